// Copyright (c) 2024, Jay Shah, Ganesh Bikshandi, Ying Zhang, Vijay Thakkar, Pradeep Ramani, Tri Dao.
// Splitting the different template instantiations to different files to speed up compilation.
// This file is auto-generated. See "generate_kernels.py"

#include "flash_fwd_launch_template.h"

#ifndef FLASHATTENTION_DISABLE_SM8x
#ifndef FLASHATTENTION_DISABLE_HDIM192
template void run_mha_fwd_<80, cutlass::bfloat16_t, 192, 192, true, false, false, true>(Flash_fwd_params &params, cudaStream_t stream);
template void run_mha_fwd_<86, cutlass::bfloat16_t, 192, 192, true, false, false, true>(Flash_fwd_params &params, cudaStream_t stream);
#endif
#endif


// ===== COMPILED SASS (sm_80) =====

	.target	sm_80

	.elftype	@"ET_EXEC"


//--------------------- .note.nv.tkinfo           --------------------------
	.section	.note.nv.tkinfo,"",@"SHT_NOTE"
	.sectionflags	@"SHF_NOTE_NV_TKINFO"
	.tkinfo
        /*0018*/ 	.word	0x00000002
        /*0030*/ 	.string	""
        /*0030*/ 	.string	"ptxas"
        /*0030*/ 	.string	"Cuda compilation tools, release 13.0, V13.0.88"
        /*0030*/ 	.string	"Build cuda_13.0.r13.0/compiler.36424714_0"
        /*0030*/ 	.string	"-arch sm_80 -m 64 "



//--------------------- .note.nv.cuinfo           --------------------------
	.section	.note.nv.cuinfo,"",@"SHT_NOTE"
	.sectionflags	@"SHF_NOTE_NV_CUINFO"
        /*0018*/ 	.short	0x0002
        /*001a*/ 	.short	0x0050
        /*001c*/ 	.short	0x0082
	.zero		2


//--------------------- .nv.info                  --------------------------
	.section	.nv.info,"",@"SHT_CUDA_INFO"
	.align	4


	//----- nvinfo : EIATTR_REGCOUNT
	.align		4
        /*0000*/ 	.byte	0x04, 0x2f
        /*0002*/ 	.short	(.L_12 - .L_11)
	.align		4
.L_11:
        /*0004*/ 	.word	index@(_ZN7cutlass13device_kernelIN5flash19enable_sm80_to_sm89INS1_16FlashAttnFwdSm80INS1_25CollectiveMainloopFwdSm80ILi8ELi2ELb0EN4cute5tupleIJNS5_1CILi128EEENS7_ILi64EEENS7_ILi192EEEEEELi192ENS_10bfloat16_tEfNS_4arch4Sm80ELb1ELb0ELb0ELb1ELb0ELb1ELb1ELb1EEENS1_21CollectiveEpilogueFwdINS6_IJS8_SA_S9_EEENS6_IJNS7_ILi1EEESI_SI_EEESC_SE_Li256ELb1ELb1ELb1ELb0EEENS1_36VarlenDynamicPersistentTileSchedulerILi128ELi64ELi256ELi256ELb1ELb1ELb0ELb1ELb1ELb1EEEEEEEEEvNT_6ParamsE)
        /*0008*/ 	.word	0x000000fe


	//----- nvinfo : EIATTR_FRAME_SIZE
	.align		4
.L_12:
        /*000c*/ 	.byte	0x04, 0x11
        /*000e*/ 	.short	(.L_14 - .L_13)
	.align		4
.L_13:
        /*0010*/ 	.word	index@($__internal_51_$__cuda_sm70_votesync_ballot)
        /*0014*/ 	.word	0x00000000


	//----- nvinfo : EIATTR_FRAME_SIZE
	.align		4
.L_14:
        /*0018*/ 	.byte	0x04, 0x11
        /*001a*/ 	.short	(.L_16 - .L_15)
	.align		4
.L_15:
        /*001c*/ 	.word	index@($__internal_50_$__cuda_sm70_shflsync_up_p)
        /*0020*/ 	.word	0x00000000


	//----- nvinfo : EIATTR_FRAME_SIZE
	.align		4
.L_16:
        /*0024*/ 	.byte	0x04, 0x11
        /*0026*/ 	.short	(.L_18 - .L_17)
	.align		4
.L_17:
        /*0028*/ 	.word	index@($__internal_49_$__cuda_sm70_shflsync_idx_p)
        /*002c*/ 	.word	0x00000000


	//----- nvinfo : EIATTR_FRAME_SIZE
	.align		4
.L_18:
        /*0030*/ 	.byte	0x04, 0x11
        /*0032*/ 	.short	(.L_20 - .L_19)
	.align		4
.L_19:
        /*0034*/ 	.word	index@($__internal_48_$__cuda_sm70_shflsync_bfly_p)
        /*0038*/ 	.word	0x00000000


	//----- nvinfo : EIATTR_FRAME_SIZE
	.align		4
.L_20:
        /*003c*/ 	.byte	0x04, 0x11
        /*003e*/ 	.short	(.L_22 - .L_21)
	.align		4
.L_21:
        /*0040*/ 	.word	index@(_ZN7cutlass13device_kernelIN5flash19enable_sm80_to_sm89INS1_16FlashAttnFwdSm80INS1_25CollectiveMainloopFwdSm80ILi8ELi2ELb0EN4cute5tupleIJNS5_1CILi128EEENS7_ILi64EEENS7_ILi192EEEEEELi192ENS_10bfloat16_tEfNS_4arch4Sm80ELb1ELb0ELb0ELb1ELb0ELb1ELb1ELb1EEENS1_21CollectiveEpilogueFwdINS6_IJS8_SA_S9_EEENS6_IJNS7_ILi1EEESI_SI_EEESC_SE_Li256ELb1ELb1ELb1ELb0EEENS1_36VarlenDynamicPersistentTileSchedulerILi128ELi64ELi256ELi256ELb1ELb1ELb0ELb1ELb1ELb1EEEEEEEEEvNT_6ParamsE)
        /*0044*/ 	.word	0x00000000


	//----- nvinfo : EIATTR_REGCOUNT
	.align		4
.L_22:
        /*0048*/ 	.byte	0x04, 0x2f
        /*004a*/ 	.short	(.L_24 - .L_23)
	.align		4
.L_23:
        /*004c*/ 	.word	index@(_ZN7cutlass13device_kernelIN5flash19enable_sm80_to_sm89INS1_16FlashAttnFwdSm80INS1_25CollectiveMainloopFwdSm80ILi8ELi2ELb0EN4cute5tupleIJNS5_1CILi128EEENS7_ILi64EEENS7_ILi192EEEEEELi192ENS_10bfloat16_tEfNS_4arch4Sm80ELb1ELb0ELb0ELb1ELb0ELb0ELb1ELb1EEENS1_21CollectiveEpilogueFwdINS6_IJS8_SA_S9_EEENS6_IJNS7_ILi1EEESI_SI_EEESC_SE_Li256ELb1ELb1ELb1ELb0EEENS1_36VarlenDynamicPersistentTileSchedulerILi128ELi64ELi256ELi256ELb1ELb1ELb0ELb1ELb1ELb1EEEEEEEEEvNT_6ParamsE)
        /*0050*/ 	.word	0x000000f7


	//----- nvinfo : EIATTR_FRAME_SIZE
	.align		4
.L_24:
        /*0054*/ 	.byte	0x04, 0x11
        /*0056*/ 	.short	(.L_26 - .L_25)
	.align		4
.L_25:
        /*0058*/ 	.word	index@($__internal_47_$__cuda_sm70_votesync_ballot)
        /*005c*/ 	.word	0x00000000


	//----- nvinfo : EIATTR_FRAME_SIZE
	.align		4
.L_26:
        /*0060*/ 	.byte	0x04, 0x11
        /*0062*/ 	.short	(.L_28 - .L_27)
	.align		4
.L_27:
        /*0064*/ 	.word	index@($__internal_46_$__cuda_sm70_shflsync_up_p)
        /*0068*/ 	.word	0x00000000


	//----- nvinfo : EIATTR_FRAME_SIZE
	.align		4
.L_28:
        /*006c*/ 	.byte	0x04, 0x11
        /*006e*/ 	.short	(.L_30 - .L_29)
	.align		4
.L_29:
        /*0070*/ 	.word	index@($__internal_45_$__cuda_sm70_shflsync_idx_p)
        /*0074*/ 	.word	0x00000000


	//----- nvinfo : EIATTR_FRAME_SIZE
	.align		4
.L_30:
        /*0078*/ 	.byte	0x04, 0x11
        /*007a*/ 	.short	(.L_32 - .L_31)
	.align		4
.L_31:
        /*007c*/ 	.word	index@($__internal_44_$__cuda_sm70_shflsync_bfly_p)
        /*0080*/ 	.word	0x00000000


	//----- nvinfo : EIATTR_FRAME_SIZE
	.align		4
.L_32:
        /*0084*/ 	.byte	0x04, 0x11
        /*0086*/ 	.short	(.L_34 - .L_33)
	.align		4
.L_33:
        /*0088*/ 	.word	index@(_ZN7cutlass13device_kernelIN5flash19enable_sm80_to_sm89INS1_16FlashAttnFwdSm80INS1_25CollectiveMainloopFwdSm80ILi8ELi2ELb0EN4cute5tupleIJNS5_1CILi128EEENS7_ILi64EEENS7_ILi192EEEEEELi192ENS_10bfloat16_tEfNS_4arch4Sm80ELb1ELb0ELb0ELb1ELb0ELb0ELb1ELb1EEENS1_21CollectiveEpilogueFwdINS6_IJS8_SA_S9_EEENS6_IJNS7_ILi1EEESI_SI_EEESC_SE_Li256ELb1ELb1ELb1ELb0EEENS1_36VarlenDynamicPersistentTileSchedulerILi128ELi64ELi256ELi256ELb1ELb1ELb0ELb1ELb1ELb1EEEEEEEEEvNT_6ParamsE)
        /*008c*/ 	.word	0x00000000


	//----- nvinfo : EIATTR_REGCOUNT
	.align		4
.L_34:
        /*0090*/ 	.byte	0x04, 0x2f
        /*0092*/ 	.short	(.L_36 - .L_35)
	.align		4
.L_35:
        /*0094*/ 	.word	index@(_ZN7cutlass13device_kernelIN5flash19enable_sm80_to_sm89INS1_16FlashAttnFwdSm80INS1_25CollectiveMainloopFwdSm80ILi8ELi2ELb1EN4cute5tupleIJNS5_1CILi128EEENS7_ILi96EEENS7_ILi192EEEEEELi192ENS_10bfloat16_tEfNS_4arch4Sm80ELb1ELb0ELb0ELb0ELb0ELb0ELb1ELb1EEENS1_21CollectiveEpilogueFwdINS6_IJS8_SA_S9_EEENS6_IJNS7_ILi1EEESI_SI_EEESC_SE_Li256ELb0ELb1ELb1ELb0EEENS1_30DynamicPersistentTileSchedulerILi256ELi256ELb1ELb1ELb0EEEEEEEEEvNT_6ParamsE)
        /*0098*/ 	.word	0x000000ff


	//----- nvinfo : EIATTR_FRAME_SIZE
	.align		4
.L_36:
        /*009c*/ 	.byte	0x04, 0x11
        /*009e*/ 	.short	(.L_38 - .L_37)
	.align		4
.L_37:
        /*00a0*/ 	.word	index@($__internal_43_$__cuda_sm70_shflsync_idx_p)
        /*00a4*/ 	.word	0x00000000


	//----- nvinfo : EIATTR_FRAME_SIZE
	.align		4
.L_38:
        /*00a8*/ 	.byte	0x04, 0x11
        /*00aa*/ 	.short	(.L_40 - .L_39)
	.align		4
.L_39:
        /*00ac*/ 	.word	index@($__internal_42_$__cuda_sm70_shflsync_bfly_p)
        /*00b0*/ 	.word	0x00000000


	//----- nvinfo : EIATTR_FRAME_SIZE
	.align		4
.L_40:
        /*00b4*/ 	.byte	0x04, 0x11
        /*00b6*/ 	.short	(.L_42 - .L_41)
	.align		4
.L_41:
        /*00b8*/ 	.word	index@(_ZN7cutlass13device_kernelIN5flash19enable_sm80_to_sm89INS1_16FlashAttnFwdSm80INS1_25CollectiveMainloopFwdSm80ILi8ELi2ELb1EN4cute5tupleIJNS5_1CILi128EEENS7_ILi96EEENS7_ILi192EEEEEELi192ENS_10bfloat16_tEfNS_4arch4Sm80ELb1ELb0ELb0ELb0ELb0ELb0ELb1ELb1EEENS1_21CollectiveEpilogueFwdINS6_IJS8_SA_S9_EEENS6_IJNS7_ILi1EEESI_SI_EEESC_SE_Li256ELb0ELb1ELb1ELb0EEENS1_30DynamicPersistentTileSchedulerILi256ELi256ELb1ELb1ELb0EEEEEEEEEvNT_6ParamsE)
        /*00bc*/ 	.word	0x00000098


	//----- nvinfo : EIATTR_REGCOUNT
	.align		4
.L_42:
        /*00c0*/ 	.byte	0x04, 0x2f
        /*00c2*/ 	.short	(.L_44 - .L_43)
	.align		4
.L_43:
        /*00c4*/ 	.word	index@(_ZN7cutlass13device_kernelIN5flash19enable_sm80_to_sm89INS1_16FlashAttnFwdSm80INS1_25CollectiveMainloopFwdSm80ILi8ELi2ELb0EN4cute5tupleIJNS5_1CILi128EEENS7_ILi64EEENS7_ILi192EEEEEELi192ENS_10bfloat16_tEfNS_4arch4Sm80ELb0ELb1ELb0ELb1ELb0ELb1ELb1ELb1EEENS1_21CollectiveEpilogueFwdINS6_IJS8_SA_S9_EEENS6_IJNS7_ILi1EEESI_SI_EEESC_SE_Li256ELb1ELb1ELb1ELb0EEENS1_36VarlenDynamicPersistentTileSchedulerILi128ELi64ELi256ELi256ELb1ELb1ELb0ELb1ELb0ELb1EEEEEEEEEvNT_6ParamsE)
        /*00c8*/ 	.word	0x000000f7


	//----- nvinfo : EIATTR_FRAME_SIZE
	.align		4
.L_44:
        /*00cc*/ 	.byte	0x04, 0x11
        /*00ce*/ 	.short	(.L_46 - .L_45)
	.align		4
.L_45:
        /*00d0*/ 	.word	index@($__internal_41_$__cuda_sm70_votesync_ballot)
        /*00d4*/ 	.word	0x00000000


	//----- nvinfo : EIATTR_FRAME_SIZE
	.align		4
.L_46:
        /*00d8*/ 	.byte	0x04, 0x11
        /*00da*/ 	.short	(.L_48 - .L_47)
	.align		4
.L_47:
        /*00dc*/ 	.word	index@($__internal_40_$__cuda_sm70_shflsync_up_p)
        /*00e0*/ 	.word	0x00000000


	//----- nvinfo : EIATTR_FRAME_SIZE
	.align		4
.L_48:
        /*00e4*/ 	.byte	0x04, 0x11
        /*00e6*/ 	.short	(.L_50 - .L_49)
	.align		4
.L_49:
        /*00e8*/ 	.word	index@($__internal_39_$__cuda_sm70_shflsync_idx_p)
        /*00ec*/ 	.word	0x00000000


	//----- nvinfo : EIATTR_FRAME_SIZE
	.align		4
.L_50:
        /*00f0*/ 	.byte	0x04, 0x11
        /*00f2*/ 	.short	(.L_52 - .L_51)
	.align		4
.L_51:
        /*00f4*/ 	.word	index@($__internal_38_$__cuda_sm70_shflsync_bfly_p)
        /*00f8*/ 	.word	0x00000000


	//----- nvinfo : EIATTR_FRAME_SIZE
	.align		4
.L_52:
        /*00fc*/ 	.byte	0x04, 0x11
        /*00fe*/ 	.short	(.L_54 - .L_53)
	.align		4
.L_53:
        /*0100*/ 	.word	index@(_ZN7cutlass13device_kernelIN5flash19enable_sm80_to_sm89INS1_16FlashAttnFwdSm80INS1_25CollectiveMainloopFwdSm80ILi8ELi2ELb0EN4cute5tupleIJNS5_1CILi128EEENS7_ILi64EEENS7_ILi192EEEEEELi192ENS_10bfloat16_tEfNS_4arch4Sm80ELb0ELb1ELb0ELb1ELb0ELb1ELb1ELb1EEENS1_21CollectiveEpilogueFwdINS6_IJS8_SA_S9_EEENS6_IJNS7_ILi1EEESI_SI_EEESC_SE_Li256ELb1ELb1ELb1ELb0EEENS1_36VarlenDynamicPersistentTileSchedulerILi128ELi64ELi256ELi256ELb1ELb1ELb0ELb1ELb0ELb1EEEEEEEEEvNT_6ParamsE)
        /*0104*/ 	.word	0x00000000


	//----- nvinfo : EIATTR_REGCOUNT
	.align		4
.L_54:
        /*0108*/ 	.byte	0x04, 0x2f
        /*010a*/ 	.short	(.L_56 - .L_55)
	.align		4
.L_55:
        /*010c*/ 	.word	index@(_ZN7cutlass13device_kernelIN5flash19enable_sm80_to_sm89INS1_16FlashAttnFwdSm80INS1_25CollectiveMainloopFwdSm80ILi8ELi2ELb0EN4cute5tupleIJNS5_1CILi128EEENS7_ILi64EEENS7_ILi192EEEEEELi192ENS_10bfloat16_tEfNS_4arch4Sm80ELb0ELb1ELb0ELb1ELb0ELb0ELb1ELb1EEENS1_21CollectiveEpilogueFwdINS6_IJS8_SA_S9_EEENS6_IJNS7_ILi1EEESI_SI_EEESC_SE_Li256ELb1ELb1ELb1ELb0EEENS1_36VarlenDynamicPersistentTileSchedulerILi128ELi64ELi256ELi256ELb1ELb1ELb0ELb1ELb0ELb1EEEEEEEEEvNT_6ParamsE)
        /*0110*/ 	.word	0x000000fb


	//----- nvinfo : EIATTR_FRAME_SIZE
	.align		4
.L_56:
        /*0114*/ 	.byte	0x04, 0x11
        /*0116*/ 	.short	(.L_58 - .L_57)
	.align		4
.L_57:
        /*0118*/ 	.word	index@($__internal_37_$__cuda_sm70_votesync_ballot)
        /*011c*/ 	.word	0x00000000


	//----- nvinfo : EIATTR_FRAME_SIZE
	.align		4
.L_58:
        /*0120*/ 	.byte	0x04, 0x11
        /*0122*/ 	.short	(.L_60 - .L_59)
	.align		4
.L_59:
        /*0124*/ 	.word	index@($__internal_36_$__cuda_sm70_shflsync_up_p)
        /*0128*/ 	.word	0x00000000


	//----- nvinfo : EIATTR_FRAME_SIZE
	.align		4
.L_60:
        /*012c*/ 	.byte	0x04, 0x11
        /*012e*/ 	.short	(.L_62 - .L_61)
	.align		4
.L_61:
        /*0130*/ 	.word	index@($__internal_35_$__cuda_sm70_shflsync_idx_p)
        /*0134*/ 	.word	0x00000000


	//----- nvinfo : EIATTR_FRAME_SIZE
	.align		4
.L_62:
        /*0138*/ 	.byte	0x04, 0x11
        /*013a*/ 	.short	(.L_64 - .L_63)
	.align		4
.L_63:
        /*013c*/ 	.word	index@($__internal_34_$__cuda_sm70_shflsync_bfly_p)
        /*0140*/ 	.word	0x00000000


	//----- nvinfo : EIATTR_FRAME_SIZE
	.align		4
.L_64:
        /*0144*/ 	.byte	0x04, 0x11
        /*0146*/ 	.short	(.L_66 - .L_65)
	.align		4
.L_65:
        /*0148*/ 	.word	index@(_ZN7cutlass13device_kernelIN5flash19enable_sm80_to_sm89INS1_16FlashAttnFwdSm80INS1_25CollectiveMainloopFwdSm80ILi8ELi2ELb0EN4cute5tupleIJNS5_1CILi128EEENS7_ILi64EEENS7_ILi192EEEEEELi192ENS_10bfloat16_tEfNS_4arch4Sm80ELb0ELb1ELb0ELb1ELb0ELb0ELb1ELb1EEENS1_21CollectiveEpilogueFwdINS6_IJS8_SA_S9_EEENS6_IJNS7_ILi1EEESI_SI_EEESC_SE_Li256ELb1ELb1ELb1ELb0EEENS1_36VarlenDynamicPersistentTileSchedulerILi128ELi64ELi256ELi256ELb1ELb1ELb0ELb1ELb0ELb1EEEEEEEEEvNT_6ParamsE)
        /*014c*/ 	.word	0x00000000


	//----- nvinfo : EIATTR_REGCOUNT
	.align		4
.L_66:
        /*0150*/ 	.byte	0x04, 0x2f
        /*0152*/ 	.short	(.L_68 - .L_67)
	.align		4
.L_67:
        /*0154*/ 	.word	index@(_ZN7cutlass13device_kernelIN5flash19enable_sm80_to_sm89INS1_16FlashAttnFwdSm80INS1_25CollectiveMainloopFwdSm80ILi8ELi2ELb0EN4cute5tupleIJNS5_1CILi128EEENS7_ILi64EEENS7_ILi192EEEEEELi192ENS_10bfloat16_tEfNS_4arch4Sm80ELb0ELb1ELb0ELb0ELb0ELb0ELb1ELb1EEENS1_21CollectiveEpilogueFwdINS6_IJS8_SA_S9_EEENS6_IJNS7_ILi1EEESI_SI_EEESC_SE_Li256ELb0ELb1ELb1ELb0EEENS1_19SingleTileSchedulerILb0ELb1ELb1ELi128EEEEEEEEEvNT_6ParamsE)
        /*0158*/ 	.word	0x000000f1


	//----- nvinfo : EIATTR_FRAME_SIZE
	.align		4
.L_68:
        /*015c*/ 	.byte	0x04, 0x11
        /*015e*/ 	.short	(.L_70 - .L_69)
	.align		4
.L_69:
        /*0160*/ 	.word	index@(_ZN7cutlass13device_kernelIN5flash19enable_sm80_to_sm89INS1_16FlashAttnFwdSm80INS1_25CollectiveMainloopFwdSm80ILi8ELi2ELb0EN4cute5tupleIJNS5_1CILi128EEENS7_ILi64EEENS7_ILi192EEEEEELi192ENS_10bfloat16_tEfNS_4arch4Sm80ELb0ELb1ELb0ELb0ELb0ELb0ELb1ELb1EEENS1_21CollectiveEpilogueFwdINS6_IJS8_SA_S9_EEENS6_IJNS7_ILi1EEESI_SI_EEESC_SE_Li256ELb0ELb1ELb1ELb0EEENS1_19SingleTileSchedulerILb0ELb1ELb1ELi128EEEEEEEEEvNT_6ParamsE)
        /*0164*/ 	.word	0x00000000


	//----- nvinfo : EIATTR_REGCOUNT
	.align		4
.L_70:
        /*0168*/ 	.byte	0x04, 0x2f
        /*016a*/ 	.short	(.L_72 - .L_71)
	.align		4
.L_71:
        /*016c*/ 	.word	index@(_ZN7cutlass13device_kernelIN5flash19enable_sm80_to_sm89INS1_16FlashAttnFwdSm80INS1_25CollectiveMainloopFwdSm80ILi8ELi2ELb0EN4cute5tupleIJNS5_1CILi128EEENS7_ILi64EEENS7_ILi192EEEEEELi192ENS_10bfloat16_tEfNS_4arch4Sm80ELb0ELb0ELb0ELb1ELb0ELb1ELb1ELb1EEENS1_21CollectiveEpilogueFwdINS6_IJS8_SA_S9_EEENS6_IJNS7_ILi1EEESI_SI_EEESC_SE_Li256ELb1ELb1ELb1ELb0EEENS1_36VarlenDynamicPersistentTileSchedulerILi128ELi64ELi256ELi256ELb1ELb1ELb0ELb0ELb1ELb1EEEEEEEEEvNT_6ParamsE)
        /*0170*/ 	.word	0x000000f9


	//----- nvinfo : EIATTR_FRAME_SIZE
	.align		4
.L_72:
        /*0174*/ 	.byte	0x04, 0x11
        /*0176*/ 	.short	(.L_74 - .L_73)
	.align		4
.L_73:
        /*0178*/ 	.word	index@($__internal_33_$__cuda_sm70_votesync_ballot)
        /*017c*/ 	.word	0x00000000


	//----- nvinfo : EIATTR_FRAME_SIZE
	.align		4
.L_74:
        /*0180*/ 	.byte	0x04, 0x11
        /*0182*/ 	.short	(.L_76 - .L_75)
	.align		4
.L_75:
        /*0184*/ 	.word	index@($__internal_32_$__cuda_sm70_shflsync_up_p)
        /*0188*/ 	.word	0x00000000


	//----- nvinfo : EIATTR_FRAME_SIZE
	.align		4
.L_76:
        /*018c*/ 	.byte	0x04, 0x11
        /*018e*/ 	.short	(.L_78 - .L_77)
	.align		4
.L_77:
        /*0190*/ 	.word	index@($__internal_31_$__cuda_sm70_shflsync_idx_p)
        /*0194*/ 	.word	0x00000000


	//----- nvinfo : EIATTR_FRAME_SIZE
	.align		4
.L_78:
        /*0198*/ 	.byte	0x04, 0x11
        /*019a*/ 	.short	(.L_80 - .L_79)
	.align		4
.L_79:
        /*019c*/ 	.word	index@($__internal_30_$__cuda_sm70_shflsync_bfly_p)
        /*01a0*/ 	.word	0x00000000


	//----- nvinfo : EIATTR_FRAME_SIZE
	.align		4
.L_80:
        /*01a4*/ 	.byte	0x04, 0x11
        /*01a6*/ 	.short	(.L_82 - .L_81)
	.align		4
.L_81:
        /*01a8*/ 	.word	index@(_ZN7cutlass13device_kernelIN5flash19enable_sm80_to_sm89INS1_16FlashAttnFwdSm80INS1_25CollectiveMainloopFwdSm80ILi8ELi2ELb0EN4cute5tupleIJNS5_1CILi128EEENS7_ILi64EEENS7_ILi192EEEEEELi192ENS_10bfloat16_tEfNS_4arch4Sm80ELb0ELb0ELb0ELb1ELb0ELb1ELb1ELb1EEENS1_21CollectiveEpilogueFwdINS6_IJS8_SA_S9_EEENS6_IJNS7_ILi1EEESI_SI_EEESC_SE_Li256ELb1ELb1ELb1ELb0EEENS1_36VarlenDynamicPersistentTileSchedulerILi128ELi64ELi256ELi256ELb1ELb1ELb0ELb0ELb1ELb1EEEEEEEEEvNT_6ParamsE)
        /*01ac*/ 	.word	0x00000000


	//----- nvinfo : EIATTR_REGCOUNT
	.align		4
.L_82:
        /*01b0*/ 	.byte	0x04, 0x2f
        /*01b2*/ 	.short	(.L_84 - .L_83)
	.align		4
.L_83:
        /*01b4*/ 	.word	index@(_ZN7cutlass13device_kernelIN5flash19enable_sm80_to_sm89INS1_16FlashAttnFwdSm80INS1_25CollectiveMainloopFwdSm80ILi8ELi2ELb0EN4cute5tupleIJNS5_1CILi128EEENS7_ILi64EEENS7_ILi192EEEEEELi192ENS_10bfloat16_tEfNS_4arch4Sm80ELb0ELb0ELb0ELb1ELb0ELb0ELb1ELb1EEENS1_21CollectiveEpilogueFwdINS6_IJS8_SA_S9_EEENS6_IJNS7_ILi1EEESI_SI_EEESC_SE_Li256ELb1ELb1ELb1ELb0EEENS1_36VarlenDynamicPersistentTileSchedulerILi128ELi64ELi256ELi256ELb1ELb1ELb0ELb0ELb1ELb1EEEEEEEEEvNT_6ParamsE)
        /*01b8*/ 	.word	0x000000ff


	//----- nvinfo : EIATTR_FRAME_SIZE
	.align		4
.L_84:
        /*01bc*/ 	.byte	0x04, 0x11
        /*01be*/ 	.short	(.L_86 - .L_85)
	.align		4
.L_85:
        /*01c0*/ 	.word	index@($__internal_29_$__cuda_sm70_votesync_ballot)
        /*01c4*/ 	.word	0x00000000


	//----- nvinfo : EIATTR_FRAME_SIZE
	.align		4
.L_86:
        /*01c8*/ 	.byte	0x04, 0x11
        /*01ca*/ 	.short	(.L_88 - .L_87)
	.align		4
.L_87:
        /*01cc*/ 	.word	index@($__internal_28_$__cuda_sm70_shflsync_up_p)
        /*01d0*/ 	.word	0x00000000


	//----- nvinfo : EIATTR_FRAME_SIZE
	.align		4
.L_88:
        /*01d4*/ 	.byte	0x04, 0x11
        /*01d6*/ 	.short	(.L_90 - .L_89)
	.align		4
.L_89:
        /*01d8*/ 	.word	index@($__internal_27_$__cuda_sm70_shflsync_idx_p)
        /*01dc*/ 	.word	0x00000000


	//----- nvinfo : EIATTR_FRAME_SIZE
	.align		4
.L_90:
        /*01e0*/ 	.byte	0x04, 0x11
        /*01e2*/ 	.short	(.L_92 - .L_91)
	.align		4
.L_91:
        /*01e4*/ 	.word	index@($__internal_26_$__cuda_sm70_shflsync_bfly_p)
        /*01e8*/ 	.word	0x00000000


	//----- nvinfo : EIATTR_FRAME_SIZE
	.align		4
.L_92:
        /*01ec*/ 	.byte	0x04, 0x11
        /*01ee*/ 	.short	(.L_94 - .L_93)
	.align		4
.L_93:
        /*01f0*/ 	.word	index@(_ZN7cutlass13device_kernelIN5flash19enable_sm80_to_sm89INS1_16FlashAttnFwdSm80INS1_25CollectiveMainloopFwdSm80ILi8ELi2ELb0EN4cute5tupleIJNS5_1CILi128EEENS7_ILi64EEENS7_ILi192EEEEEELi192ENS_10bfloat16_tEfNS_4arch4Sm80ELb0ELb0ELb0ELb1ELb0ELb0ELb1ELb1EEENS1_21CollectiveEpilogueFwdINS6_IJS8_SA_S9_EEENS6_IJNS7_ILi1EEESI_SI_EEESC_SE_Li256ELb1ELb1ELb1ELb0EEENS1_36VarlenDynamicPersistentTileSchedulerILi128ELi64ELi256ELi256ELb1ELb1ELb0ELb0ELb1ELb1EEEEEEEEEvNT_6ParamsE)
        /*01f4*/ 	.word	0x00000000


	//----- nvinfo : EIATTR_REGCOUNT
	.align		4
.L_94:
        /*01f8*/ 	.byte	0x04, 0x2f
        /*01fa*/ 	.short	(.L_96 - .L_95)
	.align		4
.L_95:
        /*01fc*/ 	.word	index@(_ZN7cutlass13device_kernelIN5flash19enable_sm80_to_sm89INS1_16FlashAttnFwdSm80INS1_25CollectiveMainloopFwdSm80ILi8ELi2ELb1EN4cute5tupleIJNS5_1CILi128EEENS7_ILi96EEENS7_ILi192EEEEEELi192ENS_10bfloat16_tEfNS_4arch4Sm80ELb0ELb0ELb0ELb0ELb0ELb0ELb1ELb1EEENS1_21CollectiveEpilogueFwdINS6_IJS8_SA_S9_EEENS6_IJNS7_ILi1EEESI_SI_EEESC_SE_Li256ELb0ELb1ELb1ELb0EEENS1_19SingleTileSchedulerILb0ELb1ELb1ELi128EEEEEEEEEvNT_6ParamsE)
        /*0200*/ 	.word	0x000000ff


	//----- nvinfo : EIATTR_FRAME_SIZE
	.align		4
.L_96:
        /*0204*/ 	.byte	0x04, 0x11
        /*0206*/ 	.short	(.L_98 - .L_97)
	.align		4
.L_97:
        /*0208*/ 	.word	index@(_ZN7cutlass13device_kernelIN5flash19enable_sm80_to_sm89INS1_16FlashAttnFwdSm80INS1_25CollectiveMainloopFwdSm80ILi8ELi2ELb1EN4cute5tupleIJNS5_1CILi128EEENS7_ILi96EEENS7_ILi192EEEEEELi192ENS_10bfloat16_tEfNS_4arch4Sm80ELb0ELb0ELb0ELb0ELb0ELb0ELb1ELb1EEENS1_21CollectiveEpilogueFwdINS6_IJS8_SA_S9_EEENS6_IJNS7_ILi1EEESI_SI_EEESC_SE_Li256ELb0ELb1ELb1ELb0EEENS1_19SingleTileSchedulerILb0ELb1ELb1ELi128EEEEEEEEEvNT_6ParamsE)
        /*020c*/ 	.word	0x00000020


	//----- nvinfo : EIATTR_REGCOUNT
	.align		4
.L_98:
        /*0210*/ 	.byte	0x04, 0x2f
        /*0212*/ 	.short	(.L_100 - .L_99)
	.align		4
.L_99:
        /*0214*/ 	.word	index@(_ZN7cutlass13device_kernelIN5flash19enable_sm80_to_sm89INS1_16FlashAttnFwdSm80INS1_25CollectiveMainloopFwdSm80ILi8ELi1ELb0EN4cute5tupleIJNS5_1CILi128EEENS7_ILi64EEENS7_ILi192EEEEEELi192ENS_10bfloat16_tEfNS_4arch4Sm80ELb1ELb0ELb0ELb1ELb0ELb1ELb1ELb1EEENS1_21CollectiveEpilogueFwdINS6_IJS8_SA_S9_EEENS6_IJNS7_ILi1EEESI_SI_EEESC_SE_Li256ELb1ELb1ELb1ELb0EEENS1_36VarlenDynamicPersistentTileSchedulerILi128ELi64ELi256ELi256ELb1ELb1ELb0ELb1ELb1ELb1EEEEEEEEEvNT_6ParamsE)
        /*0218*/ 	.word	0x000000ff


	//----- nvinfo : EIATTR_FRAME_SIZE
	.align		4
.L_100:
        /*021c*/ 	.byte	0x04, 0x11
        /*021e*/ 	.short	(.L_102 - .L_101)
	.align		4
.L_101:
        /*0220*/ 	.word	index@($__internal_25_$__cuda_sm70_votesync_ballot)
        /*0224*/ 	.word	0x00000000


	//----- nvinfo : EIATTR_FRAME_SIZE
	.align		4
.L_102:
        /*0228*/ 	.byte	0x04, 0x11
        /*022a*/ 	.short	(.L_104 - .L_103)
	.align		4
.L_103:
        /*022c*/ 	.word	index@($__internal_24_$__cuda_sm70_shflsync_up_p)
        /*0230*/ 	.word	0x00000000


	//----- nvinfo : EIATTR_FRAME_SIZE
	.align		4
.L_104:
        /*0234*/ 	.byte	0x04, 0x11
        /*0236*/ 	.short	(.L_106 - .L_105)
	.align		4
.L_105:
        /*0238*/ 	.word	index@($__internal_23_$__cuda_sm70_shflsync_idx_p)
        /*023c*/ 	.word	0x00000000


	//----- nvinfo : EIATTR_FRAME_SIZE
	.align		4
.L_106:
        /*0240*/ 	.byte	0x04, 0x11
        /*0242*/ 	.short	(.L_108 - .L_107)
	.align		4
.L_107:
        /*0244*/ 	.word	index@($__internal_22_$__cuda_sm70_shflsync_bfly_p)
        /*0248*/ 	.word	0x00000000


	//----- nvinfo : EIATTR_FRAME_SIZE
	.align		4
.L_108:
        /*024c*/ 	.byte	0x04, 0x11
        /*024e*/ 	.short	(.L_110 - .L_109)
	.align		4
.L_109:
        /*0250*/ 	.word	index@(_ZN7cutlass13device_kernelIN5flash19enable_sm80_to_sm89INS1_16FlashAttnFwdSm80INS1_25CollectiveMainloopFwdSm80ILi8ELi1ELb0EN4cute5tupleIJNS5_1CILi128EEENS7_ILi64EEENS7_ILi192EEEEEELi192ENS_10bfloat16_tEfNS_4arch4Sm80ELb1ELb0ELb0ELb1ELb0ELb1ELb1ELb1EEENS1_21CollectiveEpilogueFwdINS6_IJS8_SA_S9_EEENS6_IJNS7_ILi1EEESI_SI_EEESC_SE_Li256ELb1ELb1ELb1ELb0EEENS1_36VarlenDynamicPersistentTileSchedulerILi128ELi64ELi256ELi256ELb1ELb1ELb0ELb1ELb1ELb1EEEEEEEEEvNT_6ParamsE)
        /*0254*/ 	.word	0x00000050


	//----- nvinfo : EIATTR_REGCOUNT
	.align		4
.L_110:
        /*0258*/ 	.byte	0x04, 0x2f
        /*025a*/ 	.short	(.L_112 - .L_111)
	.align		4
.L_111:
        /*025c*/ 	.word	index@(_ZN7cutlass13device_kernelIN5flash19enable_sm80_to_sm89INS1_16FlashAttnFwdSm80INS1_25CollectiveMainloopFwdSm80ILi8ELi1ELb0EN4cute5tupleIJNS5_1CILi128EEENS7_ILi64EEENS7_ILi192EEEEEELi192ENS_10bfloat16_tEfNS_4arch4Sm80ELb1ELb0ELb0ELb1ELb0ELb0ELb1ELb1EEENS1_21CollectiveEpilogueFwdINS6_IJS8_SA_S9_EEENS6_IJNS7_ILi1EEESI_SI_EEESC_SE_Li256ELb1ELb1ELb1ELb0EEENS1_36VarlenDynamicPersistentTileSchedulerILi128ELi64ELi256ELi256ELb1ELb1ELb0ELb1ELb1ELb1EEEEEEEEEvNT_6ParamsE)
        /*0260*/ 	.word	0x000000ff


	//----- nvinfo : EIATTR_FRAME_SIZE
	.align		4
.L_112:
        /*0264*/ 	.byte	0x04, 0x11
        /*0266*/ 	.short	(.L_114 - .L_113)
	.align		4
.L_113:
        /*0268*/ 	.word	index@($__internal_21_$__cuda_sm70_votesync_ballot)
        /*026c*/ 	.word	0x00000000


	//----- nvinfo : EIATTR_FRAME_SIZE
	.align		4
.L_114:
        /*0270*/ 	.byte	0x04, 0x11
        /*0272*/ 	.short	(.L_116 - .L_115)
	.align		4
.L_115:
        /*0274*/ 	.word	index@($__internal_20_$__cuda_sm70_shflsync_up_p)
        /*0278*/ 	.word	0x00000000


	//----- nvinfo : EIATTR_FRAME_SIZE
	.align		4
.L_116:
        /*027c*/ 	.byte	0x04, 0x11
        /*027e*/ 	.short	(.L_118 - .L_117)
	.align		4
.L_117:
        /*0280*/ 	.word	index@($__internal_19_$__cuda_sm70_shflsync_idx_p)
        /*0284*/ 	.word	0x00000000


	//----- nvinfo : EIATTR_FRAME_SIZE
	.align		4
.L_118:
        /*0288*/ 	.byte	0x04, 0x11
        /*028a*/ 	.short	(.L_120 - .L_119)
	.align		4
.L_119:
        /*028c*/ 	.word	index@($__internal_18_$__cuda_sm70_shflsync_bfly_p)
        /*0290*/ 	.word	0x00000000


	//----- nvinfo : EIATTR_FRAME_SIZE
	.align		4
.L_120:
        /*0294*/ 	.byte	0x04, 0x11
        /*0296*/ 	.short	(.L_122 - .L_121)
	.align		4
.L_121:
        /*0298*/ 	.word	index@(_ZN7cutlass13device_kernelIN5flash19enable_sm80_to_sm89INS1_16FlashAttnFwdSm80INS1_25CollectiveMainloopFwdSm80ILi8ELi1ELb0EN4cute5tupleIJNS5_1CILi128EEENS7_ILi64EEENS7_ILi192EEEEEELi192ENS_10bfloat16_tEfNS_4arch4Sm80ELb1ELb0ELb0ELb1ELb0ELb0ELb1ELb1EEENS1_21CollectiveEpilogueFwdINS6_IJS8_SA_S9_EEENS6_IJNS7_ILi1EEESI_SI_EEESC_SE_Li256ELb1ELb1ELb1ELb0EEENS1_36VarlenDynamicPersistentTileSchedulerILi128ELi64ELi256ELi256ELb1ELb1ELb0ELb1ELb1ELb1EEEEEEEEEvNT_6ParamsE)
        /*029c*/ 	.word	0x00000050


	//----- nvinfo : EIATTR_REGCOUNT
	.align		4
.L_122:
        /*02a0*/ 	.byte	0x04, 0x2f
        /*02a2*/ 	.short	(.L_124 - .L_123)
	.align		4
.L_123:
        /*02a4*/ 	.word	index@(_ZN7cutlass13device_kernelIN5flash19enable_sm80_to_sm89INS1_16FlashAttnFwdSm80INS1_25CollectiveMainloopFwdSm80ILi8ELi1ELb1EN4cute5tupleIJNS5_1CILi128EEENS7_ILi96EEENS7_ILi192EEEEEELi192ENS_10bfloat16_tEfNS_4arch4Sm80ELb1ELb0ELb0ELb0ELb0ELb0ELb1ELb1EEENS1_21CollectiveEpilogueFwdINS6_IJS8_SA_S9_EEENS6_IJNS7_ILi1EEESI_SI_EEESC_SE_Li256ELb0ELb1ELb1ELb0EEENS1_30DynamicPersistentTileSchedulerILi256ELi256ELb1ELb1ELb0EEEEEEEEEvNT_6ParamsE)
        /*02a8*/ 	.word	0x000000ff


	//----- nvinfo : EIATTR_FRAME_SIZE
	.align		4
.L_124:
        /*02ac*/ 	.byte	0x04, 0x11
        /*02ae*/ 	.short	(.L_126 - .L_125)
	.align		4
.L_125:
        /*02b0*/ 	.word	index@($__internal_17_$__cuda_sm70_shflsync_idx_p)
        /*02b4*/ 	.word	0x00000000


	//----- nvinfo : EIATTR_FRAME_SIZE
	.align		4
.L_126:
        /*02b8*/ 	.byte	0x04, 0x11
        /*02ba*/ 	.short	(.L_128 - .L_127)
	.align		4
.L_127:
        /*02bc*/ 	.word	index@($__internal_16_$__cuda_sm70_shflsync_bfly_p)
        /*02c0*/ 	.word	0x00000000


	//----- nvinfo : EIATTR_FRAME_SIZE
	.align		4
.L_128:
        /*02c4*/ 	.byte	0x04, 0x11
        /*02c6*/ 	.short	(.L_130 - .L_129)
	.align		4
.L_129:
        /*02c8*/ 	.word	index@(_ZN7cutlass13device_kernelIN5flash19enable_sm80_to_sm89INS1_16FlashAttnFwdSm80INS1_25CollectiveMainloopFwdSm80ILi8ELi1ELb1EN4cute5tupleIJNS5_1CILi128EEENS7_ILi96EEENS7_ILi192EEEEEELi192ENS_10bfloat16_tEfNS_4arch4Sm80ELb1ELb0ELb0ELb0ELb0ELb0ELb1ELb1EEENS1_21CollectiveEpilogueFwdINS6_IJS8_SA_S9_EEENS6_IJNS7_ILi1EEESI_SI_EEESC_SE_Li256ELb0ELb1ELb1ELb0EEENS1_30DynamicPersistentTileSchedulerILi256ELi256ELb1ELb1ELb0EEEEEEEEEvNT_6ParamsE)
        /*02cc*/ 	.word	0x00000090


	//----- nvinfo : EIATTR_REGCOUNT
	.align		4
.L_130:
        /*02d0*/ 	.byte	0x04, 0x2f
        /*02d2*/ 	.short	(.L_132 - .L_131)
	.align		4
.L_131:
        /*02d4*/ 	.word	index@(_ZN7cutlass13device_kernelIN5flash19enable_sm80_to_sm89INS1_16FlashAttnFwdSm80INS1_25CollectiveMainloopFwdSm80ILi8ELi1ELb0EN4cute5tupleIJNS5_1CILi128EEENS7_ILi64EEENS7_ILi192EEEEEELi192ENS_10bfloat16_tEfNS_4arch4Sm80ELb0ELb1ELb0ELb1ELb0ELb1ELb1ELb1EEENS1_21CollectiveEpilogueFwdINS6_IJS8_SA_S9_EEENS6_IJNS7_ILi1EEESI_SI_EEESC_SE_Li256ELb1ELb1ELb1ELb0EEENS1_36VarlenDynamicPersistentTileSchedulerILi128ELi64ELi256ELi256ELb1ELb1ELb0ELb1ELb0ELb1EEEEEEEEEvNT_6ParamsE)
        /*02d8*/ 	.word	0x000000ff


	//----- nvinfo : EIATTR_FRAME_SIZE
	.align		4
.L_132:
        /*02dc*/ 	.byte	0x04, 0x11
        /*02de*/ 	.short	(.L_134 - .L_133)
	.align		4
.L_133:
        /*02e0*/ 	.word	index@($__internal_15_$__cuda_sm70_votesync_ballot)
        /*02e4*/ 	.word	0x00000000


	//----- nvinfo : EIATTR_FRAME_SIZE
	.align		4
.L_134:
        /*02e8*/ 	.byte	0x04, 0x11
        /*02ea*/ 	.short	(.L_136 - .L_135)
	.align		4
.L_135:
        /*02ec*/ 	.word	index@($__internal_14_$__cuda_sm70_shflsync_up_p)
        /*02f0*/ 	.word	0x00000000


	//----- nvinfo : EIATTR_FRAME_SIZE
	.align		4
.L_136:
        /*02f4*/ 	.byte	0x04, 0x11
        /*02f6*/ 	.short	(.L_138 - .L_137)
	.align		4
.L_137:
        /*02f8*/ 	.word	index@($__internal_13_$__cuda_sm70_shflsync_idx_p)
        /*02fc*/ 	.word	0x00000000


	//----- nvinfo : EIATTR_FRAME_SIZE
	.align		4
.L_138:
        /*0300*/ 	.byte	0x04, 0x11
        /*0302*/ 	.short	(.L_140 - .L_139)
	.align		4
.L_139:
        /*0304*/ 	.word	index@($__internal_12_$__cuda_sm70_shflsync_bfly_p)
        /*0308*/ 	.word	0x00000000


	//----- nvinfo : EIATTR_FRAME_SIZE
	.align		4
.L_140:
        /*030c*/ 	.byte	0x04, 0x11
        /*030e*/ 	.short	(.L_142 - .L_141)
	.align		4
.L_141:
        /*0310*/ 	.word	index@(_ZN7cutlass13device_kernelIN5flash19enable_sm80_to_sm89INS1_16FlashAttnFwdSm80INS1_25CollectiveMainloopFwdSm80ILi8ELi1ELb0EN4cute5tupleIJNS5_1CILi128EEENS7_ILi64EEENS7_ILi192EEEEEELi192ENS_10bfloat16_tEfNS_4arch4Sm80ELb0ELb1ELb0ELb1ELb0ELb1ELb1ELb1EEENS1_21CollectiveEpilogueFwdINS6_IJS8_SA_S9_EEENS6_IJNS7_ILi1EEESI_SI_EEESC_SE_Li256ELb1ELb1ELb1ELb0EEENS1_36VarlenDynamicPersistentTileSchedulerILi128ELi64ELi256ELi256ELb1ELb1ELb0ELb1ELb0ELb1EEEEEEEEEvNT_6ParamsE)
        /*0314*/ 	.word	0x00000040


	//----- nvinfo : EIATTR_REGCOUNT
	.align		4
.L_142:
        /*0318*/ 	.byte	0x04, 0x2f
        /*031a*/ 	.short	(.L_144 - .L_143)
	.align		4
.L_143:
        /*031c*/ 	.word	index@(_ZN7cutlass13device_kernelIN5flash19enable_sm80_to_sm89INS1_16FlashAttnFwdSm80INS1_25CollectiveMainloopFwdSm80ILi8ELi1ELb0EN4cute5tupleIJNS5_1CILi128EEENS7_ILi64EEENS7_ILi192EEEEEELi192ENS_10bfloat16_tEfNS_4arch4Sm80ELb0ELb1ELb0ELb1ELb0ELb0ELb1ELb1EEENS1_21CollectiveEpilogueFwdINS6_IJS8_SA_S9_EEENS6_IJNS7_ILi1EEESI_SI_EEESC_SE_Li256ELb1ELb1ELb1ELb0EEENS1_36VarlenDynamicPersistentTileSchedulerILi128ELi64ELi256ELi256ELb1ELb1ELb0ELb1ELb0ELb1EEEEEEEEEvNT_6ParamsE)
        /*0320*/ 	.word	0x000000ff


	//----- nvinfo : EIATTR_FRAME_SIZE
	.align		4
.L_144:
        /*0324*/ 	.byte	0x04, 0x11
        /*0326*/ 	.short	(.L_146 - .L_145)
	.align		4
.L_145:
        /*0328*/ 	.word	index@($__internal_11_$__cuda_sm70_votesync_ballot)
        /*032c*/ 	.word	0x00000000


	//----- nvinfo : EIATTR_FRAME_SIZE
	.align		4
.L_146:
        /*0330*/ 	.byte	0x04, 0x11
        /*0332*/ 	.short	(.L_148 - .L_147)
	.align		4
.L_147:
        /*0334*/ 	.word	index@($__internal_10_$__cuda_sm70_shflsync_up_p)
        /*0338*/ 	.word	0x00000000


	//----- nvinfo : EIATTR_FRAME_SIZE
	.align		4
.L_148:
        /*033c*/ 	.byte	0x04, 0x11
        /*033e*/ 	.short	(.L_150 - .L_149)
	.align		4
.L_149:
        /*0340*/ 	.word	index@($__internal_9_$__cuda_sm70_shflsync_idx_p)
        /*0344*/ 	.word	0x00000000


	//----- nvinfo : EIATTR_FRAME_SIZE
	.align		4
.L_150:
        /*0348*/ 	.byte	0x04, 0x11
        /*034a*/ 	.short	(.L_152 - .L_151)
	.align		4
.L_151:
        /*034c*/ 	.word	index@($__internal_8_$__cuda_sm70_shflsync_bfly_p)
        /*0350*/ 	.word	0x00000000


	//----- nvinfo : EIATTR_FRAME_SIZE
	.align		4
.L_152:
        /*0354*/ 	.byte	0x04, 0x11
        /*0356*/ 	.short	(.L_154 - .L_153)
	.align		4
.L_153:
        /*0358*/ 	.word	index@(_ZN7cutlass13device_kernelIN5flash19enable_sm80_to_sm89INS1_16FlashAttnFwdSm80INS1_25CollectiveMainloopFwdSm80ILi8ELi1ELb0EN4cute5tupleIJNS5_1CILi128EEENS7_ILi64EEENS7_ILi192EEEEEELi192ENS_10bfloat16_tEfNS_4arch4Sm80ELb0ELb1ELb0ELb1ELb0ELb0ELb1ELb1EEENS1_21CollectiveEpilogueFwdINS6_IJS8_SA_S9_EEENS6_IJNS7_ILi1EEESI_SI_EEESC_SE_Li256ELb1ELb1ELb1ELb0EEENS1_36VarlenDynamicPersistentTileSchedulerILi128ELi64ELi256ELi256ELb1ELb1ELb0ELb1ELb0ELb1EEEEEEEEEvNT_6ParamsE)
        /*035c*/ 	.word	0x00000040


	//----- nvinfo : EIATTR_REGCOUNT
	.align		4
.L_154:
        /*0360*/ 	.byte	0x04, 0x2f
        /*0362*/ 	.short	(.L_156 - .L_155)
	.align		4
.L_155:
        /*0364*/ 	.word	index@(_ZN7cutlass13device_kernelIN5flash19enable_sm80_to_sm89INS1_16FlashAttnFwdSm80INS1_25CollectiveMainloopFwdSm80ILi8ELi1ELb0EN4cute5tupleIJNS5_1CILi128EEENS7_ILi64EEENS7_ILi192EEEEEELi192ENS_10bfloat16_tEfNS_4arch4Sm80ELb0ELb1ELb0ELb0ELb0ELb0ELb1ELb1EEENS1_21CollectiveEpilogueFwdINS6_IJS8_SA_S9_EEENS6_IJNS7_ILi1EEESI_SI_EEESC_SE_Li256ELb0ELb1ELb1ELb0EEENS1_19SingleTileSchedulerILb0ELb1ELb1ELi128EEEEEEEEEvNT_6ParamsE)
        /*0368*/ 	.word	0x000000f0


	//----- nvinfo : EIATTR_FRAME_SIZE
	.align		4
.L_156:
        /*036c*/ 	.byte	0x04, 0x11
        /*036e*/ 	.short	(.L_158 - .L_157)
	.align		4
.L_157:
        /*0370*/ 	.word	index@(_ZN7cutlass13device_kernelIN5flash19enable_sm80_to_sm89INS1_16FlashAttnFwdSm80INS1_25CollectiveMainloopFwdSm80ILi8ELi1ELb0EN4cute5tupleIJNS5_1CILi128EEENS7_ILi64EEENS7_ILi192EEEEEELi192ENS_10bfloat16_tEfNS_4arch4Sm80ELb0ELb1ELb0ELb0ELb0ELb0ELb1ELb1EEENS1_21CollectiveEpilogueFwdINS6_IJS8_SA_S9_EEENS6_IJNS7_ILi1EEESI_SI_EEESC_SE_Li256ELb0ELb1ELb1ELb0EEENS1_19SingleTileSchedulerILb0ELb1ELb1ELi128EEEEEEEEEvNT_6ParamsE)
        /*0374*/ 	.word	0x00000000


	//----- nvinfo : EIATTR_REGCOUNT
	.align		4
.L_158:
        /*0378*/ 	.byte	0x04, 0x2f
        /*037a*/ 	.short	(.L_160 - .L_159)
	.align		4
.L_159:
        /*037c*/ 	.word	index@(_ZN7cutlass13device_kernelIN5flash19enable_sm80_to_sm89INS1_16FlashAttnFwdSm80INS1_25CollectiveMainloopFwdSm80ILi8ELi1ELb0EN4cute5tupleIJNS5_1CILi128EEENS7_ILi64EEENS7_ILi192EEEEEELi192ENS_10bfloat16_tEfNS_4arch4Sm80ELb0ELb0ELb0ELb1ELb0ELb1ELb1ELb1EEENS1_21CollectiveEpilogueFwdINS6_IJS8_SA_S9_EEENS6_IJNS7_ILi1EEESI_SI_EEESC_SE_Li256ELb1ELb1ELb1ELb0EEENS1_36VarlenDynamicPersistentTileSchedulerILi128ELi64ELi256ELi256ELb1ELb1ELb0ELb0ELb1ELb1EEEEEEEEEvNT_6ParamsE)
        /*0380*/ 	.word	0x000000ff


	//----- nvinfo : EIATTR_FRAME_SIZE
	.align		4
.L_160:
        /*0384*/ 	.byte	0x04, 0x11
        /*0386*/ 	.short	(.L_162 - .L_161)
	.align		4
.L_161:
        /*0388*/ 	.word	index@($__internal_7_$__cuda_sm70_votesync_ballot)
        /*038c*/ 	.word	0x00000000


	//----- nvinfo : EIATTR_FRAME_SIZE
	.align		4
.L_162:
        /*0390*/ 	.byte	0x04, 0x11
        /*0392*/ 	.short	(.L_164 - .L_163)
	.align		4
.L_163:
        /*0394*/ 	.word	index@($__internal_6_$__cuda_sm70_shflsync_up_p)
        /*0398*/ 	.word	0x00000000


	//----- nvinfo : EIATTR_FRAME_SIZE
	.align		4
.L_164:
        /*039c*/ 	.byte	0x04, 0x11
        /*039e*/ 	.short	(.L_166 - .L_165)
	.align		4
.L_165:
        /*03a0*/ 	.word	index@($__internal_5_$__cuda_sm70_shflsync_idx_p)
        /*03a4*/ 	.word	0x00000000


	//----- nvinfo : EIATTR_FRAME_SIZE
	.align		4
.L_166:
        /*03a8*/ 	.byte	0x04, 0x11
        /*03aa*/ 	.short	(.L_168 - .L_167)
	.align		4
.L_167:
        /*03ac*/ 	.word	index@($__internal_4_$__cuda_sm70_shflsync_bfly_p)
        /*03b0*/ 	.word	0x00000000


	//----- nvinfo : EIATTR_FRAME_SIZE
	.align		4
.L_168:
        /*03b4*/ 	.byte	0x04, 0x11
        /*03b6*/ 	.short	(.L_170 - .L_169)
	.align		4
.L_169:
        /*03b8*/ 	.word	index@(_ZN7cutlass13device_kernelIN5flash19enable_sm80_to_sm89INS1_16FlashAttnFwdSm80INS1_25CollectiveMainloopFwdSm80ILi8ELi1ELb0EN4cute5tupleIJNS5_1CILi128EEENS7_ILi64EEENS7_ILi192EEEEEELi192ENS_10bfloat16_tEfNS_4arch4Sm80ELb0ELb0ELb0ELb1ELb0ELb1ELb1ELb1EEENS1_21CollectiveEpilogueFwdINS6_IJS8_SA_S9_EEENS6_IJNS7_ILi1EEESI_SI_EEESC_SE_Li256ELb1ELb1ELb1ELb0EEENS1_36VarlenDynamicPersistentTileSchedulerILi128ELi64ELi256ELi256ELb1ELb1ELb0ELb0ELb1ELb1EEEEEEEEEvNT_6ParamsE)
        /*03bc*/ 	.word	0x00000010


	//----- nvinfo : EIATTR_REGCOUNT
	.align		4
.L_170:
        /*03c0*/ 	.byte	0x04, 0x2f
        /*03c2*/ 	.short	(.L_172 - .L_171)
	.align		4
.L_171:
        /*03c4*/ 	.word	index@(_ZN7cutlass13device_kernelIN5flash19enable_sm80_to_sm89INS1_16FlashAttnFwdSm80INS1_25CollectiveMainloopFwdSm80ILi8ELi1ELb0EN4cute5tupleIJNS5_1CILi128EEENS7_ILi64EEENS7_ILi192EEEEEELi192ENS_10bfloat16_tEfNS_4arch4Sm80ELb0ELb0ELb0ELb1ELb0ELb0ELb1ELb1EEENS1_21CollectiveEpilogueFwdINS6_IJS8_SA_S9_EEENS6_IJNS7_ILi1EEESI_SI_EEESC_SE_Li256ELb1ELb1ELb1ELb0EEENS1_36VarlenDynamicPersistentTileSchedulerILi128ELi64ELi256ELi256ELb1ELb1ELb0ELb0ELb1ELb1EEEEEEEEEvNT_6ParamsE)
        /*03c8*/ 	.word	0x000000ff


	//----- nvinfo : EIATTR_FRAME_SIZE
	.align		4
.L_172:
        /*03cc*/ 	.byte	0x04, 0x11
        /*03ce*/ 	.short	(.L_174 - .L_173)
	.align		4
.L_173:
        /*03d0*/ 	.word	index@($__internal_3_$__cuda_sm70_votesync_ballot)
        /*03d4*/ 	.word	0x00000000


	//----- nvinfo : EIATTR_FRAME_SIZE
	.align		4
.L_174:
        /*03d8*/ 	.byte	0x04, 0x11
        /*03da*/ 	.short	(.L_176 - .L_175)
	.align		4
.L_175:
        /*03dc*/ 	.word	index@($__internal_2_$__cuda_sm70_shflsync_up_p)
        /*03e0*/ 	.word	0x00000000


	//----- nvinfo : EIATTR_FRAME_SIZE
	.align		4
.L_176:
        /*03e4*/ 	.byte	0x04, 0x11
        /*03e6*/ 	.short	(.L_178 - .L_177)
	.align		4
.L_177:
        /*03e8*/ 	.word	index@($__internal_1_$__cuda_sm70_shflsync_idx_p)
        /*03ec*/ 	.word	0x00000000


	//----- nvinfo : EIATTR_FRAME_SIZE
	.align		4
.L_178:
        /*03f0*/ 	.byte	0x04, 0x11
        /*03f2*/ 	.short	(.L_180 - .L_179)
	.align		4
.L_179:
        /*03f4*/ 	.word	index@($__internal_0_$__cuda_sm70_shflsync_bfly_p)
        /*03f8*/ 	.word	0x00000000


	//----- nvinfo : EIATTR_FRAME_SIZE
	.align		4
.L_180:
        /*03fc*/ 	.byte	0x04, 0x11
        /*03fe*/ 	.short	(.L_182 - .L_181)
	.align		4
.L_181:
        /*0400*/ 	.word	index@(_ZN7cutlass13device_kernelIN5flash19enable_sm80_to_sm89INS1_16FlashAttnFwdSm80INS1_25CollectiveMainloopFwdSm80ILi8ELi1ELb0EN4cute5tupleIJNS5_1CILi128EEENS7_ILi64EEENS7_ILi192EEEEEELi192ENS_10bfloat16_tEfNS_4arch4Sm80ELb0ELb0ELb0ELb1ELb0ELb0ELb1ELb1EEENS1_21CollectiveEpilogueFwdINS6_IJS8_SA_S9_EEENS6_IJNS7_ILi1EEESI_SI_EEESC_SE_Li256ELb1ELb1ELb1ELb0EEENS1_36VarlenDynamicPersistentTileSchedulerILi128ELi64ELi256ELi256ELb1ELb1ELb0ELb0ELb1ELb1EEEEEEEEEvNT_6ParamsE)
        /*0404*/ 	.word	0x00000000


	//----- nvinfo : EIATTR_REGCOUNT
	.align		4
.L_182:
        /*0408*/ 	.byte	0x04, 0x2f
        /*040a*/ 	.short	(.L_184 - .L_183)
	.align		4
.L_183:
        /*040c*/ 	.word	index@(_ZN7cutlass13device_kernelIN5flash19enable_sm80_to_sm89INS1_16FlashAttnFwdSm80INS1_25CollectiveMainloopFwdSm80ILi8ELi1ELb1EN4cute5tupleIJNS5_1CILi128EEENS7_ILi96EEENS7_ILi192EEEEEELi192ENS_10bfloat16_tEfNS_4arch4Sm80ELb0ELb0ELb0ELb0ELb0ELb0ELb1ELb1EEENS1_21CollectiveEpilogueFwdINS6_IJS8_SA_S9_EEENS6_IJNS7_ILi1EEESI_SI_EEESC_SE_Li256ELb0ELb1ELb1ELb0EEENS1_19SingleTileSchedulerILb0ELb1ELb1ELi128EEEEEEEEEvNT_6ParamsE)
        /*0410*/ 	.word	0x000000ff


	//----- nvinfo : EIATTR_FRAME_SIZE
	.align		4
.L_184:
        /*0414*/ 	.byte	0x04, 0x11
        /*0416*/ 	.short	(.L_186 - .L_185)
	.align		4
.L_185:
        /*0418*/ 	.word	index@(_ZN7cutlass13device_kernelIN5flash19enable_sm80_to_sm89INS1_16FlashAttnFwdSm80INS1_25CollectiveMainloopFwdSm80ILi8ELi1ELb1EN4cute5tupleIJNS5_1CILi128EEENS7_ILi96EEENS7_ILi192EEEEEELi192ENS_10bfloat16_tEfNS_4arch4Sm80ELb0ELb0ELb0ELb0ELb0ELb0ELb1ELb1EEENS1_21CollectiveEpilogueFwdINS6_IJS8_SA_S9_EEENS6_IJNS7_ILi1EEESI_SI_EEESC_SE_Li256ELb0ELb1ELb1ELb0EEENS1_19SingleTileSchedulerILb0ELb1ELb1ELi128EEEEEEEEEvNT_6ParamsE)
        /*041c*/ 	.word	0x00000030


	//----- nvinfo : EIATTR_MIN_STACK_SIZE
	.align		4
.L_186:
        /*0420*/ 	.byte	0x04, 0x12
        /*0422*/ 	.short	(.L_188 - .L_187)
	.align		4
.L_187:
        /*0424*/ 	.word	index@(_ZN7cutlass13device_kernelIN5flash19enable_sm80_to_sm89INS1_16FlashAttnFwdSm80INS1_25CollectiveMainloopFwdSm80ILi8ELi1ELb1EN4cute5tupleIJNS5_1CILi128EEENS7_ILi96EEENS7_ILi192EEEEEELi192ENS_10bfloat16_tEfNS_4arch4Sm80ELb0ELb0ELb0ELb0ELb0ELb0ELb1ELb1EEENS1_21CollectiveEpilogueFwdINS6_IJS8_SA_S9_EEENS6_IJNS7_ILi1EEESI_SI_EEESC_SE_Li256ELb0ELb1ELb1ELb0EEENS1_19SingleTileSchedulerILb0ELb1ELb1ELi128EEEEEEEEEvNT_6ParamsE)
        /*0428*/ 	.word	0x00000030


	//----- nvinfo : EIATTR_MIN_STACK_SIZE
	.align		4
.L_188:
        /*042c*/ 	.byte	0x04, 0x12
        /*042e*/ 	.short	(.L_190 - .L_189)
	.align		4
.L_189:
        /*0430*/ 	.word	index@(_ZN7cutlass13device_kernelIN5flash19enable_sm80_to_sm89INS1_16FlashAttnFwdSm80INS1_25CollectiveMainloopFwdSm80ILi8ELi1ELb0EN4cute5tupleIJNS5_1CILi128EEENS7_ILi64EEENS7_ILi192EEEEEELi192ENS_10bfloat16_tEfNS_4arch4Sm80ELb0ELb0ELb0ELb1ELb0ELb0ELb1ELb1EEENS1_21CollectiveEpilogueFwdINS6_IJS8_SA_S9_EEENS6_IJNS7_ILi1EEESI_SI_EEESC_SE_Li256ELb1ELb1ELb1ELb0EEENS1_36VarlenDynamicPersistentTileSchedulerILi128ELi64ELi256ELi256ELb1ELb1ELb0ELb0ELb1ELb1EEEEEEEEEvNT_6ParamsE)
        /*0434*/ 	.word	0x00000000


	//----- nvinfo : EIATTR_MIN_STACK_SIZE
	.align		4
.L_190:
        /*0438*/ 	.byte	0x04, 0x12
        /*043a*/ 	.short	(.L_192 - .L_191)
	.align		4
.L_191:
        /*043c*/ 	.word	index@(_ZN7cutlass13device_kernelIN5flash19enable_sm80_to_sm89INS1_16FlashAttnFwdSm80INS1_25CollectiveMainloopFwdSm80ILi8ELi1ELb0EN4cute5tupleIJNS5_1CILi128EEENS7_ILi64EEENS7_ILi192EEEEEELi192ENS_10bfloat16_tEfNS_4arch4Sm80ELb0ELb0ELb0ELb1ELb0ELb1ELb1ELb1EEENS1_21CollectiveEpilogueFwdINS6_IJS8_SA_S9_EEENS6_IJNS7_ILi1EEESI_SI_EEESC_SE_Li256ELb1ELb1ELb1ELb0EEENS1_36VarlenDynamicPersistentTileSchedulerILi128ELi64ELi256ELi256ELb1ELb1ELb0ELb0ELb1ELb1EEEEEEEEEvNT_6ParamsE)
        /*0440*/ 	.word	0x00000010


	//----- nvinfo : EIATTR_MIN_STACK_SIZE
	.align		4
.L_192:
        /*0444*/ 	.byte	0x04, 0x12
        /*0446*/ 	.short	(.L_194 - .L_193)
	.align		4
.L_193:
        /*0448*/ 	.word	index@(_ZN7cutlass13device_kernelIN5flash19enable_sm80_to_sm89INS1_16FlashAttnFwdSm80INS1_25CollectiveMainloopFwdSm80ILi8ELi1ELb0EN4cute5tupleIJNS5_1CILi128EEENS7_ILi64EEENS7_ILi192EEEEEELi192ENS_10bfloat16_tEfNS_4arch4Sm80ELb0ELb1ELb0ELb0ELb0ELb0ELb1ELb1EEENS1_21CollectiveEpilogueFwdINS6_IJS8_SA_S9_EEENS6_IJNS7_ILi1EEESI_SI_EEESC_SE_Li256ELb0ELb1ELb1ELb0EEENS1_19SingleTileSchedulerILb0ELb1ELb1ELi128EEEEEEEEEvNT_6ParamsE)
        /*044c*/ 	.word	0x00000000


	//----- nvinfo : EIATTR_MIN_STACK_SIZE
	.align		4
.L_194:
        /*0450*/ 	.byte	0x04, 0x12
        /*0452*/ 	.short	(.L_196 - .L_195)
	.align		4
.L_195:
        /*0454*/ 	.word	index@(_ZN7cutlass13device_kernelIN5flash19enable_sm80_to_sm89INS1_16FlashAttnFwdSm80INS1_25CollectiveMainloopFwdSm80ILi8ELi1ELb0EN4cute5tupleIJNS5_1CILi128EEENS7_ILi64EEENS7_ILi192EEEEEELi192ENS_10bfloat16_tEfNS_4arch4Sm80ELb0ELb1ELb0ELb1ELb0ELb0ELb1ELb1EEENS1_21CollectiveEpilogueFwdINS6_IJS8_SA_S9_EEENS6_IJNS7_ILi1EEESI_SI_EEESC_SE_Li256ELb1ELb1ELb1ELb0EEENS1_36VarlenDynamicPersistentTileSchedulerILi128ELi64ELi256ELi256ELb1ELb1ELb0ELb1ELb0ELb1EEEEEEEEEvNT_6ParamsE)
        /*0458*/ 	.word	0x00000040


	//----- nvinfo : EIATTR_MIN_STACK_SIZE
	.align		4
.L_196:
        /*045c*/ 	.byte	0x04, 0x12
        /*045e*/ 	.short	(.L_198 - .L_197)
	.align		4
.L_197:
        /*0460*/ 	.word	index@(_ZN7cutlass13device_kernelIN5flash19enable_sm80_to_sm89INS1_16FlashAttnFwdSm80INS1_25CollectiveMainloopFwdSm80ILi8ELi1ELb0EN4cute5tupleIJNS5_1CILi128EEENS7_ILi64EEENS7_ILi192EEEEEELi192ENS_10bfloat16_tEfNS_4arch4Sm80ELb0ELb1ELb0ELb1ELb0ELb1ELb1ELb1EEENS1_21CollectiveEpilogueFwdINS6_IJS8_SA_S9_EEENS6_IJNS7_ILi1EEESI_SI_EEESC_SE_Li256ELb1ELb1ELb1ELb0EEENS1_36VarlenDynamicPersistentTileSchedulerILi128ELi64ELi256ELi256ELb1ELb1ELb0ELb1ELb0ELb1EEEEEEEEEvNT_6ParamsE)
        /*0464*/ 	.word	0x00000040


	//----- nvinfo : EIATTR_MIN_STACK_SIZE
	.align		4
.L_198:
        /*0468*/ 	.byte	0x04, 0x12
        /*046a*/ 	.short	(.L_200 - .L_199)
	.align		4
.L_199:
        /*046c*/ 	.word	index@(_ZN7cutlass13device_kernelIN5flash19enable_sm80_to_sm89INS1_16FlashAttnFwdSm80INS1_25CollectiveMainloopFwdSm80ILi8ELi1ELb1EN4cute5tupleIJNS5_1CILi128EEENS7_ILi96EEENS7_ILi192EEEEEELi192ENS_10bfloat16_tEfNS_4arch4Sm80ELb1ELb0ELb0ELb0ELb0ELb0ELb1ELb1EEENS1_21CollectiveEpilogueFwdINS6_IJS8_SA_S9_EEENS6_IJNS7_ILi1EEESI_SI_EEESC_SE_Li256ELb0ELb1ELb1ELb0EEENS1_30DynamicPersistentTileSchedulerILi256ELi256ELb1ELb1ELb0EEEEEEEEEvNT_6ParamsE)
        /*0470*/ 	.word	0x00000090


	//----- nvinfo : EIATTR_MIN_STACK_SIZE
	.align		4
.L_200:
        /*0474*/ 	.byte	0x04, 0x12
        /*0476*/ 	.short	(.L_202 - .L_201)
	.align		4
.L_201:
        /*0478*/ 	.word	index@(_ZN7cutlass13device_kernelIN5flash19enable_sm80_to_sm89INS1_16FlashAttnFwdSm80INS1_25CollectiveMainloopFwdSm80ILi8ELi1ELb0EN4cute5tupleIJNS5_1CILi128EEENS7_ILi64EEENS7_ILi192EEEEEELi192ENS_10bfloat16_tEfNS_4arch4Sm80ELb1ELb0ELb0ELb1ELb0ELb0ELb1ELb1EEENS1_21CollectiveEpilogueFwdINS6_IJS8_SA_S9_EEENS6_IJNS7_ILi1EEESI_SI_EEESC_SE_Li256ELb1ELb1ELb1ELb0EEENS1_36VarlenDynamicPersistentTileSchedulerILi128ELi64ELi256ELi256ELb1ELb1ELb0ELb1ELb1ELb1EEEEEEEEEvNT_6ParamsE)
        /*047c*/ 	.word	0x00000050


	//----- nvinfo : EIATTR_MIN_STACK_SIZE
	.align		4
.L_202:
        /*0480*/ 	.byte	0x04, 0x12
        /*0482*/ 	.short	(.L_204 - .L_203)
	.align		4
.L_203:
        /*0484*/ 	.word	index@(_ZN7cutlass13device_kernelIN5flash19enable_sm80_to_sm89INS1_16FlashAttnFwdSm80INS1_25CollectiveMainloopFwdSm80ILi8ELi1ELb0EN4cute5tupleIJNS5_1CILi128EEENS7_ILi64EEENS7_ILi192EEEEEELi192ENS_10bfloat16_tEfNS_4arch4Sm80ELb1ELb0ELb0ELb1ELb0ELb1ELb1ELb1EEENS1_21CollectiveEpilogueFwdINS6_IJS8_SA_S9_EEENS6_IJNS7_ILi1EEESI_SI_EEESC_SE_Li256ELb1ELb1ELb1ELb0EEENS1_36VarlenDynamicPersistentTileSchedulerILi128ELi64ELi256ELi256ELb1ELb1ELb0ELb1ELb1ELb1EEEEEEEEEvNT_6ParamsE)
        /*0488*/ 	.word	0x00000050


	//----- nvinfo : EIATTR_MIN_STACK_SIZE
	.align		4
.L_204:
        /*048c*/ 	.byte	0x04, 0x12
        /*048e*/ 	.short	(.L_206 - .L_205)
	.align		4
.L_205:
        /*0490*/ 	.word	index@(_ZN7cutlass13device_kernelIN5flash19enable_sm80_to_sm89INS1_16FlashAttnFwdSm80INS1_25CollectiveMainloopFwdSm80ILi8ELi2ELb1EN4cute5tupleIJNS5_1CILi128EEENS7_ILi96EEENS7_ILi192EEEEEELi192ENS_10bfloat16_tEfNS_4arch4Sm80ELb0ELb0ELb0ELb0ELb0ELb0ELb1ELb1EEENS1_21CollectiveEpilogueFwdINS6_IJS8_SA_S9_EEENS6_IJNS7_ILi1EEESI_SI_EEESC_SE_Li256ELb0ELb1ELb1ELb0EEENS1_19SingleTileSchedulerILb0ELb1ELb1ELi128EEEEEEEEEvNT_6ParamsE)
        /*0494*/ 	.word	0x00000020


	//----- nvinfo : EIATTR_MIN_STACK_SIZE
	.align		4
.L_206:
        /*0498*/ 	.byte	0x04, 0x12
        /*049a*/ 	.short	(.L_208 - .L_207)
	.align		4
.L_207:
        /*049c*/ 	.word	index@(_ZN7cutlass13device_kernelIN5flash19enable_sm80_to_sm89INS1_16FlashAttnFwdSm80INS1_25CollectiveMainloopFwdSm80ILi8ELi2ELb0EN4cute5tupleIJNS5_1CILi128EEENS7_ILi64EEENS7_ILi192EEEEEELi192ENS_10bfloat16_tEfNS_4arch4Sm80ELb0ELb0ELb0ELb1ELb0ELb0ELb1ELb1EEENS1_21CollectiveEpilogueFwdINS6_IJS8_SA_S9_EEENS6_IJNS7_ILi1EEESI_SI_EEESC_SE_Li256ELb1ELb1ELb1ELb0EEENS1_36VarlenDynamicPersistentTileSchedulerILi128ELi64ELi256ELi256ELb1ELb1ELb0ELb0ELb1ELb1EEEEEEEEEvNT_6ParamsE)
        /*04a0*/ 	.word	0x00000000


	//----- nvinfo : EIATTR_MIN_STACK_SIZE
	.align		4
.L_208:
        /*04a4*/ 	.byte	0x04, 0x12
        /*04a6*/ 	.short	(.L_210 - .L_209)
	.align		4
.L_209:
        /*04a8*/ 	.word	index@(_ZN7cutlass13device_kernelIN5flash19enable_sm80_to_sm89INS1_16FlashAttnFwdSm80INS1_25CollectiveMainloopFwdSm80ILi8ELi2ELb0EN4cute5tupleIJNS5_1CILi128EEENS7_ILi64EEENS7_ILi192EEEEEELi192ENS_10bfloat16_tEfNS_4arch4Sm80ELb0ELb0ELb0ELb1ELb0ELb1ELb1ELb1EEENS1_21CollectiveEpilogueFwdINS6_IJS8_SA_S9_EEENS6_IJNS7_ILi1EEESI_SI_EEESC_SE_Li256ELb1ELb1ELb1ELb0EEENS1_36VarlenDynamicPersistentTileSchedulerILi128ELi64ELi256ELi256ELb1ELb1ELb0ELb0ELb1ELb1EEEEEEEEEvNT_6ParamsE)
        /*04ac*/ 	.word	0x00000000


	//----- nvinfo : EIATTR_MIN_STACK_SIZE
	.align		4
.L_210:
        /*04b0*/ 	.byte	0x04, 0x12
        /*04b2*/ 	.short	(.L_212 - .L_211)
	.align		4
.L_211:
        /*04b4*/ 	.word	index@(_ZN7cutlass13device_kernelIN5flash19enable_sm80_to_sm89INS1_16FlashAttnFwdSm80INS1_25CollectiveMainloopFwdSm80ILi8ELi2ELb0EN4cute5tupleIJNS5_1CILi128EEENS7_ILi64EEENS7_ILi192EEEEEELi192ENS_10bfloat16_tEfNS_4arch4Sm80ELb0ELb1ELb0ELb0ELb0ELb0ELb1ELb1EEENS1_21CollectiveEpilogueFwdINS6_IJS8_SA_S9_EEENS6_IJNS7_ILi1EEESI_SI_EEESC_SE_Li256ELb0ELb1ELb1ELb0EEENS1_19SingleTileSchedulerILb0ELb1ELb1ELi128EEEEEEEEEvNT_6ParamsE)
        /*04b8*/ 	.word	0x00000000


	//----- nvinfo : EIATTR_MIN_STACK_SIZE
	.align		4
.L_212:
        /*04bc*/ 	.byte	0x04, 0x12
        /*04be*/ 	.short	(.L_214 - .L_213)
	.align		4
.L_213:
        /*04c0*/ 	.word	index@(_ZN7cutlass13device_kernelIN5flash19enable_sm80_to_sm89INS1_16FlashAttnFwdSm80INS1_25CollectiveMainloopFwdSm80ILi8ELi2ELb0EN4cute5tupleIJNS5_1CILi128EEENS7_ILi64EEENS7_ILi192EEEEEELi192ENS_10bfloat16_tEfNS_4arch4Sm80ELb0ELb1ELb0ELb1ELb0ELb0ELb1ELb1EEENS1_21CollectiveEpilogueFwdINS6_IJS8_SA_S9_EEENS6_IJNS7_ILi1EEESI_SI_EEESC_SE_Li256ELb1ELb1ELb1ELb0EEENS1_36VarlenDynamicPersistentTileSchedulerILi128ELi64ELi256ELi256ELb1ELb1ELb0ELb1ELb0ELb1EEEEEEEEEvNT_6ParamsE)
        /*04c4*/ 	.word	0x00000000


	//----- nvinfo : EIATTR_MIN_STACK_SIZE
	.align		4
.L_214:
        /*04c8*/ 	.byte	0x04, 0x12
        /*04ca*/ 	.short	(.L_216 - .L_215)
	.align		4
.L_215:
        /*04cc*/ 	.word	index@(_ZN7cutlass13device_kernelIN5flash19enable_sm80_to_sm89INS1_16FlashAttnFwdSm80INS1_25CollectiveMainloopFwdSm80ILi8ELi2ELb0EN4cute5tupleIJNS5_1CILi128EEENS7_ILi64EEENS7_ILi192EEEEEELi192ENS_10bfloat16_tEfNS_4arch4Sm80ELb0ELb1ELb0ELb1ELb0ELb1ELb1ELb1EEENS1_21CollectiveEpilogueFwdINS6_IJS8_SA_S9_EEENS6_IJNS7_ILi1EEESI_SI_EEESC_SE_Li256ELb1ELb1ELb1ELb0EEENS1_36VarlenDynamicPersistentTileSchedulerILi128ELi64ELi256ELi256ELb1ELb1ELb0ELb1ELb0ELb1EEEEEEEEEvNT_6ParamsE)
        /*04d0*/ 	.word	0x00000000


	//----- nvinfo : EIATTR_MIN_STACK_SIZE
	.align		4
.L_216:
        /*04d4*/ 	.byte	0x04, 0x12
        /*04d6*/ 	.short	(.L_218 - .L_217)
	.align		4
.L_217:
        /*04d8*/ 	.word	index@(_ZN7cutlass13device_kernelIN5flash19enable_sm80_to_sm89INS1_16FlashAttnFwdSm80INS1_25CollectiveMainloopFwdSm80ILi8ELi2ELb1EN4cute5tupleIJNS5_1CILi128EEENS7_ILi96EEENS7_ILi192EEEEEELi192ENS_10bfloat16_tEfNS_4arch4Sm80ELb1ELb0ELb0ELb0ELb0ELb0ELb1ELb1EEENS1_21CollectiveEpilogueFwdINS6_IJS8_SA_S9_EEENS6_IJNS7_ILi1EEESI_SI_EEESC_SE_Li256ELb0ELb1ELb1ELb0EEENS1_30DynamicPersistentTileSchedulerILi256ELi256ELb1ELb1ELb0EEEEEEEEEvNT_6ParamsE)
        /*04dc*/ 	.word	0x00000098


	//----- nvinfo : EIATTR_MIN_STACK_SIZE
	.align		4
.L_218:
        /*04e0*/ 	.byte	0x04, 0x12
        /*04e2*/ 	.short	(.L_220 - .L_219)
	.align		4
.L_219:
        /*04e4*/ 	.word	index@(_ZN7cutlass13device_kernelIN5flash19enable_sm80_to_sm89INS1_16FlashAttnFwdSm80INS1_25CollectiveMainloopFwdSm80ILi8ELi2ELb0EN4cute5tupleIJNS5_1CILi128EEENS7_ILi64EEENS7_ILi192EEEEEELi192ENS_10bfloat16_tEfNS_4arch4Sm80ELb1ELb0ELb0ELb1ELb0ELb0ELb1ELb1EEENS1_21CollectiveEpilogueFwdINS6_IJS8_SA_S9_EEENS6_IJNS7_ILi1EEESI_SI_EEESC_SE_Li256ELb1ELb1ELb1ELb0EEENS1_36VarlenDynamicPersistentTileSchedulerILi128ELi64ELi256ELi256ELb1ELb1ELb0ELb1ELb1ELb1EEEEEEEEEvNT_6ParamsE)
        /*04e8*/ 	.word	0x00000000


	//----- nvinfo : EIATTR_MIN_STACK_SIZE
	.align		4
.L_220:
        /*04ec*/ 	.byte	0x04, 0x12
        /*04ee*/ 	.short	(.L_222 - .L_221)
	.align		4
.L_221:
        /*04f0*/ 	.word	index@(_ZN7cutlass13device_kernelIN5flash19enable_sm80_to_sm89INS1_16FlashAttnFwdSm80INS1_25CollectiveMainloopFwdSm80ILi8ELi2ELb0EN4cute5tupleIJNS5_1CILi128EEENS7_ILi64EEENS7_ILi192EEEEEELi192ENS_10bfloat16_tEfNS_4arch4Sm80ELb1ELb0ELb0ELb1ELb0ELb1ELb1ELb1EEENS1_21CollectiveEpilogueFwdINS6_IJS8_SA_S9_EEENS6_IJNS7_ILi1EEESI_SI_EEESC_SE_Li256ELb1ELb1ELb1ELb0EEENS1_36VarlenDynamicPersistentTileSchedulerILi128ELi64ELi256ELi256ELb1ELb1ELb0ELb1ELb1ELb1EEEEEEEEEvNT_6ParamsE)
        /*04f4*/ 	.word	0x00000000
.L_222:


//--------------------- .nv.info._ZN7cutlass13device_kernelIN5flash19enable_sm80_to_sm89INS1_16FlashAttnFwdSm80INS1_25CollectiveMainloopFwdSm80ILi8ELi1ELb1EN4cute5tupleIJNS5_1CILi128EEENS7_ILi96EEENS7_ILi192EEEEEELi192ENS_10bfloat16_tEfNS_4arch4Sm80ELb0ELb0ELb0ELb0ELb0ELb0ELb1ELb1EEENS1_21CollectiveEpilogueFwdINS6_IJS8_SA_S9_EEENS6_IJNS7_ILi1EEESI_SI_EEESC_SE_Li256ELb0ELb1ELb1ELb0EEENS1_19SingleTileSchedulerILb0ELb1ELb1ELi128EEEEEEEEEvNT_6ParamsE --------------------------
	.section	.nv.info._ZN7cutlass13device_kernelIN5flash19enable_sm80_to_sm89INS1_16FlashAttnFwdSm80INS1_25CollectiveMainloopFwdSm80ILi8ELi1ELb1EN4cute5tupleIJNS5_1CILi128EEENS7_ILi96EEENS7_ILi192EEEEEELi192ENS_10bfloat16_tEfNS_4arch4Sm80ELb0ELb0ELb0ELb0ELb0ELb0ELb1ELb1EEENS1_21CollectiveEpilogueFwdINS6_IJS8_SA_S9_EEENS6_IJNS7_ILi1EEESI_SI_EEESC_SE_Li256ELb0ELb1ELb1ELb0EEENS1_19SingleTileSchedulerILb0ELb1ELb1ELi128EEEEEEEEEvNT_6ParamsE,"",@"SHT_CUDA_INFO"
	.sectionflags	@""
	.align	4


	//----- nvinfo : EIATTR_CUDA_API_VERSION
	.align		4
        /*0000*/ 	.byte	0x04, 0x37
        /*0002*/ 	.short	(.L_224 - .L_223)
.L_223:
        /*0004*/ 	.word	0x00000082


	//----- nvinfo : EIATTR_SW2861232_WAR
	.align		4
.L_224:
        /*0008*/ 	.byte	0x01, 0x35
	.zero		2


	//----- nvinfo : EIATTR_PARAM_CBANK
	.align		4
        /*000c*/ 	.byte	0x04, 0x0a
        /*000e*/ 	.short	(.L_226 - .L_225)
	.align		4
.L_225:
        /*0010*/ 	.word	index@(.nv.constant0._ZN7cutlass13device_kernelIN5flash19enable_sm80_to_sm89INS1_16FlashAttnFwdSm80INS1_25CollectiveMainloopFwdSm80ILi8ELi1ELb1EN4cute5tupleIJNS5_1CILi128EEENS7_ILi96EEENS7_ILi192EEEEEELi192ENS_10bfloat16_tEfNS_4arch4Sm80ELb0ELb0ELb0ELb0ELb0ELb0ELb1ELb1EEENS1_21CollectiveEpilogueFwdINS6_IJS8_SA_S9_EEENS6_IJNS7_ILi1EEESI_SI_EEESC_SE_Li256ELb0ELb1ELb1ELb0EEENS1_19SingleTileSchedulerILb0ELb1ELb1ELi128EEEEEEEEEvNT_6ParamsE)
        /*0014*/ 	.short	0x0160
        /*0016*/ 	.short	0x0418


	//----- nvinfo : EIATTR_CBANK_PARAM_SIZE
	.align		4
.L_226:
        /*0018*/ 	.byte	0x03, 0x19
        /*001a*/ 	.short	0x0418


	//----- nvinfo : EIATTR_KPARAM_INFO
	.align		4
        /*001c*/ 	.byte	0x04, 0x17
        /*001e*/ 	.short	(.L_228 - .L_227)
.L_227:
        /*0020*/ 	.word	0x00000000
        /*0024*/ 	.short	0x0000
        /*0026*/ 	.short	0x0000
        /*0028*/ 	.byte	0x00, 0xf0, 0x61, 0x10


	//----- nvinfo : EIATTR_MAXREG_COUNT
	.align		4
.L_228:
        /*002c*/ 	.byte	0x03, 0x1b
        /*002e*/ 	.short	0x00ff


	//----- nvinfo : EIATTR_NUM_BARRIERS
	.align		4
        /*0030*/ 	.byte	0x02, 0x4c
        /*0032*/ 	.byte	0x02
	.zero		1


	//----- nvinfo : EIATTR_ANNOTATIONS
	.align		4
        /*0034*/ 	.byte	0x04, 0x55
        /*0036*/ 	.short	(.L_230 - .L_229)


	//   ....[0]....
.L_229:
        /*0038*/ 	.word	0x00000001
        /*003c*/ 	.byte	0x70, 0x11, 0x00, 0x00, 0x01, 0x00, 0x00, 0x00, 0xe0, 0x13, 0x00, 0x00, 0x01, 0x00, 0x00, 0x00
        /*004c*/ 	.byte	0x70, 0x1b, 0x00, 0x00, 0x01, 0x00, 0x00, 0x00, 0xa0, 0x1b, 0x00, 0x00, 0x01, 0x00, 0x00, 0x00
        /*005c*/ 	.byte	0xc0, 0x58, 0x00, 0x00, 0x01, 0x00, 0x00, 0x00, 0xe0, 0x58, 0x00, 0x00, 0x01, 0x00, 0x00, 0x00
        /*006c*/ 	.byte	0xa0, 0x59, 0x00, 0x00, 0x01, 0x00, 0x00, 0x00, 0xe0, 0x59, 0x00, 0x00, 0x01, 0x00, 0x00, 0x00
        /*007c*/ 	.byte	0x20, 0x5a, 0x00, 0x00, 0x01, 0x00, 0x00, 0x00, 0x30, 0x5a, 0x00, 0x00, 0x01, 0x00, 0x00, 0x00
        /*008c*/ 	.byte	0xf0, 0x5b, 0x00, 0x00, 0x01, 0x00, 0x00, 0x00, 0xc0, 0x69, 0x00, 0x00, 0x01, 0x00, 0x00, 0x00
        /*009c*/ 	.byte	0x80, 0x83, 0x00, 0x00, 0x01, 0x00, 0x00, 0x00, 0x20, 0x87, 0x00, 0x00, 0x01, 0x00, 0x00, 0x00
        /*00ac*/ 	.byte	0x40, 0x90, 0x00, 0x00, 0x01, 0x00, 0x00, 0x00, 0x60, 0x90, 0x00, 0x00, 0x01, 0x00, 0x00, 0x00
        /*00bc*/ 	.byte	0x80, 0x90, 0x00, 0x00, 0x01, 0x00, 0x00, 0x00, 0x90, 0x90, 0x00, 0x00


	//----- nvinfo : EIATTR_MERCURY_ISA_VERSION
	.align		4
.L_230:
        /*00c8*/ 	.byte	0x03, 0x5f
        /*00ca*/ 	.short	0x0000


	//----- nvinfo : EIATTR_COOP_GROUP_MASK_REGIDS
	.align		4
        /*00cc*/ 	.byte	0x04, 0x29
        /*00ce*/ 	.short	(.L_232 - .L_231)


	//   ....[0]....
.L_231:
        /*00d0*/ 	.word	0xffffffff


	//   ....[1]....
        /*00d4*/ 	.word	0xffffffff


	//   ....[2]....
        /*00d8*/ 	.word	0xffffffff


	//   ....[3]....
        /*00dc*/ 	.word	0xffffffff


	//   ....[4]....
        /*00e0*/ 	.word	0xffffffff


	//   ....[5]....
        /*00e4*/ 	.word	0xffffffff


	//   ....[6]....
        /*00e8*/ 	.word	0xffffffff


	//   ....[7]....
        /*00ec*/ 	.word	0xffffffff


	//   ....[8]....
        /*00f0*/ 	.word	0xffffffff


	//   ....[9]....
        /*00f4*/ 	.word	0xffffffff


	//   ....[10]....
        /*00f8*/ 	.word	0xffffffff


	//   ....[11]....
        /*00fc*/ 	.word	0xffffffff


	//   ....[12]....
        /*0100*/ 	.word	0xffffffff


	//   ....[13]....
        /*0104*/ 	.word	0xffffffff


	//   ....[14]....
        /*0108*/ 	.word	0xffffffff


	//   ....[15]....
        /*010c*/ 	.word	0xffffffff


	//   ....[16]....
        /*0110*/ 	.word	0xffffffff


	//   ....[17]....
        /*0114*/ 	.word	0xffffffff


	//   ....[18]....
        /*0118*/ 	.word	0xffffffff


	//   ....[19]....
        /*011c*/ 	.word	0xffffffff


	//   ....[20]....
        /*0120*/ 	.word	0xffffffff


	//   ....[21]....
        /*0124*/ 	.word	0xffffffff


	//   ....[22]....
        /*0128*/ 	.word	0xffffffff


	//   ....[23]....
        /*012c*/ 	.word	0xffffffff


	//   ....[24]....
        /*0130*/ 	.word	0xffffffff


	//   ....[25]....
        /*0134*/ 	.word	0xffffffff


	//   ....[26]....
        /*0138*/ 	.word	0xffffffff


	//   ....[27]....
        /*013c*/ 	.word	0xffffffff


	//   ....[28]....
        /*0140*/ 	.word	0xffffffff


	//----- nvinfo : EIATTR_COOP_GROUP_INSTR_OFFSETS
	.align		4
.L_232:
        /*0144*/ 	.byte	0x04, 0x28
        /*0146*/ 	.short	(.L_234 - .L_233)


	//   ....[0]....
.L_233:
        /*0148*/ 	.word	0x00000060


	//   ....[1]....
        /*014c*/ 	.word	0x00000d80


	//   ....[2]....
        /*0150*/ 	.word	0x00000db0


	//   ....[3]....
        /*0154*/ 	.word	0x00000e90


	//   ....[4]....
        /*0158*/ 	.word	0x00000ed0


	//   ....[5]....
        /*015c*/ 	.word	0x00000f90


	//   ....[6]....
        /*0160*/ 	.word	0x00000fc0


	//   ....[7]....
        /*0164*/ 	.word	0x00001000


	//   ....[8]....
        /*0168*/ 	.word	0x00001020


	//   ....[9]....
        /*016c*/ 	.word	0x00003700


	//   ....[10]....
        /*0170*/ 	.word	0x000037d0


	//   ....[11]....
        /*0174*/ 	.word	0x000037e0


	//   ....[12]....
        /*0178*/ 	.word	0x00003830


	//   ....[13]....
        /*017c*/ 	.word	0x00006dc0


	//   ....[14]....
        /*0180*/ 	.word	0x00006e10


	//   ....[15]....
        /*0184*/ 	.word	0x00006e30


	//   ....[16]....
        /*0188*/ 	.word	0x00006e50


	//   ....[17]....
        /*018c*/ 	.word	0x000090d0


	//   ....[18]....
        /*0190*/ 	.word	0x000090e0


	//   ....[19]....
        /*0194*/ 	.word	0x00009110


	//   ....[20]....
        /*0198*/ 	.word	0x00009130


	//   ....[21]....
        /*019c*/ 	.word	0x00009e10


	//   ....[22]....
        /*01a0*/ 	.word	0x00009e50


	//   ....[23]....
        /*01a4*/ 	.word	0x00009e80


	//   ....[24]....
        /*01a8*/ 	.word	0x00009eb0


	//   ....[25]....
        /*01ac*/ 	.word	0x00009fa0


	//   ....[26]....
        /*01b0*/ 	.word	0x00009fb0


	//   ....[27]....
        /*01b4*/ 	.word	0x0000a8c0


	//   ....[28]....
        /*01b8*/ 	.word	0x0000a8d0


	//----- nvinfo : EIATTR_EXIT_INSTR_OFFSETS
	.align		4
.L_234:
        /*01bc*/ 	.byte	0x04, 0x1c
        /*01be*/ 	.short	(.L_236 - .L_235)


	//   ....[0]....
.L_235:
        /*01c0*/ 	.word	0x000001c0


	//   ....[1]....
        /*01c4*/ 	.word	0x0000a8e0


	//   ....[2]....
        /*01c8*/ 	.word	0x0000b180


	//   ....[3]....
        /*01cc*/ 	.word	0x0000b1d0


	//   ....[4]....
        /*01d0*/ 	.word	0x0000b200


	//   ....[5]....
        /*01d4*/ 	.word	0x0000b260


	//   ....[6]....
        /*01d8*/ 	.word	0x0000b4f0


	//----- nvinfo : EIATTR_CTAIDZ_USED
	.align		4
.L_236:
        /*01dc*/ 	.byte	0x01, 0x04
	.zero		2


	//----- nvinfo : EIATTR_MAX_THREADS
	.align		4
        /*01e0*/ 	.byte	0x04, 0x05
        /*01e2*/ 	.short	(.L_238 - .L_237)
.L_237:
        /*01e4*/ 	.word	0x00000100
        /*01e8*/ 	.word	0x00000001
        /*01ec*/ 	.word	0x00000001


	//----- nvinfo : EIATTR_CRS_STACK_SIZE
	.align		4
.L_238:
        /*01f0*/ 	.byte	0x04, 0x1e
        /*01f2*/ 	.short	(.L_240 - .L_239)
.L_239:
        /*01f4*/ 	.word	0x00000000
.L_240:


//--------------------- .nv.info._ZN7cutlass13device_kernelIN5flash19enable_sm80_to_sm89INS1_16FlashAttnFwdSm80INS1_25CollectiveMainloopFwdSm80ILi8ELi1ELb0EN4cute5tupleIJNS5_1CILi128EEENS7_ILi64EEENS7_ILi192EEEEEELi192ENS_10bfloat16_tEfNS_4arch4Sm80ELb0ELb0ELb0ELb1ELb0ELb0ELb1ELb1EEENS1_21CollectiveEpilogueFwdINS6_IJS8_SA_S9_EEENS6_IJNS7_ILi1EEESI_SI_EEESC_SE_Li256ELb1ELb1ELb1ELb0EEENS1_36VarlenDynamicPersistentTileSchedulerILi128ELi64ELi256ELi256ELb1ELb1ELb0ELb0ELb1ELb1EEEEEEEEEvNT_6ParamsE --------------------------
	.section	.nv.info._ZN7cutlass13device_kernelIN5flash19enable_sm80_to_sm89INS1_16FlashAttnFwdSm80INS1_25CollectiveMainloopFwdSm80ILi8ELi1ELb0EN4cute5tupleIJNS5_1CILi128EEENS7_ILi64EEENS7_ILi192EEEEEELi192ENS_10bfloat16_tEfNS_4arch4Sm80ELb0ELb0ELb0ELb1ELb0ELb0ELb1ELb1EEENS1_21CollectiveEpilogueFwdINS6_IJS8_SA_S9_EEENS6_IJNS7_ILi1EEESI_SI_EEESC_SE_Li256ELb1ELb1ELb1ELb0EEENS1_36VarlenDynamicPersistentTileSchedulerILi128ELi64ELi256ELi256ELb1ELb1ELb0ELb0ELb1ELb1EEEEEEEEEvNT_6ParamsE,"",@"SHT_CUDA_INFO"
	.sectionflags	@""
	.align	4


	//----- nvinfo : EIATTR_CUDA_API_VERSION
	.align		4
        /*0000*/ 	.byte	0x04, 0x37
        /*0002*/ 	.short	(.L_242 - .L_241)
.L_241:
        /*0004*/ 	.word	0x00000082


	//----- nvinfo : EIATTR_SW2861232_WAR
	.align		4
.L_242:
        /*0008*/ 	.byte	0x01, 0x35
	.zero		2


	//----- nvinfo : EIATTR_PARAM_CBANK
	.align		4
        /*000c*/ 	.byte	0x04, 0x0a
        /*000e*/ 	.short	(.L_244 - .L_243)
	.align		4
.L_243:
        /*0010*/ 	.word	index@(.nv.constant0._ZN7cutlass13device_kernelIN5flash19enable_sm80_to_sm89INS1_16FlashAttnFwdSm80INS1_25CollectiveMainloopFwdSm80ILi8ELi1ELb0EN4cute5tupleIJNS5_1CILi128EEENS7_ILi64EEENS7_ILi192EEEEEELi192ENS_10bfloat16_tEfNS_4arch4Sm80ELb0ELb0ELb0ELb1ELb0ELb0ELb1ELb1EEENS1_21CollectiveEpilogueFwdINS6_IJS8_SA_S9_EEENS6_IJNS7_ILi1EEESI_SI_EEESC_SE_Li256ELb1ELb1ELb1ELb0EEENS1_36VarlenDynamicPersistentTileSchedulerILi128ELi64ELi256ELi256ELb1ELb1ELb0ELb0ELb1ELb1EEEEEEEEEvNT_6ParamsE)
        /*0014*/ 	.short	0x0160
        /*0016*/ 	.short	0x0438


	//----- nvinfo : EIATTR_CBANK_PARAM_SIZE
	.align		4
.L_244:
        /*0018*/ 	.byte	0x03, 0x19
        /*001a*/ 	.short	0x0438


	//----- nvinfo : EIATTR_KPARAM_INFO
	.align		4
        /*001c*/ 	.byte	0x04, 0x17
        /*001e*/ 	.short	(.L_246 - .L_245)
.L_245:
        /*0020*/ 	.word	0x00000000
        /*0024*/ 	.short	0x0000
        /*0026*/ 	.short	0x0000
        /*0028*/ 	.byte	0x00, 0xf0, 0xe1, 0x10


	//----- nvinfo : EIATTR_MAXREG_COUNT
	.align		4
.L_246:
        /*002c*/ 	.byte	0x03, 0x1b
        /*002e*/ 	.short	0x00ff


	//----- nvinfo : EIATTR_NUM_BARRIERS
	.align		4
        /*0030*/ 	.byte	0x02, 0x4c
        /*0032*/ 	.byte	0x06
	.zero		1


	//----- nvinfo : EIATTR_MERCURY_ISA_VERSION
	.align		4
        /*0034*/ 	.byte	0x03, 0x5f
        /*0036*/ 	.short	0x0000


	//----- nvinfo : EIATTR_INT_WARP_WIDE_INSTR_OFFSETS
	.align		4
        /*0038*/ 	.byte	0x04, 0x31
        /*003a*/ 	.short	(.L_248 - .L_247)


	//   ....[0]....
.L_247:
        /*003c*/ 	.word	0x00007f90


	//   ....[1]....
        /*0040*/ 	.word	0x00008030


	//----- nvinfo : EIATTR_COOP_GROUP_MASK_REGIDS
	.align		4
.L_248:
        /*0044*/ 	.byte	0x04, 0x29
        /*0046*/ 	.short	(.L_250 - .L_249)


	//   ....[0]....
.L_249:
        /*0048*/ 	.word	0xffffffff


	//   ....[1]....
        /*004c*/ 	.word	0xffffffff


	//   ....[2]....
        /*0050*/ 	.word	0xffffffff


	//   ....[3]....
        /*0054*/ 	.word	0xffffffff


	//   ....[4]....
        /*0058*/ 	.word	0xffffffff


	//   ....[5]....
        /*005c*/ 	.word	0xffffffff


	//   ....[6]....
        /*0060*/ 	.word	0xffffffff


	//   ....[7]....
        /*0064*/ 	.word	0xffffffff


	//   ....[8]....
        /*0068*/ 	.word	0xffffffff


	//   ....[9]....
        /*006c*/ 	.word	0xffffffff


	//   ....[10]....
        /*0070*/ 	.word	0xffffffff


	//   ....[11]....
        /*0074*/ 	.word	0xffffffff


	//   ....[12]....
        /*0078*/ 	.word	0xffffffff


	//   ....[13]....
        /*007c*/ 	.word	0xffffffff


	//   ....[14]....
        /*0080*/ 	.word	0xffffffff


	//   ....[15]....
        /*0084*/ 	.word	0xffffffff


	//   ....[16]....
        /*0088*/ 	.word	0xffffffff


	//   ....[17]....
        /*008c*/ 	.word	0xffffffff


	//   ....[18]....
        /*0090*/ 	.word	0xffffffff


	//   ....[19]....
        /*0094*/ 	.word	0xffffffff


	//   ....[20]....
        /*0098*/ 	.word	0xffffffff


	//   ....[21]....
        /*009c*/ 	.word	0xffffffff


	//   ....[22]....
        /*00a0*/ 	.word	0xffffffff


	//   ....[23]....
        /*00a4*/ 	.word	0xffffffff


	//   ....[24]....
        /*00a8*/ 	.word	0xffffffff


	//   ....[25]....
        /*00ac*/ 	.word	0xffffffff


	//   ....[26]....
        /*00b0*/ 	.word	0xffffffff


	//   ....[27]....
        /*00b4*/ 	.word	0xffffffff


	//   ....[28]....
        /*00b8*/ 	.word	0xffffffff


	//   ....[29]....
        /*00bc*/ 	.word	0xffffffff


	//   ....[30]....
        /*00c0*/ 	.word	0xffffffff


	//   ....[31]....
        /*00c4*/ 	.word	0xffffffff


	//   ....[32]....
        /*00c8*/ 	.word	0xffffffff


	//   ....[33]....
        /*00cc*/ 	.word	0xffffffff


	//   ....[34]....
        /*00d0*/ 	.word	0xffffffff


	//   ....[35]....
        /*00d4*/ 	.word	0xffffffff


	//   ....[36]....
        /*00d8*/ 	.word	0xffffffff


	//   ....[37]....
        /*00dc*/ 	.word	0xffffffff


	//   ....[38]....
        /*00e0*/ 	.word	0xffffffff


	//   ....[39]....
        /*00e4*/ 	.word	0xffffffff


	//   ....[40]....
        /*00e8*/ 	.word	0xffffffff


	//   ....[41]....
        /*00ec*/ 	.word	0xffffffff


	//   ....[42]....
        /*00f0*/ 	.word	0xffffffff


	//   ....[43]....
        /*00f4*/ 	.word	0xffffffff


	//   ....[44]....
        /*00f8*/ 	.word	0xffffffff


	//   ....[45]....
        /*00fc*/ 	.word	0xffffffff


	//   ....[46]....
        /*0100*/ 	.word	0xffffffff


	//   ....[47]....
        /*0104*/ 	.word	0xffffffff


	//   ....[48]....
        /*0108*/ 	.word	0xffffffff


	//   ....[49]....
        /*010c*/ 	.word	0xffffffff


	//   ....[50]....
        /*0110*/ 	.word	0xffffffff


	//   ....[51]....
        /*0114*/ 	.word	0xffffffff


	//   ....[52]....
        /*0118*/ 	.word	0xffffffff


	//   ....[53]....
        /*011c*/ 	.word	0xffffffff


	//   ....[54]....
        /*0120*/ 	.word	0xffffffff


	//   ....[55]....
        /*0124*/ 	.word	0xffffffff


	//   ....[56]....
        /*0128*/ 	.word	0xffffffff


	//   ....[57]....
        /*012c*/ 	.word	0xffffffff


	//   ....[58]....
        /*0130*/ 	.word	0xffffffff


	//   ....[59]....
        /*0134*/ 	.word	0xffffffff


	//   ....[60]....
        /*0138*/ 	.word	0xffffffff


	//   ....[61]....
        /*013c*/ 	.word	0xffffffff


	//   ....[62]....
        /*0140*/ 	.word	0xffffffff


	//   ....[63]....
        /*0144*/ 	.word	0xffffffff


	//   ....[64]....
        /*0148*/ 	.word	0xffffffff


	//   ....[65]....
        /*014c*/ 	.word	0xffffffff


	//   ....[66]....
        /*0150*/ 	.word	0xffffffff


	//   ....[67]....
        /*0154*/ 	.word	0xffffffff


	//   ....[68]....
        /*0158*/ 	.word	0xffffffff


	//   ....[69]....
        /*015c*/ 	.word	0xffffffff


	//   ....[70]....
        /*0160*/ 	.word	0xffffffff


	//   ....[71]....
        /*0164*/ 	.word	0xffffffff


	//   ....[72]....
        /*0168*/ 	.word	0xffffffff


	//   ....[73]....
        /*016c*/ 	.word	0xffffffff


	//   ....[74]....
        /*0170*/ 	.word	0xffffffff


	//   ....[75]....
        /*0174*/ 	.word	0xffffffff


	//   ....[76]....
        /*0178*/ 	.word	0xffffffff


	//   ....[77]....
        /*017c*/ 	.word	0xffffffff


	//   ....[78]....
        /*0180*/ 	.word	0xffffffff


	//   ....[79]....
        /*0184*/ 	.word	0xffffffff


	//   ....[80]....
        /*0188*/ 	.word	0xffffffff


	//   ....[81]....
        /*018c*/ 	.word	0xffffffff


	//   ....[82]....
        /*0190*/ 	.word	0xffffffff


	//   ....[83]....
        /*0194*/ 	.word	0xffffffff


	//   ....[84]....
        /*0198*/ 	.word	0xffffffff


	//   ....[85]....
        /*019c*/ 	.word	0xffffffff


	//   ....[86]....
        /*01a0*/ 	.word	0xffffffff


	//   ....[87]....
        /*01a4*/ 	.word	0xffffffff


	//   ....[88]....
        /*01a8*/ 	.word	0xffffffff


	//   ....[89]....
        /*01ac*/ 	.word	0xffffffff


	//   ....[90]....
        /*01b0*/ 	.word	0xffffffff


	//   ....[91]....
        /*01b4*/ 	.word	0xffffffff


	//   ....[92]....
        /*01b8*/ 	.word	0xffffffff


	//   ....[93]....
        /*01bc*/ 	.word	0xffffffff


	//   ....[94]....
        /*01c0*/ 	.word	0xffffffff


	//   ....[95]....
        /*01c4*/ 	.word	0xffffffff


	//   ....[96]....
        /*01c8*/ 	.word	0xffffffff


	//   ....[97]....
        /*01cc*/ 	.word	0xffffffff


	//   ....[98]....
        /*01d0*/ 	.word	0xffffffff


	//   ....[99]....
        /*01d4*/ 	.word	0xffffffff


	//   ....[100]....
        /*01d8*/ 	.word	0xffffffff


	//   ....[101]....
        /*01dc*/ 	.word	0xffffffff


	//   ....[102]....
        /*01e0*/ 	.word	0xffffffff


	//   ....[103]....
        /*01e4*/ 	.word	0xffffffff


	//   ....[104]....
        /*01e8*/ 	.word	0xffffffff


	//   ....[105]....
        /*01ec*/ 	.word	0xffffffff


	//   ....[106]....
        /*01f0*/ 	.word	0xffffffff


	//   ....[107]....
        /*01f4*/ 	.word	0xffffffff


	//   ....[108]....
        /*01f8*/ 	.word	0xffffffff


	//   ....[109]....
        /*01fc*/ 	.word	0xffffffff


	//   ....[110]....
        /*0200*/ 	.word	0xffffffff


	//   ....[111]....
        /*0204*/ 	.word	0xffffffff


	//   ....[112]....
        /*0208*/ 	.word	0xffffffff


	//   ....[113]....
        /*020c*/ 	.word	0xffffffff


	//   ....[114]....
        /*0210*/ 	.word	0xffffffff


	//   ....[115]....
        /*0214*/ 	.word	0xffffffff


	//   ....[116]....
        /*0218*/ 	.word	0xffffffff


	//   ....[117]....
        /*021c*/ 	.word	0xffffffff


	//   ....[118]....
        /*0220*/ 	.word	0xffffffff


	//   ....[119]....
        /*0224*/ 	.word	0xffffffff


	//   ....[120]....
        /*0228*/ 	.word	0xffffffff


	//   ....[121]....
        /*022c*/ 	.word	0xffffffff


	//   ....[122]....
        /*0230*/ 	.word	0xffffffff


	//   ....[123]....
        /*0234*/ 	.word	0xffffffff


	//   ....[124]....
        /*0238*/ 	.word	0xffffffff


	//   ....[125]....
        /*023c*/ 	.word	0xffffffff


	//   ....[126]....
        /*0240*/ 	.word	0xffffffff


	//   ....[127]....
        /*0244*/ 	.word	0xffffffff


	//   ....[128]....
        /*0248*/ 	.word	0xffffffff


	//   ....[129]....
        /*024c*/ 	.word	0xffffffff


	//   ....[130]....
        /*0250*/ 	.word	0xffffffff


	//   ....[131]....
        /*0254*/ 	.word	0xffffffff


	//   ....[132]....
        /*0258*/ 	.word	0xffffffff


	//   ....[133]....
        /*025c*/ 	.word	0xffffffff


	//   ....[134]....
        /*0260*/ 	.word	0xffffffff


	//   ....[135]....
        /*0264*/ 	.word	0xffffffff


	//   ....[136]....
        /*0268*/ 	.word	0xffffffff


	//   ....[137]....
        /*026c*/ 	.word	0xffffffff


	//   ....[138]....
        /*0270*/ 	.word	0xffffffff


	//----- nvinfo : EIATTR_COOP_GROUP_INSTR_OFFSETS
	.align		4
.L_250:
        /*0274*/ 	.byte	0x04, 0x28
        /*0276*/ 	.short	(.L_252 - .L_251)


	//   ....[0]....
.L_251:
        /*0278*/ 	.word	0x00000080


	//   ....[1]....
        /*027c*/ 	.word	0x00000210


	//   ....[2]....
        /*0280*/ 	.word	0x00000240


	//   ....[3]....
        /*0284*/ 	.word	0x00000270


	//   ....[4]....
        /*0288*/ 	.word	0x000002a0


	//   ....[5]....
        /*028c*/ 	.word	0x000002d0


	//   ....[6]....
        /*0290*/ 	.word	0x00000300


	//   ....[7]....
        /*0294*/ 	.word	0x00000460


	//   ....[8]....
        /*0298*/ 	.word	0x000004a0


	//   ....[9]....
        /*029c*/ 	.word	0x000004d0


	//   ....[10]....
        /*02a0*/ 	.word	0x00000500


	//   ....[11]....
        /*02a4*/ 	.word	0x00000530


	//   ....[12]....
        /*02a8*/ 	.word	0x00000560


	//   ....[13]....
        /*02ac*/ 	.word	0x000005f0


	//   ....[14]....
        /*02b0*/ 	.word	0x00000620


	//   ....[15]....
        /*02b4*/ 	.word	0x00000640


	//   ....[16]....
        /*02b8*/ 	.word	0x000006a0


	//   ....[17]....
        /*02bc*/ 	.word	0x000022a0


	//   ....[18]....
        /*02c0*/ 	.word	0x000022c0


	//   ....[19]....
        /*02c4*/ 	.word	0x000023f0


	//   ....[20]....
        /*02c8*/ 	.word	0x00002400


	//   ....[21]....
        /*02cc*/ 	.word	0x00002530


	//   ....[22]....
        /*02d0*/ 	.word	0x00002550


	//   ....[23]....
        /*02d4*/ 	.word	0x00002680


	//   ....[24]....
        /*02d8*/ 	.word	0x00002690


	//   ....[25]....
        /*02dc*/ 	.word	0x00003d60


	//   ....[26]....
        /*02e0*/ 	.word	0x00003d90


	//   ....[27]....
        /*02e4*/ 	.word	0x00003db0


	//   ....[28]....
        /*02e8*/ 	.word	0x00003dd0


	//   ....[29]....
        /*02ec*/ 	.word	0x00005d30


	//   ....[30]....
        /*02f0*/ 	.word	0x00005d50


	//   ....[31]....
        /*02f4*/ 	.word	0x00005d70


	//   ....[32]....
        /*02f8*/ 	.word	0x00005d90


	//   ....[33]....
        /*02fc*/ 	.word	0x000077a0


	//   ....[34]....
        /*0300*/ 	.word	0x000077b0


	//   ....[35]....
        /*0304*/ 	.word	0x000077e0


	//   ....[36]....
        /*0308*/ 	.word	0x000077f0


	//   ....[37]....
        /*030c*/ 	.word	0x00008b00


	//   ....[38]....
        /*0310*/ 	.word	0x00008b20


	//   ....[39]....
        /*0314*/ 	.word	0x00008b40


	//   ....[40]....
        /*0318*/ 	.word	0x00008b50


	//   ....[41]....
        /*031c*/ 	.word	0x00008ea0


	//   ....[42]....
        /*0320*/ 	.word	0x00008ec0


	//   ....[43]....
        /*0324*/ 	.word	0x00008fe0


	//   ....[44]....
        /*0328*/ 	.word	0x00008ff0


	//   ....[45]....
        /*032c*/ 	.word	0x00009120


	//   ....[46]....
        /*0330*/ 	.word	0x00009140


	//   ....[47]....
        /*0334*/ 	.word	0x00009270


	//   ....[48]....
        /*0338*/ 	.word	0x00009280


	//   ....[49]....
        /*033c*/ 	.word	0x000095c0


	//   ....[50]....
        /*0340*/ 	.word	0x000095e0


	//   ....[51]....
        /*0344*/ 	.word	0x00009e30


	//   ....[52]....
        /*0348*/ 	.word	0x00009e40


	//   ....[53]....
        /*034c*/ 	.word	0x0000ab50


	//   ....[54]....
        /*0350*/ 	.word	0x0000ab70


	//   ....[55]....
        /*0354*/ 	.word	0x0000aca0


	//   ....[56]....
        /*0358*/ 	.word	0x0000acb0


	//   ....[57]....
        /*035c*/ 	.word	0x0000ade0


	//   ....[58]....
        /*0360*/ 	.word	0x0000ae00


	//   ....[59]....
        /*0364*/ 	.word	0x0000af30


	//   ....[60]....
        /*0368*/ 	.word	0x0000af40


	//   ....[61]....
        /*036c*/ 	.word	0x0000b0f0


	//   ....[62]....
        /*0370*/ 	.word	0x0000b110


	//   ....[63]....
        /*0374*/ 	.word	0x0000b230


	//   ....[64]....
        /*0378*/ 	.word	0x0000b270


	//   ....[65]....
        /*037c*/ 	.word	0x0000b2a0


	//   ....[66]....
        /*0380*/ 	.word	0x0000b2d0


	//   ....[67]....
        /*0384*/ 	.word	0x0000b300


	//   ....[68]....
        /*0388*/ 	.word	0x0000b330


	//   ....[69]....
        /*038c*/ 	.word	0x0000b470


	//   ....[70]....
        /*0390*/ 	.word	0x0000b4b0


	//   ....[71]....
        /*0394*/ 	.word	0x0000b4e0


	//   ....[72]....
        /*0398*/ 	.word	0x0000b510


	//   ....[73]....
        /*039c*/ 	.word	0x0000b540


	//   ....[74]....
        /*03a0*/ 	.word	0x0000b570


	//   ....[75]....
        /*03a4*/ 	.word	0x0000b600


	//   ....[76]....
        /*03a8*/ 	.word	0x0000b630


	//   ....[77]....
        /*03ac*/ 	.word	0x0000b640


	//   ....[78]....
        /*03b0*/ 	.word	0x0000b6a0


	//   ....[79]....
        /*03b4*/ 	.word	0x0000bb70


	//   ....[80]....
        /*03b8*/ 	.word	0x0000bbd0


	//   ....[81]....
        /*03bc*/ 	.word	0x0000bc30


	//   ....[82]....
        /*03c0*/ 	.word	0x0000bc90


	//   ....[83]....
        /*03c4*/ 	.word	0x0000bcf0


	//   ....[84]....
        /*03c8*/ 	.word	0x0000bd60


	//   ....[85]....
        /*03cc*/ 	.word	0x0000bda0


	//   ....[86]....
        /*03d0*/ 	.word	0x0000be00


	//   ....[87]....
        /*03d4*/ 	.word	0x0000be70


	//   ....[88]....
        /*03d8*/ 	.word	0x0000bed0


	//   ....[89]....
        /*03dc*/ 	.word	0x0000bf40


	//   ....[90]....
        /*03e0*/ 	.word	0x0000bfb0


	//   ....[91]....
        /*03e4*/ 	.word	0x0000c020


	//   ....[92]....
        /*03e8*/ 	.word	0x0000c080


	//   ....[93]....
        /*03ec*/ 	.word	0x0000c0e0


	//   ....[94]....
        /*03f0*/ 	.word	0x0000c150


	//   ....[95]....
        /*03f4*/ 	.word	0x0000c1b0


	//   ....[96]....
        /*03f8*/ 	.word	0x0000c210


	//   ....[97]....
        /*03fc*/ 	.word	0x0000c290


	//   ....[98]....
        /*0400*/ 	.word	0x0000c2e0


	//   ....[99]....
        /*0404*/ 	.word	0x0000c330


	//   ....[100]....
        /*0408*/ 	.word	0x0000c380


	//   ....[101]....
        /*040c*/ 	.word	0x0000c3f0


	//   ....[102]....
        /*0410*/ 	.word	0x0000c460


	//   ....[103]....
        /*0414*/ 	.word	0x0000c4d0


	//   ....[104]....
        /*0418*/ 	.word	0x0000c530


	//   ....[105]....
        /*041c*/ 	.word	0x0000c590


	//   ....[106]....
        /*0420*/ 	.word	0x0000c600


	//   ....[107]....
        /*0424*/ 	.word	0x0000c660


	//   ....[108]....
        /*0428*/ 	.word	0x0000c6c0


	//   ....[109]....
        /*042c*/ 	.word	0x0000c730


	//   ....[110]....
        /*0430*/ 	.word	0x0000c7a0


	//   ....[111]....
        /*0434*/ 	.word	0x0000c810


	//   ....[112]....
        /*0438*/ 	.word	0x0000c870


	//   ....[113]....
        /*043c*/ 	.word	0x0000c8e0


	//   ....[114]....
        /*0440*/ 	.word	0x0000c950


	//   ....[115]....
        /*0444*/ 	.word	0x0000c9c0


	//   ....[116]....
        /*0448*/ 	.word	0x0000ca20


	//   ....[117]....
        /*044c*/ 	.word	0x0000ca90


	//   ....[118]....
        /*0450*/ 	.word	0x0000cb00


	//   ....[119]....
        /*0454*/ 	.word	0x0000cb70


	//   ....[120]....
        /*0458*/ 	.word	0x0000cbd0


	//   ....[121]....
        /*045c*/ 	.word	0x0000cc40


	//   ....[122]....
        /*0460*/ 	.word	0x0000ccb0


	//   ....[123]....
        /*0464*/ 	.word	0x0000cd00


	//   ....[124]....
        /*0468*/ 	.word	0x0000cd50


	//   ....[125]....
        /*046c*/ 	.word	0x0000cda0


	//   ....[126]....
        /*0470*/ 	.word	0x0000cdf0


	//   ....[127]....
        /*0474*/ 	.word	0x0000ce40


	//   ....[128]....
        /*0478*/ 	.word	0x0000ceb0


	//   ....[129]....
        /*047c*/ 	.word	0x0000cf10


	//   ....[130]....
        /*0480*/ 	.word	0x0000cf70


	//   ....[131]....
        /*0484*/ 	.word	0x0000cfc0


	//   ....[132]....
        /*0488*/ 	.word	0x0000d010


	//   ....[133]....
        /*048c*/ 	.word	0x0000d060


	//   ....[134]....
        /*0490*/ 	.word	0x0000d0d0


	//   ....[135]....
        /*0494*/ 	.word	0x0000d120


	//   ....[136]....
        /*0498*/ 	.word	0x0000d180


	//   ....[137]....
        /*049c*/ 	.word	0x0000d1e0


	//   ....[138]....
        /*04a0*/ 	.word	0x0000d240


	//----- nvinfo : EIATTR_EXIT_INSTR_OFFSETS
	.align		4
.L_252:
        /*04a4*/ 	.byte	0x04, 0x1c
        /*04a6*/ 	.short	(.L_254 - .L_253)


	//   ....[0]....
.L_253:
        /*04a8*/ 	.word	0x00000b00


	//   ....[1]....
        /*04ac*/ 	.word	0x0000bb30


	//----- nvinfo : EIATTR_MAX_THREADS
	.align		4
.L_254:
        /*04b0*/ 	.byte	0x04, 0x05
        /*04b2*/ 	.short	(.L_256 - .L_255)
.L_255:
        /*04b4*/ 	.word	0x00000100
        /*04b8*/ 	.word	0x00000001
        /*04bc*/ 	.word	0x00000001


	//----- nvinfo : EIATTR_CRS_STACK_SIZE
	.align		4
.L_256:
        /*04c0*/ 	.byte	0x04, 0x1e
        /*04c2*/ 	.short	(.L_258 - .L_257)
.L_257:
        /*04c4*/ 	.word	0x00000000
.L_258:


//--------------------- .nv.info._ZN7cutlass13device_kernelIN5flash19enable_sm80_to_sm89INS1_16FlashAttnFwdSm80INS1_25CollectiveMainloopFwdSm80ILi8ELi1ELb0EN4cute5tupleIJNS5_1CILi128EEENS7_ILi64EEENS7_ILi192EEEEEELi192ENS_10bfloat16_tEfNS_4arch4Sm80ELb0ELb0ELb0ELb1ELb0ELb1ELb1ELb1EEENS1_21CollectiveEpilogueFwdINS6_IJS8_SA_S9_EEENS6_IJNS7_ILi1EEESI_SI_EEESC_SE_Li256ELb1ELb1ELb1ELb0EEENS1_36VarlenDynamicPersistentTileSchedulerILi128ELi64ELi256ELi256ELb1ELb1ELb0ELb0ELb1ELb1EEEEEEEEEvNT_6ParamsE --------------------------
	.section	.nv.info._ZN7cutlass13device_kernelIN5flash19enable_sm80_to_sm89INS1_16FlashAttnFwdSm80INS1_25CollectiveMainloopFwdSm80ILi8ELi1ELb0EN4cute5tupleIJNS5_1CILi128EEENS7_ILi64EEENS7_ILi192EEEEEELi192ENS_10bfloat16_tEfNS_4arch4Sm80ELb0ELb0ELb0ELb1ELb0ELb1ELb1ELb1EEENS1_21CollectiveEpilogueFwdINS6_IJS8_SA_S9_EEENS6_IJNS7_ILi1EEESI_SI_EEESC_SE_Li256ELb1ELb1ELb1ELb0EEENS1_36VarlenDynamicPersistentTileSchedulerILi128ELi64ELi256ELi256ELb1ELb1ELb0ELb0ELb1ELb1EEEEEEEEEvNT_6ParamsE,"",@"SHT_CUDA_INFO"
	.sectionflags	@""
	.align	4


	//----- nvinfo : EIATTR_CUDA_API_VERSION
	.align		4
        /*0000*/ 	.byte	0x04, 0x37
        /*0002*/ 	.short	(.L_260 - .L_259)
.L_259:
        /*0004*/ 	.word	0x00000082


	//----- nvinfo : EIATTR_SW2861232_WAR
	.align		4
.L_260:
        /*0008*/ 	.byte	0x01, 0x35
	.zero		2


	//----- nvinfo : EIATTR_PARAM_CBANK
	.align		4
        /*000c*/ 	.byte	0x04, 0x0a
        /*000e*/ 	.short	(.L_262 - .L_261)
	.align		4
.L_261:
        /*0010*/ 	.word	index@(.nv.constant0._ZN7cutlass13device_kernelIN5flash19enable_sm80_to_sm89INS1_16FlashAttnFwdSm80INS1_25CollectiveMainloopFwdSm80ILi8ELi1ELb0EN4cute5tupleIJNS5_1CILi128EEENS7_ILi64EEENS7_ILi192EEEEEELi192ENS_10bfloat16_tEfNS_4arch4Sm80ELb0ELb0ELb0ELb1ELb0ELb1ELb1ELb1EEENS1_21CollectiveEpilogueFwdINS6_IJS8_SA_S9_EEENS6_IJNS7_ILi1EEESI_SI_EEESC_SE_Li256ELb1ELb1ELb1ELb0EEENS1_36VarlenDynamicPersistentTileSchedulerILi128ELi64ELi256ELi256ELb1ELb1ELb0ELb0ELb1ELb1EEEEEEEEEvNT_6ParamsE)
        /*0014*/ 	.short	0x0160
        /*0016*/ 	.short	0x0438


	//----- nvinfo : EIATTR_CBANK_PARAM_SIZE
	.align		4
.L_262:
        /*0018*/ 	.byte	0x03, 0x19
        /*001a*/ 	.short	0x0438


	//----- nvinfo : EIATTR_KPARAM_INFO
	.align		4
        /*001c*/ 	.byte	0x04, 0x17
        /*001e*/ 	.short	(.L_264 - .L_263)
.L_263:
        /*0020*/ 	.word	0x00000000
        /*0024*/ 	.short	0x0000
        /*0026*/ 	.short	0x0000
        /*0028*/ 	.byte	0x00, 0xf0, 0xe1, 0x10


	//----- nvinfo : EIATTR_MAXREG_COUNT
	.align		4
.L_264:
        /*002c*/ 	.byte	0x03, 0x1b
        /*002e*/ 	.short	0x00ff


	//----- nvinfo : EIATTR_NUM_BARRIERS
	.align		4
        /*0030*/ 	.byte	0x02, 0x4c
        /*0032*/ 	.byte	0x06
	.zero		1


	//----- nvinfo : EIATTR_ANNOTATIONS
	.align		4
        /*0034*/ 	.byte	0x04, 0x55
        /*0036*/ 	.short	(.L_266 - .L_265)


	//   ....[0]....
.L_265:
        /*0038*/ 	.word	0x00000001
        /*003c*/ 	.byte	0x30, 0x76, 0x00, 0x00, 0x01, 0x00, 0x00, 0x00, 0x60, 0x76, 0x00, 0x00, 0x01, 0x00, 0x00, 0x00
        /*004c*/ 	.byte	0x00, 0x7b, 0x00, 0x00, 0x01, 0x00, 0x00, 0x00, 0x00, 0xd5, 0x00, 0x00, 0x01, 0x00, 0x00, 0x00
        /*005c*/ 	.byte	0x80, 0xf9, 0x00, 0x00, 0x01, 0x00, 0x00, 0x00, 0xb0, 0x05, 0x01, 0x00


	//----- nvinfo : EIATTR_MERCURY_ISA_VERSION
	.align		4
.L_266:
        /*0068*/ 	.byte	0x03, 0x5f
        /*006a*/ 	.short	0x0000


	//----- nvinfo : EIATTR_INT_WARP_WIDE_INSTR_OFFSETS
	.align		4
        /*006c*/ 	.byte	0x04, 0x31
        /*006e*/ 	.short	(.L_268 - .L_267)


	//   ....[0]....
.L_267:
        /*0070*/ 	.word	0x00012b70


	//   ....[1]....
        /*0074*/ 	.word	0x00012c10


	//----- nvinfo : EIATTR_COOP_GROUP_MASK_REGIDS
	.align		4
.L_268:
        /*0078*/ 	.byte	0x04, 0x29
        /*007a*/ 	.short	(.L_270 - .L_269)


	//   ....[0]....
.L_269:
        /*007c*/ 	.word	0xffffffff


	//   ....[1]....
        /*0080*/ 	.word	0xffffffff


	//   ....[2]....
        /*0084*/ 	.word	0xffffffff


	//   ....[3]....
        /*0088*/ 	.word	0xffffffff


	//   ....[4]....
        /*008c*/ 	.word	0xffffffff


	//   ....[5]....
        /*0090*/ 	.word	0xffffffff


	//   ....[6]....
        /*0094*/ 	.word	0xffffffff


	//   ....[7]....
        /*0098*/ 	.word	0xffffffff


	//   ....[8]....
        /*009c*/ 	.word	0xffffffff


	//   ....[9]....
        /*00a0*/ 	.word	0xffffffff


	//   ....[10]....
        /*00a4*/ 	.word	0xffffffff


	//   ....[11]....
        /*00a8*/ 	.word	0xffffffff


	//   ....[12]....
        /*00ac*/ 	.word	0xffffffff


	//   ....[13]....
        /*00b0*/ 	.word	0xffffffff


	//   ....[14]....
        /*00b4*/ 	.word	0xffffffff


	//   ....[15]....
        /*00b8*/ 	.word	0xffffffff


	//   ....[16]....
        /*00bc*/ 	.word	0xffffffff


	//   ....[17]....
        /*00c0*/ 	.word	0xffffffff


	//   ....[18]....
        /*00c4*/ 	.word	0xffffffff


	//   ....[19]....
        /*00c8*/ 	.word	0xffffffff


	//   ....[20]....
        /*00cc*/ 	.word	0xffffffff


	//   ....[21]....
        /*00d0*/ 	.word	0xffffffff


	//   ....[22]....
        /*00d4*/ 	.word	0xffffffff


	//   ....[23]....
        /*00d8*/ 	.word	0xffffffff


	//   ....[24]....
        /*00dc*/ 	.word	0xffffffff


	//   ....[25]....
        /*00e0*/ 	.word	0xffffffff


	//   ....[26]....
        /*00e4*/ 	.word	0xffffffff


	//   ....[27]....
        /*00e8*/ 	.word	0xffffffff


	//   ....[28]....
        /*00ec*/ 	.word	0xffffffff


	//   ....[29]....
        /*00f0*/ 	.word	0xffffffff


	//   ....[30]....
        /*00f4*/ 	.word	0xffffffff


	//   ....[31]....
        /*00f8*/ 	.word	0xffffffff


	//   ....[32]....
        /*00fc*/ 	.word	0xffffffff


	//   ....[33]....
        /*0100*/ 	.word	0xffffffff


	//   ....[34]....
        /*0104*/ 	.word	0xffffffff


	//   ....[35]....
        /*0108*/ 	.word	0xffffffff


	//   ....[36]....
        /*010c*/ 	.word	0xffffffff


	//   ....[37]....
        /*0110*/ 	.word	0xffffffff


	//   ....[38]....
        /*0114*/ 	.word	0xffffffff


	//   ....[39]....
        /*0118*/ 	.word	0xffffffff


	//   ....[40]....
        /*011c*/ 	.word	0xffffffff


	//   ....[41]....
        /*0120*/ 	.word	0xffffffff


	//   ....[42]....
        /*0124*/ 	.word	0xffffffff


	//   ....[43]....
        /*0128*/ 	.word	0xffffffff


	//   ....[44]....
        /*012c*/ 	.word	0xffffffff


	//   ....[45]....
        /*0130*/ 	.word	0xffffffff


	//   ....[46]....
        /*0134*/ 	.word	0xffffffff


	//   ....[47]....
        /*0138*/ 	.word	0xffffffff


	//   ....[48]....
        /*013c*/ 	.word	0xffffffff


	//   ....[49]....
        /*0140*/ 	.word	0xffffffff


	//   ....[50]....
        /*0144*/ 	.word	0xffffffff


	//   ....[51]....
        /*0148*/ 	.word	0xffffffff


	//   ....[52]....
        /*014c*/ 	.word	0xffffffff


	//   ....[53]....
        /*0150*/ 	.word	0xffffffff


	//   ....[54]....
        /*0154*/ 	.word	0xffffffff


	//   ....[55]....
        /*0158*/ 	.word	0xffffffff


	//   ....[56]....
        /*015c*/ 	.word	0xffffffff


	//   ....[57]....
        /*0160*/ 	.word	0xffffffff


	//   ....[58]....
        /*0164*/ 	.word	0xffffffff


	//   ....[59]....
        /*0168*/ 	.word	0xffffffff


	//   ....[60]....
        /*016c*/ 	.word	0xffffffff


	//   ....[61]....
        /*0170*/ 	.word	0xffffffff


	//   ....[62]....
        /*0174*/ 	.word	0xffffffff


	//   ....[63]....
        /*0178*/ 	.word	0xffffffff


	//   ....[64]....
        /*017c*/ 	.word	0xffffffff


	//   ....[65]....
        /*0180*/ 	.word	0xffffffff


	//   ....[66]....
        /*0184*/ 	.word	0xffffffff


	//   ....[67]....
        /*0188*/ 	.word	0xffffffff


	//   ....[68]....
        /*018c*/ 	.word	0xffffffff


	//   ....[69]....
        /*0190*/ 	.word	0xffffffff


	//   ....[70]....
        /*0194*/ 	.word	0xffffffff


	//   ....[71]....
        /*0198*/ 	.word	0xffffffff


	//   ....[72]....
        /*019c*/ 	.word	0xffffffff


	//   ....[73]....
        /*01a0*/ 	.word	0xffffffff


	//   ....[74]....
        /*01a4*/ 	.word	0xffffffff


	//   ....[75]....
        /*01a8*/ 	.word	0xffffffff


	//   ....[76]....
        /*01ac*/ 	.word	0xffffffff


	//   ....[77]....
        /*01b0*/ 	.word	0xffffffff


	//   ....[78]....
        /*01b4*/ 	.word	0xffffffff


	//   ....[79]....
        /*01b8*/ 	.word	0xffffffff


	//   ....[80]....
        /*01bc*/ 	.word	0xffffffff


	//   ....[81]....
        /*01c0*/ 	.word	0xffffffff


	//   ....[82]....
        /*01c4*/ 	.word	0xffffffff


	//   ....[83]....
        /*01c8*/ 	.word	0xffffffff


	//   ....[84]....
        /*01cc*/ 	.word	0xffffffff


	//   ....[85]....
        /*01d0*/ 	.word	0xffffffff


	//   ....[86]....
        /*01d4*/ 	.word	0xffffffff


	//   ....[87]....
        /*01d8*/ 	.word	0xffffffff


	//   ....[88]....
        /*01dc*/ 	.word	0xffffffff


	//   ....[89]....
        /*01e0*/ 	.word	0xffffffff


	//   ....[90]....
        /*01e4*/ 	.word	0xffffffff


	//   ....[91]....
        /*01e8*/ 	.word	0xffffffff


	//   ....[92]....
        /*01ec*/ 	.word	0xffffffff


	//   ....[93]....
        /*01f0*/ 	.word	0xffffffff


	//   ....[94]....
        /*01f4*/ 	.word	0xffffffff


	//   ....[95]....
        /*01f8*/ 	.word	0xffffffff


	//   ....[96]....
        /*01fc*/ 	.word	0xffffffff


	//   ....[97]....
        /*0200*/ 	.word	0xffffffff


	//   ....[98]....
        /*0204*/ 	.word	0xffffffff


	//   ....[99]....
        /*0208*/ 	.word	0xffffffff


	//   ....[100]....
        /*020c*/ 	.word	0xffffffff


	//   ....[101]....
        /*0210*/ 	.word	0xffffffff


	//   ....[102]....
        /*0214*/ 	.word	0xffffffff


	//   ....[103]....
        /*0218*/ 	.word	0xffffffff


	//   ....[104]....
        /*021c*/ 	.word	0xffffffff


	//   ....[105]....
        /*0220*/ 	.word	0xffffffff


	//   ....[106]....
        /*0224*/ 	.word	0xffffffff


	//   ....[107]....
        /*0228*/ 	.word	0xffffffff


	//   ....[108]....
        /*022c*/ 	.word	0xffffffff


	//   ....[109]....
        /*0230*/ 	.word	0xffffffff


	//   ....[110]....
        /*0234*/ 	.word	0xffffffff


	//   ....[111]....
        /*0238*/ 	.word	0xffffffff


	//   ....[112]....
        /*023c*/ 	.word	0xffffffff


	//   ....[113]....
        /*0240*/ 	.word	0xffffffff


	//   ....[114]....
        /*0244*/ 	.word	0xffffffff


	//   ....[115]....
        /*0248*/ 	.word	0xffffffff


	//   ....[116]....
        /*024c*/ 	.word	0xffffffff


	//   ....[117]....
        /*0250*/ 	.word	0xffffffff


	//   ....[118]....
        /*0254*/ 	.word	0xffffffff


	//   ....[119]....
        /*0258*/ 	.word	0xffffffff


	//   ....[120]....
        /*025c*/ 	.word	0xffffffff


	//   ....[121]....
        /*0260*/ 	.word	0xffffffff


	//   ....[122]....
        /*0264*/ 	.word	0xffffffff


	//   ....[123]....
        /*0268*/ 	.word	0xffffffff


	//   ....[124]....
        /*026c*/ 	.word	0xffffffff


	//   ....[125]....
        /*0270*/ 	.word	0xffffffff


	//   ....[126]....
        /*0274*/ 	.word	0xffffffff


	//   ....[127]....
        /*0278*/ 	.word	0xffffffff


	//   ....[128]....
        /*027c*/ 	.word	0xffffffff


	//   ....[129]....
        /*0280*/ 	.word	0xffffffff


	//   ....[130]....
        /*0284*/ 	.word	0xffffffff


	//   ....[131]....
        /*0288*/ 	.word	0xffffffff


	//   ....[132]....
        /*028c*/ 	.word	0xffffffff


	//   ....[133]....
        /*0290*/ 	.word	0xffffffff


	//   ....[134]....
        /*0294*/ 	.word	0xffffffff


	//   ....[135]....
        /*0298*/ 	.word	0xffffffff


	//   ....[136]....
        /*029c*/ 	.word	0xffffffff


	//   ....[137]....
        /*02a0*/ 	.word	0xffffffff


	//   ....[138]....
        /*02a4*/ 	.word	0xffffffff


	//   ....[139]....
        /*02a8*/ 	.word	0xffffffff


	//   ....[140]....
        /*02ac*/ 	.word	0xffffffff


	//   ....[141]....
        /*02b0*/ 	.word	0xffffffff


	//   ....[142]....
        /*02b4*/ 	.word	0xffffffff


	//   ....[143]....
        /*02b8*/ 	.word	0xffffffff


	//   ....[144]....
        /*02bc*/ 	.word	0xffffffff


	//   ....[145]....
        /*02c0*/ 	.word	0xffffffff


	//   ....[146]....
        /*02c4*/ 	.word	0xffffffff


	//----- nvinfo : EIATTR_COOP_GROUP_INSTR_OFFSETS
	.align		4
.L_270:
        /*02c8*/ 	.byte	0x04, 0x28
        /*02ca*/ 	.short	(.L_272 - .L_271)


	//   ....[0]....
.L_271:
        /*02cc*/ 	.word	0x00000090


	//   ....[1]....
        /*02d0*/ 	.word	0x00000210


	//   ....[2]....
        /*02d4*/ 	.word	0x00000240


	//   ....[3]....
        /*02d8*/ 	.word	0x00000270


	//   ....[4]....
        /*02dc*/ 	.word	0x000002a0


	//   ....[5]....
        /*02e0*/ 	.word	0x000002d0


	//   ....[6]....
        /*02e4*/ 	.word	0x00000300


	//   ....[7]....
        /*02e8*/ 	.word	0x00000450


	//   ....[8]....
        /*02ec*/ 	.word	0x00000490


	//   ....[9]....
        /*02f0*/ 	.word	0x000004c0


	//   ....[10]....
        /*02f4*/ 	.word	0x000004f0


	//   ....[11]....
        /*02f8*/ 	.word	0x00000520


	//   ....[12]....
        /*02fc*/ 	.word	0x00000550


	//   ....[13]....
        /*0300*/ 	.word	0x000005e0


	//   ....[14]....
        /*0304*/ 	.word	0x00000610


	//   ....[15]....
        /*0308*/ 	.word	0x00000630


	//   ....[16]....
        /*030c*/ 	.word	0x00000690


	//   ....[17]....
        /*0310*/ 	.word	0x000076e0


	//   ....[18]....
        /*0314*/ 	.word	0x00007700


	//   ....[19]....
        /*0318*/ 	.word	0x00007850


	//   ....[20]....
        /*031c*/ 	.word	0x00007860


	//   ....[21]....
        /*0320*/ 	.word	0x00007990


	//   ....[22]....
        /*0324*/ 	.word	0x000079b0


	//   ....[23]....
        /*0328*/ 	.word	0x00007ae0


	//   ....[24]....
        /*032c*/ 	.word	0x00007af0


	//   ....[25]....
        /*0330*/ 	.word	0x00007f90


	//   ....[26]....
        /*0334*/ 	.word	0x00007fd0


	//   ....[27]....
        /*0338*/ 	.word	0x00008010


	//   ....[28]....
        /*033c*/ 	.word	0x00008050


	//   ....[29]....
        /*0340*/ 	.word	0x0000a980


	//   ....[30]....
        /*0344*/ 	.word	0x0000a9d0


	//   ....[31]....
        /*0348*/ 	.word	0x0000aa10


	//   ....[32]....
        /*034c*/ 	.word	0x0000aa50


	//   ....[33]....
        /*0350*/ 	.word	0x0000e890


	//   ....[34]....
        /*0354*/ 	.word	0x0000e920


	//   ....[35]....
        /*0358*/ 	.word	0x0000e940


	//   ....[36]....
        /*035c*/ 	.word	0x0000e960


	//   ....[37]....
        /*0360*/ 	.word	0x00010920


	//   ....[38]....
        /*0364*/ 	.word	0x00010940


	//   ....[39]....
        /*0368*/ 	.word	0x00010960


	//   ....[40]....
        /*036c*/ 	.word	0x00010980


	//   ....[41]....
        /*0370*/ 	.word	0x00012380


	//   ....[42]....
        /*0374*/ 	.word	0x00012390


	//   ....[43]....
        /*0378*/ 	.word	0x000123c0


	//   ....[44]....
        /*037c*/ 	.word	0x000123d0


	//   ....[45]....
        /*0380*/ 	.word	0x000137c0


	//   ....[46]....
        /*0384*/ 	.word	0x000137e0


	//   ....[47]....
        /*0388*/ 	.word	0x000137f0


	//   ....[48]....
        /*038c*/ 	.word	0x00013800


	//   ....[49]....
        /*0390*/ 	.word	0x00013b70


	//   ....[50]....
        /*0394*/ 	.word	0x00013b90


	//   ....[51]....
        /*0398*/ 	.word	0x00013ce0


	//   ....[52]....
        /*039c*/ 	.word	0x00013cf0


	//   ....[53]....
        /*03a0*/ 	.word	0x00013e20


	//   ....[54]....
        /*03a4*/ 	.word	0x00013e40


	//   ....[55]....
        /*03a8*/ 	.word	0x00013f70


	//   ....[56]....
        /*03ac*/ 	.word	0x00013f80


	//   ....[57]....
        /*03b0*/ 	.word	0x000142b0


	//   ....[58]....
        /*03b4*/ 	.word	0x000142d0


	//   ....[59]....
        /*03b8*/ 	.word	0x00014c60


	//   ....[60]....
        /*03bc*/ 	.word	0x00014c70


	//   ....[61]....
        /*03c0*/ 	.word	0x000159a0


	//   ....[62]....
        /*03c4*/ 	.word	0x000159c0


	//   ....[63]....
        /*03c8*/ 	.word	0x00015b20


	//   ....[64]....
        /*03cc*/ 	.word	0x00015b30


	//   ....[65]....
        /*03d0*/ 	.word	0x00015c60


	//   ....[66]....
        /*03d4*/ 	.word	0x00015c80


	//   ....[67]....
        /*03d8*/ 	.word	0x00015db0


	//   ....[68]....
        /*03dc*/ 	.word	0x00015dc0


	//   ....[69]....
        /*03e0*/ 	.word	0x00015f70


	//   ....[70]....
        /*03e4*/ 	.word	0x00015f90


	//   ....[71]....
        /*03e8*/ 	.word	0x000160b0


	//   ....[72]....
        /*03ec*/ 	.word	0x000160f0


	//   ....[73]....
        /*03f0*/ 	.word	0x00016120


	//   ....[74]....
        /*03f4*/ 	.word	0x00016150


	//   ....[75]....
        /*03f8*/ 	.word	0x00016180


	//   ....[76]....
        /*03fc*/ 	.word	0x000161b0


	//   ....[77]....
        /*0400*/ 	.word	0x00016300


	//   ....[78]....
        /*0404*/ 	.word	0x00016340


	//   ....[79]....
        /*0408*/ 	.word	0x00016370


	//   ....[80]....
        /*040c*/ 	.word	0x000163a0


	//   ....[81]....
        /*0410*/ 	.word	0x000163d0


	//   ....[82]....
        /*0414*/ 	.word	0x00016400


	//   ....[83]....
        /*0418*/ 	.word	0x00016490


	//   ....[84]....
        /*041c*/ 	.word	0x000164c0


	//   ....[85]....
        /*0420*/ 	.word	0x000164d0


	//   ....[86]....
        /*0424*/ 	.word	0x00016530


	//   ....[87]....
        /*0428*/ 	.word	0x00016a10


	//   ....[88]....
        /*042c*/ 	.word	0x00016a70


	//   ....[89]....
        /*0430*/ 	.word	0x00016ad0


	//   ....[90]....
        /*0434*/ 	.word	0x00016b30


	//   ....[91]....
        /*0438*/ 	.word	0x00016b90


	//   ....[92]....
        /*043c*/ 	.word	0x00016c00


	//   ....[93]....
        /*0440*/ 	.word	0x00016c40


	//   ....[94]....
        /*0444*/ 	.word	0x00016ca0


	//   ....[95]....
        /*0448*/ 	.word	0x00016d10


	//   ....[96]....
        /*044c*/ 	.word	0x00016d80


	//   ....[97]....
        /*0450*/ 	.word	0x00016df0


	//   ....[98]....
        /*0454*/ 	.word	0x00016e60


	//   ....[99]....
        /*0458*/ 	.word	0x00016ed0


	//   ....[100]....
        /*045c*/ 	.word	0x00016f30


	//   ....[101]....
        /*0460*/ 	.word	0x00016f90


	//   ....[102]....
        /*0464*/ 	.word	0x00017000


	//   ....[103]....
        /*0468*/ 	.word	0x00017060


	//   ....[104]....
        /*046c*/ 	.word	0x000170c0


	//   ....[105]....
        /*0470*/ 	.word	0x00017140


	//   ....[106]....
        /*0474*/ 	.word	0x00017190


	//   ....[107]....
        /*0478*/ 	.word	0x000171e0


	//   ....[108]....
        /*047c*/ 	.word	0x00017230


	//   ....[109]....
        /*0480*/ 	.word	0x000172a0


	//   ....[110]....
        /*0484*/ 	.word	0x00017310


	//   ....[111]....
        /*0488*/ 	.word	0x00017380


	//   ....[112]....
        /*048c*/ 	.word	0x000173e0


	//   ....[113]....
        /*0490*/ 	.word	0x00017440


	//   ....[114]....
        /*0494*/ 	.word	0x000174b0


	//   ....[115]....
        /*0498*/ 	.word	0x00017510


	//   ....[116]....
        /*049c*/ 	.word	0x00017570


	//   ....[117]....
        /*04a0*/ 	.word	0x000175e0


	//   ....[118]....
        /*04a4*/ 	.word	0x00017650


	//   ....[119]....
        /*04a8*/ 	.word	0x000176c0


	//   ....[120]....
        /*04ac*/ 	.word	0x00017720


	//   ....[121]....
        /*04b0*/ 	.word	0x00017790


	//   ....[122]....
        /*04b4*/ 	.word	0x00017800


	//   ....[123]....
        /*04b8*/ 	.word	0x00017870


	//   ....[124]....
        /*04bc*/ 	.word	0x000178d0


	//   ....[125]....
        /*04c0*/ 	.word	0x00017930


	//   ....[126]....
        /*04c4*/ 	.word	0x000179a0


	//   ....[127]....
        /*04c8*/ 	.word	0x00017a00


	//   ....[128]....
        /*04cc*/ 	.word	0x00017a60


	//   ....[129]....
        /*04d0*/ 	.word	0x00017ad0


	//   ....[130]....
        /*04d4*/ 	.word	0x00017b40


	//   ....[131]....
        /*04d8*/ 	.word	0x00017b90


	//   ....[132]....
        /*04dc*/ 	.word	0x00017be0


	//   ....[133]....
        /*04e0*/ 	.word	0x00017c30


	//   ....[134]....
        /*04e4*/ 	.word	0x00017c80


	//   ....[135]....
        /*04e8*/ 	.word	0x00017cd0


	//   ....[136]....
        /*04ec*/ 	.word	0x00017d40


	//   ....[137]....
        /*04f0*/ 	.word	0x00017da0


	//   ....[138]....
        /*04f4*/ 	.word	0x00017e00


	//   ....[139]....
        /*04f8*/ 	.word	0x00017e50


	//   ....[140]....
        /*04fc*/ 	.word	0x00017ea0


	//   ....[141]....
        /*0500*/ 	.word	0x00017ef0


	//   ....[142]....
        /*0504*/ 	.word	0x00017f60


	//   ....[143]....
        /*0508*/ 	.word	0x00017fb0


	//   ....[144]....
        /*050c*/ 	.word	0x00018010


	//   ....[145]....
        /*0510*/ 	.word	0x00018070


	//   ....[146]....
        /*0514*/ 	.word	0x000180e0


	//----- nvinfo : EIATTR_EXIT_INSTR_OFFSETS
	.align		4
.L_272:
        /*0518*/ 	.byte	0x04, 0x1c
        /*051a*/ 	.short	(.L_274 - .L_273)


	//   ....[0]....
.L_273:
        /*051c*/ 	.word	0x00000ae0


	//   ....[1]....
        /*0520*/ 	.word	0x000169d0


	//----- nvinfo : EIATTR_MAX_THREADS
	.align		4
.L_274:
        /*0524*/ 	.byte	0x04, 0x05
        /*0526*/ 	.short	(.L_276 - .L_275)
.L_275:
        /*0528*/ 	.word	0x00000100
        /*052c*/ 	.word	0x00000001
        /*0530*/ 	.word	0x00000001


	//----- nvinfo : EIATTR_CRS_STACK_SIZE
	.align		4
.L_276:
        /*0534*/ 	.byte	0x04, 0x1e
        /*0536*/ 	.short	(.L_278 - .L_277)
.L_277:
        /*0538*/ 	.word	0x00000000
.L_278:


//--------------------- .nv.info._ZN7cutlass13device_kernelIN5flash19enable_sm80_to_sm89INS1_16FlashAttnFwdSm80INS1_25CollectiveMainloopFwdSm80ILi8ELi1ELb0EN4cute5tupleIJNS5_1CILi128EEENS7_ILi64EEENS7_ILi192EEEEEELi192ENS_10bfloat16_tEfNS_4arch4Sm80ELb0ELb1ELb0ELb0ELb0ELb0ELb1ELb1EEENS1_21CollectiveEpilogueFwdINS6_IJS8_SA_S9_EEENS6_IJNS7_ILi1EEESI_SI_EEESC_SE_Li256ELb0ELb1ELb1ELb0EEENS1_19SingleTileSchedulerILb0ELb1ELb1ELi128EEEEEEEEEvNT_6ParamsE --------------------------
	.section	.nv.info._ZN7cutlass13device_kernelIN5flash19enable_sm80_to_sm89INS1_16FlashAttnFwdSm80INS1_25CollectiveMainloopFwdSm80ILi8ELi1ELb0EN4cute5tupleIJNS5_1CILi128EEENS7_ILi64EEENS7_ILi192EEEEEELi192ENS_10bfloat16_tEfNS_4arch4Sm80ELb0ELb1ELb0ELb0ELb0ELb0ELb1ELb1EEENS1_21CollectiveEpilogueFwdINS6_IJS8_SA_S9_EEENS6_IJNS7_ILi1EEESI_SI_EEESC_SE_Li256ELb0ELb1ELb1ELb0EEENS1_19SingleTileSchedulerILb0ELb1ELb1ELi128EEEEEEEEEvNT_6ParamsE,"",@"SHT_CUDA_INFO"
	.sectionflags	@""
	.align	4


	//----- nvinfo : EIATTR_CUDA_API_VERSION
	.align		4
        /*0000*/ 	.byte	0x04, 0x37
        /*0002*/ 	.short	(.L_280 - .L_279)
.L_279:
        /*0004*/ 	.word	0x00000082


	//----- nvinfo : EIATTR_SW2861232_WAR
	.align		4
.L_280:
        /*0008*/ 	.byte	0x01, 0x35
	.zero		2


	//----- nvinfo : EIATTR_PARAM_CBANK
	.align		4
        /*000c*/ 	.byte	0x04, 0x0a
        /*000e*/ 	.short	(.L_282 - .L_281)
	.align		4
.L_281:
        /*0010*/ 	.word	index@(.nv.constant0._ZN7cutlass13device_kernelIN5flash19enable_sm80_to_sm89INS1_16FlashAttnFwdSm80INS1_25CollectiveMainloopFwdSm80ILi8ELi1ELb0EN4cute5tupleIJNS5_1CILi128EEENS7_ILi64EEENS7_ILi192EEEEEELi192ENS_10bfloat16_tEfNS_4arch4Sm80ELb0ELb1ELb0ELb0ELb0ELb0ELb1ELb1EEENS1_21CollectiveEpilogueFwdINS6_IJS8_SA_S9_EEENS6_IJNS7_ILi1EEESI_SI_EEESC_SE_Li256ELb0ELb1ELb1ELb0EEENS1_19SingleTileSchedulerILb0ELb1ELb1ELi128EEEEEEEEEvNT_6ParamsE)
        /*0014*/ 	.short	0x0160
        /*0016*/ 	.short	0x0418


	//----- nvinfo : EIATTR_CBANK_PARAM_SIZE
	.align		4
.L_282:
        /*0018*/ 	.byte	0x03, 0x19
        /*001a*/ 	.short	0x0418


	//----- nvinfo : EIATTR_KPARAM_INFO
	.align		4
        /*001c*/ 	.byte	0x04, 0x17
        /*001e*/ 	.short	(.L_284 - .L_283)
.L_283:
        /*0020*/ 	.word	0x00000000
        /*0024*/ 	.short	0x0000
        /*0026*/ 	.short	0x0000
        /*0028*/ 	.byte	0x00, 0xf0, 0x61, 0x10


	//----- nvinfo : EIATTR_MAXREG_COUNT
	.align		4
.L_284:
        /*002c*/ 	.byte	0x03, 0x1b
        /*002e*/ 	.short	0x00ff


	//----- nvinfo : EIATTR_NUM_BARRIERS
	.align		4
        /*0030*/ 	.byte	0x02, 0x4c
        /*0032*/ 	.byte	0x02
	.zero		1


	//----- nvinfo : EIATTR_MERCURY_ISA_VERSION
	.align		4
        /*0034*/ 	.byte	0x03, 0x5f
        /*0036*/ 	.short	0x0000


	//----- nvinfo : EIATTR_COOP_GROUP_MASK_REGIDS
	.align		4
        /*0038*/ 	.byte	0x04, 0x29
        /*003a*/ 	.short	(.L_286 - .L_285)


	//   ....[0]....
.L_285:
        /*003c*/ 	.word	0xffffffff


	//   ....[1]....
        /*0040*/ 	.word	0xffffffff


	//   ....[2]....
        /*0044*/ 	.word	0xffffffff


	//   ....[3]....
        /*0048*/ 	.word	0xffffffff


	//   ....[4]....
        /*004c*/ 	.word	0xffffffff


	//   ....[5]....
        /*0050*/ 	.word	0xffffffff


	//   ....[6]....
        /*0054*/ 	.word	0xffffffff


	//   ....[7]....
        /*0058*/ 	.word	0xffffffff


	//   ....[8]....
        /*005c*/ 	.word	0xffffffff


	//   ....[9]....
        /*0060*/ 	.word	0xffffffff


	//   ....[10]....
        /*0064*/ 	.word	0xffffffff


	//   ....[11]....
        /*0068*/ 	.word	0xffffffff


	//   ....[12]....
        /*006c*/ 	.word	0xffffffff


	//   ....[13]....
        /*0070*/ 	.word	0xffffffff


	//   ....[14]....
        /*0074*/ 	.word	0xffffffff


	//   ....[15]....
        /*0078*/ 	.word	0xffffffff


	//   ....[16]....
        /*007c*/ 	.word	0xffffffff


	//   ....[17]....
        /*0080*/ 	.word	0xffffffff


	//   ....[18]....
        /*0084*/ 	.word	0xffffffff


	//   ....[19]....
        /*0088*/ 	.word	0xffffffff


	//   ....[20]....
        /*008c*/ 	.word	0xffffffff


	//   ....[21]....
        /*0090*/ 	.word	0xffffffff


	//   ....[22]....
        /*0094*/ 	.word	0xffffffff


	//   ....[23]....
        /*0098*/ 	.word	0xffffffff


	//   ....[24]....
        /*009c*/ 	.word	0xffffffff


	//   ....[25]....
        /*00a0*/ 	.word	0xffffffff


	//   ....[26]....
        /*00a4*/ 	.word	0xffffffff


	//   ....[27]....
        /*00a8*/ 	.word	0xffffffff


	//   ....[28]....
        /*00ac*/ 	.word	0xffffffff


	//   ....[29]....
        /*00b0*/ 	.word	0xffffffff


	//   ....[30]....
        /*00b4*/ 	.word	0xffffffff


	//   ....[31]....
        /*00b8*/ 	.word	0xffffffff


	//   ....[32]....
        /*00bc*/ 	.word	0xffffffff


	//   ....[33]....
        /*00c0*/ 	.word	0xffffffff


	//   ....[34]....
        /*00c4*/ 	.word	0xffffffff


	//   ....[35]....
        /*00c8*/ 	.word	0xffffffff


	//   ....[36]....
        /*00cc*/ 	.word	0xffffffff


	//   ....[37]....
        /*00d0*/ 	.word	0xffffffff


	//   ....[38]....
        /*00d4*/ 	.word	0xffffffff


	//   ....[39]....
        /*00d8*/ 	.word	0xffffffff


	//   ....[40]....
        /*00dc*/ 	.word	0xffffffff


	//   ....[41]....
        /*00e0*/ 	.word	0xffffffff


	//   ....[42]....
        /*00e4*/ 	.word	0xffffffff


	//----- nvinfo : EIATTR_COOP_GROUP_INSTR_OFFSETS
	.align		4
.L_286:
        /*00e8*/ 	.byte	0x04, 0x28
        /*00ea*/ 	.short	(.L_288 - .L_287)


	//   ....[0]....
.L_287:
        /*00ec*/ 	.word	0x00000050


	//   ....[1]....
        /*00f0*/ 	.word	0x00001350


	//   ....[2]....
        /*00f4*/ 	.word	0x000013d0


	//   ....[3]....
        /*00f8*/ 	.word	0x00001700


	//   ....[4]....
        /*00fc*/ 	.word	0x00001730


	//   ....[5]....
        /*0100*/ 	.word	0x00001870


	//   ....[6]....
        /*0104*/ 	.word	0x000018a0


	//   ....[7]....
        /*0108*/ 	.word	0x000019d0


	//   ....[8]....
        /*010c*/ 	.word	0x00001a10


	//   ....[9]....
        /*0110*/ 	.word	0x00002f00


	//   ....[10]....
        /*0114*/ 	.word	0x000031d0


	//   ....[11]....
        /*0118*/ 	.word	0x00003d10


	//   ....[12]....
        /*011c*/ 	.word	0x00003d40


	//   ....[13]....
        /*0120*/ 	.word	0x00003d60


	//   ....[14]....
        /*0124*/ 	.word	0x00003d80


	//   ....[15]....
        /*0128*/ 	.word	0x00005830


	//   ....[16]....
        /*012c*/ 	.word	0x000062b0


	//   ....[17]....
        /*0130*/ 	.word	0x00006a70


	//   ....[18]....
        /*0134*/ 	.word	0x00006c80


	//   ....[19]....
        /*0138*/ 	.word	0x00006cb0


	//   ....[20]....
        /*013c*/ 	.word	0x00006d20


	//   ....[21]....
        /*0140*/ 	.word	0x000096f0


	//   ....[22]....
        /*0144*/ 	.word	0x00009710


	//   ....[23]....
        /*0148*/ 	.word	0x00009730


	//   ....[24]....
        /*014c*/ 	.word	0x00009750


	//   ....[25]....
        /*0150*/ 	.word	0x0000c170


	//   ....[26]....
        /*0154*/ 	.word	0x0000c4b0


	//   ....[27]....
        /*0158*/ 	.word	0x0000cde0


	//   ....[28]....
        /*015c*/ 	.word	0x0000ce30


	//   ....[29]....
        /*0160*/ 	.word	0x0000ce50


	//   ....[30]....
        /*0164*/ 	.word	0x0000ce70


	//   ....[31]....
        /*0168*/ 	.word	0x0000e5a0


	//   ....[32]....
        /*016c*/ 	.word	0x0000e5d0


	//   ....[33]....
        /*0170*/ 	.word	0x0000e610


	//   ....[34]....
        /*0174*/ 	.word	0x0000e620


	//   ....[35]....
        /*0178*/ 	.word	0x0000f330


	//   ....[36]....
        /*017c*/ 	.word	0x0000f370


	//   ....[37]....
        /*0180*/ 	.word	0x0000f390


	//   ....[38]....
        /*0184*/ 	.word	0x0000f3c0


	//   ....[39]....
        /*0188*/ 	.word	0x0000f430


	//   ....[40]....
        /*018c*/ 	.word	0x0000f4a0


	//   ....[41]....
        /*0190*/ 	.word	0x0000fdb0


	//   ....[42]....
        /*0194*/ 	.word	0x0000fdc0


	//----- nvinfo : EIATTR_EXIT_INSTR_OFFSETS
	.align		4
.L_288:
        /*0198*/ 	.byte	0x04, 0x1c
        /*019a*/ 	.short	(.L_290 - .L_289)


	//   ....[0]....
.L_289:
        /*019c*/ 	.word	0x000001b0


	//   ....[1]....
        /*01a0*/ 	.word	0x0000fdd0


	//   ....[2]....
        /*01a4*/ 	.word	0x00010670


	//   ....[3]....
        /*01a8*/ 	.word	0x000106c0


	//   ....[4]....
        /*01ac*/ 	.word	0x000106f0


	//   ....[5]....
        /*01b0*/ 	.word	0x00010750


	//   ....[6]....
        /*01b4*/ 	.word	0x000109e0


	//----- nvinfo : EIATTR_CTAIDZ_USED
	.align		4
.L_290:
        /*01b8*/ 	.byte	0x01, 0x04
	.zero		2


	//----- nvinfo : EIATTR_MAX_THREADS
	.align		4
        /*01bc*/ 	.byte	0x04, 0x05
        /*01be*/ 	.short	(.L_292 - .L_291)
.L_291:
        /*01c0*/ 	.word	0x00000100
        /*01c4*/ 	.word	0x00000001
        /*01c8*/ 	.word	0x00000001


	//----- nvinfo : EIATTR_CRS_STACK_SIZE
	.align		4
.L_292:
        /*01cc*/ 	.byte	0x04, 0x1e
        /*01ce*/ 	.short	(.L_294 - .L_293)
.L_293:
        /*01d0*/ 	.word	0x00000000
.L_294:


//--------------------- .nv.info._ZN7cutlass13device_kernelIN5flash19enable_sm80_to_sm89INS1_16FlashAttnFwdSm80INS1_25CollectiveMainloopFwdSm80ILi8ELi1ELb0EN4cute5tupleIJNS5_1CILi128EEENS7_ILi64EEENS7_ILi192EEEEEELi192ENS_10bfloat16_tEfNS_4arch4Sm80ELb0ELb1ELb0ELb1ELb0ELb0ELb1ELb1EEENS1_21CollectiveEpilogueFwdINS6_IJS8_SA_S9_EEENS6_IJNS7_ILi1EEESI_SI_EEESC_SE_Li256ELb1ELb1ELb1ELb0EEENS1_36VarlenDynamicPersistentTileSchedulerILi128ELi64ELi256ELi256ELb1ELb1ELb0ELb1ELb0ELb1EEEEEEEEEvNT_6ParamsE --------------------------
	.section	.nv.info._ZN7cutlass13device_kernelIN5flash19enable_sm80_to_sm89INS1_16FlashAttnFwdSm80INS1_25CollectiveMainloopFwdSm80ILi8ELi1ELb0EN4cute5tupleIJNS5_1CILi128EEENS7_ILi64EEENS7_ILi192EEEEEELi192ENS_10bfloat16_tEfNS_4arch4Sm80ELb0ELb1ELb0ELb1ELb0ELb0ELb1ELb1EEENS1_21CollectiveEpilogueFwdINS6_IJS8_SA_S9_EEENS6_IJNS7_ILi1EEESI_SI_EEESC_SE_Li256ELb1ELb1ELb1ELb0EEENS1_36VarlenDynamicPersistentTileSchedulerILi128ELi64ELi256ELi256ELb1ELb1ELb0ELb1ELb0ELb1EEEEEEEEEvNT_6ParamsE,"",@"SHT_CUDA_INFO"
	.sectionflags	@""
	.align	4


	//----- nvinfo : EIATTR_CUDA_API_VERSION
	.align		4
        /*0000*/ 	.byte	0x04, 0x37
        /*0002*/ 	.short	(.L_296 - .L_295)
.L_295:
        /*0004*/ 	.word	0x00000082


	//----- nvinfo : EIATTR_SW2861232_WAR
	.align		4
.L_296:
        /*0008*/ 	.byte	0x01, 0x35
	.zero		2


	//----- nvinfo : EIATTR_PARAM_CBANK
	.align		4
        /*000c*/ 	.byte	0x04, 0x0a
        /*000e*/ 	.short	(.L_298 - .L_297)
	.align		4
.L_297:
        /*0010*/ 	.word	index@(.nv.constant0._ZN7cutlass13device_kernelIN5flash19enable_sm80_to_sm89INS1_16FlashAttnFwdSm80INS1_25CollectiveMainloopFwdSm80ILi8ELi1ELb0EN4cute5tupleIJNS5_1CILi128EEENS7_ILi64EEENS7_ILi192EEEEEELi192ENS_10bfloat16_tEfNS_4arch4Sm80ELb0ELb1ELb0ELb1ELb0ELb0ELb1ELb1EEENS1_21CollectiveEpilogueFwdINS6_IJS8_SA_S9_EEENS6_IJNS7_ILi1EEESI_SI_EEESC_SE_Li256ELb1ELb1ELb1ELb0EEENS1_36VarlenDynamicPersistentTileSchedulerILi128ELi64ELi256ELi256ELb1ELb1ELb0ELb1ELb0ELb1EEEEEEEEEvNT_6ParamsE)
        /*0014*/ 	.short	0x0160
        /*0016*/ 	.short	0x0438


	//----- nvinfo : EIATTR_CBANK_PARAM_SIZE
	.align		4
.L_298:
        /*0018*/ 	.byte	0x03, 0x19
        /*001a*/ 	.short	0x0438


	//----- nvinfo : EIATTR_KPARAM_INFO
	.align		4
        /*001c*/ 	.byte	0x04, 0x17
        /*001e*/ 	.short	(.L_300 - .L_299)
.L_299:
        /*0020*/ 	.word	0x00000000
        /*0024*/ 	.short	0x0000
        /*0026*/ 	.short	0x0000
        /*0028*/ 	.byte	0x00, 0xf0, 0xe1, 0x10


	//----- nvinfo : EIATTR_MAXREG_COUNT
	.align		4
.L_300:
        /*002c*/ 	.byte	0x03, 0x1b
        /*002e*/ 	.short	0x00ff


	//----- nvinfo : EIATTR_NUM_BARRIERS
	.align		4
        /*0030*/ 	.byte	0x02, 0x4c
        /*0032*/ 	.byte	0x06
	.zero		1


	//----- nvinfo : EIATTR_ANNOTATIONS
	.align		4
        /*0034*/ 	.byte	0x04, 0x55
        /*0036*/ 	.short	(.L_302 - .L_301)


	//   ....[0]....
.L_301:
        /* <DEDUP_REMOVED lines=30> */
        /*020c*/ 	.byte	0xa0, 0x33, 0x01, 0x00


	//----- nvinfo : EIATTR_MERCURY_ISA_VERSION
	.align		4
.L_302:
        /*0210*/ 	.byte	0x03, 0x5f
        /*0212*/ 	.short	0x0000


	//----- nvinfo : EIATTR_INT_WARP_WIDE_INSTR_OFFSETS
	.align		4
        /*0214*/ 	.byte	0x04, 0x31
        /*0216*/ 	.short	(.L_304 - .L_303)


	//   ....[0]....
.L_303:
        /*0218*/ 	.word	0x0000fec0


	//   ....[1]....
        /*021c*/ 	.word	0x0000ff40


	//----- nvinfo : EIATTR_COOP_GROUP_MASK_REGIDS
	.align		4
.L_304:
        /*0220*/ 	.byte	0x04, 0x29
        /*0222*/ 	.short	(.L_306 - .L_305)


	//   ....[0]....
.L_305:
        /*0224*/ 	.word	0xffffffff


	//   ....[1]....
        /*0228*/ 	.word	0xffffffff


	//   ....[2]....
        /*022c*/ 	.word	0xffffffff


	//   ....[3]....
        /*0230*/ 	.word	0xffffffff


	//   ....[4]....
        /*0234*/ 	.word	0xffffffff


	//   ....[5]....
        /*0238*/ 	.word	0xffffffff


	//   ....[6]....
        /*023c*/ 	.word	0xffffffff


	//   ....[7]....
        /*0240*/ 	.word	0xffffffff


	//   ....[8]....
        /*0244*/ 	.word	0xffffffff


	//   ....[9]....
        /*0248*/ 	.word	0xffffffff


	//   ....[10]....
        /*024c*/ 	.word	0xffffffff


	//   ....[11]....
        /*0250*/ 	.word	0xffffffff


	//   ....[12]....
        /*0254*/ 	.word	0xffffffff


	//   ....[13]....
        /*0258*/ 	.word	0xffffffff


	//   ....[14]....
        /*025c*/ 	.word	0xffffffff


	//   ....[15]....
        /*0260*/ 	.word	0xffffffff


	//   ....[16]....
        /*0264*/ 	.word	0xffffffff


	//   ....[17]....
        /*0268*/ 	.word	0xffffffff


	//   ....[18]....
        /*026c*/ 	.word	0xffffffff


	//   ....[19]....
        /*0270*/ 	.word	0xffffffff


	//   ....[20]....
        /*0274*/ 	.word	0xffffffff


	//   ....[21]....
        /*0278*/ 	.word	0xffffffff


	//   ....[22]....
        /*027c*/ 	.word	0xffffffff


	//   ....[23]....
        /*0280*/ 	.word	0xffffffff


	//   ....[24]....
        /*0284*/ 	.word	0xffffffff


	//   ....[25]....
        /*0288*/ 	.word	0xffffffff


	//   ....[26]....
        /*028c*/ 	.word	0xffffffff


	//   ....[27]....
        /*0290*/ 	.word	0xffffffff


	//   ....[28]....
        /*0294*/ 	.word	0xffffffff


	//   ....[29]....
        /*0298*/ 	.word	0xffffffff


	//   ....[30]....
        /*029c*/ 	.word	0xffffffff


	//   ....[31]....
        /*02a0*/ 	.word	0xffffffff


	//   ....[32]....
        /*02a4*/ 	.word	0xffffffff


	//   ....[33]....
        /*02a8*/ 	.word	0xffffffff


	//   ....[34]....
        /*02ac*/ 	.word	0xffffffff


	//   ....[35]....
        /*02b0*/ 	.word	0xffffffff


	//   ....[36]....
        /*02b4*/ 	.word	0xffffffff


	//   ....[37]....
        /*02b8*/ 	.word	0xffffffff


	//   ....[38]....
        /*02bc*/ 	.word	0xffffffff


	//   ....[39]....
        /*02c0*/ 	.word	0xffffffff


	//   ....[40]....
        /*02c4*/ 	.word	0xffffffff


	//   ....[41]....
        /*02c8*/ 	.word	0xffffffff


	//   ....[42]....
        /*02cc*/ 	.word	0xffffffff


	//   ....[43]....
        /*02d0*/ 	.word	0xffffffff


	//   ....[44]....
        /*02d4*/ 	.word	0xffffffff


	//   ....[45]....
        /*02d8*/ 	.word	0xffffffff


	//   ....[46]....
        /*02dc*/ 	.word	0xffffffff


	//   ....[47]....
        /*02e0*/ 	.word	0xffffffff


	//   ....[48]....
        /*02e4*/ 	.word	0xffffffff


	//   ....[49]....
        /*02e8*/ 	.word	0xffffffff


	//   ....[50]....
        /*02ec*/ 	.word	0xffffffff


	//   ....[51]....
        /*02f0*/ 	.word	0xffffffff


	//   ....[52]....
        /*02f4*/ 	.word	0xffffffff


	//   ....[53]....
        /*02f8*/ 	.word	0xffffffff


	//   ....[54]....
        /*02fc*/ 	.word	0xffffffff


	//   ....[55]....
        /*0300*/ 	.word	0xffffffff


	//   ....[56]....
        /*0304*/ 	.word	0xffffffff


	//   ....[57]....
        /*0308*/ 	.word	0xffffffff


	//   ....[58]....
        /*030c*/ 	.word	0xffffffff


	//   ....[59]....
        /*0310*/ 	.word	0xffffffff


	//   ....[60]....
        /*0314*/ 	.word	0xffffffff


	//   ....[61]....
        /*0318*/ 	.word	0xffffffff


	//   ....[62]....
        /*031c*/ 	.word	0xffffffff


	//   ....[63]....
        /*0320*/ 	.word	0xffffffff


	//   ....[64]....
        /*0324*/ 	.word	0xffffffff


	//   ....[65]....
        /*0328*/ 	.word	0xffffffff


	//   ....[66]....
        /*032c*/ 	.word	0xffffffff


	//   ....[67]....
        /*0330*/ 	.word	0xffffffff


	//   ....[68]....
        /*0334*/ 	.word	0xffffffff


	//   ....[69]....
        /*0338*/ 	.word	0xffffffff


	//   ....[70]....
        /*033c*/ 	.word	0xffffffff


	//   ....[71]....
        /*0340*/ 	.word	0xffffffff


	//   ....[72]....
        /*0344*/ 	.word	0xffffffff


	//   ....[73]....
        /*0348*/ 	.word	0xffffffff


	//   ....[74]....
        /*034c*/ 	.word	0xffffffff


	//   ....[75]....
        /*0350*/ 	.word	0xffffffff


	//   ....[76]....
        /*0354*/ 	.word	0xffffffff


	//   ....[77]....
        /*0358*/ 	.word	0xffffffff


	//   ....[78]....
        /*035c*/ 	.word	0xffffffff


	//   ....[79]....
        /*0360*/ 	.word	0xffffffff


	//   ....[80]....
        /*0364*/ 	.word	0xffffffff


	//   ....[81]....
        /*0368*/ 	.word	0xffffffff


	//   ....[82]....
        /*036c*/ 	.word	0xffffffff


	//   ....[83]....
        /*0370*/ 	.word	0xffffffff


	//   ....[84]....
        /*0374*/ 	.word	0xffffffff


	//   ....[85]....
        /*0378*/ 	.word	0xffffffff


	//   ....[86]....
        /*037c*/ 	.word	0xffffffff


	//   ....[87]....
        /*0380*/ 	.word	0xffffffff


	//   ....[88]....
        /*0384*/ 	.word	0xffffffff


	//   ....[89]....
        /*0388*/ 	.word	0xffffffff


	//   ....[90]....
        /*038c*/ 	.word	0xffffffff


	//   ....[91]....
        /*0390*/ 	.word	0xffffffff


	//   ....[92]....
        /*0394*/ 	.word	0xffffffff


	//   ....[93]....
        /*0398*/ 	.word	0xffffffff


	//   ....[94]....
        /*039c*/ 	.word	0xffffffff


	//   ....[95]....
        /*03a0*/ 	.word	0xffffffff


	//   ....[96]....
        /*03a4*/ 	.word	0xffffffff


	//   ....[97]....
        /*03a8*/ 	.word	0xffffffff


	//   ....[98]....
        /*03ac*/ 	.word	0xffffffff


	//   ....[99]....
        /*03b0*/ 	.word	0xffffffff


	//   ....[100]....
        /*03b4*/ 	.word	0xffffffff


	//   ....[101]....
        /*03b8*/ 	.word	0xffffffff


	//   ....[102]....
        /*03bc*/ 	.word	0xffffffff


	//   ....[103]....
        /*03c0*/ 	.word	0xffffffff


	//   ....[104]....
        /*03c4*/ 	.word	0xffffffff


	//   ....[105]....
        /*03c8*/ 	.word	0xffffffff


	//   ....[106]....
        /*03cc*/ 	.word	0xffffffff


	//   ....[107]....
        /*03d0*/ 	.word	0xffffffff


	//   ....[108]....
        /*03d4*/ 	.word	0xffffffff


	//   ....[109]....
        /*03d8*/ 	.word	0xffffffff


	//   ....[110]....
        /*03dc*/ 	.word	0xffffffff


	//   ....[111]....
        /*03e0*/ 	.word	0xffffffff


	//   ....[112]....
        /*03e4*/ 	.word	0xffffffff


	//   ....[113]....
        /*03e8*/ 	.word	0xffffffff


	//   ....[114]....
        /*03ec*/ 	.word	0xffffffff


	//   ....[115]....
        /*03f0*/ 	.word	0xffffffff


	//   ....[116]....
        /*03f4*/ 	.word	0xffffffff


	//   ....[117]....
        /*03f8*/ 	.word	0xffffffff


	//   ....[118]....
        /*03fc*/ 	.word	0xffffffff


	//   ....[119]....
        /*0400*/ 	.word	0xffffffff


	//   ....[120]....
        /*0404*/ 	.word	0xffffffff


	//   ....[121]....
        /*0408*/ 	.word	0xffffffff


	//   ....[122]....
        /*040c*/ 	.word	0xffffffff


	//   ....[123]....
        /*0410*/ 	.word	0xffffffff


	//   ....[124]....
        /*0414*/ 	.word	0xffffffff


	//   ....[125]....
        /*0418*/ 	.word	0xffffffff


	//   ....[126]....
        /*041c*/ 	.word	0xffffffff


	//   ....[127]....
        /*0420*/ 	.word	0xffffffff


	//   ....[128]....
        /*0424*/ 	.word	0xffffffff


	//   ....[129]....
        /*0428*/ 	.word	0xffffffff


	//   ....[130]....
        /*042c*/ 	.word	0xffffffff


	//   ....[131]....
        /*0430*/ 	.word	0xffffffff


	//   ....[132]....
        /*0434*/ 	.word	0xffffffff


	//   ....[133]....
        /*0438*/ 	.word	0xffffffff


	//   ....[134]....
        /*043c*/ 	.word	0xffffffff


	//   ....[135]....
        /*0440*/ 	.word	0xffffffff


	//   ....[136]....
        /*0444*/ 	.word	0xffffffff


	//   ....[137]....
        /*0448*/ 	.word	0xffffffff


	//   ....[138]....
        /*044c*/ 	.word	0xffffffff


	//   ....[139]....
        /*0450*/ 	.word	0xffffffff


	//   ....[140]....
        /*0454*/ 	.word	0xffffffff


	//   ....[141]....
        /*0458*/ 	.word	0xffffffff


	//   ....[142]....
        /*045c*/ 	.word	0xffffffff


	//   ....[143]....
        /*0460*/ 	.word	0xffffffff


	//   ....[144]....
        /*0464*/ 	.word	0xffffffff


	//   ....[145]....
        /*0468*/ 	.word	0xffffffff


	//   ....[146]....
        /*046c*/ 	.word	0xffffffff


	//   ....[147]....
        /*0470*/ 	.word	0xffffffff


	//   ....[148]....
        /*0474*/ 	.word	0xffffffff


	//   ....[149]....
        /*0478*/ 	.word	0xffffffff


	//   ....[150]....
        /*047c*/ 	.word	0xffffffff


	//   ....[151]....
        /*0480*/ 	.word	0xffffffff


	//   ....[152]....
        /*0484*/ 	.word	0xffffffff


	//----- nvinfo : EIATTR_COOP_GROUP_INSTR_OFFSETS
	.align		4
.L_306:
        /*0488*/ 	.byte	0x04, 0x28
        /*048a*/ 	.short	(.L_308 - .L_307)


	//   ....[0]....
.L_307:
        /*048c*/ 	.word	0x00000050


	//   ....[1]....
        /*0490*/ 	.word	0x000001e0


	//   ....[2]....
        /*0494*/ 	.word	0x00000210


	//   ....[3]....
        /*0498*/ 	.word	0x00000240


	//   ....[4]....
        /*049c*/ 	.word	0x00000270


	//   ....[5]....
        /*04a0*/ 	.word	0x000002a0


	//   ....[6]....
        /*04a4*/ 	.word	0x000002d0


	//   ....[7]....
        /*04a8*/ 	.word	0x00000430


	//   ....[8]....
        /*04ac*/ 	.word	0x00000470


	//   ....[9]....
        /*04b0*/ 	.word	0x000004a0


	//   ....[10]....
        /*04b4*/ 	.word	0x000004d0


	//   ....[11]....
        /*04b8*/ 	.word	0x00000500


	//   ....[12]....
        /*04bc*/ 	.word	0x00000530


	//   ....[13]....
        /*04c0*/ 	.word	0x000005c0


	//   ....[14]....
        /*04c4*/ 	.word	0x00000600


	//   ....[15]....
        /*04c8*/ 	.word	0x00000620


	//   ....[16]....
        /*04cc*/ 	.word	0x00000680


	//   ....[17]....
        /*04d0*/ 	.word	0x00002bd0


	//   ....[18]....
        /*04d4*/ 	.word	0x00002bf0


	//   ....[19]....
        /*04d8*/ 	.word	0x00002d90


	//   ....[20]....
        /*04dc*/ 	.word	0x00002da0


	//   ....[21]....
        /*04e0*/ 	.word	0x00002f40


	//   ....[22]....
        /*04e4*/ 	.word	0x00002f60


	//   ....[23]....
        /*04e8*/ 	.word	0x00003100


	//   ....[24]....
        /*04ec*/ 	.word	0x00003110


	//   ....[25]....
        /*04f0*/ 	.word	0x00004360


	//   ....[26]....
        /*04f4*/ 	.word	0x00004540


	//   ....[27]....
        /*04f8*/ 	.word	0x00004c60


	//   ....[28]....
        /*04fc*/ 	.word	0x00004f30


	//   ....[29]....
        /*0500*/ 	.word	0x00004f40


	//   ....[30]....
        /*0504*/ 	.word	0x00004f90


	//   ....[31]....
        /*0508*/ 	.word	0x000072a0


	//   ....[32]....
        /*050c*/ 	.word	0x000074a0


	//   ....[33]....
        /*0510*/ 	.word	0x00007cf0


	//   ....[34]....
        /*0514*/ 	.word	0x00007ea0


	//   ....[35]....
        /*0518*/ 	.word	0x00007ed0


	//   ....[36]....
        /*051c*/ 	.word	0x00007f20


	//   ....[37]....
        /*0520*/ 	.word	0x0000a7e0


	//   ....[38]....
        /*0524*/ 	.word	0x0000a800


	//   ....[39]....
        /*0528*/ 	.word	0x0000a830


	//   ....[40]....
        /*052c*/ 	.word	0x0000a860


	//   ....[41]....
        /*0530*/ 	.word	0x0000d2e0


	//   ....[42]....
        /*0534*/ 	.word	0x0000d4e0


	//   ....[43]....
        /*0538*/ 	.word	0x0000dd20


	//   ....[44]....
        /*053c*/ 	.word	0x0000dee0


	//   ....[45]....
        /*0540*/ 	.word	0x0000df10


	//   ....[46]....
        /*0544*/ 	.word	0x0000df60


	//   ....[47]....
        /*0548*/ 	.word	0x0000f6a0


	//   ....[48]....
        /*054c*/ 	.word	0x0000f6d0


	//   ....[49]....
        /*0550*/ 	.word	0x0000f6e0


	//   ....[50]....
        /*0554*/ 	.word	0x0000f710


	//   ....[51]....
        /*0558*/ 	.word	0x00010b30


	//   ....[52]....
        /*055c*/ 	.word	0x00010b50


	//   ....[53]....
        /*0560*/ 	.word	0x00010b60


	//   ....[54]....
        /*0564*/ 	.word	0x00010b70


	//   ....[55]....
        /*0568*/ 	.word	0x00010f30


	//   ....[56]....
        /*056c*/ 	.word	0x00010f50


	//   ....[57]....
        /*0570*/ 	.word	0x00011090


	//   ....[58]....
        /*0574*/ 	.word	0x000110a0


	//   ....[59]....
        /*0578*/ 	.word	0x000111f0


	//   ....[60]....
        /*057c*/ 	.word	0x00011210


	//   ....[61]....
        /*0580*/ 	.word	0x00011360


	//   ....[62]....
        /*0584*/ 	.word	0x00011370


	//   ....[63]....
        /*0588*/ 	.word	0x000116b0


	//   ....[64]....
        /*058c*/ 	.word	0x000116d0


	//   ....[65]....
        /*0590*/ 	.word	0x00012030


	//   ....[66]....
        /*0594*/ 	.word	0x00012040


	//   ....[67]....
        /*0598*/ 	.word	0x00012e20


	//   ....[68]....
        /*059c*/ 	.word	0x00012e40


	//   ....[69]....
        /*05a0*/ 	.word	0x00012f90


	//   ....[70]....
        /*05a4*/ 	.word	0x00012fa0


	//   ....[71]....
        /*05a8*/ 	.word	0x000130f0


	//   ....[72]....
        /*05ac*/ 	.word	0x00013110


	//   ....[73]....
        /*05b0*/ 	.word	0x00013260


	//   ....[74]....
        /*05b4*/ 	.word	0x00013270


	//   ....[75]....
        /*05b8*/ 	.word	0x00013460


	//   ....[76]....
        /*05bc*/ 	.word	0x00013480


	//   ....[77]....
        /*05c0*/ 	.word	0x000135a0


	//   ....[78]....
        /*05c4*/ 	.word	0x000135e0


	//   ....[79]....
        /*05c8*/ 	.word	0x00013610


	//   ....[80]....
        /*05cc*/ 	.word	0x00013640


	//   ....[81]....
        /*05d0*/ 	.word	0x00013670


	//   ....[82]....
        /*05d4*/ 	.word	0x000136a0


	//   ....[83]....
        /*05d8*/ 	.word	0x000137f0


	//   ....[84]....
        /*05dc*/ 	.word	0x00013830


	//   ....[85]....
        /*05e0*/ 	.word	0x00013860


	//   ....[86]....
        /*05e4*/ 	.word	0x00013890


	//   ....[87]....
        /*05e8*/ 	.word	0x000138c0


	//   ....[88]....
        /*05ec*/ 	.word	0x000138f0


	//   ....[89]....
        /*05f0*/ 	.word	0x00013980


	//   ....[90]....
        /*05f4*/ 	.word	0x000139c0


	//   ....[91]....
        /*05f8*/ 	.word	0x000139d0


	//   ....[92]....
        /*05fc*/ 	.word	0x00013a30


	//   ....[93]....
        /*0600*/ 	.word	0x000143e0


	//   ....[94]....
        /*0604*/ 	.word	0x00014440


	//   ....[95]....
        /*0608*/ 	.word	0x00014490


	//   ....[96]....
        /*060c*/ 	.word	0x000144e0


	//   ....[97]....
        /*0610*/ 	.word	0x00014530


	//   ....[98]....
        /*0614*/ 	.word	0x000145a0


	//   ....[99]....
        /*0618*/ 	.word	0x000145e0


	//   ....[100]....
        /*061c*/ 	.word	0x00014650


	//   ....[101]....
        /*0620*/ 	.word	0x000146c0


	//   ....[102]....
        /*0624*/ 	.word	0x00014720


	//   ....[103]....
        /*0628*/ 	.word	0x00014790


	//   ....[104]....
        /*062c*/ 	.word	0x00014800


	//   ....[105]....
        /*0630*/ 	.word	0x00014860


	//   ....[106]....
        /*0634*/ 	.word	0x000148c0


	//   ....[107]....
        /*0638*/ 	.word	0x00014920


	//   ....[108]....
        /*063c*/ 	.word	0x00014990


	//   ....[109]....
        /*0640*/ 	.word	0x000149f0


	//   ....[110]....
        /*0644*/ 	.word	0x00014a50


	//   ....[111]....
        /*0648*/ 	.word	0x00014aa0


	//   ....[112]....
        /*064c*/ 	.word	0x00014b00


	//   ....[113]....
        /*0650*/ 	.word	0x00014b50


	//   ....[114]....
        /*0654*/ 	.word	0x00014ba0


	//   ....[115]....
        /*0658*/ 	.word	0x00014c10


	//   ....[116]....
        /*065c*/ 	.word	0x00014c80


	//   ....[117]....
        /*0660*/ 	.word	0x00014ce0


	//   ....[118]....
        /*0664*/ 	.word	0x00014d40


	//   ....[119]....
        /*0668*/ 	.word	0x00014da0


	//   ....[120]....
        /*066c*/ 	.word	0x00014e10


	//   ....[121]....
        /*0670*/ 	.word	0x00014e70


	//   ....[122]....
        /*0674*/ 	.word	0x00014ed0


	//   ....[123]....
        /*0678*/ 	.word	0x00014f30


	//   ....[124]....
        /*067c*/ 	.word	0x00014fa0


	//   ....[125]....
        /*0680*/ 	.word	0x00015000


	//   ....[126]....
        /*0684*/ 	.word	0x00015060


	//   ....[127]....
        /*0688*/ 	.word	0x000150c0


	//   ....[128]....
        /*068c*/ 	.word	0x00015130


	//   ....[129]....
        /*0690*/ 	.word	0x00015190


	//   ....[130]....
        /*0694*/ 	.word	0x000151f0


	//   ....[131]....
        /*0698*/ 	.word	0x00015250


	//   ....[132]....
        /*069c*/ 	.word	0x000152c0


	//   ....[133]....
        /*06a0*/ 	.word	0x00015320


	//   ....[134]....
        /*06a4*/ 	.word	0x00015380


	//   ....[135]....
        /*06a8*/ 	.word	0x000153e0


	//   ....[136]....
        /*06ac*/ 	.word	0x00015450


	//   ....[137]....
        /*06b0*/ 	.word	0x000154a0


	//   ....[138]....
        /*06b4*/ 	.word	0x000154e0


	//   ....[139]....
        /*06b8*/ 	.word	0x00015530


	//   ....[140]....
        /*06bc*/ 	.word	0x00015580


	//   ....[141]....
        /*06c0*/ 	.word	0x000155d0


	//   ....[142]....
        /*06c4*/ 	.word	0x00015640


	//   ....[143]....
        /*06c8*/ 	.word	0x00015680


	//   ....[144]....
        /*06cc*/ 	.word	0x000156d0


	//   ....[145]....
        /*06d0*/ 	.word	0x00015720


	//   ....[146]....
        /*06d4*/ 	.word	0x00015770


	//   ....[147]....
        /*06d8*/ 	.word	0x000157c0


	//   ....[148]....
        /*06dc*/ 	.word	0x00015830


	//   ....[149]....
        /*06e0*/ 	.word	0x00015870


	//   ....[150]....
        /*06e4*/ 	.word	0x000158e0


	//   ....[151]....
        /*06e8*/ 	.word	0x00015940


	//   ....[152]....
        /*06ec*/ 	.word	0x000159a0


	//----- nvinfo : EIATTR_EXIT_INSTR_OFFSETS
	.align		4
.L_308:
        /*06f0*/ 	.byte	0x04, 0x1c
        /*06f2*/ 	.short	(.L_310 - .L_309)


	//   ....[0]....
.L_309:
        /*06f4*/ 	.word	0x00000fe0


	//   ....[1]....
        /*06f8*/ 	.word	0x000143a0


	//----- nvinfo : EIATTR_MAX_THREADS
	.align		4
.L_310:
        /*06fc*/ 	.byte	0x04, 0x05
        /*06fe*/ 	.short	(.L_312 - .L_311)
.L_311:
        /*0700*/ 	.word	0x00000100
        /*0704*/ 	.word	0x00000001
        /*0708*/ 	.word	0x00000001


	//----- nvinfo : EIATTR_CRS_STACK_SIZE
	.align		4
.L_312:
        /*070c*/ 	.byte	0x04, 0x1e
        /*070e*/ 	.short	(.L_314 - .L_313)
.L_313:
        /*0710*/ 	.word	0x00000000
.L_314:


//--------------------- .nv.info._ZN7cutlass13device_kernelIN5flash19enable_sm80_to_sm89INS1_16FlashAttnFwdSm80INS1_25CollectiveMainloopFwdSm80ILi8ELi1ELb0EN4cute5tupleIJNS5_1CILi128EEENS7_ILi64EEENS7_ILi192EEEEEELi192ENS_10bfloat16_tEfNS_4arch4Sm80ELb0ELb1ELb0ELb1ELb0ELb1ELb1ELb1EEENS1_21CollectiveEpilogueFwdINS6_IJS8_SA_S9_EEENS6_IJNS7_ILi1EEESI_SI_EEESC_SE_Li256ELb1ELb1ELb1ELb0EEENS1_36VarlenDynamicPersistentTileSchedulerILi128ELi64ELi256ELi256ELb1ELb1ELb0ELb1ELb0ELb1EEEEEEEEEvNT_6ParamsE --------------------------
	.section	.nv.info._ZN7cutlass13device_kernelIN5flash19enable_sm80_to_sm89INS1_16FlashAttnFwdSm80INS1_25CollectiveMainloopFwdSm80ILi8ELi1ELb0EN4cute5tupleIJNS5_1CILi128EEENS7_ILi64EEENS7_ILi192EEEEEELi192ENS_10bfloat16_tEfNS_4arch4Sm80ELb0ELb1ELb0ELb1ELb0ELb1ELb1ELb1EEENS1_21CollectiveEpilogueFwdINS6_IJS8_SA_S9_EEENS6_IJNS7_ILi1EEESI_SI_EEESC_SE_Li256ELb1ELb1ELb1ELb0EEENS1_36VarlenDynamicPersistentTileSchedulerILi128ELi64ELi256ELi256ELb1ELb1ELb0ELb1ELb0ELb1EEEEEEEEEvNT_6ParamsE,"",@"SHT_CUDA_INFO"
	.sectionflags	@""
	.align	4


	//----- nvinfo : EIATTR_CUDA_API_VERSION
	.align		4
        /*0000*/ 	.byte	0x04, 0x37
        /*0002*/ 	.short	(.L_316 - .L_315)
.L_315:
        /*0004*/ 	.word	0x00000082


	//----- nvinfo : EIATTR_SW2861232_WAR
	.align		4
.L_316:
        /*0008*/ 	.byte	0x01, 0x35
	.zero		2


	//----- nvinfo : EIATTR_PARAM_CBANK
	.align		4
        /*000c*/ 	.byte	0x04, 0x0a
        /*000e*/ 	.short	(.L_318 - .L_317)
	.align		4
.L_317:
        /*0010*/ 	.word	index@(.nv.constant0._ZN7cutlass13device_kernelIN5flash19enable_sm80_to_sm89INS1_16FlashAttnFwdSm80INS1_25CollectiveMainloopFwdSm80ILi8ELi1ELb0EN4cute5tupleIJNS5_1CILi128EEENS7_ILi64EEENS7_ILi192EEEEEELi192ENS_10bfloat16_tEfNS_4arch4Sm80ELb0ELb1ELb0ELb1ELb0ELb1ELb1ELb1EEENS1_21CollectiveEpilogueFwdINS6_IJS8_SA_S9_EEENS6_IJNS7_ILi1EEESI_SI_EEESC_SE_Li256ELb1ELb1ELb1ELb0EEENS1_36VarlenDynamicPersistentTileSchedulerILi128ELi64ELi256ELi256ELb1ELb1ELb0ELb1ELb0ELb1EEEEEEEEEvNT_6ParamsE)
        /*0014*/ 	.short	0x0160
        /*0016*/ 	.short	0x0438


	//----- nvinfo : EIATTR_CBANK_PARAM_SIZE
	.align		4
.L_318:
        /*0018*/ 	.byte	0x03, 0x19
        /*001a*/ 	.short	0x0438


	//----- nvinfo : EIATTR_KPARAM_INFO
	.align		4
        /*001c*/ 	.byte	0x04, 0x17
        /*001e*/ 	.short	(.L_320 - .L_319)
.L_319:
        /*0020*/ 	.word	0x00000000
        /*0024*/ 	.short	0x0000
        /*0026*/ 	.short	0x0000
        /*0028*/ 	.byte	0x00, 0xf0, 0xe1, 0x10


	//----- nvinfo : EIATTR_MAXREG_COUNT
	.align		4
.L_320:
        /*002c*/ 	.byte	0x03, 0x1b
        /*002e*/ 	.short	0x00ff


	//----- nvinfo : EIATTR_NUM_BARRIERS
	.align		4
        /*0030*/ 	.byte	0x02, 0x4c
        /*0032*/ 	.byte	0x06
	.zero		1


	//----- nvinfo : EIATTR_ANNOTATIONS
	.align		4
        /*0034*/ 	.byte	0x04, 0x55
        /*0036*/ 	.short	(.L_322 - .L_321)


	//   ....[0]....
.L_321:
        /* <DEDUP_REMOVED lines=28> */


	//----- nvinfo : EIATTR_MERCURY_ISA_VERSION
	.align		4
.L_322:
        /*01e0*/ 	.byte	0x03, 0x5f
        /*01e2*/ 	.short	0x0000


	//----- nvinfo : EIATTR_INT_WARP_WIDE_INSTR_OFFSETS
	.align		4
        /*01e4*/ 	.byte	0x04, 0x31
        /*01e6*/ 	.short	(.L_324 - .L_323)


	//   ....[0]....
.L_323:
        /*01e8*/ 	.word	0x0001c940


	//   ....[1]....
        /*01ec*/ 	.word	0x0001c9c0


	//----- nvinfo : EIATTR_COOP_GROUP_MASK_REGIDS
	.align		4
.L_324:
        /*01f0*/ 	.byte	0x04, 0x29
        /*01f2*/ 	.short	(.L_326 - .L_325)


	//   ....[0]....
.L_325:
        /*01f4*/ 	.word	0xffffffff


	//   ....[1]....
        /*01f8*/ 	.word	0xffffffff


	//   ....[2]....
        /*01fc*/ 	.word	0xffffffff


	//   ....[3]....
        /*0200*/ 	.word	0xffffffff


	//   ....[4]....
        /*0204*/ 	.word	0xffffffff


	//   ....[5]....
        /*0208*/ 	.word	0xffffffff


	//   ....[6]....
        /*020c*/ 	.word	0xffffffff


	//   ....[7]....
        /*0210*/ 	.word	0xffffffff


	//   ....[8]....
        /*0214*/ 	.word	0xffffffff


	//   ....[9]....
        /*0218*/ 	.word	0xffffffff


	//   ....[10]....
        /*021c*/ 	.word	0xffffffff


	//   ....[11]....
        /*0220*/ 	.word	0xffffffff


	//   ....[12]....
        /*0224*/ 	.word	0xffffffff


	//   ....[13]....
        /*0228*/ 	.word	0xffffffff


	//   ....[14]....
        /*022c*/ 	.word	0xffffffff


	//   ....[15]....
        /*0230*/ 	.word	0xffffffff


	//   ....[16]....
        /*0234*/ 	.word	0xffffffff


	//   ....[17]....
        /*0238*/ 	.word	0xffffffff


	//   ....[18]....
        /*023c*/ 	.word	0xffffffff


	//   ....[19]....
        /*0240*/ 	.word	0xffffffff


	//   ....[20]....
        /*0244*/ 	.word	0xffffffff


	//   ....[21]....
        /*0248*/ 	.word	0xffffffff


	//   ....[22]....
        /*024c*/ 	.word	0xffffffff


	//   ....[23]....
        /*0250*/ 	.word	0xffffffff


	//   ....[24]....
        /*0254*/ 	.word	0xffffffff


	//   ....[25]....
        /*0258*/ 	.word	0xffffffff


	//   ....[26]....
        /*025c*/ 	.word	0xffffffff


	//   ....[27]....
        /*0260*/ 	.word	0xffffffff


	//   ....[28]....
        /*0264*/ 	.word	0xffffffff


	//   ....[29]....
        /*0268*/ 	.word	0xffffffff


	//   ....[30]....
        /*026c*/ 	.word	0xffffffff


	//   ....[31]....
        /*0270*/ 	.word	0xffffffff


	//   ....[32]....
        /*0274*/ 	.word	0xffffffff


	//   ....[33]....
        /*0278*/ 	.word	0xffffffff


	//   ....[34]....
        /*027c*/ 	.word	0xffffffff


	//   ....[35]....
        /*0280*/ 	.word	0xffffffff


	//   ....[36]....
        /*0284*/ 	.word	0xffffffff


	//   ....[37]....
        /*0288*/ 	.word	0xffffffff


	//   ....[38]....
        /*028c*/ 	.word	0xffffffff


	//   ....[39]....
        /*0290*/ 	.word	0xffffffff


	//   ....[40]....
        /*0294*/ 	.word	0xffffffff


	//   ....[41]....
        /*0298*/ 	.word	0xffffffff


	//   ....[42]....
        /*029c*/ 	.word	0xffffffff


	//   ....[43]....
        /*02a0*/ 	.word	0xffffffff


	//   ....[44]....
        /*02a4*/ 	.word	0xffffffff


	//   ....[45]....
        /*02a8*/ 	.word	0xffffffff


	//   ....[46]....
        /*02ac*/ 	.word	0xffffffff


	//   ....[47]....
        /*02b0*/ 	.word	0xffffffff


	//   ....[48]....
        /*02b4*/ 	.word	0xffffffff


	//   ....[49]....
        /*02b8*/ 	.word	0xffffffff


	//   ....[50]....
        /*02bc*/ 	.word	0xffffffff


	//   ....[51]....
        /*02c0*/ 	.word	0xffffffff


	//   ....[52]....
        /*02c4*/ 	.word	0xffffffff


	//   ....[53]....
        /*02c8*/ 	.word	0xffffffff


	//   ....[54]....
        /*02cc*/ 	.word	0xffffffff


	//   ....[55]....
        /*02d0*/ 	.word	0xffffffff


	//   ....[56]....
        /*02d4*/ 	.word	0xffffffff


	//   ....[57]....
        /*02d8*/ 	.word	0xffffffff


	//   ....[58]....
        /*02dc*/ 	.word	0xffffffff


	//   ....[59]....
        /*02e0*/ 	.word	0xffffffff


	//   ....[60]....
        /*02e4*/ 	.word	0xffffffff


	//   ....[61]....
        /*02e8*/ 	.word	0xffffffff


	//   ....[62]....
        /*02ec*/ 	.word	0xffffffff


	//   ....[63]....
        /*02f0*/ 	.word	0xffffffff


	//   ....[64]....
        /*02f4*/ 	.word	0xffffffff


	//   ....[65]....
        /*02f8*/ 	.word	0xffffffff


	//   ....[66]....
        /*02fc*/ 	.word	0xffffffff


	//   ....[67]....
        /*0300*/ 	.word	0xffffffff


	//   ....[68]....
        /*0304*/ 	.word	0xffffffff


	//   ....[69]....
        /*0308*/ 	.word	0xffffffff


	//   ....[70]....
        /*030c*/ 	.word	0xffffffff


	//   ....[71]....
        /*0310*/ 	.word	0xffffffff


	//   ....[72]....
        /*0314*/ 	.word	0xffffffff


	//   ....[73]....
        /*0318*/ 	.word	0xffffffff


	//   ....[74]....
        /*031c*/ 	.word	0xffffffff


	//   ....[75]....
        /*0320*/ 	.word	0xffffffff


	//   ....[76]....
        /*0324*/ 	.word	0xffffffff


	//   ....[77]....
        /*0328*/ 	.word	0xffffffff


	//   ....[78]....
        /*032c*/ 	.word	0xffffffff


	//   ....[79]....
        /*0330*/ 	.word	0xffffffff


	//   ....[80]....
        /*0334*/ 	.word	0xffffffff


	//   ....[81]....
        /*0338*/ 	.word	0xffffffff


	//   ....[82]....
        /*033c*/ 	.word	0xffffffff


	//   ....[83]....
        /*0340*/ 	.word	0xffffffff


	//   ....[84]....
        /*0344*/ 	.word	0xffffffff


	//   ....[85]....
        /*0348*/ 	.word	0xffffffff


	//   ....[86]....
        /*034c*/ 	.word	0xffffffff


	//   ....[87]....
        /*0350*/ 	.word	0xffffffff


	//   ....[88]....
        /*0354*/ 	.word	0xffffffff


	//   ....[89]....
        /*0358*/ 	.word	0xffffffff


	//   ....[90]....
        /*035c*/ 	.word	0xffffffff


	//   ....[91]....
        /*0360*/ 	.word	0xffffffff


	//   ....[92]....
        /*0364*/ 	.word	0xffffffff


	//   ....[93]....
        /*0368*/ 	.word	0xffffffff


	//   ....[94]....
        /*036c*/ 	.word	0xffffffff


	//   ....[95]....
        /*0370*/ 	.word	0xffffffff


	//   ....[96]....
        /*0374*/ 	.word	0xffffffff


	//   ....[97]....
        /*0378*/ 	.word	0xffffffff


	//   ....[98]....
        /*037c*/ 	.word	0xffffffff


	//   ....[99]....
        /*0380*/ 	.word	0xffffffff


	//   ....[100]....
        /*0384*/ 	.word	0xffffffff


	//   ....[101]....
        /*0388*/ 	.word	0xffffffff


	//   ....[102]....
        /*038c*/ 	.word	0xffffffff


	//   ....[103]....
        /*0390*/ 	.word	0xffffffff


	//   ....[104]....
        /*0394*/ 	.word	0xffffffff


	//   ....[105]....
        /*0398*/ 	.word	0xffffffff


	//   ....[106]....
        /*039c*/ 	.word	0xffffffff


	//   ....[107]....
        /*03a0*/ 	.word	0xffffffff


	//   ....[108]....
        /*03a4*/ 	.word	0xffffffff


	//   ....[109]....
        /*03a8*/ 	.word	0xffffffff


	//   ....[110]....
        /*03ac*/ 	.word	0xffffffff


	//   ....[111]....
        /*03b0*/ 	.word	0xffffffff


	//   ....[112]....
        /*03b4*/ 	.word	0xffffffff


	//   ....[113]....
        /*03b8*/ 	.word	0xffffffff


	//   ....[114]....
        /*03bc*/ 	.word	0xffffffff


	//   ....[115]....
        /*03c0*/ 	.word	0xffffffff


	//   ....[116]....
        /*03c4*/ 	.word	0xffffffff


	//   ....[117]....
        /*03c8*/ 	.word	0xffffffff


	//   ....[118]....
        /*03cc*/ 	.word	0xffffffff


	//   ....[119]....
        /*03d0*/ 	.word	0xffffffff


	//   ....[120]....
        /*03d4*/ 	.word	0xffffffff


	//   ....[121]....
        /*03d8*/ 	.word	0xffffffff


	//   ....[122]....
        /*03dc*/ 	.word	0xffffffff


	//   ....[123]....
        /*03e0*/ 	.word	0xffffffff


	//   ....[124]....
        /*03e4*/ 	.word	0xffffffff


	//   ....[125]....
        /*03e8*/ 	.word	0xffffffff


	//   ....[126]....
        /*03ec*/ 	.word	0xffffffff


	//   ....[127]....
        /*03f0*/ 	.word	0xffffffff


	//   ....[128]....
        /*03f4*/ 	.word	0xffffffff


	//   ....[129]....
        /*03f8*/ 	.word	0xffffffff


	//   ....[130]....
        /*03fc*/ 	.word	0xffffffff


	//   ....[131]....
        /*0400*/ 	.word	0xffffffff


	//   ....[132]....
        /*0404*/ 	.word	0xffffffff


	//   ....[133]....
        /*0408*/ 	.word	0xffffffff


	//   ....[134]....
        /*040c*/ 	.word	0xffffffff


	//   ....[135]....
        /*0410*/ 	.word	0xffffffff


	//   ....[136]....
        /*0414*/ 	.word	0xffffffff


	//   ....[137]....
        /*0418*/ 	.word	0xffffffff


	//   ....[138]....
        /*041c*/ 	.word	0xffffffff


	//   ....[139]....
        /*0420*/ 	.word	0xffffffff


	//   ....[140]....
        /*0424*/ 	.word	0xffffffff


	//   ....[141]....
        /*0428*/ 	.word	0xffffffff


	//   ....[142]....
        /*042c*/ 	.word	0xffffffff


	//   ....[143]....
        /*0430*/ 	.word	0xffffffff


	//   ....[144]....
        /*0434*/ 	.word	0xffffffff


	//   ....[145]....
        /*0438*/ 	.word	0xffffffff


	//   ....[146]....
        /*043c*/ 	.word	0xffffffff


	//   ....[147]....
        /*0440*/ 	.word	0xffffffff


	//   ....[148]....
        /*0444*/ 	.word	0xffffffff


	//   ....[149]....
        /*0448*/ 	.word	0xffffffff


	//   ....[150]....
        /*044c*/ 	.word	0xffffffff


	//   ....[151]....
        /*0450*/ 	.word	0xffffffff


	//   ....[152]....
        /*0454*/ 	.word	0xffffffff


	//   ....[153]....
        /*0458*/ 	.word	0xffffffff


	//   ....[154]....
        /*045c*/ 	.word	0xffffffff


	//   ....[155]....
        /*0460*/ 	.word	0xffffffff


	//   ....[156]....
        /*0464*/ 	.word	0xffffffff


	//   ....[157]....
        /*0468*/ 	.word	0xffffffff


	//   ....[158]....
        /*046c*/ 	.word	0xffffffff


	//   ....[159]....
        /*0470*/ 	.word	0xffffffff


	//   ....[160]....
        /*0474*/ 	.word	0xffffffff


	//   ....[161]....
        /*0478*/ 	.word	0xffffffff


	//   ....[162]....
        /*047c*/ 	.word	0xffffffff


	//   ....[163]....
        /*0480*/ 	.word	0xffffffff


	//   ....[164]....
        /*0484*/ 	.word	0xffffffff


	//   ....[165]....
        /*0488*/ 	.word	0xffffffff


	//   ....[166]....
        /*048c*/ 	.word	0xffffffff


	//   ....[167]....
        /*0490*/ 	.word	0xffffffff


	//   ....[168]....
        /*0494*/ 	.word	0xffffffff


	//----- nvinfo : EIATTR_COOP_GROUP_INSTR_OFFSETS
	.align		4
.L_326:
        /*0498*/ 	.byte	0x04, 0x28
        /*049a*/ 	.short	(.L_328 - .L_327)


	//   ....[0]....
.L_327:
        /*049c*/ 	.word	0x00000050


	//   ....[1]....
        /*04a0*/ 	.word	0x000001f0


	//   ....[2]....
        /*04a4*/ 	.word	0x00000220


	//   ....[3]....
        /*04a8*/ 	.word	0x00000250


	//   ....[4]....
        /*04ac*/ 	.word	0x00000280


	//   ....[5]....
        /*04b0*/ 	.word	0x000002b0


	//   ....[6]....
        /*04b4*/ 	.word	0x000002e0


	//   ....[7]....
        /*04b8*/ 	.word	0x00000450


	//   ....[8]....
        /*04bc*/ 	.word	0x00000490


	//   ....[9]....
        /*04c0*/ 	.word	0x000004c0


	//   ....[10]....
        /*04c4*/ 	.word	0x000004f0


	//   ....[11]....
        /*04c8*/ 	.word	0x00000520


	//   ....[12]....
        /*04cc*/ 	.word	0x00000550


	//   ....[13]....
        /*04d0*/ 	.word	0x000005e0


	//   ....[14]....
        /*04d4*/ 	.word	0x00000620


	//   ....[15]....
        /*04d8*/ 	.word	0x00000640


	//   ....[16]....
        /*04dc*/ 	.word	0x000006a0


	//   ....[17]....
        /*04e0*/ 	.word	0x00008410


	//   ....[18]....
        /*04e4*/ 	.word	0x00008430


	//   ....[19]....
        /*04e8*/ 	.word	0x000085a0


	//   ....[20]....
        /*04ec*/ 	.word	0x000085b0


	//   ....[21]....
        /*04f0*/ 	.word	0x00008700


	//   ....[22]....
        /*04f4*/ 	.word	0x00008720


	//   ....[23]....
        /*04f8*/ 	.word	0x00008870


	//   ....[24]....
        /*04fc*/ 	.word	0x00008880


	//   ....[25]....
        /*0500*/ 	.word	0x00008fd0


	//   ....[26]....
        /*0504*/ 	.word	0x00008ff0


	//   ....[27]....
        /*0508*/ 	.word	0x00009000


	//   ....[28]....
        /*050c*/ 	.word	0x00009010


	//   ....[29]....
        /*0510*/ 	.word	0x00009480


	//   ....[30]....
        /*0514*/ 	.word	0x000096f0


	//   ....[31]....
        /*0518*/ 	.word	0x00009730


	//   ....[32]....
        /*051c*/ 	.word	0x00009750


	//   ....[33]....
        /*0520*/ 	.word	0x0000c5e0


	//   ....[34]....
        /*0524*/ 	.word	0x0000c680


	//   ....[35]....
        /*0528*/ 	.word	0x0000c6a0


	//   ....[36]....
        /*052c*/ 	.word	0x0000c6b0


	//   ....[37]....
        /*0530*/ 	.word	0x0000c950


	//   ....[38]....
        /*0534*/ 	.word	0x0000cbc0


	//   ....[39]....
        /*0538*/ 	.word	0x0000cc00


	//   ....[40]....
        /*053c*/ 	.word	0x0000cc40


	//   ....[41]....
        /*0540*/ 	.word	0x00010b30


	//   ....[42]....
        /*0544*/ 	.word	0x00010d10


	//   ....[43]....
        /*0548*/ 	.word	0x00011590


	//   ....[44]....
        /*054c*/ 	.word	0x00011700


	//   ....[45]....
        /*0550*/ 	.word	0x00011710


	//   ....[46]....
        /*0554*/ 	.word	0x00011760


	//   ....[47]....
        /*0558*/ 	.word	0x00013c90


	//   ....[48]....
        /*055c*/ 	.word	0x00013e90


	//   ....[49]....
        /*0560*/ 	.word	0x000146e0


	//   ....[50]....
        /*0564*/ 	.word	0x00014850


	//   ....[51]....
        /*0568*/ 	.word	0x000148b0


	//   ....[52]....
        /*056c*/ 	.word	0x00014940


	//   ....[53]....
        /*0570*/ 	.word	0x00017210


	//   ....[54]....
        /*0574*/ 	.word	0x00017230


	//   ....[55]....
        /*0578*/ 	.word	0x00017260


	//   ....[56]....
        /*057c*/ 	.word	0x00017290


	//   ....[57]....
        /*0580*/ 	.word	0x00019d50


	//   ....[58]....
        /*0584*/ 	.word	0x00019f60


	//   ....[59]....
        /*0588*/ 	.word	0x0001a7a0


	//   ....[60]....
        /*058c*/ 	.word	0x0001a960


	//   ....[61]....
        /*0590*/ 	.word	0x0001a990


	//   ....[62]....
        /*0594*/ 	.word	0x0001a9e0


	//   ....[63]....
        /*0598*/ 	.word	0x0001c120


	//   ....[64]....
        /*059c*/ 	.word	0x0001c150


	//   ....[65]....
        /*05a0*/ 	.word	0x0001c160


	//   ....[66]....
        /*05a4*/ 	.word	0x0001c190


	//   ....[67]....
        /*05a8*/ 	.word	0x0001d6a0


	//   ....[68]....
        /*05ac*/ 	.word	0x0001d6b0


	//   ....[69]....
        /*05b0*/ 	.word	0x0001d6d0


	//   ....[70]....
        /*05b4*/ 	.word	0x0001d6f0


	//   ....[71]....
        /*05b8*/ 	.word	0x0001dab0


	//   ....[72]....
        /*05bc*/ 	.word	0x0001dad0


	//   ....[73]....
        /*05c0*/ 	.word	0x0001dc20


	//   ....[74]....
        /*05c4*/ 	.word	0x0001dc30


	//   ....[75]....
        /*05c8*/ 	.word	0x0001dd60


	//   ....[76]....
        /*05cc*/ 	.word	0x0001dd80


	//   ....[77]....
        /*05d0*/ 	.word	0x0001deb0


	//   ....[78]....
        /*05d4*/ 	.word	0x0001dec0


	//   ....[79]....
        /*05d8*/ 	.word	0x0001e1f0


	//   ....[80]....
        /*05dc*/ 	.word	0x0001e210


	//   ....[81]....
        /*05e0*/ 	.word	0x0001eb50


	//   ....[82]....
        /*05e4*/ 	.word	0x0001eb60


	//   ....[83]....
        /*05e8*/ 	.word	0x0001f910


	//   ....[84]....
        /*05ec*/ 	.word	0x0001f930


	//   ....[85]....
        /*05f0*/ 	.word	0x0001fa90


	//   ....[86]....
        /*05f4*/ 	.word	0x0001faa0


	//   ....[87]....
        /*05f8*/ 	.word	0x0001fbd0


	//   ....[88]....
        /*05fc*/ 	.word	0x0001fbf0


	//   ....[89]....
        /*0600*/ 	.word	0x0001fd20


	//   ....[90]....
        /*0604*/ 	.word	0x0001fd30


	//   ....[91]....
        /*0608*/ 	.word	0x0001ff00


	//   ....[92]....
        /*060c*/ 	.word	0x0001ff20


	//   ....[93]....
        /*0610*/ 	.word	0x00020040


	//   ....[94]....
        /*0614*/ 	.word	0x00020080


	//   ....[95]....
        /*0618*/ 	.word	0x000200b0


	//   ....[96]....
        /*061c*/ 	.word	0x000200e0


	//   ....[97]....
        /*0620*/ 	.word	0x00020110


	//   ....[98]....
        /*0624*/ 	.word	0x00020140


	//   ....[99]....
        /*0628*/ 	.word	0x00020290


	//   ....[100]....
        /*062c*/ 	.word	0x000202d0


	//   ....[101]....
        /*0630*/ 	.word	0x00020300


	//   ....[102]....
        /*0634*/ 	.word	0x00020330


	//   ....[103]....
        /*0638*/ 	.word	0x00020360


	//   ....[104]....
        /*063c*/ 	.word	0x00020390


	//   ....[105]....
        /*0640*/ 	.word	0x00020420


	//   ....[106]....
        /*0644*/ 	.word	0x00020460


	//   ....[107]....
        /*0648*/ 	.word	0x00020470


	//   ....[108]....
        /*064c*/ 	.word	0x000204d0


	//   ....[109]....
        /*0650*/ 	.word	0x00020e70


	//   ....[110]....
        /*0654*/ 	.word	0x00020ed0


	//   ....[111]....
        /*0658*/ 	.word	0x00020f30


	//   ....[112]....
        /*065c*/ 	.word	0x00020f90


	//   ....[113]....
        /*0660*/ 	.word	0x00020ff0


	//   ....[114]....
        /*0664*/ 	.word	0x00021060


	//   ....[115]....
        /*0668*/ 	.word	0x000210b0


	//   ....[116]....
        /*066c*/ 	.word	0x00021120


	//   ....[117]....
        /*0670*/ 	.word	0x00021190


	//   ....[118]....
        /*0674*/ 	.word	0x000211f0


	//   ....[119]....
        /*0678*/ 	.word	0x00021260


	//   ....[120]....
        /*067c*/ 	.word	0x000212d0


	//   ....[121]....
        /*0680*/ 	.word	0x00021340


	//   ....[122]....
        /*0684*/ 	.word	0x000213a0


	//   ....[123]....
        /*0688*/ 	.word	0x00021410


	//   ....[124]....
        /*068c*/ 	.word	0x00021480


	//   ....[125]....
        /*0690*/ 	.word	0x000214f0


	//   ....[126]....
        /*0694*/ 	.word	0x00021550


	//   ....[127]....
        /*0698*/ 	.word	0x000215b0


	//   ....[128]....
        /*069c*/ 	.word	0x00021610


	//   ....[129]....
        /*06a0*/ 	.word	0x00021660


	//   ....[130]....
        /*06a4*/ 	.word	0x000216b0


	//   ....[131]....
        /*06a8*/ 	.word	0x00021720


	//   ....[132]....
        /*06ac*/ 	.word	0x00021790


	//   ....[133]....
        /*06b0*/ 	.word	0x00021800


	//   ....[134]....
        /*06b4*/ 	.word	0x00021860


	//   ....[135]....
        /*06b8*/ 	.word	0x000218d0


	//   ....[136]....
        /*06bc*/ 	.word	0x00021940


	//   ....[137]....
        /*06c0*/ 	.word	0x000219b0


	//   ....[138]....
        /*06c4*/ 	.word	0x00021a10


	//   ....[139]....
        /*06c8*/ 	.word	0x00021a80


	//   ....[140]....
        /*06cc*/ 	.word	0x00021af0


	//   ....[141]....
        /*06d0*/ 	.word	0x00021b60


	//   ....[142]....
        /*06d4*/ 	.word	0x00021bc0


	//   ....[143]....
        /*06d8*/ 	.word	0x00021c30


	//   ....[144]....
        /*06dc*/ 	.word	0x00021ca0


	//   ....[145]....
        /*06e0*/ 	.word	0x00021d10


	//   ....[146]....
        /*06e4*/ 	.word	0x00021d70


	//   ....[147]....
        /*06e8*/ 	.word	0x00021de0


	//   ....[148]....
        /*06ec*/ 	.word	0x00021e50


	//   ....[149]....
        /*06f0*/ 	.word	0x00021ec0


	//   ....[150]....
        /*06f4*/ 	.word	0x00021f20


	//   ....[151]....
        /*06f8*/ 	.word	0x00021f90


	//   ....[152]....
        /*06fc*/ 	.word	0x00022000


	//   ....[153]....
        /*0700*/ 	.word	0x00022060


	//   ....[154]....
        /*0704*/ 	.word	0x000220b0


	//   ....[155]....
        /*0708*/ 	.word	0x00022110


	//   ....[156]....
        /*070c*/ 	.word	0x00022170


	//   ....[157]....
        /*0710*/ 	.word	0x000221d0


	//   ....[158]....
        /*0714*/ 	.word	0x00022240


	//   ....[159]....
        /*0718*/ 	.word	0x00022290


	//   ....[160]....
        /*071c*/ 	.word	0x000222e0


	//   ....[161]....
        /*0720*/ 	.word	0x00022330


	//   ....[162]....
        /*0724*/ 	.word	0x00022390


	//   ....[163]....
        /*0728*/ 	.word	0x000223f0


	//   ....[164]....
        /*072c*/ 	.word	0x00022460


	//   ....[165]....
        /*0730*/ 	.word	0x000224b0


	//   ....[166]....
        /*0734*/ 	.word	0x00022520


	//   ....[167]....
        /*0738*/ 	.word	0x00022580


	//   ....[168]....
        /*073c*/ 	.word	0x000225f0


	//----- nvinfo : EIATTR_EXIT_INSTR_OFFSETS
	.align		4
.L_328:
        /*0740*/ 	.byte	0x04, 0x1c
        /*0742*/ 	.short	(.L_330 - .L_329)


	//   ....[0]....
.L_329:
        /*0744*/ 	.word	0x00001000


	//   ....[1]....
        /*0748*/ 	.word	0x00020e30


	//----- nvinfo : EIATTR_MAX_THREADS
	.align		4
.L_330:
        /*074c*/ 	.byte	0x04, 0x05
        /*074e*/ 	.short	(.L_332 - .L_331)
.L_331:
        /*0750*/ 	.word	0x00000100
        /*0754*/ 	.word	0x00000001
        /*0758*/ 	.word	0x00000001


	//----- nvinfo : EIATTR_CRS_STACK_SIZE
	.align		4
.L_332:
        /*075c*/ 	.byte	0x04, 0x1e
        /*075e*/ 	.short	(.L_334 - .L_333)
.L_333:
        /*0760*/ 	.word	0x00000000
.L_334:


//--------------------- .nv.info._ZN7cutlass13device_kernelIN5flash19enable_sm80_to_sm89INS1_16FlashAttnFwdSm80INS1_25CollectiveMainloopFwdSm80ILi8ELi1ELb1EN4cute5tupleIJNS5_1CILi128EEENS7_ILi96EEENS7_ILi192EEEEEELi192ENS_10bfloat16_tEfNS_4arch4Sm80ELb1ELb0ELb0ELb0ELb0ELb0ELb1ELb1EEENS1_21CollectiveEpilogueFwdINS6_IJS8_SA_S9_EEENS6_IJNS7_ILi1EEESI_SI_EEESC_SE_Li256ELb0ELb1ELb1ELb0EEENS1_30DynamicPersistentTileSchedulerILi256ELi256ELb1ELb1ELb0EEEEEEEEEvNT_6ParamsE --------------------------
	.section	.nv.info._ZN7cutlass13device_kernelIN5flash19enable_sm80_to_sm89INS1_16FlashAttnFwdSm80INS1_25CollectiveMainloopFwdSm80ILi8ELi1ELb1EN4cute5tupleIJNS5_1CILi128EEENS7_ILi96EEENS7_ILi192EEEEEELi192ENS_10bfloat16_tEfNS_4arch4Sm80ELb1ELb0ELb0ELb0ELb0ELb0ELb1ELb1EEENS1_21CollectiveEpilogueFwdINS6_IJS8_SA_S9_EEENS6_IJNS7_ILi1EEESI_SI_EEESC_SE_Li256ELb0ELb1ELb1ELb0EEENS1_30DynamicPersistentTileSchedulerILi256ELi256ELb1ELb1ELb0EEEEEEEEEvNT_6ParamsE,"",@"SHT_CUDA_INFO"
	.sectionflags	@""
	.align	4


	//----- nvinfo : EIATTR_CUDA_API_VERSION
	.align		4
        /*0000*/ 	.byte	0x04, 0x37
        /*0002*/ 	.short	(.L_336 - .L_335)
.L_335:
        /*0004*/ 	.word	0x00000082


	//----- nvinfo : EIATTR_SW2861232_WAR
	.align		4
.L_336:
        /*0008*/ 	.byte	0x01, 0x35
	.zero		2


	//----- nvinfo : EIATTR_PARAM_CBANK
	.align		4
        /*000c*/ 	.byte	0x04, 0x0a
        /*000e*/ 	.short	(.L_338 - .L_337)
	.align		4
.L_337:
        /*0010*/ 	.word	index@(.nv.constant0._ZN7cutlass13device_kernelIN5flash19enable_sm80_to_sm89INS1_16FlashAttnFwdSm80INS1_25CollectiveMainloopFwdSm80ILi8ELi1ELb1EN4cute5tupleIJNS5_1CILi128EEENS7_ILi96EEENS7_ILi192EEEEEELi192ENS_10bfloat16_tEfNS_4arch4Sm80ELb1ELb0ELb0ELb0ELb0ELb0ELb1ELb1EEENS1_21CollectiveEpilogueFwdINS6_IJS8_SA_S9_EEENS6_IJNS7_ILi1EEESI_SI_EEESC_SE_Li256ELb0ELb1ELb1ELb0EEENS1_30DynamicPersistentTileSchedulerILi256ELi256ELb1ELb1ELb0EEEEEEEEEvNT_6ParamsE)
        /*0014*/ 	.short	0x0160
        /*0016*/ 	.short	0x0428


	//----- nvinfo : EIATTR_CBANK_PARAM_SIZE
	.align		4
.L_338:
        /*0018*/ 	.byte	0x03, 0x19
        /*001a*/ 	.short	0x0428


	//----- nvinfo : EIATTR_KPARAM_INFO
	.align		4
        /*001c*/ 	.byte	0x04, 0x17
        /*001e*/ 	.short	(.L_340 - .L_339)
.L_339:
        /*0020*/ 	.word	0x00000000
        /*0024*/ 	.short	0x0000
        /*0026*/ 	.short	0x0000
        /*0028*/ 	.byte	0x00, 0xf0, 0xa1, 0x10


	//----- nvinfo : EIATTR_MAXREG_COUNT
	.align		4
.L_340:
        /*002c*/ 	.byte	0x03, 0x1b
        /*002e*/ 	.short	0x00ff


	//----- nvinfo : EIATTR_NUM_BARRIERS
	.align		4
        /*0030*/ 	.byte	0x02, 0x4c
        /*0032*/ 	.byte	0x06
	.zero		1


	//----- nvinfo : EIATTR_ANNOTATIONS
	.align		4
        /*0034*/ 	.byte	0x04, 0x55
        /*0036*/ 	.short	(.L_342 - .L_341)


	//   ....[0]....
.L_341:
        /* <DEDUP_REMOVED lines=51> */


	//----- nvinfo : EIATTR_MERCURY_ISA_VERSION
	.align		4
.L_342:
        /*0358*/ 	.byte	0x03, 0x5f
        /*035a*/ 	.short	0x0000


	//----- nvinfo : EIATTR_INT_WARP_WIDE_INSTR_OFFSETS
	.align		4
        /*035c*/ 	.byte	0x04, 0x31
        /*035e*/ 	.short	(.L_344 - .L_343)


	//   ....[0]....
.L_343:
        /*0360*/ 	.word	0x0000e870


	//   ....[1]....
        /*0364*/ 	.word	0x0000e8f0


	//----- nvinfo : EIATTR_COOP_GROUP_MASK_REGIDS
	.align		4
.L_344:
        /*0368*/ 	.byte	0x04, 0x29
        /*036a*/ 	.short	(.L_346 - .L_345)


	//   ....[0]....
.L_345:
        /*036c*/ 	.word	0xffffffff


	//   ....[1]....
        /*0370*/ 	.word	0xffffffff


	//   ....[2]....
        /*0374*/ 	.word	0xffffffff


	//   ....[3]....
        /*0378*/ 	.word	0xffffffff


	//   ....[4]....
        /*037c*/ 	.word	0xffffffff


	//   ....[5]....
        /*0380*/ 	.word	0xffffffff


	//   ....[6]....
        /*0384*/ 	.word	0xffffffff


	//   ....[7]....
        /*0388*/ 	.word	0xffffffff


	//   ....[8]....
        /*038c*/ 	.word	0xffffffff


	//   ....[9]....
        /*0390*/ 	.word	0xffffffff


	//   ....[10]....
        /*0394*/ 	.word	0xffffffff


	//   ....[11]....
        /*0398*/ 	.word	0xffffffff


	//   ....[12]....
        /*039c*/ 	.word	0xffffffff


	//   ....[13]....
        /*03a0*/ 	.word	0xffffffff


	//   ....[14]....
        /*03a4*/ 	.word	0xffffffff


	//   ....[15]....
        /*03a8*/ 	.word	0xffffffff


	//   ....[16]....
        /*03ac*/ 	.word	0xffffffff


	//   ....[17]....
        /*03b0*/ 	.word	0xffffffff


	//   ....[18]....
        /*03b4*/ 	.word	0xffffffff


	//   ....[19]....
        /*03b8*/ 	.word	0xffffffff


	//   ....[20]....
        /*03bc*/ 	.word	0xffffffff


	//   ....[21]....
        /*03c0*/ 	.word	0xffffffff


	//   ....[22]....
        /*03c4*/ 	.word	0xffffffff


	//   ....[23]....
        /*03c8*/ 	.word	0xffffffff


	//   ....[24]....
        /*03cc*/ 	.word	0xffffffff


	//   ....[25]....
        /*03d0*/ 	.word	0xffffffff


	//   ....[26]....
        /*03d4*/ 	.word	0xffffffff


	//   ....[27]....
        /*03d8*/ 	.word	0xffffffff


	//   ....[28]....
        /*03dc*/ 	.word	0xffffffff


	//   ....[29]....
        /*03e0*/ 	.word	0xffffffff


	//   ....[30]....
        /*03e4*/ 	.word	0xffffffff


	//   ....[31]....
        /*03e8*/ 	.word	0xffffffff


	//   ....[32]....
        /*03ec*/ 	.word	0xffffffff


	//   ....[33]....
        /*03f0*/ 	.word	0xffffffff


	//   ....[34]....
        /*03f4*/ 	.word	0xffffffff


	//   ....[35]....
        /*03f8*/ 	.word	0xffffffff


	//   ....[36]....
        /*03fc*/ 	.word	0xffffffff


	//   ....[37]....
        /*0400*/ 	.word	0xffffffff


	//   ....[38]....
        /*0404*/ 	.word	0xffffffff


	//   ....[39]....
        /*0408*/ 	.word	0xffffffff


	//   ....[40]....
        /*040c*/ 	.word	0xffffffff


	//   ....[41]....
        /*0410*/ 	.word	0xffffffff


	//   ....[42]....
        /*0414*/ 	.word	0xffffffff


	//   ....[43]....
        /*0418*/ 	.word	0xffffffff


	//----- nvinfo : EIATTR_COOP_GROUP_INSTR_OFFSETS
	.align		4
.L_346:
        /*041c*/ 	.byte	0x04, 0x28
        /*041e*/ 	.short	(.L_348 - .L_347)


	//   ....[0]....
.L_347:
        /*0420*/ 	.word	0x00000050


	//   ....[1]....
        /*0424*/ 	.word	0x00001900


	//   ....[2]....
        /*0428*/ 	.word	0x00001910


	//   ....[3]....
        /*042c*/ 	.word	0x000019d0


	//   ....[4]....
        /*0430*/ 	.word	0x000019f0


	//   ....[5]....
        /*0434*/ 	.word	0x00001a00


	//   ....[6]....
        /*0438*/ 	.word	0x00001a10


	//   ....[7]....
        /*043c*/ 	.word	0x00001a20


	//   ....[8]....
        /*0440*/ 	.word	0x00001a40


	//   ....[9]....
        /*0444*/ 	.word	0x000033d0


	//   ....[10]....
        /*0448*/ 	.word	0x000033e0


	//   ....[11]....
        /*044c*/ 	.word	0x00003cb0


	//   ....[12]....
        /*0450*/ 	.word	0x00003df0


	//   ....[13]....
        /*0454*/ 	.word	0x00003e00


	//   ....[14]....
        /*0458*/ 	.word	0x00003e50


	//   ....[15]....
        /*045c*/ 	.word	0x00006c40


	//   ....[16]....
        /*0460*/ 	.word	0x00007700


	//   ....[17]....
        /*0464*/ 	.word	0x00007bc0


	//   ....[18]....
        /*0468*/ 	.word	0x00007cf0


	//   ....[19]....
        /*046c*/ 	.word	0x000080c0


	//   ....[20]....
        /*0470*/ 	.word	0x00008160


	//   ....[21]....
        /*0474*/ 	.word	0x0000bbc0


	//   ....[22]....
        /*0478*/ 	.word	0x0000bc10


	//   ....[23]....
        /*047c*/ 	.word	0x0000bc30


	//   ....[24]....
        /*0480*/ 	.word	0x0000bc50


	//   ....[25]....
        /*0484*/ 	.word	0x0000e020


	//   ....[26]....
        /*0488*/ 	.word	0x0000e070


	//   ....[27]....
        /*048c*/ 	.word	0x0000e090


	//   ....[28]....
        /*0490*/ 	.word	0x0000e0b0


	//   ....[29]....
        /*0494*/ 	.word	0x0000ea40


	//   ....[30]....
        /*0498*/ 	.word	0x0000eec0


	//   ....[31]....
        /*049c*/ 	.word	0x0000eed0


	//   ....[32]....
        /*04a0*/ 	.word	0x0000ef00


	//   ....[33]....
        /*04a4*/ 	.word	0x0000ef20


	//   ....[34]....
        /*04a8*/ 	.word	0x0000f020


	//   ....[35]....
        /*04ac*/ 	.word	0x0000f080


	//   ....[36]....
        /*04b0*/ 	.word	0x0000f900


	//   ....[37]....
        /*04b4*/ 	.word	0x0000f910


	//   ....[38]....
        /*04b8*/ 	.word	0x000102a0


	//   ....[39]....
        /*04bc*/ 	.word	0x00010380


	//   ....[40]....
        /*04c0*/ 	.word	0x000103e0


	//   ....[41]....
        /*04c4*/ 	.word	0x00010430


	//   ....[42]....
        /*04c8*/ 	.word	0x00010490


	//   ....[43]....
        /*04cc*/ 	.word	0x000104e0


	//----- nvinfo : EIATTR_EXIT_INSTR_OFFSETS
	.align		4
.L_348:
        /*04d0*/ 	.byte	0x04, 0x1c
        /*04d2*/ 	.short	(.L_350 - .L_349)


	//   ....[0]....
.L_349:
        /*04d4*/ 	.word	0x000000a0


	//   ....[1]....
        /*04d8*/ 	.word	0x00010340


	//----- nvinfo : EIATTR_MAX_THREADS
	.align		4
.L_350:
        /*04dc*/ 	.byte	0x04, 0x05
        /*04de*/ 	.short	(.L_352 - .L_351)
.L_351:
        /*04e0*/ 	.word	0x00000100
        /*04e4*/ 	.word	0x00000001
        /*04e8*/ 	.word	0x00000001


	//----- nvinfo : EIATTR_CRS_STACK_SIZE
	.align		4
.L_352:
        /*04ec*/ 	.byte	0x04, 0x1e
        /*04ee*/ 	.short	(.L_354 - .L_353)
.L_353:
        /*04f0*/ 	.word	0x00000000
.L_354:


//--------------------- .nv.info._ZN7cutlass13device_kernelIN5flash19enable_sm80_to_sm89INS1_16FlashAttnFwdSm80INS1_25CollectiveMainloopFwdSm80ILi8ELi1ELb0EN4cute5tupleIJNS5_1CILi128EEENS7_ILi64EEENS7_ILi192EEEEEELi192ENS_10bfloat16_tEfNS_4arch4Sm80ELb1ELb0ELb0ELb1ELb0ELb0ELb1ELb1EEENS1_21CollectiveEpilogueFwdINS6_IJS8_SA_S9_EEENS6_IJNS7_ILi1EEESI_SI_EEESC_SE_Li256ELb1ELb1ELb1ELb0EEENS1_36VarlenDynamicPersistentTileSchedulerILi128ELi64ELi256ELi256ELb1ELb1ELb0ELb1ELb1ELb1EEEEEEEEEvNT_6ParamsE --------------------------
	.section	.nv.info._ZN7cutlass13device_kernelIN5flash19enable_sm80_to_sm89INS1_16FlashAttnFwdSm80INS1_25CollectiveMainloopFwdSm80ILi8ELi1ELb0EN4cute5tupleIJNS5_1CILi128EEENS7_ILi64EEENS7_ILi192EEEEEELi192ENS_10bfloat16_tEfNS_4arch4Sm80ELb1ELb0ELb0ELb1ELb0ELb0ELb1ELb1EEENS1_21CollectiveEpilogueFwdINS6_IJS8_SA_S9_EEENS6_IJNS7_ILi1EEESI_SI_EEESC_SE_Li256ELb1ELb1ELb1ELb0EEENS1_36VarlenDynamicPersistentTileSchedulerILi128ELi64ELi256ELi256ELb1ELb1ELb0ELb1ELb1ELb1EEEEEEEEEvNT_6ParamsE,"",@"SHT_CUDA_INFO"
	.sectionflags	@""
	.align	4


	//----- nvinfo : EIATTR_CUDA_API_VERSION
	.align		4
        /*0000*/ 	.byte	0x04, 0x37
        /*0002*/ 	.short	(.L_356 - .L_355)
.L_355:
        /*0004*/ 	.word	0x00000082


	//----- nvinfo : EIATTR_SW2861232_WAR
	.align		4
.L_356:
        /*0008*/ 	.byte	0x01, 0x35
	.zero		2


	//----- nvinfo : EIATTR_PARAM_CBANK
	.align		4
        /*000c*/ 	.byte	0x04, 0x0a
        /*000e*/ 	.short	(.L_358 - .L_357)
	.align		4
.L_357:
        /*0010*/ 	.word	index@(.nv.constant0._ZN7cutlass13device_kernelIN5flash19enable_sm80_to_sm89INS1_16FlashAttnFwdSm80INS1_25CollectiveMainloopFwdSm80ILi8ELi1ELb0EN4cute5tupleIJNS5_1CILi128EEENS7_ILi64EEENS7_ILi192EEEEEELi192ENS_10bfloat16_tEfNS_4arch4Sm80ELb1ELb0ELb0ELb1ELb0ELb0ELb1ELb1EEENS1_21CollectiveEpilogueFwdINS6_IJS8_SA_S9_EEENS6_IJNS7_ILi1EEESI_SI_EEESC_SE_Li256ELb1ELb1ELb1ELb0EEENS1_36VarlenDynamicPersistentTileSchedulerILi128ELi64ELi256ELi256ELb1ELb1ELb0ELb1ELb1ELb1EEEEEEEEEvNT_6ParamsE)
        /*0014*/ 	.short	0x0160
        /*0016*/ 	.short	0x0438


	//----- nvinfo : EIATTR_CBANK_PARAM_SIZE
	.align		4
.L_358:
        /*0018*/ 	.byte	0x03, 0x19
        /*001a*/ 	.short	0x0438


	//----- nvinfo : EIATTR_KPARAM_INFO
	.align		4
        /*001c*/ 	.byte	0x04, 0x17
        /*001e*/ 	.short	(.L_360 - .L_359)
.L_359:
        /*0020*/ 	.word	0x00000000
        /*0024*/ 	.short	0x0000
        /*0026*/ 	.short	0x0000
        /*0028*/ 	.byte	0x00, 0xf0, 0xe1, 0x10


	//----- nvinfo : EIATTR_MAXREG_COUNT
	.align		4
.L_360:
        /*002c*/ 	.byte	0x03, 0x1b
        /*002e*/ 	.short	0x00ff


	//----- nvinfo : EIATTR_NUM_BARRIERS
	.align		4
        /*0030*/ 	.byte	0x02, 0x4c
        /*0032*/ 	.byte	0x06
	.zero		1


	//----- nvinfo : EIATTR_ANNOTATIONS
	.align		4
        /*0034*/ 	.byte	0x04, 0x55
        /*0036*/ 	.short	(.L_362 - .L_361)


	//   ....[0]....
.L_361:
        /* <DEDUP_REMOVED lines=37> */


	//----- nvinfo : EIATTR_MERCURY_ISA_VERSION
	.align		4
.L_362:
        /*0270*/ 	.byte	0x03, 0x5f
        /*0272*/ 	.short	0x0000


	//----- nvinfo : EIATTR_INT_WARP_WIDE_INSTR_OFFSETS
	.align		4
        /*0274*/ 	.byte	0x04, 0x31
        /*0276*/ 	.short	(.L_364 - .L_363)


	//   ....[0]....
.L_363:
        /*0278*/ 	.word	0x0000b9f0


	//   ....[1]....
        /*027c*/ 	.word	0x0000ba70


	//----- nvinfo : EIATTR_COOP_GROUP_MASK_REGIDS
	.align		4
.L_364:
        /*0280*/ 	.byte	0x04, 0x29
        /*0282*/ 	.short	(.L_366 - .L_365)


	//   ....[0]....
.L_365:
        /*0284*/ 	.word	0xffffffff


	//   ....[1]....
        /*0288*/ 	.word	0xffffffff


	//   ....[2]....
        /*028c*/ 	.word	0xffffffff


	//   ....[3]....
        /*0290*/ 	.word	0xffffffff


	//   ....[4]....
        /*0294*/ 	.word	0xffffffff


	//   ....[5]....
        /*0298*/ 	.word	0xffffffff


	//   ....[6]....
        /*029c*/ 	.word	0xffffffff


	//   ....[7]....
        /*02a0*/ 	.word	0xffffffff


	//   ....[8]....
        /*02a4*/ 	.word	0xffffffff


	//   ....[9]....
        /*02a8*/ 	.word	0xffffffff


	//   ....[10]....
        /*02ac*/ 	.word	0xffffffff


	//   ....[11]....
        /*02b0*/ 	.word	0xffffffff


	//   ....[12]....
        /*02b4*/ 	.word	0xffffffff


	//   ....[13]....
        /*02b8*/ 	.word	0xffffffff


	//   ....[14]....
        /*02bc*/ 	.word	0xffffffff


	//   ....[15]....
        /*02c0*/ 	.word	0xffffffff


	//   ....[16]....
        /*02c4*/ 	.word	0xffffffff


	//   ....[17]....
        /*02c8*/ 	.word	0xffffffff


	//   ....[18]....
        /*02cc*/ 	.word	0xffffffff


	//   ....[19]....
        /*02d0*/ 	.word	0xffffffff


	//   ....[20]....
        /*02d4*/ 	.word	0xffffffff


	//   ....[21]....
        /*02d8*/ 	.word	0xffffffff


	//   ....[22]....
        /*02dc*/ 	.word	0xffffffff


	//   ....[23]....
        /*02e0*/ 	.word	0xffffffff


	//   ....[24]....
        /*02e4*/ 	.word	0xffffffff


	//   ....[25]....
        /*02e8*/ 	.word	0xffffffff


	//   ....[26]....
        /*02ec*/ 	.word	0xffffffff


	//   ....[27]....
        /*02f0*/ 	.word	0xffffffff


	//   ....[28]....
        /*02f4*/ 	.word	0xffffffff


	//   ....[29]....
        /*02f8*/ 	.word	0xffffffff


	//   ....[30]....
        /*02fc*/ 	.word	0xffffffff


	//   ....[31]....
        /*0300*/ 	.word	0xffffffff


	//   ....[32]....
        /*0304*/ 	.word	0xffffffff


	//   ....[33]....
        /*0308*/ 	.word	0xffffffff


	//   ....[34]....
        /*030c*/ 	.word	0xffffffff


	//   ....[35]....
        /*0310*/ 	.word	0xffffffff


	//   ....[36]....
        /*0314*/ 	.word	0xffffffff


	//   ....[37]....
        /*0318*/ 	.word	0xffffffff


	//   ....[38]....
        /*031c*/ 	.word	0xffffffff


	//   ....[39]....
        /*0320*/ 	.word	0xffffffff


	//   ....[40]....
        /*0324*/ 	.word	0xffffffff


	//   ....[41]....
        /*0328*/ 	.word	0xffffffff


	//   ....[42]....
        /*032c*/ 	.word	0xffffffff


	//   ....[43]....
        /*0330*/ 	.word	0xffffffff


	//   ....[44]....
        /*0334*/ 	.word	0xffffffff


	//   ....[45]....
        /*0338*/ 	.word	0xffffffff


	//   ....[46]....
        /*033c*/ 	.word	0xffffffff


	//   ....[47]....
        /*0340*/ 	.word	0xffffffff


	//   ....[48]....
        /*0344*/ 	.word	0xffffffff


	//   ....[49]....
        /*0348*/ 	.word	0xffffffff


	//   ....[50]....
        /*034c*/ 	.word	0xffffffff


	//   ....[51]....
        /*0350*/ 	.word	0xffffffff


	//   ....[52]....
        /*0354*/ 	.word	0xffffffff


	//   ....[53]....
        /*0358*/ 	.word	0xffffffff


	//   ....[54]....
        /*035c*/ 	.word	0xffffffff


	//   ....[55]....
        /*0360*/ 	.word	0xffffffff


	//   ....[56]....
        /*0364*/ 	.word	0xffffffff


	//   ....[57]....
        /*0368*/ 	.word	0xffffffff


	//   ....[58]....
        /*036c*/ 	.word	0xffffffff


	//   ....[59]....
        /*0370*/ 	.word	0xffffffff


	//   ....[60]....
        /*0374*/ 	.word	0xffffffff


	//   ....[61]....
        /*0378*/ 	.word	0xffffffff


	//   ....[62]....
        /*037c*/ 	.word	0xffffffff


	//   ....[63]....
        /*0380*/ 	.word	0xffffffff


	//   ....[64]....
        /*0384*/ 	.word	0xffffffff


	//   ....[65]....
        /*0388*/ 	.word	0xffffffff


	//   ....[66]....
        /*038c*/ 	.word	0xffffffff


	//   ....[67]....
        /*0390*/ 	.word	0xffffffff


	//   ....[68]....
        /*0394*/ 	.word	0xffffffff


	//   ....[69]....
        /*0398*/ 	.word	0xffffffff


	//   ....[70]....
        /*039c*/ 	.word	0xffffffff


	//   ....[71]....
        /*03a0*/ 	.word	0xffffffff


	//   ....[72]....
        /*03a4*/ 	.word	0xffffffff


	//   ....[73]....
        /*03a8*/ 	.word	0xffffffff


	//   ....[74]....
        /*03ac*/ 	.word	0xffffffff


	//   ....[75]....
        /*03b0*/ 	.word	0xffffffff


	//   ....[76]....
        /*03b4*/ 	.word	0xffffffff


	//   ....[77]....
        /*03b8*/ 	.word	0xffffffff


	//   ....[78]....
        /*03bc*/ 	.word	0xffffffff


	//   ....[79]....
        /*03c0*/ 	.word	0xffffffff


	//   ....[80]....
        /*03c4*/ 	.word	0xffffffff


	//   ....[81]....
        /*03c8*/ 	.word	0xffffffff


	//   ....[82]....
        /*03cc*/ 	.word	0xffffffff


	//   ....[83]....
        /*03d0*/ 	.word	0xffffffff


	//   ....[84]....
        /*03d4*/ 	.word	0xffffffff


	//   ....[85]....
        /*03d8*/ 	.word	0xffffffff


	//   ....[86]....
        /*03dc*/ 	.word	0xffffffff


	//   ....[87]....
        /*03e0*/ 	.word	0xffffffff


	//   ....[88]....
        /*03e4*/ 	.word	0xffffffff


	//   ....[89]....
        /*03e8*/ 	.word	0xffffffff


	//   ....[90]....
        /*03ec*/ 	.word	0xffffffff


	//   ....[91]....
        /*03f0*/ 	.word	0xffffffff


	//   ....[92]....
        /*03f4*/ 	.word	0xffffffff


	//   ....[93]....
        /*03f8*/ 	.word	0xffffffff


	//   ....[94]....
        /*03fc*/ 	.word	0xffffffff


	//   ....[95]....
        /*0400*/ 	.word	0xffffffff


	//   ....[96]....
        /*0404*/ 	.word	0xffffffff


	//   ....[97]....
        /*0408*/ 	.word	0xffffffff


	//   ....[98]....
        /*040c*/ 	.word	0xffffffff


	//   ....[99]....
        /*0410*/ 	.word	0xffffffff


	//   ....[100]....
        /*0414*/ 	.word	0xffffffff


	//   ....[101]....
        /*0418*/ 	.word	0xffffffff


	//   ....[102]....
        /*041c*/ 	.word	0xffffffff


	//   ....[103]....
        /*0420*/ 	.word	0xffffffff


	//   ....[104]....
        /*0424*/ 	.word	0xffffffff


	//   ....[105]....
        /*0428*/ 	.word	0xffffffff


	//   ....[106]....
        /*042c*/ 	.word	0xffffffff


	//   ....[107]....
        /*0430*/ 	.word	0xffffffff


	//   ....[108]....
        /*0434*/ 	.word	0xffffffff


	//   ....[109]....
        /*0438*/ 	.word	0xffffffff


	//   ....[110]....
        /*043c*/ 	.word	0xffffffff


	//   ....[111]....
        /*0440*/ 	.word	0xffffffff


	//   ....[112]....
        /*0444*/ 	.word	0xffffffff


	//   ....[113]....
        /*0448*/ 	.word	0xffffffff


	//   ....[114]....
        /*044c*/ 	.word	0xffffffff


	//   ....[115]....
        /*0450*/ 	.word	0xffffffff


	//   ....[116]....
        /*0454*/ 	.word	0xffffffff


	//   ....[117]....
        /*0458*/ 	.word	0xffffffff


	//   ....[118]....
        /*045c*/ 	.word	0xffffffff


	//   ....[119]....
        /*0460*/ 	.word	0xffffffff


	//   ....[120]....
        /*0464*/ 	.word	0xffffffff


	//   ....[121]....
        /*0468*/ 	.word	0xffffffff


	//   ....[122]....
        /*046c*/ 	.word	0xffffffff


	//   ....[123]....
        /*0470*/ 	.word	0xffffffff


	//   ....[124]....
        /*0474*/ 	.word	0xffffffff


	//   ....[125]....
        /*0478*/ 	.word	0xffffffff


	//   ....[126]....
        /*047c*/ 	.word	0xffffffff


	//   ....[127]....
        /*0480*/ 	.word	0xffffffff


	//   ....[128]....
        /*0484*/ 	.word	0xffffffff


	//   ....[129]....
        /*0488*/ 	.word	0xffffffff


	//   ....[130]....
        /*048c*/ 	.word	0xffffffff


	//   ....[131]....
        /*0490*/ 	.word	0xffffffff


	//   ....[132]....
        /*0494*/ 	.word	0xffffffff


	//   ....[133]....
        /*0498*/ 	.word	0xffffffff


	//   ....[134]....
        /*049c*/ 	.word	0xffffffff


	//   ....[135]....
        /*04a0*/ 	.word	0xffffffff


	//   ....[136]....
        /*04a4*/ 	.word	0xffffffff


	//   ....[137]....
        /*04a8*/ 	.word	0xffffffff


	//   ....[138]....
        /*04ac*/ 	.word	0xffffffff


	//   ....[139]....
        /*04b0*/ 	.word	0xffffffff


	//   ....[140]....
        /*04b4*/ 	.word	0xffffffff


	//   ....[141]....
        /*04b8*/ 	.word	0xffffffff


	//   ....[142]....
        /*04bc*/ 	.word	0xffffffff


	//   ....[143]....
        /*04c0*/ 	.word	0xffffffff


	//   ....[144]....
        /*04c4*/ 	.word	0xffffffff


	//   ....[145]....
        /*04c8*/ 	.word	0xffffffff


	//   ....[146]....
        /*04cc*/ 	.word	0xffffffff


	//----- nvinfo : EIATTR_COOP_GROUP_INSTR_OFFSETS
	.align		4
.L_366:
        /*04d0*/ 	.byte	0x04, 0x28
        /*04d2*/ 	.short	(.L_368 - .L_367)


	//   ....[0]....
.L_367:
        /*04d4*/ 	.word	0x00000050


	//   ....[1]....
        /*04d8*/ 	.word	0x000001e0


	//   ....[2]....
        /*04dc*/ 	.word	0x00000210


	//   ....[3]....
        /*04e0*/ 	.word	0x00000240


	//   ....[4]....
        /*04e4*/ 	.word	0x00000270


	//   ....[5]....
        /*04e8*/ 	.word	0x000002a0


	//   ....[6]....
        /*04ec*/ 	.word	0x000002d0


	//   ....[7]....
        /*04f0*/ 	.word	0x00000430


	//   ....[8]....
        /*04f4*/ 	.word	0x00000470


	//   ....[9]....
        /*04f8*/ 	.word	0x000004a0


	//   ....[10]....
        /*04fc*/ 	.word	0x000004d0


	//   ....[11]....
        /*0500*/ 	.word	0x00000500


	//   ....[12]....
        /*0504*/ 	.word	0x00000530


	//   ....[13]....
        /*0508*/ 	.word	0x000005c0


	//   ....[14]....
        /*050c*/ 	.word	0x00000600


	//   ....[15]....
        /*0510*/ 	.word	0x00000620


	//   ....[16]....
        /*0514*/ 	.word	0x00000680


	//   ....[17]....
        /*0518*/ 	.word	0x00002900


	//   ....[18]....
        /*051c*/ 	.word	0x00002920


	//   ....[19]....
        /*0520*/ 	.word	0x00002a90


	//   ....[20]....
        /*0524*/ 	.word	0x00002aa0


	//   ....[21]....
        /*0528*/ 	.word	0x00002c10


	//   ....[22]....
        /*052c*/ 	.word	0x00002c30


	//   ....[23]....
        /*0530*/ 	.word	0x00002da0


	//   ....[24]....
        /*0534*/ 	.word	0x00002db0


	//   ....[25]....
        /*0538*/ 	.word	0x00003fb0


	//   ....[26]....
        /*053c*/ 	.word	0x00003fc0


	//   ....[27]....
        /*0540*/ 	.word	0x000045c0


	//   ....[28]....
        /*0544*/ 	.word	0x000046a0


	//   ....[29]....
        /*0548*/ 	.word	0x000046b0


	//   ....[30]....
        /*054c*/ 	.word	0x000046e0


	//   ....[31]....
        /*0550*/ 	.word	0x000062f0


	//   ....[32]....
        /*0554*/ 	.word	0x00006330


	//   ....[33]....
        /*0558*/ 	.word	0x00006c30


	//   ....[34]....
        /*055c*/ 	.word	0x00006e00


	//   ....[35]....
        /*0560*/ 	.word	0x00006e50


	//   ....[36]....
        /*0564*/ 	.word	0x00006f70


	//   ....[37]....
        /*0568*/ 	.word	0x00009780


	//   ....[38]....
        /*056c*/ 	.word	0x000097a0


	//   ....[39]....
        /*0570*/ 	.word	0x000097c0


	//   ....[40]....
        /*0574*/ 	.word	0x000097e0


	//   ....[41]....
        /*0578*/ 	.word	0x0000b1d0


	//   ....[42]....
        /*057c*/ 	.word	0x0000b200


	//   ....[43]....
        /*0580*/ 	.word	0x0000b210


	//   ....[44]....
        /*0584*/ 	.word	0x0000b240


	//   ....[45]....
        /*0588*/ 	.word	0x0000c680


	//   ....[46]....
        /*058c*/ 	.word	0x0000c6a0


	//   ....[47]....
        /*0590*/ 	.word	0x0000c6c0


	//   ....[48]....
        /*0594*/ 	.word	0x0000c6d0


	//   ....[49]....
        /*0598*/ 	.word	0x0000ca90


	//   ....[50]....
        /*059c*/ 	.word	0x0000cab0


	//   ....[51]....
        /*05a0*/ 	.word	0x0000cbf0


	//   ....[52]....
        /*05a4*/ 	.word	0x0000cc00


	//   ....[53]....
        /*05a8*/ 	.word	0x0000cd50


	//   ....[54]....
        /*05ac*/ 	.word	0x0000cd70


	//   ....[55]....
        /*05b0*/ 	.word	0x0000cec0


	//   ....[56]....
        /*05b4*/ 	.word	0x0000ced0


	//   ....[57]....
        /*05b8*/ 	.word	0x0000d220


	//   ....[58]....
        /*05bc*/ 	.word	0x0000d240


	//   ....[59]....
        /*05c0*/ 	.word	0x0000dba0


	//   ....[60]....
        /*05c4*/ 	.word	0x0000dbb0


	//   ....[61]....
        /*05c8*/ 	.word	0x0000e9e0


	//   ....[62]....
        /*05cc*/ 	.word	0x0000ea00


	//   ....[63]....
        /*05d0*/ 	.word	0x0000eb50


	//   ....[64]....
        /*05d4*/ 	.word	0x0000eb60


	//   ....[65]....
        /*05d8*/ 	.word	0x0000ecb0


	//   ....[66]....
        /*05dc*/ 	.word	0x0000ecd0


	//   ....[67]....
        /*05e0*/ 	.word	0x0000ee20


	//   ....[68]....
        /*05e4*/ 	.word	0x0000ee30


	//   ....[69]....
        /*05e8*/ 	.word	0x0000f020


	//   ....[70]....
        /*05ec*/ 	.word	0x0000f040


	//   ....[71]....
        /*05f0*/ 	.word	0x0000f160


	//   ....[72]....
        /*05f4*/ 	.word	0x0000f1a0


	//   ....[73]....
        /*05f8*/ 	.word	0x0000f1d0


	//   ....[74]....
        /*05fc*/ 	.word	0x0000f200


	//   ....[75]....
        /*0600*/ 	.word	0x0000f230


	//   ....[76]....
        /*0604*/ 	.word	0x0000f260


	//   ....[77]....
        /*0608*/ 	.word	0x0000f3b0


	//   ....[78]....
        /*060c*/ 	.word	0x0000f3f0


	//   ....[79]....
        /*0610*/ 	.word	0x0000f420


	//   ....[80]....
        /*0614*/ 	.word	0x0000f450


	//   ....[81]....
        /*0618*/ 	.word	0x0000f480


	//   ....[82]....
        /*061c*/ 	.word	0x0000f4b0


	//   ....[83]....
        /*0620*/ 	.word	0x0000f540


	//   ....[84]....
        /*0624*/ 	.word	0x0000f580


	//   ....[85]....
        /*0628*/ 	.word	0x0000f590


	//   ....[86]....
        /*062c*/ 	.word	0x0000f5f0


	//   ....[87]....
        /*0630*/ 	.word	0x0000ffa0


	//   ....[88]....
        /*0634*/ 	.word	0x00010000


	//   ....[89]....
        /*0638*/ 	.word	0x00010050


	//   ....[90]....
        /*063c*/ 	.word	0x000100a0


	//   ....[91]....
        /*0640*/ 	.word	0x000100f0


	//   ....[92]....
        /*0644*/ 	.word	0x00010160


	//   ....[93]....
        /*0648*/ 	.word	0x000101a0


	//   ....[94]....
        /*064c*/ 	.word	0x00010210


	//   ....[95]....
        /*0650*/ 	.word	0x00010280


	//   ....[96]....
        /*0654*/ 	.word	0x000102e0


	//   ....[97]....
        /*0658*/ 	.word	0x00010350


	//   ....[98]....
        /*065c*/ 	.word	0x000103c0


	//   ....[99]....
        /*0660*/ 	.word	0x00010420


	//   ....[100]....
        /*0664*/ 	.word	0x00010480


	//   ....[101]....
        /*0668*/ 	.word	0x000104e0


	//   ....[102]....
        /*066c*/ 	.word	0x00010550


	//   ....[103]....
        /*0670*/ 	.word	0x000105b0


	//   ....[104]....
        /*0674*/ 	.word	0x00010610


	//   ....[105]....
        /*0678*/ 	.word	0x00010660


	//   ....[106]....
        /*067c*/ 	.word	0x000106c0


	//   ....[107]....
        /*0680*/ 	.word	0x00010710


	//   ....[108]....
        /*0684*/ 	.word	0x00010760


	//   ....[109]....
        /*0688*/ 	.word	0x000107d0


	//   ....[110]....
        /*068c*/ 	.word	0x00010840


	//   ....[111]....
        /*0690*/ 	.word	0x000108a0


	//   ....[112]....
        /*0694*/ 	.word	0x00010900


	//   ....[113]....
        /*0698*/ 	.word	0x00010960


	//   ....[114]....
        /*069c*/ 	.word	0x000109d0


	//   ....[115]....
        /*06a0*/ 	.word	0x00010a30


	//   ....[116]....
        /*06a4*/ 	.word	0x00010a90


	//   ....[117]....
        /*06a8*/ 	.word	0x00010af0


	//   ....[118]....
        /*06ac*/ 	.word	0x00010b60


	//   ....[119]....
        /*06b0*/ 	.word	0x00010bc0


	//   ....[120]....
        /*06b4*/ 	.word	0x00010c20


	//   ....[121]....
        /*06b8*/ 	.word	0x00010c80


	//   ....[122]....
        /*06bc*/ 	.word	0x00010cf0


	//   ....[123]....
        /*06c0*/ 	.word	0x00010d50


	//   ....[124]....
        /*06c4*/ 	.word	0x00010db0


	//   ....[125]....
        /*06c8*/ 	.word	0x00010e10


	//   ....[126]....
        /*06cc*/ 	.word	0x00010e80


	//   ....[127]....
        /*06d0*/ 	.word	0x00010ee0


	//   ....[128]....
        /*06d4*/ 	.word	0x00010f40


	//   ....[129]....
        /*06d8*/ 	.word	0x00010fa0


	//   ....[130]....
        /*06dc*/ 	.word	0x00011010


	//   ....[131]....
        /*06e0*/ 	.word	0x00011060


	//   ....[132]....
        /*06e4*/ 	.word	0x000110a0


	//   ....[133]....
        /*06e8*/ 	.word	0x000110f0


	//   ....[134]....
        /*06ec*/ 	.word	0x00011140


	//   ....[135]....
        /*06f0*/ 	.word	0x00011190


	//   ....[136]....
        /*06f4*/ 	.word	0x00011200


	//   ....[137]....
        /*06f8*/ 	.word	0x00011240


	//   ....[138]....
        /*06fc*/ 	.word	0x00011290


	//   ....[139]....
        /*0700*/ 	.word	0x000112e0


	//   ....[140]....
        /*0704*/ 	.word	0x00011330


	//   ....[141]....
        /*0708*/ 	.word	0x00011380


	//   ....[142]....
        /*070c*/ 	.word	0x000113f0


	//   ....[143]....
        /*0710*/ 	.word	0x00011430


	//   ....[144]....
        /*0714*/ 	.word	0x000114a0


	//   ....[145]....
        /*0718*/ 	.word	0x00011500


	//   ....[146]....
        /*071c*/ 	.word	0x00011560


	//----- nvinfo : EIATTR_EXIT_INSTR_OFFSETS
	.align		4
.L_368:
        /*0720*/ 	.byte	0x04, 0x1c
        /*0722*/ 	.short	(.L_370 - .L_369)


	//   ....[0]....
.L_369:
        /*0724*/ 	.word	0x00000fe0


	//   ....[1]....
        /*0728*/ 	.word	0x0000ff60


	//----- nvinfo : EIATTR_MAX_THREADS
	.align		4
.L_370:
        /*072c*/ 	.byte	0x04, 0x05
        /*072e*/ 	.short	(.L_372 - .L_371)
.L_371:
        /*0730*/ 	.word	0x00000100
        /*0734*/ 	.word	0x00000001
        /*0738*/ 	.word	0x00000001


	//----- nvinfo : EIATTR_CRS_STACK_SIZE
	.align		4
.L_372:
        /*073c*/ 	.byte	0x04, 0x1e
        /*073e*/ 	.short	(.L_374 - .L_373)
.L_373:
        /*0740*/ 	.word	0x00000000
.L_374:


//--------------------- .nv.info._ZN7cutlass13device_kernelIN5flash19enable_sm80_to_sm89INS1_16FlashAttnFwdSm80INS1_25CollectiveMainloopFwdSm80ILi8ELi1ELb0EN4cute5tupleIJNS5_1CILi128EEENS7_ILi64EEENS7_ILi192EEEEEELi192ENS_10bfloat16_tEfNS_4arch4Sm80ELb1ELb0ELb0ELb1ELb0ELb1ELb1ELb1EEENS1_21CollectiveEpilogueFwdINS6_IJS8_SA_S9_EEENS6_IJNS7_ILi1EEESI_SI_EEESC_SE_Li256ELb1ELb1ELb1ELb0EEENS1_36VarlenDynamicPersistentTileSchedulerILi128ELi64ELi256ELi256ELb1ELb1ELb0ELb1ELb1ELb1EEEEEEEEEvNT_6ParamsE --------------------------
	.section	.nv.info._ZN7cutlass13device_kernelIN5flash19enable_sm80_to_sm89INS1_16FlashAttnFwdSm80INS1_25CollectiveMainloopFwdSm80ILi8ELi1ELb0EN4cute5tupleIJNS5_1CILi128EEENS7_ILi64EEENS7_ILi192EEEEEELi192ENS_10bfloat16_tEfNS_4arch4Sm80ELb1ELb0ELb0ELb1ELb0ELb1ELb1ELb1EEENS1_21CollectiveEpilogueFwdINS6_IJS8_SA_S9_EEENS6_IJNS7_ILi1EEESI_SI_EEESC_SE_Li256ELb1ELb1ELb1ELb0EEENS1_36VarlenDynamicPersistentTileSchedulerILi128ELi64ELi256ELi256ELb1ELb1ELb0ELb1ELb1ELb1EEEEEEEEEvNT_6ParamsE,"",@"SHT_CUDA_INFO"
	.sectionflags	@""
	.align	4


	//----- nvinfo : EIATTR_CUDA_API_VERSION
	.align		4
        /*0000*/ 	.byte	0x04, 0x37
        /*0002*/ 	.short	(.L_376 - .L_375)
.L_375:
        /*0004*/ 	.word	0x00000082


	//----- nvinfo : EIATTR_SW2861232_WAR
	.align		4
.L_376:
        /*0008*/ 	.byte	0x01, 0x35
	.zero		2


	//----- nvinfo : EIATTR_PARAM_CBANK
	.align		4
        /*000c*/ 	.byte	0x04, 0x0a
        /*000e*/ 	.short	(.L_378 - .L_377)
	.align		4
.L_377:
        /*0010*/ 	.word	index@(.nv.constant0._ZN7cutlass13device_kernelIN5flash19enable_sm80_to_sm89INS1_16FlashAttnFwdSm80INS1_25CollectiveMainloopFwdSm80ILi8ELi1ELb0EN4cute5tupleIJNS5_1CILi128EEENS7_ILi64EEENS7_ILi192EEEEEELi192ENS_10bfloat16_tEfNS_4arch4Sm80ELb1ELb0ELb0ELb1ELb0ELb1ELb1ELb1EEENS1_21CollectiveEpilogueFwdINS6_IJS8_SA_S9_EEENS6_IJNS7_ILi1EEESI_SI_EEESC_SE_Li256ELb1ELb1ELb1ELb0EEENS1_36VarlenDynamicPersistentTileSchedulerILi128ELi64ELi256ELi256ELb1ELb1ELb0ELb1ELb1ELb1EEEEEEEEEvNT_6ParamsE)
        /*0014*/ 	.short	0x0160
        /*0016*/ 	.short	0x0438


	//----- nvinfo : EIATTR_CBANK_PARAM_SIZE
	.align		4
.L_378:
        /*0018*/ 	.byte	0x03, 0x19
        /*001a*/ 	.short	0x0438


	//----- nvinfo : EIATTR_KPARAM_INFO
	.align		4
        /*001c*/ 	.byte	0x04, 0x17
        /*001e*/ 	.short	(.L_380 - .L_379)
.L_379:
        /*0020*/ 	.word	0x00000000
        /*0024*/ 	.short	0x0000
        /*0026*/ 	.short	0x0000
        /*0028*/ 	.byte	0x00, 0xf0, 0xe1, 0x10


	//----- nvinfo : EIATTR_MAXREG_COUNT
	.align		4
.L_380:
        /*002c*/ 	.byte	0x03, 0x1b
        /*002e*/ 	.short	0x00ff


	//----- nvinfo : EIATTR_NUM_BARRIERS
	.align		4
        /*0030*/ 	.byte	0x02, 0x4c
        /*0032*/ 	.byte	0x06
	.zero		1


	//----- nvinfo : EIATTR_ANNOTATIONS
	.align		4
        /*0034*/ 	.byte	0x04, 0x55
        /*0036*/ 	.short	(.L_382 - .L_381)


	//   ....[0]....
.L_381:
        /* <DEDUP_REMOVED lines=32> */


	//----- nvinfo : EIATTR_MERCURY_ISA_VERSION
	.align		4
.L_382:
        /*0228*/ 	.byte	0x03, 0x5f
        /*022a*/ 	.short	0x0000


	//----- nvinfo : EIATTR_INT_WARP_WIDE_INSTR_OFFSETS
	.align		4
        /*022c*/ 	.byte	0x04, 0x31
        /*022e*/ 	.short	(.L_384 - .L_383)


	//   ....[0]....
.L_383:
        /*0230*/ 	.word	0x000180d0


	//   ....[1]....
        /*0234*/ 	.word	0x00018150


	//----- nvinfo : EIATTR_COOP_GROUP_MASK_REGIDS
	.align		4
.L_384:
        /*0238*/ 	.byte	0x04, 0x29
        /*023a*/ 	.short	(.L_386 - .L_385)


	//   ....[0]....
.L_385:
        /*023c*/ 	.word	0xffffffff


	//   ....[1]....
        /*0240*/ 	.word	0xffffffff


	//   ....[2]....
        /*0244*/ 	.word	0xffffffff


	//   ....[3]....
        /*0248*/ 	.word	0xffffffff


	//   ....[4]....
        /*024c*/ 	.word	0xffffffff


	//   ....[5]....
        /*0250*/ 	.word	0xffffffff


	//   ....[6]....
        /*0254*/ 	.word	0xffffffff


	//   ....[7]....
        /*0258*/ 	.word	0xffffffff


	//   ....[8]....
        /*025c*/ 	.word	0xffffffff


	//   ....[9]....
        /*0260*/ 	.word	0xffffffff


	//   ....[10]....
        /*0264*/ 	.word	0xffffffff


	//   ....[11]....
        /*0268*/ 	.word	0xffffffff


	//   ....[12]....
        /*026c*/ 	.word	0xffffffff


	//   ....[13]....
        /*0270*/ 	.word	0xffffffff


	//   ....[14]....
        /*0274*/ 	.word	0xffffffff


	//   ....[15]....
        /*0278*/ 	.word	0xffffffff


	//   ....[16]....
        /*027c*/ 	.word	0xffffffff


	//   ....[17]....
        /*0280*/ 	.word	0xffffffff


	//   ....[18]....
        /*0284*/ 	.word	0xffffffff


	//   ....[19]....
        /*0288*/ 	.word	0xffffffff


	//   ....[20]....
        /*028c*/ 	.word	0xffffffff


	//   ....[21]....
        /*0290*/ 	.word	0xffffffff


	//   ....[22]....
        /*0294*/ 	.word	0xffffffff


	//   ....[23]....
        /*0298*/ 	.word	0xffffffff


	//   ....[24]....
        /*029c*/ 	.word	0xffffffff


	//   ....[25]....
        /*02a0*/ 	.word	0xffffffff


	//   ....[26]....
        /*02a4*/ 	.word	0xffffffff


	//   ....[27]....
        /*02a8*/ 	.word	0xffffffff


	//   ....[28]....
        /*02ac*/ 	.word	0xffffffff


	//   ....[29]....
        /*02b0*/ 	.word	0xffffffff


	//   ....[30]....
        /*02b4*/ 	.word	0xffffffff


	//   ....[31]....
        /*02b8*/ 	.word	0xffffffff


	//   ....[32]....
        /*02bc*/ 	.word	0xffffffff


	//   ....[33]....
        /*02c0*/ 	.word	0xffffffff


	//   ....[34]....
        /*02c4*/ 	.word	0xffffffff


	//   ....[35]....
        /*02c8*/ 	.word	0xffffffff


	//   ....[36]....
        /*02cc*/ 	.word	0xffffffff


	//   ....[37]....
        /*02d0*/ 	.word	0xffffffff


	//   ....[38]....
        /*02d4*/ 	.word	0xffffffff


	//   ....[39]....
        /*02d8*/ 	.word	0xffffffff


	//   ....[40]....
        /*02dc*/ 	.word	0xffffffff


	//   ....[41]....
        /*02e0*/ 	.word	0xffffffff


	//   ....[42]....
        /*02e4*/ 	.word	0xffffffff


	//   ....[43]....
        /*02e8*/ 	.word	0xffffffff


	//   ....[44]....
        /*02ec*/ 	.word	0xffffffff


	//   ....[45]....
        /*02f0*/ 	.word	0xffffffff


	//   ....[46]....
        /*02f4*/ 	.word	0xffffffff


	//   ....[47]....
        /*02f8*/ 	.word	0xffffffff


	//   ....[48]....
        /*02fc*/ 	.word	0xffffffff


	//   ....[49]....
        /*0300*/ 	.word	0xffffffff


	//   ....[50]....
        /*0304*/ 	.word	0xffffffff


	//   ....[51]....
        /*0308*/ 	.word	0xffffffff


	//   ....[52]....
        /*030c*/ 	.word	0xffffffff


	//   ....[53]....
        /*0310*/ 	.word	0xffffffff


	//   ....[54]....
        /*0314*/ 	.word	0xffffffff


	//   ....[55]....
        /*0318*/ 	.word	0xffffffff


	//   ....[56]....
        /*031c*/ 	.word	0xffffffff


	//   ....[57]....
        /*0320*/ 	.word	0xffffffff


	//   ....[58]....
        /*0324*/ 	.word	0xffffffff


	//   ....[59]....
        /*0328*/ 	.word	0xffffffff


	//   ....[60]....
        /*032c*/ 	.word	0xffffffff


	//   ....[61]....
        /*0330*/ 	.word	0xffffffff


	//   ....[62]....
        /*0334*/ 	.word	0xffffffff


	//   ....[63]....
        /*0338*/ 	.word	0xffffffff


	//   ....[64]....
        /*033c*/ 	.word	0xffffffff


	//   ....[65]....
        /*0340*/ 	.word	0xffffffff


	//   ....[66]....
        /*0344*/ 	.word	0xffffffff


	//   ....[67]....
        /*0348*/ 	.word	0xffffffff


	//   ....[68]....
        /*034c*/ 	.word	0xffffffff


	//   ....[69]....
        /*0350*/ 	.word	0xffffffff


	//   ....[70]....
        /*0354*/ 	.word	0xffffffff


	//   ....[71]....
        /*0358*/ 	.word	0xffffffff


	//   ....[72]....
        /*035c*/ 	.word	0xffffffff


	//   ....[73]....
        /*0360*/ 	.word	0xffffffff


	//   ....[74]....
        /*0364*/ 	.word	0xffffffff


	//   ....[75]....
        /*0368*/ 	.word	0xffffffff


	//   ....[76]....
        /*036c*/ 	.word	0xffffffff


	//   ....[77]....
        /*0370*/ 	.word	0xffffffff


	//   ....[78]....
        /*0374*/ 	.word	0xffffffff


	//   ....[79]....
        /*0378*/ 	.word	0xffffffff


	//   ....[80]....
        /*037c*/ 	.word	0xffffffff


	//   ....[81]....
        /*0380*/ 	.word	0xffffffff


	//   ....[82]....
        /*0384*/ 	.word	0xffffffff


	//   ....[83]....
        /*0388*/ 	.word	0xffffffff


	//   ....[84]....
        /*038c*/ 	.word	0xffffffff


	//   ....[85]....
        /*0390*/ 	.word	0xffffffff


	//   ....[86]....
        /*0394*/ 	.word	0xffffffff


	//   ....[87]....
        /*0398*/ 	.word	0xffffffff


	//   ....[88]....
        /*039c*/ 	.word	0xffffffff


	//   ....[89]....
        /*03a0*/ 	.word	0xffffffff


	//   ....[90]....
        /*03a4*/ 	.word	0xffffffff


	//   ....[91]....
        /*03a8*/ 	.word	0xffffffff


	//   ....[92]....
        /*03ac*/ 	.word	0xffffffff


	//   ....[93]....
        /*03b0*/ 	.word	0xffffffff


	//   ....[94]....
        /*03b4*/ 	.word	0xffffffff


	//   ....[95]....
        /*03b8*/ 	.word	0xffffffff


	//   ....[96]....
        /*03bc*/ 	.word	0xffffffff


	//   ....[97]....
        /*03c0*/ 	.word	0xffffffff


	//   ....[98]....
        /*03c4*/ 	.word	0xffffffff


	//   ....[99]....
        /*03c8*/ 	.word	0xffffffff


	//   ....[100]....
        /*03cc*/ 	.word	0xffffffff


	//   ....[101]....
        /*03d0*/ 	.word	0xffffffff


	//   ....[102]....
        /*03d4*/ 	.word	0xffffffff


	//   ....[103]....
        /*03d8*/ 	.word	0xffffffff


	//   ....[104]....
        /*03dc*/ 	.word	0xffffffff


	//   ....[105]....
        /*03e0*/ 	.word	0xffffffff


	//   ....[106]....
        /*03e4*/ 	.word	0xffffffff


	//   ....[107]....
        /*03e8*/ 	.word	0xffffffff


	//   ....[108]....
        /*03ec*/ 	.word	0xffffffff


	//   ....[109]....
        /*03f0*/ 	.word	0xffffffff


	//   ....[110]....
        /*03f4*/ 	.word	0xffffffff


	//   ....[111]....
        /*03f8*/ 	.word	0xffffffff


	//   ....[112]....
        /*03fc*/ 	.word	0xffffffff


	//   ....[113]....
        /*0400*/ 	.word	0xffffffff


	//   ....[114]....
        /*0404*/ 	.word	0xffffffff


	//   ....[115]....
        /*0408*/ 	.word	0xffffffff


	//   ....[116]....
        /*040c*/ 	.word	0xffffffff


	//   ....[117]....
        /*0410*/ 	.word	0xffffffff


	//   ....[118]....
        /*0414*/ 	.word	0xffffffff


	//   ....[119]....
        /*0418*/ 	.word	0xffffffff


	//   ....[120]....
        /*041c*/ 	.word	0xffffffff


	//   ....[121]....
        /*0420*/ 	.word	0xffffffff


	//   ....[122]....
        /*0424*/ 	.word	0xffffffff


	//   ....[123]....
        /*0428*/ 	.word	0xffffffff


	//   ....[124]....
        /*042c*/ 	.word	0xffffffff


	//   ....[125]....
        /*0430*/ 	.word	0xffffffff


	//   ....[126]....
        /*0434*/ 	.word	0xffffffff


	//   ....[127]....
        /*0438*/ 	.word	0xffffffff


	//   ....[128]....
        /*043c*/ 	.word	0xffffffff


	//   ....[129]....
        /*0440*/ 	.word	0xffffffff


	//   ....[130]....
        /*0444*/ 	.word	0xffffffff


	//   ....[131]....
        /*0448*/ 	.word	0xffffffff


	//   ....[132]....
        /*044c*/ 	.word	0xffffffff


	//   ....[133]....
        /*0450*/ 	.word	0xffffffff


	//   ....[134]....
        /*0454*/ 	.word	0xffffffff


	//   ....[135]....
        /*0458*/ 	.word	0xffffffff


	//   ....[136]....
        /*045c*/ 	.word	0xffffffff


	//   ....[137]....
        /*0460*/ 	.word	0xffffffff


	//   ....[138]....
        /*0464*/ 	.word	0xffffffff


	//   ....[139]....
        /*0468*/ 	.word	0xffffffff


	//   ....[140]....
        /*046c*/ 	.word	0xffffffff


	//   ....[141]....
        /*0470*/ 	.word	0xffffffff


	//   ....[142]....
        /*0474*/ 	.word	0xffffffff


	//   ....[143]....
        /*0478*/ 	.word	0xffffffff


	//   ....[144]....
        /*047c*/ 	.word	0xffffffff


	//   ....[145]....
        /*0480*/ 	.word	0xffffffff


	//   ....[146]....
        /*0484*/ 	.word	0xffffffff


	//   ....[147]....
        /*0488*/ 	.word	0xffffffff


	//   ....[148]....
        /*048c*/ 	.word	0xffffffff


	//   ....[149]....
        /*0490*/ 	.word	0xffffffff


	//   ....[150]....
        /*0494*/ 	.word	0xffffffff


	//   ....[151]....
        /*0498*/ 	.word	0xffffffff


	//   ....[152]....
        /*049c*/ 	.word	0xffffffff


	//   ....[153]....
        /*04a0*/ 	.word	0xffffffff


	//   ....[154]....
        /*04a4*/ 	.word	0xffffffff


	//   ....[155]....
        /*04a8*/ 	.word	0xffffffff


	//   ....[156]....
        /*04ac*/ 	.word	0xffffffff


	//   ....[157]....
        /*04b0*/ 	.word	0xffffffff


	//   ....[158]....
        /*04b4*/ 	.word	0xffffffff


	//   ....[159]....
        /*04b8*/ 	.word	0xffffffff


	//   ....[160]....
        /*04bc*/ 	.word	0xffffffff


	//   ....[161]....
        /*04c0*/ 	.word	0xffffffff


	//   ....[162]....
        /*04c4*/ 	.word	0xffffffff


	//----- nvinfo : EIATTR_COOP_GROUP_INSTR_OFFSETS
	.align		4
.L_386:
        /*04c8*/ 	.byte	0x04, 0x28
        /*04ca*/ 	.short	(.L_388 - .L_387)


	//   ....[0]....
.L_387:
        /*04cc*/ 	.word	0x00000050


	//   ....[1]....
        /*04d0*/ 	.word	0x000001f0


	//   ....[2]....
        /*04d4*/ 	.word	0x00000220


	//   ....[3]....
        /*04d8*/ 	.word	0x00000250


	//   ....[4]....
        /*04dc*/ 	.word	0x00000280


	//   ....[5]....
        /*04e0*/ 	.word	0x000002b0


	//   ....[6]....
        /*04e4*/ 	.word	0x000002e0


	//   ....[7]....
        /*04e8*/ 	.word	0x00000450


	//   ....[8]....
        /*04ec*/ 	.word	0x00000490


	//   ....[9]....
        /*04f0*/ 	.word	0x000004c0


	//   ....[10]....
        /*04f4*/ 	.word	0x000004f0


	//   ....[11]....
        /*04f8*/ 	.word	0x00000520


	//   ....[12]....
        /*04fc*/ 	.word	0x00000550


	//   ....[13]....
        /*0500*/ 	.word	0x000005e0


	//   ....[14]....
        /*0504*/ 	.word	0x00000620


	//   ....[15]....
        /*0508*/ 	.word	0x00000640


	//   ....[16]....
        /*050c*/ 	.word	0x000006a0


	//   ....[17]....
        /*0510*/ 	.word	0x00007ec0


	//   ....[18]....
        /*0514*/ 	.word	0x00007ee0


	//   ....[19]....
        /*0518*/ 	.word	0x00008040


	//   ....[20]....
        /*051c*/ 	.word	0x00008050


	//   ....[21]....
        /*0520*/ 	.word	0x00008180


	//   ....[22]....
        /*0524*/ 	.word	0x000081a0


	//   ....[23]....
        /*0528*/ 	.word	0x000082d0


	//   ....[24]....
        /*052c*/ 	.word	0x000082e0


	//   ....[25]....
        /*0530*/ 	.word	0x000089d0


	//   ....[26]....
        /*0534*/ 	.word	0x00008a10


	//   ....[27]....
        /*0538*/ 	.word	0x00008a50


	//   ....[28]....
        /*053c*/ 	.word	0x00008a60


	//   ....[29]....
        /*0540*/ 	.word	0x00008ed0


	//   ....[30]....
        /*0544*/ 	.word	0x00009140


	//   ....[31]....
        /*0548*/ 	.word	0x00009180


	//   ....[32]....
        /*054c*/ 	.word	0x000091a0


	//   ....[33]....
        /*0550*/ 	.word	0x0000bfa0


	//   ....[34]....
        /*0554*/ 	.word	0x0000c070


	//   ....[35]....
        /*0558*/ 	.word	0x0000c0b0


	//   ....[36]....
        /*055c*/ 	.word	0x0000c0f0


	//   ....[37]....
        /*0560*/ 	.word	0x0000c3a0


	//   ....[38]....
        /*0564*/ 	.word	0x0000c610


	//   ....[39]....
        /*0568*/ 	.word	0x0000c650


	//   ....[40]....
        /*056c*/ 	.word	0x0000c690


	//   ....[41]....
        /*0570*/ 	.word	0x00010540


	//   ....[42]....
        /*0574*/ 	.word	0x00010550


	//   ....[43]....
        /*0578*/ 	.word	0x00010b60


	//   ....[44]....
        /*057c*/ 	.word	0x00010c40


	//   ....[45]....
        /*0580*/ 	.word	0x00010c50


	//   ....[46]....
        /*0584*/ 	.word	0x00010c80


	//   ....[47]....
        /*0588*/ 	.word	0x000128f0


	//   ....[48]....
        /*058c*/ 	.word	0x00012970


	//   ....[49]....
        /*0590*/ 	.word	0x000132e0


	//   ....[50]....
        /*0594*/ 	.word	0x000134b0


	//   ....[51]....
        /*0598*/ 	.word	0x00013500


	//   ....[52]....
        /*059c*/ 	.word	0x00013620


	//   ....[53]....
        /*05a0*/ 	.word	0x00015e50


	//   ....[54]....
        /*05a4*/ 	.word	0x00015e70


	//   ....[55]....
        /*05a8*/ 	.word	0x00015e90


	//   ....[56]....
        /*05ac*/ 	.word	0x00015eb0


	//   ....[57]....
        /*05b0*/ 	.word	0x000178b0


	//   ....[58]....
        /*05b4*/ 	.word	0x000178e0


	//   ....[59]....
        /*05b8*/ 	.word	0x000178f0


	//   ....[60]....
        /*05bc*/ 	.word	0x00017920


	//   ....[61]....
        /*05c0*/ 	.word	0x00018e60


	//   ....[62]....
        /*05c4*/ 	.word	0x00018e70


	//   ....[63]....
        /*05c8*/ 	.word	0x00018e90


	//   ....[64]....
        /*05cc*/ 	.word	0x00018eb0


	//   ....[65]....
        /*05d0*/ 	.word	0x00019270


	//   ....[66]....
        /*05d4*/ 	.word	0x00019290


	//   ....[67]....
        /*05d8*/ 	.word	0x000193e0


	//   ....[68]....
        /*05dc*/ 	.word	0x000193f0


	//   ....[69]....
        /*05e0*/ 	.word	0x00019520


	//   ....[70]....
        /*05e4*/ 	.word	0x00019540


	//   ....[71]....
        /*05e8*/ 	.word	0x00019670


	//   ....[72]....
        /*05ec*/ 	.word	0x00019680


	//   ....[73]....
        /*05f0*/ 	.word	0x000199b0


	//   ....[74]....
        /*05f4*/ 	.word	0x000199d0


	//   ....[75]....
        /*05f8*/ 	.word	0x0001a310


	//   ....[76]....
        /*05fc*/ 	.word	0x0001a320


	//   ....[77]....
        /*0600*/ 	.word	0x0001b100


	//   ....[78]....
        /*0604*/ 	.word	0x0001b120


	//   ....[79]....
        /*0608*/ 	.word	0x0001b280


	//   ....[80]....
        /*060c*/ 	.word	0x0001b290


	//   ....[81]....
        /*0610*/ 	.word	0x0001b3c0


	//   ....[82]....
        /*0614*/ 	.word	0x0001b3e0


	//   ....[83]....
        /*0618*/ 	.word	0x0001b510


	//   ....[84]....
        /*061c*/ 	.word	0x0001b520


	//   ....[85]....
        /*0620*/ 	.word	0x0001b6f0


	//   ....[86]....
        /*0624*/ 	.word	0x0001b710


	//   ....[87]....
        /*0628*/ 	.word	0x0001b830


	//   ....[88]....
        /*062c*/ 	.word	0x0001b870


	//   ....[89]....
        /*0630*/ 	.word	0x0001b8a0


	//   ....[90]....
        /*0634*/ 	.word	0x0001b8d0


	//   ....[91]....
        /*0638*/ 	.word	0x0001b900


	//   ....[92]....
        /*063c*/ 	.word	0x0001b930


	//   ....[93]....
        /*0640*/ 	.word	0x0001ba80


	//   ....[94]....
        /*0644*/ 	.word	0x0001bac0


	//   ....[95]....
        /*0648*/ 	.word	0x0001baf0


	//   ....[96]....
        /*064c*/ 	.word	0x0001bb20


	//   ....[97]....
        /*0650*/ 	.word	0x0001bb50


	//   ....[98]....
        /*0654*/ 	.word	0x0001bb80


	//   ....[99]....
        /*0658*/ 	.word	0x0001bc10


	//   ....[100]....
        /*065c*/ 	.word	0x0001bc50


	//   ....[101]....
        /*0660*/ 	.word	0x0001bc60


	//   ....[102]....
        /*0664*/ 	.word	0x0001bcc0


	//   ....[103]....
        /*0668*/ 	.word	0x0001c660


	//   ....[104]....
        /*066c*/ 	.word	0x0001c6c0


	//   ....[105]....
        /*0670*/ 	.word	0x0001c720


	//   ....[106]....
        /*0674*/ 	.word	0x0001c780


	//   ....[107]....
        /*0678*/ 	.word	0x0001c7e0


	//   ....[108]....
        /*067c*/ 	.word	0x0001c850


	//   ....[109]....
        /*0680*/ 	.word	0x0001c8a0


	//   ....[110]....
        /*0684*/ 	.word	0x0001c910


	//   ....[111]....
        /*0688*/ 	.word	0x0001c980


	//   ....[112]....
        /*068c*/ 	.word	0x0001c9e0


	//   ....[113]....
        /*0690*/ 	.word	0x0001ca50


	//   ....[114]....
        /*0694*/ 	.word	0x0001cac0


	//   ....[115]....
        /*0698*/ 	.word	0x0001cb30


	//   ....[116]....
        /*069c*/ 	.word	0x0001cb90


	//   ....[117]....
        /*06a0*/ 	.word	0x0001cc00


	//   ....[118]....
        /*06a4*/ 	.word	0x0001cc70


	//   ....[119]....
        /*06a8*/ 	.word	0x0001cce0


	//   ....[120]....
        /*06ac*/ 	.word	0x0001cd40


	//   ....[121]....
        /*06b0*/ 	.word	0x0001cda0


	//   ....[122]....
        /*06b4*/ 	.word	0x0001ce00


	//   ....[123]....
        /*06b8*/ 	.word	0x0001ce50


	//   ....[124]....
        /*06bc*/ 	.word	0x0001cea0


	//   ....[125]....
        /*06c0*/ 	.word	0x0001cf10


	//   ....[126]....
        /*06c4*/ 	.word	0x0001cf80


	//   ....[127]....
        /*06c8*/ 	.word	0x0001cff0


	//   ....[128]....
        /*06cc*/ 	.word	0x0001d050


	//   ....[129]....
        /*06d0*/ 	.word	0x0001d0c0


	//   ....[130]....
        /*06d4*/ 	.word	0x0001d130


	//   ....[131]....
        /*06d8*/ 	.word	0x0001d1a0


	//   ....[132]....
        /*06dc*/ 	.word	0x0001d200


	//   ....[133]....
        /*06e0*/ 	.word	0x0001d270


	//   ....[134]....
        /*06e4*/ 	.word	0x0001d2e0


	//   ....[135]....
        /*06e8*/ 	.word	0x0001d350


	//   ....[136]....
        /*06ec*/ 	.word	0x0001d3b0


	//   ....[137]....
        /*06f0*/ 	.word	0x0001d420


	//   ....[138]....
        /*06f4*/ 	.word	0x0001d490


	//   ....[139]....
        /*06f8*/ 	.word	0x0001d500


	//   ....[140]....
        /*06fc*/ 	.word	0x0001d560


	//   ....[141]....
        /*0700*/ 	.word	0x0001d5d0


	//   ....[142]....
        /*0704*/ 	.word	0x0001d640


	//   ....[143]....
        /*0708*/ 	.word	0x0001d6b0


	//   ....[144]....
        /*070c*/ 	.word	0x0001d710


	//   ....[145]....
        /*0710*/ 	.word	0x0001d780


	//   ....[146]....
        /*0714*/ 	.word	0x0001d7f0


	//   ....[147]....
        /*0718*/ 	.word	0x0001d850


	//   ....[148]....
        /*071c*/ 	.word	0x0001d8a0


	//   ....[149]....
        /*0720*/ 	.word	0x0001d900


	//   ....[150]....
        /*0724*/ 	.word	0x0001d960


	//   ....[151]....
        /*0728*/ 	.word	0x0001d9c0


	//   ....[152]....
        /*072c*/ 	.word	0x0001da30


	//   ....[153]....
        /*0730*/ 	.word	0x0001da80


	//   ....[154]....
        /*0734*/ 	.word	0x0001dad0


	//   ....[155]....
        /*0738*/ 	.word	0x0001db20


	//   ....[156]....
        /*073c*/ 	.word	0x0001db80


	//   ....[157]....
        /*0740*/ 	.word	0x0001dbe0


	//   ....[158]....
        /*0744*/ 	.word	0x0001dc50


	//   ....[159]....
        /*0748*/ 	.word	0x0001dca0


	//   ....[160]....
        /*074c*/ 	.word	0x0001dd10


	//   ....[161]....
        /*0750*/ 	.word	0x0001dd70


	//   ....[162]....
        /*0754*/ 	.word	0x0001dde0


	//----- nvinfo : EIATTR_EXIT_INSTR_OFFSETS
	.align		4
.L_388:
        /*0758*/ 	.byte	0x04, 0x1c
        /*075a*/ 	.short	(.L_390 - .L_389)


	//   ....[0]....
.L_389:
        /*075c*/ 	.word	0x00001000


	//   ....[1]....
        /*0760*/ 	.word	0x0001c620


	//----- nvinfo : EIATTR_MAX_THREADS
	.align		4
.L_390:
        /*0764*/ 	.byte	0x04, 0x05
        /*0766*/ 	.short	(.L_392 - .L_391)
.L_391:
        /*0768*/ 	.word	0x00000100
        /*076c*/ 	.word	0x00000001
        /*0770*/ 	.word	0x00000001


	//----- nvinfo : EIATTR_CRS_STACK_SIZE
	.align		4
.L_392:
        /*0774*/ 	.byte	0x04, 0x1e
        /*0776*/ 	.short	(.L_394 - .L_393)
.L_393:
        /*0778*/ 	.word	0x00000000
.L_394:


//--------------------- .nv.info._ZN7cutlass13device_kernelIN5flash19enable_sm80_to_sm89INS1_16FlashAttnFwdSm80INS1_25CollectiveMainloopFwdSm80ILi8ELi2ELb1EN4cute5tupleIJNS5_1CILi128EEENS7_ILi96EEENS7_ILi192EEEEEELi192ENS_10bfloat16_tEfNS_4arch4Sm80ELb0ELb0ELb0ELb0ELb0ELb0ELb1ELb1EEENS1_21CollectiveEpilogueFwdINS6_IJS8_SA_S9_EEENS6_IJNS7_ILi1EEESI_SI_EEESC_SE_Li256ELb0ELb1ELb1ELb0EEENS1_19SingleTileSchedulerILb0ELb1ELb1ELi128EEEEEEEEEvNT_6ParamsE --------------------------
	.section	.nv.info._ZN7cutlass13device_kernelIN5flash19enable_sm80_to_sm89INS1_16FlashAttnFwdSm80INS1_25CollectiveMainloopFwdSm80ILi8ELi2ELb1EN4cute5tupleIJNS5_1CILi128EEENS7_ILi96EEENS7_ILi192EEEEEELi192ENS_10bfloat16_tEfNS_4arch4Sm80ELb0ELb0ELb0ELb0ELb0ELb0ELb1ELb1EEENS1_21CollectiveEpilogueFwdINS6_IJS8_SA_S9_EEENS6_IJNS7_ILi1EEESI_SI_EEESC_SE_Li256ELb0ELb1ELb1ELb0EEENS1_19SingleTileSchedulerILb0ELb1ELb1ELi128EEEEEEEEEvNT_6ParamsE,"",@"SHT_CUDA_INFO"
	.sectionflags	@""
	.align	4


	//----- nvinfo : EIATTR_CUDA_API_VERSION
	.align		4
        /*0000*/ 	.byte	0x04, 0x37
        /*0002*/ 	.short	(.L_396 - .L_395)
.L_395:
        /*0004*/ 	.word	0x00000082


	//----- nvinfo : EIATTR_SW2861232_WAR
	.align		4
.L_396:
        /*0008*/ 	.byte	0x01, 0x35
	.zero		2


	//----- nvinfo : EIATTR_PARAM_CBANK
	.align		4
        /*000c*/ 	.byte	0x04, 0x0a
        /*000e*/ 	.short	(.L_398 - .L_397)
	.align		4
.L_397:
        /*0010*/ 	.word	index@(.nv.constant0._ZN7cutlass13device_kernelIN5flash19enable_sm80_to_sm89INS1_16FlashAttnFwdSm80INS1_25CollectiveMainloopFwdSm80ILi8ELi2ELb1EN4cute5tupleIJNS5_1CILi128EEENS7_ILi96EEENS7_ILi192EEEEEELi192ENS_10bfloat16_tEfNS_4arch4Sm80ELb0ELb0ELb0ELb0ELb0ELb0ELb1ELb1EEENS1_21CollectiveEpilogueFwdINS6_IJS8_SA_S9_EEENS6_IJNS7_ILi1EEESI_SI_EEESC_SE_Li256ELb0ELb1ELb1ELb0EEENS1_19SingleTileSchedulerILb0ELb1ELb1ELi128EEEEEEEEEvNT_6ParamsE)
        /*0014*/ 	.short	0x0160
        /*0016*/ 	.short	0x0418


	//----- nvinfo : EIATTR_CBANK_PARAM_SIZE
	.align		4
.L_398:
        /*0018*/ 	.byte	0x03, 0x19
        /*001a*/ 	.short	0x0418


	//----- nvinfo : EIATTR_KPARAM_INFO
	.align		4
        /*001c*/ 	.byte	0x04, 0x17
        /*001e*/ 	.short	(.L_400 - .L_399)
.L_399:
        /*0020*/ 	.word	0x00000000
        /*0024*/ 	.short	0x0000
        /*0026*/ 	.short	0x0000
        /*0028*/ 	.byte	0x00, 0xf0, 0x61, 0x10


	//----- nvinfo : EIATTR_MAXREG_COUNT
	.align		4
.L_400:
        /*002c*/ 	.byte	0x03, 0x1b
        /*002e*/ 	.short	0x00ff


	//----- nvinfo : EIATTR_NUM_BARRIERS
	.align		4
        /*0030*/ 	.byte	0x02, 0x4c
        /*0032*/ 	.byte	0x02
	.zero		1


	//----- nvinfo : EIATTR_ANNOTATIONS
	.align		4
        /*0034*/ 	.byte	0x04, 0x55
        /*0036*/ 	.short	(.L_402 - .L_401)


	//   ....[0]....
.L_401:
        /*0038*/ 	.word	0x00000001
        /*003c*/ 	.byte	0xf0, 0x11, 0x00, 0x00, 0x01, 0x00, 0x00, 0x00, 0x20, 0x14, 0x00, 0x00, 0x01, 0x00, 0x00, 0x00
        /*004c*/ 	.byte	0x40, 0x16, 0x00, 0x00, 0x01, 0x00, 0x00, 0x00, 0xf0, 0x16, 0x00, 0x00, 0x01, 0x00, 0x00, 0x00
        /*005c*/ 	.byte	0x80, 0x5a, 0x00, 0x00, 0x01, 0x00, 0x00, 0x00, 0x80, 0x5d, 0x00, 0x00, 0x01, 0x00, 0x00, 0x00
        /*006c*/ 	.byte	0xb0, 0x5d, 0x00, 0x00, 0x01, 0x00, 0x00, 0x00, 0x40, 0x88, 0x00, 0x00, 0x01, 0x00, 0x00, 0x00
        /*007c*/ 	.byte	0x60, 0x88, 0x00, 0x00


	//----- nvinfo : EIATTR_MERCURY_ISA_VERSION
	.align		4
.L_402:
        /*0080*/ 	.byte	0x03, 0x5f
        /*0082*/ 	.short	0x0000


	//----- nvinfo : EIATTR_COOP_GROUP_MASK_REGIDS
	.align		4
        /*0084*/ 	.byte	0x04, 0x29
        /*0086*/ 	.short	(.L_404 - .L_403)


	//   ....[0]....
.L_403:
        /*0088*/ 	.word	0xffffffff


	//   ....[1]....
        /*008c*/ 	.word	0xffffffff


	//   ....[2]....
        /*0090*/ 	.word	0xffffffff


	//   ....[3]....
        /*0094*/ 	.word	0xffffffff


	//   ....[4]....
        /*0098*/ 	.word	0xffffffff


	//   ....[5]....
        /*009c*/ 	.word	0xffffffff


	//   ....[6]....
        /*00a0*/ 	.word	0xffffffff


	//   ....[7]....
        /*00a4*/ 	.word	0xffffffff


	//   ....[8]....
        /*00a8*/ 	.word	0xffffffff


	//   ....[9]....
        /*00ac*/ 	.word	0xffffffff


	//   ....[10]....
        /*00b0*/ 	.word	0xffffffff


	//   ....[11]....
        /*00b4*/ 	.word	0xffffffff


	//   ....[12]....
        /*00b8*/ 	.word	0xffffffff


	//   ....[13]....
        /*00bc*/ 	.word	0xffffffff


	//   ....[14]....
        /*00c0*/ 	.word	0xffffffff


	//   ....[15]....
        /*00c4*/ 	.word	0xffffffff


	//   ....[16]....
        /*00c8*/ 	.word	0xffffffff


	//   ....[17]....
        /*00cc*/ 	.word	0xffffffff


	//   ....[18]....
        /*00d0*/ 	.word	0xffffffff


	//   ....[19]....
        /*00d4*/ 	.word	0xffffffff


	//   ....[20]....
        /*00d8*/ 	.word	0xffffffff


	//   ....[21]....
        /*00dc*/ 	.word	0xffffffff


	//   ....[22]....
        /*00e0*/ 	.word	0xffffffff


	//   ....[23]....
        /*00e4*/ 	.word	0xffffffff


	//   ....[24]....
        /*00e8*/ 	.word	0xffffffff


	//   ....[25]....
        /*00ec*/ 	.word	0xffffffff


	//   ....[26]....
        /*00f0*/ 	.word	0xffffffff


	//   ....[27]....
        /*00f4*/ 	.word	0xffffffff


	//   ....[28]....
        /*00f8*/ 	.word	0xffffffff


	//----- nvinfo : EIATTR_COOP_GROUP_INSTR_OFFSETS
	.align		4
.L_404:
        /*00fc*/ 	.byte	0x04, 0x28
        /*00fe*/ 	.short	(.L_406 - .L_405)


	//   ....[0]....
.L_405:
        /*0100*/ 	.word	0x00000060


	//   ....[1]....
        /*0104*/ 	.word	0x00000eb0


	//   ....[2]....
        /*0108*/ 	.word	0x00000ee0


	//   ....[3]....
        /*010c*/ 	.word	0x00000f60


	//   ....[4]....
        /*0110*/ 	.word	0x00001090


	//   ....[5]....
        /*0114*/ 	.word	0x00001170


	//   ....[6]....
        /*0118*/ 	.word	0x000011b0


	//   ....[7]....
        /*011c*/ 	.word	0x00001280


	//   ....[8]....
        /*0120*/ 	.word	0x00001300


	//   ....[9]....
        /*0124*/ 	.word	0x00003730


	//   ....[10]....
        /*0128*/ 	.word	0x000037f0


	//   ....[11]....
        /*012c*/ 	.word	0x00003800


	//   ....[12]....
        /*0130*/ 	.word	0x00003830


	//   ....[13]....
        /*0134*/ 	.word	0x00007230


	//   ....[14]....
        /*0138*/ 	.word	0x00007260


	//   ....[15]....
        /*013c*/ 	.word	0x00007280


	//   ....[16]....
        /*0140*/ 	.word	0x000072a0


	//   ....[17]....
        /*0144*/ 	.word	0x00009470


	//   ....[18]....
        /*0148*/ 	.word	0x000094a0


	//   ....[19]....
        /*014c*/ 	.word	0x000094f0


	//   ....[20]....
        /*0150*/ 	.word	0x00009500


	//   ....[21]....
        /*0154*/ 	.word	0x0000a1e0


	//   ....[22]....
        /*0158*/ 	.word	0x0000a220


	//   ....[23]....
        /*015c*/ 	.word	0x0000a250


	//   ....[24]....
        /*0160*/ 	.word	0x0000a280


	//   ....[25]....
        /*0164*/ 	.word	0x0000a370


	//   ....[26]....
        /*0168*/ 	.word	0x0000a380


	//   ....[27]....
        /*016c*/ 	.word	0x0000ac90


	//   ....[28]....
        /*0170*/ 	.word	0x0000aca0


	//----- nvinfo : EIATTR_EXIT_INSTR_OFFSETS
	.align		4
.L_406:
        /*0174*/ 	.byte	0x04, 0x1c
        /*0176*/ 	.short	(.L_408 - .L_407)


	//   ....[0]....
.L_407:
        /*0178*/ 	.word	0x000001c0


	//   ....[1]....
        /*017c*/ 	.word	0x0000acb0


	//   ....[2]....
        /*0180*/ 	.word	0x0000b550


	//   ....[3]....
        /*0184*/ 	.word	0x0000b5a0


	//   ....[4]....
        /*0188*/ 	.word	0x0000b5d0


	//   ....[5]....
        /*018c*/ 	.word	0x0000b630


	//   ....[6]....
        /*0190*/ 	.word	0x0000b8c0


	//----- nvinfo : EIATTR_CTAIDZ_USED
	.align		4
.L_408:
        /*0194*/ 	.byte	0x01, 0x04
	.zero		2


	//----- nvinfo : EIATTR_MAX_THREADS
	.align		4
        /*0198*/ 	.byte	0x04, 0x05
        /*019a*/ 	.short	(.L_410 - .L_409)
.L_409:
        /*019c*/ 	.word	0x00000100
        /*01a0*/ 	.word	0x00000001
        /*01a4*/ 	.word	0x00000001


	//----- nvinfo : EIATTR_CRS_STACK_SIZE
	.align		4
.L_410:
        /*01a8*/ 	.byte	0x04, 0x1e
        /*01aa*/ 	.short	(.L_412 - .L_411)
.L_411:
        /*01ac*/ 	.word	0x00000000
.L_412:


//--------------------- .nv.info._ZN7cutlass13device_kernelIN5flash19enable_sm80_to_sm89INS1_16FlashAttnFwdSm80INS1_25CollectiveMainloopFwdSm80ILi8ELi2ELb0EN4cute5tupleIJNS5_1CILi128EEENS7_ILi64EEENS7_ILi192EEEEEELi192ENS_10bfloat16_tEfNS_4arch4Sm80ELb0ELb0ELb0ELb1ELb0ELb0ELb1ELb1EEENS1_21CollectiveEpilogueFwdINS6_IJS8_SA_S9_EEENS6_IJNS7_ILi1EEESI_SI_EEESC_SE_Li256ELb1ELb1ELb1ELb0EEENS1_36VarlenDynamicPersistentTileSchedulerILi128ELi64ELi256ELi256ELb1ELb1ELb0ELb0ELb1ELb1EEEEEEEEEvNT_6ParamsE --------------------------
	.section	.nv.info._ZN7cutlass13device_kernelIN5flash19enable_sm80_to_sm89INS1_16FlashAttnFwdSm80INS1_25CollectiveMainloopFwdSm80ILi8ELi2ELb0EN4cute5tupleIJNS5_1CILi128EEENS7_ILi64EEENS7_ILi192EEEEEELi192ENS_10bfloat16_tEfNS_4arch4Sm80ELb0ELb0ELb0ELb1ELb0ELb0ELb1ELb1EEENS1_21CollectiveEpilogueFwdINS6_IJS8_SA_S9_EEENS6_IJNS7_ILi1EEESI_SI_EEESC_SE_Li256ELb1ELb1ELb1ELb0EEENS1_36VarlenDynamicPersistentTileSchedulerILi128ELi64ELi256ELi256ELb1ELb1ELb0ELb0ELb1ELb1EEEEEEEEEvNT_6ParamsE,"",@"SHT_CUDA_INFO"
	.sectionflags	@""
	.align	4


	//----- nvinfo : EIATTR_CUDA_API_VERSION
	.align		4
        /*0000*/ 	.byte	0x04, 0x37
        /*0002*/ 	.short	(.L_414 - .L_413)
.L_413:
        /*0004*/ 	.word	0x00000082


	//----- nvinfo : EIATTR_SW2861232_WAR
	.align		4
.L_414:
        /*0008*/ 	.byte	0x01, 0x35
	.zero		2


	//----- nvinfo : EIATTR_PARAM_CBANK
	.align		4
        /*000c*/ 	.byte	0x04, 0x0a
        /*000e*/ 	.short	(.L_416 - .L_415)
	.align		4
.L_415:
        /*0010*/ 	.word	index@(.nv.constant0._ZN7cutlass13device_kernelIN5flash19enable_sm80_to_sm89INS1_16FlashAttnFwdSm80INS1_25CollectiveMainloopFwdSm80ILi8ELi2ELb0EN4cute5tupleIJNS5_1CILi128EEENS7_ILi64EEENS7_ILi192EEEEEELi192ENS_10bfloat16_tEfNS_4arch4Sm80ELb0ELb0ELb0ELb1ELb0ELb0ELb1ELb1EEENS1_21CollectiveEpilogueFwdINS6_IJS8_SA_S9_EEENS6_IJNS7_ILi1EEESI_SI_EEESC_SE_Li256ELb1ELb1ELb1ELb0EEENS1_36VarlenDynamicPersistentTileSchedulerILi128ELi64ELi256ELi256ELb1ELb1ELb0ELb0ELb1ELb1EEEEEEEEEvNT_6ParamsE)
        /*0014*/ 	.short	0x0160
        /*0016*/ 	.short	0x0438


	//----- nvinfo : EIATTR_CBANK_PARAM_SIZE
	.align		4
.L_416:
        /*0018*/ 	.byte	0x03, 0x19
        /*001a*/ 	.short	0x0438


	//----- nvinfo : EIATTR_KPARAM_INFO
	.align		4
        /*001c*/ 	.byte	0x04, 0x17
        /*001e*/ 	.short	(.L_418 - .L_417)
.L_417:
        /*0020*/ 	.word	0x00000000
        /*0024*/ 	.short	0x0000
        /*0026*/ 	.short	0x0000
        /*0028*/ 	.byte	0x00, 0xf0, 0xe1, 0x10


	//----- nvinfo : EIATTR_MAXREG_COUNT
	.align		4
.L_418:
        /*002c*/ 	.byte	0x03, 0x1b
        /*002e*/ 	.short	0x00ff


	//----- nvinfo : EIATTR_NUM_BARRIERS
	.align		4
        /*0030*/ 	.byte	0x02, 0x4c
        /*0032*/ 	.byte	0x06
	.zero		1


	//----- nvinfo : EIATTR_MERCURY_ISA_VERSION
	.align		4
        /*0034*/ 	.byte	0x03, 0x5f
        /*0036*/ 	.short	0x0000


	//----- nvinfo : EIATTR_INT_WARP_WIDE_INSTR_OFFSETS
	.align		4
        /*0038*/ 	.byte	0x04, 0x31
        /*003a*/ 	.short	(.L_420 - .L_419)


	//   ....[0]....
.L_419:
        /*003c*/ 	.word	0x00008000


	//   ....[1]....
        /*0040*/ 	.word	0x000080a0


	//----- nvinfo : EIATTR_COOP_GROUP_MASK_REGIDS
	.align		4
.L_420:
        /*0044*/ 	.byte	0x04, 0x29
        /*0046*/ 	.short	(.L_422 - .L_421)


	//   ....[0]....
.L_421:
        /*0048*/ 	.word	0xffffffff


	//   ....[1]....
        /*004c*/ 	.word	0xffffffff


	//   ....[2]....
        /*0050*/ 	.word	0xffffffff


	//   ....[3]....
        /*0054*/ 	.word	0xffffffff


	//   ....[4]....
        /*0058*/ 	.word	0xffffffff


	//   ....[5]....
        /*005c*/ 	.word	0xffffffff


	//   ....[6]....
        /*0060*/ 	.word	0xffffffff


	//   ....[7]....
        /*0064*/ 	.word	0xffffffff


	//   ....[8]....
        /*0068*/ 	.word	0xffffffff


	//   ....[9]....
        /*006c*/ 	.word	0xffffffff


	//   ....[10]....
        /*0070*/ 	.word	0xffffffff


	//   ....[11]....
        /*0074*/ 	.word	0xffffffff


	//   ....[12]....
        /*0078*/ 	.word	0xffffffff


	//   ....[13]....
        /*007c*/ 	.word	0xffffffff


	//   ....[14]....
        /*0080*/ 	.word	0xffffffff


	//   ....[15]....
        /*0084*/ 	.word	0xffffffff


	//   ....[16]....
        /*0088*/ 	.word	0xffffffff


	//   ....[17]....
        /*008c*/ 	.word	0xffffffff


	//   ....[18]....
        /*0090*/ 	.word	0xffffffff


	//   ....[19]....
        /*0094*/ 	.word	0xffffffff


	//   ....[20]....
        /*0098*/ 	.word	0xffffffff


	//   ....[21]....
        /*009c*/ 	.word	0xffffffff


	//   ....[22]....
        /*00a0*/ 	.word	0xffffffff


	//   ....[23]....
        /*00a4*/ 	.word	0xffffffff


	//   ....[24]....
        /*00a8*/ 	.word	0xffffffff


	//   ....[25]....
        /*00ac*/ 	.word	0xffffffff


	//   ....[26]....
        /*00b0*/ 	.word	0xffffffff


	//   ....[27]....
        /*00b4*/ 	.word	0xffffffff


	//   ....[28]....
        /*00b8*/ 	.word	0xffffffff


	//   ....[29]....
        /*00bc*/ 	.word	0xffffffff


	//   ....[30]....
        /*00c0*/ 	.word	0xffffffff


	//   ....[31]....
        /*00c4*/ 	.word	0xffffffff


	//   ....[32]....
        /*00c8*/ 	.word	0xffffffff


	//   ....[33]....
        /*00cc*/ 	.word	0xffffffff


	//   ....[34]....
        /*00d0*/ 	.word	0xffffffff


	//   ....[35]....
        /*00d4*/ 	.word	0xffffffff


	//   ....[36]....
        /*00d8*/ 	.word	0xffffffff


	//   ....[37]....
        /*00dc*/ 	.word	0xffffffff


	//   ....[38]....
        /*00e0*/ 	.word	0xffffffff


	//   ....[39]....
        /*00e4*/ 	.word	0xffffffff


	//   ....[40]....
        /*00e8*/ 	.word	0xffffffff


	//   ....[41]....
        /*00ec*/ 	.word	0xffffffff


	//   ....[42]....
        /*00f0*/ 	.word	0xffffffff


	//   ....[43]....
        /*00f4*/ 	.word	0xffffffff


	//   ....[44]....
        /*00f8*/ 	.word	0xffffffff


	//   ....[45]....
        /*00fc*/ 	.word	0xffffffff


	//   ....[46]....
        /*0100*/ 	.word	0xffffffff


	//   ....[47]....
        /*0104*/ 	.word	0xffffffff


	//   ....[48]....
        /*0108*/ 	.word	0xffffffff


	//   ....[49]....
        /*010c*/ 	.word	0xffffffff


	//   ....[50]....
        /*0110*/ 	.word	0xffffffff


	//   ....[51]....
        /*0114*/ 	.word	0xffffffff


	//   ....[52]....
        /*0118*/ 	.word	0xffffffff


	//   ....[53]....
        /*011c*/ 	.word	0xffffffff


	//   ....[54]....
        /*0120*/ 	.word	0xffffffff


	//   ....[55]....
        /*0124*/ 	.word	0xffffffff


	//   ....[56]....
        /*0128*/ 	.word	0xffffffff


	//   ....[57]....
        /*012c*/ 	.word	0xffffffff


	//   ....[58]....
        /*0130*/ 	.word	0xffffffff


	//   ....[59]....
        /*0134*/ 	.word	0xffffffff


	//   ....[60]....
        /*0138*/ 	.word	0xffffffff


	//   ....[61]....
        /*013c*/ 	.word	0xffffffff


	//   ....[62]....
        /*0140*/ 	.word	0xffffffff


	//   ....[63]....
        /*0144*/ 	.word	0xffffffff


	//   ....[64]....
        /*0148*/ 	.word	0xffffffff


	//   ....[65]....
        /*014c*/ 	.word	0xffffffff


	//   ....[66]....
        /*0150*/ 	.word	0xffffffff


	//   ....[67]....
        /*0154*/ 	.word	0xffffffff


	//   ....[68]....
        /*0158*/ 	.word	0xffffffff


	//   ....[69]....
        /*015c*/ 	.word	0xffffffff


	//   ....[70]....
        /*0160*/ 	.word	0xffffffff


	//   ....[71]....
        /*0164*/ 	.word	0xffffffff


	//   ....[72]....
        /*0168*/ 	.word	0xffffffff


	//   ....[73]....
        /*016c*/ 	.word	0xffffffff


	//   ....[74]....
        /*0170*/ 	.word	0xffffffff


	//   ....[75]....
        /*0174*/ 	.word	0xffffffff


	//   ....[76]....
        /*0178*/ 	.word	0xffffffff


	//   ....[77]....
        /*017c*/ 	.word	0xffffffff


	//   ....[78]....
        /*0180*/ 	.word	0xffffffff


	//   ....[79]....
        /*0184*/ 	.word	0xffffffff


	//   ....[80]....
        /*0188*/ 	.word	0xffffffff


	//   ....[81]....
        /*018c*/ 	.word	0xffffffff


	//   ....[82]....
        /*0190*/ 	.word	0xffffffff


	//   ....[83]....
        /*0194*/ 	.word	0xffffffff


	//   ....[84]....
        /*0198*/ 	.word	0xffffffff


	//   ....[85]....
        /*019c*/ 	.word	0xffffffff


	//   ....[86]....
        /*01a0*/ 	.word	0xffffffff


	//   ....[87]....
        /*01a4*/ 	.word	0xffffffff


	//   ....[88]....
        /*01a8*/ 	.word	0xffffffff


	//   ....[89]....
        /*01ac*/ 	.word	0xffffffff


	//   ....[90]....
        /*01b0*/ 	.word	0xffffffff


	//   ....[91]....
        /*01b4*/ 	.word	0xffffffff


	//   ....[92]....
        /*01b8*/ 	.word	0xffffffff


	//   ....[93]....
        /*01bc*/ 	.word	0xffffffff


	//   ....[94]....
        /*01c0*/ 	.word	0xffffffff


	//   ....[95]....
        /*01c4*/ 	.word	0xffffffff


	//   ....[96]....
        /*01c8*/ 	.word	0xffffffff


	//   ....[97]....
        /*01cc*/ 	.word	0xffffffff


	//   ....[98]....
        /*01d0*/ 	.word	0xffffffff


	//   ....[99]....
        /*01d4*/ 	.word	0xffffffff


	//   ....[100]....
        /*01d8*/ 	.word	0xffffffff


	//   ....[101]....
        /*01dc*/ 	.word	0xffffffff


	//   ....[102]....
        /*01e0*/ 	.word	0xffffffff


	//   ....[103]....
        /*01e4*/ 	.word	0xffffffff


	//   ....[104]....
        /*01e8*/ 	.word	0xffffffff


	//   ....[105]....
        /*01ec*/ 	.word	0xffffffff


	//   ....[106]....
        /*01f0*/ 	.word	0xffffffff


	//   ....[107]....
        /*01f4*/ 	.word	0xffffffff


	//   ....[108]....
        /*01f8*/ 	.word	0xffffffff


	//   ....[109]....
        /*01fc*/ 	.word	0xffffffff


	//   ....[110]....
        /*0200*/ 	.word	0xffffffff


	//   ....[111]....
        /*0204*/ 	.word	0xffffffff


	//   ....[112]....
        /*0208*/ 	.word	0xffffffff


	//   ....[113]....
        /*020c*/ 	.word	0xffffffff


	//   ....[114]....
        /*0210*/ 	.word	0xffffffff


	//   ....[115]....
        /*0214*/ 	.word	0xffffffff


	//   ....[116]....
        /*0218*/ 	.word	0xffffffff


	//   ....[117]....
        /*021c*/ 	.word	0xffffffff


	//   ....[118]....
        /*0220*/ 	.word	0xffffffff


	//   ....[119]....
        /*0224*/ 	.word	0xffffffff


	//   ....[120]....
        /*0228*/ 	.word	0xffffffff


	//   ....[121]....
        /*022c*/ 	.word	0xffffffff


	//   ....[122]....
        /*0230*/ 	.word	0xffffffff


	//   ....[123]....
        /*0234*/ 	.word	0xffffffff


	//   ....[124]....
        /*0238*/ 	.word	0xffffffff


	//   ....[125]....
        /*023c*/ 	.word	0xffffffff


	//   ....[126]....
        /*0240*/ 	.word	0xffffffff


	//   ....[127]....
        /*0244*/ 	.word	0xffffffff


	//   ....[128]....
        /*0248*/ 	.word	0xffffffff


	//   ....[129]....
        /*024c*/ 	.word	0xffffffff


	//   ....[130]....
        /*0250*/ 	.word	0xffffffff


	//   ....[131]....
        /*0254*/ 	.word	0xffffffff


	//   ....[132]....
        /*0258*/ 	.word	0xffffffff


	//   ....[133]....
        /*025c*/ 	.word	0xffffffff


	//   ....[134]....
        /*0260*/ 	.word	0xffffffff


	//   ....[135]....
        /*0264*/ 	.word	0xffffffff


	//   ....[136]....
        /*0268*/ 	.word	0xffffffff


	//   ....[137]....
        /*026c*/ 	.word	0xffffffff


	//   ....[138]....
        /*0270*/ 	.word	0xffffffff


	//----- nvinfo : EIATTR_COOP_GROUP_INSTR_OFFSETS
	.align		4
.L_422:
        /*0274*/ 	.byte	0x04, 0x28
        /*0276*/ 	.short	(.L_424 - .L_423)


	//   ....[0]....
.L_423:
        /*0278*/ 	.word	0x00000080


	//   ....[1]....
        /*027c*/ 	.word	0x00000200


	//   ....[2]....
        /*0280*/ 	.word	0x00000230


	//   ....[3]....
        /*0284*/ 	.word	0x00000260


	//   ....[4]....
        /*0288*/ 	.word	0x00000290


	//   ....[5]....
        /*028c*/ 	.word	0x000002c0


	//   ....[6]....
        /*0290*/ 	.word	0x000002f0


	//   ....[7]....
        /*0294*/ 	.word	0x00000450


	//   ....[8]....
        /*0298*/ 	.word	0x00000490


	//   ....[9]....
        /*029c*/ 	.word	0x000004c0


	//   ....[10]....
        /*02a0*/ 	.word	0x000004f0


	//   ....[11]....
        /*02a4*/ 	.word	0x00000520


	//   ....[12]....
        /*02a8*/ 	.word	0x00000550


	//   ....[13]....
        /*02ac*/ 	.word	0x000005e0


	//   ....[14]....
        /*02b0*/ 	.word	0x00000610


	//   ....[15]....
        /*02b4*/ 	.word	0x00000630


	//   ....[16]....
        /*02b8*/ 	.word	0x00000690


	//   ....[17]....
        /*02bc*/ 	.word	0x00002010


	//   ....[18]....
        /*02c0*/ 	.word	0x00002030


	//   ....[19]....
        /*02c4*/ 	.word	0x00002160


	//   ....[20]....
        /*02c8*/ 	.word	0x00002170


	//   ....[21]....
        /*02cc*/ 	.word	0x000022a0


	//   ....[22]....
        /*02d0*/ 	.word	0x000022c0


	//   ....[23]....
        /*02d4*/ 	.word	0x000023f0


	//   ....[24]....
        /*02d8*/ 	.word	0x00002400


	//   ....[25]....
        /*02dc*/ 	.word	0x00003cb0


	//   ....[26]....
        /*02e0*/ 	.word	0x00003ce0


	//   ....[27]....
        /*02e4*/ 	.word	0x00003d00


	//   ....[28]....
        /*02e8*/ 	.word	0x00003d20


	//   ....[29]....
        /*02ec*/ 	.word	0x00005e40


	//   ....[30]....
        /*02f0*/ 	.word	0x00005e60


	//   ....[31]....
        /*02f4*/ 	.word	0x00005e80


	//   ....[32]....
        /*02f8*/ 	.word	0x00005ea0


	//   ....[33]....
        /*02fc*/ 	.word	0x00007800


	//   ....[34]....
        /*0300*/ 	.word	0x00007830


	//   ....[35]....
        /*0304*/ 	.word	0x00007840


	//   ....[36]....
        /*0308*/ 	.word	0x00007870


	//   ....[37]....
        /*030c*/ 	.word	0x00008b70


	//   ....[38]....
        /*0310*/ 	.word	0x00008b90


	//   ....[39]....
        /*0314*/ 	.word	0x00008bc0


	//   ....[40]....
        /*0318*/ 	.word	0x00008be0


	//   ....[41]....
        /*031c*/ 	.word	0x00008f30


	//   ....[42]....
        /*0320*/ 	.word	0x00008f50


	//   ....[43]....
        /*0324*/ 	.word	0x00009070


	//   ....[44]....
        /*0328*/ 	.word	0x00009080


	//   ....[45]....
        /*032c*/ 	.word	0x000091b0


	//   ....[46]....
        /*0330*/ 	.word	0x000091d0


	//   ....[47]....
        /*0334*/ 	.word	0x00009300


	//   ....[48]....
        /*0338*/ 	.word	0x00009310


	//   ....[49]....
        /*033c*/ 	.word	0x00009620


	//   ....[50]....
        /*0340*/ 	.word	0x00009640


	//   ....[51]....
        /*0344*/ 	.word	0x00009f10


	//   ....[52]....
        /*0348*/ 	.word	0x00009f20


	//   ....[53]....
        /*034c*/ 	.word	0x0000ac20


	//   ....[54]....
        /*0350*/ 	.word	0x0000ac40


	//   ....[55]....
        /*0354*/ 	.word	0x0000ad70


	//   ....[56]....
        /*0358*/ 	.word	0x0000ad80


	//   ....[57]....
        /*035c*/ 	.word	0x0000aeb0


	//   ....[58]....
        /*0360*/ 	.word	0x0000aed0


	//   ....[59]....
        /*0364*/ 	.word	0x0000b000


	//   ....[60]....
        /*0368*/ 	.word	0x0000b010


	//   ....[61]....
        /*036c*/ 	.word	0x0000b1c0


	//   ....[62]....
        /*0370*/ 	.word	0x0000b1e0


	//   ....[63]....
        /*0374*/ 	.word	0x0000b300


	//   ....[64]....
        /*0378*/ 	.word	0x0000b340


	//   ....[65]....
        /*037c*/ 	.word	0x0000b370


	//   ....[66]....
        /*0380*/ 	.word	0x0000b3a0


	//   ....[67]....
        /*0384*/ 	.word	0x0000b3d0


	//   ....[68]....
        /*0388*/ 	.word	0x0000b400


	//   ....[69]....
        /*038c*/ 	.word	0x0000b550


	//   ....[70]....
        /*0390*/ 	.word	0x0000b590


	//   ....[71]....
        /*0394*/ 	.word	0x0000b5c0


	//   ....[72]....
        /*0398*/ 	.word	0x0000b5f0


	//   ....[73]....
        /*039c*/ 	.word	0x0000b620


	//   ....[74]....
        /*03a0*/ 	.word	0x0000b650


	//   ....[75]....
        /*03a4*/ 	.word	0x0000b6e0


	//   ....[76]....
        /*03a8*/ 	.word	0x0000b710


	//   ....[77]....
        /*03ac*/ 	.word	0x0000b720


	//   ....[78]....
        /*03b0*/ 	.word	0x0000b780


	//   ....[79]....
        /*03b4*/ 	.word	0x0000bc40


	//   ....[80]....
        /*03b8*/ 	.word	0x0000bc80


	//   ....[81]....
        /*03bc*/ 	.word	0x0000bcd0


	//   ....[82]....
        /*03c0*/ 	.word	0x0000bd20


	//   ....[83]....
        /*03c4*/ 	.word	0x0000bd70


	//   ....[84]....
        /*03c8*/ 	.word	0x0000bde0


	//   ....[85]....
        /*03cc*/ 	.word	0x0000be20


	//   ....[86]....
        /*03d0*/ 	.word	0x0000be80


	//   ....[87]....
        /*03d4*/ 	.word	0x0000bef0


	//   ....[88]....
        /*03d8*/ 	.word	0x0000bf50


	//   ....[89]....
        /*03dc*/ 	.word	0x0000bfc0


	//   ....[90]....
        /*03e0*/ 	.word	0x0000c030


	//   ....[91]....
        /*03e4*/ 	.word	0x0000c090


	//   ....[92]....
        /*03e8*/ 	.word	0x0000c0f0


	//   ....[93]....
        /*03ec*/ 	.word	0x0000c150


	//   ....[94]....
        /*03f0*/ 	.word	0x0000c1c0


	//   ....[95]....
        /*03f4*/ 	.word	0x0000c220


	//   ....[96]....
        /*03f8*/ 	.word	0x0000c280


	//   ....[97]....
        /*03fc*/ 	.word	0x0000c2c0


	//   ....[98]....
        /*0400*/ 	.word	0x0000c300


	//   ....[99]....
        /*0404*/ 	.word	0x0000c350


	//   ....[100]....
        /*0408*/ 	.word	0x0000c3a0


	//   ....[101]....
        /*040c*/ 	.word	0x0000c400


	//   ....[102]....
        /*0410*/ 	.word	0x0000c470


	//   ....[103]....
        /*0414*/ 	.word	0x0000c4d0


	//   ....[104]....
        /*0418*/ 	.word	0x0000c530


	//   ....[105]....
        /*041c*/ 	.word	0x0000c590


	//   ....[106]....
        /*0420*/ 	.word	0x0000c600


	//   ....[107]....
        /*0424*/ 	.word	0x0000c660


	//   ....[108]....
        /*0428*/ 	.word	0x0000c6c0


	//   ....[109]....
        /*042c*/ 	.word	0x0000c720


	//   ....[110]....
        /*0430*/ 	.word	0x0000c790


	//   ....[111]....
        /*0434*/ 	.word	0x0000c7f0


	//   ....[112]....
        /*0438*/ 	.word	0x0000c850


	//   ....[113]....
        /*043c*/ 	.word	0x0000c8b0


	//   ....[114]....
        /*0440*/ 	.word	0x0000c920


	//   ....[115]....
        /*0444*/ 	.word	0x0000c980


	//   ....[116]....
        /*0448*/ 	.word	0x0000c9e0


	//   ....[117]....
        /*044c*/ 	.word	0x0000ca40


	//   ....[118]....
        /*0450*/ 	.word	0x0000cab0


	//   ....[119]....
        /*0454*/ 	.word	0x0000cb10


	//   ....[120]....
        /*0458*/ 	.word	0x0000cb70


	//   ....[121]....
        /*045c*/ 	.word	0x0000cbd0


	//   ....[122]....
        /*0460*/ 	.word	0x0000cc40


	//   ....[123]....
        /*0464*/ 	.word	0x0000cc90


	//   ....[124]....
        /*0468*/ 	.word	0x0000ccd0


	//   ....[125]....
        /*046c*/ 	.word	0x0000cd20


	//   ....[126]....
        /*0470*/ 	.word	0x0000cd70


	//   ....[127]....
        /*0474*/ 	.word	0x0000cdc0


	//   ....[128]....
        /*0478*/ 	.word	0x0000ce30


	//   ....[129]....
        /*047c*/ 	.word	0x0000ce80


	//   ....[130]....
        /*0480*/ 	.word	0x0000ced0


	//   ....[131]....
        /*0484*/ 	.word	0x0000cf20


	//   ....[132]....
        /*0488*/ 	.word	0x0000cf70


	//   ....[133]....
        /*048c*/ 	.word	0x0000cfc0


	//   ....[134]....
        /*0490*/ 	.word	0x0000d030


	//   ....[135]....
        /*0494*/ 	.word	0x0000d070


	//   ....[136]....
        /*0498*/ 	.word	0x0000d0d0


	//   ....[137]....
        /*049c*/ 	.word	0x0000d130


	//   ....[138]....
        /*04a0*/ 	.word	0x0000d190


	//----- nvinfo : EIATTR_EXIT_INSTR_OFFSETS
	.align		4
.L_424:
        /*04a4*/ 	.byte	0x04, 0x1c
        /*04a6*/ 	.short	(.L_426 - .L_425)


	//   ....[0]....
.L_425:
        /*04a8*/ 	.word	0x00000ae0


	//   ....[1]....
        /*04ac*/ 	.word	0x0000bc10


	//----- nvinfo : EIATTR_MAX_THREADS
	.align		4
.L_426:
        /*04b0*/ 	.byte	0x04, 0x05
        /*04b2*/ 	.short	(.L_428 - .L_427)
.L_427:
        /*04b4*/ 	.word	0x00000100
        /*04b8*/ 	.word	0x00000001
        /*04bc*/ 	.word	0x00000001


	//----- nvinfo : EIATTR_CRS_STACK_SIZE
	.align		4
.L_428:
        /*04c0*/ 	.byte	0x04, 0x1e
        /*04c2*/ 	.short	(.L_430 - .L_429)
.L_429:
        /*04c4*/ 	.word	0x00000000
.L_430:


//--------------------- .nv.info._ZN7cutlass13device_kernelIN5flash19enable_sm80_to_sm89INS1_16FlashAttnFwdSm80INS1_25CollectiveMainloopFwdSm80ILi8ELi2ELb0EN4cute5tupleIJNS5_1CILi128EEENS7_ILi64EEENS7_ILi192EEEEEELi192ENS_10bfloat16_tEfNS_4arch4Sm80ELb0ELb0ELb0ELb1ELb0ELb1ELb1ELb1EEENS1_21CollectiveEpilogueFwdINS6_IJS8_SA_S9_EEENS6_IJNS7_ILi1EEESI_SI_EEESC_SE_Li256ELb1ELb1ELb1ELb0EEENS1_36VarlenDynamicPersistentTileSchedulerILi128ELi64ELi256ELi256ELb1ELb1ELb0ELb0ELb1ELb1EEEEEEEEEvNT_6ParamsE --------------------------
	.section	.nv.info._ZN7cutlass13device_kernelIN5flash19enable_sm80_to_sm89INS1_16FlashAttnFwdSm80INS1_25CollectiveMainloopFwdSm80ILi8ELi2ELb0EN4cute5tupleIJNS5_1CILi128EEENS7_ILi64EEENS7_ILi192EEEEEELi192ENS_10bfloat16_tEfNS_4arch4Sm80ELb0ELb0ELb0ELb1ELb0ELb1ELb1ELb1EEENS1_21CollectiveEpilogueFwdINS6_IJS8_SA_S9_EEENS6_IJNS7_ILi1EEESI_SI_EEESC_SE_Li256ELb1ELb1ELb1ELb0EEENS1_36VarlenDynamicPersistentTileSchedulerILi128ELi64ELi256ELi256ELb1ELb1ELb0ELb0ELb1ELb1EEEEEEEEEvNT_6ParamsE,"",@"SHT_CUDA_INFO"
	.sectionflags	@""
	.align	4


	//----- nvinfo : EIATTR_CUDA_API_VERSION
	.align		4
        /*0000*/ 	.byte	0x04, 0x37
        /*0002*/ 	.short	(.L_432 - .L_431)
.L_431:
        /*0004*/ 	.word	0x00000082


	//----- nvinfo : EIATTR_SW2861232_WAR
	.align		4
.L_432:
        /*0008*/ 	.byte	0x01, 0x35
	.zero		2


	//----- nvinfo : EIATTR_PARAM_CBANK
	.align		4
        /*000c*/ 	.byte	0x04, 0x0a
        /*000e*/ 	.short	(.L_434 - .L_433)
	.align		4
.L_433:
        /*0010*/ 	.word	index@(.nv.constant0._ZN7cutlass13device_kernelIN5flash19enable_sm80_to_sm89INS1_16FlashAttnFwdSm80INS1_25CollectiveMainloopFwdSm80ILi8ELi2ELb0EN4cute5tupleIJNS5_1CILi128EEENS7_ILi64EEENS7_ILi192EEEEEELi192ENS_10bfloat16_tEfNS_4arch4Sm80ELb0ELb0ELb0ELb1ELb0ELb1ELb1ELb1EEENS1_21CollectiveEpilogueFwdINS6_IJS8_SA_S9_EEENS6_IJNS7_ILi1EEESI_SI_EEESC_SE_Li256ELb1ELb1ELb1ELb0EEENS1_36VarlenDynamicPersistentTileSchedulerILi128ELi64ELi256ELi256ELb1ELb1ELb0ELb0ELb1ELb1EEEEEEEEEvNT_6ParamsE)
        /*0014*/ 	.short	0x0160
        /*0016*/ 	.short	0x0438


	//----- nvinfo : EIATTR_CBANK_PARAM_SIZE
	.align		4
.L_434:
        /*0018*/ 	.byte	0x03, 0x19
        /*001a*/ 	.short	0x0438


	//----- nvinfo : EIATTR_KPARAM_INFO
	.align		4
        /*001c*/ 	.byte	0x04, 0x17
        /*001e*/ 	.short	(.L_436 - .L_435)
.L_435:
        /*0020*/ 	.word	0x00000000
        /*0024*/ 	.short	0x0000
        /*0026*/ 	.short	0x0000
        /*0028*/ 	.byte	0x00, 0xf0, 0xe1, 0x10


	//----- nvinfo : EIATTR_MAXREG_COUNT
	.align		4
.L_436:
        /*002c*/ 	.byte	0x03, 0x1b
        /*002e*/ 	.short	0x00ff


	//----- nvinfo : EIATTR_NUM_BARRIERS
	.align		4
        /*0030*/ 	.byte	0x02, 0x4c
        /*0032*/ 	.byte	0x06
	.zero		1


	//----- nvinfo : EIATTR_MERCURY_ISA_VERSION
	.align		4
        /*0034*/ 	.byte	0x03, 0x5f
        /*0036*/ 	.short	0x0000


	//----- nvinfo : EIATTR_INT_WARP_WIDE_INSTR_OFFSETS
	.align		4
        /*0038*/ 	.byte	0x04, 0x31
        /*003a*/ 	.short	(.L_438 - .L_437)


	//   ....[0]....
.L_437:
        /*003c*/ 	.word	0x000131e0


	//   ....[1]....
        /*0040*/ 	.word	0x00013280


	//----- nvinfo : EIATTR_COOP_GROUP_MASK_REGIDS
	.align		4
.L_438:
        /*0044*/ 	.byte	0x04, 0x29
        /*0046*/ 	.short	(.L_440 - .L_439)


	//   ....[0]....
.L_439:
        /*0048*/ 	.word	0xffffffff


	//   ....[1]....
        /*004c*/ 	.word	0xffffffff


	//   ....[2]....
        /*0050*/ 	.word	0xffffffff


	//   ....[3]....
        /*0054*/ 	.word	0xffffffff


	//   ....[4]....
        /*0058*/ 	.word	0xffffffff


	//   ....[5]....
        /*005c*/ 	.word	0xffffffff


	//   ....[6]....
        /*0060*/ 	.word	0xffffffff


	//   ....[7]....
        /*0064*/ 	.word	0xffffffff


	//   ....[8]....
        /*0068*/ 	.word	0xffffffff


	//   ....[9]....
        /*006c*/ 	.word	0xffffffff


	//   ....[10]....
        /*0070*/ 	.word	0xffffffff


	//   ....[11]....
        /*0074*/ 	.word	0xffffffff


	//   ....[12]....
        /*0078*/ 	.word	0xffffffff


	//   ....[13]....
        /*007c*/ 	.word	0xffffffff


	//   ....[14]....
        /*0080*/ 	.word	0xffffffff


	//   ....[15]....
        /*0084*/ 	.word	0xffffffff


	//   ....[16]....
        /*0088*/ 	.word	0xffffffff


	//   ....[17]....
        /*008c*/ 	.word	0xffffffff


	//   ....[18]....
        /*0090*/ 	.word	0xffffffff


	//   ....[19]....
        /*0094*/ 	.word	0xffffffff


	//   ....[20]....
        /*0098*/ 	.word	0xffffffff


	//   ....[21]....
        /*009c*/ 	.word	0xffffffff


	//   ....[22]....
        /*00a0*/ 	.word	0xffffffff


	//   ....[23]....
        /*00a4*/ 	.word	0xffffffff


	//   ....[24]....
        /*00a8*/ 	.word	0xffffffff


	//   ....[25]....
        /*00ac*/ 	.word	0xffffffff


	//   ....[26]....
        /*00b0*/ 	.word	0xffffffff


	//   ....[27]....
        /*00b4*/ 	.word	0xffffffff


	//   ....[28]....
        /*00b8*/ 	.word	0xffffffff


	//   ....[29]....
        /*00bc*/ 	.word	0xffffffff


	//   ....[30]....
        /*00c0*/ 	.word	0xffffffff


	//   ....[31]....
        /*00c4*/ 	.word	0xffffffff


	//   ....[32]....
        /*00c8*/ 	.word	0xffffffff


	//   ....[33]....
        /*00cc*/ 	.word	0xffffffff


	//   ....[34]....
        /*00d0*/ 	.word	0xffffffff


	//   ....[35]....
        /*00d4*/ 	.word	0xffffffff


	//   ....[36]....
        /*00d8*/ 	.word	0xffffffff


	//   ....[37]....
        /*00dc*/ 	.word	0xffffffff


	//   ....[38]....
        /*00e0*/ 	.word	0xffffffff


	//   ....[39]....
        /*00e4*/ 	.word	0xffffffff


	//   ....[40]....
        /*00e8*/ 	.word	0xffffffff


	//   ....[41]....
        /*00ec*/ 	.word	0xffffffff


	//   ....[42]....
        /*00f0*/ 	.word	0xffffffff


	//   ....[43]....
        /*00f4*/ 	.word	0xffffffff


	//   ....[44]....
        /*00f8*/ 	.word	0xffffffff


	//   ....[45]....
        /*00fc*/ 	.word	0xffffffff


	//   ....[46]....
        /*0100*/ 	.word	0xffffffff


	//   ....[47]....
        /*0104*/ 	.word	0xffffffff


	//   ....[48]....
        /*0108*/ 	.word	0xffffffff


	//   ....[49]....
        /*010c*/ 	.word	0xffffffff


	//   ....[50]....
        /*0110*/ 	.word	0xffffffff


	//   ....[51]....
        /*0114*/ 	.word	0xffffffff


	//   ....[52]....
        /*0118*/ 	.word	0xffffffff


	//   ....[53]....
        /*011c*/ 	.word	0xffffffff


	//   ....[54]....
        /*0120*/ 	.word	0xffffffff


	//   ....[55]....
        /*0124*/ 	.word	0xffffffff


	//   ....[56]....
        /*0128*/ 	.word	0xffffffff


	//   ....[57]....
        /*012c*/ 	.word	0xffffffff


	//   ....[58]....
        /*0130*/ 	.word	0xffffffff


	//   ....[59]....
        /*0134*/ 	.word	0xffffffff


	//   ....[60]....
        /*0138*/ 	.word	0xffffffff


	//   ....[61]....
        /*013c*/ 	.word	0xffffffff


	//   ....[62]....
        /*0140*/ 	.word	0xffffffff


	//   ....[63]....
        /*0144*/ 	.word	0xffffffff


	//   ....[64]....
        /*0148*/ 	.word	0xffffffff


	//   ....[65]....
        /*014c*/ 	.word	0xffffffff


	//   ....[66]....
        /*0150*/ 	.word	0xffffffff


	//   ....[67]....
        /*0154*/ 	.word	0xffffffff


	//   ....[68]....
        /*0158*/ 	.word	0xffffffff


	//   ....[69]....
        /*015c*/ 	.word	0xffffffff


	//   ....[70]....
        /*0160*/ 	.word	0xffffffff


	//   ....[71]....
        /*0164*/ 	.word	0xffffffff


	//   ....[72]....
        /*0168*/ 	.word	0xffffffff


	//   ....[73]....
        /*016c*/ 	.word	0xffffffff


	//   ....[74]....
        /*0170*/ 	.word	0xffffffff


	//   ....[75]....
        /*0174*/ 	.word	0xffffffff


	//   ....[76]....
        /*0178*/ 	.word	0xffffffff


	//   ....[77]....
        /*017c*/ 	.word	0xffffffff


	//   ....[78]....
        /*0180*/ 	.word	0xffffffff


	//   ....[79]....
        /*0184*/ 	.word	0xffffffff


	//   ....[80]....
        /*0188*/ 	.word	0xffffffff


	//   ....[81]....
        /*018c*/ 	.word	0xffffffff


	//   ....[82]....
        /*0190*/ 	.word	0xffffffff


	//   ....[83]....
        /*0194*/ 	.word	0xffffffff


	//   ....[84]....
        /*0198*/ 	.word	0xffffffff


	//   ....[85]....
        /*019c*/ 	.word	0xffffffff


	//   ....[86]....
        /*01a0*/ 	.word	0xffffffff


	//   ....[87]....
        /*01a4*/ 	.word	0xffffffff


	//   ....[88]....
        /*01a8*/ 	.word	0xffffffff


	//   ....[89]....
        /*01ac*/ 	.word	0xffffffff


	//   ....[90]....
        /*01b0*/ 	.word	0xffffffff


	//   ....[91]....
        /*01b4*/ 	.word	0xffffffff


	//   ....[92]....
        /*01b8*/ 	.word	0xffffffff


	//   ....[93]....
        /*01bc*/ 	.word	0xffffffff


	//   ....[94]....
        /*01c0*/ 	.word	0xffffffff


	//   ....[95]....
        /*01c4*/ 	.word	0xffffffff


	//   ....[96]....
        /*01c8*/ 	.word	0xffffffff


	//   ....[97]....
        /*01cc*/ 	.word	0xffffffff


	//   ....[98]....
        /*01d0*/ 	.word	0xffffffff


	//   ....[99]....
        /*01d4*/ 	.word	0xffffffff


	//   ....[100]....
        /*01d8*/ 	.word	0xffffffff


	//   ....[101]....
        /*01dc*/ 	.word	0xffffffff


	//   ....[102]....
        /*01e0*/ 	.word	0xffffffff


	//   ....[103]....
        /*01e4*/ 	.word	0xffffffff


	//   ....[104]....
        /*01e8*/ 	.word	0xffffffff


	//   ....[105]....
        /*01ec*/ 	.word	0xffffffff


	//   ....[106]....
        /*01f0*/ 	.word	0xffffffff


	//   ....[107]....
        /*01f4*/ 	.word	0xffffffff


	//   ....[108]....
        /*01f8*/ 	.word	0xffffffff


	//   ....[109]....
        /*01fc*/ 	.word	0xffffffff


	//   ....[110]....
        /*0200*/ 	.word	0xffffffff


	//   ....[111]....
        /*0204*/ 	.word	0xffffffff


	//   ....[112]....
        /*0208*/ 	.word	0xffffffff


	//   ....[113]....
        /*020c*/ 	.word	0xffffffff


	//   ....[114]....
        /*0210*/ 	.word	0xffffffff


	//   ....[115]....
        /*0214*/ 	.word	0xffffffff


	//   ....[116]....
        /*0218*/ 	.word	0xffffffff


	//   ....[117]....
        /*021c*/ 	.word	0xffffffff


	//   ....[118]....
        /*0220*/ 	.word	0xffffffff


	//   ....[119]....
        /*0224*/ 	.word	0xffffffff


	//   ....[120]....
        /*0228*/ 	.word	0xffffffff


	//   ....[121]....
        /*022c*/ 	.word	0xffffffff


	//   ....[122]....
        /*0230*/ 	.word	0xffffffff


	//   ....[123]....
        /*0234*/ 	.word	0xffffffff


	//   ....[124]....
        /*0238*/ 	.word	0xffffffff


	//   ....[125]....
        /*023c*/ 	.word	0xffffffff


	//   ....[126]....
        /*0240*/ 	.word	0xffffffff


	//   ....[127]....
        /*0244*/ 	.word	0xffffffff


	//   ....[128]....
        /*0248*/ 	.word	0xffffffff


	//   ....[129]....
        /*024c*/ 	.word	0xffffffff


	//   ....[130]....
        /*0250*/ 	.word	0xffffffff


	//   ....[131]....
        /*0254*/ 	.word	0xffffffff


	//   ....[132]....
        /*0258*/ 	.word	0xffffffff


	//   ....[133]....
        /*025c*/ 	.word	0xffffffff


	//   ....[134]....
        /*0260*/ 	.word	0xffffffff


	//   ....[135]....
        /*0264*/ 	.word	0xffffffff


	//   ....[136]....
        /*0268*/ 	.word	0xffffffff


	//   ....[137]....
        /*026c*/ 	.word	0xffffffff


	//   ....[138]....
        /*0270*/ 	.word	0xffffffff


	//   ....[139]....
        /*0274*/ 	.word	0xffffffff


	//   ....[140]....
        /*0278*/ 	.word	0xffffffff


	//   ....[141]....
        /*027c*/ 	.word	0xffffffff


	//   ....[142]....
        /*0280*/ 	.word	0xffffffff


	//   ....[143]....
        /*0284*/ 	.word	0xffffffff


	//   ....[144]....
        /*0288*/ 	.word	0xffffffff


	//   ....[145]....
        /*028c*/ 	.word	0xffffffff


	//   ....[146]....
        /*0290*/ 	.word	0xffffffff


	//----- nvinfo : EIATTR_COOP_GROUP_INSTR_OFFSETS
	.align		4
.L_440:
        /*0294*/ 	.byte	0x04, 0x28
        /*0296*/ 	.short	(.L_442 - .L_441)


	//   ....[0]....
.L_441:
        /*0298*/ 	.word	0x00000080


	//   ....[1]....
        /*029c*/ 	.word	0x00000200


	//   ....[2]....
        /*02a0*/ 	.word	0x00000230


	//   ....[3]....
        /*02a4*/ 	.word	0x00000260


	//   ....[4]....
        /*02a8*/ 	.word	0x00000290


	//   ....[5]....
        /*02ac*/ 	.word	0x000002c0


	//   ....[6]....
        /*02b0*/ 	.word	0x000002f0


	//   ....[7]....
        /*02b4*/ 	.word	0x00000450


	//   ....[8]....
        /*02b8*/ 	.word	0x00000490


	//   ....[9]....
        /*02bc*/ 	.word	0x000004c0


	//   ....[10]....
        /*02c0*/ 	.word	0x000004f0


	//   ....[11]....
        /*02c4*/ 	.word	0x00000520


	//   ....[12]....
        /*02c8*/ 	.word	0x00000550


	//   ....[13]....
        /*02cc*/ 	.word	0x000005e0


	//   ....[14]....
        /*02d0*/ 	.word	0x00000610


	//   ....[15]....
        /*02d4*/ 	.word	0x00000630


	//   ....[16]....
        /*02d8*/ 	.word	0x00000690


	//   ....[17]....
        /*02dc*/ 	.word	0x00007710


	//   ....[18]....
        /*02e0*/ 	.word	0x00007730


	//   ....[19]....
        /*02e4*/ 	.word	0x00007880


	//   ....[20]....
        /*02e8*/ 	.word	0x00007890


	//   ....[21]....
        /*02ec*/ 	.word	0x000079c0


	//   ....[22]....
        /*02f0*/ 	.word	0x000079e0


	//   ....[23]....
        /*02f4*/ 	.word	0x00007b10


	//   ....[24]....
        /*02f8*/ 	.word	0x00007b20


	//   ....[25]....
        /*02fc*/ 	.word	0x000083a0


	//   ....[26]....
        /*0300*/ 	.word	0x000083e0


	//   ....[27]....
        /*0304*/ 	.word	0x00008420


	//   ....[28]....
        /*0308*/ 	.word	0x00008460


	//   ....[29]....
        /*030c*/ 	.word	0x0000ae00


	//   ....[30]....
        /*0310*/ 	.word	0x0000ae50


	//   ....[31]....
        /*0314*/ 	.word	0x0000ae90


	//   ....[32]....
        /*0318*/ 	.word	0x0000aed0


	//   ....[33]....
        /*031c*/ 	.word	0x0000ee30


	//   ....[34]....
        /*0320*/ 	.word	0x0000ee60


	//   ....[35]....
        /*0324*/ 	.word	0x0000ee80


	//   ....[36]....
        /*0328*/ 	.word	0x0000eea0


	//   ....[37]....
        /*032c*/ 	.word	0x00010f90


	//   ....[38]....
        /*0330*/ 	.word	0x00010fb0


	//   ....[39]....
        /*0334*/ 	.word	0x00010fd0


	//   ....[40]....
        /*0338*/ 	.word	0x00010ff0


	//   ....[41]....
        /*033c*/ 	.word	0x000129d0


	//   ....[42]....
        /*0340*/ 	.word	0x00012a00


	//   ....[43]....
        /*0344*/ 	.word	0x00012a10


	//   ....[44]....
        /*0348*/ 	.word	0x00012a40


	//   ....[45]....
        /*034c*/ 	.word	0x00013fe0


	//   ....[46]....
        /*0350*/ 	.word	0x00014000


	//   ....[47]....
        /*0354*/ 	.word	0x00014030


	//   ....[48]....
        /*0358*/ 	.word	0x00014050


	//   ....[49]....
        /*035c*/ 	.word	0x000143b0


	//   ....[50]....
        /*0360*/ 	.word	0x000143d0


	//   ....[51]....
        /*0364*/ 	.word	0x00014520


	//   ....[52]....
        /*0368*/ 	.word	0x00014530


	//   ....[53]....
        /*036c*/ 	.word	0x00014660


	//   ....[54]....
        /*0370*/ 	.word	0x00014680


	//   ....[55]....
        /*0374*/ 	.word	0x000147b0


	//   ....[56]....
        /*0378*/ 	.word	0x000147c0


	//   ....[57]....
        /*037c*/ 	.word	0x00014ad0


	//   ....[58]....
        /*0380*/ 	.word	0x00014af0


	//   ....[59]....
        /*0384*/ 	.word	0x00015460


	//   ....[60]....
        /*0388*/ 	.word	0x00015470


	//   ....[61]....
        /*038c*/ 	.word	0x000161c0


	//   ....[62]....
        /*0390*/ 	.word	0x000161e0


	//   ....[63]....
        /*0394*/ 	.word	0x00016340


	//   ....[64]....
        /*0398*/ 	.word	0x00016350


	//   ....[65]....
        /*039c*/ 	.word	0x00016480


	//   ....[66]....
        /*03a0*/ 	.word	0x000164a0


	//   ....[67]....
        /*03a4*/ 	.word	0x000165d0


	//   ....[68]....
        /*03a8*/ 	.word	0x000165e0


	//   ....[69]....
        /*03ac*/ 	.word	0x00016790


	//   ....[70]....
        /*03b0*/ 	.word	0x000167b0


	//   ....[71]....
        /*03b4*/ 	.word	0x000168d0


	//   ....[72]....
        /*03b8*/ 	.word	0x00016910


	//   ....[73]....
        /*03bc*/ 	.word	0x00016940


	//   ....[74]....
        /*03c0*/ 	.word	0x00016970


	//   ....[75]....
        /*03c4*/ 	.word	0x000169a0


	//   ....[76]....
        /*03c8*/ 	.word	0x000169d0


	//   ....[77]....
        /*03cc*/ 	.word	0x00016b20


	//   ....[78]....
        /*03d0*/ 	.word	0x00016b60


	//   ....[79]....
        /*03d4*/ 	.word	0x00016b90


	//   ....[80]....
        /*03d8*/ 	.word	0x00016bc0


	//   ....[81]....
        /*03dc*/ 	.word	0x00016bf0


	//   ....[82]....
        /*03e0*/ 	.word	0x00016c20


	//   ....[83]....
        /*03e4*/ 	.word	0x00016cb0


	//   ....[84]....
        /*03e8*/ 	.word	0x00016ce0


	//   ....[85]....
        /*03ec*/ 	.word	0x00016cf0


	//   ....[86]....
        /*03f0*/ 	.word	0x00016d50


	//   ....[87]....
        /*03f4*/ 	.word	0x00017210


	//   ....[88]....
        /*03f8*/ 	.word	0x00017250


	//   ....[89]....
        /*03fc*/ 	.word	0x000172a0


	//   ....[90]....
        /*0400*/ 	.word	0x000172f0


	//   ....[91]....
        /*0404*/ 	.word	0x00017340


	//   ....[92]....
        /*0408*/ 	.word	0x000173b0


	//   ....[93]....
        /*040c*/ 	.word	0x000173f0


	//   ....[94]....
        /*0410*/ 	.word	0x00017450


	//   ....[95]....
        /*0414*/ 	.word	0x000174c0


	//   ....[96]....
        /*0418*/ 	.word	0x00017520


	//   ....[97]....
        /*041c*/ 	.word	0x00017590


	//   ....[98]....
        /*0420*/ 	.word	0x00017600


	//   ....[99]....
        /*0424*/ 	.word	0x00017660


	//   ....[100]....
        /*0428*/ 	.word	0x000176c0


	//   ....[101]....
        /*042c*/ 	.word	0x00017730


	//   ....[102]....
        /*0430*/ 	.word	0x000177a0


	//   ....[103]....
        /*0434*/ 	.word	0x00017810


	//   ....[104]....
        /*0438*/ 	.word	0x00017870


	//   ....[105]....
        /*043c*/ 	.word	0x000178b0


	//   ....[106]....
        /*0440*/ 	.word	0x000178f0


	//   ....[107]....
        /*0444*/ 	.word	0x00017940


	//   ....[108]....
        /*0448*/ 	.word	0x00017990


	//   ....[109]....
        /*044c*/ 	.word	0x000179f0


	//   ....[110]....
        /*0450*/ 	.word	0x00017a60


	//   ....[111]....
        /*0454*/ 	.word	0x00017ac0


	//   ....[112]....
        /*0458*/ 	.word	0x00017b20


	//   ....[113]....
        /*045c*/ 	.word	0x00017b80


	//   ....[114]....
        /*0460*/ 	.word	0x00017bf0


	//   ....[115]....
        /*0464*/ 	.word	0x00017c50


	//   ....[116]....
        /*0468*/ 	.word	0x00017cb0


	//   ....[117]....
        /*046c*/ 	.word	0x00017d10


	//   ....[118]....
        /*0470*/ 	.word	0x00017d80


	//   ....[119]....
        /*0474*/ 	.word	0x00017df0


	//   ....[120]....
        /*0478*/ 	.word	0x00017e50


	//   ....[121]....
        /*047c*/ 	.word	0x00017ec0


	//   ....[122]....
        /*0480*/ 	.word	0x00017f30


	//   ....[123]....
        /*0484*/ 	.word	0x00017f90


	//   ....[124]....
        /*0488*/ 	.word	0x00017ff0


	//   ....[125]....
        /*048c*/ 	.word	0x00018060


	//   ....[126]....
        /*0490*/ 	.word	0x000180d0


	//   ....[127]....
        /*0494*/ 	.word	0x00018140


	//   ....[128]....
        /*0498*/ 	.word	0x000181a0


	//   ....[129]....
        /*049c*/ 	.word	0x00018200


	//   ....[130]....
        /*04a0*/ 	.word	0x00018270


	//   ....[131]....
        /*04a4*/ 	.word	0x000182c0


	//   ....[132]....
        /*04a8*/ 	.word	0x00018300


	//   ....[133]....
        /*04ac*/ 	.word	0x00018350


	//   ....[134]....
        /*04b0*/ 	.word	0x000183a0


	//   ....[135]....
        /*04b4*/ 	.word	0x000183f0


	//   ....[136]....
        /*04b8*/ 	.word	0x00018460


	//   ....[137]....
        /*04bc*/ 	.word	0x000184b0


	//   ....[138]....
        /*04c0*/ 	.word	0x00018500


	//   ....[139]....
        /*04c4*/ 	.word	0x00018550


	//   ....[140]....
        /*04c8*/ 	.word	0x000185a0


	//   ....[141]....
        /*04cc*/ 	.word	0x000185f0


	//   ....[142]....
        /*04d0*/ 	.word	0x00018660


	//   ....[143]....
        /*04d4*/ 	.word	0x000186a0


	//   ....[144]....
        /*04d8*/ 	.word	0x00018700


	//   ....[145]....
        /*04dc*/ 	.word	0x00018760


	//   ....[146]....
        /*04e0*/ 	.word	0x000187c0


	//----- nvinfo : EIATTR_EXIT_INSTR_OFFSETS
	.align		4
.L_442:
        /*04e4*/ 	.byte	0x04, 0x1c
        /*04e6*/ 	.short	(.L_444 - .L_443)


	//   ....[0]....
.L_443:
        /*04e8*/ 	.word	0x00000af0


	//   ....[1]....
        /*04ec*/ 	.word	0x000171e0


	//----- nvinfo : EIATTR_MAX_THREADS
	.align		4
.L_444:
        /*04f0*/ 	.byte	0x04, 0x05
        /*04f2*/ 	.short	(.L_446 - .L_445)
.L_445:
        /*04f4*/ 	.word	0x00000100
        /*04f8*/ 	.word	0x00000001
        /*04fc*/ 	.word	0x00000001


	//----- nvinfo : EIATTR_CRS_STACK_SIZE
	.align		4
.L_446:
        /*0500*/ 	.byte	0x04, 0x1e
        /*0502*/ 	.short	(.L_448 - .L_447)
.L_447:
        /*0504*/ 	.word	0x00000000
.L_448:


//--------------------- .nv.info._ZN7cutlass13device_kernelIN5flash19enable_sm80_to_sm89INS1_16FlashAttnFwdSm80INS1_25CollectiveMainloopFwdSm80ILi8ELi2ELb0EN4cute5tupleIJNS5_1CILi128EEENS7_ILi64EEENS7_ILi192EEEEEELi192ENS_10bfloat16_tEfNS_4arch4Sm80ELb0ELb1ELb0ELb0ELb0ELb0ELb1ELb1EEENS1_21CollectiveEpilogueFwdINS6_IJS8_SA_S9_EEENS6_IJNS7_ILi1EEESI_SI_EEESC_SE_Li256ELb0ELb1ELb1ELb0EEENS1_19SingleTileSchedulerILb0ELb1ELb1ELi128EEEEEEEEEvNT_6ParamsE --------------------------
	.section	.nv.info._ZN7cutlass13device_kernelIN5flash19enable_sm80_to_sm89INS1_16FlashAttnFwdSm80INS1_25CollectiveMainloopFwdSm80ILi8ELi2ELb0EN4cute5tupleIJNS5_1CILi128EEENS7_ILi64EEENS7_ILi192EEEEEELi192ENS_10bfloat16_tEfNS_4arch4Sm80ELb0ELb1ELb0ELb0ELb0ELb0ELb1ELb1EEENS1_21CollectiveEpilogueFwdINS6_IJS8_SA_S9_EEENS6_IJNS7_ILi1EEESI_SI_EEESC_SE_Li256ELb0ELb1ELb1ELb0EEENS1_19SingleTileSchedulerILb0ELb1ELb1ELi128EEEEEEEEEvNT_6ParamsE,"",@"SHT_CUDA_INFO"
	.sectionflags	@""
	.align	4


	//----- nvinfo : EIATTR_CUDA_API_VERSION
	.align		4
        /*0000*/ 	.byte	0x04, 0x37
        /*0002*/ 	.short	(.L_450 - .L_449)
.L_449:
        /*0004*/ 	.word	0x00000082


	//----- nvinfo : EIATTR_SW2861232_WAR
	.align		4
.L_450:
        /*0008*/ 	.byte	0x01, 0x35
	.zero		2


	//----- nvinfo : EIATTR_PARAM_CBANK
	.align		4
        /*000c*/ 	.byte	0x04, 0x0a
        /*000e*/ 	.short	(.L_452 - .L_451)
	.align		4
.L_451:
        /*0010*/ 	.word	index@(.nv.constant0._ZN7cutlass13device_kernelIN5flash19enable_sm80_to_sm89INS1_16FlashAttnFwdSm80INS1_25CollectiveMainloopFwdSm80ILi8ELi2ELb0EN4cute5tupleIJNS5_1CILi128EEENS7_ILi64EEENS7_ILi192EEEEEELi192ENS_10bfloat16_tEfNS_4arch4Sm80ELb0ELb1ELb0ELb0ELb0ELb0ELb1ELb1EEENS1_21CollectiveEpilogueFwdINS6_IJS8_SA_S9_EEENS6_IJNS7_ILi1EEESI_SI_EEESC_SE_Li256ELb0ELb1ELb1ELb0EEENS1_19SingleTileSchedulerILb0ELb1ELb1ELi128EEEEEEEEEvNT_6ParamsE)
        /*0014*/ 	.short	0x0160
        /*0016*/ 	.short	0x0418


	//----- nvinfo : EIATTR_CBANK_PARAM_SIZE
	.align		4
.L_452:
        /*0018*/ 	.byte	0x03, 0x19
        /*001a*/ 	.short	0x0418


	//----- nvinfo : EIATTR_KPARAM_INFO
	.align		4
        /*001c*/ 	.byte	0x04, 0x17
        /*001e*/ 	.short	(.L_454 - .L_453)
.L_453:
        /*0020*/ 	.word	0x00000000
        /*0024*/ 	.short	0x0000
        /*0026*/ 	.short	0x0000
        /*0028*/ 	.byte	0x00, 0xf0, 0x61, 0x10


	//----- nvinfo : EIATTR_MAXREG_COUNT
	.align		4
.L_454:
        /*002c*/ 	.byte	0x03, 0x1b
        /*002e*/ 	.short	0x00ff


	//----- nvinfo : EIATTR_NUM_BARRIERS
	.align		4
        /*0030*/ 	.byte	0x02, 0x4c
        /*0032*/ 	.byte	0x02
	.zero		1


	//----- nvinfo : EIATTR_MERCURY_ISA_VERSION
	.align		4
        /*0034*/ 	.byte	0x03, 0x5f
        /*0036*/ 	.short	0x0000


	//----- nvinfo : EIATTR_COOP_GROUP_MASK_REGIDS
	.align		4
        /*0038*/ 	.byte	0x04, 0x29
        /*003a*/ 	.short	(.L_456 - .L_455)


	//   ....[0]....
.L_455:
        /*003c*/ 	.word	0xffffffff


	//   ....[1]....
        /*0040*/ 	.word	0xffffffff


	//   ....[2]....
        /*0044*/ 	.word	0xffffffff


	//   ....[3]....
        /*0048*/ 	.word	0xffffffff


	//   ....[4]....
        /*004c*/ 	.word	0xffffffff


	//   ....[5]....
        /*0050*/ 	.word	0xffffffff


	//   ....[6]....
        /*0054*/ 	.word	0xffffffff


	//   ....[7]....
        /*0058*/ 	.word	0xffffffff


	//   ....[8]....
        /*005c*/ 	.word	0xffffffff


	//   ....[9]....
        /*0060*/ 	.word	0xffffffff


	//   ....[10]....
        /*0064*/ 	.word	0xffffffff


	//   ....[11]....
        /*0068*/ 	.word	0xffffffff


	//   ....[12]....
        /*006c*/ 	.word	0xffffffff


	//   ....[13]....
        /*0070*/ 	.word	0xffffffff


	//   ....[14]....
        /*0074*/ 	.word	0xffffffff


	//   ....[15]....
        /*0078*/ 	.word	0xffffffff


	//   ....[16]....
        /*007c*/ 	.word	0xffffffff


	//   ....[17]....
        /*0080*/ 	.word	0xffffffff


	//   ....[18]....
        /*0084*/ 	.word	0xffffffff


	//   ....[19]....
        /*0088*/ 	.word	0xffffffff


	//   ....[20]....
        /*008c*/ 	.word	0xffffffff


	//   ....[21]....
        /*0090*/ 	.word	0xffffffff


	//   ....[22]....
        /*0094*/ 	.word	0xffffffff


	//   ....[23]....
        /*0098*/ 	.word	0xffffffff


	//   ....[24]....
        /*009c*/ 	.word	0xffffffff


	//   ....[25]....
        /*00a0*/ 	.word	0xffffffff


	//   ....[26]....
        /*00a4*/ 	.word	0xffffffff


	//   ....[27]....
        /*00a8*/ 	.word	0xffffffff


	//   ....[28]....
        /*00ac*/ 	.word	0xffffffff


	//   ....[29]....
        /*00b0*/ 	.word	0xffffffff


	//   ....[30]....
        /*00b4*/ 	.word	0xffffffff


	//   ....[31]....
        /*00b8*/ 	.word	0xffffffff


	//   ....[32]....
        /*00bc*/ 	.word	0xffffffff


	//   ....[33]....
        /*00c0*/ 	.word	0xffffffff


	//   ....[34]....
        /*00c4*/ 	.word	0xffffffff


	//   ....[35]....
        /*00c8*/ 	.word	0xffffffff


	//   ....[36]....
        /*00cc*/ 	.word	0xffffffff


	//   ....[37]....
        /*00d0*/ 	.word	0xffffffff


	//   ....[38]....
        /*00d4*/ 	.word	0xffffffff


	//   ....[39]....
        /*00d8*/ 	.word	0xffffffff


	//   ....[40]....
        /*00dc*/ 	.word	0xffffffff


	//   ....[41]....
        /*00e0*/ 	.word	0xffffffff


	//   ....[42]....
        /*00e4*/ 	.word	0xffffffff


	//----- nvinfo : EIATTR_COOP_GROUP_INSTR_OFFSETS
	.align		4
.L_456:
        /*00e8*/ 	.byte	0x04, 0x28
        /*00ea*/ 	.short	(.L_458 - .L_457)


	//   ....[0]....
.L_457:
        /*00ec*/ 	.word	0x00000050


	//   ....[1]....
        /*00f0*/ 	.word	0x000013d0


	//   ....[2]....
        /*00f4*/ 	.word	0x00001410


	//   ....[3]....
        /*00f8*/ 	.word	0x00001730


	//   ....[4]....
        /*00fc*/ 	.word	0x00001760


	//   ....[5]....
        /*0100*/ 	.word	0x000018b0


	//   ....[6]....
        /*0104*/ 	.word	0x000018e0


	//   ....[7]....
        /*0108*/ 	.word	0x00001a20


	//   ....[8]....
        /*010c*/ 	.word	0x00001a60


	//   ....[9]....
        /*0110*/ 	.word	0x00002f30


	//   ....[10]....
        /*0114*/ 	.word	0x00003100


	//   ....[11]....
        /*0118*/ 	.word	0x00003c10


	//   ....[12]....
        /*011c*/ 	.word	0x00003c30


	//   ....[13]....
        /*0120*/ 	.word	0x00003c60


	//   ....[14]....
        /*0124*/ 	.word	0x00003c80


	//   ....[15]....
        /*0128*/ 	.word	0x000056b0


	//   ....[16]....
        /*012c*/ 	.word	0x00006030


	//   ....[17]....
        /*0130*/ 	.word	0x000069e0


	//   ....[18]....
        /*0134*/ 	.word	0x00006aa0


	//   ....[19]....
        /*0138*/ 	.word	0x00006ac0


	//   ....[20]....
        /*013c*/ 	.word	0x00006ae0


	//   ....[21]....
        /*0140*/ 	.word	0x00009840


	//   ....[22]....
        /*0144*/ 	.word	0x00009860


	//   ....[23]....
        /*0148*/ 	.word	0x00009880


	//   ....[24]....
        /*014c*/ 	.word	0x000098a0


	//   ....[25]....
        /*0150*/ 	.word	0x0000c0e0


	//   ....[26]....
        /*0154*/ 	.word	0x0000c4a0


	//   ....[27]....
        /*0158*/ 	.word	0x0000cc20


	//   ....[28]....
        /*015c*/ 	.word	0x0000ce30


	//   ....[29]....
        /*0160*/ 	.word	0x0000ce60


	//   ....[30]....
        /*0164*/ 	.word	0x0000ced0


	//   ....[31]....
        /*0168*/ 	.word	0x0000e900


	//   ....[32]....
        /*016c*/ 	.word	0x0000e930


	//   ....[33]....
        /*0170*/ 	.word	0x0000e970


	//   ....[34]....
        /*0174*/ 	.word	0x0000e980


	//   ....[35]....
        /*0178*/ 	.word	0x0000f6a0


	//   ....[36]....
        /*017c*/ 	.word	0x0000f6f0


	//   ....[37]....
        /*0180*/ 	.word	0x0000f720


	//   ....[38]....
        /*0184*/ 	.word	0x0000f750


	//   ....[39]....
        /*0188*/ 	.word	0x0000f7c0


	//   ....[40]....
        /*018c*/ 	.word	0x0000f810


	//   ....[41]....
        /*0190*/ 	.word	0x00010110


	//   ....[42]....
        /*0194*/ 	.word	0x00010120


	//----- nvinfo : EIATTR_EXIT_INSTR_OFFSETS
	.align		4
.L_458:
        /*0198*/ 	.byte	0x04, 0x1c
        /*019a*/ 	.short	(.L_460 - .L_459)


	//   ....[0]....
.L_459:
        /*019c*/ 	.word	0x000001b0


	//   ....[1]....
        /*01a0*/ 	.word	0x00010130


	//   ....[2]....
        /*01a4*/ 	.word	0x000109d0


	//   ....[3]....
        /*01a8*/ 	.word	0x00010a20


	//   ....[4]....
        /*01ac*/ 	.word	0x00010a50


	//   ....[5]....
        /*01b0*/ 	.word	0x00010ab0


	//   ....[6]....
        /*01b4*/ 	.word	0x00010d40


	//----- nvinfo : EIATTR_CTAIDZ_USED
	.align		4
.L_460:
        /*01b8*/ 	.byte	0x01, 0x04
	.zero		2


	//----- nvinfo : EIATTR_MAX_THREADS
	.align		4
        /*01bc*/ 	.byte	0x04, 0x05
        /*01be*/ 	.short	(.L_462 - .L_461)
.L_461:
        /*01c0*/ 	.word	0x00000100
        /*01c4*/ 	.word	0x00000001
        /*01c8*/ 	.word	0x00000001


	//----- nvinfo : EIATTR_CRS_STACK_SIZE
	.align		4
.L_462:
        /*01cc*/ 	.byte	0x04, 0x1e
        /*01ce*/ 	.short	(.L_464 - .L_463)
.L_463:
        /*01d0*/ 	.word	0x00000000
.L_464:


//--------------------- .nv.info._ZN7cutlass13device_kernelIN5flash19enable_sm80_to_sm89INS1_16FlashAttnFwdSm80INS1_25CollectiveMainloopFwdSm80ILi8ELi2ELb0EN4cute5tupleIJNS5_1CILi128EEENS7_ILi64EEENS7_ILi192EEEEEELi192ENS_10bfloat16_tEfNS_4arch4Sm80ELb0ELb1ELb0ELb1ELb0ELb0ELb1ELb1EEENS1_21CollectiveEpilogueFwdINS6_IJS8_SA_S9_EEENS6_IJNS7_ILi1EEESI_SI_EEESC_SE_Li256ELb1ELb1ELb1ELb0EEENS1_36VarlenDynamicPersistentTileSchedulerILi128ELi64ELi256ELi256ELb1ELb1ELb0ELb1ELb0ELb1EEEEEEEEEvNT_6ParamsE --------------------------
	.section	.nv.info._ZN7cutlass13device_kernelIN5flash19enable_sm80_to_sm89INS1_16FlashAttnFwdSm80INS1_25CollectiveMainloopFwdSm80ILi8ELi2ELb0EN4cute5tupleIJNS5_1CILi128EEENS7_ILi64EEENS7_ILi192EEEEEELi192ENS_10bfloat16_tEfNS_4arch4Sm80ELb0ELb1ELb0ELb1ELb0ELb0ELb1ELb1EEENS1_21CollectiveEpilogueFwdINS6_IJS8_SA_S9_EEENS6_IJNS7_ILi1EEESI_SI_EEESC_SE_Li256ELb1ELb1ELb1ELb0EEENS1_36VarlenDynamicPersistentTileSchedulerILi128ELi64ELi256ELi256ELb1ELb1ELb0ELb1ELb0ELb1EEEEEEEEEvNT_6ParamsE,"",@"SHT_CUDA_INFO"
	.sectionflags	@""
	.align	4


	//----- nvinfo : EIATTR_CUDA_API_VERSION
	.align		4
        /*0000*/ 	.byte	0x04, 0x37
        /*0002*/ 	.short	(.L_466 - .L_465)
.L_465:
        /*0004*/ 	.word	0x00000082


	//----- nvinfo : EIATTR_SW2861232_WAR
	.align		4
.L_466:
        /*0008*/ 	.byte	0x01, 0x35
	.zero		2


	//----- nvinfo : EIATTR_PARAM_CBANK
	.align		4
        /*000c*/ 	.byte	0x04, 0x0a
        /*000e*/ 	.short	(.L_468 - .L_467)
	.align		4
.L_467:
        /*0010*/ 	.word	index@(.nv.constant0._ZN7cutlass13device_kernelIN5flash19enable_sm80_to_sm89INS1_16FlashAttnFwdSm80INS1_25CollectiveMainloopFwdSm80ILi8ELi2ELb0EN4cute5tupleIJNS5_1CILi128EEENS7_ILi64EEENS7_ILi192EEEEEELi192ENS_10bfloat16_tEfNS_4arch4Sm80ELb0ELb1ELb0ELb1ELb0ELb0ELb1ELb1EEENS1_21CollectiveEpilogueFwdINS6_IJS8_SA_S9_EEENS6_IJNS7_ILi1EEESI_SI_EEESC_SE_Li256ELb1ELb1ELb1ELb0EEENS1_36VarlenDynamicPersistentTileSchedulerILi128ELi64ELi256ELi256ELb1ELb1ELb0ELb1ELb0ELb1EEEEEEEEEvNT_6ParamsE)
        /*0014*/ 	.short	0x0160
        /*0016*/ 	.short	0x0438


	//----- nvinfo : EIATTR_CBANK_PARAM_SIZE
	.align		4
.L_468:
        /*0018*/ 	.byte	0x03, 0x19
        /*001a*/ 	.short	0x0438


	//----- nvinfo : EIATTR_KPARAM_INFO
	.align		4
        /*001c*/ 	.byte	0x04, 0x17
        /*001e*/ 	.short	(.L_470 - .L_469)
.L_469:
        /*0020*/ 	.word	0x00000000
        /*0024*/ 	.short	0x0000
        /*0026*/ 	.short	0x0000
        /*0028*/ 	.byte	0x00, 0xf0, 0xe1, 0x10


	//----- nvinfo : EIATTR_MAXREG_COUNT
	.align		4
.L_470:
        /*002c*/ 	.byte	0x03, 0x1b
        /*002e*/ 	.short	0x00ff


	//----- nvinfo : EIATTR_NUM_BARRIERS
	.align		4
        /*0030*/ 	.byte	0x02, 0x4c
        /*0032*/ 	.byte	0x06
	.zero		1


	//----- nvinfo : EIATTR_MERCURY_ISA_VERSION
	.align		4
        /*0034*/ 	.byte	0x03, 0x5f
        /*0036*/ 	.short	0x0000


	//----- nvinfo : EIATTR_INT_WARP_WIDE_INSTR_OFFSETS
	.align		4
        /*0038*/ 	.byte	0x04, 0x31
        /*003a*/ 	.short	(.L_472 - .L_471)


	//   ....[0]....
.L_471:
        /*003c*/ 	.word	0x0000f900


	//   ....[1]....
        /*0040*/ 	.word	0x0000f9a0


	//----- nvinfo : EIATTR_COOP_GROUP_MASK_REGIDS
	.align		4
.L_472:
        /*0044*/ 	.byte	0x04, 0x29
        /*0046*/ 	.short	(.L_474 - .L_473)


	//   ....[0]....
.L_473:
        /*0048*/ 	.word	0xffffffff


	//   ....[1]....
        /*004c*/ 	.word	0xffffffff


	//   ....[2]....
        /*0050*/ 	.word	0xffffffff


	//   ....[3]....
        /*0054*/ 	.word	0xffffffff


	//   ....[4]....
        /*0058*/ 	.word	0xffffffff


	//   ....[5]....
        /*005c*/ 	.word	0xffffffff


	//   ....[6]....
        /*0060*/ 	.word	0xffffffff


	//   ....[7]....
        /*0064*/ 	.word	0xffffffff


	//   ....[8]....
        /*0068*/ 	.word	0xffffffff


	//   ....[9]....
        /*006c*/ 	.word	0xffffffff


	//   ....[10]....
        /*0070*/ 	.word	0xffffffff


	//   ....[11]....
        /*0074*/ 	.word	0xffffffff


	//   ....[12]....
        /*0078*/ 	.word	0xffffffff


	//   ....[13]....
        /*007c*/ 	.word	0xffffffff


	//   ....[14]....
        /*0080*/ 	.word	0xffffffff


	//   ....[15]....
        /*0084*/ 	.word	0xffffffff


	//   ....[16]....
        /*0088*/ 	.word	0xffffffff


	//   ....[17]....
        /*008c*/ 	.word	0xffffffff


	//   ....[18]....
        /*0090*/ 	.word	0xffffffff


	//   ....[19]....
        /*0094*/ 	.word	0xffffffff


	//   ....[20]....
        /*0098*/ 	.word	0xffffffff


	//   ....[21]....
        /*009c*/ 	.word	0xffffffff


	//   ....[22]....
        /*00a0*/ 	.word	0xffffffff


	//   ....[23]....
        /*00a4*/ 	.word	0xffffffff


	//   ....[24]....
        /*00a8*/ 	.word	0xffffffff


	//   ....[25]....
        /*00ac*/ 	.word	0xffffffff


	//   ....[26]....
        /*00b0*/ 	.word	0xffffffff


	//   ....[27]....
        /*00b4*/ 	.word	0xffffffff


	//   ....[28]....
        /*00b8*/ 	.word	0xffffffff


	//   ....[29]....
        /*00bc*/ 	.word	0xffffffff


	//   ....[30]....
        /*00c0*/ 	.word	0xffffffff


	//   ....[31]....
        /*00c4*/ 	.word	0xffffffff


	//   ....[32]....
        /*00c8*/ 	.word	0xffffffff


	//   ....[33]....
        /*00cc*/ 	.word	0xffffffff


	//   ....[34]....
        /*00d0*/ 	.word	0xffffffff


	//   ....[35]....
        /*00d4*/ 	.word	0xffffffff


	//   ....[36]....
        /*00d8*/ 	.word	0xffffffff


	//   ....[37]....
        /*00dc*/ 	.word	0xffffffff


	//   ....[38]....
        /*00e0*/ 	.word	0xffffffff


	//   ....[39]....
        /*00e4*/ 	.word	0xffffffff


	//   ....[40]....
        /*00e8*/ 	.word	0xffffffff


	//   ....[41]....
        /*00ec*/ 	.word	0xffffffff


	//   ....[42]....
        /*00f0*/ 	.word	0xffffffff


	//   ....[43]....
        /*00f4*/ 	.word	0xffffffff


	//   ....[44]....
        /*00f8*/ 	.word	0xffffffff


	//   ....[45]....
        /*00fc*/ 	.word	0xffffffff


	//   ....[46]....
        /*0100*/ 	.word	0xffffffff


	//   ....[47]....
        /*0104*/ 	.word	0xffffffff


	//   ....[48]....
        /*0108*/ 	.word	0xffffffff


	//   ....[49]....
        /*010c*/ 	.word	0xffffffff


	//   ....[50]....
        /*0110*/ 	.word	0xffffffff


	//   ....[51]....
        /*0114*/ 	.word	0xffffffff


	//   ....[52]....
        /*0118*/ 	.word	0xffffffff


	//   ....[53]....
        /*011c*/ 	.word	0xffffffff


	//   ....[54]....
        /*0120*/ 	.word	0xffffffff


	//   ....[55]....
        /*0124*/ 	.word	0xffffffff


	//   ....[56]....
        /*0128*/ 	.word	0xffffffff


	//   ....[57]....
        /*012c*/ 	.word	0xffffffff


	//   ....[58]....
        /*0130*/ 	.word	0xffffffff


	//   ....[59]....
        /*0134*/ 	.word	0xffffffff


	//   ....[60]....
        /*0138*/ 	.word	0xffffffff


	//   ....[61]....
        /*013c*/ 	.word	0xffffffff


	//   ....[62]....
        /*0140*/ 	.word	0xffffffff


	//   ....[63]....
        /*0144*/ 	.word	0xffffffff


	//   ....[64]....
        /*0148*/ 	.word	0xffffffff


	//   ....[65]....
        /*014c*/ 	.word	0xffffffff


	//   ....[66]....
        /*0150*/ 	.word	0xffffffff


	//   ....[67]....
        /*0154*/ 	.word	0xffffffff


	//   ....[68]....
        /*0158*/ 	.word	0xffffffff


	//   ....[69]....
        /*015c*/ 	.word	0xffffffff


	//   ....[70]....
        /*0160*/ 	.word	0xffffffff


	//   ....[71]....
        /*0164*/ 	.word	0xffffffff


	//   ....[72]....
        /*0168*/ 	.word	0xffffffff


	//   ....[73]....
        /*016c*/ 	.word	0xffffffff


	//   ....[74]....
        /*0170*/ 	.word	0xffffffff


	//   ....[75]....
        /*0174*/ 	.word	0xffffffff


	//   ....[76]....
        /*0178*/ 	.word	0xffffffff


	//   ....[77]....
        /*017c*/ 	.word	0xffffffff


	//   ....[78]....
        /*0180*/ 	.word	0xffffffff


	//   ....[79]....
        /*0184*/ 	.word	0xffffffff


	//   ....[80]....
        /*0188*/ 	.word	0xffffffff


	//   ....[81]....
        /*018c*/ 	.word	0xffffffff


	//   ....[82]....
        /*0190*/ 	.word	0xffffffff


	//   ....[83]....
        /*0194*/ 	.word	0xffffffff


	//   ....[84]....
        /*0198*/ 	.word	0xffffffff


	//   ....[85]....
        /*019c*/ 	.word	0xffffffff


	//   ....[86]....
        /*01a0*/ 	.word	0xffffffff


	//   ....[87]....
        /*01a4*/ 	.word	0xffffffff


	//   ....[88]....
        /*01a8*/ 	.word	0xffffffff


	//   ....[89]....
        /*01ac*/ 	.word	0xffffffff


	//   ....[90]....
        /*01b0*/ 	.word	0xffffffff


	//   ....[91]....
        /*01b4*/ 	.word	0xffffffff


	//   ....[92]....
        /*01b8*/ 	.word	0xffffffff


	//   ....[93]....
        /*01bc*/ 	.word	0xffffffff


	//   ....[94]....
        /*01c0*/ 	.word	0xffffffff


	//   ....[95]....
        /*01c4*/ 	.word	0xffffffff


	//   ....[96]....
        /*01c8*/ 	.word	0xffffffff


	//   ....[97]....
        /*01cc*/ 	.word	0xffffffff


	//   ....[98]....
        /*01d0*/ 	.word	0xffffffff


	//   ....[99]....
        /*01d4*/ 	.word	0xffffffff


	//   ....[100]....
        /*01d8*/ 	.word	0xffffffff


	//   ....[101]....
        /*01dc*/ 	.word	0xffffffff


	//   ....[102]....
        /*01e0*/ 	.word	0xffffffff


	//   ....[103]....
        /*01e4*/ 	.word	0xffffffff


	//   ....[104]....
        /*01e8*/ 	.word	0xffffffff


	//   ....[105]....
        /*01ec*/ 	.word	0xffffffff


	//   ....[106]....
        /*01f0*/ 	.word	0xffffffff


	//   ....[107]....
        /*01f4*/ 	.word	0xffffffff


	//   ....[108]....
        /*01f8*/ 	.word	0xffffffff


	//   ....[109]....
        /*01fc*/ 	.word	0xffffffff


	//   ....[110]....
        /*0200*/ 	.word	0xffffffff


	//   ....[111]....
        /*0204*/ 	.word	0xffffffff


	//   ....[112]....
        /*0208*/ 	.word	0xffffffff


	//   ....[113]....
        /*020c*/ 	.word	0xffffffff


	//   ....[114]....
        /*0210*/ 	.word	0xffffffff


	//   ....[115]....
        /*0214*/ 	.word	0xffffffff


	//   ....[116]....
        /*0218*/ 	.word	0xffffffff


	//   ....[117]....
        /*021c*/ 	.word	0xffffffff


	//   ....[118]....
        /*0220*/ 	.word	0xffffffff


	//   ....[119]....
        /*0224*/ 	.word	0xffffffff


	//   ....[120]....
        /*0228*/ 	.word	0xffffffff


	//   ....[121]....
        /*022c*/ 	.word	0xffffffff


	//   ....[122]....
        /*0230*/ 	.word	0xffffffff


	//   ....[123]....
        /*0234*/ 	.word	0xffffffff


	//   ....[124]....
        /*0238*/ 	.word	0xffffffff


	//   ....[125]....
        /*023c*/ 	.word	0xffffffff


	//   ....[126]....
        /*0240*/ 	.word	0xffffffff


	//   ....[127]....
        /*0244*/ 	.word	0xffffffff


	//   ....[128]....
        /*0248*/ 	.word	0xffffffff


	//   ....[129]....
        /*024c*/ 	.word	0xffffffff


	//   ....[130]....
        /*0250*/ 	.word	0xffffffff


	//   ....[131]....
        /*0254*/ 	.word	0xffffffff


	//   ....[132]....
        /*0258*/ 	.word	0xffffffff


	//   ....[133]....
        /*025c*/ 	.word	0xffffffff


	//   ....[134]....
        /*0260*/ 	.word	0xffffffff


	//   ....[135]....
        /*0264*/ 	.word	0xffffffff


	//   ....[136]....
        /*0268*/ 	.word	0xffffffff


	//   ....[137]....
        /*026c*/ 	.word	0xffffffff


	//   ....[138]....
        /*0270*/ 	.word	0xffffffff


	//   ....[139]....
        /*0274*/ 	.word	0xffffffff


	//   ....[140]....
        /*0278*/ 	.word	0xffffffff


	//   ....[141]....
        /*027c*/ 	.word	0xffffffff


	//   ....[142]....
        /*0280*/ 	.word	0xffffffff


	//   ....[143]....
        /*0284*/ 	.word	0xffffffff


	//   ....[144]....
        /*0288*/ 	.word	0xffffffff


	//   ....[145]....
        /*028c*/ 	.word	0xffffffff


	//   ....[146]....
        /*0290*/ 	.word	0xffffffff


	//   ....[147]....
        /*0294*/ 	.word	0xffffffff


	//   ....[148]....
        /*0298*/ 	.word	0xffffffff


	//   ....[149]....
        /*029c*/ 	.word	0xffffffff


	//   ....[150]....
        /*02a0*/ 	.word	0xffffffff


	//   ....[151]....
        /*02a4*/ 	.word	0xffffffff


	//   ....[152]....
        /*02a8*/ 	.word	0xffffffff


	//----- nvinfo : EIATTR_COOP_GROUP_INSTR_OFFSETS
	.align		4
.L_474:
        /*02ac*/ 	.byte	0x04, 0x28
        /*02ae*/ 	.short	(.L_476 - .L_475)


	//   ....[0]....
.L_475:
        /*02b0*/ 	.word	0x00000080


	//   ....[1]....
        /*02b4*/ 	.word	0x00000210


	//   ....[2]....
        /*02b8*/ 	.word	0x00000240


	//   ....[3]....
        /*02bc*/ 	.word	0x00000270


	//   ....[4]....
        /*02c0*/ 	.word	0x000002a0


	//   ....[5]....
        /*02c4*/ 	.word	0x000002d0


	//   ....[6]....
        /*02c8*/ 	.word	0x00000300


	//   ....[7]....
        /*02cc*/ 	.word	0x00000460


	//   ....[8]....
        /*02d0*/ 	.word	0x000004a0


	//   ....[9]....
        /*02d4*/ 	.word	0x000004d0


	//   ....[10]....
        /*02d8*/ 	.word	0x00000500


	//   ....[11]....
        /*02dc*/ 	.word	0x00000530


	//   ....[12]....
        /*02e0*/ 	.word	0x00000560


	//   ....[13]....
        /*02e4*/ 	.word	0x000005f0


	//   ....[14]....
        /*02e8*/ 	.word	0x00000630


	//   ....[15]....
        /*02ec*/ 	.word	0x00000650


	//   ....[16]....
        /*02f0*/ 	.word	0x000006b0


	//   ....[17]....
        /*02f4*/ 	.word	0x00002750


	//   ....[18]....
        /*02f8*/ 	.word	0x00002770


	//   ....[19]....
        /*02fc*/ 	.word	0x000028b0


	//   ....[20]....
        /*0300*/ 	.word	0x000028c0


	//   ....[21]....
        /*0304*/ 	.word	0x00002a00


	//   ....[22]....
        /*0308*/ 	.word	0x00002a20


	//   ....[23]....
        /*030c*/ 	.word	0x00002b60


	//   ....[24]....
        /*0310*/ 	.word	0x00002b70


	//   ....[25]....
        /*0314*/ 	.word	0x00003e60


	//   ....[26]....
        /*0318*/ 	.word	0x000040d0


	//   ....[27]....
        /*031c*/ 	.word	0x00004b60


	//   ....[28]....
        /*0320*/ 	.word	0x00004b80


	//   ....[29]....
        /*0324*/ 	.word	0x00004ba0


	//   ....[30]....
        /*0328*/ 	.word	0x00004bc0


	//   ....[31]....
        /*032c*/ 	.word	0x00006bf0


	//   ....[32]....
        /*0330*/ 	.word	0x00006ef0


	//   ....[33]....
        /*0334*/ 	.word	0x000076f0


	//   ....[34]....
        /*0338*/ 	.word	0x000078a0


	//   ....[35]....
        /*033c*/ 	.word	0x000078e0


	//   ....[36]....
        /*0340*/ 	.word	0x00007970


	//   ....[37]....
        /*0344*/ 	.word	0x0000a3a0


	//   ....[38]....
        /*0348*/ 	.word	0x0000a3b0


	//   ....[39]....
        /*034c*/ 	.word	0x0000a3d0


	//   ....[40]....
        /*0350*/ 	.word	0x0000a3f0


	//   ....[41]....
        /*0354*/ 	.word	0x0000ca10


	//   ....[42]....
        /*0358*/ 	.word	0x0000cdf0


	//   ....[43]....
        /*035c*/ 	.word	0x0000d550


	//   ....[44]....
        /*0360*/ 	.word	0x0000d6c0


	//   ....[45]....
        /*0364*/ 	.word	0x0000d6f0


	//   ....[46]....
        /*0368*/ 	.word	0x0000d780


	//   ....[47]....
        /*036c*/ 	.word	0x0000f100


	//   ....[48]....
        /*0370*/ 	.word	0x0000f130


	//   ....[49]....
        /*0374*/ 	.word	0x0000f140


	//   ....[50]....
        /*0378*/ 	.word	0x0000f170


	//   ....[51]....
        /*037c*/ 	.word	0x00010470


	//   ....[52]....
        /*0380*/ 	.word	0x000104a0


	//   ....[53]....
        /*0384*/ 	.word	0x000104c0


	//   ....[54]....
        /*0388*/ 	.word	0x000104f0


	//   ....[55]....
        /*038c*/ 	.word	0x00010820


	//   ....[56]....
        /*0390*/ 	.word	0x00010840


	//   ....[57]....
        /*0394*/ 	.word	0x00010960


	//   ....[58]....
        /*0398*/ 	.word	0x00010970


	//   ....[59]....
        /*039c*/ 	.word	0x00010aa0


	//   ....[60]....
        /*03a0*/ 	.word	0x00010ac0


	//   ....[61]....
        /*03a4*/ 	.word	0x00010bf0


	//   ....[62]....
        /*03a8*/ 	.word	0x00010c00


	//   ....[63]....
        /*03ac*/ 	.word	0x00010f10


	//   ....[64]....
        /*03b0*/ 	.word	0x00010f30


	//   ....[65]....
        /*03b4*/ 	.word	0x00011870


	//   ....[66]....
        /*03b8*/ 	.word	0x00011880


	//   ....[67]....
        /*03bc*/ 	.word	0x00012580


	//   ....[68]....
        /*03c0*/ 	.word	0x000125a0


	//   ....[69]....
        /*03c4*/ 	.word	0x000126d0


	//   ....[70]....
        /*03c8*/ 	.word	0x000126e0


	//   ....[71]....
        /*03cc*/ 	.word	0x00012810


	//   ....[72]....
        /*03d0*/ 	.word	0x00012830


	//   ....[73]....
        /*03d4*/ 	.word	0x00012960


	//   ....[74]....
        /*03d8*/ 	.word	0x00012970


	//   ....[75]....
        /*03dc*/ 	.word	0x00012b20


	//   ....[76]....
        /*03e0*/ 	.word	0x00012b40


	//   ....[77]....
        /*03e4*/ 	.word	0x00012c60


	//   ....[78]....
        /*03e8*/ 	.word	0x00012ca0


	//   ....[79]....
        /*03ec*/ 	.word	0x00012cd0


	//   ....[80]....
        /*03f0*/ 	.word	0x00012d00


	//   ....[81]....
        /*03f4*/ 	.word	0x00012d30


	//   ....[82]....
        /*03f8*/ 	.word	0x00012d60


	//   ....[83]....
        /*03fc*/ 	.word	0x00012eb0


	//   ....[84]....
        /*0400*/ 	.word	0x00012ef0


	//   ....[85]....
        /*0404*/ 	.word	0x00012f20


	//   ....[86]....
        /*0408*/ 	.word	0x00012f50


	//   ....[87]....
        /*040c*/ 	.word	0x00012f80


	//   ....[88]....
        /*0410*/ 	.word	0x00012fb0


	//   ....[89]....
        /*0414*/ 	.word	0x00013040


	//   ....[90]....
        /*0418*/ 	.word	0x00013080


	//   ....[91]....
        /*041c*/ 	.word	0x00013090


	//   ....[92]....
        /*0420*/ 	.word	0x000130f0


	//   ....[93]....
        /*0424*/ 	.word	0x000139d0


	//   ....[94]....
        /*0428*/ 	.word	0x00013a10


	//   ....[95]....
        /*042c*/ 	.word	0x00013a60


	//   ....[96]....
        /*0430*/ 	.word	0x00013ab0


	//   ....[97]....
        /*0434*/ 	.word	0x00013b00


	//   ....[98]....
        /*0438*/ 	.word	0x00013b70


	//   ....[99]....
        /*043c*/ 	.word	0x00013bb0


	//   ....[100]....
        /*0440*/ 	.word	0x00013c10


	//   ....[101]....
        /*0444*/ 	.word	0x00013c80


	//   ....[102]....
        /*0448*/ 	.word	0x00013ce0


	//   ....[103]....
        /*044c*/ 	.word	0x00013d50


	//   ....[104]....
        /*0450*/ 	.word	0x00013dc0


	//   ....[105]....
        /*0454*/ 	.word	0x00013e20


	//   ....[106]....
        /*0458*/ 	.word	0x00013e80


	//   ....[107]....
        /*045c*/ 	.word	0x00013ee0


	//   ....[108]....
        /*0460*/ 	.word	0x00013f50


	//   ....[109]....
        /*0464*/ 	.word	0x00013fb0


	//   ....[110]....
        /*0468*/ 	.word	0x00014010


	//   ....[111]....
        /*046c*/ 	.word	0x00014060


	//   ....[112]....
        /*0470*/ 	.word	0x000140b0


	//   ....[113]....
        /*0474*/ 	.word	0x00014100


	//   ....[114]....
        /*0478*/ 	.word	0x00014140


	//   ....[115]....
        /*047c*/ 	.word	0x000141a0


	//   ....[116]....
        /*0480*/ 	.word	0x00014210


	//   ....[117]....
        /*0484*/ 	.word	0x00014270


	//   ....[118]....
        /*0488*/ 	.word	0x000142d0


	//   ....[119]....
        /*048c*/ 	.word	0x00014330


	//   ....[120]....
        /*0490*/ 	.word	0x000143a0


	//   ....[121]....
        /*0494*/ 	.word	0x00014400


	//   ....[122]....
        /*0498*/ 	.word	0x00014460


	//   ....[123]....
        /*049c*/ 	.word	0x000144c0


	//   ....[124]....
        /*04a0*/ 	.word	0x00014530


	//   ....[125]....
        /*04a4*/ 	.word	0x00014590


	//   ....[126]....
        /*04a8*/ 	.word	0x000145f0


	//   ....[127]....
        /*04ac*/ 	.word	0x00014650


	//   ....[128]....
        /*04b0*/ 	.word	0x000146c0


	//   ....[129]....
        /*04b4*/ 	.word	0x00014720


	//   ....[130]....
        /*04b8*/ 	.word	0x00014780


	//   ....[131]....
        /*04bc*/ 	.word	0x000147e0


	//   ....[132]....
        /*04c0*/ 	.word	0x00014850


	//   ....[133]....
        /*04c4*/ 	.word	0x000148b0


	//   ....[134]....
        /*04c8*/ 	.word	0x00014910


	//   ....[135]....
        /*04cc*/ 	.word	0x00014970


	//   ....[136]....
        /*04d0*/ 	.word	0x000149e0


	//   ....[137]....
        /*04d4*/ 	.word	0x00014a30


	//   ....[138]....
        /*04d8*/ 	.word	0x00014a70


	//   ....[139]....
        /*04dc*/ 	.word	0x00014ac0


	//   ....[140]....
        /*04e0*/ 	.word	0x00014b10


	//   ....[141]....
        /*04e4*/ 	.word	0x00014b60


	//   ....[142]....
        /*04e8*/ 	.word	0x00014bd0


	//   ....[143]....
        /*04ec*/ 	.word	0x00014c20


	//   ....[144]....
        /*04f0*/ 	.word	0x00014c70


	//   ....[145]....
        /*04f4*/ 	.word	0x00014cc0


	//   ....[146]....
        /*04f8*/ 	.word	0x00014d10


	//   ....[147]....
        /*04fc*/ 	.word	0x00014d60


	//   ....[148]....
        /*0500*/ 	.word	0x00014dd0


	//   ....[149]....
        /*0504*/ 	.word	0x00014e10


	//   ....[150]....
        /*0508*/ 	.word	0x00014e70


	//   ....[151]....
        /*050c*/ 	.word	0x00014ed0


	//   ....[152]....
        /*0510*/ 	.word	0x00014f30


	//----- nvinfo : EIATTR_EXIT_INSTR_OFFSETS
	.align		4
.L_476:
        /*0514*/ 	.byte	0x04, 0x1c
        /*0516*/ 	.short	(.L_478 - .L_477)


	//   ....[0]....
.L_477:
        /*0518*/ 	.word	0x00000f30


	//   ....[1]....
        /*051c*/ 	.word	0x000139a0


	//----- nvinfo : EIATTR_MAX_THREADS
	.align		4
.L_478:
        /*0520*/ 	.byte	0x04, 0x05
        /*0522*/ 	.short	(.L_480 - .L_479)
.L_479:
        /*0524*/ 	.word	0x00000100
        /*0528*/ 	.word	0x00000001
        /*052c*/ 	.word	0x00000001


	//----- nvinfo : EIATTR_CRS_STACK_SIZE
	.align		4
.L_480:
        /*0530*/ 	.byte	0x04, 0x1e
        /*0532*/ 	.short	(.L_482 - .L_481)
.L_481:
        /*0534*/ 	.word	0x00000000
.L_482:


//--------------------- .nv.info._ZN7cutlass13device_kernelIN5flash19enable_sm80_to_sm89INS1_16FlashAttnFwdSm80INS1_25CollectiveMainloopFwdSm80ILi8ELi2ELb0EN4cute5tupleIJNS5_1CILi128EEENS7_ILi64EEENS7_ILi192EEEEEELi192ENS_10bfloat16_tEfNS_4arch4Sm80ELb0ELb1ELb0ELb1ELb0ELb1ELb1ELb1EEENS1_21CollectiveEpilogueFwdINS6_IJS8_SA_S9_EEENS6_IJNS7_ILi1EEESI_SI_EEESC_SE_Li256ELb1ELb1ELb1ELb0EEENS1_36VarlenDynamicPersistentTileSchedulerILi128ELi64ELi256ELi256ELb1ELb1ELb0ELb1ELb0ELb1EEEEEEEEEvNT_6ParamsE --------------------------
	.section	.nv.info._ZN7cutlass13device_kernelIN5flash19enable_sm80_to_sm89INS1_16FlashAttnFwdSm80INS1_25CollectiveMainloopFwdSm80ILi8ELi2ELb0EN4cute5tupleIJNS5_1CILi128EEENS7_ILi64EEENS7_ILi192EEEEEELi192ENS_10bfloat16_tEfNS_4arch4Sm80ELb0ELb1ELb0ELb1ELb0ELb1ELb1ELb1EEENS1_21CollectiveEpilogueFwdINS6_IJS8_SA_S9_EEENS6_IJNS7_ILi1EEESI_SI_EEESC_SE_Li256ELb1ELb1ELb1ELb0EEENS1_36VarlenDynamicPersistentTileSchedulerILi128ELi64ELi256ELi256ELb1ELb1ELb0ELb1ELb0ELb1EEEEEEEEEvNT_6ParamsE,"",@"SHT_CUDA_INFO"
	.sectionflags	@""
	.align	4


	//----- nvinfo : EIATTR_CUDA_API_VERSION
	.align		4
        /*0000*/ 	.byte	0x04, 0x37
        /*0002*/ 	.short	(.L_484 - .L_483)
.L_483:
        /*0004*/ 	.word	0x00000082


	//----- nvinfo : EIATTR_SW2861232_WAR
	.align		4
.L_484:
        /*0008*/ 	.byte	0x01, 0x35
	.zero		2


	//----- nvinfo : EIATTR_PARAM_CBANK
	.align		4
        /*000c*/ 	.byte	0x04, 0x0a
        /*000e*/ 	.short	(.L_486 - .L_485)
	.align		4
.L_485:
        /*0010*/ 	.word	index@(.nv.constant0._ZN7cutlass13device_kernelIN5flash19enable_sm80_to_sm89INS1_16FlashAttnFwdSm80INS1_25CollectiveMainloopFwdSm80ILi8ELi2ELb0EN4cute5tupleIJNS5_1CILi128EEENS7_ILi64EEENS7_ILi192EEEEEELi192ENS_10bfloat16_tEfNS_4arch4Sm80ELb0ELb1ELb0ELb1ELb0ELb1ELb1ELb1EEENS1_21CollectiveEpilogueFwdINS6_IJS8_SA_S9_EEENS6_IJNS7_ILi1EEESI_SI_EEESC_SE_Li256ELb1ELb1ELb1ELb0EEENS1_36VarlenDynamicPersistentTileSchedulerILi128ELi64ELi256ELi256ELb1ELb1ELb0ELb1ELb0ELb1EEEEEEEEEvNT_6ParamsE)
        /*0014*/ 	.short	0x0160
        /*0016*/ 	.short	0x0438


	//----- nvinfo : EIATTR_CBANK_PARAM_SIZE
	.align		4
.L_486:
        /*0018*/ 	.byte	0x03, 0x19
        /*001a*/ 	.short	0x0438


	//----- nvinfo : EIATTR_KPARAM_INFO
	.align		4
        /*001c*/ 	.byte	0x04, 0x17
        /*001e*/ 	.short	(.L_488 - .L_487)
.L_487:
        /*0020*/ 	.word	0x00000000
        /*0024*/ 	.short	0x0000
        /*0026*/ 	.short	0x0000
        /*0028*/ 	.byte	0x00, 0xf0, 0xe1, 0x10


	//----- nvinfo : EIATTR_MAXREG_COUNT
	.align		4
.L_488:
        /*002c*/ 	.byte	0x03, 0x1b
        /*002e*/ 	.short	0x00ff


	//----- nvinfo : EIATTR_NUM_BARRIERS
	.align		4
        /*0030*/ 	.byte	0x02, 0x4c
        /*0032*/ 	.byte	0x06
	.zero		1


	//----- nvinfo : EIATTR_MERCURY_ISA_VERSION
	.align		4
        /*0034*/ 	.byte	0x03, 0x5f
        /*0036*/ 	.short	0x0000


	//----- nvinfo : EIATTR_INT_WARP_WIDE_INSTR_OFFSETS
	.align		4
        /*0038*/ 	.byte	0x04, 0x31
        /*003a*/ 	.short	(.L_490 - .L_489)


	//   ....[0]....
.L_489:
        /*003c*/ 	.word	0x0001c890


	//   ....[1]....
        /*0040*/ 	.word	0x0001c930


	//----- nvinfo : EIATTR_COOP_GROUP_MASK_REGIDS
	.align		4
.L_490:
        /*0044*/ 	.byte	0x04, 0x29
        /*0046*/ 	.short	(.L_492 - .L_491)


	//   ....[0]....
.L_491:
        /*0048*/ 	.word	0xffffffff


	//   ....[1]....
        /*004c*/ 	.word	0xffffffff


	//   ....[2]....
        /*0050*/ 	.word	0xffffffff


	//   ....[3]....
        /*0054*/ 	.word	0xffffffff


	//   ....[4]....
        /*0058*/ 	.word	0xffffffff


	//   ....[5]....
        /*005c*/ 	.word	0xffffffff


	//   ....[6]....
        /*0060*/ 	.word	0xffffffff


	//   ....[7]....
        /*0064*/ 	.word	0xffffffff


	//   ....[8]....
        /*0068*/ 	.word	0xffffffff


	//   ....[9]....
        /*006c*/ 	.word	0xffffffff


	//   ....[10]....
        /*0070*/ 	.word	0xffffffff


	//   ....[11]....
        /*0074*/ 	.word	0xffffffff


	//   ....[12]....
        /*0078*/ 	.word	0xffffffff


	//   ....[13]....
        /*007c*/ 	.word	0xffffffff


	//   ....[14]....
        /*0080*/ 	.word	0xffffffff


	//   ....[15]....
        /*0084*/ 	.word	0xffffffff


	//   ....[16]....
        /*0088*/ 	.word	0xffffffff


	//   ....[17]....
        /*008c*/ 	.word	0xffffffff


	//   ....[18]....
        /*0090*/ 	.word	0xffffffff


	//   ....[19]....
        /*0094*/ 	.word	0xffffffff


	//   ....[20]....
        /*0098*/ 	.word	0xffffffff


	//   ....[21]....
        /*009c*/ 	.word	0xffffffff


	//   ....[22]....
        /*00a0*/ 	.word	0xffffffff


	//   ....[23]....
        /*00a4*/ 	.word	0xffffffff


	//   ....[24]....
        /*00a8*/ 	.word	0xffffffff


	//   ....[25]....
        /*00ac*/ 	.word	0xffffffff


	//   ....[26]....
        /*00b0*/ 	.word	0xffffffff


	//   ....[27]....
        /*00b4*/ 	.word	0xffffffff


	//   ....[28]....
        /*00b8*/ 	.word	0xffffffff


	//   ....[29]....
        /*00bc*/ 	.word	0xffffffff


	//   ....[30]....
        /*00c0*/ 	.word	0xffffffff


	//   ....[31]....
        /*00c4*/ 	.word	0xffffffff


	//   ....[32]....
        /*00c8*/ 	.word	0xffffffff


	//   ....[33]....
        /*00cc*/ 	.word	0xffffffff


	//   ....[34]....
        /*00d0*/ 	.word	0xffffffff


	//   ....[35]....
        /*00d4*/ 	.word	0xffffffff


	//   ....[36]....
        /*00d8*/ 	.word	0xffffffff


	//   ....[37]....
        /*00dc*/ 	.word	0xffffffff


	//   ....[38]....
        /*00e0*/ 	.word	0xffffffff


	//   ....[39]....
        /*00e4*/ 	.word	0xffffffff


	//   ....[40]....
        /*00e8*/ 	.word	0xffffffff


	//   ....[41]....
        /*00ec*/ 	.word	0xffffffff


	//   ....[42]....
        /*00f0*/ 	.word	0xffffffff


	//   ....[43]....
        /*00f4*/ 	.word	0xffffffff


	//   ....[44]....
        /*00f8*/ 	.word	0xffffffff


	//   ....[45]....
        /*00fc*/ 	.word	0xffffffff


	//   ....[46]....
        /*0100*/ 	.word	0xffffffff


	//   ....[47]....
        /*0104*/ 	.word	0xffffffff


	//   ....[48]....
        /*0108*/ 	.word	0xffffffff


	//   ....[49]....
        /*010c*/ 	.word	0xffffffff


	//   ....[50]....
        /*0110*/ 	.word	0xffffffff


	//   ....[51]....
        /*0114*/ 	.word	0xffffffff


	//   ....[52]....
        /*0118*/ 	.word	0xffffffff


	//   ....[53]....
        /*011c*/ 	.word	0xffffffff


	//   ....[54]....
        /*0120*/ 	.word	0xffffffff


	//   ....[55]....
        /*0124*/ 	.word	0xffffffff


	//   ....[56]....
        /*0128*/ 	.word	0xffffffff


	//   ....[57]....
        /*012c*/ 	.word	0xffffffff


	//   ....[58]....
        /*0130*/ 	.word	0xffffffff


	//   ....[59]....
        /*0134*/ 	.word	0xffffffff


	//   ....[60]....
        /*0138*/ 	.word	0xffffffff


	//   ....[61]....
        /*013c*/ 	.word	0xffffffff


	//   ....[62]....
        /*0140*/ 	.word	0xffffffff


	//   ....[63]....
        /*0144*/ 	.word	0xffffffff


	//   ....[64]....
        /*0148*/ 	.word	0xffffffff


	//   ....[65]....
        /*014c*/ 	.word	0xffffffff


	//   ....[66]....
        /*0150*/ 	.word	0xffffffff


	//   ....[67]....
        /*0154*/ 	.word	0xffffffff


	//   ....[68]....
        /*0158*/ 	.word	0xffffffff


	//   ....[69]....
        /*015c*/ 	.word	0xffffffff


	//   ....[70]....
        /*0160*/ 	.word	0xffffffff


	//   ....[71]....
        /*0164*/ 	.word	0xffffffff


	//   ....[72]....
        /*0168*/ 	.word	0xffffffff


	//   ....[73]....
        /*016c*/ 	.word	0xffffffff


	//   ....[74]....
        /*0170*/ 	.word	0xffffffff


	//   ....[75]....
        /*0174*/ 	.word	0xffffffff


	//   ....[76]....
        /*0178*/ 	.word	0xffffffff


	//   ....[77]....
        /*017c*/ 	.word	0xffffffff


	//   ....[78]....
        /*0180*/ 	.word	0xffffffff


	//   ....[79]....
        /*0184*/ 	.word	0xffffffff


	//   ....[80]....
        /*0188*/ 	.word	0xffffffff


	//   ....[81]....
        /*018c*/ 	.word	0xffffffff


	//   ....[82]....
        /*0190*/ 	.word	0xffffffff


	//   ....[83]....
        /*0194*/ 	.word	0xffffffff


	//   ....[84]....
        /*0198*/ 	.word	0xffffffff


	//   ....[85]....
        /*019c*/ 	.word	0xffffffff


	//   ....[86]....
        /*01a0*/ 	.word	0xffffffff


	//   ....[87]....
        /*01a4*/ 	.word	0xffffffff


	//   ....[88]....
        /*01a8*/ 	.word	0xffffffff


	//   ....[89]....
        /*01ac*/ 	.word	0xffffffff


	//   ....[90]....
        /*01b0*/ 	.word	0xffffffff


	//   ....[91]....
        /*01b4*/ 	.word	0xffffffff


	//   ....[92]....
        /*01b8*/ 	.word	0xffffffff


	//   ....[93]....
        /*01bc*/ 	.word	0xffffffff


	//   ....[94]....
        /*01c0*/ 	.word	0xffffffff


	//   ....[95]....
        /*01c4*/ 	.word	0xffffffff


	//   ....[96]....
        /*01c8*/ 	.word	0xffffffff


	//   ....[97]....
        /*01cc*/ 	.word	0xffffffff


	//   ....[98]....
        /*01d0*/ 	.word	0xffffffff


	//   ....[99]....
        /*01d4*/ 	.word	0xffffffff


	//   ....[100]....
        /*01d8*/ 	.word	0xffffffff


	//   ....[101]....
        /*01dc*/ 	.word	0xffffffff


	//   ....[102]....
        /*01e0*/ 	.word	0xffffffff


	//   ....[103]....
        /*01e4*/ 	.word	0xffffffff


	//   ....[104]....
        /*01e8*/ 	.word	0xffffffff


	//   ....[105]....
        /*01ec*/ 	.word	0xffffffff


	//   ....[106]....
        /*01f0*/ 	.word	0xffffffff


	//   ....[107]....
        /*01f4*/ 	.word	0xffffffff


	//   ....[108]....
        /*01f8*/ 	.word	0xffffffff


	//   ....[109]....
        /*01fc*/ 	.word	0xffffffff


	//   ....[110]....
        /*0200*/ 	.word	0xffffffff


	//   ....[111]....
        /*0204*/ 	.word	0xffffffff


	//   ....[112]....
        /*0208*/ 	.word	0xffffffff


	//   ....[113]....
        /*020c*/ 	.word	0xffffffff


	//   ....[114]....
        /*0210*/ 	.word	0xffffffff


	//   ....[115]....
        /*0214*/ 	.word	0xffffffff


	//   ....[116]....
        /*0218*/ 	.word	0xffffffff


	//   ....[117]....
        /*021c*/ 	.word	0xffffffff


	//   ....[118]....
        /*0220*/ 	.word	0xffffffff


	//   ....[119]....
        /*0224*/ 	.word	0xffffffff


	//   ....[120]....
        /*0228*/ 	.word	0xffffffff


	//   ....[121]....
        /*022c*/ 	.word	0xffffffff


	//   ....[122]....
        /*0230*/ 	.word	0xffffffff


	//   ....[123]....
        /*0234*/ 	.word	0xffffffff


	//   ....[124]....
        /*0238*/ 	.word	0xffffffff


	//   ....[125]....
        /*023c*/ 	.word	0xffffffff


	//   ....[126]....
        /*0240*/ 	.word	0xffffffff


	//   ....[127]....
        /*0244*/ 	.word	0xffffffff


	//   ....[128]....
        /*0248*/ 	.word	0xffffffff


	//   ....[129]....
        /*024c*/ 	.word	0xffffffff


	//   ....[130]....
        /*0250*/ 	.word	0xffffffff


	//   ....[131]....
        /*0254*/ 	.word	0xffffffff


	//   ....[132]....
        /*0258*/ 	.word	0xffffffff


	//   ....[133]....
        /*025c*/ 	.word	0xffffffff


	//   ....[134]....
        /*0260*/ 	.word	0xffffffff


	//   ....[135]....
        /*0264*/ 	.word	0xffffffff


	//   ....[136]....
        /*0268*/ 	.word	0xffffffff


	//   ....[137]....
        /*026c*/ 	.word	0xffffffff


	//   ....[138]....
        /*0270*/ 	.word	0xffffffff


	//   ....[139]....
        /*0274*/ 	.word	0xffffffff


	//   ....[140]....
        /*0278*/ 	.word	0xffffffff


	//   ....[141]....
        /*027c*/ 	.word	0xffffffff


	//   ....[142]....
        /*0280*/ 	.word	0xffffffff


	//   ....[143]....
        /*0284*/ 	.word	0xffffffff


	//   ....[144]....
        /*0288*/ 	.word	0xffffffff


	//   ....[145]....
        /*028c*/ 	.word	0xffffffff


	//   ....[146]....
        /*0290*/ 	.word	0xffffffff


	//   ....[147]....
        /*0294*/ 	.word	0xffffffff


	//   ....[148]....
        /*0298*/ 	.word	0xffffffff


	//   ....[149]....
        /*029c*/ 	.word	0xffffffff


	//   ....[150]....
        /*02a0*/ 	.word	0xffffffff


	//   ....[151]....
        /*02a4*/ 	.word	0xffffffff


	//   ....[152]....
        /*02a8*/ 	.word	0xffffffff


	//   ....[153]....
        /*02ac*/ 	.word	0xffffffff


	//   ....[154]....
        /*02b0*/ 	.word	0xffffffff


	//   ....[155]....
        /*02b4*/ 	.word	0xffffffff


	//   ....[156]....
        /*02b8*/ 	.word	0xffffffff


	//   ....[157]....
        /*02bc*/ 	.word	0xffffffff


	//   ....[158]....
        /*02c0*/ 	.word	0xffffffff


	//   ....[159]....
        /*02c4*/ 	.word	0xffffffff


	//   ....[160]....
        /*02c8*/ 	.word	0xffffffff


	//   ....[161]....
        /*02cc*/ 	.word	0xffffffff


	//   ....[162]....
        /*02d0*/ 	.word	0xffffffff


	//   ....[163]....
        /*02d4*/ 	.word	0xffffffff


	//   ....[164]....
        /*02d8*/ 	.word	0xffffffff


	//   ....[165]....
        /*02dc*/ 	.word	0xffffffff


	//   ....[166]....
        /*02e0*/ 	.word	0xffffffff


	//   ....[167]....
        /*02e4*/ 	.word	0xffffffff


	//   ....[168]....
        /*02e8*/ 	.word	0xffffffff


	//----- nvinfo : EIATTR_COOP_GROUP_INSTR_OFFSETS
	.align		4
.L_492:
        /*02ec*/ 	.byte	0x04, 0x28
        /*02ee*/ 	.short	(.L_494 - .L_493)


	//   ....[0]....
.L_493:
        /*02f0*/ 	.word	0x00000080


	//   ....[1]....
        /*02f4*/ 	.word	0x00000210


	//   ....[2]....
        /*02f8*/ 	.word	0x00000240


	//   ....[3]....
        /*02fc*/ 	.word	0x00000270


	//   ....[4]....
        /*0300*/ 	.word	0x000002a0


	//   ....[5]....
        /*0304*/ 	.word	0x000002d0


	//   ....[6]....
        /*0308*/ 	.word	0x00000300


	//   ....[7]....
        /*030c*/ 	.word	0x00000460


	//   ....[8]....
        /*0310*/ 	.word	0x000004a0


	//   ....[9]....
        /*0314*/ 	.word	0x000004d0


	//   ....[10]....
        /*0318*/ 	.word	0x00000500


	//   ....[11]....
        /*031c*/ 	.word	0x00000530


	//   ....[12]....
        /*0320*/ 	.word	0x00000560


	//   ....[13]....
        /*0324*/ 	.word	0x000005f0


	//   ....[14]....
        /*0328*/ 	.word	0x00000630


	//   ....[15]....
        /*032c*/ 	.word	0x00000650


	//   ....[16]....
        /*0330*/ 	.word	0x000006b0


	//   ....[17]....
        /*0334*/ 	.word	0x00008340


	//   ....[18]....
        /*0338*/ 	.word	0x00008360


	//   ....[19]....
        /*033c*/ 	.word	0x000084b0


	//   ....[20]....
        /*0340*/ 	.word	0x000084c0


	//   ....[21]....
        /*0344*/ 	.word	0x000085f0


	//   ....[22]....
        /*0348*/ 	.word	0x00008610


	//   ....[23]....
        /*034c*/ 	.word	0x00008740


	//   ....[24]....
        /*0350*/ 	.word	0x00008750


	//   ....[25]....
        /*0354*/ 	.word	0x000090d0


	//   ....[26]....
        /*0358*/ 	.word	0x000091a0


	//   ....[27]....
        /*035c*/ 	.word	0x000091e0


	//   ....[28]....
        /*0360*/ 	.word	0x00009220


	//   ....[29]....
        /*0364*/ 	.word	0x00009680


	//   ....[30]....
        /*0368*/ 	.word	0x00009940


	//   ....[31]....
        /*036c*/ 	.word	0x00009980


	//   ....[32]....
        /*0370*/ 	.word	0x000099c0


	//   ....[33]....
        /*0374*/ 	.word	0x0000c9c0


	//   ....[34]....
        /*0378*/ 	.word	0x0000ca00


	//   ....[35]....
        /*037c*/ 	.word	0x0000ca50


	//   ....[36]....
        /*0380*/ 	.word	0x0000ca90


	//   ....[37]....
        /*0384*/ 	.word	0x0000cd00


	//   ....[38]....
        /*0388*/ 	.word	0x0000cfc0


	//   ....[39]....
        /*038c*/ 	.word	0x0000d000


	//   ....[40]....
        /*0390*/ 	.word	0x0000d040


	//   ....[41]....
        /*0394*/ 	.word	0x00010d30


	//   ....[42]....
        /*0398*/ 	.word	0x00010fc0


	//   ....[43]....
        /*039c*/ 	.word	0x00011a60


	//   ....[44]....
        /*03a0*/ 	.word	0x00011a80


	//   ....[45]....
        /*03a4*/ 	.word	0x00011aa0


	//   ....[46]....
        /*03a8*/ 	.word	0x00011ac0


	//   ....[47]....
        /*03ac*/ 	.word	0x00013b80


	//   ....[48]....
        /*03b0*/ 	.word	0x00013f00


	//   ....[49]....
        /*03b4*/ 	.word	0x00014620


	//   ....[50]....
        /*03b8*/ 	.word	0x000147d0


	//   ....[51]....
        /*03bc*/ 	.word	0x00014810


	//   ....[52]....
        /*03c0*/ 	.word	0x000148a0


	//   ....[53]....
        /*03c4*/ 	.word	0x00017300


	//   ....[54]....
        /*03c8*/ 	.word	0x00017310


	//   ....[55]....
        /*03cc*/ 	.word	0x00017330


	//   ....[56]....
        /*03d0*/ 	.word	0x00017350


	//   ....[57]....
        /*03d4*/ 	.word	0x000199b0


	//   ....[58]....
        /*03d8*/ 	.word	0x00019d70


	//   ....[59]....
        /*03dc*/ 	.word	0x0001a490


	//   ....[60]....
        /*03e0*/ 	.word	0x0001a640


	//   ....[61]....
        /*03e4*/ 	.word	0x0001a670


	//   ....[62]....
        /*03e8*/ 	.word	0x0001a700


	//   ....[63]....
        /*03ec*/ 	.word	0x0001c080


	//   ....[64]....
        /*03f0*/ 	.word	0x0001c0b0


	//   ....[65]....
        /*03f4*/ 	.word	0x0001c0c0


	//   ....[66]....
        /*03f8*/ 	.word	0x0001c0f0


	//   ....[67]....
        /*03fc*/ 	.word	0x0001d650


	//   ....[68]....
        /*0400*/ 	.word	0x0001d680


	//   ....[69]....
        /*0404*/ 	.word	0x0001d6a0


	//   ....[70]....
        /*0408*/ 	.word	0x0001d6c0


	//   ....[71]....
        /*040c*/ 	.word	0x0001da70


	//   ....[72]....
        /*0410*/ 	.word	0x0001da90


	//   ....[73]....
        /*0414*/ 	.word	0x0001dbe0


	//   ....[74]....
        /*0418*/ 	.word	0x0001dbf0


	//   ....[75]....
        /*041c*/ 	.word	0x0001dd20


	//   ....[76]....
        /*0420*/ 	.word	0x0001dd40


	//   ....[77]....
        /*0424*/ 	.word	0x0001de70


	//   ....[78]....
        /*0428*/ 	.word	0x0001de80


	//   ....[79]....
        /*042c*/ 	.word	0x0001e190


	//   ....[80]....
        /*0430*/ 	.word	0x0001e1b0


	//   ....[81]....
        /*0434*/ 	.word	0x0001eaf0


	//   ....[82]....
        /*0438*/ 	.word	0x0001eb00


	//   ....[83]....
        /*043c*/ 	.word	0x0001f860


	//   ....[84]....
        /*0440*/ 	.word	0x0001f880


	//   ....[85]....
        /*0444*/ 	.word	0x0001f9e0


	//   ....[86]....
        /*0448*/ 	.word	0x0001f9f0


	//   ....[87]....
        /*044c*/ 	.word	0x0001fb20


	//   ....[88]....
        /*0450*/ 	.word	0x0001fb40


	//   ....[89]....
        /*0454*/ 	.word	0x0001fc70


	//   ....[90]....
        /*0458*/ 	.word	0x0001fc80


	//   ....[91]....
        /*045c*/ 	.word	0x0001fe30


	//   ....[92]....
        /*0460*/ 	.word	0x0001fe50


	//   ....[93]....
        /*0464*/ 	.word	0x0001ff70


	//   ....[94]....
        /*0468*/ 	.word	0x0001ffb0


	//   ....[95]....
        /*046c*/ 	.word	0x0001ffe0


	//   ....[96]....
        /*0470*/ 	.word	0x00020010


	//   ....[97]....
        /*0474*/ 	.word	0x00020040


	//   ....[98]....
        /*0478*/ 	.word	0x00020070


	//   ....[99]....
        /*047c*/ 	.word	0x000201c0


	//   ....[100]....
        /*0480*/ 	.word	0x00020200


	//   ....[101]....
        /*0484*/ 	.word	0x00020230


	//   ....[102]....
        /*0488*/ 	.word	0x00020260


	//   ....[103]....
        /*048c*/ 	.word	0x00020290


	//   ....[104]....
        /*0490*/ 	.word	0x000202c0


	//   ....[105]....
        /*0494*/ 	.word	0x00020350


	//   ....[106]....
        /*0498*/ 	.word	0x00020390


	//   ....[107]....
        /*049c*/ 	.word	0x000203a0


	//   ....[108]....
        /*04a0*/ 	.word	0x00020400


	//   ....[109]....
        /*04a4*/ 	.word	0x00020ce0


	//   ....[110]....
        /*04a8*/ 	.word	0x00020d20


	//   ....[111]....
        /*04ac*/ 	.word	0x00020d70


	//   ....[112]....
        /*04b0*/ 	.word	0x00020dc0


	//   ....[113]....
        /*04b4*/ 	.word	0x00020e10


	//   ....[114]....
        /*04b8*/ 	.word	0x00020e80


	//   ....[115]....
        /*04bc*/ 	.word	0x00020ec0


	//   ....[116]....
        /*04c0*/ 	.word	0x00020f20


	//   ....[117]....
        /*04c4*/ 	.word	0x00020f90


	//   ....[118]....
        /*04c8*/ 	.word	0x00020ff0


	//   ....[119]....
        /*04cc*/ 	.word	0x00021060


	//   ....[120]....
        /*04d0*/ 	.word	0x000210d0


	//   ....[121]....
        /*04d4*/ 	.word	0x00021130


	//   ....[122]....
        /*04d8*/ 	.word	0x00021190


	//   ....[123]....
        /*04dc*/ 	.word	0x000211f0


	//   ....[124]....
        /*04e0*/ 	.word	0x00021260


	//   ....[125]....
        /*04e4*/ 	.word	0x000212c0


	//   ....[126]....
        /*04e8*/ 	.word	0x00021320


	//   ....[127]....
        /*04ec*/ 	.word	0x00021370


	//   ....[128]....
        /*04f0*/ 	.word	0x000213b0


	//   ....[129]....
        /*04f4*/ 	.word	0x00021400


	//   ....[130]....
        /*04f8*/ 	.word	0x00021450


	//   ....[131]....
        /*04fc*/ 	.word	0x000214b0


	//   ....[132]....
        /*0500*/ 	.word	0x00021520


	//   ....[133]....
        /*0504*/ 	.word	0x00021580


	//   ....[134]....
        /*0508*/ 	.word	0x000215e0


	//   ....[135]....
        /*050c*/ 	.word	0x00021650


	//   ....[136]....
        /*0510*/ 	.word	0x000216c0


	//   ....[137]....
        /*0514*/ 	.word	0x00021730


	//   ....[138]....
        /*0518*/ 	.word	0x00021790


	//   ....[139]....
        /*051c*/ 	.word	0x000217f0


	//   ....[140]....
        /*0520*/ 	.word	0x00021860


	//   ....[141]....
        /*0524*/ 	.word	0x000218d0


	//   ....[142]....
        /*0528*/ 	.word	0x00021930


	//   ....[143]....
        /*052c*/ 	.word	0x000219a0


	//   ....[144]....
        /*0530*/ 	.word	0x00021a10


	//   ....[145]....
        /*0534*/ 	.word	0x00021a70


	//   ....[146]....
        /*0538*/ 	.word	0x00021ad0


	//   ....[147]....
        /*053c*/ 	.word	0x00021b30


	//   ....[148]....
        /*0540*/ 	.word	0x00021ba0


	//   ....[149]....
        /*0544*/ 	.word	0x00021c00


	//   ....[150]....
        /*0548*/ 	.word	0x00021c60


	//   ....[151]....
        /*054c*/ 	.word	0x00021cc0


	//   ....[152]....
        /*0550*/ 	.word	0x00021d30


	//   ....[153]....
        /*0554*/ 	.word	0x00021d80


	//   ....[154]....
        /*0558*/ 	.word	0x00021dc0


	//   ....[155]....
        /*055c*/ 	.word	0x00021e10


	//   ....[156]....
        /*0560*/ 	.word	0x00021e60


	//   ....[157]....
        /*0564*/ 	.word	0x00021eb0


	//   ....[158]....
        /*0568*/ 	.word	0x00021f20


	//   ....[159]....
        /*056c*/ 	.word	0x00021f70


	//   ....[160]....
        /*0570*/ 	.word	0x00021fc0


	//   ....[161]....
        /*0574*/ 	.word	0x00022010


	//   ....[162]....
        /*0578*/ 	.word	0x00022060


	//   ....[163]....
        /*057c*/ 	.word	0x000220b0


	//   ....[164]....
        /*0580*/ 	.word	0x00022120


	//   ....[165]....
        /*0584*/ 	.word	0x00022160


	//   ....[166]....
        /*0588*/ 	.word	0x000221c0


	//   ....[167]....
        /*058c*/ 	.word	0x00022220


	//   ....[168]....
        /*0590*/ 	.word	0x00022280


	//----- nvinfo : EIATTR_EXIT_INSTR_OFFSETS
	.align		4
.L_494:
        /*0594*/ 	.byte	0x04, 0x1c
        /*0596*/ 	.short	(.L_496 - .L_495)


	//   ....[0]....
.L_495:
        /*0598*/ 	.word	0x00000f20


	//   ....[1]....
        /*059c*/ 	.word	0x00020cb0


	//----- nvinfo : EIATTR_MAX_THREADS
	.align		4
.L_496:
        /*05a0*/ 	.byte	0x04, 0x05
        /*05a2*/ 	.short	(.L_498 - .L_497)
.L_497:
        /*05a4*/ 	.word	0x00000100
        /*05a8*/ 	.word	0x00000001
        /*05ac*/ 	.word	0x00000001


	//----- nvinfo : EIATTR_CRS_STACK_SIZE
	.align		4
.L_498:
        /*05b0*/ 	.byte	0x04, 0x1e
        /*05b2*/ 	.short	(.L_500 - .L_499)
.L_499:
        /*05b4*/ 	.word	0x00000000
.L_500:


//--------------------- .nv.info._ZN7cutlass13device_kernelIN5flash19enable_sm80_to_sm89INS1_16FlashAttnFwdSm80INS1_25CollectiveMainloopFwdSm80ILi8ELi2ELb1EN4cute5tupleIJNS5_1CILi128EEENS7_ILi96EEENS7_ILi192EEEEEELi192ENS_10bfloat16_tEfNS_4arch4Sm80ELb1ELb0ELb0ELb0ELb0ELb0ELb1ELb1EEENS1_21CollectiveEpilogueFwdINS6_IJS8_SA_S9_EEENS6_IJNS7_ILi1EEESI_SI_EEESC_SE_Li256ELb0ELb1ELb1ELb0EEENS1_30DynamicPersistentTileSchedulerILi256ELi256ELb1ELb1ELb0EEEEEEEEEvNT_6ParamsE --------------------------
	.section	.nv.info._ZN7cutlass13device_kernelIN5flash19enable_sm80_to_sm89INS1_16FlashAttnFwdSm80INS1_25CollectiveMainloopFwdSm80ILi8ELi2ELb1EN4cute5tupleIJNS5_1CILi128EEENS7_ILi96EEENS7_ILi192EEEEEELi192ENS_10bfloat16_tEfNS_4arch4Sm80ELb1ELb0ELb0ELb0ELb0ELb0ELb1ELb1EEENS1_21CollectiveEpilogueFwdINS6_IJS8_SA_S9_EEENS6_IJNS7_ILi1EEESI_SI_EEESC_SE_Li256ELb0ELb1ELb1ELb0EEENS1_30DynamicPersistentTileSchedulerILi256ELi256ELb1ELb1ELb0EEEEEEEEEvNT_6ParamsE,"",@"SHT_CUDA_INFO"
	.sectionflags	@""
	.align	4


	//----- nvinfo : EIATTR_CUDA_API_VERSION
	.align		4
        /*0000*/ 	.byte	0x04, 0x37
        /*0002*/ 	.short	(.L_502 - .L_501)
.L_501:
        /*0004*/ 	.word	0x00000082


	//----- nvinfo : EIATTR_SW2861232_WAR
	.align		4
.L_502:
        /*0008*/ 	.byte	0x01, 0x35
	.zero		2


	//----- nvinfo : EIATTR_PARAM_CBANK
	.align		4
        /*000c*/ 	.byte	0x04, 0x0a
        /*000e*/ 	.short	(.L_504 - .L_503)
	.align		4
.L_503:
        /*0010*/ 	.word	index@(.nv.constant0._ZN7cutlass13device_kernelIN5flash19enable_sm80_to_sm89INS1_16FlashAttnFwdSm80INS1_25CollectiveMainloopFwdSm80ILi8ELi2ELb1EN4cute5tupleIJNS5_1CILi128EEENS7_ILi96EEENS7_ILi192EEEEEELi192ENS_10bfloat16_tEfNS_4arch4Sm80ELb1ELb0ELb0ELb0ELb0ELb0ELb1ELb1EEENS1_21CollectiveEpilogueFwdINS6_IJS8_SA_S9_EEENS6_IJNS7_ILi1EEESI_SI_EEESC_SE_Li256ELb0ELb1ELb1ELb0EEENS1_30DynamicPersistentTileSchedulerILi256ELi256ELb1ELb1ELb0EEEEEEEEEvNT_6ParamsE)
        /*0014*/ 	.short	0x0160
        /*0016*/ 	.short	0x0428


	//----- nvinfo : EIATTR_CBANK_PARAM_SIZE
	.align		4
.L_504:
        /*0018*/ 	.byte	0x03, 0x19
        /*001a*/ 	.short	0x0428


	//----- nvinfo : EIATTR_KPARAM_INFO
	.align		4
        /*001c*/ 	.byte	0x04, 0x17
        /*001e*/ 	.short	(.L_506 - .L_505)
.L_505:
        /*0020*/ 	.word	0x00000000
        /*0024*/ 	.short	0x0000
        /*0026*/ 	.short	0x0000
        /*0028*/ 	.byte	0x00, 0xf0, 0xa1, 0x10


	//----- nvinfo : EIATTR_MAXREG_COUNT
	.align		4
.L_506:
        /*002c*/ 	.byte	0x03, 0x1b
        /*002e*/ 	.short	0x00ff


	//----- nvinfo : EIATTR_NUM_BARRIERS
	.align		4
        /*0030*/ 	.byte	0x02, 0x4c
        /*0032*/ 	.byte	0x06
	.zero		1


	//----- nvinfo : EIATTR_ANNOTATIONS
	.align		4
        /*0034*/ 	.byte	0x04, 0x55
        /*0036*/ 	.short	(.L_508 - .L_507)


	//   ....[0]....
.L_507:
        /* <DEDUP_REMOVED lines=61> */


	//----- nvinfo : EIATTR_MERCURY_ISA_VERSION
	.align		4
.L_508:
        /*03f0*/ 	.byte	0x03, 0x5f
        /*03f2*/ 	.short	0x0000


	//----- nvinfo : EIATTR_INT_WARP_WIDE_INSTR_OFFSETS
	.align		4
        /*03f4*/ 	.byte	0x04, 0x31
        /*03f6*/ 	.short	(.L_510 - .L_509)


	//   ....[0]....
.L_509:
        /*03f8*/ 	.word	0x0000dec0


	//   ....[1]....
        /*03fc*/ 	.word	0x0000df40


	//----- nvinfo : EIATTR_COOP_GROUP_MASK_REGIDS
	.align		4
.L_510:
        /*0400*/ 	.byte	0x04, 0x29
        /*0402*/ 	.short	(.L_512 - .L_511)


	//   ....[0]....
.L_511:
        /*0404*/ 	.word	0xffffffff


	//   ....[1]....
        /*0408*/ 	.word	0xffffffff


	//   ....[2]....
        /*040c*/ 	.word	0xffffffff


	//   ....[3]....
        /*0410*/ 	.word	0xffffffff


	//   ....[4]....
        /*0414*/ 	.word	0xffffffff


	//   ....[5]....
        /*0418*/ 	.word	0xffffffff


	//   ....[6]....
        /*041c*/ 	.word	0xffffffff


	//   ....[7]....
        /*0420*/ 	.word	0xffffffff


	//   ....[8]....
        /*0424*/ 	.word	0xffffffff


	//   ....[9]....
        /*0428*/ 	.word	0xffffffff


	//   ....[10]....
        /*042c*/ 	.word	0xffffffff


	//   ....[11]....
        /*0430*/ 	.word	0xffffffff


	//   ....[12]....
        /*0434*/ 	.word	0xffffffff


	//   ....[13]....
        /*0438*/ 	.word	0xffffffff


	//   ....[14]....
        /*043c*/ 	.word	0xffffffff


	//   ....[15]....
        /*0440*/ 	.word	0xffffffff


	//   ....[16]....
        /*0444*/ 	.word	0xffffffff


	//   ....[17]....
        /*0448*/ 	.word	0xffffffff


	//   ....[18]....
        /*044c*/ 	.word	0xffffffff


	//   ....[19]....
        /*0450*/ 	.word	0xffffffff


	//   ....[20]....
        /*0454*/ 	.word	0xffffffff


	//   ....[21]....
        /*0458*/ 	.word	0xffffffff


	//   ....[22]....
        /*045c*/ 	.word	0xffffffff


	//   ....[23]....
        /*0460*/ 	.word	0xffffffff


	//   ....[24]....
        /*0464*/ 	.word	0xffffffff


	//   ....[25]....
        /*0468*/ 	.word	0xffffffff


	//   ....[26]....
        /*046c*/ 	.word	0xffffffff


	//   ....[27]....
        /*0470*/ 	.word	0xffffffff


	//   ....[28]....
        /*0474*/ 	.word	0xffffffff


	//   ....[29]....
        /*0478*/ 	.word	0xffffffff


	//   ....[30]....
        /*047c*/ 	.word	0xffffffff


	//   ....[31]....
        /*0480*/ 	.word	0xffffffff


	//   ....[32]....
        /*0484*/ 	.word	0xffffffff


	//   ....[33]....
        /*0488*/ 	.word	0xffffffff


	//   ....[34]....
        /*048c*/ 	.word	0xffffffff


	//   ....[35]....
        /*0490*/ 	.word	0xffffffff


	//   ....[36]....
        /*0494*/ 	.word	0xffffffff


	//   ....[37]....
        /*0498*/ 	.word	0xffffffff


	//   ....[38]....
        /*049c*/ 	.word	0xffffffff


	//   ....[39]....
        /*04a0*/ 	.word	0xffffffff


	//   ....[40]....
        /*04a4*/ 	.word	0xffffffff


	//   ....[41]....
        /*04a8*/ 	.word	0xffffffff


	//   ....[42]....
        /*04ac*/ 	.word	0xffffffff


	//   ....[43]....
        /*04b0*/ 	.word	0xffffffff


	//----- nvinfo : EIATTR_COOP_GROUP_INSTR_OFFSETS
	.align		4
.L_512:
        /*04b4*/ 	.byte	0x04, 0x28
        /*04b6*/ 	.short	(.L_514 - .L_513)


	//   ....[0]....
.L_513:
        /*04b8*/ 	.word	0x00000050


	//   ....[1]....
        /*04bc*/ 	.word	0x00001670


	//   ....[2]....
        /*04c0*/ 	.word	0x00001680


	//   ....[3]....
        /*04c4*/ 	.word	0x000016b0


	//   ....[4]....
        /*04c8*/ 	.word	0x000016e0


	//   ....[5]....
        /*04cc*/ 	.word	0x00001870


	//   ....[6]....
        /*04d0*/ 	.word	0x00001880


	//   ....[7]....
        /*04d4*/ 	.word	0x000018a0


	//   ....[8]....
        /*04d8*/ 	.word	0x000018d0


	//   ....[9]....
        /*04dc*/ 	.word	0x00003390


	//   ....[10]....
        /*04e0*/ 	.word	0x000033a0


	//   ....[11]....
        /*04e4*/ 	.word	0x00003ce0


	//   ....[12]....
        /*04e8*/ 	.word	0x00003e40


	//   ....[13]....
        /*04ec*/ 	.word	0x00003e60


	//   ....[14]....
        /*04f0*/ 	.word	0x00003ec0


	//   ....[15]....
        /*04f4*/ 	.word	0x00006f40


	//   ....[16]....
        /*04f8*/ 	.word	0x00006f70


	//   ....[17]....
        /*04fc*/ 	.word	0x00007930


	//   ....[18]....
        /*0500*/ 	.word	0x00007990


	//   ....[19]....
        /*0504*/ 	.word	0x000079b0


	//   ....[20]....
        /*0508*/ 	.word	0x000079d0


	//   ....[21]....
        /*050c*/ 	.word	0x0000b340


	//   ....[22]....
        /*0510*/ 	.word	0x0000b3d0


	//   ....[23]....
        /*0514*/ 	.word	0x0000b3e0


	//   ....[24]....
        /*0518*/ 	.word	0x0000b450


	//   ....[25]....
        /*051c*/ 	.word	0x0000d670


	//   ....[26]....
        /*0520*/ 	.word	0x0000d6c0


	//   ....[27]....
        /*0524*/ 	.word	0x0000d6e0


	//   ....[28]....
        /*0528*/ 	.word	0x0000d700


	//   ....[29]....
        /*052c*/ 	.word	0x0000e090


	//   ....[30]....
        /*0530*/ 	.word	0x0000e540


	//   ....[31]....
        /*0534*/ 	.word	0x0000e560


	//   ....[32]....
        /*0538*/ 	.word	0x0000e580


	//   ....[33]....
        /*053c*/ 	.word	0x0000e5a0


	//   ....[34]....
        /*0540*/ 	.word	0x0000e6a0


	//   ....[35]....
        /*0544*/ 	.word	0x0000e700


	//   ....[36]....
        /*0548*/ 	.word	0x0000ef60


	//   ....[37]....
        /*054c*/ 	.word	0x0000ef70


	//   ....[38]....
        /*0550*/ 	.word	0x0000f900


	//   ....[39]....
        /*0554*/ 	.word	0x0000f9e0


	//   ....[40]....
        /*0558*/ 	.word	0x0000fa40


	//   ....[41]....
        /*055c*/ 	.word	0x0000fa90


	//   ....[42]....
        /*0560*/ 	.word	0x0000faf0


	//   ....[43]....
        /*0564*/ 	.word	0x0000fb40


	//----- nvinfo : EIATTR_EXIT_INSTR_OFFSETS
	.align		4
.L_514:
        /*0568*/ 	.byte	0x04, 0x1c
        /*056a*/ 	.short	(.L_516 - .L_515)


	//   ....[0]....
.L_515:
        /*056c*/ 	.word	0x000000a0


	//   ....[1]....
        /*0570*/ 	.word	0x0000f9a0


	//----- nvinfo : EIATTR_MAX_THREADS
	.align		4
.L_516:
        /*0574*/ 	.byte	0x04, 0x05
        /*0576*/ 	.short	(.L_518 - .L_517)
.L_517:
        /*0578*/ 	.word	0x00000100
        /*057c*/ 	.word	0x00000001
        /*0580*/ 	.word	0x00000001


	//----- nvinfo : EIATTR_CRS_STACK_SIZE
	.align		4
.L_518:
        /*0584*/ 	.byte	0x04, 0x1e
        /*0586*/ 	.short	(.L_520 - .L_519)
.L_519:
        /*0588*/ 	.word	0x00000000
.L_520:


//--------------------- .nv.info._ZN7cutlass13device_kernelIN5flash19enable_sm80_to_sm89INS1_16FlashAttnFwdSm80INS1_25CollectiveMainloopFwdSm80ILi8ELi2ELb0EN4cute5tupleIJNS5_1CILi128EEENS7_ILi64EEENS7_ILi192EEEEEELi192ENS_10bfloat16_tEfNS_4arch4Sm80ELb1ELb0ELb0ELb1ELb0ELb0ELb1ELb1EEENS1_21CollectiveEpilogueFwdINS6_IJS8_SA_S9_EEENS6_IJNS7_ILi1EEESI_SI_EEESC_SE_Li256ELb1ELb1ELb1ELb0EEENS1_36VarlenDynamicPersistentTileSchedulerILi128ELi64ELi256ELi256ELb1ELb1ELb0ELb1ELb1ELb1EEEEEEEEEvNT_6ParamsE --------------------------
	.section	.nv.info._ZN7cutlass13device_kernelIN5flash19enable_sm80_to_sm89INS1_16FlashAttnFwdSm80INS1_25CollectiveMainloopFwdSm80ILi8ELi2ELb0EN4cute5tupleIJNS5_1CILi128EEENS7_ILi64EEENS7_ILi192EEEEEELi192ENS_10bfloat16_tEfNS_4arch4Sm80ELb1ELb0ELb0ELb1ELb0ELb0ELb1ELb1EEENS1_21CollectiveEpilogueFwdINS6_IJS8_SA_S9_EEENS6_IJNS7_ILi1EEESI_SI_EEESC_SE_Li256ELb1ELb1ELb1ELb0EEENS1_36VarlenDynamicPersistentTileSchedulerILi128ELi64ELi256ELi256ELb1ELb1ELb0ELb1ELb1ELb1EEEEEEEEEvNT_6ParamsE,"",@"SHT_CUDA_INFO"
	.sectionflags	@""
	.align	4


	//----- nvinfo : EIATTR_CUDA_API_VERSION
	.align		4
        /*0000*/ 	.byte	0x04, 0x37
        /*0002*/ 	.short	(.L_522 - .L_521)
.L_521:
        /*0004*/ 	.word	0x00000082


	//----- nvinfo : EIATTR_SW2861232_WAR
	.align		4
.L_522:
        /*0008*/ 	.byte	0x01, 0x35
	.zero		2


	//----- nvinfo : EIATTR_PARAM_CBANK
	.align		4
        /*000c*/ 	.byte	0x04, 0x0a
        /*000e*/ 	.short	(.L_524 - .L_523)
	.align		4
.L_523:
        /*0010*/ 	.word	index@(.nv.constant0._ZN7cutlass13device_kernelIN5flash19enable_sm80_to_sm89INS1_16FlashAttnFwdSm80INS1_25CollectiveMainloopFwdSm80ILi8ELi2ELb0EN4cute5tupleIJNS5_1CILi128EEENS7_ILi64EEENS7_ILi192EEEEEELi192ENS_10bfloat16_tEfNS_4arch4Sm80ELb1ELb0ELb0ELb1ELb0ELb0ELb1ELb1EEENS1_21CollectiveEpilogueFwdINS6_IJS8_SA_S9_EEENS6_IJNS7_ILi1EEESI_SI_EEESC_SE_Li256ELb1ELb1ELb1ELb0EEENS1_36VarlenDynamicPersistentTileSchedulerILi128ELi64ELi256ELi256ELb1ELb1ELb0ELb1ELb1ELb1EEEEEEEEEvNT_6ParamsE)
        /*0014*/ 	.short	0x0160
        /*0016*/ 	.short	0x0438


	//----- nvinfo : EIATTR_CBANK_PARAM_SIZE
	.align		4
.L_524:
        /*0018*/ 	.byte	0x03, 0x19
        /*001a*/ 	.short	0x0438


	//----- nvinfo : EIATTR_KPARAM_INFO
	.align		4
        /*001c*/ 	.byte	0x04, 0x17
        /*001e*/ 	.short	(.L_526 - .L_525)
.L_525:
        /*0020*/ 	.word	0x00000000
        /*0024*/ 	.short	0x0000
        /*0026*/ 	.short	0x0000
        /*0028*/ 	.byte	0x00, 0xf0, 0xe1, 0x10


	//----- nvinfo : EIATTR_MAXREG_COUNT
	.align		4
.L_526:
        /*002c*/ 	.byte	0x03, 0x1b
        /*002e*/ 	.short	0x00ff


	//----- nvinfo : EIATTR_NUM_BARRIERS
	.align		4
        /*0030*/ 	.byte	0x02, 0x4c
        /*0032*/ 	.byte	0x06
	.zero		1


	//----- nvinfo : EIATTR_MERCURY_ISA_VERSION
	.align		4
        /*0034*/ 	.byte	0x03, 0x5f
        /*0036*/ 	.short	0x0000


	//----- nvinfo : EIATTR_INT_WARP_WIDE_INSTR_OFFSETS
	.align		4
        /*0038*/ 	.byte	0x04, 0x31
        /*003a*/ 	.short	(.L_528 - .L_527)


	//   ....[0]....
.L_527:
        /*003c*/ 	.word	0x0000b5e0


	//   ....[1]....
        /*0040*/ 	.word	0x0000b680


	//----- nvinfo : EIATTR_COOP_GROUP_MASK_REGIDS
	.align		4
.L_528:
        /*0044*/ 	.byte	0x04, 0x29
        /*0046*/ 	.short	(.L_530 - .L_529)


	//   ....[0]....
.L_529:
        /*0048*/ 	.word	0xffffffff


	//   ....[1]....
        /*004c*/ 	.word	0xffffffff


	//   ....[2]....
        /*0050*/ 	.word	0xffffffff


	//   ....[3]....
        /*0054*/ 	.word	0xffffffff


	//   ....[4]....
        /*0058*/ 	.word	0xffffffff


	//   ....[5]....
        /*005c*/ 	.word	0xffffffff


	//   ....[6]....
        /*0060*/ 	.word	0xffffffff


	//   ....[7]....
        /*0064*/ 	.word	0xffffffff


	//   ....[8]....
        /*0068*/ 	.word	0xffffffff


	//   ....[9]....
        /*006c*/ 	.word	0xffffffff


	//   ....[10]....
        /*0070*/ 	.word	0xffffffff


	//   ....[11]....
        /*0074*/ 	.word	0xffffffff


	//   ....[12]....
        /*0078*/ 	.word	0xffffffff


	//   ....[13]....
        /*007c*/ 	.word	0xffffffff


	//   ....[14]....
        /*0080*/ 	.word	0xffffffff


	//   ....[15]....
        /*0084*/ 	.word	0xffffffff


	//   ....[16]....
        /*0088*/ 	.word	0xffffffff


	//   ....[17]....
        /*008c*/ 	.word	0xffffffff


	//   ....[18]....
        /*0090*/ 	.word	0xffffffff


	//   ....[19]....
        /*0094*/ 	.word	0xffffffff


	//   ....[20]....
        /*0098*/ 	.word	0xffffffff


	//   ....[21]....
        /*009c*/ 	.word	0xffffffff


	//   ....[22]....
        /*00a0*/ 	.word	0xffffffff


	//   ....[23]....
        /*00a4*/ 	.word	0xffffffff


	//   ....[24]....
        /*00a8*/ 	.word	0xffffffff


	//   ....[25]....
        /*00ac*/ 	.word	0xffffffff


	//   ....[26]....
        /*00b0*/ 	.word	0xffffffff


	//   ....[27]....
        /*00b4*/ 	.word	0xffffffff


	//   ....[28]....
        /*00b8*/ 	.word	0xffffffff


	//   ....[29]....
        /*00bc*/ 	.word	0xffffffff


	//   ....[30]....
        /*00c0*/ 	.word	0xffffffff


	//   ....[31]....
        /*00c4*/ 	.word	0xffffffff


	//   ....[32]....
        /*00c8*/ 	.word	0xffffffff


	//   ....[33]....
        /*00cc*/ 	.word	0xffffffff


	//   ....[34]....
        /*00d0*/ 	.word	0xffffffff


	//   ....[35]....
        /*00d4*/ 	.word	0xffffffff


	//   ....[36]....
        /*00d8*/ 	.word	0xffffffff


	//   ....[37]....
        /*00dc*/ 	.word	0xffffffff


	//   ....[38]....
        /*00e0*/ 	.word	0xffffffff


	//   ....[39]....
        /*00e4*/ 	.word	0xffffffff


	//   ....[40]....
        /*00e8*/ 	.word	0xffffffff


	//   ....[41]....
        /*00ec*/ 	.word	0xffffffff


	//   ....[42]....
        /*00f0*/ 	.word	0xffffffff


	//   ....[43]....
        /*00f4*/ 	.word	0xffffffff


	//   ....[44]....
        /*00f8*/ 	.word	0xffffffff


	//   ....[45]....
        /*00fc*/ 	.word	0xffffffff


	//   ....[46]....
        /*0100*/ 	.word	0xffffffff


	//   ....[47]....
        /*0104*/ 	.word	0xffffffff


	//   ....[48]....
        /*0108*/ 	.word	0xffffffff


	//   ....[49]....
        /*010c*/ 	.word	0xffffffff


	//   ....[50]....
        /*0110*/ 	.word	0xffffffff


	//   ....[51]....
        /*0114*/ 	.word	0xffffffff


	//   ....[52]....
        /*0118*/ 	.word	0xffffffff


	//   ....[53]....
        /*011c*/ 	.word	0xffffffff


	//   ....[54]....
        /*0120*/ 	.word	0xffffffff


	//   ....[55]....
        /*0124*/ 	.word	0xffffffff


	//   ....[56]....
        /*0128*/ 	.word	0xffffffff


	//   ....[57]....
        /*012c*/ 	.word	0xffffffff


	//   ....[58]....
        /*0130*/ 	.word	0xffffffff


	//   ....[59]....
        /*0134*/ 	.word	0xffffffff


	//   ....[60]....
        /*0138*/ 	.word	0xffffffff


	//   ....[61]....
        /*013c*/ 	.word	0xffffffff


	//   ....[62]....
        /*0140*/ 	.word	0xffffffff


	//   ....[63]....
        /*0144*/ 	.word	0xffffffff


	//   ....[64]....
        /*0148*/ 	.word	0xffffffff


	//   ....[65]....
        /*014c*/ 	.word	0xffffffff


	//   ....[66]....
        /*0150*/ 	.word	0xffffffff


	//   ....[67]....
        /*0154*/ 	.word	0xffffffff


	//   ....[68]....
        /*0158*/ 	.word	0xffffffff


	//   ....[69]....
        /*015c*/ 	.word	0xffffffff


	//   ....[70]....
        /*0160*/ 	.word	0xffffffff


	//   ....[71]....
        /*0164*/ 	.word	0xffffffff


	//   ....[72]....
        /*0168*/ 	.word	0xffffffff


	//   ....[73]....
        /*016c*/ 	.word	0xffffffff


	//   ....[74]....
        /*0170*/ 	.word	0xffffffff


	//   ....[75]....
        /*0174*/ 	.word	0xffffffff


	//   ....[76]....
        /*0178*/ 	.word	0xffffffff


	//   ....[77]....
        /*017c*/ 	.word	0xffffffff


	//   ....[78]....
        /*0180*/ 	.word	0xffffffff


	//   ....[79]....
        /*0184*/ 	.word	0xffffffff


	//   ....[80]....
        /*0188*/ 	.word	0xffffffff


	//   ....[81]....
        /*018c*/ 	.word	0xffffffff


	//   ....[82]....
        /*0190*/ 	.word	0xffffffff


	//   ....[83]....
        /*0194*/ 	.word	0xffffffff


	//   ....[84]....
        /*0198*/ 	.word	0xffffffff


	//   ....[85]....
        /*019c*/ 	.word	0xffffffff


	//   ....[86]....
        /*01a0*/ 	.word	0xffffffff


	//   ....[87]....
        /*01a4*/ 	.word	0xffffffff


	//   ....[88]....
        /*01a8*/ 	.word	0xffffffff


	//   ....[89]....
        /*01ac*/ 	.word	0xffffffff


	//   ....[90]....
        /*01b0*/ 	.word	0xffffffff


	//   ....[91]....
        /*01b4*/ 	.word	0xffffffff


	//   ....[92]....
        /*01b8*/ 	.word	0xffffffff


	//   ....[93]....
        /*01bc*/ 	.word	0xffffffff


	//   ....[94]....
        /*01c0*/ 	.word	0xffffffff


	//   ....[95]....
        /*01c4*/ 	.word	0xffffffff


	//   ....[96]....
        /*01c8*/ 	.word	0xffffffff


	//   ....[97]....
        /*01cc*/ 	.word	0xffffffff


	//   ....[98]....
        /*01d0*/ 	.word	0xffffffff


	//   ....[99]....
        /*01d4*/ 	.word	0xffffffff


	//   ....[100]....
        /*01d8*/ 	.word	0xffffffff


	//   ....[101]....
        /*01dc*/ 	.word	0xffffffff


	//   ....[102]....
        /*01e0*/ 	.word	0xffffffff


	//   ....[103]....
        /*01e4*/ 	.word	0xffffffff


	//   ....[104]....
        /*01e8*/ 	.word	0xffffffff


	//   ....[105]....
        /*01ec*/ 	.word	0xffffffff


	//   ....[106]....
        /*01f0*/ 	.word	0xffffffff


	//   ....[107]....
        /*01f4*/ 	.word	0xffffffff


	//   ....[108]....
        /*01f8*/ 	.word	0xffffffff


	//   ....[109]....
        /*01fc*/ 	.word	0xffffffff


	//   ....[110]....
        /*0200*/ 	.word	0xffffffff


	//   ....[111]....
        /*0204*/ 	.word	0xffffffff


	//   ....[112]....
        /*0208*/ 	.word	0xffffffff


	//   ....[113]....
        /*020c*/ 	.word	0xffffffff


	//   ....[114]....
        /*0210*/ 	.word	0xffffffff


	//   ....[115]....
        /*0214*/ 	.word	0xffffffff


	//   ....[116]....
        /*0218*/ 	.word	0xffffffff


	//   ....[117]....
        /*021c*/ 	.word	0xffffffff


	//   ....[118]....
        /*0220*/ 	.word	0xffffffff


	//   ....[119]....
        /*0224*/ 	.word	0xffffffff


	//   ....[120]....
        /*0228*/ 	.word	0xffffffff


	//   ....[121]....
        /*022c*/ 	.word	0xffffffff


	//   ....[122]....
        /*0230*/ 	.word	0xffffffff


	//   ....[123]....
        /*0234*/ 	.word	0xffffffff


	//   ....[124]....
        /*0238*/ 	.word	0xffffffff


	//   ....[125]....
        /*023c*/ 	.word	0xffffffff


	//   ....[126]....
        /*0240*/ 	.word	0xffffffff


	//   ....[127]....
        /*0244*/ 	.word	0xffffffff


	//   ....[128]....
        /*0248*/ 	.word	0xffffffff


	//   ....[129]....
        /*024c*/ 	.word	0xffffffff


	//   ....[130]....
        /*0250*/ 	.word	0xffffffff


	//   ....[131]....
        /*0254*/ 	.word	0xffffffff


	//   ....[132]....
        /*0258*/ 	.word	0xffffffff


	//   ....[133]....
        /*025c*/ 	.word	0xffffffff


	//   ....[134]....
        /*0260*/ 	.word	0xffffffff


	//   ....[135]....
        /*0264*/ 	.word	0xffffffff


	//   ....[136]....
        /*0268*/ 	.word	0xffffffff


	//   ....[137]....
        /*026c*/ 	.word	0xffffffff


	//   ....[138]....
        /*0270*/ 	.word	0xffffffff


	//   ....[139]....
        /*0274*/ 	.word	0xffffffff


	//   ....[140]....
        /*0278*/ 	.word	0xffffffff


	//   ....[141]....
        /*027c*/ 	.word	0xffffffff


	//   ....[142]....
        /*0280*/ 	.word	0xffffffff


	//   ....[143]....
        /*0284*/ 	.word	0xffffffff


	//   ....[144]....
        /*0288*/ 	.word	0xffffffff


	//   ....[145]....
        /*028c*/ 	.word	0xffffffff


	//   ....[146]....
        /*0290*/ 	.word	0xffffffff


	//----- nvinfo : EIATTR_COOP_GROUP_INSTR_OFFSETS
	.align		4
.L_530:
        /*0294*/ 	.byte	0x04, 0x28
        /*0296*/ 	.short	(.L_532 - .L_531)


	//   ....[0]....
.L_531:
        /*0298*/ 	.word	0x00000080


	//   ....[1]....
        /*029c*/ 	.word	0x00000210


	//   ....[2]....
        /*02a0*/ 	.word	0x00000240


	//   ....[3]....
        /*02a4*/ 	.word	0x00000270


	//   ....[4]....
        /*02a8*/ 	.word	0x000002a0


	//   ....[5]....
        /*02ac*/ 	.word	0x000002d0


	//   ....[6]....
        /*02b0*/ 	.word	0x00000300


	//   ....[7]....
        /*02b4*/ 	.word	0x00000460


	//   ....[8]....
        /*02b8*/ 	.word	0x000004a0


	//   ....[9]....
        /*02bc*/ 	.word	0x000004d0


	//   ....[10]....
        /*02c0*/ 	.word	0x00000500


	//   ....[11]....
        /*02c4*/ 	.word	0x00000530


	//   ....[12]....
        /*02c8*/ 	.word	0x00000560


	//   ....[13]....
        /*02cc*/ 	.word	0x000005f0


	//   ....[14]....
        /*02d0*/ 	.word	0x00000630


	//   ....[15]....
        /*02d4*/ 	.word	0x00000650


	//   ....[16]....
        /*02d8*/ 	.word	0x000006b0


	//   ....[17]....
        /*02dc*/ 	.word	0x000024d0


	//   ....[18]....
        /*02e0*/ 	.word	0x000024f0


	//   ....[19]....
        /*02e4*/ 	.word	0x00002620


	//   ....[20]....
        /*02e8*/ 	.word	0x00002630


	//   ....[21]....
        /*02ec*/ 	.word	0x00002760


	//   ....[22]....
        /*02f0*/ 	.word	0x00002780


	//   ....[23]....
        /*02f4*/ 	.word	0x000028b0


	//   ....[24]....
        /*02f8*/ 	.word	0x000028c0


	//   ....[25]....
        /*02fc*/ 	.word	0x00003c00


	//   ....[26]....
        /*0300*/ 	.word	0x00003c10


	//   ....[27]....
        /*0304*/ 	.word	0x00004400


	//   ....[28]....
        /*0308*/ 	.word	0x00004430


	//   ....[29]....
        /*030c*/ 	.word	0x00004450


	//   ....[30]....
        /*0310*/ 	.word	0x00004470


	//   ....[31]....
        /*0314*/ 	.word	0x00006250


	//   ....[32]....
        /*0318*/ 	.word	0x00006290


	//   ....[33]....
        /*031c*/ 	.word	0x00006940


	//   ....[34]....
        /*0320*/ 	.word	0x00006a70


	//   ....[35]....
        /*0324*/ 	.word	0x00006aa0


	//   ....[36]....
        /*0328*/ 	.word	0x00006b20


	//   ....[37]....
        /*032c*/ 	.word	0x00009430


	//   ....[38]....
        /*0330*/ 	.word	0x00009450


	//   ....[39]....
        /*0334*/ 	.word	0x00009470


	//   ....[40]....
        /*0338*/ 	.word	0x00009490


	//   ....[41]....
        /*033c*/ 	.word	0x0000ade0


	//   ....[42]....
        /*0340*/ 	.word	0x0000ae10


	//   ....[43]....
        /*0344*/ 	.word	0x0000ae20


	//   ....[44]....
        /*0348*/ 	.word	0x0000ae50


	//   ....[45]....
        /*034c*/ 	.word	0x0000c160


	//   ....[46]....
        /*0350*/ 	.word	0x0000c180


	//   ....[47]....
        /*0354*/ 	.word	0x0000c1a0


	//   ....[48]....
        /*0358*/ 	.word	0x0000c1b0


	//   ....[49]....
        /*035c*/ 	.word	0x0000c510


	//   ....[50]....
        /*0360*/ 	.word	0x0000c530


	//   ....[51]....
        /*0364*/ 	.word	0x0000c650


	//   ....[52]....
        /*0368*/ 	.word	0x0000c660


	//   ....[53]....
        /*036c*/ 	.word	0x0000c790


	//   ....[54]....
        /*0370*/ 	.word	0x0000c7b0


	//   ....[55]....
        /*0374*/ 	.word	0x0000c8e0


	//   ....[56]....
        /*0378*/ 	.word	0x0000c8f0


	//   ....[57]....
        /*037c*/ 	.word	0x0000cc20


	//   ....[58]....
        /*0380*/ 	.word	0x0000cc40


	//   ....[59]....
        /*0384*/ 	.word	0x0000d580


	//   ....[60]....
        /*0388*/ 	.word	0x0000d590


	//   ....[61]....
        /*038c*/ 	.word	0x0000e2b0


	//   ....[62]....
        /*0390*/ 	.word	0x0000e2d0


	//   ....[63]....
        /*0394*/ 	.word	0x0000e400


	//   ....[64]....
        /*0398*/ 	.word	0x0000e410


	//   ....[65]....
        /*039c*/ 	.word	0x0000e540


	//   ....[66]....
        /*03a0*/ 	.word	0x0000e560


	//   ....[67]....
        /*03a4*/ 	.word	0x0000e690


	//   ....[68]....
        /*03a8*/ 	.word	0x0000e6a0


	//   ....[69]....
        /*03ac*/ 	.word	0x0000e850


	//   ....[70]....
        /*03b0*/ 	.word	0x0000e870


	//   ....[71]....
        /*03b4*/ 	.word	0x0000e990


	//   ....[72]....
        /*03b8*/ 	.word	0x0000e9d0


	//   ....[73]....
        /*03bc*/ 	.word	0x0000ea00


	//   ....[74]....
        /*03c0*/ 	.word	0x0000ea30


	//   ....[75]....
        /*03c4*/ 	.word	0x0000ea60


	//   ....[76]....
        /*03c8*/ 	.word	0x0000ea90


	//   ....[77]....
        /*03cc*/ 	.word	0x0000ebe0


	//   ....[78]....
        /*03d0*/ 	.word	0x0000ec20


	//   ....[79]....
        /*03d4*/ 	.word	0x0000ec50


	//   ....[80]....
        /*03d8*/ 	.word	0x0000ec80


	//   ....[81]....
        /*03dc*/ 	.word	0x0000ecb0


	//   ....[82]....
        /*03e0*/ 	.word	0x0000ece0


	//   ....[83]....
        /*03e4*/ 	.word	0x0000ed70


	//   ....[84]....
        /*03e8*/ 	.word	0x0000edb0


	//   ....[85]....
        /*03ec*/ 	.word	0x0000edc0


	//   ....[86]....
        /*03f0*/ 	.word	0x0000ee20


	//   ....[87]....
        /*03f4*/ 	.word	0x0000f720


	//   ....[88]....
        /*03f8*/ 	.word	0x0000f780


	//   ....[89]....
        /*03fc*/ 	.word	0x0000f7d0


	//   ....[90]....
        /*0400*/ 	.word	0x0000f820


	//   ....[91]....
        /*0404*/ 	.word	0x0000f870


	//   ....[92]....
        /*0408*/ 	.word	0x0000f8e0


	//   ....[93]....
        /*040c*/ 	.word	0x0000f920


	//   ....[94]....
        /*0410*/ 	.word	0x0000f980


	//   ....[95]....
        /*0414*/ 	.word	0x0000f9f0


	//   ....[96]....
        /*0418*/ 	.word	0x0000fa60


	//   ....[97]....
        /*041c*/ 	.word	0x0000fad0


	//   ....[98]....
        /*0420*/ 	.word	0x0000fb40


	//   ....[99]....
        /*0424*/ 	.word	0x0000fbb0


	//   ....[100]....
        /*0428*/ 	.word	0x0000fc10


	//   ....[101]....
        /*042c*/ 	.word	0x0000fc70


	//   ....[102]....
        /*0430*/ 	.word	0x0000fce0


	//   ....[103]....
        /*0434*/ 	.word	0x0000fd40


	//   ....[104]....
        /*0438*/ 	.word	0x0000fda0


	//   ....[105]....
        /*043c*/ 	.word	0x0000fe00


	//   ....[106]....
        /*0440*/ 	.word	0x0000fe60


	//   ....[107]....
        /*0444*/ 	.word	0x0000feb0


	//   ....[108]....
        /*0448*/ 	.word	0x0000ff00


	//   ....[109]....
        /*044c*/ 	.word	0x0000ff70


	//   ....[110]....
        /*0450*/ 	.word	0x0000ffe0


	//   ....[111]....
        /*0454*/ 	.word	0x00010050


	//   ....[112]....
        /*0458*/ 	.word	0x000100b0


	//   ....[113]....
        /*045c*/ 	.word	0x00010110


	//   ....[114]....
        /*0460*/ 	.word	0x00010180


	//   ....[115]....
        /*0464*/ 	.word	0x000101e0


	//   ....[116]....
        /*0468*/ 	.word	0x00010240


	//   ....[117]....
        /*046c*/ 	.word	0x000102b0


	//   ....[118]....
        /*0470*/ 	.word	0x00010320


	//   ....[119]....
        /*0474*/ 	.word	0x00010390


	//   ....[120]....
        /*0478*/ 	.word	0x000103f0


	//   ....[121]....
        /*047c*/ 	.word	0x00010460


	//   ....[122]....
        /*0480*/ 	.word	0x000104d0


	//   ....[123]....
        /*0484*/ 	.word	0x00010540


	//   ....[124]....
        /*0488*/ 	.word	0x000105a0


	//   ....[125]....
        /*048c*/ 	.word	0x00010610


	//   ....[126]....
        /*0490*/ 	.word	0x00010680


	//   ....[127]....
        /*0494*/ 	.word	0x000106f0


	//   ....[128]....
        /*0498*/ 	.word	0x00010750


	//   ....[129]....
        /*049c*/ 	.word	0x000107c0


	//   ....[130]....
        /*04a0*/ 	.word	0x00010830


	//   ....[131]....
        /*04a4*/ 	.word	0x00010880


	//   ....[132]....
        /*04a8*/ 	.word	0x000108d0


	//   ....[133]....
        /*04ac*/ 	.word	0x00010920


	//   ....[134]....
        /*04b0*/ 	.word	0x00010970


	//   ....[135]....
        /*04b4*/ 	.word	0x000109c0


	//   ....[136]....
        /*04b8*/ 	.word	0x00010a30


	//   ....[137]....
        /*04bc*/ 	.word	0x00010a90


	//   ....[138]....
        /*04c0*/ 	.word	0x00010af0


	//   ....[139]....
        /*04c4*/ 	.word	0x00010b40


	//   ....[140]....
        /*04c8*/ 	.word	0x00010b90


	//   ....[141]....
        /*04cc*/ 	.word	0x00010be0


	//   ....[142]....
        /*04d0*/ 	.word	0x00010c50


	//   ....[143]....
        /*04d4*/ 	.word	0x00010ca0


	//   ....[144]....
        /*04d8*/ 	.word	0x00010d00


	//   ....[145]....
        /*04dc*/ 	.word	0x00010d60


	//   ....[146]....
        /*04e0*/ 	.word	0x00010dc0


	//----- nvinfo : EIATTR_EXIT_INSTR_OFFSETS
	.align		4
.L_532:
        /*04e4*/ 	.byte	0x04, 0x1c
        /*04e6*/ 	.short	(.L_534 - .L_533)


	//   ....[0]....
.L_533:
        /*04e8*/ 	.word	0x00000f40


	//   ....[1]....
        /*04ec*/ 	.word	0x0000f6e0


	//----- nvinfo : EIATTR_MAX_THREADS
	.align		4
.L_534:
        /*04f0*/ 	.byte	0x04, 0x05
        /*04f2*/ 	.short	(.L_536 - .L_535)
.L_535:
        /*04f4*/ 	.word	0x00000100
        /*04f8*/ 	.word	0x00000001
        /*04fc*/ 	.word	0x00000001


	//----- nvinfo : EIATTR_CRS_STACK_SIZE
	.align		4
.L_536:
        /*0500*/ 	.byte	0x04, 0x1e
        /*0502*/ 	.short	(.L_538 - .L_537)
.L_537:
        /*0504*/ 	.word	0x00000000
.L_538:


//--------------------- .nv.info._ZN7cutlass13device_kernelIN5flash19enable_sm80_to_sm89INS1_16FlashAttnFwdSm80INS1_25CollectiveMainloopFwdSm80ILi8ELi2ELb0EN4cute5tupleIJNS5_1CILi128EEENS7_ILi64EEENS7_ILi192EEEEEELi192ENS_10bfloat16_tEfNS_4arch4Sm80ELb1ELb0ELb0ELb1ELb0ELb1ELb1ELb1EEENS1_21CollectiveEpilogueFwdINS6_IJS8_SA_S9_EEENS6_IJNS7_ILi1EEESI_SI_EEESC_SE_Li256ELb1ELb1ELb1ELb0EEENS1_36VarlenDynamicPersistentTileSchedulerILi128ELi64ELi256ELi256ELb1ELb1ELb0ELb1ELb1ELb1EEEEEEEEEvNT_6ParamsE --------------------------
	.section	.nv.info._ZN7cutlass13device_kernelIN5flash19enable_sm80_to_sm89INS1_16FlashAttnFwdSm80INS1_25CollectiveMainloopFwdSm80ILi8ELi2ELb0EN4cute5tupleIJNS5_1CILi128EEENS7_ILi64EEENS7_ILi192EEEEEELi192ENS_10bfloat16_tEfNS_4arch4Sm80ELb1ELb0ELb0ELb1ELb0ELb1ELb1ELb1EEENS1_21CollectiveEpilogueFwdINS6_IJS8_SA_S9_EEENS6_IJNS7_ILi1EEESI_SI_EEESC_SE_Li256ELb1ELb1ELb1ELb0EEENS1_36VarlenDynamicPersistentTileSchedulerILi128ELi64ELi256ELi256ELb1ELb1ELb0ELb1ELb1ELb1EEEEEEEEEvNT_6ParamsE,"",@"SHT_CUDA_INFO"
	.sectionflags	@""
	.align	4


	//----- nvinfo : EIATTR_CUDA_API_VERSION
	.align		4
        /*0000*/ 	.byte	0x04, 0x37
        /*0002*/ 	.short	(.L_540 - .L_539)
.L_539:
        /*0004*/ 	.word	0x00000082


	//----- nvinfo : EIATTR_SW2861232_WAR
	.align		4
.L_540:
        /*0008*/ 	.byte	0x01, 0x35
	.zero		2


	//----- nvinfo : EIATTR_PARAM_CBANK
	.align		4
        /*000c*/ 	.byte	0x04, 0x0a
        /*000e*/ 	.short	(.L_542 - .L_541)
	.align		4
.L_541:
        /*0010*/ 	.word	index@(.nv.constant0._ZN7cutlass13device_kernelIN5flash19enable_sm80_to_sm89INS1_16FlashAttnFwdSm80INS1_25CollectiveMainloopFwdSm80ILi8ELi2ELb0EN4cute5tupleIJNS5_1CILi128EEENS7_ILi64EEENS7_ILi192EEEEEELi192ENS_10bfloat16_tEfNS_4arch4Sm80ELb1ELb0ELb0ELb1ELb0ELb1ELb1ELb1EEENS1_21CollectiveEpilogueFwdINS6_IJS8_SA_S9_EEENS6_IJNS7_ILi1EEESI_SI_EEESC_SE_Li256ELb1ELb1ELb1ELb0EEENS1_36VarlenDynamicPersistentTileSchedulerILi128ELi64ELi256ELi256ELb1ELb1ELb0ELb1ELb1ELb1EEEEEEEEEvNT_6ParamsE)
        /*0014*/ 	.short	0x0160
        /*0016*/ 	.short	0x0438


	//----- nvinfo : EIATTR_CBANK_PARAM_SIZE
	.align		4
.L_542:
        /*0018*/ 	.byte	0x03, 0x19
        /*001a*/ 	.short	0x0438


	//----- nvinfo : EIATTR_KPARAM_INFO
	.align		4
        /*001c*/ 	.byte	0x04, 0x17
        /*001e*/ 	.short	(.L_544 - .L_543)
.L_543:
        /*0020*/ 	.word	0x00000000
        /*0024*/ 	.short	0x0000
        /*0026*/ 	.short	0x0000
        /*0028*/ 	.byte	0x00, 0xf0, 0xe1, 0x10


	//----- nvinfo : EIATTR_MAXREG_COUNT
	.align		4
.L_544:
        /*002c*/ 	.byte	0x03, 0x1b
        /*002e*/ 	.short	0x00ff


	//----- nvinfo : EIATTR_NUM_BARRIERS
	.align		4
        /*0030*/ 	.byte	0x02, 0x4c
        /*0032*/ 	.byte	0x06
	.zero		1


	//----- nvinfo : EIATTR_MERCURY_ISA_VERSION
	.align		4
        /*0034*/ 	.byte	0x03, 0x5f
        /*0036*/ 	.short	0x0000


	//----- nvinfo : EIATTR_INT_WARP_WIDE_INSTR_OFFSETS
	.align		4
        /*0038*/ 	.byte	0x04, 0x31
        /*003a*/ 	.short	(.L_546 - .L_545)


	//   ....[0]....
.L_545:
        /*003c*/ 	.word	0x00018010


	//   ....[1]....
        /*0040*/ 	.word	0x000180b0


	//----- nvinfo : EIATTR_COOP_GROUP_MASK_REGIDS
	.align		4
.L_546:
        /*0044*/ 	.byte	0x04, 0x29
        /*0046*/ 	.short	(.L_548 - .L_547)


	//   ....[0]....
.L_547:
        /*0048*/ 	.word	0xffffffff


	//   ....[1]....
        /*004c*/ 	.word	0xffffffff


	//   ....[2]....
        /*0050*/ 	.word	0xffffffff


	//   ....[3]....
        /*0054*/ 	.word	0xffffffff


	//   ....[4]....
        /*0058*/ 	.word	0xffffffff


	//   ....[5]....
        /*005c*/ 	.word	0xffffffff


	//   ....[6]....
        /*0060*/ 	.word	0xffffffff


	//   ....[7]....
        /*0064*/ 	.word	0xffffffff


	//   ....[8]....
        /*0068*/ 	.word	0xffffffff


	//   ....[9]....
        /*006c*/ 	.word	0xffffffff


	//   ....[10]....
        /*0070*/ 	.word	0xffffffff


	//   ....[11]....
        /*0074*/ 	.word	0xffffffff


	//   ....[12]....
        /*0078*/ 	.word	0xffffffff


	//   ....[13]....
        /*007c*/ 	.word	0xffffffff


	//   ....[14]....
        /*0080*/ 	.word	0xffffffff


	//   ....[15]....
        /*0084*/ 	.word	0xffffffff


	//   ....[16]....
        /*0088*/ 	.word	0xffffffff


	//   ....[17]....
        /*008c*/ 	.word	0xffffffff


	//   ....[18]....
        /*0090*/ 	.word	0xffffffff


	//   ....[19]....
        /*0094*/ 	.word	0xffffffff


	//   ....[20]....
        /*0098*/ 	.word	0xffffffff


	//   ....[21]....
        /*009c*/ 	.word	0xffffffff


	//   ....[22]....
        /*00a0*/ 	.word	0xffffffff


	//   ....[23]....
        /*00a4*/ 	.word	0xffffffff


	//   ....[24]....
        /*00a8*/ 	.word	0xffffffff


	//   ....[25]....
        /*00ac*/ 	.word	0xffffffff


	//   ....[26]....
        /*00b0*/ 	.word	0xffffffff


	//   ....[27]....
        /*00b4*/ 	.word	0xffffffff


	//   ....[28]....
        /*00b8*/ 	.word	0xffffffff


	//   ....[29]....
        /*00bc*/ 	.word	0xffffffff


	//   ....[30]....
        /*00c0*/ 	.word	0xffffffff


	//   ....[31]....
        /*00c4*/ 	.word	0xffffffff


	//   ....[32]....
        /*00c8*/ 	.word	0xffffffff


	//   ....[33]....
        /*00cc*/ 	.word	0xffffffff


	//   ....[34]....
        /*00d0*/ 	.word	0xffffffff


	//   ....[35]....
        /*00d4*/ 	.word	0xffffffff


	//   ....[36]....
        /*00d8*/ 	.word	0xffffffff


	//   ....[37]....
        /*00dc*/ 	.word	0xffffffff


	//   ....[38]....
        /*00e0*/ 	.word	0xffffffff


	//   ....[39]....
        /*00e4*/ 	.word	0xffffffff


	//   ....[40]....
        /*00e8*/ 	.word	0xffffffff


	//   ....[41]....
        /*00ec*/ 	.word	0xffffffff


	//   ....[42]....
        /*00f0*/ 	.word	0xffffffff


	//   ....[43]....
        /*00f4*/ 	.word	0xffffffff


	//   ....[44]....
        /*00f8*/ 	.word	0xffffffff


	//   ....[45]....
        /*00fc*/ 	.word	0xffffffff


	//   ....[46]....
        /*0100*/ 	.word	0xffffffff


	//   ....[47]....
        /*0104*/ 	.word	0xffffffff


	//   ....[48]....
        /*0108*/ 	.word	0xffffffff


	//   ....[49]....
        /*010c*/ 	.word	0xffffffff


	//   ....[50]....
        /*0110*/ 	.word	0xffffffff


	//   ....[51]....
        /*0114*/ 	.word	0xffffffff


	//   ....[52]....
        /*0118*/ 	.word	0xffffffff


	//   ....[53]....
        /*011c*/ 	.word	0xffffffff


	//   ....[54]....
        /*0120*/ 	.word	0xffffffff


	//   ....[55]....
        /*0124*/ 	.word	0xffffffff


	//   ....[56]....
        /*0128*/ 	.word	0xffffffff


	//   ....[57]....
        /*012c*/ 	.word	0xffffffff


	//   ....[58]....
        /*0130*/ 	.word	0xffffffff


	//   ....[59]....
        /*0134*/ 	.word	0xffffffff


	//   ....[60]....
        /*0138*/ 	.word	0xffffffff


	//   ....[61]....
        /*013c*/ 	.word	0xffffffff


	//   ....[62]....
        /*0140*/ 	.word	0xffffffff


	//   ....[63]....
        /*0144*/ 	.word	0xffffffff


	//   ....[64]....
        /*0148*/ 	.word	0xffffffff


	//   ....[65]....
        /*014c*/ 	.word	0xffffffff


	//   ....[66]....
        /*0150*/ 	.word	0xffffffff


	//   ....[67]....
        /*0154*/ 	.word	0xffffffff


	//   ....[68]....
        /*0158*/ 	.word	0xffffffff


	//   ....[69]....
        /*015c*/ 	.word	0xffffffff


	//   ....[70]....
        /*0160*/ 	.word	0xffffffff


	//   ....[71]....
        /*0164*/ 	.word	0xffffffff


	//   ....[72]....
        /*0168*/ 	.word	0xffffffff


	//   ....[73]....
        /*016c*/ 	.word	0xffffffff


	//   ....[74]....
        /*0170*/ 	.word	0xffffffff


	//   ....[75]....
        /*0174*/ 	.word	0xffffffff


	//   ....[76]....
        /*0178*/ 	.word	0xffffffff


	//   ....[77]....
        /*017c*/ 	.word	0xffffffff


	//   ....[78]....
        /*0180*/ 	.word	0xffffffff


	//   ....[79]....
        /*0184*/ 	.word	0xffffffff


	//   ....[80]....
        /*0188*/ 	.word	0xffffffff


	//   ....[81]....
        /*018c*/ 	.word	0xffffffff


	//   ....[82]....
        /*0190*/ 	.word	0xffffffff


	//   ....[83]....
        /*0194*/ 	.word	0xffffffff


	//   ....[84]....
        /*0198*/ 	.word	0xffffffff


	//   ....[85]....
        /*019c*/ 	.word	0xffffffff


	//   ....[86]....
        /*01a0*/ 	.word	0xffffffff


	//   ....[87]....
        /*01a4*/ 	.word	0xffffffff


	//   ....[88]....
        /*01a8*/ 	.word	0xffffffff


	//   ....[89]....
        /*01ac*/ 	.word	0xffffffff


	//   ....[90]....
        /*01b0*/ 	.word	0xffffffff


	//   ....[91]....
        /*01b4*/ 	.word	0xffffffff


	//   ....[92]....
        /*01b8*/ 	.word	0xffffffff


	//   ....[93]....
        /*01bc*/ 	.word	0xffffffff


	//   ....[94]....
        /*01c0*/ 	.word	0xffffffff


	//   ....[95]....
        /*01c4*/ 	.word	0xffffffff


	//   ....[96]....
        /*01c8*/ 	.word	0xffffffff


	//   ....[97]....
        /*01cc*/ 	.word	0xffffffff


	//   ....[98]....
        /*01d0*/ 	.word	0xffffffff


	//   ....[99]....
        /*01d4*/ 	.word	0xffffffff


	//   ....[100]....
        /*01d8*/ 	.word	0xffffffff


	//   ....[101]....
        /*01dc*/ 	.word	0xffffffff


	//   ....[102]....
        /*01e0*/ 	.word	0xffffffff


	//   ....[103]....
        /*01e4*/ 	.word	0xffffffff


	//   ....[104]....
        /*01e8*/ 	.word	0xffffffff


	//   ....[105]....
        /*01ec*/ 	.word	0xffffffff


	//   ....[106]....
        /*01f0*/ 	.word	0xffffffff


	//   ....[107]....
        /*01f4*/ 	.word	0xffffffff


	//   ....[108]....
        /*01f8*/ 	.word	0xffffffff


	//   ....[109]....
        /*01fc*/ 	.word	0xffffffff


	//   ....[110]....
        /*0200*/ 	.word	0xffffffff


	//   ....[111]....
        /*0204*/ 	.word	0xffffffff


	//   ....[112]....
        /*0208*/ 	.word	0xffffffff


	//   ....[113]....
        /*020c*/ 	.word	0xffffffff


	//   ....[114]....
        /*0210*/ 	.word	0xffffffff


	//   ....[115]....
        /*0214*/ 	.word	0xffffffff


	//   ....[116]....
        /*0218*/ 	.word	0xffffffff


	//   ....[117]....
        /*021c*/ 	.word	0xffffffff


	//   ....[118]....
        /*0220*/ 	.word	0xffffffff


	//   ....[119]....
        /*0224*/ 	.word	0xffffffff


	//   ....[120]....
        /*0228*/ 	.word	0xffffffff


	//   ....[121]....
        /*022c*/ 	.word	0xffffffff


	//   ....[122]....
        /*0230*/ 	.word	0xffffffff


	//   ....[123]....
        /*0234*/ 	.word	0xffffffff


	//   ....[124]....
        /*0238*/ 	.word	0xffffffff


	//   ....[125]....
        /*023c*/ 	.word	0xffffffff


	//   ....[126]....
        /*0240*/ 	.word	0xffffffff


	//   ....[127]....
        /*0244*/ 	.word	0xffffffff


	//   ....[128]....
        /*0248*/ 	.word	0xffffffff


	//   ....[129]....
        /*024c*/ 	.word	0xffffffff


	//   ....[130]....
        /*0250*/ 	.word	0xffffffff


	//   ....[131]....
        /*0254*/ 	.word	0xffffffff


	//   ....[132]....
        /*0258*/ 	.word	0xffffffff


	//   ....[133]....
        /*025c*/ 	.word	0xffffffff


	//   ....[134]....
        /*0260*/ 	.word	0xffffffff


	//   ....[135]....
        /*0264*/ 	.word	0xffffffff


	//   ....[136]....
        /*0268*/ 	.word	0xffffffff


	//   ....[137]....
        /*026c*/ 	.word	0xffffffff


	//   ....[138]....
        /*0270*/ 	.word	0xffffffff


	//   ....[139]....
        /*0274*/ 	.word	0xffffffff


	//   ....[140]....
        /*0278*/ 	.word	0xffffffff


	//   ....[141]....
        /*027c*/ 	.word	0xffffffff


	//   ....[142]....
        /*0280*/ 	.word	0xffffffff


	//   ....[143]....
        /*0284*/ 	.word	0xffffffff


	//   ....[144]....
        /*0288*/ 	.word	0xffffffff


	//   ....[145]....
        /*028c*/ 	.word	0xffffffff


	//   ....[146]....
        /*0290*/ 	.word	0xffffffff


	//   ....[147]....
        /*0294*/ 	.word	0xffffffff


	//   ....[148]....
        /*0298*/ 	.word	0xffffffff


	//   ....[149]....
        /*029c*/ 	.word	0xffffffff


	//   ....[150]....
        /*02a0*/ 	.word	0xffffffff


	//   ....[151]....
        /*02a4*/ 	.word	0xffffffff


	//   ....[152]....
        /*02a8*/ 	.word	0xffffffff


	//   ....[153]....
        /*02ac*/ 	.word	0xffffffff


	//   ....[154]....
        /*02b0*/ 	.word	0xffffffff


	//   ....[155]....
        /*02b4*/ 	.word	0xffffffff


	//   ....[156]....
        /*02b8*/ 	.word	0xffffffff


	//   ....[157]....
        /*02bc*/ 	.word	0xffffffff


	//   ....[158]....
        /*02c0*/ 	.word	0xffffffff


	//   ....[159]....
        /*02c4*/ 	.word	0xffffffff


	//   ....[160]....
        /*02c8*/ 	.word	0xffffffff


	//   ....[161]....
        /*02cc*/ 	.word	0xffffffff


	//   ....[162]....
        /*02d0*/ 	.word	0xffffffff


	//----- nvinfo : EIATTR_COOP_GROUP_INSTR_OFFSETS
	.align		4
.L_548:
        /*02d4*/ 	.byte	0x04, 0x28
        /*02d6*/ 	.short	(.L_550 - .L_549)


	//   ....[0]....
.L_549:
        /*02d8*/ 	.word	0x00000080


	//   ....[1]....
        /*02dc*/ 	.word	0x00000210


	//   ....[2]....
        /*02e0*/ 	.word	0x00000240


	//   ....[3]....
        /*02e4*/ 	.word	0x00000270


	//   ....[4]....
        /*02e8*/ 	.word	0x000002a0


	//   ....[5]....
        /*02ec*/ 	.word	0x000002d0


	//   ....[6]....
        /*02f0*/ 	.word	0x00000300


	//   ....[7]....
        /*02f4*/ 	.word	0x00000460


	//   ....[8]....
        /*02f8*/ 	.word	0x000004a0


	//   ....[9]....
        /*02fc*/ 	.word	0x000004d0


	//   ....[10]....
        /*0300*/ 	.word	0x00000500


	//   ....[11]....
        /*0304*/ 	.word	0x00000530


	//   ....[12]....
        /*0308*/ 	.word	0x00000560


	//   ....[13]....
        /*030c*/ 	.word	0x000005f0


	//   ....[14]....
        /*0310*/ 	.word	0x00000630


	//   ....[15]....
        /*0314*/ 	.word	0x00000650


	//   ....[16]....
        /*0318*/ 	.word	0x000006b0


	//   ....[17]....
        /*031c*/ 	.word	0x00007b70


	//   ....[18]....
        /*0320*/ 	.word	0x00007b90


	//   ....[19]....
        /*0324*/ 	.word	0x00007ce0


	//   ....[20]....
        /*0328*/ 	.word	0x00007cf0


	//   ....[21]....
        /*032c*/ 	.word	0x00007e20


	//   ....[22]....
        /*0330*/ 	.word	0x00007e40


	//   ....[23]....
        /*0334*/ 	.word	0x00007f70


	//   ....[24]....
        /*0338*/ 	.word	0x00007f80


	//   ....[25]....
        /*033c*/ 	.word	0x00008930


	//   ....[26]....
        /*0340*/ 	.word	0x000089e0


	//   ....[27]....
        /*0344*/ 	.word	0x00008a20


	//   ....[28]....
        /*0348*/ 	.word	0x00008a60


	//   ....[29]....
        /*034c*/ 	.word	0x00008ef0


	//   ....[30]....
        /*0350*/ 	.word	0x000091b0


	//   ....[31]....
        /*0354*/ 	.word	0x000091f0


	//   ....[32]....
        /*0358*/ 	.word	0x00009230


	//   ....[33]....
        /*035c*/ 	.word	0x0000c270


	//   ....[34]....
        /*0360*/ 	.word	0x0000c2b0


	//   ....[35]....
        /*0364*/ 	.word	0x0000c2f0


	//   ....[36]....
        /*0368*/ 	.word	0x0000c310


	//   ....[37]....
        /*036c*/ 	.word	0x0000c570


	//   ....[38]....
        /*0370*/ 	.word	0x0000c830


	//   ....[39]....
        /*0374*/ 	.word	0x0000c870


	//   ....[40]....
        /*0378*/ 	.word	0x0000c8b0


	//   ....[41]....
        /*037c*/ 	.word	0x00010560


	//   ....[42]....
        /*0380*/ 	.word	0x00010580


	//   ....[43]....
        /*0384*/ 	.word	0x00010da0


	//   ....[44]....
        /*0388*/ 	.word	0x00010dd0


	//   ....[45]....
        /*038c*/ 	.word	0x00010df0


	//   ....[46]....
        /*0390*/ 	.word	0x00010e10


	//   ....[47]....
        /*0394*/ 	.word	0x00012c90


	//   ....[48]....
        /*0398*/ 	.word	0x00012cb0


	//   ....[49]....
        /*039c*/ 	.word	0x00013450


	//   ....[50]....
        /*03a0*/ 	.word	0x00013470


	//   ....[51]....
        /*03a4*/ 	.word	0x000134d0


	//   ....[52]....
        /*03a8*/ 	.word	0x000134e0


	//   ....[53]....
        /*03ac*/ 	.word	0x00015d90


	//   ....[54]....
        /*03b0*/ 	.word	0x00015dc0


	//   ....[55]....
        /*03b4*/ 	.word	0x00015de0


	//   ....[56]....
        /*03b8*/ 	.word	0x00015e00


	//   ....[57]....
        /*03bc*/ 	.word	0x00017810


	//   ....[58]....
        /*03c0*/ 	.word	0x00017840


	//   ....[59]....
        /*03c4*/ 	.word	0x00017850


	//   ....[60]....
        /*03c8*/ 	.word	0x00017880


	//   ....[61]....
        /*03cc*/ 	.word	0x00018d90


	//   ....[62]....
        /*03d0*/ 	.word	0x00018db0


	//   ....[63]....
        /*03d4*/ 	.word	0x00018de0


	//   ....[64]....
        /*03d8*/ 	.word	0x00018e00


	//   ....[65]....
        /*03dc*/ 	.word	0x000191a0


	//   ....[66]....
        /*03e0*/ 	.word	0x000191c0


	//   ....[67]....
        /*03e4*/ 	.word	0x00019310


	//   ....[68]....
        /*03e8*/ 	.word	0x00019320


	//   ....[69]....
        /*03ec*/ 	.word	0x00019450


	//   ....[70]....
        /*03f0*/ 	.word	0x00019470


	//   ....[71]....
        /*03f4*/ 	.word	0x000195a0


	//   ....[72]....
        /*03f8*/ 	.word	0x000195b0


	//   ....[73]....
        /*03fc*/ 	.word	0x000198c0


	//   ....[74]....
        /*0400*/ 	.word	0x000198e0


	//   ....[75]....
        /*0404*/ 	.word	0x0001a210


	//   ....[76]....
        /*0408*/ 	.word	0x0001a220


	//   ....[77]....
        /*040c*/ 	.word	0x0001af90


	//   ....[78]....
        /*0410*/ 	.word	0x0001afb0


	//   ....[79]....
        /*0414*/ 	.word	0x0001b110


	//   ....[80]....
        /*0418*/ 	.word	0x0001b120


	//   ....[81]....
        /*041c*/ 	.word	0x0001b250


	//   ....[82]....
        /*0420*/ 	.word	0x0001b270


	//   ....[83]....
        /*0424*/ 	.word	0x0001b3a0


	//   ....[84]....
        /*0428*/ 	.word	0x0001b3b0


	//   ....[85]....
        /*042c*/ 	.word	0x0001b560


	//   ....[86]....
        /*0430*/ 	.word	0x0001b580


	//   ....[87]....
        /*0434*/ 	.word	0x0001b6a0


	//   ....[88]....
        /*0438*/ 	.word	0x0001b6e0


	//   ....[89]....
        /*043c*/ 	.word	0x0001b710


	//   ....[90]....
        /*0440*/ 	.word	0x0001b740


	//   ....[91]....
        /*0444*/ 	.word	0x0001b770


	//   ....[92]....
        /*0448*/ 	.word	0x0001b7a0


	//   ....[93]....
        /*044c*/ 	.word	0x0001b8f0


	//   ....[94]....
        /*0450*/ 	.word	0x0001b930


	//   ....[95]....
        /*0454*/ 	.word	0x0001b960


	//   ....[96]....
        /*0458*/ 	.word	0x0001b990


	//   ....[97]....
        /*045c*/ 	.word	0x0001b9c0


	//   ....[98]....
        /*0460*/ 	.word	0x0001b9f0


	//   ....[99]....
        /*0464*/ 	.word	0x0001ba80


	//   ....[100]....
        /*0468*/ 	.word	0x0001bac0


	//   ....[101]....
        /*046c*/ 	.word	0x0001bad0


	//   ....[102]....
        /*0470*/ 	.word	0x0001bb30


	//   ....[103]....
        /*0474*/ 	.word	0x0001c410


	//   ....[104]....
        /*0478*/ 	.word	0x0001c450


	//   ....[105]....
        /*047c*/ 	.word	0x0001c4a0


	//   ....[106]....
        /*0480*/ 	.word	0x0001c4f0


	//   ....[107]....
        /*0484*/ 	.word	0x0001c540


	//   ....[108]....
        /*0488*/ 	.word	0x0001c5b0


	//   ....[109]....
        /*048c*/ 	.word	0x0001c5f0


	//   ....[110]....
        /*0490*/ 	.word	0x0001c640


	//   ....[111]....
        /*0494*/ 	.word	0x0001c6a0


	//   ....[112]....
        /*0498*/ 	.word	0x0001c700


	//   ....[113]....
        /*049c*/ 	.word	0x0001c770


	//   ....[114]....
        /*04a0*/ 	.word	0x0001c7e0


	//   ....[115]....
        /*04a4*/ 	.word	0x0001c840


	//   ....[116]....
        /*04a8*/ 	.word	0x0001c8a0


	//   ....[117]....
        /*04ac*/ 	.word	0x0001c910


	//   ....[118]....
        /*04b0*/ 	.word	0x0001c980


	//   ....[119]....
        /*04b4*/ 	.word	0x0001c9f0


	//   ....[120]....
        /*04b8*/ 	.word	0x0001ca50


	//   ....[121]....
        /*04bc*/ 	.word	0x0001caa0


	//   ....[122]....
        /*04c0*/ 	.word	0x0001cae0


	//   ....[123]....
        /*04c4*/ 	.word	0x0001cb30


	//   ....[124]....
        /*04c8*/ 	.word	0x0001cb80


	//   ....[125]....
        /*04cc*/ 	.word	0x0001cbe0


	//   ....[126]....
        /*04d0*/ 	.word	0x0001cc50


	//   ....[127]....
        /*04d4*/ 	.word	0x0001ccb0


	//   ....[128]....
        /*04d8*/ 	.word	0x0001cd10


	//   ....[129]....
        /*04dc*/ 	.word	0x0001cd80


	//   ....[130]....
        /*04e0*/ 	.word	0x0001cdf0


	//   ....[131]....
        /*04e4*/ 	.word	0x0001ce60


	//   ....[132]....
        /*04e8*/ 	.word	0x0001cec0


	//   ....[133]....
        /*04ec*/ 	.word	0x0001cf20


	//   ....[134]....
        /*04f0*/ 	.word	0x0001cf90


	//   ....[135]....
        /*04f4*/ 	.word	0x0001cff0


	//   ....[136]....
        /*04f8*/ 	.word	0x0001d050


	//   ....[137]....
        /*04fc*/ 	.word	0x0001d0b0


	//   ....[138]....
        /*0500*/ 	.word	0x0001d120


	//   ....[139]....
        /*0504*/ 	.word	0x0001d180


	//   ....[140]....
        /*0508*/ 	.word	0x0001d1e0


	//   ....[141]....
        /*050c*/ 	.word	0x0001d240


	//   ....[142]....
        /*0510*/ 	.word	0x0001d2b0


	//   ....[143]....
        /*0514*/ 	.word	0x0001d310


	//   ....[144]....
        /*0518*/ 	.word	0x0001d370


	//   ....[145]....
        /*051c*/ 	.word	0x0001d3d0


	//   ....[146]....
        /*0520*/ 	.word	0x0001d440


	//   ....[147]....
        /*0524*/ 	.word	0x0001d490


	//   ....[148]....
        /*0528*/ 	.word	0x0001d4d0


	//   ....[149]....
        /*052c*/ 	.word	0x0001d520


	//   ....[150]....
        /*0530*/ 	.word	0x0001d570


	//   ....[151]....
        /*0534*/ 	.word	0x0001d5c0


	//   ....[152]....
        /*0538*/ 	.word	0x0001d630


	//   ....[153]....
        /*053c*/ 	.word	0x0001d680


	//   ....[154]....
        /*0540*/ 	.word	0x0001d6d0


	//   ....[155]....
        /*0544*/ 	.word	0x0001d720


	//   ....[156]....
        /*0548*/ 	.word	0x0001d770


	//   ....[157]....
        /*054c*/ 	.word	0x0001d7c0


	//   ....[158]....
        /*0550*/ 	.word	0x0001d830


	//   ....[159]....
        /*0554*/ 	.word	0x0001d870


	//   ....[160]....
        /*0558*/ 	.word	0x0001d8c0


	//   ....[161]....
        /*055c*/ 	.word	0x0001d910


	//   ....[162]....
        /*0560*/ 	.word	0x0001d970


	//----- nvinfo : EIATTR_EXIT_INSTR_OFFSETS
	.align		4
.L_550:
        /*0564*/ 	.byte	0x04, 0x1c
        /*0566*/ 	.short	(.L_552 - .L_551)


	//   ....[0]....
.L_551:
        /*0568*/ 	.word	0x00000f20


	//   ....[1]....
        /*056c*/ 	.word	0x0001c3e0


	//----- nvinfo : EIATTR_MAX_THREADS
	.align		4
.L_552:
        /*0570*/ 	.byte	0x04, 0x05
        /*0572*/ 	.short	(.L_554 - .L_553)
.L_553:
        /*0574*/ 	.word	0x00000100
        /*0578*/ 	.word	0x00000001
        /*057c*/ 	.word	0x00000001


	//----- nvinfo : EIATTR_CRS_STACK_SIZE
	.align		4
.L_554:
        /*0580*/ 	.byte	0x04, 0x1e
        /*0582*/ 	.short	(.L_556 - .L_555)
.L_555:
        /*0584*/ 	.word	0x00000000
.L_556:


//--------------------- .nv.callgraph             --------------------------
	.section	.nv.callgraph,"",@"SHT_CUDA_CALLGRAPH"
	.align	4
	.sectionentsize	8
	.align		4
        /*0000*/ 	.word	0x00000000
	.align		4
        /*0004*/ 	.word	0xffffffff
	.align		4
        /*0008*/ 	.word	0x00000000
	.align		4
        /*000c*/ 	.word	0xfffffffe
	.align		4
        /*0010*/ 	.word	0x00000000
	.align		4
        /*0014*/ 	.word	0xfffffffd
	.align		4
        /*0018*/ 	.word	0x00000000
	.align		4
        /*001c*/ 	.word	0xfffffffc


//--------------------- .nv.rel.action            --------------------------
	.section	.nv.rel.action,"",@"SHT_CUDA_RELOCINFO"
	.align	8
	.sectionentsize	8
        /*0000*/ 	.byte	0x73, 0x00, 0x00, 0x00, 0x00, 0x00, 0x00, 0x00, 0x00, 0x00, 0x00, 0x11, 0x25, 0x00, 0x05, 0x36


//--------------------- .nv.constant4             --------------------------
	.section	.nv.constant4,"a",@progbits
	.align	8
	.align		8
.nv.constant4:
        /*0000*/ 	.dword	_ZN72_INTERNAL_05d41440_36_flash_fwd_hdim192_bf16_split_sm80_cu_9afb97bd_35914cuda3std3__45__cpo5beginE
	.align		8
        /*0008*/ 	.dword	_ZN72_INTERNAL_05d41440_36_flash_fwd_hdim192_bf16_split_sm80_cu_9afb97bd_35914cuda3std3__45__cpo3endE
	.align		8
        /*0010*/ 	.dword	_ZN72_INTERNAL_05d41440_36_flash_fwd_hdim192_bf16_split_sm80_cu_9afb97bd_35914cuda3std3__45__cpo6cbeginE
	.align		8
        /*0018*/ 	.dword	_ZN72_INTERNAL_05d41440_36_flash_fwd_hdim192_bf16_split_sm80_cu_9afb97bd_35914cuda3std3__45__cpo4cendE
	.align		8
        /*0020*/ 	.dword	_ZN72_INTERNAL_05d41440_36_flash_fwd_hdim192_bf16_split_sm80_cu_9afb97bd_35914cuda3std3__474_GLOBAL__N__05d41440_36_flash_fwd_hdim192_bf16_split_sm80_cu_9afb97bd_35916ignoreE
	.align		8
        /*0028*/ 	.dword	_ZN72_INTERNAL_05d41440_36_flash_fwd_hdim192_bf16_split_sm80_cu_9afb97bd_35914cuda3std3__419piecewise_constructE
	.align		8
        /*0030*/ 	.dword	_ZN72_INTERNAL_05d41440_36_flash_fwd_hdim192_bf16_split_sm80_cu_9afb97bd_35914cuda3std3__48in_placeE
	.align		8
        /*0038*/ 	.dword	_ZN72_INTERNAL_05d41440_36_flash_fwd_hdim192_bf16_split_sm80_cu_9afb97bd_35914cuda3std6ranges3__45__cpo4swapE
	.align		8
        /*0040*/ 	.dword	_ZN72_INTERNAL_05d41440_36_flash_fwd_hdim192_bf16_split_sm80_cu_9afb97bd_35914cuda3std6ranges3__45__cpo9iter_moveE
	.align		8
        /*0048*/ 	.dword	_ZN72_INTERNAL_05d41440_36_flash_fwd_hdim192_bf16_split_sm80_cu_9afb97bd_35914cute7productE
	.align		8
        /*0050*/ 	.dword	_ZN72_INTERNAL_05d41440_36_flash_fwd_hdim192_bf16_split_sm80_cu_9afb97bd_35914cute1_E


//--------------------- .nv.constant0._ZN7cutlass13device_kernelIN5flash19enable_sm80_to_sm89INS1_16FlashAttnFwdSm80INS1_25CollectiveMainloopFwdSm80ILi8ELi1ELb1EN4cute5tupleIJNS5_1CILi128EEENS7_ILi96EEENS7_ILi192EEEEEELi192ENS_10bfloat16_tEfNS_4arch4Sm80ELb0ELb0ELb0ELb0ELb0ELb0ELb1ELb1EEENS1_21CollectiveEpilogueFwdINS6_IJS8_SA_S9_EEENS6_IJNS7_ILi1EEESI_SI_EEESC_SE_Li256ELb0ELb1ELb1ELb0EEENS1_19SingleTileSchedulerILb0ELb1ELb1ELi128EEEEEEEEEvNT_6ParamsE --------------------------
	.section	.nv.constant0._ZN7cutlass13device_kernelIN5flash19enable_sm80_to_sm89INS1_16FlashAttnFwdSm80INS1_25CollectiveMainloopFwdSm80ILi8ELi1ELb1EN4cute5tupleIJNS5_1CILi128EEENS7_ILi96EEENS7_ILi192EEEEEELi192ENS_10bfloat16_tEfNS_4arch4Sm80ELb0ELb0ELb0ELb0ELb0ELb0ELb1ELb1EEENS1_21CollectiveEpilogueFwdINS6_IJS8_SA_S9_EEENS6_IJNS7_ILi1EEESI_SI_EEESC_SE_Li256ELb0ELb1ELb1ELb0EEENS1_19SingleTileSchedulerILb0ELb1ELb1ELi128EEEEEEEEEvNT_6ParamsE,"a",@progbits
	.sectionflags	@""
	.align	4
.nv.constant0._ZN7cutlass13device_kernelIN5flash19enable_sm80_to_sm89INS1_16FlashAttnFwdSm80INS1_25CollectiveMainloopFwdSm80ILi8ELi1ELb1EN4cute5tupleIJNS5_1CILi128EEENS7_ILi96EEENS7_ILi192EEEEEELi192ENS_10bfloat16_tEfNS_4arch4Sm80ELb0ELb0ELb0ELb0ELb0ELb0ELb1ELb1EEENS1_21CollectiveEpilogueFwdINS6_IJS8_SA_S9_EEENS6_IJNS7_ILi1EEESI_SI_EEESC_SE_Li256ELb0ELb1ELb1ELb0EEENS1_19SingleTileSchedulerILb0ELb1ELb1ELi128EEEEEEEEEvNT_6ParamsE:
	.zero		1400


//--------------------- .nv.constant0._ZN7cutlass13device_kernelIN5flash19enable_sm80_to_sm89INS1_16FlashAttnFwdSm80INS1_25CollectiveMainloopFwdSm80ILi8ELi1ELb0EN4cute5tupleIJNS5_1CILi128EEENS7_ILi64EEENS7_ILi192EEEEEELi192ENS_10bfloat16_tEfNS_4arch4Sm80ELb0ELb0ELb0ELb1ELb0ELb0ELb1ELb1EEENS1_21CollectiveEpilogueFwdINS6_IJS8_SA_S9_EEENS6_IJNS7_ILi1EEESI_SI_EEESC_SE_Li256ELb1ELb1ELb1ELb0EEENS1_36VarlenDynamicPersistentTileSchedulerILi128ELi64ELi256ELi256ELb1ELb1ELb0ELb0ELb1ELb1EEEEEEEEEvNT_6ParamsE --------------------------
	.section	.nv.constant0._ZN7cutlass13device_kernelIN5flash19enable_sm80_to_sm89INS1_16FlashAttnFwdSm80INS1_25CollectiveMainloopFwdSm80ILi8ELi1ELb0EN4cute5tupleIJNS5_1CILi128EEENS7_ILi64EEENS7_ILi192EEEEEELi192ENS_10bfloat16_tEfNS_4arch4Sm80ELb0ELb0ELb0ELb1ELb0ELb0ELb1ELb1EEENS1_21CollectiveEpilogueFwdINS6_IJS8_SA_S9_EEENS6_IJNS7_ILi1EEESI_SI_EEESC_SE_Li256ELb1ELb1ELb1ELb0EEENS1_36VarlenDynamicPersistentTileSchedulerILi128ELi64ELi256ELi256ELb1ELb1ELb0ELb0ELb1ELb1EEEEEEEEEvNT_6ParamsE,"a",@progbits
	.sectionflags	@""
	.align	4
.nv.constant0._ZN7cutlass13device_kernelIN5flash19enable_sm80_to_sm89INS1_16FlashAttnFwdSm80INS1_25CollectiveMainloopFwdSm80ILi8ELi1ELb0EN4cute5tupleIJNS5_1CILi128EEENS7_ILi64EEENS7_ILi192EEEEEELi192ENS_10bfloat16_tEfNS_4arch4Sm80ELb0ELb0ELb0ELb1ELb0ELb0ELb1ELb1EEENS1_21CollectiveEpilogueFwdINS6_IJS8_SA_S9_EEENS6_IJNS7_ILi1EEESI_SI_EEESC_SE_Li256ELb1ELb1ELb1ELb0EEENS1_36VarlenDynamicPersistentTileSchedulerILi128ELi64ELi256ELi256ELb1ELb1ELb0ELb0ELb1ELb1EEEEEEEEEvNT_6ParamsE:
	.zero		1432


//--------------------- .nv.constant0._ZN7cutlass13device_kernelIN5flash19enable_sm80_to_sm89INS1_16FlashAttnFwdSm80INS1_25CollectiveMainloopFwdSm80ILi8ELi1ELb0EN4cute5tupleIJNS5_1CILi128EEENS7_ILi64EEENS7_ILi192EEEEEELi192ENS_10bfloat16_tEfNS_4arch4Sm80ELb0ELb0ELb0ELb1ELb0ELb1ELb1ELb1EEENS1_21CollectiveEpilogueFwdINS6_IJS8_SA_S9_EEENS6_IJNS7_ILi1EEESI_SI_EEESC_SE_Li256ELb1ELb1ELb1ELb0EEENS1_36VarlenDynamicPersistentTileSchedulerILi128ELi64ELi256ELi256ELb1ELb1ELb0ELb0ELb1ELb1EEEEEEEEEvNT_6ParamsE --------------------------
	.section	.nv.constant0._ZN7cutlass13device_kernelIN5flash19enable_sm80_to_sm89INS1_16FlashAttnFwdSm80INS1_25CollectiveMainloopFwdSm80ILi8ELi1ELb0EN4cute5tupleIJNS5_1CILi128EEENS7_ILi64EEENS7_ILi192EEEEEELi192ENS_10bfloat16_tEfNS_4arch4Sm80ELb0ELb0ELb0ELb1ELb0ELb1ELb1ELb1EEENS1_21CollectiveEpilogueFwdINS6_IJS8_SA_S9_EEENS6_IJNS7_ILi1EEESI_SI_EEESC_SE_Li256ELb1ELb1ELb1ELb0EEENS1_36VarlenDynamicPersistentTileSchedulerILi128ELi64ELi256ELi256ELb1ELb1ELb0ELb0ELb1ELb1EEEEEEEEEvNT_6ParamsE,"a",@progbits
	.sectionflags	@""
	.align	4
.nv.constant0._ZN7cutlass13device_kernelIN5flash19enable_sm80_to_sm89INS1_16FlashAttnFwdSm80INS1_25CollectiveMainloopFwdSm80ILi8ELi1ELb0EN4cute5tupleIJNS5_1CILi128EEENS7_ILi64EEENS7_ILi192EEEEEELi192ENS_10bfloat16_tEfNS_4arch4Sm80ELb0ELb0ELb0ELb1ELb0ELb1ELb1ELb1EEENS1_21CollectiveEpilogueFwdINS6_IJS8_SA_S9_EEENS6_IJNS7_ILi1EEESI_SI_EEESC_SE_Li256ELb1ELb1ELb1ELb0EEENS1_36VarlenDynamicPersistentTileSchedulerILi128ELi64ELi256ELi256ELb1ELb1ELb0ELb0ELb1ELb1EEEEEEEEEvNT_6ParamsE:
	.zero		1432


//--------------------- .nv.constant0._ZN7cutlass13device_kernelIN5flash19enable_sm80_to_sm89INS1_16FlashAttnFwdSm80INS1_25CollectiveMainloopFwdSm80ILi8ELi1ELb0EN4cute5tupleIJNS5_1CILi128EEENS7_ILi64EEENS7_ILi192EEEEEELi192ENS_10bfloat16_tEfNS_4arch4Sm80ELb0ELb1ELb0ELb0ELb0ELb0ELb1ELb1EEENS1_21CollectiveEpilogueFwdINS6_IJS8_SA_S9_EEENS6_IJNS7_ILi1EEESI_SI_EEESC_SE_Li256ELb0ELb1ELb1ELb0EEENS1_19SingleTileSchedulerILb0ELb1ELb1ELi128EEEEEEEEEvNT_6ParamsE --------------------------
	.section	.nv.constant0._ZN7cutlass13device_kernelIN5flash19enable_sm80_to_sm89INS1_16FlashAttnFwdSm80INS1_25CollectiveMainloopFwdSm80ILi8ELi1ELb0EN4cute5tupleIJNS5_1CILi128EEENS7_ILi64EEENS7_ILi192EEEEEELi192ENS_10bfloat16_tEfNS_4arch4Sm80ELb0ELb1ELb0ELb0ELb0ELb0ELb1ELb1EEENS1_21CollectiveEpilogueFwdINS6_IJS8_SA_S9_EEENS6_IJNS7_ILi1EEESI_SI_EEESC_SE_Li256ELb0ELb1ELb1ELb0EEENS1_19SingleTileSchedulerILb0ELb1ELb1ELi128EEEEEEEEEvNT_6ParamsE,"a",@progbits
	.sectionflags	@""
	.align	4
.nv.constant0._ZN7cutlass13device_kernelIN5flash19enable_sm80_to_sm89INS1_16FlashAttnFwdSm80INS1_25CollectiveMainloopFwdSm80ILi8ELi1ELb0EN4cute5tupleIJNS5_1CILi128EEENS7_ILi64EEENS7_ILi192EEEEEELi192ENS_10bfloat16_tEfNS_4arch4Sm80ELb0ELb1ELb0ELb0ELb0ELb0ELb1ELb1EEENS1_21CollectiveEpilogueFwdINS6_IJS8_SA_S9_EEENS6_IJNS7_ILi1EEESI_SI_EEESC_SE_Li256ELb0ELb1ELb1ELb0EEENS1_19SingleTileSchedulerILb0ELb1ELb1ELi128EEEEEEEEEvNT_6ParamsE:
	.zero		1400


//--------------------- .nv.constant0._ZN7cutlass13device_kernelIN5flash19enable_sm80_to_sm89INS1_16FlashAttnFwdSm80INS1_25CollectiveMainloopFwdSm80ILi8ELi1ELb0EN4cute5tupleIJNS5_1CILi128EEENS7_ILi64EEENS7_ILi192EEEEEELi192ENS_10bfloat16_tEfNS_4arch4Sm80ELb0ELb1ELb0ELb1ELb0ELb0ELb1ELb1EEENS1_21CollectiveEpilogueFwdINS6_IJS8_SA_S9_EEENS6_IJNS7_ILi1EEESI_SI_EEESC_SE_Li256ELb1ELb1ELb1ELb0EEENS1_36VarlenDynamicPersistentTileSchedulerILi128ELi64ELi256ELi256ELb1ELb1ELb0ELb1ELb0ELb1EEEEEEEEEvNT_6ParamsE --------------------------
	.section	.nv.constant0._ZN7cutlass13device_kernelIN5flash19enable_sm80_to_sm89INS1_16FlashAttnFwdSm80INS1_25CollectiveMainloopFwdSm80ILi8ELi1ELb0EN4cute5tupleIJNS5_1CILi128EEENS7_ILi64EEENS7_ILi192EEEEEELi192ENS_10bfloat16_tEfNS_4arch4Sm80ELb0ELb1ELb0ELb1ELb0ELb0ELb1ELb1EEENS1_21CollectiveEpilogueFwdINS6_IJS8_SA_S9_EEENS6_IJNS7_ILi1EEESI_SI_EEESC_SE_Li256ELb1ELb1ELb1ELb0EEENS1_36VarlenDynamicPersistentTileSchedulerILi128ELi64ELi256ELi256ELb1ELb1ELb0ELb1ELb0ELb1EEEEEEEEEvNT_6ParamsE,"a",@progbits
	.sectionflags	@""
	.align	4
.nv.constant0._ZN7cutlass13device_kernelIN5flash19enable_sm80_to_sm89INS1_16FlashAttnFwdSm80INS1_25CollectiveMainloopFwdSm80ILi8ELi1ELb0EN4cute5tupleIJNS5_1CILi128EEENS7_ILi64EEENS7_ILi192EEEEEELi192ENS_10bfloat16_tEfNS_4arch4Sm80ELb0ELb1ELb0ELb1ELb0ELb0ELb1ELb1EEENS1_21CollectiveEpilogueFwdINS6_IJS8_SA_S9_EEENS6_IJNS7_ILi1EEESI_SI_EEESC_SE_Li256ELb1ELb1ELb1ELb0EEENS1_36VarlenDynamicPersistentTileSchedulerILi128ELi64ELi256ELi256ELb1ELb1ELb0ELb1ELb0ELb1EEEEEEEEEvNT_6ParamsE:
	.zero		1432


//--------------------- .nv.constant0._ZN7cutlass13device_kernelIN5flash19enable_sm80_to_sm89INS1_16FlashAttnFwdSm80INS1_25CollectiveMainloopFwdSm80ILi8ELi1ELb0EN4cute5tupleIJNS5_1CILi128EEENS7_ILi64EEENS7_ILi192EEEEEELi192ENS_10bfloat16_tEfNS_4arch4Sm80ELb0ELb1ELb0ELb1ELb0ELb1ELb1ELb1EEENS1_21CollectiveEpilogueFwdINS6_IJS8_SA_S9_EEENS6_IJNS7_ILi1EEESI_SI_EEESC_SE_Li256ELb1ELb1ELb1ELb0EEENS1_36VarlenDynamicPersistentTileSchedulerILi128ELi64ELi256ELi256ELb1ELb1ELb0ELb1ELb0ELb1EEEEEEEEEvNT_6ParamsE --------------------------
	.section	.nv.constant0._ZN7cutlass13device_kernelIN5flash19enable_sm80_to_sm89INS1_16FlashAttnFwdSm80INS1_25CollectiveMainloopFwdSm80ILi8ELi1ELb0EN4cute5tupleIJNS5_1CILi128EEENS7_ILi64EEENS7_ILi192EEEEEELi192ENS_10bfloat16_tEfNS_4arch4Sm80ELb0ELb1ELb0ELb1ELb0ELb1ELb1ELb1EEENS1_21CollectiveEpilogueFwdINS6_IJS8_SA_S9_EEENS6_IJNS7_ILi1EEESI_SI_EEESC_SE_Li256ELb1ELb1ELb1ELb0EEENS1_36VarlenDynamicPersistentTileSchedulerILi128ELi64ELi256ELi256ELb1ELb1ELb0ELb1ELb0ELb1EEEEEEEEEvNT_6ParamsE,"a",@progbits
	.sectionflags	@""
	.align	4
.nv.constant0._ZN7cutlass13device_kernelIN5flash19enable_sm80_to_sm89INS1_16FlashAttnFwdSm80INS1_25CollectiveMainloopFwdSm80ILi8ELi1ELb0EN4cute5tupleIJNS5_1CILi128EEENS7_ILi64EEENS7_ILi192EEEEEELi192ENS_10bfloat16_tEfNS_4arch4Sm80ELb0ELb1ELb0ELb1ELb0ELb1ELb1ELb1EEENS1_21CollectiveEpilogueFwdINS6_IJS8_SA_S9_EEENS6_IJNS7_ILi1EEESI_SI_EEESC_SE_Li256ELb1ELb1ELb1ELb0EEENS1_36VarlenDynamicPersistentTileSchedulerILi128ELi64ELi256ELi256ELb1ELb1ELb0ELb1ELb0ELb1EEEEEEEEEvNT_6ParamsE:
	.zero		1432


//--------------------- .nv.constant0._ZN7cutlass13device_kernelIN5flash19enable_sm80_to_sm89INS1_16FlashAttnFwdSm80INS1_25CollectiveMainloopFwdSm80ILi8ELi1ELb1EN4cute5tupleIJNS5_1CILi128EEENS7_ILi96EEENS7_ILi192EEEEEELi192ENS_10bfloat16_tEfNS_4arch4Sm80ELb1ELb0ELb0ELb0ELb0ELb0ELb1ELb1EEENS1_21CollectiveEpilogueFwdINS6_IJS8_SA_S9_EEENS6_IJNS7_ILi1EEESI_SI_EEESC_SE_Li256ELb0ELb1ELb1ELb0EEENS1_30DynamicPersistentTileSchedulerILi256ELi256ELb1ELb1ELb0EEEEEEEEEvNT_6ParamsE --------------------------
	.section	.nv.constant0._ZN7cutlass13device_kernelIN5flash19enable_sm80_to_sm89INS1_16FlashAttnFwdSm80INS1_25CollectiveMainloopFwdSm80ILi8ELi1ELb1EN4cute5tupleIJNS5_1CILi128EEENS7_ILi96EEENS7_ILi192EEEEEELi192ENS_10bfloat16_tEfNS_4arch4Sm80ELb1ELb0ELb0ELb0ELb0ELb0ELb1ELb1EEENS1_21CollectiveEpilogueFwdINS6_IJS8_SA_S9_EEENS6_IJNS7_ILi1EEESI_SI_EEESC_SE_Li256ELb0ELb1ELb1ELb0EEENS1_30DynamicPersistentTileSchedulerILi256ELi256ELb1ELb1ELb0EEEEEEEEEvNT_6ParamsE,"a",@progbits
	.sectionflags	@""
	.align	4
.nv.constant0._ZN7cutlass13device_kernelIN5flash19enable_sm80_to_sm89INS1_16FlashAttnFwdSm80INS1_25CollectiveMainloopFwdSm80ILi8ELi1ELb1EN4cute5tupleIJNS5_1CILi128EEENS7_ILi96EEENS7_ILi192EEEEEELi192ENS_10bfloat16_tEfNS_4arch4Sm80ELb1ELb0ELb0ELb0ELb0ELb0ELb1ELb1EEENS1_21CollectiveEpilogueFwdINS6_IJS8_SA_S9_EEENS6_IJNS7_ILi1EEESI_SI_EEESC_SE_Li256ELb0ELb1ELb1ELb0EEENS1_30DynamicPersistentTileSchedulerILi256ELi256ELb1ELb1ELb0EEEEEEEEEvNT_6ParamsE:
	.zero		1416


//--------------------- .nv.constant0._ZN7cutlass13device_kernelIN5flash19enable_sm80_to_sm89INS1_16FlashAttnFwdSm80INS1_25CollectiveMainloopFwdSm80ILi8ELi1ELb0EN4cute5tupleIJNS5_1CILi128EEENS7_ILi64EEENS7_ILi192EEEEEELi192ENS_10bfloat16_tEfNS_4arch4Sm80ELb1ELb0ELb0ELb1ELb0ELb0ELb1ELb1EEENS1_21CollectiveEpilogueFwdINS6_IJS8_SA_S9_EEENS6_IJNS7_ILi1EEESI_SI_EEESC_SE_Li256ELb1ELb1ELb1ELb0EEENS1_36VarlenDynamicPersistentTileSchedulerILi128ELi64ELi256ELi256ELb1ELb1ELb0ELb1ELb1ELb1EEEEEEEEEvNT_6ParamsE --------------------------
	.section	.nv.constant0._ZN7cutlass13device_kernelIN5flash19enable_sm80_to_sm89INS1_16FlashAttnFwdSm80INS1_25CollectiveMainloopFwdSm80ILi8ELi1ELb0EN4cute5tupleIJNS5_1CILi128EEENS7_ILi64EEENS7_ILi192EEEEEELi192ENS_10bfloat16_tEfNS_4arch4Sm80ELb1ELb0ELb0ELb1ELb0ELb0ELb1ELb1EEENS1_21CollectiveEpilogueFwdINS6_IJS8_SA_S9_EEENS6_IJNS7_ILi1EEESI_SI_EEESC_SE_Li256ELb1ELb1ELb1ELb0EEENS1_36VarlenDynamicPersistentTileSchedulerILi128ELi64ELi256ELi256ELb1ELb1ELb0ELb1ELb1ELb1EEEEEEEEEvNT_6ParamsE,"a",@progbits
	.sectionflags	@""
	.align	4
.nv.constant0._ZN7cutlass13device_kernelIN5flash19enable_sm80_to_sm89INS1_16FlashAttnFwdSm80INS1_25CollectiveMainloopFwdSm80ILi8ELi1ELb0EN4cute5tupleIJNS5_1CILi128EEENS7_ILi64EEENS7_ILi192EEEEEELi192ENS_10bfloat16_tEfNS_4arch4Sm80ELb1ELb0ELb0ELb1ELb0ELb0ELb1ELb1EEENS1_21CollectiveEpilogueFwdINS6_IJS8_SA_S9_EEENS6_IJNS7_ILi1EEESI_SI_EEESC_SE_Li256ELb1ELb1ELb1ELb0EEENS1_36VarlenDynamicPersistentTileSchedulerILi128ELi64ELi256ELi256ELb1ELb1ELb0ELb1ELb1ELb1EEEEEEEEEvNT_6ParamsE:
	.zero		1432


//--------------------- .nv.constant0._ZN7cutlass13device_kernelIN5flash19enable_sm80_to_sm89INS1_16FlashAttnFwdSm80INS1_25CollectiveMainloopFwdSm80ILi8ELi1ELb0EN4cute5tupleIJNS5_1CILi128EEENS7_ILi64EEENS7_ILi192EEEEEELi192ENS_10bfloat16_tEfNS_4arch4Sm80ELb1ELb0ELb0ELb1ELb0ELb1ELb1ELb1EEENS1_21CollectiveEpilogueFwdINS6_IJS8_SA_S9_EEENS6_IJNS7_ILi1EEESI_SI_EEESC_SE_Li256ELb1ELb1ELb1ELb0EEENS1_36VarlenDynamicPersistentTileSchedulerILi128ELi64ELi256ELi256ELb1ELb1ELb0ELb1ELb1ELb1EEEEEEEEEvNT_6ParamsE --------------------------
	.section	.nv.constant0._ZN7cutlass13device_kernelIN5flash19enable_sm80_to_sm89INS1_16FlashAttnFwdSm80INS1_25CollectiveMainloopFwdSm80ILi8ELi1ELb0EN4cute5tupleIJNS5_1CILi128EEENS7_ILi64EEENS7_ILi192EEEEEELi192ENS_10bfloat16_tEfNS_4arch4Sm80ELb1ELb0ELb0ELb1ELb0ELb1ELb1ELb1EEENS1_21CollectiveEpilogueFwdINS6_IJS8_SA_S9_EEENS6_IJNS7_ILi1EEESI_SI_EEESC_SE_Li256ELb1ELb1ELb1ELb0EEENS1_36VarlenDynamicPersistentTileSchedulerILi128ELi64ELi256ELi256ELb1ELb1ELb0ELb1ELb1ELb1EEEEEEEEEvNT_6ParamsE,"a",@progbits
	.sectionflags	@""
	.align	4
.nv.constant0._ZN7cutlass13device_kernelIN5flash19enable_sm80_to_sm89INS1_16FlashAttnFwdSm80INS1_25CollectiveMainloopFwdSm80ILi8ELi1ELb0EN4cute5tupleIJNS5_1CILi128EEENS7_ILi64EEENS7_ILi192EEEEEELi192ENS_10bfloat16_tEfNS_4arch4Sm80ELb1ELb0ELb0ELb1ELb0ELb1ELb1ELb1EEENS1_21CollectiveEpilogueFwdINS6_IJS8_SA_S9_EEENS6_IJNS7_ILi1EEESI_SI_EEESC_SE_Li256ELb1ELb1ELb1ELb0EEENS1_36VarlenDynamicPersistentTileSchedulerILi128ELi64ELi256ELi256ELb1ELb1ELb0ELb1ELb1ELb1EEEEEEEEEvNT_6ParamsE:
	.zero		1432


//--------------------- .nv.constant0._ZN7cutlass13device_kernelIN5flash19enable_sm80_to_sm89INS1_16FlashAttnFwdSm80INS1_25CollectiveMainloopFwdSm80ILi8ELi2ELb1EN4cute5tupleIJNS5_1CILi128EEENS7_ILi96EEENS7_ILi192EEEEEELi192ENS_10bfloat16_tEfNS_4arch4Sm80ELb0ELb0ELb0ELb0ELb0ELb0ELb1ELb1EEENS1_21CollectiveEpilogueFwdINS6_IJS8_SA_S9_EEENS6_IJNS7_ILi1EEESI_SI_EEESC_SE_Li256ELb0ELb1ELb1ELb0EEENS1_19SingleTileSchedulerILb0ELb1ELb1ELi128EEEEEEEEEvNT_6ParamsE --------------------------
	.section	.nv.constant0._ZN7cutlass13device_kernelIN5flash19enable_sm80_to_sm89INS1_16FlashAttnFwdSm80INS1_25CollectiveMainloopFwdSm80ILi8ELi2ELb1EN4cute5tupleIJNS5_1CILi128EEENS7_ILi96EEENS7_ILi192EEEEEELi192ENS_10bfloat16_tEfNS_4arch4Sm80ELb0ELb0ELb0ELb0ELb0ELb0ELb1ELb1EEENS1_21CollectiveEpilogueFwdINS6_IJS8_SA_S9_EEENS6_IJNS7_ILi1EEESI_SI_EEESC_SE_Li256ELb0ELb1ELb1ELb0EEENS1_19SingleTileSchedulerILb0ELb1ELb1ELi128EEEEEEEEEvNT_6ParamsE,"a",@progbits
	.sectionflags	@""
	.align	4
.nv.constant0._ZN7cutlass13device_kernelIN5flash19enable_sm80_to_sm89INS1_16FlashAttnFwdSm80INS1_25CollectiveMainloopFwdSm80ILi8ELi2ELb1EN4cute5tupleIJNS5_1CILi128EEENS7_ILi96EEENS7_ILi192EEEEEELi192ENS_10bfloat16_tEfNS_4arch4Sm80ELb0ELb0ELb0ELb0ELb0ELb0ELb1ELb1EEENS1_21CollectiveEpilogueFwdINS6_IJS8_SA_S9_EEENS6_IJNS7_ILi1EEESI_SI_EEESC_SE_Li256ELb0ELb1ELb1ELb0EEENS1_19SingleTileSchedulerILb0ELb1ELb1ELi128EEEEEEEEEvNT_6ParamsE:
	.zero		1400


//--------------------- .nv.constant0._ZN7cutlass13device_kernelIN5flash19enable_sm80_to_sm89INS1_16FlashAttnFwdSm80INS1_25CollectiveMainloopFwdSm80ILi8ELi2ELb0EN4cute5tupleIJNS5_1CILi128EEENS7_ILi64EEENS7_ILi192EEEEEELi192ENS_10bfloat16_tEfNS_4arch4Sm80ELb0ELb0ELb0ELb1ELb0ELb0ELb1ELb1EEENS1_21CollectiveEpilogueFwdINS6_IJS8_SA_S9_EEENS6_IJNS7_ILi1EEESI_SI_EEESC_SE_Li256ELb1ELb1ELb1ELb0EEENS1_36VarlenDynamicPersistentTileSchedulerILi128ELi64ELi256ELi256ELb1ELb1ELb0ELb0ELb1ELb1EEEEEEEEEvNT_6ParamsE --------------------------
	.section	.nv.constant0._ZN7cutlass13device_kernelIN5flash19enable_sm80_to_sm89INS1_16FlashAttnFwdSm80INS1_25CollectiveMainloopFwdSm80ILi8ELi2ELb0EN4cute5tupleIJNS5_1CILi128EEENS7_ILi64EEENS7_ILi192EEEEEELi192ENS_10bfloat16_tEfNS_4arch4Sm80ELb0ELb0ELb0ELb1ELb0ELb0ELb1ELb1EEENS1_21CollectiveEpilogueFwdINS6_IJS8_SA_S9_EEENS6_IJNS7_ILi1EEESI_SI_EEESC_SE_Li256ELb1ELb1ELb1ELb0EEENS1_36VarlenDynamicPersistentTileSchedulerILi128ELi64ELi256ELi256ELb1ELb1ELb0ELb0ELb1ELb1EEEEEEEEEvNT_6ParamsE,"a",@progbits
	.sectionflags	@""
	.align	4
.nv.constant0._ZN7cutlass13device_kernelIN5flash19enable_sm80_to_sm89INS1_16FlashAttnFwdSm80INS1_25CollectiveMainloopFwdSm80ILi8ELi2ELb0EN4cute5tupleIJNS5_1CILi128EEENS7_ILi64EEENS7_ILi192EEEEEELi192ENS_10bfloat16_tEfNS_4arch4Sm80ELb0ELb0ELb0ELb1ELb0ELb0ELb1ELb1EEENS1_21CollectiveEpilogueFwdINS6_IJS8_SA_S9_EEENS6_IJNS7_ILi1EEESI_SI_EEESC_SE_Li256ELb1ELb1ELb1ELb0EEENS1_36VarlenDynamicPersistentTileSchedulerILi128ELi64ELi256ELi256ELb1ELb1ELb0ELb0ELb1ELb1EEEEEEEEEvNT_6ParamsE:
	.zero		1432


//--------------------- .nv.constant0._ZN7cutlass13device_kernelIN5flash19enable_sm80_to_sm89INS1_16FlashAttnFwdSm80INS1_25CollectiveMainloopFwdSm80ILi8ELi2ELb0EN4cute5tupleIJNS5_1CILi128EEENS7_ILi64EEENS7_ILi192EEEEEELi192ENS_10bfloat16_tEfNS_4arch4Sm80ELb0ELb0ELb0ELb1ELb0ELb1ELb1ELb1EEENS1_21CollectiveEpilogueFwdINS6_IJS8_SA_S9_EEENS6_IJNS7_ILi1EEESI_SI_EEESC_SE_Li256ELb1ELb1ELb1ELb0EEENS1_36VarlenDynamicPersistentTileSchedulerILi128ELi64ELi256ELi256ELb1ELb1ELb0ELb0ELb1ELb1EEEEEEEEEvNT_6ParamsE --------------------------
	.section	.nv.constant0._ZN7cutlass13device_kernelIN5flash19enable_sm80_to_sm89INS1_16FlashAttnFwdSm80INS1_25CollectiveMainloopFwdSm80ILi8ELi2ELb0EN4cute5tupleIJNS5_1CILi128EEENS7_ILi64EEENS7_ILi192EEEEEELi192ENS_10bfloat16_tEfNS_4arch4Sm80ELb0ELb0ELb0ELb1ELb0ELb1ELb1ELb1EEENS1_21CollectiveEpilogueFwdINS6_IJS8_SA_S9_EEENS6_IJNS7_ILi1EEESI_SI_EEESC_SE_Li256ELb1ELb1ELb1ELb0EEENS1_36VarlenDynamicPersistentTileSchedulerILi128ELi64ELi256ELi256ELb1ELb1ELb0ELb0ELb1ELb1EEEEEEEEEvNT_6ParamsE,"a",@progbits
	.sectionflags	@""
	.align	4
.nv.constant0._ZN7cutlass13device_kernelIN5flash19enable_sm80_to_sm89INS1_16FlashAttnFwdSm80INS1_25CollectiveMainloopFwdSm80ILi8ELi2ELb0EN4cute5tupleIJNS5_1CILi128EEENS7_ILi64EEENS7_ILi192EEEEEELi192ENS_10bfloat16_tEfNS_4arch4Sm80ELb0ELb0ELb0ELb1ELb0ELb1ELb1ELb1EEENS1_21CollectiveEpilogueFwdINS6_IJS8_SA_S9_EEENS6_IJNS7_ILi1EEESI_SI_EEESC_SE_Li256ELb1ELb1ELb1ELb0EEENS1_36VarlenDynamicPersistentTileSchedulerILi128ELi64ELi256ELi256ELb1ELb1ELb0ELb0ELb1ELb1EEEEEEEEEvNT_6ParamsE:
	.zero		1432


//--------------------- .nv.constant0._ZN7cutlass13device_kernelIN5flash19enable_sm80_to_sm89INS1_16FlashAttnFwdSm80INS1_25CollectiveMainloopFwdSm80ILi8ELi2ELb0EN4cute5tupleIJNS5_1CILi128EEENS7_ILi64EEENS7_ILi192EEEEEELi192ENS_10bfloat16_tEfNS_4arch4Sm80ELb0ELb1ELb0ELb0ELb0ELb0ELb1ELb1EEENS1_21CollectiveEpilogueFwdINS6_IJS8_SA_S9_EEENS6_IJNS7_ILi1EEESI_SI_EEESC_SE_Li256ELb0ELb1ELb1ELb0EEENS1_19SingleTileSchedulerILb0ELb1ELb1ELi128EEEEEEEEEvNT_6ParamsE --------------------------
	.section	.nv.constant0._ZN7cutlass13device_kernelIN5flash19enable_sm80_to_sm89INS1_16FlashAttnFwdSm80INS1_25CollectiveMainloopFwdSm80ILi8ELi2ELb0EN4cute5tupleIJNS5_1CILi128EEENS7_ILi64EEENS7_ILi192EEEEEELi192ENS_10bfloat16_tEfNS_4arch4Sm80ELb0ELb1ELb0ELb0ELb0ELb0ELb1ELb1EEENS1_21CollectiveEpilogueFwdINS6_IJS8_SA_S9_EEENS6_IJNS7_ILi1EEESI_SI_EEESC_SE_Li256ELb0ELb1ELb1ELb0EEENS1_19SingleTileSchedulerILb0ELb1ELb1ELi128EEEEEEEEEvNT_6ParamsE,"a",@progbits
	.sectionflags	@""
	.align	4
.nv.constant0._ZN7cutlass13device_kernelIN5flash19enable_sm80_to_sm89INS1_16FlashAttnFwdSm80INS1_25CollectiveMainloopFwdSm80ILi8ELi2ELb0EN4cute5tupleIJNS5_1CILi128EEENS7_ILi64EEENS7_ILi192EEEEEELi192ENS_10bfloat16_tEfNS_4arch4Sm80ELb0ELb1ELb0ELb0ELb0ELb0ELb1ELb1EEENS1_21CollectiveEpilogueFwdINS6_IJS8_SA_S9_EEENS6_IJNS7_ILi1EEESI_SI_EEESC_SE_Li256ELb0ELb1ELb1ELb0EEENS1_19SingleTileSchedulerILb0ELb1ELb1ELi128EEEEEEEEEvNT_6ParamsE:
	.zero		1400


//--------------------- .nv.constant0._ZN7cutlass13device_kernelIN5flash19enable_sm80_to_sm89INS1_16FlashAttnFwdSm80INS1_25CollectiveMainloopFwdSm80ILi8ELi2ELb0EN4cute5tupleIJNS5_1CILi128EEENS7_ILi64EEENS7_ILi192EEEEEELi192ENS_10bfloat16_tEfNS_4arch4Sm80ELb0ELb1ELb0ELb1ELb0ELb0ELb1ELb1EEENS1_21CollectiveEpilogueFwdINS6_IJS8_SA_S9_EEENS6_IJNS7_ILi1EEESI_SI_EEESC_SE_Li256ELb1ELb1ELb1ELb0EEENS1_36VarlenDynamicPersistentTileSchedulerILi128ELi64ELi256ELi256ELb1ELb1ELb0ELb1ELb0ELb1EEEEEEEEEvNT_6ParamsE --------------------------
	.section	.nv.constant0._ZN7cutlass13device_kernelIN5flash19enable_sm80_to_sm89INS1_16FlashAttnFwdSm80INS1_25CollectiveMainloopFwdSm80ILi8ELi2ELb0EN4cute5tupleIJNS5_1CILi128EEENS7_ILi64EEENS7_ILi192EEEEEELi192ENS_10bfloat16_tEfNS_4arch4Sm80ELb0ELb1ELb0ELb1ELb0ELb0ELb1ELb1EEENS1_21CollectiveEpilogueFwdINS6_IJS8_SA_S9_EEENS6_IJNS7_ILi1EEESI_SI_EEESC_SE_Li256ELb1ELb1ELb1ELb0EEENS1_36VarlenDynamicPersistentTileSchedulerILi128ELi64ELi256ELi256ELb1ELb1ELb0ELb1ELb0ELb1EEEEEEEEEvNT_6ParamsE,"a",@progbits
	.sectionflags	@""
	.align	4
.nv.constant0._ZN7cutlass13device_kernelIN5flash19enable_sm80_to_sm89INS1_16FlashAttnFwdSm80INS1_25CollectiveMainloopFwdSm80ILi8ELi2ELb0EN4cute5tupleIJNS5_1CILi128EEENS7_ILi64EEENS7_ILi192EEEEEELi192ENS_10bfloat16_tEfNS_4arch4Sm80ELb0ELb1ELb0ELb1ELb0ELb0ELb1ELb1EEENS1_21CollectiveEpilogueFwdINS6_IJS8_SA_S9_EEENS6_IJNS7_ILi1EEESI_SI_EEESC_SE_Li256ELb1ELb1ELb1ELb0EEENS1_36VarlenDynamicPersistentTileSchedulerILi128ELi64ELi256ELi256ELb1ELb1ELb0ELb1ELb0ELb1EEEEEEEEEvNT_6ParamsE:
	.zero		1432


//--------------------- .nv.constant0._ZN7cutlass13device_kernelIN5flash19enable_sm80_to_sm89INS1_16FlashAttnFwdSm80INS1_25CollectiveMainloopFwdSm80ILi8ELi2ELb0EN4cute5tupleIJNS5_1CILi128EEENS7_ILi64EEENS7_ILi192EEEEEELi192ENS_10bfloat16_tEfNS_4arch4Sm80ELb0ELb1ELb0ELb1ELb0ELb1ELb1ELb1EEENS1_21CollectiveEpilogueFwdINS6_IJS8_SA_S9_EEENS6_IJNS7_ILi1EEESI_SI_EEESC_SE_Li256ELb1ELb1ELb1ELb0EEENS1_36VarlenDynamicPersistentTileSchedulerILi128ELi64ELi256ELi256ELb1ELb1ELb0ELb1ELb0ELb1EEEEEEEEEvNT_6ParamsE --------------------------
	.section	.nv.constant0._ZN7cutlass13device_kernelIN5flash19enable_sm80_to_sm89INS1_16FlashAttnFwdSm80INS1_25CollectiveMainloopFwdSm80ILi8ELi2ELb0EN4cute5tupleIJNS5_1CILi128EEENS7_ILi64EEENS7_ILi192EEEEEELi192ENS_10bfloat16_tEfNS_4arch4Sm80ELb0ELb1ELb0ELb1ELb0ELb1ELb1ELb1EEENS1_21CollectiveEpilogueFwdINS6_IJS8_SA_S9_EEENS6_IJNS7_ILi1EEESI_SI_EEESC_SE_Li256ELb1ELb1ELb1ELb0EEENS1_36VarlenDynamicPersistentTileSchedulerILi128ELi64ELi256ELi256ELb1ELb1ELb0ELb1ELb0ELb1EEEEEEEEEvNT_6ParamsE,"a",@progbits
	.sectionflags	@""
	.align	4
.nv.constant0._ZN7cutlass13device_kernelIN5flash19enable_sm80_to_sm89INS1_16FlashAttnFwdSm80INS1_25CollectiveMainloopFwdSm80ILi8ELi2ELb0EN4cute5tupleIJNS5_1CILi128EEENS7_ILi64EEENS7_ILi192EEEEEELi192ENS_10bfloat16_tEfNS_4arch4Sm80ELb0ELb1ELb0ELb1ELb0ELb1ELb1ELb1EEENS1_21CollectiveEpilogueFwdINS6_IJS8_SA_S9_EEENS6_IJNS7_ILi1EEESI_SI_EEESC_SE_Li256ELb1ELb1ELb1ELb0EEENS1_36VarlenDynamicPersistentTileSchedulerILi128ELi64ELi256ELi256ELb1ELb1ELb0ELb1ELb0ELb1EEEEEEEEEvNT_6ParamsE:
	.zero		1432


//--------------------- .nv.constant0._ZN7cutlass13device_kernelIN5flash19enable_sm80_to_sm89INS1_16FlashAttnFwdSm80INS1_25CollectiveMainloopFwdSm80ILi8ELi2ELb1EN4cute5tupleIJNS5_1CILi128EEENS7_ILi96EEENS7_ILi192EEEEEELi192ENS_10bfloat16_tEfNS_4arch4Sm80ELb1ELb0ELb0ELb0ELb0ELb0ELb1ELb1EEENS1_21CollectiveEpilogueFwdINS6_IJS8_SA_S9_EEENS6_IJNS7_ILi1EEESI_SI_EEESC_SE_Li256ELb0ELb1ELb1ELb0EEENS1_30DynamicPersistentTileSchedulerILi256ELi256ELb1ELb1ELb0EEEEEEEEEvNT_6ParamsE --------------------------
	.section	.nv.constant0._ZN7cutlass13device_kernelIN5flash19enable_sm80_to_sm89INS1_16FlashAttnFwdSm80INS1_25CollectiveMainloopFwdSm80ILi8ELi2ELb1EN4cute5tupleIJNS5_1CILi128EEENS7_ILi96EEENS7_ILi192EEEEEELi192ENS_10bfloat16_tEfNS_4arch4Sm80ELb1ELb0ELb0ELb0ELb0ELb0ELb1ELb1EEENS1_21CollectiveEpilogueFwdINS6_IJS8_SA_S9_EEENS6_IJNS7_ILi1EEESI_SI_EEESC_SE_Li256ELb0ELb1ELb1ELb0EEENS1_30DynamicPersistentTileSchedulerILi256ELi256ELb1ELb1ELb0EEEEEEEEEvNT_6ParamsE,"a",@progbits
	.sectionflags	@""
	.align	4
.nv.constant0._ZN7cutlass13device_kernelIN5flash19enable_sm80_to_sm89INS1_16FlashAttnFwdSm80INS1_25CollectiveMainloopFwdSm80ILi8ELi2ELb1EN4cute5tupleIJNS5_1CILi128EEENS7_ILi96EEENS7_ILi192EEEEEELi192ENS_10bfloat16_tEfNS_4arch4Sm80ELb1ELb0ELb0ELb0ELb0ELb0ELb1ELb1EEENS1_21CollectiveEpilogueFwdINS6_IJS8_SA_S9_EEENS6_IJNS7_ILi1EEESI_SI_EEESC_SE_Li256ELb0ELb1ELb1ELb0EEENS1_30DynamicPersistentTileSchedulerILi256ELi256ELb1ELb1ELb0EEEEEEEEEvNT_6ParamsE:
	.zero		1416


//--------------------- .nv.constant0._ZN7cutlass13device_kernelIN5flash19enable_sm80_to_sm89INS1_16FlashAttnFwdSm80INS1_25CollectiveMainloopFwdSm80ILi8ELi2ELb0EN4cute5tupleIJNS5_1CILi128EEENS7_ILi64EEENS7_ILi192EEEEEELi192ENS_10bfloat16_tEfNS_4arch4Sm80ELb1ELb0ELb0ELb1ELb0ELb0ELb1ELb1EEENS1_21CollectiveEpilogueFwdINS6_IJS8_SA_S9_EEENS6_IJNS7_ILi1EEESI_SI_EEESC_SE_Li256ELb1ELb1ELb1ELb0EEENS1_36VarlenDynamicPersistentTileSchedulerILi128ELi64ELi256ELi256ELb1ELb1ELb0ELb1ELb1ELb1EEEEEEEEEvNT_6ParamsE --------------------------
	.section	.nv.constant0._ZN7cutlass13device_kernelIN5flash19enable_sm80_to_sm89INS1_16FlashAttnFwdSm80INS1_25CollectiveMainloopFwdSm80ILi8ELi2ELb0EN4cute5tupleIJNS5_1CILi128EEENS7_ILi64EEENS7_ILi192EEEEEELi192ENS_10bfloat16_tEfNS_4arch4Sm80ELb1ELb0ELb0ELb1ELb0ELb0ELb1ELb1EEENS1_21CollectiveEpilogueFwdINS6_IJS8_SA_S9_EEENS6_IJNS7_ILi1EEESI_SI_EEESC_SE_Li256ELb1ELb1ELb1ELb0EEENS1_36VarlenDynamicPersistentTileSchedulerILi128ELi64ELi256ELi256ELb1ELb1ELb0ELb1ELb1ELb1EEEEEEEEEvNT_6ParamsE,"a",@progbits
	.sectionflags	@""
	.align	4
.nv.constant0._ZN7cutlass13device_kernelIN5flash19enable_sm80_to_sm89INS1_16FlashAttnFwdSm80INS1_25CollectiveMainloopFwdSm80ILi8ELi2ELb0EN4cute5tupleIJNS5_1CILi128EEENS7_ILi64EEENS7_ILi192EEEEEELi192ENS_10bfloat16_tEfNS_4arch4Sm80ELb1ELb0ELb0ELb1ELb0ELb0ELb1ELb1EEENS1_21CollectiveEpilogueFwdINS6_IJS8_SA_S9_EEENS6_IJNS7_ILi1EEESI_SI_EEESC_SE_Li256ELb1ELb1ELb1ELb0EEENS1_36VarlenDynamicPersistentTileSchedulerILi128ELi64ELi256ELi256ELb1ELb1ELb0ELb1ELb1ELb1EEEEEEEEEvNT_6ParamsE:
	.zero		1432


//--------------------- .nv.constant0._ZN7cutlass13device_kernelIN5flash19enable_sm80_to_sm89INS1_16FlashAttnFwdSm80INS1_25CollectiveMainloopFwdSm80ILi8ELi2ELb0EN4cute5tupleIJNS5_1CILi128EEENS7_ILi64EEENS7_ILi192EEEEEELi192ENS_10bfloat16_tEfNS_4arch4Sm80ELb1ELb0ELb0ELb1ELb0ELb1ELb1ELb1EEENS1_21CollectiveEpilogueFwdINS6_IJS8_SA_S9_EEENS6_IJNS7_ILi1EEESI_SI_EEESC_SE_Li256ELb1ELb1ELb1ELb0EEENS1_36VarlenDynamicPersistentTileSchedulerILi128ELi64ELi256ELi256ELb1ELb1ELb0ELb1ELb1ELb1EEEEEEEEEvNT_6ParamsE --------------------------
	.section	.nv.constant0._ZN7cutlass13device_kernelIN5flash19enable_sm80_to_sm89INS1_16FlashAttnFwdSm80INS1_25CollectiveMainloopFwdSm80ILi8ELi2ELb0EN4cute5tupleIJNS5_1CILi128EEENS7_ILi64EEENS7_ILi192EEEEEELi192ENS_10bfloat16_tEfNS_4arch4Sm80ELb1ELb0ELb0ELb1ELb0ELb1ELb1ELb1EEENS1_21CollectiveEpilogueFwdINS6_IJS8_SA_S9_EEENS6_IJNS7_ILi1EEESI_SI_EEESC_SE_Li256ELb1ELb1ELb1ELb0EEENS1_36VarlenDynamicPersistentTileSchedulerILi128ELi64ELi256ELi256ELb1ELb1ELb0ELb1ELb1ELb1EEEEEEEEEvNT_6ParamsE,"a",@progbits
	.sectionflags	@""
	.align	4
.nv.constant0._ZN7cutlass13device_kernelIN5flash19enable_sm80_to_sm89INS1_16FlashAttnFwdSm80INS1_25CollectiveMainloopFwdSm80ILi8ELi2ELb0EN4cute5tupleIJNS5_1CILi128EEENS7_ILi64EEENS7_ILi192EEEEEELi192ENS_10bfloat16_tEfNS_4arch4Sm80ELb1ELb0ELb0ELb1ELb0ELb1ELb1ELb1EEENS1_21CollectiveEpilogueFwdINS6_IJS8_SA_S9_EEENS6_IJNS7_ILi1EEESI_SI_EEESC_SE_Li256ELb1ELb1ELb1ELb0EEENS1_36VarlenDynamicPersistentTileSchedulerILi128ELi64ELi256ELi256ELb1ELb1ELb0ELb1ELb1ELb1EEEEEEEEEvNT_6ParamsE:
	.zero		1432


//--------------------- .text._ZN7cutlass13device_kernelIN5flash19enable_sm80_to_sm89INS1_16FlashAttnFwdSm80INS1_25CollectiveMainloopFwdSm80ILi8ELi1ELb1EN4cute5tupleIJNS5_1CILi128EEENS7_ILi96EEENS7_ILi192EEEEEELi192ENS_10bfloat16_tEfNS_4arch4Sm80ELb0ELb0ELb0ELb0ELb0ELb0ELb1ELb1EEENS1_21CollectiveEpilogueFwdINS6_IJS8_SA_S9_EEENS6_IJNS7_ILi1EEESI_SI_EEESC_SE_Li256ELb0ELb1ELb1ELb0EEENS1_19SingleTileSchedulerILb0ELb1ELb1ELi128EEEEEEEEEvNT_6ParamsE --------------------------
	.section	.text._ZN7cutlass13device_kernelIN5flash19enable_sm80_to_sm89INS1_16FlashAttnFwdSm80INS1_25CollectiveMainloopFwdSm80ILi8ELi1ELb1EN4cute5tupleIJNS5_1CILi128EEENS7_ILi96EEENS7_ILi192EEEEEELi192ENS_10bfloat16_tEfNS_4arch4Sm80ELb0ELb0ELb0ELb0ELb0ELb0ELb1ELb1EEENS1_21CollectiveEpilogueFwdINS6_IJS8_SA_S9_EEENS6_IJNS7_ILi1EEESI_SI_EEESC_SE_Li256ELb0ELb1ELb1ELb0EEENS1_19SingleTileSchedulerILb0ELb1ELb1ELi128EEEEEEEEEvNT_6ParamsE,"ax",@progbits
	.sectioninfo	@"SHI_REGISTERS=255"
	.align	128
.text._ZN7cutlass13device_kernelIN5flash19enable_sm80_to_sm89INS1_16FlashAttnFwdSm80INS1_25CollectiveMainloopFwdSm80ILi8ELi1ELb1EN4cute5tupleIJNS5_1CILi128EEENS7_ILi96EEENS7_ILi192EEEEEELi192ENS_10bfloat16_tEfNS_4arch4Sm80ELb0ELb0ELb0ELb0ELb0ELb0ELb1ELb1EEENS1_21CollectiveEpilogueFwdINS6_IJS8_SA_S9_EEENS6_IJNS7_ILi1EEESI_SI_EEESC_SE_Li256ELb0ELb1ELb1ELb0EEENS1_19SingleTileSchedulerILb0ELb1ELb1ELi128EEEEEEEEEvNT_6ParamsE:
        .type           _ZN7cutlass13device_kernelIN5flash19enable_sm80_to_sm89INS1_16FlashAttnFwdSm80INS1_25CollectiveMainloopFwdSm80ILi8ELi1ELb1EN4cute5tupleIJNS5_1CILi128EEENS7_ILi96EEENS7_ILi192EEEEEELi192ENS_10bfloat16_tEfNS_4arch4Sm80ELb0ELb0ELb0ELb0ELb0ELb0ELb1ELb1EEENS1_21CollectiveEpilogueFwdINS6_IJS8_SA_S9_EEENS6_IJNS7_ILi1EEESI_SI_EEESC_SE_Li256ELb0ELb1ELb1ELb0EEENS1_19SingleTileSchedulerILb0ELb1ELb1ELi128EEEEEEEEEvNT_6ParamsE,@function
        .size           _ZN7cutlass13device_kernelIN5flash19enable_sm80_to_sm89INS1_16FlashAttnFwdSm80INS1_25CollectiveMainloopFwdSm80ILi8ELi1ELb1EN4cute5tupleIJNS5_1CILi128EEENS7_ILi96EEENS7_ILi192EEEEEELi192ENS_10bfloat16_tEfNS_4arch4Sm80ELb0ELb0ELb0ELb0ELb0ELb0ELb1ELb1EEENS1_21CollectiveEpilogueFwdINS6_IJS8_SA_S9_EEENS6_IJNS7_ILi1EEESI_SI_EEESC_SE_Li256ELb0ELb1ELb1ELb0EEENS1_19SingleTileSchedulerILb0ELb1ELb1ELi128EEEEEEEEEvNT_6ParamsE,(.L_x_2452 - _ZN7cutlass13device_kernelIN5flash19enable_sm80_to_sm89INS1_16FlashAttnFwdSm80INS1_25CollectiveMainloopFwdSm80ILi8ELi1ELb1EN4cute5tupleIJNS5_1CILi128EEENS7_ILi96EEENS7_ILi192EEEEEELi192ENS_10bfloat16_tEfNS_4arch4Sm80ELb0ELb0ELb0ELb0ELb0ELb0ELb1ELb1EEENS1_21CollectiveEpilogueFwdINS6_IJS8_SA_S9_EEENS6_IJNS7_ILi1EEESI_SI_EEESC_SE_Li256ELb0ELb1ELb1ELb0EEENS1_19SingleTileSchedulerILb0ELb1ELb1ELi128EEEEEEEEEvNT_6ParamsE)
        .other          _ZN7cutlass13device_kernelIN5flash19enable_sm80_to_sm89INS1_16FlashAttnFwdSm80INS1_25CollectiveMainloopFwdSm80ILi8ELi1ELb1EN4cute5tupleIJNS5_1CILi128EEENS7_ILi96EEENS7_ILi192EEEEEELi192ENS_10bfloat16_tEfNS_4arch4Sm80ELb0ELb0ELb0ELb0ELb0ELb0ELb1ELb1EEENS1_21CollectiveEpilogueFwdINS6_IJS8_SA_S9_EEENS6_IJNS7_ILi1EEESI_SI_EEESC_SE_Li256ELb0ELb1ELb1ELb0EEENS1_19SingleTileSchedulerILb0ELb1ELb1ELi128EEEEEEEEEvNT_6ParamsE,@"STO_CUDA_ENTRY STV_DEFAULT"
_ZN7cutlass13device_kernelIN5flash19enable_sm80_to_sm89INS1_16FlashAttnFwdSm80INS1_25CollectiveMainloopFwdSm80ILi8ELi1ELb1EN4cute5tupleIJNS5_1CILi128EEENS7_ILi96EEENS7_ILi192EEEEEELi192ENS_10bfloat16_tEfNS_4arch4Sm80ELb0ELb0ELb0ELb0ELb0ELb0ELb1ELb1EEENS1_21CollectiveEpilogueFwdINS6_IJS8_SA_S9_EEENS6_IJNS7_ILi1EEESI_SI_EEESC_SE_Li256ELb0ELb1ELb1ELb0EEENS1_19SingleTileSchedulerILb0ELb1ELb1ELi128EEEEEEEEEvNT_6ParamsE:
[----:B------:R-:W-:Y:S02]  /*0000*/  MOV R1, c[0x0][0x28] ;  /* 0x00000a0000017a02 */ /* 0x000fe40000000f00 */
[----:B------:R-:W1:Y:S01]  /*0010*/  S2R R132, SR_TID.X ;  /* 0x0000000000847919 */ /* 0x000e620000002100 */
[----:B------:R-:W2:Y:S01]  /*0020*/  S2UR UR6, SR_CTAID.Y ;  /* 0x00000000000679c3 */ /* 0x000ea20000002600 */
[----:B------:R-:W-:Y:S02]  /*0030*/  IADD3 R1, R1, -0x30, RZ ;  /* 0xffffffd001017810 */ /* 0x000fe40007ffe0ff */
[----:B------:R-:W3:Y:S01]  /*0040*/  S2R R18, SR_CTAID.Z ;  /* 0x0000000000127919 */ /* 0x000ee20000002700 */
[----:B-1----:R-:W-:-:S06]  /*0050*/  SHF.R.U32.HI R0, RZ, 0x5, R132 ;  /* 0x00000005ff007819 */ /* 0x002fcc0000011684 */
[----:B------:R-:W1:Y:S02]  /*0060*/  SHFL.IDX PT, R0, R0, RZ, 0x1f ;  /* 0x00001fff00007589 */ /* 0x000e6400000e0000 */
[----:B-1----:R-:W-:-:S13]  /*0070*/  ISETP.NE.AND P0, PT, R0, RZ, PT ;  /* 0x000000ff0000720c */ /* 0x002fda0003f05270 */
[----:B--2---:R-:W-:Y:S05]  /*0080*/  @!P0 BRA `(.L_x_0) ;  /* 0x0000009000008947 */ /* 0x004fea0003800000 */
[----:B---3--:R-:W-:Y:S01]  /*0090*/  MOV R0, c[0x0][0x550] ;  /* 0x0001540000007a02 */ /* 0x008fe20000000f00 */
[----:B------:R-:W-:-:S03]  /*00a0*/  UMOV UR9, UR6 ;  /* 0x0000000600097c82 */ /* 0x000fc60008000000 */
[----:B------:R-:W-:-:S13]  /*00b0*/  ISETP.NE.AND P0, PT, R0, 0x1, PT ;  /* 0x000000010000780c */ /* 0x000fda0003f05270 */
[----:B------:R-:W-:Y:S05]  /*00c0*/  @!P0 BRA `(.L_x_1) ;  /* 0x000000b000008947 */ /* 0x000fea0003800000 */
[----:B------:R-:W-:Y:S02]  /*00d0*/  ULDC UR4, c[0x0][0x554] ;  /* 0x0001550000047ab9 */ /* 0x000fe40000000800 */
[----:B------:R-:W-:Y:S02]  /*00e0*/  UIMAD.WIDE.U32 UR4, UR6, UR4, URZ ;  /* 0x00000004060472a5 */ /* 0x000fe4000f8e003f */
[----:B------:R-:W-:Y:S02]  /*00f0*/  ULDC UR9, c[0x0][0x558] ;  /* 0x0001560000097ab9 */ /* 0x000fe40000000800 */
[----:B------:R-:W-:Y:S01]  /*0100*/  USHF.R.U32.HI UR9, URZ, UR9, UR5 ;  /* 0x000000093f097299 */ /* 0x000fe20008011605 */
[----:B------:R-:W-:Y:S05]  /*0110*/  BRA `(.L_x_1) ;  /* 0x0000006000007947 */ /* 0x000fea0003800000 */
.L_x_0:
[----:B---3--:R-:W-:Y:S02]  /*0120*/  ULDC.64 UR4, c[0x0][0x550] ;  /* 0x0001540000047ab9 */ /* 0x008fe40000000a00 */
[----:B------:R-:W-:Y:S02]  /*0130*/  UISETP.NE.AND UP0, UPT, UR4, 0x1, UPT ;  /* 0x000000010400788c */ /* 0x000fe4000bf05270 */
[----:B------:R-:W-:-:S02]  /*0140*/  UIMAD.WIDE.U32 UR10, UR6, UR5, URZ ;  /* 0x00000005060a72a5 */ /* 0x000fc4000f8e003f */
[----:B------:R-:W-:Y:S02]  /*0150*/  ULDC UR4, c[0x0][0x558] ;  /* 0x0001560000047ab9 */ /* 0x000fe40000000800 */
[----:B------:R-:W-:-:S05]  /*0160*/  UMOV UR9, UR6 ;  /* 0x0000000600097c82 */ /* 0x000fca0008000000 */
[----:B------:R-:W-:-:S03]  /*0170*/  @UP0 USHF.R.U32.HI UR9, URZ, UR4, UR11 ;  /* 0x000000043f090299 */ /* 0x000fc6000801160b */
.L_x_1:
[----:B------:R-:W-:Y:S01]  /*0180*/  ISETP.GE.AND P0, PT, R18, RZ, PT ;  /* 0x000000ff1200720c */ /* 0x000fe20003f06270 */
[----:B------:R-:W-:Y:S02]  /*0190*/  UIADD3 UR5, -UR9, URZ, URZ ;  /* 0x0000003f09057290 */ /* 0x000fe4000fffe13f */
[----:B------:R-:W-:Y:S02]  /*01a0*/  ULDC UR4, c[0x0][0x550] ;  /* 0x0001540000047ab9 */ /* 0x000fe40000000800 */
[----:B------:R-:W-:-:S08]  /*01b0*/  UIMAD UR6, UR5, UR4, UR6 ;  /* 0x00000004050672a4 */ /* 0x000fd0000f8e0206 */
[----:B------:R-:W-:Y:S05]  /*01c0*/  @!P0 EXIT ;  /* 0x000000000000894d */ /* 0x000fea0003800000 */
[----:B------:R-:W-:Y:S02]  /*01d0*/  ULDC UR4, c[0x0][0x1d0] ;  /* 0x0000740000047ab9 */ /* 0x000fe40000000800 */
[----:B------:R-:W-:Y:S02]  /*01e0*/  UISETP.GE.AND UP0, UPT, UR4, 0x1, UPT ;  /* 0x000000010400788c */ /* 0x000fe4000bf06270 */
[----:B------:R-:W-:Y:S02]  /*01f0*/  UIADD3 UR10, UR4, 0x5f, URZ ;  /* 0x0000005f040a7890 */ /* 0x000fe4000fffe03f */
[----:B------:R-:W-:Y:S02]  /*0200*/  UMOV UR15, URZ ;  /* 0x0000003f000f7c82 */ /* 0x000fe40008000000 */
[----:B------:R-:W-:Y:S01]  /*0210*/  PLOP3.LUT P0, PT, PT, PT, UP0, 0x80, 0x0 ;  /* 0x000000000000781c */ /* 0x000fe20003f0f008 */
[----:B------:R-:W-:-:S04]  /*0220*/  UIMAD.WIDE UR10, UR10, 0x2aaaaaab, URZ ;  /* 0x2aaaaaab0a0a78a5 */ /* 0x000fc8000f8e023f */
[----:B------:R-:W-:-:S04]  /*0230*/  USHF.R.U32.HI UR12, URZ, 0x1f, UR11 ;  /* 0x0000001f3f0c7899 */ /* 0x000fc8000801160b */
[----:B------:R-:W-:-:S04]  /*0240*/  ULEA.HI.SX32 UR12, UR11, UR12, 0x1c ;  /* 0x0000000c0b0c7291 */ /* 0x000fc8000f8fe23f */
[----:B------:R-:W-:Y:S05]  /*0250*/  @!P0 BRA `(.L_x_2) ;  /* 0x0000023000008947 */ /* 0x000fea0003800000 */
[----:B------:R-:W-:Y:S02]  /*0260*/  USHF.R.U32.HI UR4, URZ, 0x10, UR6 ;  /* 0x000000103f047899 */ /* 0x000fe40008011606 */
[----:B------:R-:W-:Y:S02]  /*0270*/  ULDC UR5, c[0x0][0x338] ;  /* 0x0000ce0000057ab9 */ /* 0x000fe40000000800 */
[----:B------:R-:W-:Y:S02]  /*0280*/  UISETP.NE.AND UP0, UPT, UR4, URZ, UPT ;  /* 0x0000003f0400728c */ /* 0x000fe4000bf05270 */
[----:B------:R-:W-:Y:S02]  /*0290*/  UMOV UR14, URZ ;  /* 0x0000003f000e7c82 */ /* 0x000fe40008000000 */
[----:B------:R-:W-:-:S04]  /*02a0*/  USEL UR5, UR4, UR5, UP0 ;  /* 0x0000000504057287 */ /* 0x000fc80008000000 */
[----:B------:R-:W-:Y:S02]  /*02b0*/  UIADD3 UR11, UR12, -0x1, UR5 ;  /* 0xffffffff0c0b7890 */ /* 0x000fe4000fffe005 */
[----:B------:R-:W-:-:S05]  /*02c0*/  IMAD.U32 R3, RZ, RZ, UR5 ;  /* 0x00000005ff037e24 */ /* 0x000fca000f8e00ff */
[----:B------:R-:W-:-:S04]  /*02d0*/  IABS R0, R3 ;  /* 0x0000000300007213 */ /* 0x000fc80000000000 */
[----:B------:R-:W1:Y:S02]  /*02e0*/  R2UR UR10, R0 ;  /* 0x00000000000a73c2 */ /* 0x000e6400000e0000 */
[----:B-1----:R-:W1:Y:S08]  /*02f0*/  I2F.RP R0, UR10 ;  /* 0x0000000a00007d06 */ /* 0x002e700008209400 */
[----:B-1----:R-:W1:Y:S02]  /*0300*/  MUFU.RCP R0, R0 ;  /* 0x0000000000007308 */ /* 0x002e640000001000 */
[----:B-1----:R-:W-:-:S06]  /*0310*/  IADD3 R0, R0, 0xffffffe, RZ ;  /* 0x0ffffffe00007810 */ /* 0x002fcc0007ffe0ff */
[----:B------:R-:W1:Y:S02]  /*0320*/  F2I.FTZ.U32.TRUNC.NTZ R0, R0 ;  /* 0x0000000000007305 */ /* 0x000e64000021f000 */
[----:B-1----:R1:W2:Y:S02]  /*0330*/  R2UR UR15, R0 ;  /* 0x00000000000f73c2 */ /* 0x0022a400000e0000 */
[----:B-1----:R-:W-:Y:S01]  /*0340*/  IMAD.U32 R0, RZ, RZ, UR11 ;  /* 0x0000000bff007e24 */ /* 0x002fe2000f8e00ff */
[----:B--2---:R-:W-:Y:S02]  /*0350*/  UIADD3 UR4, URZ, -UR15, URZ ;  /* 0x8000000f3f047290 */ /* 0x004fe4000fffe03f */
[----:B------:R-:W-:Y:S02]  /*0360*/  ULOP3.LUT UR11, UR11, UR5, URZ, 0x3c, !UPT ;  /* 0x000000050b0b7292 */ /* 0x000fe4000f8e3c3f */
[----:B------:R-:W-:Y:S01]  /*0370*/  IABS R2, R0 ;  /* 0x0000000000027213 */ /* 0x000fe20000000000 */
[----:B------:R-:W-:Y:S01]  /*0380*/  UIMAD UR4, UR4, UR10, URZ ;  /* 0x0000000a040472a4 */ /* 0x000fe2000f8e023f */
[----:B------:R-:W-:-:S02]  /*0390*/  IABS R0, R3 ;  /* 0x0000000300007213 */ /* 0x000fc40000000000 */
[----:B------:R-:W1:Y:S01]  /*03a0*/  R2UR UR8, R2 ;  /* 0x00000000020873c2 */ /* 0x000e6200000e0000 */
[----:B------:R-:W-:Y:S02]  /*03b0*/  UIMAD.WIDE.U32 UR14, UR15, UR4, UR14 ;  /* 0x000000040f0e72a5 */ /* 0x000fe4000f8e000e */
[----:B------:R-:W-:-:S05]  /*03c0*/  IMAD.MOV R0, RZ, RZ, -R0 ;  /* 0x000000ffff007224 */ /* 0x000fca00078e0a00 */
[----:B------:R-:W2:Y:S01]  /*03d0*/  R2UR UR7, R0 ;  /* 0x00000000000773c2 */ /* 0x000ea200000e0000 */
[----:B-1----:R-:W-:-:S04]  /*03e0*/  UIMAD.WIDE.U32 UR14, UR15, UR8, URZ ;  /* 0x000000080f0e72a5 */ /* 0x002fc8000f8e003f */
[----:B--2---:R-:W-:-:S04]  /*03f0*/  UIMAD UR7, UR15, UR7, UR8 ;  /* 0x000000070f0772a4 */ /* 0x004fc8000f8e0208 */
[----:B------:R-:W-:-:S11]  /*0400*/  UISETP.GT.U32.AND UP0, UPT, UR10, UR7, UPT ;  /* 0x000000070a00728c */ /* 0x000fd6000bf04070 */
[----:B------:R-:W-:Y:S02]  /*0410*/  @!UP0 UIADD3 UR7, UR7, -UR10, URZ ;  /* 0x8000000a07078290 */ /* 0x000fe4000fffe03f */
[----:B------:R-:W-:Y:S02]  /*0420*/  @!UP0 UIADD3 UR15, UR15, 0x1, URZ ;  /* 0x000000010f0f8890 */ /* 0x000fe4000fffe03f */
[----:B------:R-:W-:Y:S02]  /*0430*/  UISETP.GE.U32.AND UP1, UPT, UR7, UR10, UPT ;  /* 0x0000000a0700728c */ /* 0x000fe4000bf26070 */
[----:B------:R-:W-:-:S09]  /*0440*/  UISETP.GE.AND UP0, UPT, UR11, URZ, UPT ;  /* 0x0000003f0b00728c */ /* 0x000fd2000bf06270 */
[----:B------:R-:W-:Y:S02]  /*0450*/  @UP1 UIADD3 UR15, UR15, 0x1, URZ ;  /* 0x000000010f0f1890 */ /* 0x000fe4000fffe03f */
[----:B------:R-:W-:Y:S02]  /*0460*/  UISETP.NE.AND UP1, UPT, UR5, URZ, UPT ;  /* 0x0000003f0500728c */ /* 0x000fe4000bf25270 */
[----:B------:R-:W-:-:S09]  /*0470*/  @!UP0 UIADD3 UR15, -UR15, URZ, URZ ;  /* 0x0000003f0f0f8290 */ /* 0x000fd2000fffe13f */
[----:B------:R-:W-:Y:S02]  /*0480*/  @!UP1 ULOP3.LUT UR15, URZ, UR5, URZ, 0x33, !UPT ;  /* 0x000000053f0f9292 */ /* 0x000fe4000f8e333f */
.L_x_2:
[----:B------:R-:W-:Y:S01]  /*0490*/  ULOP3.LUT UR8, UR6, 0xffff, URZ, 0xc0, !UPT ;  /* 0x0000ffff06087892 */ /* 0x000fe2000f8ec03f */
[----:B------:R-:W-:Y:S01]  /*04a0*/  PLOP3.LUT P2, PT, PT, PT, PT, 0x80, 0x0 ;  /* 0x000000000000781c */ /* 0x000fe20003f4f070 */
[----:B------:R-:W-:Y:S01]  /*04b0*/  ULDC.64 UR10, c[0x0][0x118] ;  /* 0x00004600000a7ab9 */ /* 0x000fe20000000a00 */
[----:B------:R-:W-:Y:S01]  /*04c0*/  CS2R R16, SRZ ;  /* 0x0000000000107805 */ /* 0x000fe2000001ff00 */
[----:B------:R-:W-:Y:S01]  /*04d0*/  UIMAD UR8, UR8, UR15, URZ ;  /* 0x0000000f080872a4 */ /* 0x000fe2000f8e023f */
[----:B------:R-:W-:Y:S01]  /*04e0*/  CS2R R130, SRZ ;  /* 0x0000000000827805 */ /* 0x000fe2000001ff00 */
[----:B------:R-:W-:Y:S01]  /*04f0*/  CS2R R128, SRZ ;  /* 0x0000000000807805 */ /* 0x000fe2000001ff00 */
[----:B------:R-:W-:Y:S01]  /*0500*/  CS2R R150, SRZ ;  /* 0x0000000000967805 */ /* 0x000fe2000001ff00 */
[----:B------:R-:W-:Y:S01]  /*0510*/  UIADD3 UR15, UR8, UR15, URZ ;  /* 0x0000000f080f7290 */ /* 0x000fe2000fffe03f */
[----:B------:R-:W-:Y:S01]  /*0520*/  CS2R R148, SRZ ;  /* 0x0000000000947805 */ /* 0x000fe2000001ff00 */
[----:B------:R-:W-:Y:S01]  /*0530*/  CS2R R126, SRZ ;  /* 0x00000000007e7805 */ /* 0x000fe2000001ff00 */
[----:B------:R-:W-:Y:S01]  /*0540*/  CS2R R124, SRZ ;  /* 0x00000000007c7805 */ /* 0x000fe2000001ff00 */
[----:B------:R-:W-:Y:S01]  /*0550*/  UISETP.LT.AND UP0, UPT, UR12, UR15, UPT ;  /* 0x0000000f0c00728c */ /* 0x000fe2000bf01270 */
[----:B------:R-:W-:Y:S01]  /*0560*/  CS2R R146, SRZ ;  /* 0x0000000000927805 */ /* 0x000fe2000001ff00 */
[----:B------:R-:W-:Y:S01]  /*0570*/  CS2R R144, SRZ ;  /* 0x0000000000907805 */ /* 0x000fe2000001ff00 */
[----:B------:R-:W-:Y:S01]  /*0580*/  CS2R R122, SRZ ;  /* 0x00000000007a7805 */ /* 0x000fe2000001ff00 */
[----:B------:R-:W-:Y:S01]  /*0590*/  USEL UR12, UR12, UR15, UP0 ;  /* 0x0000000f0c0c7287 */ /* 0x000fe20008000000 */
[----:B------:R-:W-:Y:S01]  /*05a0*/  CS2R R120, SRZ ;  /* 0x0000000000787805 */ /* 0x000fe2000001ff00 */
[----:B------:R-:W-:Y:S01]  /*05b0*/  CS2R R118, SRZ ;  /* 0x0000000000767805 */ /* 0x000fe2000001ff00 */
[----:B------:R-:W-:Y:S01]  /*05c0*/  CS2R R116, SRZ ;  /* 0x0000000000747805 */ /* 0x000fe2000001ff00 */
[----:B------:R-:W-:Y:S01]  /*05d0*/  UISETP.GT.AND UP0, UPT, UR12, UR8, UPT ;  /* 0x000000080c00728c */ /* 0x000fe2000bf04270 */
[----:B------:R-:W-:Y:S01]  /*05e0*/  CS2R R114, SRZ ;  /* 0x0000000000727805 */ /* 0x000fe2000001ff00 */
[----:B------:R-:W-:Y:S01]  /*05f0*/  CS2R R112, SRZ ;  /* 0x0000000000707805 */ /* 0x000fe2000001ff00 */
[----:B------:R-:W-:Y:S01]  /*0600*/  CS2R R110, SRZ ;  /* 0x00000000006e7805 */ /* 0x000fe2000001ff00 */
[----:B------:R-:W-:Y:S01]  /*0610*/  CS2R R108, SRZ ;  /* 0x00000000006c7805 */ /* 0x000fe2000001ff00 */
[----:B------:R-:W-:Y:S01]  /*0620*/  CS2R R106, SRZ ;  /* 0x00000000006a7805 */ /* 0x000fe2000001ff00 */
[----:B------:R-:W-:Y:S01]  /*0630*/  PLOP3.LUT P0, PT, PT, PT, UP0, 0x80, 0x0 ;  /* 0x000000000000781c */ /* 0x000fe20003f0f008 */
[----:B------:R-:W-:Y:S01]  /*0640*/  CS2R R104, SRZ ;  /* 0x0000000000687805 */ /* 0x000fe2000001ff00 */
        /* <DEDUP_REMOVED lines=30> */
[----:B------:R-:W-:Y:S05]  /*0830*/  @!P0 BRA `(.L_x_3) ;  /* 0x0000901000008947 */ /* 0x000fea0003800000 */
[----:B------:R-:W-:Y:S01]  /*0840*/  ISETP.NE.U32.AND P4, PT, RZ, c[0x0][0x340], PT ;  /* 0x0000d000ff007a0c */ /* 0x000fe20003f85070 */
[----:B------:R-:W1:Y:S01]  /*0850*/  S2R R9, SR_CTAID.X ;  /* 0x0000000000097919 */ /* 0x000e620000002500 */
[----:B------:R-:W-:Y:S01]  /*0860*/  SHF.R.S32.HI R27, RZ, 0x1f, R132 ;  /* 0x0000001fff1b7819 */ /* 0x000fe20000011484 */
[----:B------:R-:W-:Y:S01]  /*0870*/  USHF.R.S32.HI UR13, URZ, 0x1f, UR9 ;  /* 0x0000001f3f0d7899 */ /* 0x000fe20008011409 */
[----:B------:R-:W-:Y:S01]  /*0880*/  ISETP.NE.AND.EX P4, PT, RZ, c[0x0][0x344], PT, P4 ;  /* 0x0000d100ff007a0c */ /* 0x000fe20003f85340 */
[----:B------:R-:W-:-:S12]  /*0890*/  ULDC.64 UR4, c[0x0][0x1b8] ;  /* 0x00006e0000047ab9 */ /* 0x000fd80000000a00 */
[----:B------:R-:W-:-:S04]  /*08a0*/  @P4 IMAD.MOV.U32 R2, RZ, RZ, 0x4 ;  /* 0x00000004ff024424 */ /* 0x000fc800078e00ff */
[----:B------:R-:W-:-:S05]  /*08b0*/  @P4 IMAD.WIDE R2, R18, R2, c[0x0][0x340] ;  /* 0x0000d00012024625 */ /* 0x000fca00078e0202 */
[----:B------:R2:W3:Y:S01]  /*08c0*/  @P4 LDG.E R20, [R2.64] ;  /* 0x0000000a02144981 */ /* 0x0004e2000c1e1900 */
[----:B------:R-:W-:Y:S01]  /*08d0*/  IMAD.MOV.U32 R8, RZ, RZ, c[0x0][0x2c4] ;  /* 0x0000b100ff087624 */ /* 0x000fe200078e00ff */
[----:B------:R-:W-:Y:S01]  /*08e0*/  UIMAD.WIDE.U32 UR6, UR9, UR4, URZ ;  /* 0x00000004090672a5 */ /* 0x000fe2000f8e003f */
[----:B------:R-:W-:Y:S01]  /*08f0*/  SHF.R.S32.HI R11, RZ, 0x1f, R18 ;  /* 0x0000001fff0b7819 */ /* 0x000fe20000011412 */
[----:B------:R-:W-:Y:S01]  /*0900*/  UIMAD UR4, UR13, UR4, URZ ;  /* 0x000000040d0472a4 */ /* 0x000fe2000f8e023f */
[-C--:B------:R-:W-:Y:S01]  /*0910*/  LEA.HI R26, R27, R132.reuse, RZ, 0x4 ;  /* 0x000000841b1a7211 */ /* 0x080fe200078f20ff */
[----:B------:R-:W-:Y:S01]  /*0920*/  UMOV UR16, 0x60 ;  /* 0x0000006000107882 */ /* 0x000fe20000000000 */
[C---:B------:R-:W-:Y:S01]  /*0930*/  ISETP.NE.AND P0, PT, R8.reuse, 0x1, PT ;  /* 0x000000010800780c */ /* 0x040fe20003f05270 */
[----:B------:R-:W-:Y:S01]  /*0940*/  UIMAD UR4, UR9, UR5, UR4 ;  /* 0x00000005090472a4 */ /* 0x000fe2000f8e0204 */
[----:B------:R-:W-:Y:S01]  /*0950*/  IMAD R6, R11, c[0x0][0x1c0], RZ ;  /* 0x000070000b067a24 */ /* 0x000fe200078e02ff */
[CC--:B------:R-:W-:Y:S01]  /*0960*/  LEA.HI R10, R27.reuse, R132.reuse, RZ, 0x6 ;  /* 0x000000841b0a7211 */ /* 0x0c0fe200078f30ff */
[----:B------:R-:W-:Y:S01]  /*0970*/  IMAD R8, R8, c[0x0][0x168], RZ ;  /* 0x00005a0008087a24 */ /* 0x000fe200078e02ff */
[----:B------:R-:W-:Y:S01]  /*0980*/  UIADD3 UR4, UR7, UR4, URZ ;  /* 0x0000000407047290 */ /* 0x000fe2000fffe03f */
[----:B------:R-:W-:Y:S01]  /*0990*/  IMAD R6, R18, c[0x0][0x1c4], R6 ;  /* 0x0000710012067a24 */ /* 0x000fe200078e0206 */
[----:B------:R-:W-:Y:S01]  /*09a0*/  LEA.HI R117, R27, R132, RZ, 0x5 ;  /* 0x000000841b757211 */ /* 0x000fe200078f28ff */
[----:B------:R-:W-:-:S02]  /*09b0*/  IMAD.MOV.U32 R118, RZ, RZ, c[0x0][0x1e0] ;  /* 0x00007800ff767624 */ /* 0x000fc400078e00ff */
[----:B------:R-:W-:Y:S01]  /*09c0*/  IMAD.MOV.U32 R119, RZ, RZ, c[0x0][0x1e4] ;  /* 0x00007900ff777624 */ /* 0x000fe200078e00ff */
[----:B--2---:R-:W-:Y:S01]  /*09d0*/  LEA.HI R2, R27, R132, RZ, 0x3 ;  /* 0x000000841b027211 */ /* 0x004fe200078f18ff */
[----:B------:R-:W-:Y:S02]  /*09e0*/  IMAD.U32 R3, RZ, RZ, UR7 ;  /* 0x00000007ff037e24 */ /* 0x000fe4000f8e00ff */
[----:B------:R-:W-:Y:S01]  /*09f0*/  IMAD.U32 R3, RZ, RZ, UR4 ;  /* 0x00000004ff037e24 */ /* 0x000fe2000f8e00ff */
[----:B------:R-:W-:Y:S01]  /*0a00*/  LOP3.LUT R0, R2, 0xfffffff8, RZ, 0xc0, !PT ;  /* 0xfffffff802007812 */ /* 0x000fe200078ec0ff */
[----:B------:R-:W-:Y:S01]  /*0a10*/  ULDC.64 UR4, c[0x0][0x1e0] ;  /* 0x0000780000047ab9 */ /* 0x000fe20000000a00 */
[----:B------:R-:W-:Y:S01]  /*0a20*/  SHF.R.S32.HI R22, RZ, 0x3, R2 ;  /* 0x00000003ff167819 */ /* 0x000fe20000011402 */
[----:B------:R-:W-:Y:S01]  /*0a30*/  IMAD.U32 R2, RZ, RZ, UR6 ;  /* 0x00000006ff027e24 */ /* 0x000fe2000f8e00ff */
[----:B------:R-:W-:Y:S01]  /*0a40*/  UIMAD.WIDE.U32 UR14, UR16, UR4, URZ ;  /* 0x00000004100e72a5 */ /* 0x000fe2000f8e003f */
[----:B------:R-:W-:Y:S01]  /*0a50*/  IMAD.IADD R28, R132, 0x1, -R0 ;  /* 0x00000001841c7824 */ /* 0x000fe200078e0a00 */
[----:B------:R-:W-:Y:S01]  /*0a60*/  SHF.R.S32.HI R29, RZ, 0x1f, R22 ;  /* 0x0000001fff1d7819 */ /* 0x000fe20000011416 */
[----:B------:R-:W-:Y:S01]  /*0a70*/  IMAD.WIDE.U32 R2, R18, c[0x0][0x1c0], R2 ;  /* 0x0000700012027a25 */ /* 0x000fe200078e0002 */
[----:B------:R-:W-:-:S02]  /*0a80*/  ULDC.64 UR6, c[0x0][0x1e8] ;  /* 0x00007a0000067ab9 */ /* 0x000fc40000000a00 */
[----:B------:R-:W-:Y:S01]  /*0a90*/  UIMAD UR6, UR13, UR6, URZ ;  /* 0x000000060d0672a4 */ /* 0x000fe2000f8e023f */
[----:B------:R-:W-:Y:S02]  /*0aa0*/  IMAD R0, R28, 0x20, R22 ;  /* 0x000000201c007824 */ /* 0x000fe400078e0216 */
[----:B------:R-:W-:Y:S01]  /*0ab0*/  IMAD.IADD R3, R3, 0x1, R6 ;  /* 0x0000000103037824 */ /* 0x000fe200078e0206 */
[----:B------:R-:W-:Y:S01]  /*0ac0*/  UIMAD UR6, UR9, UR7, UR6 ;  /* 0x00000007090672a4 */ /* 0x000fe2000f8e0206 */
[----:B-1----:R-:W-:Y:S01]  /*0ad0*/  IMAD R4, R9, 0x80, R0 ;  /* 0x0000008009047824 */ /* 0x002fe200078e0200 */
[----:B------:R-:W-:Y:S01]  /*0ae0*/  UIADD3 UR7, UR12, -0x1, URZ ;  /* 0xffffffff0c077890 */ /* 0x000fe2000fffe03f */
[----:B------:R-:W-:Y:S02]  /*0af0*/  IMAD.U32 R6, RZ, RZ, UR14 ;  /* 0x0000000eff067e24 */ /* 0x000fe4000f8e00ff */
[----:B------:R-:W-:Y:S01]  /*0b00*/  @P0 IMAD.HI.U32 R5, R4, c[0x0][0x2c8], RZ ;  /* 0x0000b20004050a27 */ /* 0x000fe200078e00ff */
[----:B------:R-:W-:-:S02]  /*0b10*/  USHF.R.S32.HI UR17, URZ, 0x1f, UR7 ;  /* 0x0000001f3f117899 */ /* 0x000fc40008011407 */
[----:B------:R-:W-:Y:S01]  /*0b20*/  UISETP.GT.AND UP0, UPT, UR7, UR8, UPT ;  /* 0x000000080700728c */ /* 0x000fe2000bf04270 */
[----:B------:R-:W-:Y:S01]  /*0b30*/  IMAD.MOV.U32 R0, RZ, RZ, R4 ;  /* 0x000000ffff007224 */ /* 0x000fe200078e0004 */
[----:B------:R-:W-:Y:S01]  /*0b40*/  @P0 SHF.R.U32.HI R0, RZ, c[0x0][0x2cc], R5 ;  /* 0x0000b300ff000a19 */ /* 0x000fe20000011605 */
[----:B------:R-:W-:Y:S02]  /*0b50*/  IMAD.MOV.U32 R116, RZ, RZ, R6 ;  /* 0x000000ffff747224 */ /* 0x000fe400078e0006 */
[----:B------:R-:W-:Y:S01]  /*0b60*/  IMAD.SHL.U32 R16, R28, 0x8, RZ ;  /* 0x000000081c107824 */ /* 0x000fe200078e00ff */
[--C-:B------:R-:W-:Y:S01]  /*0b70*/  SHF.R.S32.HI R7, RZ, 0x1f, R0.reuse ;  /* 0x0000001fff077819 */ /* 0x100fe20000011400 */
[----:B------:R-:W-:Y:S02]  /*0b80*/  IMAD.MOV R5, RZ, RZ, -R0 ;  /* 0x000000ffff057224 */ /* 0x000fe400078e0a00 */
[----:B------:R-:W-:Y:S01]  /*0b90*/  IMAD.WIDE.U32 R2, R0, c[0x0][0x1b0], R2 ;  /* 0x00006c0000027a25 */ /* 0x000fe200078e0002 */
[----:B------:R-:W-:-:S02]  /*0ba0*/  SHF.R.S32.HI R17, RZ, 0x1f, R16 ;  /* 0x0000001fff117819 */ /* 0x000fc40000011410 */
[C---:B------:R-:W-:Y:S01]  /*0bb0*/  IADD3 R23, R16.reuse, 0x40, RZ ;  /* 0x0000004010177810 */ /* 0x040fe20007ffe0ff */
[----:B------:R-:W-:Y:S01]  /*0bc0*/  IMAD R4, R5, c[0x0][0x2c4], R4 ;  /* 0x0000b10005047a24 */ /* 0x000fe200078e0204 */
[----:B------:R-:W-:Y:S01]  /*0bd0*/  IADD3 R25, R16, 0x80, RZ ;  /* 0x0000008010197810 */ /* 0x000fe20007ffe0ff */
[----:B------:R-:W-:Y:S01]  /*0be0*/  IMAD R7, R7, c[0x0][0x1b0], RZ ;  /* 0x00006c0007077a24 */ /* 0x000fe200078e02ff */
[----:B------:R-:W-:Y:S01]  /*0bf0*/  BAR.SYNC.DEFER_BLOCKING 0x0 ;  /* 0x0000000000007b1d */ /* 0x000fe20000010000 */
[----:B------:R-:W-:Y:S02]  /*0c00*/  ISETP.GE.AND P5, PT, R23, c[0x0][0x198], PT ;  /* 0x0000660017007a0c */ /* 0x000fe40003fa6270 */
[----:B------:R-:W-:Y:S01]  /*0c10*/  IMAD R0, R0, c[0x0][0x1b4], R7 ;  /* 0x00006d0000007a24 */ /* 0x000fe200078e0207 */
[----:B------:R-:W-:Y:S01]  /*0c20*/  SHF.R.S32.HI R5, RZ, 0x1f, R4 ;  /* 0x0000001fff057819 */ /* 0x000fe20000011404 */
[----:B------:R-:W-:Y:S02]  /*0c30*/  IMAD.U32 R7, RZ, RZ, UR15 ;  /* 0x0000000fff077e24 */ /* 0x000fe4000f8e00ff */
[----:B------:R-:W-:-:S02]  /*0c40*/  IMAD.IADD R3, R3, 0x1, R0 ;  /* 0x0000000103037824 */ /* 0x000fc400078e0200 */
[----:B------:R-:W-:Y:S02]  /*0c50*/  IMAD R0, R5, c[0x0][0x1a8], RZ ;  /* 0x00006a0005007a24 */ /* 0x000fe400078e02ff */
[----:B------:R-:W-:-:S04]  /*0c60*/  IMAD.WIDE.U32 R2, R4, c[0x0][0x1a8], R2 ;  /* 0x00006a0004027a25 */ /* 0x000fc800078e0002 */
[----:B------:R-:W-:Y:S01]  /*0c70*/  IMAD R0, R4, c[0x0][0x1ac], R0 ;  /* 0x00006b0004007a24 */ /* 0x000fe200078e0200 */
[----:B------:R-:W-:Y:S01]  /*0c80*/  LEA R13, P3, R2, c[0x0][0x160], 0x1 ;  /* 0x00005800020d7a11 */ /* 0x000fe200078608ff */
[----:B------:R-:W-:Y:S01]  /*0c90*/  IMAD R7, R9, 0x80, R22 ;  /* 0x0000008009077824 */ /* 0x000fe200078e0216 */
[----:B------:R-:W-:Y:S01]  /*0ca0*/  SHF.R.S32.HI R9, RZ, 0x4, R26 ;  /* 0x00000004ff097819 */ /* 0x000fe2000001141a */
[----:B------:R-:W-:-:S03]  /*0cb0*/  IMAD.IADD R0, R3, 0x1, R0 ;  /* 0x0000000103007824 */ /* 0x000fc600078e0200 */
[----:B------:R-:W-:Y:S02]  /*0cc0*/  IADD3 R6, R7, 0x20, RZ ;  /* 0x0000002007067810 */ /* 0x000fe40007ffe0ff */
[----:B------:R-:W-:Y:S01]  /*0cd0*/  LEA.HI.X R12, R2, c[0x0][0x164], R0, 0x1, P3 ;  /* 0x00005900020c7a11 */ /* 0x000fe200018f0c00 */
[----:B------:R-:W-:Y:S01]  /*0ce0*/  IMAD.SHL.U32 R0, R22, 0x40, RZ ;  /* 0x0000004016007824 */ /* 0x000fe200078e00ff */
[----:B------:R-:W-:Y:S01]  /*0cf0*/  ISETP.GE.AND P1, PT, R6, R8, PT ;  /* 0x000000080600720c */ /* 0x000fe20003f26270 */
[----:B------:R-:W-:Y:S01]  /*0d00*/  IMAD R2, R29, c[0x0][0x1e0], RZ ;  /* 0x000078001d027a24 */ /* 0x000fe200078e02ff */
[C---:B------:R-:W-:Y:S02]  /*0d10*/  IADD3 R5, R7.reuse, 0x40, RZ ;  /* 0x0000004007057810 */ /* 0x040fe40007ffe0ff */
[----:B------:R-:W-:Y:S02]  /*0d20*/  LOP3.LUT R0, R0, 0x1c0, RZ, 0xc0, !PT ;  /* 0x000001c000007812 */ /* 0x000fe400078ec0ff */
[----:B------:R-:W-:-:S02]  /*0d30*/  IADD3 R4, R7, 0x60, RZ ;  /* 0x0000006007047810 */ /* 0x000fc40007ffe0ff */
[----:B------:R-:W-:Y:S02]  /*0d40*/  SHF.R.U32.HI R6, RZ, 0x3, R0 ;  /* 0x00000003ff067819 */ /* 0x000fe40000011600 */
[----:B------:R-:W-:Y:S01]  /*0d50*/  LOP3.LUT R3, R0, 0x38, R16, 0xf8, !PT ;  /* 0x0000003800037812 */ /* 0x000fe200078ef810 */
[----:B------:R-:W-:Y:S01]  /*0d60*/  IMAD R0, R22, c[0x0][0x1e4], R2 ;  /* 0x0000790016007a24 */ /* 0x000fe200078e0202 */
[----:B------:R-:W-:Y:S01]  /*0d70*/  ISETP.GE.AND P6, PT, R7, R8, PT ;  /* 0x000000080700720c */ /* 0x000fe20003fc6270 */
[----:B------:R-:W-:Y:S01]  /*0d80*/  SHFL.IDX PT, R2, R13, RZ, 0x181f ;  /* 0x00181fff0d027589 */ /* 0x000fe200000e0000 */
[----:B------:R-:W-:Y:S02]  /*0d90*/  LOP3.LUT R7, R3, R6, RZ, 0x3c, !PT ;  /* 0x0000000603077212 */ /* 0x000fe400078e3cff */
[-C--:B------:R-:W-:Y:S01]  /*0da0*/  ISETP.GE.AND P2, PT, R5, R8.reuse, PT ;  /* 0x000000080500720c */ /* 0x080fe20003f46270 */
[----:B------:R-:W1:Y:S01]  /*0db0*/  SHFL.IDX PT, R3, R12, RZ, 0x181f ;  /* 0x00181fff0c037589 */ /* 0x000e6200000e0000 */
[----:B------:R-:W-:Y:S01]  /*0dc0*/  ISETP.GE.AND P0, PT, R4, R8, PT ;  /* 0x000000080400720c */ /* 0x000fe20003f06270 */
[----:B------:R-:W-:Y:S01]  /*0dd0*/  IMAD.WIDE.U32 R4, R22, c[0x0][0x1e0], R16 ;  /* 0x0000780016047a25 */ /* 0x000fe200078e0010 */
[----:B------:R-:W-:-:S02]  /*0de0*/  LEA.HI R8, R26, R9, RZ, 0x1 ;  /* 0x000000091a087211 */ /* 0x000fc400078f08ff */
[----:B------:R-:W-:Y:S01]  /*0df0*/  ISETP.GE.AND P3, PT, R16, c[0x0][0x198], PT ;  /* 0x0000660010007a0c */ /* 0x000fe20003f66270 */
[----:B------:R-:W-:Y:S01]  /*0e00*/  IMAD.IADD R5, R5, 0x1, R0 ;  /* 0x0000000105057824 */ /* 0x000fe200078e0200 */
[----:B------:R-:W-:Y:S01]  /*0e10*/  LOP3.LUT R6, R8, 0xfffffffe, RZ, 0xc0, !PT ;  /* 0xfffffffe08067812 */ /* 0x000fe200078ec0ff */
[----:B------:R-:W-:Y:S02]  /*0e20*/  IMAD.U32 R0, RZ, RZ, UR9 ;  /* 0x00000009ff007e24 */ /* 0x000fe4000f8e00ff */
[----:B------:R-:W-:Y:S02]  /*0e30*/  IMAD.SHL.U32 R8, R10, 0x8, RZ ;  /* 0x000000080a087824 */ /* 0x000fe400078e00ff */
[----:B------:R-:W-:Y:S01]  /*0e40*/  IMAD.WIDE.U32 R14, R0, c[0x0][0x1e8], R4 ;  /* 0x00007a00000e7a25 */ /* 0x000fe200078e0004 */
[----:B------:R-:W-:Y:S02]  /*0e50*/  @!P6 SHF.R.S32.HI R4, RZ, 0x1f, R23 ;  /* 0x0000001fff04e819 */ /* 0x000fe40000011417 */
[----:B------:R-:W-:Y:S01]  /*0e60*/  LOP3.LUT R8, R7, 0xfffffe00, R8, 0xf8, !PT ;  /* 0xfffffe0007087812 */ /* 0x000fe200078ef808 */
[----:B------:R-:W-:Y:S01]  /*0e70*/  IMAD.IADD R24, R9, 0x1, -R6 ;  /* 0x0000000109187824 */ /* 0x000fe200078e0a06 */
[----:B------:R-:W-:Y:S01]  /*0e80*/  @!P6 LEA.HI R10, R4, R23, RZ, 0x3 ;  /* 0x00000017040ae211 */ /* 0x000fe200078f18ff */
[----:B------:R-:W2:Y:S01]  /*0e90*/  SHFL.IDX PT, R6, R13, 0x1, 0x181f ;  /* 0x00381f000d067f89 */ /* 0x000ea200000e0000 */
[----:B------:R-:W-:Y:S01]  /*0ea0*/  @!P6 SHF.R.S32.HI R0, RZ, 0x1f, R25 ;  /* 0x0000001fff00e819 */ /* 0x000fe20000011419 */
[----:B------:R-:W-:Y:S01]  /*0eb0*/  IMAD.SHL.U32 R248, R8, 0x2, RZ ;  /* 0x0000000208f87824 */ /* 0x000fe200078e00ff */
[----:B------:R-:W-:Y:S01]  /*0ec0*/  @!P6 LOP3.LUT R10, R10, 0xfffffff8, RZ, 0xc0, !PT ;  /* 0xfffffff80a0ae812 */ /* 0x000fe200078ec0ff */
[----:B------:R-:W4:Y:S01]  /*0ed0*/  SHFL.IDX PT, R7, R12, 0x1, 0x181f ;  /* 0x00381f000c077f89 */ /* 0x000f2200000e0000 */
[----:B------:R-:W-:-:S04]  /*0ee0*/  @!P6 LEA.HI R0, R0, R25, RZ, 0x3 ;  /* 0x000000190000e211 */ /* 0x000fc800078f18ff */
[----:B------:R-:W-:-:S05]  /*0ef0*/  @!P6 LOP3.LUT R0, R0, 0xfffffff8, RZ, 0xc0, !PT ;  /* 0xfffffff80000e812 */ /* 0x000fca00078ec0ff */
[----:B-1----:R-:W-:Y:S01]  /*0f00*/  @!P6 IMAD.WIDE R8, R0, 0x2, R2 ;  /* 0x000000020008e825 */ /* 0x002fe200078e0202 */
[----:B------:R-:W-:-:S04]  /*0f10*/  @!P1 SHF.R.S32.HI R0, RZ, 0x1f, R25 ;  /* 0x0000001fff009819 */ /* 0x000fc80000011419 */
[----:B------:R-:W-:-:S04]  /*0f20*/  @!P1 LEA.HI R0, R0, R25, RZ, 0x3 ;  /* 0x0000001900009211 */ /* 0x000fc800078f18ff */
[----:B------:R-:W-:Y:S02]  /*0f30*/  @!P1 LOP3.LUT R0, R0, 0xfffffff8, RZ, 0xc0, !PT ;  /* 0xfffffff800009812 */ /* 0x000fe400078ec0ff */
[----:B---3--:R-:W-:Y:S01]  /*0f40*/  @P4 SHF.R.S32.HI R21, RZ, 0x1f, R20 ;  /* 0x0000001fff154819 */ /* 0x008fe20000011414 */
[----:B------:R-:W-:Y:S02]  /*0f50*/  @!P4 IMAD.MOV.U32 R20, RZ, RZ, R18 ;  /* 0x000000ffff14c224 */ /* 0x000fe400078e0012 */
[----:B------:R-:W-:Y:S01]  /*0f60*/  @!P4 IMAD.MOV.U32 R21, RZ, RZ, R11 ;  /* 0x000000ffff15c224 */ /* 0x000fe200078e000b */
[----:B------:R-:W-:Y:S01]  /*0f70*/  @!P6 LEA R4, P4, R16, R2, 0x1 ;  /* 0x000000021004e211 */ /* 0x000fe200078808ff */
[----:B------:R-:W-:Y:S02]  /*0f80*/  @!P6 IMAD.WIDE R10, R10, 0x2, R2 ;  /* 0x000000020a0ae825 */ /* 0x000fe400078e0202 */
[----:B------:R-:W-:Y:S01]  /*0f90*/  SHFL.IDX PT, R2, R13, 0x3, 0x181f ;  /* 0x00781f000d027f89 */ /* 0x000fe200000e0000 */
[----:B------:R-:W-:-:S02]  /*0fa0*/  @!P6 LEA.HI.X R5, R16, R3, R17, 0x1, P4 ;  /* 0x000000031005e211 */ /* 0x000fc400020f0c11 */
[----:B------:R-:W-:Y:S01]  /*0fb0*/  ISETP.GE.AND P4, PT, R25, c[0x0][0x198], PT ;  /* 0x0000660019007a0c */ /* 0x000fe20003f86270 */
[----:B------:R-:W-:Y:S04]  /*0fc0*/  SHFL.IDX PT, R3, R12, 0x3, 0x181f ;  /* 0x00781f000c037f89 */ /* 0x000fe800000e0000 */
[----:B------:R1:W-:Y:S04]  /*0fd0*/  @!P6 LDGSTS.E.BYPASS.LTC128B.128 [R248+0x100], [R4.64], !P3 ;  /* 0x0010000004f8efae */ /* 0x0003e8000d901d4a */
[----:B------:R3:W-:Y:S04]  /*0fe0*/  @!P6 LDGSTS.E.BYPASS.LTC128B.128 [R248+0x4100], [R10.64], !P5 ;  /* 0x041000000af8efae */ /* 0x0007e8000e901d4a */
[----:B------:R2:W-:Y:S04]  /*0ff0*/  @!P6 LDGSTS.E.BYPASS.LTC128B.128 [R248+0x8100], [R8.64], !P4 ;  /* 0x0810000008f8efae */ /* 0x0005e8000e101d4a */
[----:B-1----:R1:W5:Y:S01]  /*1000*/  SHFL.IDX PT, R4, R13, 0x2, 0x181f ;  /* 0x00581f000d047f89 */ /* 0x00236200000e0000 */
[----:B---3--:R-:W-:-:S03]  /*1010*/  @!P1 SHF.R.S32.HI R10, RZ, 0x1f, R23 ;  /* 0x0000001fff0a9819 */ /* 0x008fc60000011417 */
[----:B------:R3:W5:Y:S01]  /*1020*/  SHFL.IDX PT, R5, R12, 0x2, 0x181f ;  /* 0x00581f000c057f89 */ /* 0x00076200000e0000 */
[----:B------:R-:W-:Y:S02]  /*1030*/  @!P1 LEA.HI R10, R10, R23, RZ, 0x3 ;  /* 0x000000170a0a9211 */ /* 0x000fe400078f18ff */
[----:B--2---:R-:W-:Y:S02]  /*1040*/  @!P1 LEA R8, P6, R16, R6, 0x1 ;  /* 0x0000000610089211 */ /* 0x004fe400078c08ff */
[----:B------:R-:W-:Y:S02]  /*1050*/  @!P1 LOP3.LUT R10, R10, 0xfffffff8, RZ, 0xc0, !PT ;  /* 0xfffffff80a0a9812 */ /* 0x000fe400078ec0ff */
[----:B----4-:R-:W-:-:S03]  /*1060*/  @!P1 LEA.HI.X R9, R16, R7, R17, 0x1, P6 ;  /* 0x0000000710099211 */ /* 0x010fc600030f0c11 */
[--C-:B------:R-:W-:Y:S02]  /*1070*/  @!P1 IMAD.WIDE R10, R10, 0x2, R6.reuse ;  /* 0x000000020a0a9825 */ /* 0x100fe400078e0206 */
[----:B------:R5:W-:Y:S02]  /*1080*/  @!P1 LDGSTS.E.BYPASS.LTC128B.128 [R248+0x1100], [R8.64], !P3 ;  /* 0x0110000008f89fae */ /* 0x000be4000d901d4a */
[----:B------:R-:W-:Y:S01]  /*1090*/  @!P1 IMAD.WIDE R6, R0, 0x2, R6 ;  /* 0x0000000200069825 */ /* 0x000fe200078e0206 */
[----:B------:R-:W-:Y:S01]  /*10a0*/  @!P0 SHF.R.S32.HI R0, RZ, 0x1f, R23 ;  /* 0x0000001fff008819 */ /* 0x000fe20000011417 */
[----:B------:R2:W-:Y:S01]  /*10b0*/  @!P1 LDGSTS.E.BYPASS.LTC128B.128 [R248+0x5100], [R10.64], !P5 ;  /* 0x051000000af89fae */ /* 0x0005e2000e901d4a */
[----:B-1----:R-:W-:Y:S01]  /*10c0*/  IADD3 R13, R15, UR6, RZ ;  /* 0x000000060f0d7c10 */ /* 0x002fe2000fffe0ff */
[----:B------:R-:W-:Y:S01]  /*10d0*/  UIMAD UR6, UR12, -0x60, UR16 ;  /* 0xffffffa00c0678a4 */ /* 0x000fe2000f8e0210 */
[----:B------:R-:W-:Y:S01]  /*10e0*/  @!P0 SHF.R.S32.HI R15, RZ, 0x1f, R25 ;  /* 0x0000001fff0f8819 */ /* 0x000fe20000011419 */
[----:B------:R1:W-:Y:S01]  /*10f0*/  @!P1 LDGSTS.E.BYPASS.LTC128B.128 [R248+0x9100], [R6.64], !P4 ;  /* 0x0910000006f89fae */ /* 0x0003e2000e101d4a */
[----:B---3--:R-:W-:Y:S01]  /*1100*/  IMAD.MOV.U32 R12, RZ, RZ, R14 ;  /* 0x000000ffff0c7224 */ /* 0x008fe200078e000e */
[----:B------:R-:W-:-:S03]  /*1110*/  UIMAD UR16, UR16, UR5, URZ ;  /* 0x00000005101072a4 */ /* 0x000fc6000f8e023f */
[----:B------:R-:W-:Y:S01]  /*1120*/  IMAD.WIDE.U32 R32, R20, c[0x0][0x1f0], R12 ;  /* 0x00007c0014207a25 */ /* 0x000fe200078e000c */
[----:B------:R-:W-:-:S03]  /*1130*/  UIADD3 UR16, UR15, UR16, URZ ;  /* 0x000000100f107290 */ /* 0x000fc6000fffe03f */
[----:B------:R-:W-:Y:S01]  /*1140*/  IMAD.MOV.U32 R120, RZ, RZ, R32 ;  /* 0x000000ffff787224 */ /* 0x000fe200078e0020 */
[----:B------:R-:W-:Y:S01]  /*1150*/  UIMAD UR4, UR16, UR7, URZ ;  /* 0x00000007100472a4 */ /* 0x000fe2000f8e023f */
[----:B------:R-:W-:Y:S01]  /*1160*/  IMAD.SHL.U32 R13, R119, 0x40, RZ ;  /* 0x00000040770d7824 */ /* 0x000fe200078e00ff */
[----:B------:R-:W-:Y:S02]  /*1170*/  STL.64 [R1+0x18], R32 ;  /* 0x0000182001007387 */ /* 0x000fe40000100a00 */
[----:B------:R-:W-:Y:S01]  /*1180*/  UIMAD UR4, UR17, UR14, UR4 ;  /* 0x0000000e110472a4 */ /* 0x000fe2000f8e0204 */
[----:B-----5:R-:W-:Y:S02]  /*1190*/  @!P2 LEA R8, P6, R16, R4, 0x1 ;  /* 0x000000041008a211 */ /* 0x020fe400078c08ff */
[----:B--2---:R-:W-:Y:S02]  /*11a0*/  @!P2 SHF.R.S32.HI R11, RZ, 0x1f, R23 ;  /* 0x0000001fff0ba819 */ /* 0x004fe40000011417 */
[----:B------:R-:W-:-:S02]  /*11b0*/  @!P2 SHF.R.S32.HI R10, RZ, 0x1f, R25 ;  /* 0x0000001fff0aa819 */ /* 0x000fc40000011419 */
[----:B------:R-:W-:Y:S02]  /*11c0*/  @!P2 LEA.HI R14, R11, R23, RZ, 0x3 ;  /* 0x000000170b0ea211 */ /* 0x000fe400078f18ff */
[----:B------:R-:W-:Y:S02]  /*11d0*/  @!P2 LEA.HI R11, R10, R25, RZ, 0x3 ;  /* 0x000000190a0ba211 */ /* 0x000fe400078f18ff */
[----:B------:R-:W-:Y:S02]  /*11e0*/  @!P0 LEA.HI R10, R0, R23, RZ, 0x3 ;  /* 0x00000017000a8211 */ /* 0x000fe400078f18ff */
[----:B------:R-:W-:Y:S02]  /*11f0*/  @!P0 LEA.HI R0, R15, R25, RZ, 0x3 ;  /* 0x000000190f008211 */ /* 0x000fe400078f18ff */
[----:B------:R-:W-:Y:S02]  /*1200*/  @!P2 LOP3.LUT R14, R14, 0xfffffff8, RZ, 0xc0, !PT ;  /* 0xfffffff80e0ea812 */ /* 0x000fe400078ec0ff */
[----:B------:R-:W-:-:S02]  /*1210*/  @!P2 LOP3.LUT R11, R11, 0xfffffff8, RZ, 0xc0, !PT ;  /* 0xfffffff80b0ba812 */ /* 0x000fc400078ec0ff */
[----:B------:R-:W-:Y:S01]  /*1220*/  @!P0 LOP3.LUT R18, R10, 0xfffffff8, RZ, 0xc0, !PT ;  /* 0xfffffff80a128812 */ /* 0x000fe200078ec0ff */
[--C-:B------:R-:W-:Y:S01]  /*1230*/  @!P2 IMAD.WIDE R14, R14, 0x2, R4.reuse ;  /* 0x000000020e0ea825 */ /* 0x100fe200078e0204 */
[----:B------:R-:W-:Y:S02]  /*1240*/  @!P0 LOP3.LUT R0, R0, 0xfffffff8, RZ, 0xc0, !PT ;  /* 0xfffffff800008812 */ /* 0x000fe400078ec0ff */
[C---:B-1----:R-:W-:Y:S01]  /*1250*/  @!P0 LEA R6, P1, R16.reuse, R2, 0x1 ;  /* 0x0000000210068211 */ /* 0x042fe200078208ff */
[----:B------:R-:W-:Y:S01]  /*1260*/  @!P2 IMAD.WIDE R10, R11, 0x2, R4 ;  /* 0x000000020b0aa825 */ /* 0x000fe200078e0204 */
[C-C-:B------:R-:W-:Y:S02]  /*1270*/  @!P2 LEA.HI.X R9, R16.reuse, R5, R17.reuse, 0x1, P6 ;  /* 0x000000051009a211 */ /* 0x140fe400030f0c11 */
[----:B------:R-:W-:Y:S01]  /*1280*/  @!P0 LEA.HI.X R7, R16, R3, R17, 0x1, P1 ;  /* 0x0000000310078211 */ /* 0x000fe200008f0c11 */
[--C-:B------:R-:W-:Y:S01]  /*1290*/  @!P0 IMAD.WIDE R4, R18, 0x2, R2.reuse ;  /* 0x0000000212048825 */ /* 0x100fe200078e0202 */
[----:B------:R-:W-:Y:S01]  /*12a0*/  ISETP.GE.AND P6, PT, R16, c[0x0][0x1d4], PT ;  /* 0x0000750010007a0c */ /* 0x000fe20003fc6270 */
[----:B------:R1:W-:Y:S02]  /*12b0*/  @!P2 LDGSTS.E.BYPASS.LTC128B.128 [R248+0x2100], [R8.64], !P3 ;  /* 0x0210000008f8afae */ /* 0x0003e4000d901d4a */
[----:B------:R-:W-:Y:S01]  /*12c0*/  @!P0 IMAD.WIDE R18, R0, 0x2, R2 ;  /* 0x0000000200128825 */ /* 0x000fe200078e0202 */
[----:B------:R-:W-:Y:S01]  /*12d0*/  LOP3.LUT R2, R26, 0xfffffff0, RZ, 0xc0, !PT ;  /* 0xfffffff01a027812 */ /* 0x000fe200078ec0ff */
[----:B------:R2:W-:Y:S02]  /*12e0*/  @!P2 LDGSTS.E.BYPASS.LTC128B.128 [R248+0x6100], [R14.64], !P5 ;  /* 0x061000000ef8afae */ /* 0x0005e4000e901d4a */
[----:B------:R-:W-:-:S02]  /*12f0*/  IMAD.U32 R0, RZ, RZ, UR6 ;  /* 0x00000006ff007e24 */ /* 0x000fc4000f8e00ff */
[----:B------:R3:W-:Y:S01]  /*1300*/  @!P2 LDGSTS.E.BYPASS.LTC128B.128 [R248+0xa100], [R10.64], !P4 ;  /* 0x0a1000000af8afae */ /* 0x0007e2000e101d4a */
[----:B------:R-:W-:-:S03]  /*1310*/  IMAD R3, R21, c[0x0][0x1f0], RZ ;  /* 0x00007c0015037a24 */ /* 0x000fc600078e02ff */
[----:B------:R4:W-:Y:S04]  /*1320*/  @!P0 LDGSTS.E.BYPASS.LTC128B.128 [R248+0x3100], [R6.64], !P3 ;  /* 0x0310000006f88fae */ /* 0x0009e8000d901d4a */
[----:B------:R5:W-:Y:S01]  /*1330*/  @!P0 LDGSTS.E.BYPASS.LTC128B.128 [R248+0x7100], [R4.64], !P5 ;  /* 0x0710000004f88fae */ /* 0x000be2000e901d4a */
[----:B------:R-:W-:-:S03]  /*1340*/  ISETP.GE.AND P5, PT, R23, c[0x0][0x1d4], PT ;  /* 0x0000750017007a0c */ /* 0x000fc60003fa6270 */
[----:B------:R4:W-:Y:S04]  /*1350*/  @!P0 LDGSTS.E.BYPASS.LTC128B.128 [R248+0xb100], [R18.64], !P4 ;  /* 0x0b10000012f88fae */ /* 0x0009e8000e101d4a */
[----:B------:R-:W0:Y:S01]  /*1360*/  LDGDEPBAR ;  /* 0x00000000000079af */ /* 0x000e220000000000 */
[----:B-1----:R-:W-:Y:S01]  /*1370*/  IADD3 R9, R0, c[0x0][0x1d0], -R22 ;  /* 0x0000740000097a10 */ /* 0x002fe20007ffe816 */
[----:B------:R-:W-:-:S03]  /*1380*/  IMAD R0, R20, c[0x0][0x1f4], R3 ;  /* 0x00007d0014007a24 */ /* 0x000fc600078e0203 */
[----:B------:R-:W-:Y:S01]  /*1390*/  ISETP.GE.AND P3, PT, R9, 0x1, PT ;  /* 0x000000010900780c */ /* 0x000fe20003f66270 */
[----:B------:R-:W-:Y:S01]  /*13a0*/  IMAD.IADD R121, R33, 0x1, R0 ;  /* 0x0000000121797824 */ /* 0x000fe200078e0200 */
[C---:B------:R-:W-:Y:S01]  /*13b0*/  ISETP.GE.AND P1, PT, R9.reuse, 0x41, PT ;  /* 0x000000410900780c */ /* 0x040fe20003f26270 */
[----:B--2---:R-:W-:Y:S01]  /*13c0*/  IMAD.WIDE.U32 R14, R118, 0x40, RZ ;  /* 0x00000040760e7825 */ /* 0x004fe200078e00ff */
[----:B------:R-:W-:Y:S02]  /*13d0*/  ISETP.GE.AND P2, PT, R9, 0x21, PT ;  /* 0x000000210900780c */ /* 0x000fe40003f46270 */
[----:B------:R-:W-:Y:S01]  /*13e0*/  STL.64 [R1+0x10], R120 ;  /* 0x0000107801007387 */ /* 0x000fe20000100a00 */
[----:B---3--:R-:W-:Y:S02]  /*13f0*/  IMAD.SHL.U32 R11, R24, 0x8, RZ ;  /* 0x00000008180b7824 */ /* 0x008fe400078e00ff */
[----:B-----5:R-:W-:-:S05]  /*1400*/  IMAD.IADD R4, R132, 0x1, -R2 ;  /* 0x0000000184047824 */ /* 0x020fca00078e0a02 */
[----:B------:R-:W-:-:S04]  /*1410*/  SHF.R.S32.HI R2, RZ, 0x1f, R4 ;  /* 0x0000001fff027819 */ /* 0x000fc80000011404 */
[----:B------:R-:W-:Y:S01]  /*1420*/  LEA.HI R12, R2, R4, RZ, 0x3 ;  /* 0x00000004020c7211 */ /* 0x000fe200078f18ff */
[----:B------:R-:W-:-:S03]  /*1430*/  IMAD.WIDE.U32 R2, R116, UR7, R120 ;  /* 0x0000000774027c25 */ /* 0x000fc6000f8e0078 */
[----:B------:R-:W-:Y:S02]  /*1440*/  LOP3.LUT R0, R12, 0xfffffff8, RZ, 0xc0, !PT ;  /* 0xfffffff80c007812 */ /* 0x000fe400078ec0ff */
[----:B------:R-:W-:Y:S01]  /*1450*/  IADD3 R3, R3, UR4, RZ ;  /* 0x0000000403037c10 */ /* 0x000fe2000fffe0ff */
[----:B------:R-:W-:Y:S01]  /*1460*/  ULDC.64 UR4, c[0x0][0x210] ;  /* 0x0000840000047ab9 */ /* 0x000fe20000000a00 */
[----:B----4-:R-:W-:Y:S01]  /*1470*/  @P3 LEA R6, P4, R2, c[0x0][0x1c8], 0x1 ;  /* 0x0000720002063a11 */ /* 0x010fe200078808ff */
[----:B------:R-:W-:Y:S01]  /*1480*/  IMAD.IADD R10, R4, 0x1, -R0 ;  /* 0x00000001040a7824 */ /* 0x000fe200078e0a00 */
[----:B------:R-:W-:Y:S01]  /*1490*/  @P2 LEA R5, P0, R118, R2, 0x5 ;  /* 0x0000000276052211 */ /* 0x000fe200078028ff */
[----:B------:R-:W-:Y:S01]  /*14a0*/  UIMAD UR4, UR13, UR4, URZ ;  /* 0x000000040d0472a4 */ /* 0x000fe2000f8e023f */
[----:B------:R-:W-:Y:S01]  /*14b0*/  @P3 LEA.HI.X R7, R2, c[0x0][0x1cc], R3, 0x1, P4 ;  /* 0x0000730002073a11 */ /* 0x000fe200020f0c03 */
[----:B------:R-:W-:Y:S01]  /*14c0*/  IMAD.SHL.U32 R0, R10, 0x40, RZ ;  /* 0x000000400a007824 */ /* 0x000fe200078e00ff */
[----:B------:R-:W-:Y:S01]  /*14d0*/  @P1 IADD3 R8, P4, R2, R14, RZ ;  /* 0x0000000e02081210 */ /* 0x000fe20007f9e0ff */
[----:B------:R-:W-:Y:S01]  /*14e0*/  UIMAD UR4, UR9, UR5, UR4 ;  /* 0x00000005090472a4 */ /* 0x000fe2000f8e0204 */
[----:B------:R-:W-:Y:S01]  /*14f0*/  @P2 LEA.HI.X R2, R118, R3, R119, 0x5, P0 ;  /* 0x0000000376022211 */ /* 0x000fe200000f2c77 */
[----:B------:R1:W-:Y:S01]  /*1500*/  @P3 LDGSTS.E.BYPASS.LTC128B.128 [R248+0xc100], [R6.64], !P6 ;  /* 0x0c10000006f83fae */ /* 0x0003e2000f101d4a */
[----:B------:R-:W-:-:S02]  /*1510*/  @P1 IADD3.X R13, R3, R15, R13, P4, !PT ;  /* 0x0000000f030d1210 */ /* 0x000fc400027fe40d */
[----:B------:R-:W-:Y:S01]  /*1520*/  ISETP.GE.AND P4, PT, R25, c[0x0][0x1d4], PT ;  /* 0x0000750019007a0c */ /* 0x000fe20003f86270 */
[----:B------:R1:W-:Y:S01]  /*1530*/  @P3 LDGSTS.E.BYPASS.LTC128B.128 [R248+0xf100], [R6.64+0x80], !P5 ;  /* 0x0f10008006f83fae */ /* 0x0003e2000e901d4a */
[----:B------:R-:W-:Y:S02]  /*1540*/  LOP3.LUT R0, R0, 0x1c0, RZ, 0xc0, !PT ;  /* 0x000001c000007812 */ /* 0x000fe400078ec0ff */
[C---:B------:R-:W-:Y:S02]  /*1550*/  @P2 LEA R4, P0, R5.reuse, c[0x0][0x1c8], 0x1 ;  /* 0x0000720005042a11 */ /* 0x040fe400078008ff */
[----:B------:R-:W-:Y:S02]  /*1560*/  LOP3.LUT R3, R0, 0x8, R11, 0xf8, !PT ;  /* 0x0000000800037812 */ /* 0x000fe400078ef80b */
[----:B------:R-:W-:Y:S02]  /*1570*/  @P2 LEA.HI.X R5, R5, c[0x0][0x1cc], R2, 0x1, P0 ;  /* 0x0000730005052a11 */ /* 0x000fe400000f0c02 */
[----:B------:R-:W-:-:S02]  /*1580*/  SHF.R.U32.HI R0, RZ, 0x3, R0 ;  /* 0x00000003ff007819 */ /* 0x000fc40000011600 */
[----:B------:R-:W-:Y:S01]  /*1590*/  @P1 LEA R2, P0, R8, c[0x0][0x1c8], 0x1 ;  /* 0x0000720008021a11 */ /* 0x000fe200078008ff */
[----:B------:R1:W-:Y:S01]  /*15a0*/  @P3 LDGSTS.E.BYPASS.LTC128B.128 [R248+0x12100], [R6.64+0x100], !P4 ;  /* 0x1210010006f83fae */ /* 0x0003e2000e101d4a */
[----:B------:R-:W-:Y:S01]  /*15b0*/  LOP3.LUT R11, R3, R0, RZ, 0x3c, !PT ;  /* 0x00000000030b7212 */ /* 0x000fe200078e3cff */
[----:B------:R-:W-:Y:S01]  /*15c0*/  IMAD.SHL.U32 R0, R28, 0x40, RZ ;  /* 0x000000401c007824 */ /* 0x000fe200078e00ff */
[----:B------:R-:W-:Y:S01]  /*15d0*/  @P1 LEA.HI.X R3, R8, c[0x0][0x1cc], R13, 0x1, P0 ;  /* 0x0000730008031a11 */ /* 0x000fe200000f0c0d */
[----:B------:R2:W-:Y:S01]  /*15e0*/  @P2 LDGSTS.E.BYPASS.LTC128B.128 [R248+0xd100], [R4.64], !P6 ;  /* 0x0d10000004f82fae */ /* 0x0005e2000f101d4a */
[----:B------:R-:W-:Y:S02]  /*15f0*/  LOP3.LUT P0, RZ, R10, 0x2, RZ, 0xc0, !PT ;  /* 0x000000020aff7812 */ /* 0x000fe4000780c0ff */
[----:B------:R-:W-:Y:S01]  /*1600*/  LOP3.LUT R0, R0, 0x1c0, RZ, 0xc0, !PT ;  /* 0x000001c000007812 */ /* 0x000fe200078ec0ff */
[----:B------:R2:W-:Y:S04]  /*1610*/  @P2 LDGSTS.E.BYPASS.LTC128B.128 [R248+0x10100], [R4.64+0x80], !P5 ;  /* 0x1010008004f82fae */ /* 0x0005e8000e901d4a */
[----:B------:R2:W-:Y:S04]  /*1620*/  @P2 LDGSTS.E.BYPASS.LTC128B.128 [R248+0x13100], [R4.64+0x100], !P4 ;  /* 0x1310010004f82fae */ /* 0x0005e8000e101d4a */
[----:B------:R3:W-:Y:S04]  /*1630*/  @P1 LDGSTS.E.BYPASS.LTC128B.128 [R248+0xe100], [R2.64], !P6 ;  /* 0x0e10000002f81fae */ /* 0x0007e8000f101d4a */
[----:B------:R3:W-:Y:S04]  /*1640*/  @P1 LDGSTS.E.BYPASS.LTC128B.128 [R248+0x11100], [R2.64+0x80], !P5 ;  /* 0x1110008002f81fae */ /* 0x0007e8000e901d4a */
[----:B------:R3:W-:Y:S01]  /*1650*/  @P1 LDGSTS.E.BYPASS.LTC128B.128 [R248+0x14100], [R2.64+0x100], !P4 ;  /* 0x1410010002f81fae */ /* 0x0007e2000e101d4a */
[----:B------:R-:W-:Y:S01]  /*1660*/  LOP3.LUT P1, RZ, R10, 0x4, RZ, 0xc0, !PT ;  /* 0x000000040aff7812 */ /* 0x000fe2000782c0ff */
[----:B-1----:R-:W-:-:S02]  /*1670*/  IMAD.WIDE.U32 R6, R22, c[0x0][0x208], R16 ;  /* 0x0000820016067a25 */ /* 0x002fc400078e0010 */
[----:B------:R-:W0:Y:S02]  /*1680*/  LDGDEPBAR ;  /* 0x00000000000079af */ /* 0x000e240000000000 */
[----:B--2---:R-:W-:Y:S02]  /*1690*/  IMAD.SHL.U32 R4, R12, 0x40, RZ ;  /* 0x000000400c047824 */ /* 0x004fe400078e00ff */
[----:B------:R-:W-:-:S03]  /*16a0*/  IMAD.SHL.U32 R5, R22, 0x8, RZ ;  /* 0x0000000816057824 */ /* 0x000fc600078e00ff */
[----:B------:R-:W-:Y:S01]  /*16b0*/  LOP3.LUT R4, R11, 0xfffffe00, R4, 0xf8, !PT ;  /* 0xfffffe000b047812 */ /* 0x000fe200078ef804 */
[----:B---3--:R-:W-:Y:S01]  /*16c0*/  IMAD.SHL.U32 R2, R117, 0x20, RZ ;  /* 0x0000002075027824 */ /* 0x008fe200078e00ff */
[----:B------:R-:W-:-:S04]  /*16d0*/  DEPBAR.LE SB0, 0x1 ;  /* 0x000080400000791a */ /* 0x000fc80000000000 */
[----:B------:R-:W-:Y:S02]  /*16e0*/  LOP3.LUT R2, R2, 0x7ffffc00, RZ, 0xc0, !PT ;  /* 0x7ffffc0002027812 */ /* 0x000fe400078ec0ff */
[----:B------:R-:W-:Y:S01]  /*16f0*/  LOP3.LUT R3, R0, 0x8, R5, 0xf8, !PT ;  /* 0x0000000800037812 */ /* 0x000fe200078ef805 */
[----:B------:R-:W-:Y:S01]  /*1700*/  IMAD.MOV.U32 R5, RZ, RZ, 0x10 ;  /* 0x00000010ff057424 */ /* 0x000fe200078e00ff */
[----:B------:R-:W-:Y:S01]  /*1710*/  SHF.R.U32.HI R0, RZ, 0x3, R0 ;  /* 0x00000003ff007819 */ /* 0x000fe20000011600 */
[----:B------:R-:W-:Y:S02]  /*1720*/  IMAD.IADD R208, R4, 0x1, R2 ;  /* 0x0000000104d07824 */ /* 0x000fe400078e0202 */
[----:B------:R-:W-:Y:S01]  /*1730*/  IMAD.MOV.U32 R2, RZ, RZ, 0x20 ;  /* 0x00000020ff027424 */ /* 0x000fe200078e00ff */
[----:B------:R-:W-:Y:S02]  /*1740*/  SEL R5, R5, 0xfffffff0, !P0 ;  /* 0xfffffff005057807 */ /* 0x000fe40004000000 */
[C---:B------:R-:W-:Y:S01]  /*1750*/  LEA R216, R208.reuse, 0x100, 0x1 ;  /* 0x00000100d0d87811 */ /* 0x040fe200078e08ff */
[----:B------:R-:W-:Y:S01]  /*1760*/  IMAD.SHL.U32 R208, R208, 0x2, RZ ;  /* 0x00000002d0d07824 */ /* 0x000fe200078e00ff */
[----:B------:R-:W-:Y:S01]  /*1770*/  BAR.SYNC.DEFER_BLOCKING 0x0 ;  /* 0x0000000000007b1d */ /* 0x000fe20000010000 */
[----:B------:R-:W-:-:S02]  /*1780*/  SEL R2, R2, 0xffffffe0, !P1 ;  /* 0xffffffe002027807 */ /* 0x000fc40004800000 */
[--C-:B------:R-:W-:Y:S01]  /*1790*/  IMAD R212, R5, 0x2, R216.reuse ;  /* 0x0000000205d47824 */ /* 0x100fe200078e02d8 */
[----:B------:R-:W-:Y:S02]  /*17a0*/  LOP3.LUT R0, R3, R0, RZ, 0x3c, !PT ;  /* 0x0000000003007212 */ /* 0x000fe400078e3cff */
[----:B------:R-:W-:Y:S01]  /*17b0*/  IMAD R216, R2, 0x2, R216 ;  /* 0x0000000202d87824 */ /* 0x000fe200078e02d8 */
[----:B------:R-:W-:Y:S01]  /*17c0*/  LOP3.LUT P0, RZ, R28, 0x2, RZ, 0xc0, !PT ;  /* 0x000000021cff7812 */ /* 0x000fe2000780c0ff */
[----:B------:R-:W-:Y:S02]  /*17d0*/  IMAD R220, R2, 0x2, R212 ;  /* 0x0000000202dc7824 */ /* 0x000fe400078e02d4 */
[----:B------:R-:W-:-:S04]  /*17e0*/  IMAD R0, R24, 0x200, R0 ;  /* 0x0000020018007824 */ /* 0x000fc800078e0200 */
[----:B------:R-:W-:Y:S02]  /*17f0*/  IMAD.SHL.U32 R135, R0, 0x2, RZ ;  /* 0x0000000200877824 */ /* 0x000fe400078e00ff */
[----:B------:R-:W-:-:S03]  /*1800*/  IMAD R0, R29, c[0x0][0x208], RZ ;  /* 0x000082001d007a24 */ /* 0x000fc600078e02ff */
[C---:B------:R-:W-:Y:S01]  /*1810*/  IADD3 R3, R135.reuse, 0xc100, RZ ;  /* 0x0000c10087037810 */ /* 0x040fe20007ffe0ff */
[----:B------:R-:W-:Y:S01]  /*1820*/  IMAD R0, R22, c[0x0][0x20c], R0 ;  /* 0x0000830016007a24 */ /* 0x000fe200078e0200 */
[----:B------:R-:W-:Y:S02]  /*1830*/  IADD3 R230, R135, 0xc120, RZ ;  /* 0x0000c12087e67810 */ /* 0x000fe40007ffe0ff */
[----:B------:R-:W-:Y:S01]  /*1840*/  @P0 IADD3 R230, R3, -0x20, RZ ;  /* 0xffffffe003e60810 */ /* 0x000fe20007ffe0ff */
[----:B------:R-:W-:Y:S01]  /*1850*/  LDSM.16.M88.4 R152, [R208+0x100] ;  /* 0x00010000d098783b */ /* 0x000fe20000000200 */
[----:B------:R-:W-:Y:S01]  /*1860*/  IMAD.IADD R7, R7, 0x1, R0 ;  /* 0x0000000107077824 */ /* 0x000fe200078e0200 */
[----:B------:R-:W-:Y:S01]  /*1870*/  SEL R3, RZ, 0x2, P5 ;  /* 0x00000002ff037807 */ /* 0x000fe20002800000 */
[----:B------:R-:W-:Y:S01]  /*1880*/  IMAD.U32 R0, RZ, RZ, UR9 ;  /* 0x00000009ff007e24 */ /* 0x000fe2000f8e00ff */
[----:B------:R-:W-:Y:S01]  /*1890*/  LDSM.16.M88.4 R188, [R208+0x4100] ;  /* 0x00410000d0bc783b */ /* 0x000fe20000000200 */
[----:B------:R-:W-:-:S02]  /*18a0*/  IADD3 R247, R230, 0x800, RZ ;  /* 0x00000800e6f77810 */ /* 0x000fc40007ffe0ff */
[----:B------:R-:W-:Y:S01]  /*18b0*/  IMAD.WIDE.U32 R6, R0, c[0x0][0x210], R6 ;  /* 0x0000840000067a25 */ /* 0x000fe200078e0006 */
[----:B------:R-:W-:Y:S01]  /*18c0*/  LDSM.16.M88.4 R156, [R212] ;  /* 0x00000000d49c783b */ /* 0x000fe20000000200 */
[----:B------:R-:W-:Y:S02]  /*18d0*/  IADD3 R246, R230, 0x1000, RZ ;  /* 0x00001000e6f67810 */ /* 0x000fe40007ffe0ff */
[----:B------:R-:W-:Y:S01]  /*18e0*/  IMAD R0, R21, c[0x0][0x218], RZ ;  /* 0x0000860015007a24 */ /* 0x000fe200078e02ff */
[----:B------:R-:W-:Y:S01]  /*18f0*/  LDSM.16.M88.4 R192, [R212+0x4000] ;  /* 0x00400000d4c0783b */ /* 0x000fe20000000200 */
[----:B------:R-:W-:Y:S01]  /*1900*/  IADD3 R7, R7, UR4, RZ ;  /* 0x0000000407077c10 */ /* 0x000fe2000fffe0ff */
[----:B------:R-:W-:Y:S01]  /*1910*/  ULDC.64 UR4, c[0x0][0x208] ;  /* 0x0000820000047ab9 */ /* 0x000fe20000000a00 */
[C---:B------:R-:W-:Y:S01]  /*1920*/  IMAD R0, R20.reuse, c[0x0][0x21c], R0 ;  /* 0x0000870014007a24 */ /* 0x040fe200078e0200 */
[----:B------:R-:W-:Y:S01]  /*1930*/  LDSM.16.M88.4 R176, [R216] ;  /* 0x00000000d8b0783b */ /* 0x000fe20000000200 */
[----:B------:R-:W-:Y:S01]  /*1940*/  UIMAD UR13, UR17, UR4, URZ ;  /* 0x00000004110d72a4 */ /* 0x000fe2000f8e023f */
[----:B------:R-:W-:Y:S01]  /*1950*/  IMAD.WIDE.U32 R36, R20, c[0x0][0x218], R6 ;  /* 0x0000860014247a25 */ /* 0x000fe200078e0006 */
[----:B------:R-:W-:Y:S01]  /*1960*/  UIMAD.WIDE.U32 UR18, UR7, UR4, URZ ;  /* 0x00000004071272a5 */ /* 0x000fe2000f8e003f */
[----:B------:R-:W-:Y:S01]  /*1970*/  LDSM.16.M88.4 R200, [R216+0x4000] ;  /* 0x00400000d8c8783b */ /* 0x000fe20000000200 */
[----:B------:R-:W-:Y:S01]  /*1980*/  UIMAD UR13, UR7, UR5, UR13 ;  /* 0x00000005070d72a4 */ /* 0x000fe2000f8e020d */
[----:B------:R-:W-:Y:S01]  /*1990*/  IMAD.IADD R31, R37, 0x1, R0 ;  /* 0x00000001251f7824 */ /* 0x000fe200078e0200 */
[----:B------:R-:W-:Y:S01]  /*19a0*/  SEL R0, RZ, 0x4, P4 ;  /* 0x00000004ff007807 */ /* 0x000fe20002000000 */
[----:B------:R-:W-:Y:S01]  /*19b0*/  LDSM.16.M88.4 R184, [R220] ;  /* 0x00000000dcb8783b */ /* 0x000fe20000000200 */
[----:B------:R-:W-:Y:S01]  /*19c0*/  UIADD3 UR13, UR19, UR13, URZ ;  /* 0x0000000d130d7290 */ /* 0x000fe2000fffe03f */
[----:B------:R-:W-:Y:S01]  /*19d0*/  IMAD.U32 R6, RZ, RZ, UR18 ;  /* 0x00000012ff067e24 */ /* 0x000fe2000f8e00ff */
[----:B------:R-:W-:Y:S01]  /*19e0*/  IADD3 R245, R230, 0x1800, RZ ;  /* 0x00001800e6f57810 */ /* 0x000fe20007ffe0ff */
[----:B------:R-:W-:Y:S01]  /*19f0*/  LDSM.16.M88.4 R204, [R220+0x4000] ;  /* 0x00400000dccc783b */ /* 0x000fe20000000200 */
[----:B------:R-:W-:Y:S01]  /*1a00*/  IMAD.MOV.U32 R30, RZ, RZ, R36 ;  /* 0x000000ffff1e7224 */ /* 0x000fe200078e0024 */
[----:B------:R-:W-:Y:S01]  /*1a10*/  UIMAD UR17, UR13, 0x60, URZ ;  /* 0x000000600d1178a4 */ /* 0x000fe2000f8e023f */
[----:B------:R-:W-:Y:S01]  /*1a20*/  IMAD.U32 R7, RZ, RZ, UR19 ;  /* 0x00000013ff077e24 */ /* 0x000fe2000f8e00ff */
[----:B------:R-:W-:Y:S01]  /*1a30*/  LDSM.16.M88.4 R208, [R208+0x8100] ;  /* 0x00810000d0d0783b */ /* 0x000fe20000000200 */
[----:B------:R-:W-:Y:S01]  /*1a40*/  IMAD.WIDE.U32 R10, R6, 0x60, R30 ;  /* 0x00000060060a7825 */ /* 0x000fe200078e001e */
[----:B------:R-:W-:Y:S01]  /*1a50*/  USHF.L.U32 UR13, UR4, 0x6, URZ ;  /* 0x00000006040d7899 */ /* 0x000fe2000800063f */
[----:B------:R-:W-:Y:S01]  /*1a60*/  SEL R6, RZ, 0x1, P6 ;  /* 0x00000001ff067807 */ /* 0x000fe20003000000 */
[----:B------:R-:W-:Y:S01]  /*1a70*/  LDSM.16.M88.4 R212, [R212+0x8000] ;  /* 0x00800000d4d4783b */ /* 0x000fe20000000200 */
[----:B------:R-:W-:-:S02]  /*1a80*/  IADD3 R244, R230, 0x2000, RZ ;  /* 0x00002000e6f47810 */ /* 0x000fc40007ffe0ff */
[----:B------:R-:W-:Y:S01]  /*1a90*/  IADD3 R0, R0, R3, R6 ;  /* 0x0000000300007210 */ /* 0x000fe20007ffe006 */
[----:B------:R-:W-:Y:S01]  /*1aa0*/  LDSM.16.M88.4 R216, [R216+0x8000] ;  /* 0x00800000d8d8783b */ /* 0x000fe20000000200 */
[----:B------:R-:W-:Y:S01]  /*1ab0*/  IADD3 R3, R11, UR17, RZ ;  /* 0x000000110b037c10 */ /* 0x000fe2000fffe0ff */
[----:B------:R-:W-:Y:S01]  /*1ac0*/  IMAD.U32 R8, RZ, RZ, UR13 ;  /* 0x0000000dff087e24 */ /* 0x000fe2000f8e00ff */
[----:B------:R-:W-:Y:S01]  /*1ad0*/  LEA R6, P0, R10, c[0x0][0x1f8], 0x1 ;  /* 0x00007e000a067a11 */ /* 0x000fe200078008ff */
[----:B------:R-:W-:Y:S01]  /*1ae0*/  LDSM.16.M88.4 R220, [R220+0x8000] ;  /* 0x00800000dcdc783b */ /* 0x000fe20000000200 */
[----:B------:R-:W-:Y:S01]  /*1af0*/  UMOV UR17, 0x6 ;  /* 0x0000000600117882 */ /* 0x000fe20000000000 */
[----:B------:R-:W-:Y:S01]  /*1b00*/  LOP3.LUT P3, RZ, R0, 0x2, RZ, 0xc0, !PT ;  /* 0x0000000200ff7812 */ /* 0x000fe2000786c0ff */
[----:B------:R-:W-:Y:S01]  /*1b10*/  USHF.L.U64.HI UR17, UR4, UR17, UR5 ;  /* 0x0000001104117299 */ /* 0x000fe20008010205 */
[----:B------:R-:W-:Y:S01]  /*1b20*/  BAR.SYNC.DEFER_BLOCKING 0x0 ;  /* 0x0000000000007b1d */ /* 0x000fe20000010000 */
[----:B------:R-:W-:Y:S01]  /*1b30*/  LEA.HI.X R7, R10, c[0x0][0x1fc], R3, 0x1, P0 ;  /* 0x00007f000a077a11 */ /* 0x000fe200000f0c03 */
[----:B------:R-:W-:Y:S01]  /*1b40*/  IMAD.U32 R3, RZ, RZ, UR13 ;  /* 0x0000000dff037e24 */ /* 0x000fe2000f8e00ff */
[----:B------:R-:W-:-:S02]  /*1b50*/  IADD3 R16, P1, P0, R8, 0x80, R6 ;  /* 0x0000008008107810 */ /* 0x000fc4000783e006 */
[----:B------:R-:W-:Y:S01]  /*1b60*/  IADD3 R10, P2, R6, UR13, RZ ;  /* 0x0000000d060a7c10 */ /* 0x000fe2000ff5e0ff */
[----:B------:R-:W-:Y:S01]  /*1b70*/  STL.64 [R1+0x28], R36 ;  /* 0x0000282401007387 */ /* 0x000fe20000100a00 */
[----:B------:R-:W-:Y:S02]  /*1b80*/  IADD3.X R17, RZ, UR17, R7, P1, P0 ;  /* 0x00000011ff117c10 */ /* 0x000fe40008fe0407 */
[----:B------:R-:W-:Y:S01]  /*1b90*/  IADD3.X R11, R7, UR17, RZ, P2, !PT ;  /* 0x00000011070b7c10 */ /* 0x000fe200097fe4ff */
[----:B------:R-:W-:Y:S01]  /*1ba0*/  STL.64 [R1+0x20], R30 ;  /* 0x0000201e01007387 */ /* 0x000fe20000100a00 */
[----:B------:R-:W-:Y:S02]  /*1bb0*/  ISETP.LT.OR P2, PT, R9, 0x1, P6 ;  /* 0x000000010900780c */ /* 0x000fe40003741670 */
[C---:B------:R-:W-:Y:S02]  /*1bc0*/  IADD3 R243, R230.reuse, 0x2800, RZ ;  /* 0x00002800e6f37810 */ /* 0x040fe40007ffe0ff */
[----:B------:R-:W-:-:S02]  /*1bd0*/  IADD3 R242, R230, 0x3000, RZ ;  /* 0x00003000e6f27810 */ /* 0x000fc40007ffe0ff */
[C---:B------:R-:W-:Y:S02]  /*1be0*/  IADD3 R241, R230.reuse, 0x3800, RZ ;  /* 0x00003800e6f17810 */ /* 0x040fe40007ffe0ff */
[C---:B------:R-:W-:Y:S02]  /*1bf0*/  IADD3 R240, R230.reuse, 0x4000, RZ ;  /* 0x00004000e6f07810 */ /* 0x040fe40007ffe0ff */
[C---:B------:R-:W-:Y:S02]  /*1c00*/  IADD3 R239, R230.reuse, 0x4800, RZ ;  /* 0x00004800e6ef7810 */ /* 0x040fe40007ffe0ff */
[----:B------:R-:W-:Y:S01]  /*1c10*/  IADD3 R238, R230, 0x5000, RZ ;  /* 0x00005000e6ee7810 */ /* 0x000fe20007ffe0ff */
[----:B------:R-:W-:-:S04]  /*1c20*/  DEPBAR.LE SB0, 0x0 ;  /* 0x000080000000791a */ /* 0x000fc80000000000 */
[----:B------:R-:W-:Y:S01]  /*1c30*/  BAR.SYNC.DEFER_BLOCKING 0x0 ;  /* 0x0000000000007b1d */ /* 0x000fe20000010000 */
[C---:B------:R-:W-:Y:S02]  /*1c40*/  IADD3 R237, R230.reuse, 0x5800, RZ ;  /* 0x00005800e6ed7810 */ /* 0x040fe40007ffe0ff */
[C---:B------:R-:W-:Y:S02]  /*1c50*/  IADD3 R236, R230.reuse, 0x6000, RZ ;  /* 0x00006000e6ec7810 */ /* 0x040fe40007ffe0ff */
[C---:B------:R-:W-:Y:S02]  /*1c60*/  IADD3 R235, R230.reuse, 0x6800, RZ ;  /* 0x00006800e6eb7810 */ /* 0x040fe40007ffe0ff */
[C---:B------:R-:W-:Y:S02]  /*1c70*/  IADD3 R234, R230.reuse, 0x7000, RZ ;  /* 0x00007000e6ea7810 */ /* 0x040fe40007ffe0ff */
[C---:B------:R-:W-:Y:S02]  /*1c80*/  IADD3 R233, R230.reuse, 0x7800, RZ ;  /* 0x00007800e6e97810 */ /* 0x040fe40007ffe0ff */
[----:B------:R-:W-:-:S02]  /*1c90*/  IADD3 R232, R230, 0x8000, RZ ;  /* 0x00008000e6e87810 */ /* 0x000fc40007ffe0ff */
[----:B------:R-:W-:Y:S01]  /*1ca0*/  IADD3 R231, R230, 0x8800, RZ ;  /* 0x00008800e6e77810 */ /* 0x000fe20007ffe0ff */
[----:B------:R-:W1:Y:S04]  /*1cb0*/  LDSM.16.M88.4 R24, [R135+0xc100] ;  /* 0x00c100008718783b */ /* 0x000e680000000200 */
[----:B------:R-:W-:Y:S04]  /*1cc0*/  LDSM.16.M88.4 R48, [R230] ;  /* 0x00000000e630783b */ /* 0x000fe80000000200 */
[----:B------:R-:W2:Y:S04]  /*1cd0*/  LDSM.16.M88.4 R32, [R135+0xc900] ;  /* 0x00c900008720783b */ /* 0x000ea80000000200 */
[----:B------:R-:W3:Y:S04]  /*1ce0*/  LDSM.16.M88.4 R44, [R230+0x800] ;  /* 0x00080000e62c783b */ /* 0x000ee80000000200 */
[----:B------:R-:W4:Y:S04]  /*1cf0*/  LDSM.16.M88.4 R36, [R135+0xd100] ;  /* 0x00d100008724783b */ /* 0x000f280000000200 */
[----:B------:R-:W-:Y:S04]  /*1d00*/  LDSM.16.M88.4 R52, [R135+0xe900] ;  /* 0x00e900008734783b */ /* 0x000fe80000000200 */
[----:B------:R-:W-:Y:S04]  /*1d10*/  LDSM.16.M88.4 R56, [R230+0x1000] ;  /* 0x00100000e638783b */ /* 0x000fe80000000200 */
[----:B------:R-:W-:Y:S04]  /*1d20*/  LDSM.16.M88.4 R60, [R230+0x1800] ;  /* 0x00180000e63c783b */ /* 0x000fe80000000200 */
[----:B------:R-:W-:Y:S04]  /*1d30*/  LDSM.16.M88.4 R72, [R230+0x2000] ;  /* 0x00200000e648783b */ /* 0x000fe80000000200 */
[----:B------:R-:W-:Y:S01]  /*1d40*/  LDSM.16.M88.4 R84, [R230+0x2800] ;  /* 0x00280000e654783b */ /* 0x000fe20000000200 */
[C---:B-1----:R-:W-:Y:S08]  /*1d50*/  HMMA.16816.F32.BF16 R12, R152.reuse, R24, RZ ;  /* 0x00000018980c723c */ /* 0x042ff000000418ff */
[C---:B------:R-:W-:Y:S08]  /*1d60*/  HMMA.16816.F32.BF16 R40, R152.reuse, R26, RZ ;  /* 0x0000001a9828723c */ /* 0x040ff000000418ff */
[----:B--2---:R-:W-:Y:S08]  /*1d70*/  HMMA.16816.F32.BF16 R24, R152, R32, RZ ;  /* 0x000000209818723c */ /* 0x004ff000000418ff */
[C---:B------:R-:W-:Y:S07]  /*1d80*/  HMMA.16816.F32.BF16 R100, R156.reuse, R48, R12 ;  /* 0x000000309c64723c */ /* 0x040fee000004180c */
[----:B------:R-:W-:Y:S01]  /*1d90*/  IADD3 R14, P1, P0, R3, 0x100, R6 ;  /* 0x00000100030e7810 */ /* 0x000fe2000783e006 */
[----:B------:R-:W-:Y:S01]  /*1da0*/  HMMA.16816.F32.BF16 R88, R156, R50, R40 ;  /* 0x000000329c58723c */ /* 0x000fe20000041828 */
[----:B------:R-:W1:Y:S02]  /*1db0*/  LDSM.16.M88.4 R40, [R135+0xe100] ;  /* 0x00e100008728783b */ /* 0x000e640000000200 */
[----:B------:R-:W-:-:S02]  /*1dc0*/  IADD3.X R15, RZ, UR17, R7, P1, P0 ;  /* 0x00000011ff0f7c10 */ /* 0x000fc40008fe0407 */
[----:B------:R-:W-:Y:S02]  /*1dd0*/  ISETP.LT.OR P1, PT, R9, 0x1, !P3 ;  /* 0x000000010900780c */ /* 0x000fe40005f21670 */
[----:B------:R-:W-:Y:S01]  /*1de0*/  IADD3 R12, P0, R10, UR13, RZ ;  /* 0x0000000d0a0c7c10 */ /* 0x000fe2000ff1e0ff */
[----:B------:R-:W-:Y:S01]  /*1df0*/  HMMA.16816.F32.BF16 R20, R152, R34, RZ ;  /* 0x000000229814723c */ /* 0x000fe200000418ff */
[----:B------:R-:W2:Y:S02]  /*1e00*/  LDSM.16.M88.4 R32, [R135+0xd900] ;  /* 0x00d900008720783b */ /* 0x000ea40000000200 */
[----:B------:R-:W-:Y:S02]  /*1e10*/  IADD3.X R13, R11, UR17, RZ, P0, !PT ;  /* 0x000000110b0d7c10 */ /* 0x000fe400087fe4ff */
[----:B------:R-:W-:Y:S01]  /*1e20*/  LOP3.LUT P0, RZ, R0, 0x4, RZ, 0xc0, !PT ;  /* 0x0000000400ff7812 */ /* 0x000fe2000780c0ff */
[----:B------:R-:W-:Y:S01]  /*1e30*/  @!PT LDS RZ, [RZ] ;  /* 0x00000000fffff984 */ /* 0x000fe20000000800 */
[----:B------:R-:W-:Y:S01]  /*1e40*/  @!PT LDS RZ, [RZ] ;  /* 0x00000000fffff984 */ /* 0x000fe20000000800 */
[----:B------:R-:W-:Y:S01]  /*1e50*/  @!PT LDS RZ, [RZ] ;  /* 0x00000000fffff984 */ /* 0x000fe20000000800 */
[----:B------:R1:W-:Y:S01]  /*1e60*/  LDGSTS.E.BYPASS.LTC128B.128 [R248+0x100], [R6.64], !P2 ;  /* 0x0010000006f87fae */ /* 0x0003e2000d101d4a */
[----:B------:R-:W-:Y:S01]  /*1e70*/  IMAD.MOV.U32 R0, RZ, RZ, 0x40 ;  /* 0x00000040ff007424 */ /* 0x000fe200078e00ff */
[----:B---3--:R-:W-:Y:S01]  /*1e80*/  HMMA.16816.F32.BF16 R96, R156, R44, R24 ;  /* 0x0000002c9c60723c */ /* 0x008fe20000041818 */
[C---:B------:R-:W-:Y:S01]  /*1e90*/  ISETP.LT.OR P2, PT, R9.reuse, 0x1, !P0 ;  /* 0x000000010900780c */ /* 0x040fe20004741670 */
[----:B------:R3:W-:Y:S01]  /*1ea0*/  LDGSTS.E.BYPASS.LTC128B.128 [R248+0x3100], [R6.64+0x80], !P1 ;  /* 0x0310008006f87fae */ /* 0x0007e2000c901d4a */
[----:B------:R-:W-:-:S05]  /*1eb0*/  ISETP.LT.OR P1, PT, R9, 0x21, P6 ;  /* 0x000000210900780c */ /* 0x000fca0003721670 */
[----:B----4-:R-:W-:Y:S06]  /*1ec0*/  HMMA.16816.F32.BF16 R48, R152, R36, RZ ;  /* 0x000000249830723c */ /* 0x010fec00000418ff */
[----:B------:R3:W-:Y:S01]  /*1ed0*/  LDGSTS.E.BYPASS.LTC128B.128 [R248+0x6100], [R6.64+0x100], !P2 ;  /* 0x0610010006f87fae */ /* 0x0007e2000d101d4a */
[C---:B------:R-:W-:Y:S01]  /*1ee0*/  ISETP.LT.OR P2, PT, R9.reuse, 0x21, !P3 ;  /* 0x000000210900780c */ /* 0x040fe20005f41670 */
[----:B------:R-:W-:Y:S01]  /*1ef0*/  HMMA.16816.F32.BF16 R92, R156, R46, R20 ;  /* 0x0000002e9c5c723c */ /* 0x000fe20000041814 */
[C---:B------:R-:W-:Y:S01]  /*1f00*/  ISETP.LT.OR P3, PT, R9.reuse, 0x41, !P3 ;  /* 0x000000410900780c */ /* 0x040fe20005f61670 */
[----:B------:R4:W-:Y:S01]  /*1f10*/  LDGSTS.E.BYPASS.LTC128B.128 [R248+0x1100], [R10.64], !P1 ;  /* 0x011000000af87fae */ /* 0x0009e2000c901d4a */
[----:B------:R-:W-:-:S02]  /*1f20*/  ISETP.LT.OR P1, PT, R9, 0x21, !P0 ;  /* 0x000000210900780c */ /* 0x000fc40004721670 */
[----:B------:R-:W-:-:S03]  /*1f30*/  ISETP.LT.OR P0, PT, R9, 0x41, !P0 ;  /* 0x000000410900780c */ /* 0x000fc60004701670 */
[----:B------:R-:W-:Y:S04]  /*1f40*/  HMMA.16816.F32.BF16 R44, R152, R38, RZ ;  /* 0x00000026982c723c */ /* 0x000fe800000418ff */
[----:B------:R5:W-:Y:S01]  /*1f50*/  LDGSTS.E.BYPASS.LTC128B.128 [R248+0x4100], [R16.64], !P2 ;  /* 0x0410000010f87fae */ /* 0x000be2000d101d4a */
[----:B------:R-:W-:-:S03]  /*1f60*/  LOP3.LUT P2, RZ, R28, 0x4, RZ, 0xc0, !PT ;  /* 0x000000041cff7812 */ /* 0x000fc6000784c0ff */
[----:B------:R3:W-:Y:S01]  /*1f70*/  LDGSTS.E.BYPASS.LTC128B.128 [R248+0x7100], [R14.64], !P1 ;  /* 0x071000000ef87fae */ /* 0x0007e2000c901d4a */
[----:B-1----:R-:W-:Y:S01]  /*1f80*/  HMMA.16816.F32.BF16 R24, R152, R40, RZ ;  /* 0x000000289818723c */ /* 0x002fe200000418ff */
[----:B------:R-:W-:Y:S02]  /*1f90*/  ISETP.LT.OR P1, PT, R9, 0x41, P6 ;  /* 0x000000410900780c */ /* 0x000fe40003721670 */
[----:B------:R-:W-:-:S05]  /*1fa0*/  SEL R0, R0, 0xffffffc0, !P2 ;  /* 0xffffffc000007807 */ /* 0x000fca0005000000 */
[----:B--2---:R-:W-:Y:S01]  /*1fb0*/  HMMA.16816.F32.BF16 R36, R152, R32, RZ ;  /* 0x000000209824723c */ /* 0x004fe200000418ff */
[----:B------:R-:W-:Y:S02]  /*1fc0*/  IMAD.IADD R229, R135, 0x1, R0 ;  /* 0x0000000187e57824 */ /* 0x000fe400078e0200 */
[----:B------:R-:W-:-:S03]  /*1fd0*/  IMAD.IADD R226, R0, 0x1, R230 ;  /* 0x0000000100e27824 */ /* 0x000fc600078e02e6 */
[----:B------:R3:W-:Y:S02]  /*1fe0*/  LDGSTS.E.BYPASS.LTC128B.128 [R248+0x2100], [R12.64], !P1 ;  /* 0x021000000cf87fae */ /* 0x0007e4000c901d4a */
[C---:B------:R-:W-:Y:S02]  /*1ff0*/  HMMA.16816.F32.BF16 R32, R152.reuse, R34, RZ ;  /* 0x000000229820723c */ /* 0x040fe400000418ff */
[----:B------:R3:W-:Y:S04]  /*2000*/  LDGSTS.E.BYPASS.LTC128B.128 [R248+0x5100], [R12.64+0x80], !P3 ;  /* 0x051000800cf87fae */ /* 0x0007e8000d901d4a */
[----:B------:R3:W-:Y:S01]  /*2010*/  LDGSTS.E.BYPASS.LTC128B.128 [R248+0x8100], [R12.64+0x100], !P0 ;  /* 0x081001000cf87fae */ /* 0x0007e2000c101d4a */
[----:B------:R-:W-:Y:S01]  /*2020*/  PLOP3.LUT P0, PT, PT, PT, UP0, 0x80, 0x0 ;  /* 0x000000000000781c */ /* 0x000fe20003f0f008 */
[----:B-----5:R-:W-:Y:S02]  /*2030*/  HMMA.16816.F32.BF16 R16, R152, R52, RZ ;  /* 0x000000349810723c */ /* 0x020fe400000418ff */
[----:B----4-:R-:W1:Y:S04]  /*2040*/  LDSM.16.M88.4 R8, [R229+0xc100] ;  /* 0x00c10000e508783b */ /* 0x010e680000000200 */
[----:B------:R-:W2:Y:S02]  /*2050*/  LDSM.16.M88.4 R76, [R229+0xc900] ;  /* 0x00c90000e54c783b */ /* 0x000ea40000000200 */
[----:B------:R-:W-:Y:S02]  /*2060*/  HMMA.16816.F32.BF16 R80, R156, R56, R48 ;  /* 0x000000389c50723c */ /* 0x000fe40000041830 */
[----:B------:R-:W4:Y:S04]  /*2070*/  LDSM.16.M88.4 R48, [R229+0xd100] ;  /* 0x00d10000e530783b */ /* 0x000f280000000200 */
[----:B------:R-:W-:Y:S02]  /*2080*/  LDSM.16.M88.4 R28, [R229+0xe100] ;  /* 0x00e10000e51c783b */ /* 0x000fe40000000200 */
[----:B------:R-:W-:Y:S02]  /*2090*/  HMMA.16816.F32.BF16 R20, R152, R42, RZ ;  /* 0x0000002a9814723c */ /* 0x000fe400000418ff */
[----:B------:R-:W5:Y:S04]  /*20a0*/  LDSM.16.M88.4 R40, [R229+0xd900] ;  /* 0x00d90000e528783b */ /* 0x000f680000000200 */
[----:B------:R-:W0:Y:S02]  /*20b0*/  LDGDEPBAR ;  /* 0x00000000000079af */ /* 0x000e240000000000 */
[----:B------:R-:W-:Y:S08]  /*20c0*/  HMMA.16816.F32.BF16 R68, R156, R58, R44 ;  /* 0x0000003a9c44723c */ /* 0x000ff0000004182c */
[----:B---3--:R-:W-:Y:S08]  /*20d0*/  HMMA.16816.F32.BF16 R12, R152, R54, RZ ;  /* 0x00000036980c723c */ /* 0x008ff000000418ff */
[C---:B------:R-:W-:Y:S01]  /*20e0*/  HMMA.16816.F32.BF16 R56, R156.reuse, R72, R24 ;  /* 0x000000489c38723c */ /* 0x040fe20000041818 */
[----:B------:R-:W3:Y:S07]  /*20f0*/  LDSM.16.M88.4 R24, [R229+0xe900] ;  /* 0x00e90000e518783b */ /* 0x000eee0000000200 */
[C---:B------:R-:W-:Y:S08]  /*2100*/  HMMA.16816.F32.BF16 R64, R156.reuse, R60, R36 ;  /* 0x0000003c9c40723c */ /* 0x040ff00000041824 */
[C---:B------:R-:W-:Y:S08]  /*2110*/  HMMA.16816.F32.BF16 R60, R156.reuse, R62, R32 ;  /* 0x0000003e9c3c723c */ /* 0x040ff00000041820 */
[C---:B------:R-:W-:Y:S08]  /*2120*/  HMMA.16816.F32.BF16 R44, R156.reuse, R84, R16 ;  /* 0x000000549c2c723c */ /* 0x040ff00000041810 */
[C---:B------:R-:W-:Y:S01]  /*2130*/  HMMA.16816.F32.BF16 R36, R156.reuse, R86, R12 ;  /* 0x000000569c24723c */ /* 0x040fe2000004180c */
[----:B------:R-:W3:Y:S07]  /*2140*/  LDSM.16.M88.4 R12, [R226] ;  /* 0x00000000e20c783b */ /* 0x000eee0000000200 */
[----:B------:R-:W-:Y:S08]  /*2150*/  HMMA.16816.F32.BF16 R52, R156, R74, R20 ;  /* 0x0000004a9c34723c */ /* 0x000ff00000041814 */
[C---:B-1----:R-:W-:Y:S08]  /*2160*/  HMMA.16816.F32.BF16 R20, R176.reuse, R10, R88 ;  /* 0x0000000ab014723c */ /* 0x042ff00000041858 */
[C---:B--2---:R-:W-:Y:S08]  /*2170*/  HMMA.16816.F32.BF16 R16, R176.reuse, R76, R96 ;  /* 0x0000004cb010723c */ /* 0x044ff00000041860 */
[C---:B------:R-:W-:Y:S08]  /*2180*/  HMMA.16816.F32.BF16 R88, R176.reuse, R78, R92 ;  /* 0x0000004eb058723c */ /* 0x040ff0000004185c */
[C---:B----4-:R-:W-:Y:S08]  /*2190*/  HMMA.16816.F32.BF16 R76, R176.reuse, R50, R68 ;  /* 0x00000032b04c723c */ /* 0x050ff00000041844 */
[C---:B------:R-:W-:Y:S08]  /*21a0*/  HMMA.16816.F32.BF16 R72, R176.reuse, R48, R80 ;  /* 0x00000030b048723c */ /* 0x040ff00000041850 */
[C---:B-----5:R-:W-:Y:S08]  /*21b0*/  HMMA.16816.F32.BF16 R96, R176.reuse, R40, R64 ;  /* 0x00000028b060723c */ /* 0x060ff00000041840 */
[C---:B------:R-:W-:Y:S01]  /*21c0*/  HMMA.16816.F32.BF16 R68, R176.reuse, R42, R60 ;  /* 0x0000002ab044723c */ /* 0x040fe2000004183c */
[----:B------:R-:W1:Y:S07]  /*21d0*/  LDSM.16.M88.4 R60, [R226+0x1000] ;  /* 0x00100000e23c783b */ /* 0x000e6e0000000200 */
[C---:B------:R-:W-:Y:S01]  /*21e0*/  HMMA.16816.F32.BF16 R32, R176.reuse, R8, R100 ;  /* 0x00000008b020723c */ /* 0x040fe20000041864 */
[----:B------:R-:W2:Y:S07]  /*21f0*/  LDSM.16.M88.4 R8, [R226+0x800] ;  /* 0x00080000e208783b */ /* 0x000eae0000000200 */
[C---:B---3--:R-:W-:Y:S01]  /*2200*/  HMMA.16816.F32.BF16 R80, R176.reuse, R24, R44 ;  /* 0x00000018b050723c */ /* 0x048fe2000004182c */
[----:B------:R-:W-:Y:S07]  /*2210*/  LDSM.16.M88.4 R44, [R226+0x2800] ;  /* 0x00280000e22c783b */ /* 0x000fee0000000200 */
[C---:B------:R-:W-:Y:S01]  /*2220*/  HMMA.16816.F32.BF16 R64, R176.reuse, R26, R36 ;  /* 0x0000001ab040723c */ /* 0x040fe20000041824 */
[----:B------:R-:W3:Y:S04]  /*2230*/  LDSM.16.M88.4 R24, [R226+0x2000] ;  /* 0x00200000e218783b */ /* 0x000ee80000000200 */
[----:B------:R-:W-:Y:S03]  /*2240*/  LDSM.16.M88.4 R36, [R135+0xf100] ;  /* 0x00f100008724783b */ /* 0x000fe60000000200 */
[C---:B------:R-:W-:Y:S01]  /*2250*/  HMMA.16816.F32.BF16 R92, R176.reuse, R28, R56 ;  /* 0x0000001cb05c723c */ /* 0x040fe20000041838 */
[----:B------:R-:W4:Y:S07]  /*2260*/  LDSM.16.M88.4 R56, [R226+0x1800] ;  /* 0x00180000e238783b */ /* 0x000f2e0000000200 */
[----:B------:R-:W-:Y:S01]  /*2270*/  HMMA.16816.F32.BF16 R84, R176, R30, R52 ;  /* 0x0000001eb054723c */ /* 0x000fe20000041834 */
[----:B------:R-:W-:Y:S07]  /*2280*/  LDSM.16.M88.4 R28, [R135+0x10100] ;  /* 0x01010000871c783b */ /* 0x000fee0000000200 */
[C---:B------:R-:W-:Y:S01]  /*2290*/  HMMA.16816.F32.BF16 R52, R184.reuse, R12, R32 ;  /* 0x0000000cb834723c */ /* 0x040fe20000041820 */
[----:B------:R-:W5:Y:S07]  /*22a0*/  LDSM.16.M88.4 R32, [R135+0xf900] ;  /* 0x00f900008720783b */ /* 0x000f6e0000000200 */
[C---:B------:R-:W-:Y:S08]  /*22b0*/  HMMA.16816.F32.BF16 R48, R184.reuse, R14, R20 ;  /* 0x0000000eb830723c */ /* 0x040ff00000041814 */
[C---:B-1----:R-:W-:Y:S08]  /*22c0*/  HMMA.16816.F32.BF16 R12, R184.reuse, R62, R76 ;  /* 0x0000003eb80c723c */ /* 0x042ff0000004184c */
[C---:B--2---:R-:W-:Y:S08]  /*22d0*/  HMMA.16816.F32.BF16 R40, R184.reuse, R8, R16 ;  /* 0x00000008b828723c */ /* 0x044ff00000041810 */
[C---:B---3--:R-:W-:Y:S08]  /*22e0*/  HMMA.16816.F32.BF16 R76, R184.reuse, R24, R92 ;  /* 0x00000018b84c723c */ /* 0x048ff0000004185c */
[C---:B------:R-:W-:Y:S01]  /*22f0*/  HMMA.16816.F32.BF16 R84, R184.reuse, R26, R84 ;  /* 0x0000001ab854723c */ /* 0x040fe20000041854 */
[----:B------:R-:W1:Y:S07]  /*2300*/  LDSM.16.M88.4 R24, [R135+0x10900] ;  /* 0x010900008718783b */ /* 0x000e6e0000000200 */
[C---:B------:R-:W-:Y:S08]  /*2310*/  HMMA.16816.F32.BF16 R20, R184.reuse, R10, R88 ;  /* 0x0000000ab814723c */ /* 0x040ff00000041858 */
[C---:B------:R-:W-:Y:S01]  /*2320*/  HMMA.16816.F32.BF16 R16, R184.reuse, R60, R72 ;  /* 0x0000003cb810723c */ /* 0x040fe20000041848 */
[----:B------:R-:W-:Y:S07]  /*2330*/  LDSM.16.M88.4 R60, [R135+0x11900] ;  /* 0x01190000873c783b */ /* 0x000fee0000000200 */
[C---:B----4-:R-:W-:Y:S08]  /*2340*/  HMMA.16816.F32.BF16 R8, R184.reuse, R56, R96 ;  /* 0x00000038b808723c */ /* 0x050ff00000041860 */
[C---:B------:R-:W-:Y:S08]  /*2350*/  HMMA.16816.F32.BF16 R56, R184.reuse, R58, R68 ;  /* 0x0000003ab838723c */ /* 0x040ff00000041844 */
[----:B------:R-:W-:Y:S01]  /*2360*/  HMMA.16816.F32.BF16 R92, R184, R46, R64 ;  /* 0x0000002eb85c723c */ /* 0x000fe20000041840 */
[----:B------:R-:W2:Y:S07]  /*2370*/  LDSM.16.M88.4 R64, [R135+0x11100] ;  /* 0x011100008740783b */ /* 0x000eae0000000200 */
[C---:B------:R-:W-:Y:S01]  /*2380*/  HMMA.16816.F32.BF16 R100, R188.reuse, R36, R52 ;  /* 0x00000024bc64723c */ /* 0x040fe20000041834 */
[----:B------:R-:W3:Y:S07]  /*2390*/  LDSM.16.M88.4 R52, [R230+0x3000] ;  /* 0x00300000e634783b */ /* 0x000eee0000000200 */
[C---:B------:R-:W-:Y:S01]  /*23a0*/  HMMA.16816.F32.BF16 R88, R188.reuse, R38, R48 ;  /* 0x00000026bc58723c */ /* 0x040fe20000041830 */
[----:B------:R-:W-:Y:S04]  /*23b0*/  LDSM.16.M88.4 R36, [R230+0x4800] ;  /* 0x00480000e624783b */ /* 0x000fe80000000200 */
[----:B------:R-:W-:Y:S03]  /*23c0*/  LDSM.16.M88.4 R48, [R230+0x3800] ;  /* 0x00380000e630783b */ /* 0x000fe60000000200 */
[----:B-----5:R-:W-:Y:S01]  /*23d0*/  HMMA.16816.F32.BF16 R96, R188, R32, R40 ;  /* 0x00000020bc60723c */ /* 0x020fe20000041828 */
[----:B------:R-:W4:Y:S07]  /*23e0*/  LDSM.16.M88.4 R40, [R230+0x4000] ;  /* 0x00400000e628783b */ /* 0x000f2e0000000200 */
[----:B------:R-:W-:Y:S08]  /*23f0*/  HMMA.16816.F32.BF16 R104, R184, R44, R80 ;  /* 0x0000002cb868723c */ /* 0x000ff00000041850 */
[C---:B------:R-:W-:Y:S08]  /*2400*/  HMMA.16816.F32.BF16 R72, R188.reuse, R28, R16 ;  /* 0x0000001cbc48723c */ /* 0x040ff00000041810 */
[C---:B-1----:R-:W-:Y:S08]  /*2410*/  HMMA.16816.F32.BF16 R44, R188.reuse, R24, R8 ;  /* 0x00000018bc2c723c */ /* 0x042ff00000041808 */
[C---:B------:R-:W-:Y:S08]  /*2420*/  HMMA.16816.F32.BF16 R24, R188.reuse, R26, R56 ;  /* 0x0000001abc18723c */ /* 0x040ff00000041838 */
[C---:B------:R-:W-:Y:S01]  /*2430*/  HMMA.16816.F32.BF16 R80, R188.reuse, R34, R20 ;  /* 0x00000022bc50723c */ /* 0x040fe20000041814 */
[----:B------:R-:W1:Y:S07]  /*2440*/  LDSM.16.M88.4 R32, [R230+0x5000] ;  /* 0x00500000e620783b */ /* 0x000e6e0000000200 */
[C---:B------:R-:W-:Y:S01]  /*2450*/  HMMA.16816.F32.BF16 R68, R188.reuse, R30, R12 ;  /* 0x0000001ebc44723c */ /* 0x040fe2000004180c */
[----:B------:R-:W5:Y:S07]  /*2460*/  LDSM.16.M88.4 R28, [R230+0x5800] ;  /* 0x00580000e61c783b */ /* 0x000f6e0000000200 */
[C---:B--2---:R-:W-:Y:S08]  /*2470*/  HMMA.16816.F32.BF16 R20, R188.reuse, R64, R76 ;  /* 0x00000040bc14723c */ /* 0x044ff0000004184c */
[C---:B------:R-:W-:Y:S08]  /*2480*/  HMMA.16816.F32.BF16 R12, R188.reuse, R60, R104 ;  /* 0x0000003cbc0c723c */ /* 0x040ff00000041868 */
[----:B------:R-:W-:Y:S08]  /*2490*/  HMMA.16816.F32.BF16 R8, R188, R62, R92 ;  /* 0x0000003ebc08723c */ /* 0x000ff0000004185c */
[C---:B---3--:R-:W-:Y:S08]  /*24a0*/  HMMA.16816.F32.BF16 R76, R192.reuse, R54, R88 ;  /* 0x00000036c04c723c */ /* 0x048ff00000041858 */
[C---:B------:R-:W-:Y:S01]  /*24b0*/  HMMA.16816.F32.BF16 R60, R192.reuse, R52, R100 ;  /* 0x00000034c03c723c */ /* 0x040fe20000041864 */
[----:B------:R-:W2:Y:S07]  /*24c0*/  LDSM.16.M88.4 R52, [R229+0xf100] ;  /* 0x00f10000e534783b */ /* 0x000eae0000000200 */
[C---:B----4-:R-:W-:Y:S08]  /*24d0*/  HMMA.16816.F32.BF16 R92, R192.reuse, R40, R72 ;  /* 0x00000028c05c723c */ /* 0x050ff00000041848 */
[C---:B------:R-:W-:Y:S01]  /*24e0*/  HMMA.16816.F32.BF16 R88, R192.reuse, R36, R44 ;  /* 0x00000024c058723c */ /* 0x040fe2000004182c */
[----:B------:R-:W3:Y:S07]  /*24f0*/  LDSM.16.M88.4 R44, [R229+0xf900] ;  /* 0x00f90000e52c783b */ /* 0x000eee0000000200 */
[----:B------:R-:W-:Y:S01]  /*2500*/  HMMA.16816.F32.BF16 R72, R192, R38, R24 ;  /* 0x00000026c048723c */ /* 0x000fe20000041818 */
[----:B------:R-:W4:Y:S04]  /*2510*/  LDSM.16.M88.4 R24, [R229+0x10100] ;  /* 0x01010000e518783b */ /* 0x000f280000000200 */
[----:B------:R-:W-:Y:S03]  /*2520*/  LDSM.16.M88.4 R36, [R229+0x11900] ;  /* 0x01190000e524783b */ /* 0x000fe60000000200 */
[----:B------:R-:W-:Y:S08]  /*2530*/  HMMA.16816.F32.BF16 R16, R188, R66, R84 ;  /* 0x00000042bc10723c */ /* 0x000ff00000041854 */
[C---:B------:R-:W-:Y:S08]  /*2540*/  HMMA.16816.F32.BF16 R96, R192.reuse, R48, R96 ;  /* 0x00000030c060723c */ /* 0x040ff00000041860 */
[C---:B------:R-:W-:Y:S01]  /*2550*/  HMMA.16816.F32.BF16 R84, R192.reuse, R50, R80 ;  /* 0x00000032c054723c */ /* 0x040fe20000041850 */
[----:B------:R-:W2:Y:S07]  /*2560*/  LDSM.16.M88.4 R48, [R229+0x10900] ;  /* 0x01090000e530783b */ /* 0x000eae0000000200 */
[C---:B------:R-:W-:Y:S01]  /*2570*/  HMMA.16816.F32.BF16 R80, R192.reuse, R42, R68 ;  /* 0x0000002ac050723c */ /* 0x040fe20000041844 */
[----:B------:R-:W3:Y:S07]  /*2580*/  LDSM.16.M88.4 R40, [R229+0x11100] ;  /* 0x01110000e528783b */ /* 0x000eee0000000200 */
[C---:B-1----:R-:W-:Y:S08]  /*2590*/  HMMA.16816.F32.BF16 R68, R192.reuse, R32, R20 ;  /* 0x00000020c044723c */ /* 0x042ff00000041814 */
[C---:B------:R-:W-:Y:S08]  /*25a0*/  HMMA.16816.F32.BF16 R64, R192.reuse, R34, R16 ;  /* 0x00000022c040723c */ /* 0x040ff00000041810 */
[C---:B-----5:R-:W-:Y:S08]  /*25b0*/  HMMA.16816.F32.BF16 R56, R192.reuse, R28, R12 ;  /* 0x0000001cc038723c */ /* 0x060ff0000004180c */
[----:B------:R-:W-:Y:S01]  /*25c0*/  HMMA.16816.F32.BF16 R32, R192, R30, R8 ;  /* 0x0000001ec020723c */ /* 0x000fe20000041808 */
[----:B------:R-:W1:Y:S07]  /*25d0*/  LDSM.16.M88.4 R28, [R226+0x3000] ;  /* 0x00300000e21c783b */ /* 0x000e6e0000000200 */
[C---:B--2---:R-:W-:Y:S08]  /*25e0*/  HMMA.16816.F32.BF16 R16, R200.reuse, R54, R76 ;  /* 0x00000036c810723c */ /* 0x044ff0000004184c */
[C---:B---3--:R-:W-:Y:S08]  /*25f0*/  HMMA.16816.F32.BF16 R12, R200.reuse, R44, R96 ;  /* 0x0000002cc80c723c */ /* 0x048ff00000041860 */
[C---:B------:R-:W-:Y:S08]  /*2600*/  HMMA.16816.F32.BF16 R8, R200.reuse, R46, R84 ;  /* 0x0000002ec808723c */ /* 0x040ff00000041854 */
[C---:B----4-:R-:W-:Y:S08]  /*2610*/  HMMA.16816.F32.BF16 R44, R200.reuse, R24, R92 ;  /* 0x00000018c82c723c */ /* 0x050ff0000004185c */
[C---:B------:R-:W-:Y:S01]  /*2620*/  HMMA.16816.F32.BF16 R76, R200.reuse, R26, R80 ;  /* 0x0000001ac84c723c */ /* 0x040fe20000041850 */
[----:B------:R-:W2:Y:S07]  /*2630*/  LDSM.16.M88.4 R24, [R226+0x3800] ;  /* 0x00380000e218783b */ /* 0x000eae0000000200 */
[C---:B------:R-:W-:Y:S01]  /*2640*/  HMMA.16816.F32.BF16 R20, R200.reuse, R52, R60 ;  /* 0x00000034c814723c */ /* 0x040fe2000004183c */
[----:B------:R-:W-:Y:S07]  /*2650*/  LDSM.16.M88.4 R52, [R226+0x5800] ;  /* 0x00580000e234783b */ /* 0x000fee0000000200 */
[C---:B------:R-:W-:Y:S08]  /*2660*/  HMMA.16816.F32.BF16 R92, R200.reuse, R48, R88 ;  /* 0x00000030c85c723c */ /* 0x040ff00000041858 */
[C---:B------:R-:W-:Y:S01]  /*2670*/  HMMA.16816.F32.BF16 R80, R200.reuse, R50, R72 ;  /* 0x00000032c850723c */ /* 0x040fe20000041848 */
[----:B------:R-:W3:Y:S07]  /*2680*/  LDSM.16.M88.4 R48, [R226+0x4000] ;  /* 0x00400000e230783b */ /* 0x000eee0000000200 */
[C---:B------:R-:W-:Y:S08]  /*2690*/  HMMA.16816.F32.BF16 R84, R200.reuse, R40, R68 ;  /* 0x00000028c854723c */ /* 0x040ff00000041844 */
[C---:B------:R-:W-:Y:S08]  /*26a0*/  HMMA.16816.F32.BF16 R88, R200.reuse, R36, R56 ;  /* 0x00000024c858723c */ /* 0x040ff00000041838 */
[C---:B------:R-:W-:Y:S01]  /*26b0*/  HMMA.16816.F32.BF16 R68, R200.reuse, R38, R32 ;  /* 0x00000026c844723c */ /* 0x040fe20000041820 */
[----:B------:R-:W4:Y:S04]  /*26c0*/  LDSM.16.M88.4 R36, [R226+0x5000] ;  /* 0x00500000e224783b */ /* 0x000f280000000200 */
[----:B------:R-:W-:Y:S03]  /*26d0*/  LDSM.16.M88.4 R32, [R135+0x12100] ;  /* 0x012100008720783b */ /* 0x000fe60000000200 */
[----:B------:R-:W-:Y:S01]  /*26e0*/  HMMA.16816.F32.BF16 R72, R200, R42, R64 ;  /* 0x0000002ac848723c */ /* 0x000fe20000041840 */
[----:B------:R-:W-:Y:S07]  /*26f0*/  LDSM.16.M88.4 R40, [R226+0x4800] ;  /* 0x00480000e228783b */ /* 0x000fee0000000200 */
[C---:B-1----:R-:W-:Y:S08]  /*2700*/  HMMA.16816.F32.BF16 R64, R204.reuse, R28, R20 ;  /* 0x0000001ccc40723c */ /* 0x042ff00000041814 */
[C---:B--2---:R-:W-:Y:S08]  /*2710*/  HMMA.16816.F32.BF16 R56, R204.reuse, R24, R12 ;  /* 0x00000018cc38723c */ /* 0x044ff0000004180c */
[C---:B------:R-:W-:Y:S01]  /*2720*/  HMMA.16816.F32.BF16 R20, R204.reuse, R26, R8 ;  /* 0x0000001acc14723c */ /* 0x040fe20000041808 */
[----:B------:R-:W1:Y:S07]  /*2730*/  LDSM.16.M88.4 R24, [R135+0x13100] ;  /* 0x013100008718783b */ /* 0x000e6e0000000200 */
[C---:B------:R-:W-:Y:S01]  /*2740*/  HMMA.16816.F32.BF16 R60, R204.reuse, R30, R16 ;  /* 0x0000001ecc3c723c */ /* 0x040fe20000041810 */
[----:B------:R-:W2:Y:S07]  /*2750*/  LDSM.16.M88.4 R28, [R135+0x12900] ;  /* 0x01290000871c783b */ /* 0x000eae0000000200 */
[C---:B---3--:R-:W-:Y:S08]  /*2760*/  HMMA.16816.F32.BF16 R16, R204.reuse, R48, R44 ;  /* 0x00000030cc10723c */ /* 0x048ff0000004182c */
[C---:B------:R-:W-:Y:S01]  /*2770*/  HMMA.16816.F32.BF16 R12, R204.reuse, R50, R76 ;  /* 0x00000032cc0c723c */ /* 0x040fe2000004184c */
[----:B------:R-:W-:Y:S07]  /*2780*/  LDSM.16.M88.4 R48, [R135+0x14100] ;  /* 0x014100008730783b */ /* 0x000fee0000000200 */
[C---:B----4-:R-:W-:Y:S08]  /*2790*/  HMMA.16816.F32.BF16 R44, R204.reuse, R36, R84 ;  /* 0x00000024cc2c723c */ /* 0x050ff00000041854 */
[C---:B------:R-:W-:Y:S01]  /*27a0*/  HMMA.16816.F32.BF16 R76, R204.reuse, R38, R72 ;  /* 0x00000026cc4c723c */ /* 0x040fe20000041848 */
[----:B------:R-:W3:Y:S07]  /*27b0*/  LDSM.16.M88.4 R36, [R135+0x13900] ;  /* 0x013900008724783b */ /* 0x000eee0000000200 */
[----:B------:R-:W-:Y:S08]  /*27c0*/  HMMA.16816.F32.BF16 R96, R204, R54, R68 ;  /* 0x00000036cc60723c */ /* 0x000ff00000041844 */
[----:B-1----:R-:W-:Y:S01]  /*27d0*/  HMMA.16816.F32.BF16 R68, R208, R24, R16 ;  /* 0x00000018d044723c */ /* 0x002fe20000041810 */
[----:B------:R-:W1:Y:S07]  /*27e0*/  LDSM.16.M88.4 R16, [R230+0x7000] ;  /* 0x00700000e610783b */ /* 0x000e6e0000000200 */
[C---:B------:R-:W-:Y:S08]  /*27f0*/  HMMA.16816.F32.BF16 R8, R204.reuse, R40, R92 ;  /* 0x00000028cc08723c */ /* 0x040ff0000004185c */
[----:B------:R-:W-:Y:S08]  /*2800*/  HMMA.16816.F32.BF16 R40, R204, R42, R80 ;  /* 0x0000002acc28723c */ /* 0x000ff00000041850 */
[C---:B--2---:R-:W-:Y:S01]  /*2810*/  HMMA.16816.F32.BF16 R80, R208.reuse, R28, R56 ;  /* 0x0000001cd050723c */ /* 0x044fe20000041838 */
[----:B------:R-:W2:Y:S07]  /*2820*/  LDSM.16.M88.4 R56, [R135+0x14900] ;  /* 0x014900008738783b */ /* 0x000eae0000000200 */
[C---:B------:R-:W-:Y:S01]  /*2830*/  HMMA.16816.F32.BF16 R92, R208.reuse, R34, R60 ;  /* 0x00000022d05c723c */ /* 0x040fe2000004183c */
[----:B------:R-:W4:Y:S07]  /*2840*/  LDSM.16.M88.4 R60, [R230+0x6000] ;  /* 0x00600000e63c783b */ /* 0x000f2e0000000200 */
[C---:B------:R-:W-:Y:S08]  /*2850*/  HMMA.16816.F32.BF16 R84, R208.reuse, R32, R64 ;  /* 0x00000020d054723c */ /* 0x040ff00000041840 */
[C---:B------:R-:W-:Y:S01]  /*2860*/  HMMA.16816.F32.BF16 R72, R208.reuse, R30, R20 ;  /* 0x0000001ed048723c */ /* 0x040fe20000041814 */
[----:B------:R-:W5:Y:S04]  /*2870*/  LDSM.16.M88.4 R20, [R230+0x6800] ;  /* 0x00680000e614783b */ /* 0x000f680000000200 */
[----:B------:R-:W-:Y:S03]  /*2880*/  LDSM.16.M88.4 R28, [R230+0x8000] ;  /* 0x00800000e61c783b */ /* 0x000fe60000000200 */
[----:B------:R-:W-:Y:S01]  /*2890*/  HMMA.16816.F32.BF16 R64, R208, R26, R12 ;  /* 0x0000001ad040723c */ /* 0x000fe2000004180c */
[----:B------:R-:W1:Y:S07]  /*28a0*/  LDSM.16.M88.4 R12, [R230+0x7800] ;  /* 0x00780000e60c783b */ /* 0x000e6e0000000200 */
[----:B------:R-:W-:Y:S08]  /*28b0*/  HMMA.16816.F32.BF16 R88, R204, R52, R88 ;  /* 0x00000034cc58723c */ /* 0x000ff00000041858 */
[C---:B---3--:R-:W-:Y:S08]  /*28c0*/  HMMA.16816.F32.BF16 R52, R208.reuse, R36, R8 ;  /* 0x00000024d034723c */ /* 0x048ff00000041808 */
[C---:B------:R-:W-:Y:S01]  /*28d0*/  HMMA.16816.F32.BF16 R8, R208.reuse, R38, R40 ;  /* 0x00000026d008723c */ /* 0x040fe20000041828 */
[----:B------:R-:W3:Y:S07]  /*28e0*/  LDSM.16.M88.4 R40, [R230+0x8800] ;  /* 0x00880000e628783b */ /* 0x000eee0000000200 */
[C---:B------:R-:W-:Y:S08]  /*28f0*/  HMMA.16816.F32.BF16 R24, R208.reuse, R48, R44 ;  /* 0x00000030d018723c */ /* 0x040ff0000004182c */
[----:B------:R-:W-:Y:S01]  /*2900*/  HMMA.16816.F32.BF16 R36, R208, R50, R76 ;  /* 0x00000032d024723c */ /* 0x000fe2000004184c */
[----:B------:R-:W3:Y:S04]  /*2910*/  LDSM.16.M88.4 R48, [R229+0x12100] ;  /* 0x01210000e530783b */ /* 0x000ee80000000200 */
[----:B------:R-:W-:Y:S03]  /*2920*/  LDSM.16.M88.4 R76, [R229+0x14900] ;  /* 0x01490000e54c783b */ /* 0x000fe60000000200 */
[C---:B-1----:R-:W-:Y:S01]  /*2930*/  HMMA.16816.F32.BF16 R112, R212.reuse, R16, R68 ;  /* 0x00000010d470723c */ /* 0x042fe20000041844 */
[----:B------:R-:W-:Y:S07]  /*2940*/  LDSM.16.M88.4 R68, [R226+0x6800] ;  /* 0x00680000e244783b */ /* 0x000fee0000000200 */
[----:B------:R-:W-:Y:S01]  /*2950*/  HMMA.16816.F32.BF16 R108, R212, R18, R64 ;  /* 0x00000012d46c723c */ /* 0x000fe20000041840 */
[----:B------:R-:W1:Y:S07]  /*2960*/  LDSM.16.M88.4 R16, [R229+0x12900] ;  /* 0x01290000e510783b */ /* 0x000e6e0000000200 */
[C---:B--2---:R-:W-:Y:S08]  /*2970*/  HMMA.16816.F32.BF16 R32, R208.reuse, R56, R88 ;  /* 0x00000038d020723c */ /* 0x044ff00000041858 */
[----:B------:R-:W-:Y:S08]  /*2980*/  HMMA.16816.F32.BF16 R44, R208, R58, R96 ;  /* 0x0000003ad02c723c */ /* 0x000ff00000041860 */
[C---:B----4-:R-:W-:Y:S08]  /*2990*/  HMMA.16816.F32.BF16 R56, R212.reuse, R60, R84 ;  /* 0x0000003cd438723c */ /* 0x050ff00000041854 */
[C---:B------:R-:W-:Y:S08]  /*29a0*/  HMMA.16816.F32.BF16 R60, R212.reuse, R62, R92 ;  /* 0x0000003ed43c723c */ /* 0x040ff0000004185c */
[C---:B-----5:R-:W-:Y:S08]  /*29b0*/  HMMA.16816.F32.BF16 R104, R212.reuse, R20, R80 ;  /* 0x00000014d468723c */ /* 0x060ff00000041850 */
[C---:B------:R-:W-:Y:S01]  /*29c0*/  HMMA.16816.F32.BF16 R92, R212.reuse, R22, R72 ;  /* 0x00000016d45c723c */ /* 0x040fe20000041848 */
[----:B------:R-:W-:Y:S07]  /*29d0*/  LDSM.16.M88.4 R72, [R226+0x6000] ;  /* 0x00600000e248783b */ /* 0x000fee0000000200 */
[C---:B------:R-:W-:Y:S08]  /*29e0*/  HMMA.16816.F32.BF16 R100, R212.reuse, R12, R52 ;  /* 0x0000000cd464723c */ /* 0x040ff00000041834 */
[C---:B------:R-:W-:Y:S01]  /*29f0*/  HMMA.16816.F32.BF16 R96, R212.reuse, R14, R8 ;  /* 0x0000000ed460723c */ /* 0x040fe20000041808 */
[----:B------:R-:W2:Y:S04]  /*2a00*/  LDSM.16.M88.4 R12, [R229+0x13100] ;  /* 0x01310000e50c783b */ /* 0x000ea80000000200 */
[----:B------:R-:W4:Y:S03]  /*2a10*/  LDSM.16.M88.4 R8, [R229+0x13900] ;  /* 0x01390000e508783b */ /* 0x000f260000000200 */
[C---:B------:R-:W-:Y:S01]  /*2a20*/  HMMA.16816.F32.BF16 R20, R212.reuse, R28, R24 ;  /* 0x0000001cd414723c */ /* 0x040fe20000041818 */
[----:B------:R-:W5:Y:S07]  /*2a30*/  LDSM.16.M88.4 R24, [R229+0x14100] ;  /* 0x01410000e518783b */ /* 0x000f6e0000000200 */
[C---:B------:R-:W-:Y:S08]  /*2a40*/  HMMA.16816.F32.BF16 R88, R212.reuse, R30, R36 ;  /* 0x0000001ed458723c */ /* 0x040ff00000041824 */
[C---:B---3--:R-:W-:Y:S08]  /*2a50*/  HMMA.16816.F32.BF16 R84, R212.reuse, R40, R32 ;  /* 0x00000028d454723c */ /* 0x048ff00000041820 */
[----:B------:R-:W-:Y:S08]  /*2a60*/  HMMA.16816.F32.BF16 R80, R212, R42, R44 ;  /* 0x0000002ad450723c */ /* 0x000ff0000004182c */
[C---:B------:R-:W-:Y:S08]  /*2a70*/  HMMA.16816.F32.BF16 R64, R216.reuse, R48, R56 ;  /* 0x00000030d840723c */ /* 0x040ff00000041838 */
[C---:B------:R-:W-:Y:S01]  /*2a80*/  HMMA.16816.F32.BF16 R56, R216.reuse, R50, R60 ;  /* 0x00000032d838723c */ /* 0x040fe2000004183c */
[----:B------:R-:W3:Y:S04]  /*2a90*/  LDSM.16.M88.4 R60, [R226+0x7000] ;  /* 0x00700000e23c783b */ /* 0x000ee80000000200 */
[----:B------:R-:W3:Y:S03]  /*2aa0*/  LDSM.16.M88.4 R48, [R226+0x7800] ;  /* 0x00780000e230783b */ /* 0x000ee60000000200 */
[C---:B-1----:R-:W-:Y:S01]  /*2ab0*/  HMMA.16816.F32.BF16 R52, R216.reuse, R16, R104 ;  /* 0x00000010d834723c */ /* 0x042fe20000041868 */
[----:B------:R-:W-:Y:S07]  /*2ac0*/  LDSM.16.M88.4 R104, [R226+0x8800] ;  /* 0x00880000e268783b */ /* 0x000fee0000000200 */
[----:B------:R-:W-:Y:S01]  /*2ad0*/  HMMA.16816.F32.BF16 R44, R216, R18, R92 ;  /* 0x00000012d82c723c */ /* 0x000fe2000004185c */
[----:B------:R-:W1:Y:S01]  /*2ae0*/  LDSM.16.M88.4 R92, [R226+0x8000] ;  /* 0x00800000e25c783b */ /* 0x000e620000000200 */
[----:B------:R-:W-:-:S06]  /*2af0*/  DEPBAR.LE SB0, 0x0 ;  /* 0x000080000000791a */ /* 0x000fcc0000000000 */
[C---:B--2---:R-:W-:Y:S08]  /*2b00*/  HMMA.16816.F32.BF16 R40, R216.reuse, R12, R112 ;  /* 0x0000000cd828723c */ /* 0x044ff00000041870 */
[C---:B------:R-:W-:Y:S08]  /*2b10*/  HMMA.16816.F32.BF16 R36, R216.reuse, R14, R108 ;  /* 0x0000000ed824723c */ /* 0x040ff0000004186c */
[C---:B----4-:R-:W-:Y:S08]  /*2b20*/  HMMA.16816.F32.BF16 R32, R216.reuse, R8, R100 ;  /* 0x00000008d820723c */ /* 0x050ff00000041864 */
[C---:B------:R-:W-:Y:S08]  /*2b30*/  HMMA.16816.F32.BF16 R28, R216.reuse, R10, R96 ;  /* 0x0000000ad81c723c */ /* 0x040ff00000041860 */
[C---:B-----5:R-:W-:Y:S08]  /*2b40*/  HMMA.16816.F32.BF16 R20, R216.reuse, R24, R20 ;  /* 0x00000018d814723c */ /* 0x060ff00000041814 */
[C---:B------:R-:W-:Y:S08]  /*2b50*/  HMMA.16816.F32.BF16 R16, R216.reuse, R26, R88 ;  /* 0x0000001ad810723c */ /* 0x040ff00000041858 */
[C---:B------:R-:W-:Y:S08]  /*2b60*/  HMMA.16816.F32.BF16 R12, R216.reuse, R76, R84 ;  /* 0x0000004cd80c723c */ /* 0x040ff00000041854 */
[----:B------:R-:W-:Y:S08]  /*2b70*/  HMMA.16816.F32.BF16 R8, R216, R78, R80 ;  /* 0x0000004ed808723c */ /* 0x000ff00000041850 */
[C---:B------:R-:W-:Y:S08]  /*2b80*/  HMMA.16816.F32.BF16 R76, R220.reuse, R72, R64 ;  /* 0x00000048dc4c723c */ /* 0x040ff00000041840 */
[C---:B------:R-:W-:Y:S08]  /*2b90*/  HMMA.16816.F32.BF16 R72, R220.reuse, R74, R56 ;  /* 0x0000004adc48723c */ /* 0x040ff00000041838 */
[C---:B------:R-:W-:Y:S08]  /*2ba0*/  HMMA.16816.F32.BF16 R64, R220.reuse, R68, R52 ;  /* 0x00000044dc40723c */ /* 0x040ff00000041834 */
[C---:B---3--:R-:W-:Y:S08]  /*2bb0*/  HMMA.16816.F32.BF16 R56, R220.reuse, R60, R40 ;  /* 0x0000003cdc38723c */ /* 0x048ff00000041828 */
[C---:B------:R-:W-:Y:S08]  /*2bc0*/  HMMA.16816.F32.BF16 R32, R220.reuse, R48, R32 ;  /* 0x00000030dc20723c */ /* 0x040ff00000041820 */
[C---:B------:R-:W-:Y:S08]  /*2bd0*/  HMMA.16816.F32.BF16 R68, R220.reuse, R70, R44 ;  /* 0x00000046dc44723c */ /* 0x040ff0000004182c */
[C---:B------:R-:W-:Y:S08]  /*2be0*/  HMMA.16816.F32.BF16 R36, R220.reuse, R62, R36 ;  /* 0x0000003edc24723c */ /* 0x040ff00000041824 */
[C---:B------:R-:W-:Y:S08]  /*2bf0*/  HMMA.16816.F32.BF16 R48, R220.reuse, R50, R28 ;  /* 0x00000032dc30723c */ /* 0x040ff0000004181c */
[C---:B-1----:R-:W-:Y:S08]  /*2c00*/  HMMA.16816.F32.BF16 R24, R220.reuse, R92, R20 ;  /* 0x0000005cdc18723c */ /* 0x042ff00000041814 */
[C---:B------:R-:W-:Y:S08]  /*2c10*/  HMMA.16816.F32.BF16 R16, R220.reuse, R94, R16 ;  /* 0x0000005edc10723c */ /* 0x040ff00000041810 */
[C---:B------:R-:W-:Y:S08]  /*2c20*/  HMMA.16816.F32.BF16 R52, R220.reuse, R104, R12 ;  /* 0x00000068dc34723c */ /* 0x040ff0000004180c */
[----:B------:R-:W-:Y:S01]  /*2c30*/  HMMA.16816.F32.BF16 R40, R220, R106, R8 ;  /* 0x0000006adc28723c */ /* 0x000fe20000041808 */
[----:B------:R-:W-:Y:S06]  /*2c40*/  BAR.SYNC.DEFER_BLOCKING 0x0 ;  /* 0x0000000000007b1d */ /* 0x000fec0000010000 */
[----:B------:R-:W-:Y:S05]  /*2c50*/  @!P0 BRA `(.L_x_4) ;  /* 0x000001e000008947 */ /* 0x000fea0003800000 */
[----:B------:R-:W-:Y:S01]  /*2c60*/  UIADD3 UR5, UR12, -0x2, URZ ;  /* 0xfffffffe0c057890 */ /* 0x000fe2000fffe03f */
[C---:B------:R-:W-:Y:S01]  /*2c70*/  IMAD.SHL.U32 R10, R118.reuse, 0x40, RZ ;  /* 0x00000040760a7824 */ /* 0x040fe200078e00ff */
[----:B------:R-:W-:-:S02]  /*2c80*/  SHF.L.U64.HI R3, R118, 0x6, R119 ;  /* 0x0000000676037819 */ /* 0x000fc40000010277 */
[----:B------:R-:W-:Y:S02]  /*2c90*/  USHF.R.S32.HI UR4, URZ, 0x1f, UR5 ;  /* 0x0000001f3f047899 */ /* 0x000fe40008011405 */
[----:B------:R-:W-:Y:S01]  /*2ca0*/  UIMAD UR16, UR16, UR5, URZ ;  /* 0x00000005101072a4 */ /* 0x000fe2000f8e023f */
[----:B------:R-:W-:-:S03]  /*2cb0*/  IMAD.WIDE.U32 R8, R116, UR5, R120 ;  /* 0x0000000574087c25 */ /* 0x000fc6000f8e0078 */
[----:B------:R-:W-:Y:S02]  /*2cc0*/  UIMAD UR4, UR4, UR14, UR16 ;  /* 0x0000000e040472a4 */ /* 0x000fe4000f8e0210 */
[----:B------:R-:W-:-:S04]  /*2cd0*/  LEA R6, P2, R8, c[0x0][0x1c8], 0x1 ;  /* 0x0000720008067a11 */ /* 0x000fc800078408ff */
[----:B------:R-:W-:Y:S02]  /*2ce0*/  IADD3 R0, R9, UR4, RZ ;  /* 0x0000000409007c10 */ /* 0x000fe4000fffe0ff */
[----:B------:R-:W-:Y:S02]  /*2cf0*/  IADD3 R14, P1, P0, R10, 0x80, R6 ;  /* 0x000000800a0e7810 */ /* 0x000fe4000783e006 */
[----:B------:R-:W-:Y:S02]  /*2d00*/  LEA.HI.X R7, R8, c[0x0][0x1cc], R0, 0x1, P2 ;  /* 0x0000730008077a11 */ /* 0x000fe400010f0c00 */
[C---:B------:R-:W-:Y:S02]  /*2d10*/  IADD3 R8, P3, R10.reuse, R6, RZ ;  /* 0x000000060a087210 */ /* 0x040fe40007f7e0ff */
[C-C-:B------:R-:W-:Y:S01]  /*2d20*/  IADD3.X R15, R3.reuse, RZ, R7.reuse, P1, P0 ;  /* 0x000000ff030f7210 */ /* 0x140fe20000fe0407 */
[----:B------:R-:W-:Y:S01]  /*2d30*/  @!PT LDS RZ, [RZ] ;  /* 0x00000000fffff984 */ /* 0x000fe20000000800 */
[----:B------:R-:W-:Y:S01]  /*2d40*/  @!PT LDS RZ, [RZ] ;  /* 0x00000000fffff984 */ /* 0x000fe20000000800 */
[----:B------:R-:W-:Y:S01]  /*2d50*/  @!PT LDS RZ, [RZ] ;  /* 0x00000000fffff984 */ /* 0x000fe20000000800 */
[----:B------:R1:W-:Y:S01]  /*2d60*/  LDGSTS.E.BYPASS.LTC128B.128 [R248+0xc100], [R6.64], !P6 ;  /* 0x0c10000006f87fae */ /* 0x0003e2000f101d4a */
[----:B------:R-:W-:Y:S01]  /*2d70*/  IADD3 R12, P2, P1, R10, 0x100, R6 ;  /* 0x000001000a0c7810 */ /* 0x000fe2000795e006 */
[C-C-:B------:R-:W-:Y:S01]  /*2d80*/  IMAD.X R9, R3.reuse, 0x1, R7.reuse, P3 ;  /* 0x0000000103097824 */ /* 0x140fe200018e0607 */
[----:B------:R-:W-:Y:S01]  /*2d90*/  IADD3 R10, P0, R8, R10, RZ ;  /* 0x0000000a080a7210 */ /* 0x000fe20007f1e0ff */
[----:B------:R1:W-:Y:S01]  /*2da0*/  LDGSTS.E.BYPASS.LTC128B.128 [R248+0xf100], [R6.64+0x80], !P5 ;  /* 0x0f10008006f87fae */ /* 0x0003e2000e901d4a */
[----:B------:R-:W-:-:S03]  /*2db0*/  IADD3.X R13, R3, RZ, R7, P2, P1 ;  /* 0x000000ff030d7210 */ /* 0x000fc600017e2407 */
[----:B------:R-:W-:Y:S01]  /*2dc0*/  IMAD.X R11, R9, 0x1, R3, P0 ;  /* 0x00000001090b7824 */ /* 0x000fe200000e0603 */
[----:B------:R1:W-:Y:S04]  /*2dd0*/  LDGSTS.E.BYPASS.LTC128B.128 [R248+0x12100], [R6.64+0x100], !P4 ;  /* 0x1210010006f87fae */ /* 0x0003e8000e101d4a */
[----:B------:R1:W-:Y:S04]  /*2de0*/  LDGSTS.E.BYPASS.LTC128B.128 [R248+0xd100], [R8.64], !P6 ;  /* 0x0d10000008f87fae */ /* 0x0003e8000f101d4a */
[----:B------:R1:W-:Y:S04]  /*2df0*/  LDGSTS.E.BYPASS.LTC128B.128 [R248+0x10100], [R14.64], !P5 ;  /* 0x101000000ef87fae */ /* 0x0003e8000e901d4a */
[----:B------:R1:W-:Y:S04]  /*2e00*/  LDGSTS.E.BYPASS.LTC128B.128 [R248+0x13100], [R12.64], !P4 ;  /* 0x131000000cf87fae */ /* 0x0003e8000e101d4a */
[----:B------:R1:W-:Y:S04]  /*2e10*/  LDGSTS.E.BYPASS.LTC128B.128 [R248+0xe100], [R10.64], !P6 ;  /* 0x0e1000000af87fae */ /* 0x0003e8000f101d4a */
[----:B------:R1:W-:Y:S04]  /*2e20*/  LDGSTS.E.BYPASS.LTC128B.128 [R248+0x11100], [R10.64+0x80], !P5 ;  /* 0x111000800af87fae */ /* 0x0003e8000e901d4a */
[----:B------:R1:W-:Y:S02]  /*2e30*/  LDGSTS.E.BYPASS.LTC128B.128 [R248+0x14100], [R10.64+0x100], !P4 ;  /* 0x141001000af87fae */ /* 0x0003e4000e101d4a */
.L_x_4:
[----:B------:R-:W-:Y:S01]  /*2e40*/  LOP3.LUT R0, R117, 0xffffffe0, RZ, 0xc0, !PT ;  /* 0xffffffe075007812 */ /* 0x000fe200078ec0ff */
[----:B------:R-:W-:Y:S01]  /*2e50*/  ULDC UR4, c[0x0][0x1d0] ;  /* 0x0000740000047ab9 */ /* 0x000fe20000000800 */
[----:B------:R-:W-:Y:S01]  /*2e60*/  IMAD.SHL.U32 R224, R4, 0x2, RZ ;  /* 0x0000000204e07824 */ /* 0x000fe200078e00ff */
[----:B------:R-:W-:Y:S01]  /*2e70*/  UIADD3 UR4, UR6, UR4, URZ ;  /* 0x0000000406047290 */ /* 0x000fe2000fffe03f */
[----:B------:R-:W0:Y:S01]  /*2e80*/  LDGDEPBAR ;  /* 0x00000000000079af */ /* 0x000e220000000000 */
[----:B------:R-:W-:Y:S01]  /*2e90*/  IMAD.IADD R0, R132, 0x1, -R0 ;  /* 0x0000000184007824 */ /* 0x000fe200078e0a00 */
[----:B------:R-:W-:Y:S01]  /*2ea0*/  UIADD3 UR14, UR12, -0x2, URZ ;  /* 0xfffffffe0c0e7890 */ /* 0x000fe2000fffe03f */
[----:B------:R-:W-:Y:S01]  /*2eb0*/  IMAD R225, R5, 0x2, R224 ;  /* 0x0000000205e17824 */ /* 0x000fe200078e02e0 */
[C---:B------:R-:W-:Y:S01]  /*2ec0*/  LEA R228, R2.reuse, R224, 0x1 ;  /* 0x000000e002e47211 */ /* 0x040fe200078e08ff */
[----:B-1----:R-:W-:Y:S01]  /*2ed0*/  IMAD.U32 R6, RZ, RZ, UR4 ;  /* 0x00000004ff067e24 */ /* 0x002fe2000f8e00ff */
[----:B------:R-:W-:Y:S01]  /*2ee0*/  SHF.R.S32.HI R3, RZ, 0x1f, R0 ;  /* 0x0000001fff037819 */ /* 0x000fe20000011400 */
[----:B------:R-:W-:Y:S01]  /*2ef0*/  IMAD R227, R2, 0x2, R225 ;  /* 0x0000000202e37824 */ /* 0x000fe200078e02e1 */
[----:B------:R-:W-:Y:S01]  /*2f00*/  LDSM.16.MT88.4 R96, [R224+0x3900] ;  /* 0x00390000e060783b */ /* 0x000fe20000004200 */
[----:B------:R-:W-:Y:S01]  /*2f10*/  UISETP.GE.AND UP0, UPT, UR14, UR8, UPT ;  /* 0x000000080e00728c */ /* 0x000fe2000bf06270 */
[----:B------:R-:W-:-:S02]  /*2f20*/  LEA.HI R3, R3, R0, RZ, 0x2 ;  /* 0x0000000003037211 */ /* 0x000fc400078f10ff */
[----:B------:R-:W-:Y:S02]  /*2f30*/  LDSM.16.MT88.4 R60, [R228+0x900] ;  /* 0x00090000e43c783b */ /* 0x000fe40000004200 */
[----:B------:R-:W-:Y:S02]  /*2f40*/  LOP3.LUT R3, R3, 0x7ffffffc, RZ, 0xc0, !PT ;  /* 0x7ffffffc03037812 */ /* 0x000fe400078ec0ff */
[----:B------:R-:W-:Y:S03]  /*2f50*/  LDSM.16.MT88.4 R84, [R227+0x6100] ;  /* 0x00610000e354783b */ /* 0x000fe60000004200 */
[----:B------:R-:W-:Y:S01]  /*2f60*/  IMAD.IADD R0, R0, 0x1, -R3 ;  /* 0x0000000100007824 */ /* 0x000fe200078e0a03 */
[----:B------:R-:W-:Y:S03]  /*2f70*/  LDSM.16.MT88.4 R92, [R225+0x3900] ;  /* 0x00390000e15c783b */ /* 0x000fe60000004200 */
[----:B------:R-:W-:Y:S01]  /*2f80*/  IMAD R0, R0, -0x2, R6 ;  /* 0xfffffffe00007824 */ /* 0x000fe200078e0206 */
[----:B------:R-:W-:Y:S04]  /*2f90*/  LDSM.16.MT88.4 R88, [R228+0x3900] ;  /* 0x00390000e458783b */ /* 0x000fe80000004200 */
[C---:B------:R-:W-:Y:S01]  /*2fa0*/  ISETP.GT.AND P1, PT, R0.reuse, RZ, PT ;  /* 0x000000ff0000720c */ /* 0x040fe20003f24270 */
[----:B------:R-:W-:Y:S01]  /*2fb0*/  LDSM.16.MT88.4 R80, [R227+0x3900] ;  /* 0x00390000e350783b */ /* 0x000fe20000004200 */
[----:B------:R-:W-:-:S02]  /*2fc0*/  ISETP.GT.AND P0, PT, R0, 0x1, PT ;  /* 0x000000010000780c */ /* 0x000fc40003f04270 */
[----:B------:R-:W-:Y:S02]  /*2fd0*/  FSEL R7, R76, -INF , P1 ;  /* 0xff8000004c077808 */ /* 0x000fe40000800000 */
[----:B------:R-:W-:Y:S02]  /*2fe0*/  FSEL R8, R77, -INF , P0 ;  /* 0xff8000004d087808 */ /* 0x000fe40000000000 */
[C---:B------:R-:W-:Y:S02]  /*2ff0*/  ISETP.GT.AND P3, PT, R0.reuse, 0x8, PT ;  /* 0x000000080000780c */ /* 0x040fe40003f64270 */
[----:B------:R-:W-:Y:S02]  /*3000*/  ISETP.GT.AND P2, PT, R0, 0x9, PT ;  /* 0x000000090000780c */ /* 0x000fe40003f44270 */
[----:B------:R-:W-:Y:S02]  /*3010*/  FSEL R9, R72, -INF , P3 ;  /* 0xff80000048097808 */ /* 0x000fe40001800000 */
[----:B------:R-:W-:-:S02]  /*3020*/  FMNMX.FTZ R3, R7, R8, !PT ;  /* 0x0000000807037209 */ /* 0x000fc40007810000 */
[----:B------:R-:W-:Y:S02]  /*3030*/  FSEL R14, R78, -INF , P1 ;  /* 0xff8000004e0e7808 */ /* 0x000fe40000800000 */
[C---:B------:R-:W-:Y:S02]  /*3040*/  ISETP.GT.AND P1, PT, R0.reuse, 0x10, PT ;  /* 0x000000100000780c */ /* 0x040fe40003f24270 */
[----:B------:R-:W-:Y:S02]  /*3050*/  FSEL R10, R73, -INF , P2 ;  /* 0xff800000490a7808 */ /* 0x000fe40001000000 */
[----:B------:R-:W-:Y:S02]  /*3060*/  FMNMX.FTZ R3, R9, R3, !PT ;  /* 0x0000000309037209 */ /* 0x000fe40007810000 */
[----:B------:R-:W-:Y:S02]  /*3070*/  FSEL R15, R79, -INF , P0 ;  /* 0xff8000004f0f7808 */ /* 0x000fe40000000000 */
[----:B------:R-:W-:Y:S01]  /*3080*/  ISETP.GT.AND P0, PT, R0, 0x11, PT ;  /* 0x000000110000780c */ /* 0x000fe20003f04270 */
[----:B------:R-:W-:Y:S01]  /*3090*/  LDSM.16.MT88.4 R76, [R228+0x6100] ;  /* 0x00610000e44c783b */ /* 0x000fe20000004200 */
[----:B------:R-:W-:-:S02]  /*30a0*/  FSEL R11, R64, -INF , P1 ;  /* 0xff800000400b7808 */ /* 0x000fc40000800000 */
[----:B------:R-:W-:Y:S02]  /*30b0*/  FMNMX.FTZ R3, R10, R3, !PT ;  /* 0x000000030a037209 */ /* 0x000fe40007810000 */
[----:B------:R-:W-:Y:S02]  /*30c0*/  FSEL R21, R75, -INF , P2 ;  /* 0xff8000004b157808 */ /* 0x000fe40001000000 */
[----:B------:R-:W-:Y:S02]  /*30d0*/  FSEL R13, R65, -INF , P0 ;  /* 0xff800000410d7808 */ /* 0x000fe40000000000 */
[----:B------:R-:W-:Y:S02]  /*30e0*/  ISETP.GT.AND P2, PT, R0, 0x18, PT ;  /* 0x000000180000780c */ /* 0x000fe40003f44270 */
[----:B------:R-:W-:Y:S02]  /*30f0*/  FMNMX.FTZ R3, R11, R3, !PT ;  /* 0x000000030b037209 */ /* 0x000fe40007810000 */
[----:B------:R-:W-:-:S02]  /*3100*/  FSEL R28, R66, -INF , P1 ;  /* 0xff800000421c7808 */ /* 0x000fc40000800000 */
[----:B------:R-:W-:Y:S02]  /*3110*/  ISETP.GT.AND P1, PT, R0, 0x19, PT ;  /* 0x000000190000780c */ /* 0x000fe40003f24270 */
        /* <DEDUP_REMOVED lines=8> */
[----:B------:R-:W-:Y:S02]  /*31a0*/  ISETP.GT.AND P1, PT, R0, 0x21, PT ;  /* 0x000000210000780c */ /* 0x000fe40003f24270 */
[----:B------:R-:W-:Y:S02]  /*31b0*/  FSEL R107, R56, -INF , P0 ;  /* 0xff800000386b7808 */ /* 0x000fe40000000000 */
[----:B------:R-:W-:Y:S02]  /*31c0*/  FMNMX.FTZ R3, R22, R3, !PT ;  /* 0x0000000316037209 */ /* 0x000fe40007810000 */
[----:B------:R-:W-:-:S02]  /*31d0*/  FSEL R44, R70, -INF , P2 ;  /* 0xff800000462c7808 */ /* 0x000fc40001000000 */
[----:B------:R-:W-:Y:S02]  /*31e0*/  FSEL R106, R57, -INF , P1 ;  /* 0xff800000396a7808 */ /* 0x000fe40000800000 */
[----:B------:R-:W-:Y:S02]  /*31f0*/  ISETP.GT.AND P2, PT, R0, 0x28, PT ;  /* 0x000000280000780c */ /* 0x000fe40003f44270 */
[----:B------:R-:W-:Y:S02]  /*3200*/  FMNMX.FTZ R3, R107, R3, !PT ;  /* 0x000000036b037209 */ /* 0x000fe40007810000 */
[----:B------:R-:W-:Y:S02]  /*3210*/  FSEL R20, R74, -INF , P3 ;  /* 0xff8000004a147808 */ /* 0x000fe40001800000 */
[----:B------:R-:W-:Y:S01]  /*3220*/  FMNMX.FTZ R6, R14, R15, !PT ;  /* 0x0000000f0e067209 */ /* 0x000fe20007810000 */
[----:B------:R-:W-:Y:S01]  /*3230*/  LDSM.16.MT88.4 R72, [R225+0x6100] ;  /* 0x00610000e148783b */ /* 0x000fe20000004200 */
[----:B------:R-:W-:-:S02]  /*3240*/  FSEL R108, R59, -INF , P1 ;  /* 0xff8000003b6c7808 */ /* 0x000fc40000800000 */
[----:B------:R-:W-:Y:S02]  /*3250*/  ISETP.GT.AND P1, PT, R0, 0x29, PT ;  /* 0x000000290000780c */ /* 0x000fe40003f24270 */
[----:B------:R-:W-:Y:S02]  /*3260*/  FSEL R105, R36, -INF , P2 ;  /* 0xff80000024697808 */ /* 0x000fe40001000000 */
[----:B------:R-:W-:Y:S02]  /*3270*/  FMNMX.FTZ R3, R106, R3, !PT ;  /* 0x000000036a037209 */ /* 0x000fe40007810000 */
[----:B------:R-:W-:Y:S02]  /*3280*/  FMNMX.FTZ R6, R20, R6, !PT ;  /* 0x0000000614067209 */ /* 0x000fe40007810000 */
[----:B------:R-:W-:Y:S02]  /*3290*/  FSEL R110, R58, -INF , P0 ;  /* 0xff8000003a6e7808 */ /* 0x000fe40000000000 */
[----:B------:R-:W-:Y:S01]  /*32a0*/  ISETP.GT.AND P0, PT, R0, 0x30, PT ;  /* 0x000000300000780c */ /* 0x000fe20003f04270 */
[----:B------:R-:W-:Y:S01]  /*32b0*/  LDSM.16.MT88.4 R56, [R228+0x3100] ;  /* 0x00310000e438783b */ /* 0x000fe20000004200 */
[----:B------:R-:W-:-:S02]  /*32c0*/  FSEL R104, R37, -INF , P1 ;  /* 0xff80000025687808 */ /* 0x000fc40000800000 */
[----:B------:R-:W-:Y:S02]  /*32d0*/  FMNMX.FTZ R3, R105, R3, !PT ;  /* 0x0000000369037209 */ /* 0x000fe40007810000 */
[----:B------:R-:W-:Y:S02]  /*32e0*/  FSEL R111, R39, -INF , P1 ;  /* 0xff800000276f7808 */ /* 0x000fe40000800000 */
[----:B------:R-:W-:Y:S02]  /*32f0*/  FMNMX.FTZ R6, R21, R6, !PT ;  /* 0x0000000615067209 */ /* 0x000fe40007810000 */
[----:B------:R-:W-:Y:S02]  /*3300*/  ISETP.GT.AND P1, PT, R0, 0x31, PT ;  /* 0x000000310000780c */ /* 0x000fe40003f24270 */
[----:B------:R-:W-:Y:S02]  /*3310*/  FSEL R161, R32, -INF , P0 ;  /* 0xff80000020a17808 */ /* 0x000fe40000000000 */
[----:B------:R-:W-:-:S02]  /*3320*/  FMNMX.FTZ R3, R104, R3, !PT ;  /* 0x0000000368037209 */ /* 0x000fc40007810000 */
[----:B------:R-:W-:Y:S02]  /*3330*/  FMNMX.FTZ R6, R28, R6, !PT ;  /* 0x000000061c067209 */ /* 0x000fe40007810000 */
[----:B------:R-:W-:Y:S02]  /*3340*/  FSEL R162, R35, -INF , P1 ;  /* 0xff80000023a27808 */ /* 0x000fe40000800000 */
[----:B------:R-:W-:Y:S02]  /*3350*/  FSEL R160, R33, -INF , P1 ;  /* 0xff80000021a07808 */ /* 0x000fe40000800000 */
[----:B------:R-:W-:Y:S02]  /*3360*/  ISETP.GT.AND P1, PT, R0, 0x38, PT ;  /* 0x000000380000780c */ /* 0x000fe40003f24270 */
[----:B------:R-:W-:Y:S02]  /*3370*/  FMNMX.FTZ R3, R161, R3, !PT ;  /* 0x00000003a1037209 */ /* 0x000fe40007810000 */
[----:B------:R-:W-:-:S02]  /*3380*/  FMNMX.FTZ R6, R29, R6, !PT ;  /* 0x000000061d067209 */ /* 0x000fc40007810000 */
[----:B------:R-:W-:Y:S02]  /*3390*/  FSEL R164, R34, -INF , P0 ;  /* 0xff80000022a47808 */ /* 0x000fe40000000000 */
[----:B------:R-:W-:Y:S01]  /*33a0*/  ISETP.GT.AND P0, PT, R0, 0x39, PT ;  /* 0x000000390000780c */ /* 0x000fe20003f04270 */
[----:B------:R-:W-:Y:S01]  /*33b0*/  LDSM.16.MT88.4 R32, [R225+0x900] ;  /* 0x00090000e120783b */ /* 0x000fe20000004200 */
[----:B------:R-:W-:Y:S02]  /*33c0*/  FSEL R134, R48, -INF , P1 ;  /* 0xff80000030867808 */ /* 0x000fe40000800000 */
[----:B------:R-:W-:Y:S02]  /*33d0*/  FMNMX.FTZ R3, R160, R3, !PT ;  /* 0x00000003a0037209 */ /* 0x000fe40007810000 */
[----:B------:R-:W-:Y:S02]  /*33e0*/  FMNMX.FTZ R6, R44, R6, !PT ;  /* 0x000000062c067209 */ /* 0x000fe40007810000 */
[----:B------:R-:W-:-:S02]  /*33f0*/  FSEL R163, R50, -INF , P1 ;  /* 0xff80000032a37808 */ /* 0x000fc40000800000 */
[----:B------:R-:W-:Y:S02]  /*3400*/  FSEL R133, R49, -INF , P0 ;  /* 0xff80000031857808 */ /* 0x000fe40000000000 */
[----:B------:R-:W-:Y:S02]  /*3410*/  ISETP.GT.AND P1, PT, R0, 0x40, PT ;  /* 0x000000400000780c */ /* 0x000fe40003f24270 */
[----:B------:R-:W-:Y:S02]  /*3420*/  FMNMX.FTZ R3, R134, R3, !PT ;  /* 0x0000000386037209 */ /* 0x000fe40007810000 */
[----:B------:R-:W-:Y:S02]  /*3430*/  FMNMX.FTZ R6, R45, R6, !PT ;  /* 0x000000062d067209 */ /* 0x000fe40007810000 */
[----:B------:R-:W-:Y:S02]  /*3440*/  FSEL R165, R51, -INF , P0 ;  /* 0xff80000033a57808 */ /* 0x000fe40000000000 */
[----:B------:R-:W-:Y:S01]  /*3450*/  ISETP.GT.AND P0, PT, R0, 0x41, PT ;  /* 0x000000410000780c */ /* 0x000fe20003f04270 */
[----:B------:R-:W-:Y:S01]  /*3460*/  LDSM.16.MT88.4 R48, [R225+0x3100] ;  /* 0x00310000e130783b */ /* 0x000fe20000004200 */
[----:B------:R-:W-:-:S02]  /*3470*/  FSEL R175, R24, -INF , P1 ;  /* 0xff80000018af7808 */ /* 0x000fc40000800000 */
[----:B------:R-:W-:Y:S02]  /*3480*/  FMNMX.FTZ R3, R133, R3, !PT ;  /* 0x0000000385037209 */ /* 0x000fe40007810000 */
[----:B------:R-:W-:Y:S02]  /*3490*/  FMNMX.FTZ R6, R110, R6, !PT ;  /* 0x000000066e067209 */ /* 0x000fe40007810000 */
[----:B------:R-:W-:Y:S02]  /*34a0*/  FSEL R197, R26, -INF , P1 ;  /* 0xff8000001ac57808 */ /* 0x000fe40000800000 */
[----:B------:R-:W-:Y:S02]  /*34b0*/  FSEL R174, R25, -INF , P0 ;  /* 0xff80000019ae7808 */ /* 0x000fe40000000000 */
[----:B------:R-:W-:Y:S02]  /*34c0*/  ISETP.GT.AND P1, PT, R0, 0x48, PT ;  /* 0x000000480000780c */ /* 0x000fe40003f24270 */
[----:B------:R-:W-:-:S02]  /*34d0*/  FMNMX.FTZ R3, R175, R3, !PT ;  /* 0x00000003af037209 */ /* 0x000fc40007810000 */
[----:B------:R-:W-:Y:S02]  /*34e0*/  FSEL R109, R38, -INF , P2 ;  /* 0xff800000266d7808 */ /* 0x000fe40001000000 */
[----:B------:R-:W-:Y:S01]  /*34f0*/  FMNMX.FTZ R6, R108, R6, !PT ;  /* 0x000000066c067209 */ /* 0x000fe20007810000 */
[----:B------:R-:W-:Y:S01]  /*3500*/  LDSM.16.MT88.4 R36, [R224+0x900] ;  /* 0x00090000e024783b */ /* 0x000fe20000004200 */
[----:B------:R-:W-:Y:S02]  /*3510*/  FSEL R196, R27, -INF , P0 ;  /* 0xff8000001bc47808 */ /* 0x000fe40000000000 */
[----:B------:R-:W-:Y:S01]  /*3520*/  ISETP.GT.AND P0, PT, R0, 0x49, PT ;  /* 0x000000490000780c */ /* 0x000fe20003f04270 */
[----:B------:R-:W-:Y:S01]  /*3530*/  LDSM.16.MT88.4 R24, [R225+0x100] ;  /* 0x00010000e118783b */ /* 0x000fe20000004200 */
[----:B------:R-:W-:Y:S02]  /*3540*/  FSEL R173, R16, -INF , P1 ;  /* 0xff80000010ad7808 */ /* 0x000fe40000800000 */
[----:B------:R-:W-:-:S02]  /*3550*/  FMNMX.FTZ R3, R174, R3, !PT ;  /* 0x00000003ae037209 */ /* 0x000fc40007810000 */
[----:B------:R-:W-:Y:S02]  /*3560*/  FMNMX.FTZ R6, R109, R6, !PT ;  /* 0x000000066d067209 */ /* 0x000fe40007810000 */
[----:B------:R-:W-:Y:S02]  /*3570*/  FSEL R172, R17, -INF , P0 ;  /* 0xff80000011ac7808 */ /* 0x000fe40000000000 */
[C---:B------:R-:W-:Y:S02]  /*3580*/  ISETP.GT.AND P3, PT, R0.reuse, 0x50, PT ;  /* 0x000000500000780c */ /* 0x040fe40003f64270 */
[----:B------:R-:W-:Y:S02]  /*3590*/  FMNMX.FTZ R3, R173, R3, !PT ;  /* 0x00000003ad037209 */ /* 0x000fe40007810000 */
[----:B------:R-:W-:Y:S02]  /*35a0*/  FMNMX.FTZ R6, R111, R6, !PT ;  /* 0x000000066f067209 */ /* 0x000fe40007810000 */
[----:B------:R-:W-:-:S02]  /*35b0*/  ISETP.GT.AND P2, PT, R0, 0x51, PT ;  /* 0x000000510000780c */ /* 0x000fc40003f44270 */
[----:B------:R-:W-:Y:S02]  /*35c0*/  FSEL R250, R52, -INF , P3 ;  /* 0xff80000034fa7808 */ /* 0x000fe40001800000 */
[----:B------:R-:W-:Y:S02]  /*35d0*/  FMNMX.FTZ R3, R172, R3, !PT ;  /* 0x00000003ac037209 */ /* 0x000fe40007810000 */
[----:B------:R-:W-:Y:S02]  /*35e0*/  FMNMX.FTZ R6, R164, R6, !PT ;  /* 0x00000006a4067209 */ /* 0x000fe40007810000 */
[----:B------:R-:W-:Y:S02]  /*35f0*/  FSEL R183, R18, -INF , P1 ;  /* 0xff80000012b77808 */ /* 0x000fe40000800000 */
[----:B------:R-:W-:Y:S02]  /*3600*/  FSEL R198, R19, -INF , P0 ;  /* 0xff80000013c67808 */ /* 0x000fe40000000000 */
[----:B------:R-:W-:Y:S01]  /*3610*/  ISETP.GT.AND P1, PT, R0, 0x58, PT ;  /* 0x000000580000780c */ /* 0x000fe20003f24270 */
[----:B------:R-:W-:Y:S01]  /*3620*/  LDSM.16.MT88.4 R16, [R224+0x100] ;  /* 0x00010000e010783b */ /* 0x000fe20000004200 */
[----:B------:R-:W-:-:S02]  /*3630*/  FSEL R169, R53, -INF , P2 ;  /* 0xff80000035a97808 */ /* 0x000fc40001000000 */
[----:B------:R-:W-:Y:S02]  /*3640*/  FMNMX.FTZ R3, R250, R3, !PT ;  /* 0x00000003fa037209 */ /* 0x000fe40007810000 */
[----:B------:R-:W-:Y:S02]  /*3650*/  ISETP.GT.AND P0, PT, R0, 0x59, PT ;  /* 0x000000590000780c */ /* 0x000fe40003f04270 */
[----:B------:R-:W-:Y:S02]  /*3660*/  FMNMX.FTZ R0, R162, R6, !PT ;  /* 0x00000006a2007209 */ /* 0x000fe40007810000 */
[----:B------:R-:W-:Y:S02]  /*3670*/  FSEL R251, R40, -INF , P1 ;  /* 0xff80000028fb7808 */ /* 0x000fe40000800000 */
[----:B------:R-:W-:Y:S02]  /*3680*/  FMNMX.FTZ R132, R169, R3, !PT ;  /* 0x00000003a9847209 */ /* 0x000fe40007810000 */
[----:B------:R-:W-:-:S02]  /*3690*/  FMNMX.FTZ R0, R163, R0, !PT ;  /* 0x00000000a3007209 */ /* 0x000fc40007810000 */
[----:B------:R-:W-:Y:S02]  /*36a0*/  FSEL R170, R41, -INF , P0 ;  /* 0xff80000029aa7808 */ /* 0x000fe40000000000 */
[----:B------:R-:W-:Y:S02]  /*36b0*/  FMNMX.FTZ R132, R251, R132, !PT ;  /* 0x00000084fb847209 */ /* 0x000fe40007810000 */
[----:B------:R-:W-:Y:S02]  /*36c0*/  FMNMX.FTZ R0, R165, R0, !PT ;  /* 0x00000000a5007209 */ /* 0x000fe40007810000 */
[----:B------:R-:W-:Y:S02]  /*36d0*/  FMNMX.FTZ R132, R170, R132, !PT ;  /* 0x00000084aa847209 */ /* 0x000fe40007810000 */
[----:B------:R-:W-:Y:S02]  /*36e0*/  FMNMX.FTZ R0, R197, R0, !PT ;  /* 0x00000000c5007209 */ /* 0x000fe40007810000 */
[----:B------:R-:W-:Y:S01]  /*36f0*/  FSEL R168, R54, -INF , P3 ;  /* 0xff80000036a87808 */ /* 0x000fe20001800000 */
[----:B------:R-:W1:Y:S01]  /*3700*/  SHFL.BFLY PT, R3, R132, 0x2, 0x1f ;  /* 0x0c401f0084037f89 */ /* 0x000e6200000e0000 */
[----:B------:R-:W-:-:S02]  /*3710*/  FMNMX.FTZ R0, R196, R0, !PT ;  /* 0x00000000c4007209 */ /* 0x000fc40007810000 */
[----:B------:R-:W-:Y:S02]  /*3720*/  FSEL R249, R55, -INF , P2 ;  /* 0xff80000037f97808 */ /* 0x000fe40001000000 */
[----:B------:R-:W-:Y:S01]  /*3730*/  FMNMX.FTZ R0, R183, R0, !PT ;  /* 0x00000000b7007209 */ /* 0x000fe20007810000 */
[----:B------:R-:W-:Y:S01]  /*3740*/  LDSM.16.MT88.4 R52, [R228+0x100] ;  /* 0x00010000e434783b */ /* 0x000fe20000004200 */
[----:B------:R-:W-:Y:S02]  /*3750*/  FSEL R46, R42, -INF , P1 ;  /* 0xff8000002a2e7808 */ /* 0x000fe40000800000 */
[----:B------:R-:W-:Y:S02]  /*3760*/  FMNMX.FTZ R0, R198, R0, !PT ;  /* 0x00000000c6007209 */ /* 0x000fe40007810000 */
[----:B------:R-:W-:Y:S02]  /*3770*/  FSEL R47, R43, -INF , P0 ;  /* 0xff8000002b2f7808 */ /* 0x000fe40000000000 */
[----:B------:R-:W-:-:S04]  /*3780*/  FMNMX.FTZ R0, R168, R0, !PT ;  /* 0x00000000a8007209 */ /* 0x000fc80007810000 */
[----:B------:R-:W-:-:S04]  /*3790*/  FMNMX.FTZ R0, R249, R0, !PT ;  /* 0x00000000f9007209 */ /* 0x000fc80007810000 */
[----:B------:R-:W-:Y:S02]  /*37a0*/  FMNMX.FTZ R0, R46, R0, !PT ;  /* 0x000000002e007209 */ /* 0x000fe40007810000 */
[----:B-1----:R-:W-:Y:S02]  /*37b0*/  FMNMX.FTZ R132, R132, R3, !PT ;  /* 0x0000000384847209 */ /* 0x002fe40007810000 */
[----:B------:R-:W-:-:S03]  /*37c0*/  FMNMX.FTZ R3, R47, R0, !PT ;  /* 0x000000002f037209 */ /* 0x000fc60007810000 */
[----:B------:R-:W1:Y:S04]  /*37d0*/  SHFL.BFLY PT, R0, R132, 0x1, 0x1f ;  /* 0x0c201f0084007f89 */ /* 0x000e6800000e0000 */
[----:B------:R-:W2:Y:S01]  /*37e0*/  SHFL.BFLY PT, R6, R3, 0x2, 0x1f ;  /* 0x0c401f0003067f89 */ /* 0x000ea200000e0000 */
[----:B-1----:R-:W-:Y:S02]  /*37f0*/  FMNMX.FTZ R132, R132, R0, !PT ;  /* 0x0000000084847209 */ /* 0x002fe40007810000 */
[----:B--2---:R-:W-:-:S03]  /*3800*/  FMNMX.FTZ R3, R3, R6, !PT ;  /* 0x0000000603037209 */ /* 0x004fc60007810000 */
[C---:B------:R-:W-:Y:S01]  /*3810*/  FMUL.FTZ R12, R132.reuse, c[0x0][0x2d0] ;  /* 0x0000b400840c7a20 */ /* 0x040fe20000410000 */
[----:B------:R-:W-:Y:S01]  /*3820*/  FSETP.NEU.FTZ.AND P0, PT, R132, -INF , PT ;  /* 0xff8000008400780b */ /* 0x000fe20003f1d000 */
[----:B------:R-:W1:Y:S03]  /*3830*/  SHFL.BFLY PT, R6, R3, 0x1, 0x1f ;  /* 0x0c201f0003067f89 */ /* 0x000e6600000e0000 */
[----:B------:R-:W-:-:S05]  /*3840*/  FSEL R12, R12, RZ, P0 ;  /* 0x000000ff0c0c7208 */ /* 0x000fca0000000000 */
[----:B------:R-:W-:-:S04]  /*3850*/  FFMA.FTZ R0, R7, c[0x0][0x2d0], -R12 ;  /* 0x0000b40007007a23 */ /* 0x000fc8000001080c */
[----:B------:R2:W-:Y:S01]  /*3860*/  MUFU.EX2 R171, R0 ;  /* 0x0000000000ab7308 */ /* 0x0005e20000000800 */
[----:B-1----:R-:W-:Y:S01]  /*3870*/  FMNMX.FTZ R3, R3, R6, !PT ;  /* 0x0000000603037209 */ /* 0x002fe20007810000 */
[--C-:B------:R-:W-:Y:S02]  /*3880*/  FFMA.FTZ R6, R11, c[0x0][0x2d0], -R12.reuse ;  /* 0x0000b4000b067a23 */ /* 0x100fe4000001080c */
[----:B--2---:R-:W-:Y:S01]  /*3890*/  FFMA.FTZ R0, R8, c[0x0][0x2d0], -R12 ;  /* 0x0000b40008007a23 */ /* 0x004fe2000001080c */
[----:B------:R-:W-:-:S03]  /*38a0*/  FSETP.NEU.FTZ.AND P0, PT, R3, -INF , PT ;  /* 0xff8000000300780b */ /* 0x000fc60003f1d000 */
[----:B------:R1:W-:Y:S08]  /*38b0*/  MUFU.EX2 R167, R6 ;  /* 0x0000000600a77308 */ /* 0x0003f00000000800 */
[----:B------:R2:W3:Y:S01]  /*38c0*/  MUFU.EX2 R103, R0 ;  /* 0x0000000000677308 */ /* 0x0004e20000000800 */
[----:B-1----:R-:W-:-:S07]  /*38d0*/  FFMA.FTZ R6, R13, c[0x0][0x2d0], -R12 ;  /* 0x0000b4000d067a23 */ /* 0x002fce000001080c */
[----:B------:R-:W-:Y:S01]  /*38e0*/  MUFU.EX2 R166, R6 ;  /* 0x0000000600a67308 */ /* 0x000fe20000000800 */
[----:B--2---:R-:W-:Y:S01]  /*38f0*/  FFMA.FTZ R0, R9, c[0x0][0x2d0], -R12 ;  /* 0x0000b40009007a23 */ /* 0x004fe2000001080c */
[----:B---3--:R-:W-:-:S06]  /*3900*/  F2FP.BF16.PACK_AB R8, R103, R171 ;  /* 0x000000ab6708723e */ /* 0x008fcc00000010ff */
[----:B------:R1:W2:Y:S02]  /*3910*/  MUFU.EX2 R30, R0 ;  /* 0x00000000001e7308 */ /* 0x0002a40000000800 */
[----:B-1----:R-:W-:Y:S01]  /*3920*/  FFMA.FTZ R0, R10, c[0x0][0x2d0], -R12 ;  /* 0x0000b4000a007a23 */ /* 0x002fe2000001080c */
[----:B--2---:R-:W-:-:S05]  /*3930*/  MOV R13, R30 ;  /* 0x0000001e000d7202 */ /* 0x004fca0000000f00 */
[----:B------:R1:W2:Y:S02]  /*3940*/  MUFU.EX2 R199, R0 ;  /* 0x0000000000c77308 */ /* 0x0002a40000000800 */
[----:B-1----:R-:W-:Y:S01]  /*3950*/  FMUL.FTZ R0, R3, c[0x0][0x2d0] ;  /* 0x0000b40003007a20 */ /* 0x002fe20000410000 */
[----:B--2---:R-:W-:-:S04]  /*3960*/  F2FP.BF16.PACK_AB R10, R199, R13 ;  /* 0x0000000dc70a723e */ /* 0x004fc800000010ff */
[----:B------:R-:W-:Y:S02]  /*3970*/  FSEL R0, R0, RZ, P0 ;  /* 0x000000ff00007208 */ /* 0x000fe40000000000 */
[----:B------:R-:W-:-:S03]  /*3980*/  PLOP3.LUT P0, PT, PT, PT, UP0, 0x80, 0x0 ;  /* 0x000000000000781c */ /* 0x000fc60003f0f008 */
[----:B------:R-:W-:Y:S02]  /*3990*/  FFMA.FTZ R4, R14, c[0x0][0x2d0], -R0 ;  /* 0x0000b4000e047a23 */ /* 0x000fe40000010800 */
[----:B------:R-:W-:Y:S02]  /*39a0*/  IMAD.MOV.U32 R14, RZ, RZ, R46 ;  /* 0x000000ffff0e7224 */ /* 0x000fe400078e002e */
[----:B------:R1:W-:Y:S02]  /*39b0*/  MUFU.EX2 R121, R4 ;  /* 0x0000000400797308 */ /* 0x0003e40000000800 */
[----:B-1----:R-:W-:Y:S01]  /*39c0*/  FFMA.FTZ R4, R15, c[0x0][0x2d0], -R0 ;  /* 0x0000b4000f047a23 */ /* 0x002fe20000010800 */
[----:B------:R-:W-:-:S05]  /*39d0*/  MOV R15, R47 ;  /* 0x0000002f000f7202 */ /* 0x000fca0000000f00 */
[----:B------:R1:W2:Y:S02]  /*39e0*/  MUFU.EX2 R101, R4 ;  /* 0x0000000400657308 */ /* 0x0002a40000000800 */
[----:B-1----:R-:W-:Y:S01]  /*39f0*/  FFMA.FTZ R4, R20, c[0x0][0x2d0], -R0 ;  /* 0x0000b40014047a23 */ /* 0x002fe20000010800 */
[----:B--2---:R-:W-:-:S05]  /*3a00*/  F2FP.BF16.PACK_AB R9, R101, R121 ;  /* 0x000000796509723e */ /* 0x004fca00000010ff */
[----:B------:R1:W-:Y:S02]  /*3a10*/  MUFU.EX2 R180, R4 ;  /* 0x0000000400b47308 */ /* 0x0003e40000000800 */
[----:B-1----:R-:W-:-:S06]  /*3a20*/  FFMA.FTZ R4, R21, c[0x0][0x2d0], -R0 ;  /* 0x0000b40015047a23 */ /* 0x002fcc0000010800 */
[----:B------:R1:W2:Y:S02]  /*3a30*/  MUFU.EX2 R102, R4 ;  /* 0x0000000400667308 */ /* 0x0002a40000000800 */
[----:B-1----:R-:W-:Y:S01]  /*3a40*/  FFMA.FTZ R4, R23, c[0x0][0x2d0], -R12 ;  /* 0x0000b40017047a23 */ /* 0x002fe2000001080c */
[----:B--2---:R-:W-:-:S05]  /*3a50*/  F2FP.BF16.PACK_AB R11, R102, R180 ;  /* 0x000000b4660b723e */ /* 0x004fca00000010ff */
[----:B------:R1:W-:Y:S02]  /*3a60*/  MUFU.EX2 R182, R4 ;  /* 0x0000000400b67308 */ /* 0x0003e40000000800 */
[C---:B------:R-:W-:Y:S08]  /*3a70*/  HMMA.16816.F32.BF16 R40, R8.reuse, R16, RZ ;  /* 0x000000100828723c */ /* 0x040ff000000418ff */
[----:B------:R-:W-:Y:S01]  /*3a80*/  HMMA.16816.F32.BF16 R68, R8, R64, RZ ;  /* 0x000000400844723c */ /* 0x000fe200000418ff */
[----:B-1----:R-:W-:-:S04]  /*3a90*/  FFMA.FTZ R4, R22, c[0x0][0x2d0], -R12 ;  /* 0x0000b40016047a23 */ /* 0x002fc8000001080c */
[----:B------:R1:W2:Y:S03]  /*3aa0*/  MUFU.EX2 R7, R4 ;  /* 0x0000000400077308 */ /* 0x0002a60000000800 */
[C---:B------:R-:W-:Y:S08]  /*3ab0*/  HMMA.16816.F32.BF16 R20, R8.reuse, R24, RZ ;  /* 0x000000180814723c */ /* 0x040ff000000418ff */
[----:B------:R-:W-:Y:S01]  /*3ac0*/  HMMA.16816.F32.BF16 R64, R8, R66, RZ ;  /* 0x000000420840723c */ /* 0x000fe200000418ff */
[----:B-1----:R-:W-:-:S02]  /*3ad0*/  FFMA.FTZ R4, R28, c[0x0][0x2d0], -R0 ;  /* 0x0000b4001c047a23 */ /* 0x002fc40000010800 */
[----:B--2---:R-:W-:Y:S02]  /*3ae0*/  IMAD.MOV.U32 R2, RZ, RZ, R7 ;  /* 0x000000ffff027224 */ /* 0x004fe400078e0007 */
[----:B------:R1:W-:Y:S03]  /*3af0*/  MUFU.EX2 R181, R4 ;  /* 0x0000000400b57308 */ /* 0x0003e60000000800 */
[----:B------:R-:W-:Y:S01]  /*3b00*/  F2FP.BF16.PACK_AB R6, R2, R182 ;  /* 0x000000b60206723e */ /* 0x000fe200000010ff */
[--C-:B-1----:R-:W-:Y:S02]  /*3b10*/  FFMA.FTZ R4, R29, c[0x0][0x2d0], -R0.reuse ;  /* 0x0000b4001d047a23 */ /* 0x102fe40000010800 */
[C---:B------:R-:W-:Y:S02]  /*3b20*/  HMMA.16816.F32.BF16 R28, R8.reuse, R18, RZ ;  /* 0x00000012081c723c */ /* 0x040fe400000418ff */
[----:B------:R1:W2:Y:S06]  /*3b30*/  MUFU.EX2 R120, R4 ;  /* 0x0000000400787308 */ /* 0x0002ac0000000800 */
[C---:B------:R-:W-:Y:S08]  /*3b40*/  HMMA.16816.F32.BF16 R16, R8.reuse, R26, RZ ;  /* 0x0000001a0810723c */ /* 0x040ff000000418ff */
[----:B------:R-:W-:Y:S01]  /*3b50*/  HMMA.16816.F32.BF16 R24, R8, R54, RZ ;  /* 0x000000360818723c */ /* 0x000fe200000418ff */
[----:B-1----:R-:W-:Y:S01]  /*3b60*/  FFMA.FTZ R4, R44, c[0x0][0x2d0], -R0 ;  /* 0x0000b4002c047a23 */ /* 0x002fe20000010800 */
[----:B--2---:R-:W-:-:S03]  /*3b70*/  F2FP.BF16.PACK_AB R5, R120, R181 ;  /* 0x000000b57805723e */ /* 0x004fc600000010ff */
[----:B------:R1:W-:Y:S02]  /*3b80*/  MUFU.EX2 R100, R4 ;  /* 0x0000000400647308 */ /* 0x0003e40000000800 */
[----:B-1----:R-:W-:Y:S02]  /*3b90*/  FFMA.FTZ R4, R45, c[0x0][0x2d0], -R0 ;  /* 0x0000b4002d047a23 */ /* 0x002fe40000010800 */
[----:B------:R-:W1:Y:S04]  /*3ba0*/  LDSM.16.MT88.4 R44, [R227+0x100] ;  /* 0x00010000e32c783b */ /* 0x000e680000004200 */
[----:B------:R2:W3:Y:S02]  /*3bb0*/  MUFU.EX2 R252, R4 ;  /* 0x0000000400fc7308 */ /* 0x0004e40000000800 */
[----:B--2---:R-:W-:-:S02]  /*3bc0*/  F2FP.BF16.PACK_AB R4, R166, R167 ;  /* 0x000000a7a604723e */ /* 0x004fc400000010ff */
[----:B---3--:R-:W-:-:S07]  /*3bd0*/  F2FP.BF16.PACK_AB R7, R252, R100 ;  /* 0x00000064fc07723e */ /* 0x008fce00000010ff */
[C---:B------:R-:W-:Y:S08]  /*3be0*/  HMMA.16816.F32.BF16 R136, R4.reuse, R36, R40 ;  /* 0x000000240488723c */ /* 0x040ff00000041828 */
[C---:B------:R-:W-:Y:S01]  /*3bf0*/  HMMA.16816.F32.BF16 R148, R4.reuse, R38, R28 ;  /* 0x000000260494723c */ /* 0x040fe2000004181c */
[----:B------:R-:W2:Y:S07]  /*3c00*/  LDSM.16.MT88.4 R36, [R224+0x3100] ;  /* 0x00310000e024783b */ /* 0x000eae0000004200 */
[C---:B------:R-:W-:Y:S08]  /*3c10*/  HMMA.16816.F32.BF16 R144, R4.reuse, R32, R20 ;  /* 0x000000200490723c */ /* 0x040ff00000041814 */
[----:B------:R-:W-:Y:S01]  /*3c20*/  HMMA.16816.F32.BF16 R140, R4, R34, R16 ;  /* 0x00000022048c723c */ /* 0x000fe20000041810 */
[----:B------:R-:W3:Y:S07]  /*3c30*/  LDSM.16.MT88.4 R32, [R227+0x900] ;  /* 0x00090000e320783b */ /* 0x000eee0000004200 */
[C---:B-1----:R-:W-:Y:S08]  /*3c40*/  HMMA.16816.F32.BF16 R20, R8.reuse, R44, RZ ;  /* 0x0000002c0814723c */ /* 0x042ff000000418ff */
[C---:B------:R-:W-:Y:S08]  /*3c50*/  HMMA.16816.F32.BF16 R16, R8.reuse, R46, RZ ;  /* 0x0000002e0810723c */ /* 0x040ff000000418ff */
[C---:B------:R-:W-:Y:S01]  /*3c60*/  HMMA.16816.F32.BF16 R28, R8.reuse, R52, RZ ;  /* 0x00000034081c723c */ /* 0x040fe200000418ff */
[----:B------:R-:W1:Y:S07]  /*3c70*/  LDSM.16.MT88.4 R52, [R227+0x3100] ;  /* 0x00310000e334783b */ /* 0x000e6e0000004200 */
[C---:B--2---:R-:W-:Y:S08]  /*3c80*/  HMMA.16816.F32.BF16 R44, R8.reuse, R36, RZ ;  /* 0x00000024082c723c */ /* 0x044ff000000418ff */
[----:B------:R-:W-:Y:S08]  /*3c90*/  HMMA.16816.F32.BF16 R40, R8, R38, RZ ;  /* 0x000000260828723c */ /* 0x000ff000000418ff */
[C---:B---3--:R-:W-:Y:S08]  /*3ca0*/  HMMA.16816.F32.BF16 R116, R4.reuse, R32, R20 ;  /* 0x000000200474723c */ /* 0x048ff00000041814 */
[----:B------:R-:W-:Y:S08]  /*3cb0*/  HMMA.16816.F32.BF16 R124, R4, R34, R16 ;  /* 0x00000022047c723c */ /* 0x000ff00000041810 */
[C---:B------:R-:W-:Y:S08]  /*3cc0*/  HMMA.16816.F32.BF16 R36, R8.reuse, R48, RZ ;  /* 0x000000300824723c */ /* 0x040ff000000418ff */
[----:B------:R-:W-:Y:S08]  /*3cd0*/  HMMA.16816.F32.BF16 R32, R8, R50, RZ ;  /* 0x000000320820723c */ /* 0x000ff000000418ff */
[----:B------:R-:W-:Y:S08]  /*3ce0*/  HMMA.16816.F32.BF16 R128, R4, R60, R28 ;  /* 0x0000003c0480723c */ /* 0x000ff0000004181c */
[----:B------:R-:W-:Y:S08]  /*3cf0*/  HMMA.16816.F32.BF16 R28, R8, R56, RZ ;  /* 0x00000038081c723c */ /* 0x000ff000000418ff */
[----:B------:R-:W-:Y:S08]  /*3d00*/  HMMA.16816.F32.BF16 R112, R4, R62, R24 ;  /* 0x0000003e0470723c */ /* 0x000ff00000041818 */
[C---:B------:R-:W-:Y:S08]  /*3d10*/  HMMA.16816.F32.BF16 R24, R8.reuse, R58, RZ ;  /* 0x0000003a0818723c */ /* 0x040ff000000418ff */
[C---:B-1----:R-:W-:Y:S08]  /*3d20*/  HMMA.16816.F32.BF16 R20, R8.reuse, R52, RZ ;  /* 0x000000340814723c */ /* 0x042ff000000418ff */
[C---:B------:R-:W-:Y:S08]  /*3d30*/  HMMA.16816.F32.BF16 R16, R8.reuse, R54, RZ ;  /* 0x000000360810723c */ /* 0x040ff000000418ff */
[C---:B------:R-:W-:Y:S08]  /*3d40*/  HMMA.16816.F32.BF16 R60, R8.reuse, R72, RZ ;  /* 0x00000048083c723c */ /* 0x040ff000000418ff */
[C---:B------:R-:W-:Y:S08]  /*3d50*/  HMMA.16816.F32.BF16 R56, R8.reuse, R74, RZ ;  /* 0x0000004a0838723c */ /* 0x040ff000000418ff */
[C---:B------:R-:W-:Y:S08]  /*3d60*/  HMMA.16816.F32.BF16 R52, R8.reuse, R76, RZ ;  /* 0x0000004c0834723c */ /* 0x040ff000000418ff */
[C---:B------:R-:W-:Y:S08]  /*3d70*/  HMMA.16816.F32.BF16 R48, R8.reuse, R78, RZ ;  /* 0x0000004e0830723c */ /* 0x040ff000000418ff */
[C---:B------:R-:W-:Y:S07]  /*3d80*/  HMMA.16816.F32.BF16 R72, R8.reuse, R84, RZ ;  /* 0x000000540848723c */ /* 0x040fee00000418ff */
[----:B------:R-:W-:Y:S01]  /*3d90*/  MOV R85, R120 ;  /* 0x0000007800557202 */ /* 0x000fe20000000f00 */
[----:B------:R-:W-:Y:S01]  /*3da0*/  HMMA.16816.F32.BF16 R76, R8, R86, RZ ;  /* 0x00000056084c723c */ /* 0x000fe200000418ff */
[----:B------:R-:W-:-:S06]  /*3db0*/  IMAD.MOV.U32 R84, RZ, RZ, R121 ;  /* 0x000000ffff547224 */ /* 0x000fcc00078e0079 */
[----:B------:R-:W-:Y:S01]  /*3dc0*/  IMAD.MOV.U32 R87, RZ, RZ, R102 ;  /* 0x000000ffff577224 */ /* 0x000fe200078e0066 */
[----:B------:R-:W-:Y:S01]  /*3dd0*/  MOV R10, R101 ;  /* 0x00000065000a7202 */ /* 0x000fe20000000f00 */
[----:B------:R-:W-:Y:S01]  /*3de0*/  IMAD.MOV.U32 R86, RZ, RZ, R103 ;  /* 0x000000ffff567224 */ /* 0x000fe200078e0067 */
[----:B------:R-:W-:Y:S01]  /*3df0*/  HMMA.16816.F32.BF16 R120, R4, R96, R44 ;  /* 0x000000600478723c */ /* 0x000fe2000004182c */
[----:B------:R-:W-:-:S07]  /*3e00*/  IMAD.MOV.U32 R11, RZ, RZ, R100 ;  /* 0x000000ffff0b7224 */ /* 0x000fce00078e0064 */
[C---:B------:R-:W-:Y:S08]  /*3e10*/  HMMA.16816.F32.BF16 R100, R4.reuse, R98, R40 ;  /* 0x000000620464723c */ /* 0x040ff00000041828 */
[C---:B------:R-:W-:Y:S08]  /*3e20*/  HMMA.16816.F32.BF16 R96, R4.reuse, R92, R36 ;  /* 0x0000005c0460723c */ /* 0x040ff00000041824 */
[C---:B------:R-:W-:Y:S07]  /*3e30*/  HMMA.16816.F32.BF16 R92, R4.reuse, R94, R32 ;  /* 0x0000005e045c723c */ /* 0x040fee0000041820 */
[----:B------:R-:W-:Y:S01]  /*3e40*/  IMAD.MOV.U32 R32, RZ, RZ, R86 ;  /* 0x000000ffff207224 */ /* 0x000fe200078e0056 */
[----:B------:R-:W-:Y:S01]  /*3e50*/  MOV R33, R87 ;  /* 0x0000005700217202 */ /* 0x000fe20000000f00 */
[----:B------:R-:W-:Y:S01]  /*3e60*/  IMAD.MOV.U32 R34, RZ, RZ, R84 ;  /* 0x000000ffff227224 */ /* 0x000fe200078e0054 */
[C---:B------:R-:W-:Y:S01]  /*3e70*/  HMMA.16816.F32.BF16 R40, R4.reuse, R80, R20 ;  /* 0x000000500428723c */ /* 0x040fe20000041814 */
[----:B------:R-:W-:Y:S01]  /*3e80*/  IMAD.MOV.U32 R35, RZ, RZ, R85 ;  /* 0x000000ffff237224 */ /* 0x000fe200078e0055 */
[----:B------:R-:W1:Y:S05]  /*3e90*/  LDSM.16.MT88.4 R20, [R224+0x6900] ;  /* 0x00690000e014783b */ /* 0x000e6a0000004200 */
[----:B------:R-:W-:Y:S01]  /*3ea0*/  IMAD.MOV.U32 R81, RZ, RZ, R33 ;  /* 0x000000ffff517224 */ /* 0x000fe200078e0021 */
[----:B------:R-:W-:Y:S01]  /*3eb0*/  HMMA.16816.F32.BF16 R84, R4, R88, R28 ;  /* 0x000000580454723c */ /* 0x000fe2000004181c */
[----:B------:R-:W-:-:S06]  /*3ec0*/  MOV R80, R34 ;  /* 0x0000002200507202 */ /* 0x000fcc0000000f00 */
[----:B------:R-:W-:Y:S01]  /*3ed0*/  MOV R30, R10 ;  /* 0x0000000a001e7202 */ /* 0x000fe20000000f00 */
[----:B------:R-:W-:Y:S01]  /*3ee0*/  IMAD.MOV.U32 R31, RZ, RZ, R11 ;  /* 0x000000ffff1f7224 */ /* 0x000fe200078e000b */
[C---:B------:R-:W-:Y:S01]  /*3ef0*/  HMMA.16816.F32.BF16 R88, R4.reuse, R90, R24 ;  /* 0x0000005a0458723c */ /* 0x040fe20000041818 */
[----:B------:R-:W2:Y:S04]  /*3f00*/  LDSM.16.MT88.4 R8, [R228+0x6900] ;  /* 0x00690000e408783b */ /* 0x000ea80000004200 */
[----:B------:R-:W3:Y:S03]  /*3f10*/  LDSM.16.MT88.4 R24, [R227+0x6900] ;  /* 0x00690000e318783b */ /* 0x000ee60000004200 */
[C---:B------:R-:W-:Y:S01]  /*3f20*/  HMMA.16816.F32.BF16 R36, R4.reuse, R82, R16 ;  /* 0x000000520424723c */ /* 0x040fe20000041810 */
[----:B------:R-:W4:Y:S06]  /*3f30*/  LDSM.16.MT88.4 R16, [R225+0x6900] ;  /* 0x00690000e110783b */ /* 0x000f2c0000004200 */
[----:B------:R-:W-:Y:S01]  /*3f40*/  IMAD.MOV.U32 R83, RZ, RZ, R35 ;  /* 0x000000ffff537224 */ /* 0x000fe200078e0023 */
[C---:B-1----:R-:W-:Y:S08]  /*3f50*/  HMMA.16816.F32.BF16 R68, R4.reuse, R20, R68 ;  /* 0x000000140444723c */ /* 0x042ff00000041844 */
[C---:B------:R-:W-:Y:S01]  /*3f60*/  HMMA.16816.F32.BF16 R64, R4.reuse, R22, R64 ;  /* 0x000000160440723c */ /* 0x040fe20000041840 */
[----:B------:R-:W-:Y:S07]  /*3f70*/  LDSM.16.MT88.4 R20, [R225+0x1100] ;  /* 0x00110000e114783b */ /* 0x000fee0000004200 */
[C---:B--2---:R-:W-:Y:S07]  /*3f80*/  HMMA.16816.F32.BF16 R44, R4.reuse, R8, R52 ;  /* 0x00000008042c723c */ /* 0x044fee0000041834 */
[----:B------:R-:W-:Y:S01]  /*3f90*/  IMAD.MOV.U32 R53, RZ, RZ, R32 ;  /* 0x000000ffff357224 */ /* 0x000fe200078e0020 */
[----:B------:R-:W-:Y:S01]  /*3fa0*/  MOV R54, R31 ;  /* 0x0000001f00367202 */ /* 0x000fe20000000f00 */
[----:B---3--:R-:W-:Y:S01]  /*3fb0*/  HMMA.16816.F32.BF16 R32, R4, R24, R72 ;  /* 0x000000180420723c */ /* 0x008fe20000041848 */
[----:B------:R-:W-:-:S06]  /*3fc0*/  IMAD.MOV.U32 R55, RZ, RZ, R30 ;  /* 0x000000ffff377224 */ /* 0x000fcc00078e001e */
[----:B------:R-:W-:Y:S01]  /*3fd0*/  IMAD.MOV.U32 R73, RZ, RZ, R2 ;  /* 0x000000ffff497224 */ /* 0x000fe200078e0002 */
[----:B------:R-:W-:Y:S01]  /*3fe0*/  MOV R74, R252 ;  /* 0x000000fc004a7202 */ /* 0x000fe20000000f00 */
[--C-:B------:R-:W-:Y:S01]  /*3ff0*/  FFMA.FTZ R2, R107, c[0x0][0x2d0], -R12.reuse ;  /* 0x0000b4006b027a23 */ /* 0x100fe2000001080c */
[C---:B------:R-:W-:Y:S01]  /*4000*/  HMMA.16816.F32.BF16 R28, R4.reuse, R26, R76 ;  /* 0x0000001a041c723c */ /* 0x040fe2000004184c */
[----:B------:R-:W1:Y:S02]  /*4010*/  LDSM.16.MT88.4 R24, [R224+0x1100] ;  /* 0x00110000e018783b */ /* 0x000e640000004200 */
[----:B------:R2:W-:Y:S05]  /*4020*/  MUFU.EX2 R252, R2 ;  /* 0x0000000200fc7308 */ /* 0x0005ea0000000800 */
[C---:B----4-:R-:W-:Y:S08]  /*4030*/  HMMA.16816.F32.BF16 R60, R4.reuse, R16, R60 ;  /* 0x00000010043c723c */ /* 0x050ff0000004183c */
[----:B------:R-:W-:Y:S01]  /*4040*/  HMMA.16816.F32.BF16 R56, R4, R18, R56 ;  /* 0x000000120438723c */ /* 0x000fe20000041838 */
[----:B------:R-:W3:Y:S01]  /*4050*/  LDSM.16.MT88.4 R16, [R228+0x1100] ;  /* 0x00110000e410783b */ /* 0x000ee20000004200 */
[----:B--2---:R-:W-:-:S04]  /*4060*/  FFMA.FTZ R2, R106, c[0x0][0x2d0], -R12 ;  /* 0x0000b4006a027a23 */ /* 0x004fc8000001080c */
[----:B------:R2:W-:Y:S02]  /*4070*/  MUFU.EX2 R75, R2 ;  /* 0x00000002004b7308 */ /* 0x0005e40000000800 */
[----:B------:R-:W-:Y:S01]  /*4080*/  HMMA.16816.F32.BF16 R48, R4, R10, R48 ;  /* 0x0000000a0430723c */ /* 0x000fe20000041830 */
[----:B------:R-:W4:Y:S06]  /*4090*/  LDSM.16.MT88.4 R8, [R227+0x1100] ;  /* 0x00110000e308783b */ /* 0x000f2c0000004200 */
[----:B------:R-:W-:Y:S01]  /*40a0*/  FFMA.FTZ R4, R109, c[0x0][0x2d0], -R0 ;  /* 0x0000b4006d047a23 */ /* 0x000fe20000010800 */
[----:B------:R-:W-:Y:S01]  /*40b0*/  MOV R109, R249 ;  /* 0x000000f9006d7202 */ /* 0x000fe20000000f00 */
[----:B--2---:R-:W-:-:S04]  /*40c0*/  FFMA.FTZ R2, R105, c[0x0][0x2d0], -R12 ;  /* 0x0000b40069027a23 */ /* 0x004fc8000001080c */
[----:B------:R2:W-:Y:S02]  /*40d0*/  MUFU.EX2 R82, R2 ;  /* 0x0000000200527308 */ /* 0x0005e40000000800 */
[----:B--2---:R-:W-:-:S06]  /*40e0*/  FFMA.FTZ R2, R104, c[0x0][0x2d0], -R12 ;  /* 0x0000b40068027a23 */ /* 0x004fcc000001080c */
[----:B------:R2:W5:Y:S02]  /*40f0*/  MUFU.EX2 R52, R2 ;  /* 0x0000000200347308 */ /* 0x0005640000000800 */
[----:B--2---:R-:W-:Y:S01]  /*4100*/  FFMA.FTZ R2, R110, c[0x0][0x2d0], -R0 ;  /* 0x0000b4006e027a23 */ /* 0x004fe20000010800 */
[----:B-----5:R-:W-:Y:S01]  /*4110*/  F2FP.BF16.PACK_AB R6, R52, R82 ;  /* 0x000000523406723e */ /* 0x020fe200000010ff */
[----:B------:R-:W-:-:S04]  /*4120*/  IMAD.MOV.U32 R110, RZ, RZ, R250 ;  /* 0x000000ffff6e7224 */ /* 0x000fc800078e00fa */
[----:B------:R2:W-:Y:S02]  /*4130*/  MUFU.EX2 R250, R2 ;  /* 0x0000000200fa7308 */ /* 0x0005e40000000800 */
[----:B--2---:R-:W-:Y:S02]  /*4140*/  FFMA.FTZ R2, R108, c[0x0][0x2d0], -R0 ;  /* 0x0000b4006c027a23 */ /* 0x004fe40000010800 */
[----:B------:R-:W-:-:S04]  /*4150*/  IMAD.MOV.U32 R108, RZ, RZ, R251 ;  /* 0x000000ffff6c7224 */ /* 0x000fc800078e00fb */
[----:B------:R2:W5:Y:S02]  /*4160*/  MUFU.EX2 R251, R2 ;  /* 0x0000000200fb7308 */ /* 0x0005640000000800 */
[----:B--2---:R-:W-:Y:S01]  /*4170*/  FFMA.FTZ R2, R111, c[0x0][0x2d0], -R0 ;  /* 0x0000b4006f027a23 */ /* 0x004fe20000010800 */
[----:B-----5:R-:W-:Y:S01]  /*4180*/  F2FP.BF16.PACK_AB R5, R251, R250 ;  /* 0x000000fafb05723e */ /* 0x020fe200000010ff */
[----:B------:R-:W-:-:S04]  /*4190*/  IMAD.MOV.U32 R111, RZ, RZ, R199 ;  /* 0x000000ffff6f7224 */ /* 0x000fc800078e00c7 */
[----:B------:R2:W-:Y:S08]  /*41a0*/  MUFU.EX2 R199, R4 ;  /* 0x0000000400c77308 */ /* 0x0005f00000000800 */
[----:B------:R-:W5:Y:S01]  /*41b0*/  MUFU.EX2 R249, R2 ;  /* 0x0000000200f97308 */ /* 0x000f620000000800 */
[----:B--2---:R-:W-:Y:S02]  /*41c0*/  F2FP.BF16.PACK_AB R4, R75, R252 ;  /* 0x000000fc4b04723e */ /* 0x004fe400000010ff */
[----:B-----5:R-:W-:Y:S01]  /*41d0*/  F2FP.BF16.PACK_AB R7, R249, R199 ;  /* 0x000000c7f907723e */ /* 0x020fe200000010ff */
[----:B------:R-:W-:-:S06]  /*41e0*/  IMAD.MOV.U32 R2, RZ, RZ, R73 ;  /* 0x000000ffff027224 */ /* 0x000fcc00078e0049 */
[C---:B-1----:R-:W-:Y:S07]  /*41f0*/  HMMA.16816.F32.BF16 R136, R4.reuse, R24, R136 ;  /* 0x000000180488723c */ /* 0x042fee0000041888 */
[----:B------:R-:W-:Y:S01]  /*4200*/  MOV R24, R74 ;  /* 0x0000004a00187202 */ /* 0x000fe20000000f00 */
[----:B------:R-:W-:Y:S01]  /*4210*/  IMAD.MOV.U32 R25, RZ, RZ, R75 ;  /* 0x000000ffff197224 */ /* 0x000fe200078e004b */
[C---:B------:R-:W-:Y:S07]  /*4220*/  HMMA.16816.F32.BF16 R76, R4.reuse, R20, R144 ;  /* 0x00000014044c723c */ /* 0x040fee0000041890 */
[----:B------:R-:W-:Y:S01]  /*4230*/  IMAD.MOV.U32 R145, RZ, RZ, R24 ;  /* 0x000000ffff917224 */ /* 0x000fe200078e0018 */
[----:B------:R-:W-:Y:S01]  /*4240*/  HMMA.16816.F32.BF16 R72, R4, R26, R148 ;  /* 0x0000001a0448723c */ /* 0x000fe20000041894 */
[----:B------:R-:W-:-:S02]  /*4250*/  IMAD.MOV.U32 R144, RZ, RZ, R25 ;  /* 0x000000ffff907224 */ /* 0x000fc400078e0019 */
[----:B------:R-:W1:Y:S04]  /*4260*/  LDSM.16.MT88.4 R24, [R224+0x4100] ;  /* 0x00410000e018783b */ /* 0x000e680000004200 */
[----:B------:R-:W-:Y:S01]  /*4270*/  IMAD.MOV.U32 R148, RZ, RZ, R82 ;  /* 0x000000ffff947224 */ /* 0x000fe200078e0052 */
[----:B------:R-:W-:Y:S01]  /*4280*/  MOV R149, R83 ;  /* 0x0000005300957202 */ /* 0x000fe20000000f00 */
[----:B------:R-:W-:Y:S01]  /*4290*/  IMAD.MOV.U32 R150, RZ, RZ, R80 ;  /* 0x000000ffff967224 */ /* 0x000fe200078e0050 */
[----:B---3--:R-:W-:Y:S01]  /*42a0*/  HMMA.16816.F32.BF16 R104, R4, R16, R128 ;  /* 0x000000100468723c */ /* 0x008fe20000041880 */
[----:B------:R-:W-:Y:S02]  /*42b0*/  IMAD.MOV.U32 R151, RZ, RZ, R81 ;  /* 0x000000ffff977224 */ /* 0x000fe400078e0051 */
[----:B------:R-:W-:-:S02]  /*42c0*/  IMAD.MOV.U32 R147, RZ, RZ, R150 ;  /* 0x000000ffff937224 */ /* 0x000fc400078e0096 */
[----:B------:R-:W-:Y:S01]  /*42d0*/  IMAD.MOV.U32 R150, RZ, RZ, R110 ;  /* 0x000000ffff967224 */ /* 0x000fe200078e006e */
[----:B------:R-:W-:Y:S01]  /*42e0*/  MOV R146, R151 ;  /* 0x0000009700927202 */ /* 0x000fe20000000f00 */
[----:B------:R-:W-:Y:S01]  /*42f0*/  IMAD.MOV.U32 R128, RZ, RZ, R111 ;  /* 0x000000ffff807224 */ /* 0x000fe200078e006f */
[C---:B------:R-:W-:Y:S01]  /*4300*/  HMMA.16816.F32.BF16 R80, R4.reuse, R22, R140 ;  /* 0x000000160450723c */ /* 0x040fe2000004188c */
[----:B------:R-:W2:Y:S01]  /*4310*/  LDSM.16.MT88.4 R20, [R225+0x4100] ;  /* 0x00410000e114783b */ /* 0x000ea20000004200 */
[----:B------:R-:W-:Y:S01]  /*4320*/  MOV R131, R148 ;  /* 0x0000009400837202 */ /* 0x000fe20000000f00 */
[----:B------:R-:W-:Y:S01]  /*4330*/  IMAD.MOV.U32 R148, RZ, RZ, R109 ;  /* 0x000000ffff947224 */ /* 0x000fe200078e006d */
[----:B------:R-:W-:Y:S01]  /*4340*/  MOV R129, R2 ;  /* 0x0000000200817202 */ /* 0x000fe20000000f00 */
[----:B------:R-:W-:Y:S02]  /*4350*/  FFMA.FTZ R2, R161, c[0x0][0x2d0], -R12 ;  /* 0x0000b400a1027a23 */ /* 0x000fe4000001080c */
[----:B------:R-:W-:Y:S01]  /*4360*/  MOV R141, R108 ;  /* 0x0000006c008d7202 */ /* 0x000fe20000000f00 */
[----:B------:R-:W-:Y:S01]  /*4370*/  HMMA.16816.F32.BF16 R112, R4, R18, R112 ;  /* 0x000000120470723c */ /* 0x000fe20000041870 */
[----:B------:R-:W3:Y:S01]  /*4380*/  LDSM.16.MT88.4 R16, [R228+0x4100] ;  /* 0x00410000e410783b */ /* 0x000ee20000004200 */
[----:B------:R-:W-:Y:S01]  /*4390*/  IMAD.MOV.U32 R130, RZ, RZ, R149 ;  /* 0x000000ffff827224 */ /* 0x000fe200078e0095 */
[----:B------:R-:W-:Y:S01]  /*43a0*/  MOV R140, R53 ;  /* 0x00000035008c7202 */ /* 0x000fe20000000f00 */
[----:B------:R-:W-:-:S02]  /*43b0*/  IMAD.MOV.U32 R149, RZ, RZ, R52 ;  /* 0x000000ffff957224 */ /* 0x000fc400078e0034 */
[----:B------:R-:W-:Y:S02]  /*43c0*/  IMAD.MOV.U32 R143, RZ, RZ, R54 ;  /* 0x000000ffff8f7224 */ /* 0x000fe400078e0036 */
[----:B----4-:R-:W-:Y:S01]  /*43d0*/  HMMA.16816.F32.BF16 R116, R4, R8, R116 ;  /* 0x000000080474723c */ /* 0x010fe20000041874 */
[----:B------:R-:W-:-:S07]  /*43e0*/  IMAD.MOV.U32 R142, RZ, RZ, R55 ;  /* 0x000000ffff8e7224 */ /* 0x000fce00078e0037 */
[C---:B------:R-:W-:Y:S01]  /*43f0*/  HMMA.16816.F32.BF16 R108, R4.reuse, R10, R124 ;  /* 0x0000000a046c723c */ /* 0x040fe2000004187c */
[----:B------:R-:W4:Y:S07]  /*4400*/  LDSM.16.MT88.4 R8, [R227+0x4100] ;  /* 0x00410000e308783b */ /* 0x000f2e0000004200 */
[C---:B-1----:R-:W-:Y:S08]  /*4410*/  HMMA.16816.F32.BF16 R124, R4.reuse, R24, R120 ;  /* 0x00000018047c723c */ /* 0x042ff00000041878 */
[C---:B------:R-:W-:Y:S01]  /*4420*/  HMMA.16816.F32.BF16 R120, R4.reuse, R26, R100 ;  /* 0x0000001a0478723c */ /* 0x040fe20000041864 */
[----:B------:R-:W1:Y:S07]  /*4430*/  LDSM.16.MT88.4 R24, [R227+0x7100] ;  /* 0x00710000e318783b */ /* 0x000e6e0000004200 */
[C---:B--2---:R-:W-:Y:S08]  /*4440*/  HMMA.16816.F32.BF16 R100, R4.reuse, R20, R96 ;  /* 0x000000140464723c */ /* 0x044ff00000041860 */
[C---:B------:R-:W-:Y:S01]  /*4450*/  HMMA.16816.F32.BF16 R96, R4.reuse, R22, R92 ;  /* 0x000000160460723c */ /* 0x040fe2000004185c */
[----:B------:R-:W2:Y:S07]  /*4460*/  LDSM.16.MT88.4 R20, [R224+0x7100] ;  /* 0x00710000e014783b */ /* 0x000eae0000004200 */
[C---:B---3--:R-:W-:Y:S08]  /*4470*/  HMMA.16816.F32.BF16 R92, R4.reuse, R16, R84 ;  /* 0x00000010045c723c */ /* 0x048ff00000041854 */
[C---:B------:R-:W-:Y:S01]  /*4480*/  HMMA.16816.F32.BF16 R88, R4.reuse, R18, R88 ;  /* 0x000000120458723c */ /* 0x040fe20000041858 */
[----:B------:R-:W3:Y:S07]  /*4490*/  LDSM.16.MT88.4 R16, [R225+0x7100] ;  /* 0x00710000e110783b */ /* 0x000eee0000004200 */
[C---:B----4-:R-:W-:Y:S08]  /*44a0*/  HMMA.16816.F32.BF16 R40, R4.reuse, R8, R40 ;  /* 0x000000080428723c */ /* 0x050ff00000041828 */
[C---:B------:R-:W-:Y:S01]  /*44b0*/  HMMA.16816.F32.BF16 R36, R4.reuse, R10, R36 ;  /* 0x0000000a0424723c */ /* 0x040fe20000041824 */
[----:B------:R-:W4:Y:S07]  /*44c0*/  LDSM.16.MT88.4 R8, [R228+0x7100] ;  /* 0x00710000e408783b */ /* 0x000f2e0000004200 */
[C---:B-1----:R-:W-:Y:S08]  /*44d0*/  HMMA.16816.F32.BF16 R32, R4.reuse, R24, R32 ;  /* 0x000000180420723c */ /* 0x042ff00000041820 */
[C---:B--2---:R-:W-:Y:S07]  /*44e0*/  HMMA.16816.F32.BF16 R84, R4.reuse, R20, R68 ;  /* 0x000000140454723c */ /* 0x044fee0000041844 */
[----:B------:R-:W-:Y:S01]  /*44f0*/  MOV R71, R167 ;  /* 0x000000a700477202 */ /* 0x000fe20000000f00 */
[----:B------:R-:W-:Y:S01]  /*4500*/  IMAD.MOV.U32 R69, RZ, RZ, R181 ;  /* 0x000000ffff457224 */ /* 0x000fe200078e00b5 */
[----:B------:R1:W-:Y:S01]  /*4510*/  MUFU.EX2 R167, R2 ;  /* 0x0000000200a77308 */ /* 0x0003e20000000800 */
[----:B------:R-:W-:Y:S01]  /*4520*/  IMAD.MOV.U32 R70, RZ, RZ, R180 ;  /* 0x000000ffff467224 */ /* 0x000fe200078e00b4 */
[----:B------:R-:W-:Y:S01]  /*4530*/  HMMA.16816.F32.BF16 R28, R4, R26, R28 ;  /* 0x0000001a041c723c */ /* 0x000fe2000004181c */
[----:B------:R-:W2:Y:S01]  /*4540*/  LDSM.16.MT88.4 R24, [R224+0x1900] ;  /* 0x00190000e018783b */ /* 0x000ea20000004200 */
[----:B------:R-:W-:Y:S01]  /*4550*/  MOV R68, R182 ;  /* 0x000000b600447202 */ /* 0x000fe20000000f00 */
[----:B------:R-:W-:-:S05]  /*4560*/  IMAD.MOV.U32 R161, RZ, RZ, R69 ;  /* 0x000000ffffa17224 */ /* 0x000fca00078e0045 */
[----:B------:R-:W-:Y:S01]  /*4570*/  HMMA.16816.F32.BF16 R64, R4, R22, R64 ;  /* 0x000000160440723c */ /* 0x000fe20000041840 */
[----:B------:R-:W5:Y:S01]  /*4580*/  LDSM.16.MT88.4 R20, [R225+0x1900] ;  /* 0x00190000e114783b */ /* 0x000f620000004200 */
[----:B-1----:R-:W-:-:S06]  /*4590*/  FFMA.FTZ R2, R160, c[0x0][0x2d0], -R12 ;  /* 0x0000b400a0027a23 */ /* 0x002fcc000001080c */
[C---:B---3--:R-:W-:Y:S01]  /*45a0*/  HMMA.16816.F32.BF16 R52, R4.reuse, R16, R60 ;  /* 0x000000100434723c */ /* 0x048fe2000004183c */
[----:B------:R-:W-:Y:S01]  /*45b0*/  IMAD.MOV.U32 R160, RZ, RZ, R71 ;  /* 0x000000ffffa07224 */ /* 0x000fe200078e0047 */
[----:B------:R1:W-:Y:S06]  /*45c0*/  MUFU.EX2 R181, R2 ;  /* 0x0000000200b57308 */ /* 0x0003ec0000000800 */
[C---:B------:R-:W-:Y:S01]  /*45d0*/  HMMA.16816.F32.BF16 R56, R4.reuse, R18, R56 ;  /* 0x000000120438723c */ /* 0x040fe20000041838 */
[----:B------:R-:W3:Y:S07]  /*45e0*/  LDSM.16.MT88.4 R16, [R228+0x1900] ;  /* 0x00190000e410783b */ /* 0x000eee0000004200 */
[----:B----4-:R-:W-:Y:S01]  /*45f0*/  HMMA.16816.F32.BF16 R44, R4, R8, R44 ;  /* 0x00000008042c723c */ /* 0x010fe2000004182c */
[----:B-1----:R-:W-:-:S02]  /*4600*/  FFMA.FTZ R2, R134, c[0x0][0x2d0], -R12 ;  /* 0x0000b40086027a23 */ /* 0x002fc4000001080c */
[----:B------:R-:W-:Y:S02]  /*4610*/  IMAD.MOV.U32 R134, RZ, RZ, R140 ;  /* 0x000000ffff867224 */ /* 0x000fe400078e008c */
[----:B------:R1:W-:Y:S03]  /*4620*/  MUFU.EX2 R180, R2 ;  /* 0x0000000200b47308 */ /* 0x0003e60000000800 */
[----:B------:R-:W-:Y:S01]  /*4630*/  HMMA.16816.F32.BF16 R48, R4, R10, R48 ;  /* 0x0000000a0430723c */ /* 0x000fe20000041830 */
[----:B------:R-:W4:Y:S06]  /*4640*/  LDSM.16.MT88.4 R8, [R227+0x1900] ;  /* 0x00190000e308783b */ /* 0x000f2c0000004200 */
[----:B------:R-:W-:-:S02]  /*4650*/  FFMA.FTZ R4, R163, c[0x0][0x2d0], -R0 ;  /* 0x0000b400a3047a23 */ /* 0x000fc40000010800 */
[----:B------:R-:W-:Y:S02]  /*4660*/  IMAD.MOV.U32 R163, RZ, RZ, R68 ;  /* 0x000000ffffa37224 */ /* 0x000fe400078e0044 */
[----:B-1----:R-:W-:Y:S01]  /*4670*/  FFMA.FTZ R2, R133, c[0x0][0x2d0], -R12 ;  /* 0x0000b40085027a23 */ /* 0x002fe2000001080c */
[----:B------:R-:W-:-:S03]  /*4680*/  MOV R133, R70 ;  /* 0x0000004600857202 */ /* 0x000fc60000000f00 */
[----:B------:R1:W1:Y:S02]  /*4690*/  MUFU.EX2 R182, R2 ;  /* 0x0000000200b67308 */ /* 0x0002640000000800 */
[----:B-1----:R-:W-:Y:S01]  /*46a0*/  FFMA.FTZ R2, R164, c[0x0][0x2d0], -R0 ;  /* 0x0000b400a4027a23 */ /* 0x002fe20000010800 */
[----:B------:R-:W-:Y:S01]  /*46b0*/  F2FP.BF16.PACK_AB R6, R182, R180 ;  /* 0x000000b4b606723e */ /* 0x000fe200000010ff */
[----:B------:R-:W-:-:S04]  /*46c0*/  IMAD.MOV.U32 R164, RZ, RZ, R150 ;  /* 0x000000ffffa47224 */ /* 0x000fc800078e0096 */
[----:B------:R1:W-:Y:S02]  /*46d0*/  MUFU.EX2 R151, R2 ;  /* 0x0000000200977308 */ /* 0x0003e40000000800 */
[----:B-1----:R-:W-:Y:S02]  /*46e0*/  FFMA.FTZ R2, R162, c[0x0][0x2d0], -R0 ;  /* 0x0000b400a2027a23 */ /* 0x002fe40000010800 */
[----:B------:R-:W-:Y:S02]  /*46f0*/  IMAD.MOV.U32 R162, RZ, RZ, R142 ;  /* 0x000000ffffa27224 */ /* 0x000fe400078e008e */
[----:B------:R-:W-:Y:S01]  /*4700*/  IMAD.MOV.U32 R142, RZ, RZ, R143 ;  /* 0x000000ffff8e7224 */ /* 0x000fe200078e008f */
[----:B------:R-:W-:Y:S02]  /*4710*/  MOV R143, R166 ;  /* 0x000000a6008f7202 */ /* 0x000fe40000000f00 */
[----:B------:R1:W1:Y:S02]  /*4720*/  MUFU.EX2 R166, R2 ;  /* 0x0000000200a67308 */ /* 0x0002640000000800 */
[----:B-1----:R-:W-:Y:S01]  /*4730*/  FFMA.FTZ R2, R165, c[0x0][0x2d0], -R0 ;  /* 0x0000b400a5027a23 */ /* 0x002fe20000010800 */
[----:B------:R-:W-:-:S05]  /*4740*/  MOV R165, R149 ;  /* 0x0000009500a57202 */ /* 0x000fca0000000f00 */
[----:B------:R1:W-:Y:S01]  /*4750*/  MUFU.EX2 R149, R4 ;  /* 0x0000000400957308 */ /* 0x0003e20000000800 */
[----:B------:R-:W-:-:S07]  /*4760*/  F2FP.BF16.PACK_AB R5, R166, R151 ;  /* 0x00000097a605723e */ /* 0x000fce00000010ff */
[----:B------:R-:W2:Y:S01]  /*4770*/  MUFU.EX2 R150, R2 ;  /* 0x0000000200967308 */ /* 0x000ea20000000800 */
[----:B-1----:R-:W-:Y:S02]  /*4780*/  F2FP.BF16.PACK_AB R4, R181, R167 ;  /* 0x000000a7b504723e */ /* 0x002fe400000010ff */
[----:B--2---:R-:W-:Y:S01]  /*4790*/  F2FP.BF16.PACK_AB R7, R150, R149 ;  /* 0x000000959607723e */ /* 0x004fe200000010ff */
[----:B------:R-:W-:-:S06]  /*47a0*/  IMAD.MOV.U32 R2, RZ, RZ, R141 ;  /* 0x000000ffff027224 */ /* 0x000fcc00078e008d */
[C---:B------:R-:W-:Y:S08]  /*47b0*/  HMMA.16816.F32.BF16 R136, R4.reuse, R24, R136 ;  /* 0x000000180488723c */ /* 0x040ff00000041888 */
[C---:B------:R-:W-:Y:S01]  /*47c0*/  HMMA.16816.F32.BF16 R60, R4.reuse, R26, R72 ;  /* 0x0000001a043c723c */ /* 0x040fe20000041848 */
[----:B------:R-:W1:Y:S07]  /*47d0*/  LDSM.16.MT88.4 R24, [R224+0x4900] ;  /* 0x00490000e018783b */ /* 0x000e6e0000004200 */
[C---:B-----5:R-:W-:Y:S08]  /*47e0*/  HMMA.16816.F32.BF16 R68, R4.reuse, R20, R76 ;  /* 0x000000140444723c */ /* 0x060ff0000004184c */
[C---:B------:R-:W-:Y:S01]  /*47f0*/  HMMA.16816.F32.BF16 R72, R4.reuse, R22, R80 ;  /* 0x000000160448723c */ /* 0x040fe20000041850 */
[----:B------:R-:W2:Y:S07]  /*4800*/  LDSM.16.MT88.4 R20, [R225+0x4900] ;  /* 0x00490000e114783b */ /* 0x000eae0000004200 */
[C---:B---3--:R-:W-:Y:S07]  /*4810*/  HMMA.16816.F32.BF16 R76, R4.reuse, R16, R104 ;  /* 0x00000010044c723c */ /* 0x048fee0000041868 */
[----:B------:R-:W-:Y:S01]  /*4820*/  MOV R104, R142 ;  /* 0x0000008e00687202 */ /* 0x000fe20000000f00 */
[----:B------:R-:W-:Y:S01]  /*4830*/  HMMA.16816.F32.BF16 R80, R4, R18, R112 ;  /* 0x000000120450723c */ /* 0x000fe20000041870 */
[----:B------:R-:W3:Y:S01]  /*4840*/  LDSM.16.MT88.4 R16, [R228+0x4900] ;  /* 0x00490000e410783b */ /* 0x000ee20000004200 */
[----:B------:R-:W-:Y:S01]  /*4850*/  IMAD.MOV.U32 R105, RZ, RZ, R143 ;  /* 0x000000ffff697224 */ /* 0x000fe200078e008f */
[----:B------:R-:W-:Y:S01]  /*4860*/  MOV R107, R170 ;  /* 0x000000aa006b7202 */ /* 0x000fe20000000f00 */
[----:B------:R-:W-:-:S03]  /*4870*/  IMAD.MOV.U32 R106, RZ, RZ, R171 ;  /* 0x000000ffff6a7224 */ /* 0x000fc600078e00ab */
[----:B------:R-:W-:Y:S01]  /*4880*/  IMAD.MOV.U32 R114, RZ, RZ, R169 ;  /* 0x000000ffff727224 */ /* 0x000fe200078e00a9 */
[----:B----4-:R-:W-:Y:S01]  /*4890*/  HMMA.16816.F32.BF16 R140, R4, R10, R108 ;  /* 0x0000000a048c723c */ /* 0x010fe2000004186c */
[----:B------:R-:W-:-:S07]  /*48a0*/  IMAD.MOV.U32 R115, RZ, RZ, R168 ;  /* 0x000000ffff737224 */ /* 0x000fce00078e00a8 */
[C---:B------:R-:W-:Y:S01]  /*48b0*/  HMMA.16816.F32.BF16 R168, R4.reuse, R8, R116 ;  /* 0x0000000804a8723c */ /* 0x040fe20000041874 */
[----:B------:R-:W4:Y:S07]  /*48c0*/  LDSM.16.MT88.4 R8, [R227+0x4900] ;  /* 0x00490000e308783b */ /* 0x000f2e0000004200 */
[C---:B-1----:R-:W-:Y:S07]  /*48d0*/  HMMA.16816.F32.BF16 R124, R4.reuse, R24, R124 ;  /* 0x00000018047c723c */ /* 0x042fee000004187c */
[----:B------:R-:W-:Y:S01]  /*48e0*/  MOV R24, R114 ;  /* 0x0000007200187202 */ /* 0x000fe20000000f00 */
[----:B------:R-:W-:Y:S01]  /*48f0*/  IMAD.MOV.U32 R25, RZ, RZ, R115 ;  /* 0x000000ffff197224 */ /* 0x000fe200078e0073 */
[C---:B--2---:R-:W-:Y:S08]  /*4900*/  HMMA.16816.F32.BF16 R116, R4.reuse, R22, R96 ;  /* 0x000000160474723c */ /* 0x044ff00000041860 */
[C---:B------:R-:W-:Y:S08]  /*4910*/  HMMA.16816.F32.BF16 R112, R4.reuse, R26, R120 ;  /* 0x0000001a0470723c */ /* 0x040ff00000041878 */
[C---:B---3--:R-:W-:Y:S07]  /*4920*/  HMMA.16816.F32.BF16 R120, R4.reuse, R16, R92 ;  /* 0x000000100478723c */ /* 0x048fee000004185c */
[----:B------:R-:W-:Y:S01]  /*4930*/  IMAD.MOV.U32 R95, RZ, RZ, R24 ;  /* 0x000000ffff5f7224 */ /* 0x000fe200078e0018 */
[----:B------:R-:W-:Y:S01]  /*4940*/  MOV R94, R25 ;  /* 0x00000019005e7202 */ /* 0x000fe20000000f00 */
[----:B------:R-:W-:Y:S01]  /*4950*/  HMMA.16816.F32.BF16 R108, R4, R20, R100 ;  /* 0x00000014046c723c */ /* 0x000fe20000041864 */
[----:B------:R-:W1:Y:S01]  /*4960*/  LDSM.16.MT88.4 R24, [R227+0x7900] ;  /* 0x00790000e318783b */ /* 0x000e620000004200 */
[----:B------:R-:W-:Y:S01]  /*4970*/  MOV R92, R163 ;  /* 0x000000a3005c7202 */ /* 0x000fe20000000f00 */
[----:B------:R-:W-:-:S02]  /*4980*/  IMAD.MOV.U32 R163, RZ, RZ, R128 ;  /* 0x000000ffffa37224 */ /* 0x000fc400078e0080 */
[----:B------:R-:W2:Y:S01]  /*4990*/  LDSM.16.MT88.4 R20, [R224+0x7900] ;  /* 0x00790000e014783b */ /* 0x000ea20000004200 */
[----:B------:R-:W-:Y:S01]  /*49a0*/  IMAD.MOV.U32 R93, RZ, RZ, R104 ;  /* 0x000000ffff5d7224 */ /* 0x000fe200078e0068 */
[----:B------:R-:W-:Y:S01]  /*49b0*/  MOV R101, R106 ;  /* 0x0000006a00657202 */ /* 0x000fe20000000f00 */
[----:B------:R-:W-:Y:S01]  /*49c0*/  HMMA.16816.F32.BF16 R96, R4, R18, R88 ;  /* 0x000000120460723c */ /* 0x000fe20000041858 */
[----:B------:R-:W-:Y:S01]  /*49d0*/  IMAD.MOV.U32 R103, RZ, RZ, R2 ;  /* 0x000000ffff677224 */ /* 0x000fe200078e0002 */
[----:B------:R-:W3:Y:S01]  /*49e0*/  LDSM.16.MT88.4 R16, [R225+0x7900] ;  /* 0x00790000e110783b */ /* 0x000ee20000004200 */
[----:B------:R-:W-:Y:S02]  /*49f0*/  IMAD.MOV.U32 R2, RZ, RZ, R129 ;  /* 0x000000ffff027224 */ /* 0x000fe400078e0081 */
[----:B------:R-:W-:Y:S02]  /*4a00*/  IMAD.MOV.U32 R100, RZ, RZ, R105 ;  /* 0x000000ffff647224 */ /* 0x000fe400078e0069 */
[----:B------:R-:W-:Y:S01]  /*4a10*/  MOV R88, R144 ;  /* 0x0000009000587202 */ /* 0x000fe20000000f00 */
[----:B------:R-:W-:Y:S01]  /*4a20*/  IMAD.MOV.U32 R89, RZ, RZ, R145 ;  /* 0x000000ffff597224 */ /* 0x000fe200078e0091 */
[----:B------:R-:W-:Y:S01]  /*4a30*/  MOV R91, R147 ;  /* 0x00000093005b7202 */ /* 0x000fe20000000f00 */
[----:B------:R-:W-:-:S02]  /*4a40*/  IMAD.MOV.U32 R90, RZ, RZ, R146 ;  /* 0x000000ffff5a7224 */ /* 0x000fc400078e0092 */
[----:B----4-:R-:W-:Y:S01]  /*4a50*/  HMMA.16816.F32.BF16 R144, R4, R8, R40 ;  /* 0x000000080490723c */ /* 0x010fe20000041828 */
[----:B------:R-:W-:-:S06]  /*4a60*/  IMAD.MOV.U32 R102, RZ, RZ, R107 ;  /* 0x000000ffff667224 */ /* 0x000fcc00078e006b */
[----:B------:R-:W-:Y:S02]  /*4a70*/  IMAD.MOV.U32 R42, RZ, RZ, R130 ;  /* 0x000000ffff2a7224 */ /* 0x000fe400078e0082 */
[----:B------:R-:W-:Y:S02]  /*4a80*/  IMAD.MOV.U32 R43, RZ, RZ, R131 ;  /* 0x000000ffff2b7224 */ /* 0x000fe400078e0083 */
[----:B------:R-:W-:Y:S01]  /*4a90*/  HMMA.16816.F32.BF16 R128, R4, R10, R36 ;  /* 0x0000000a0480723c */ /* 0x000fe20000041824 */
[----:B------:R-:W4:Y:S06]  /*4aa0*/  LDSM.16.MT88.4 R8, [R228+0x7900] ;  /* 0x00790000e408783b */ /* 0x000f2c0000004200 */
[----:B------:R-:W-:-:S02]  /*4ab0*/  IMAD.MOV.U32 R38, RZ, RZ, R90 ;  /* 0x000000ffff267224 */ /* 0x000fc400078e005a */
[----:B------:R-:W-:Y:S01]  /*4ac0*/  IMAD.MOV.U32 R39, RZ, RZ, R91 ;  /* 0x000000ffff277224 */ /* 0x000fe200078e005b */
[C---:B-1----:R-:W-:Y:S07]  /*4ad0*/  HMMA.16816.F32.BF16 R32, R4.reuse, R24, R32 ;  /* 0x000000180420723c */ /* 0x042fee0000041820 */
[----:B------:R-:W-:Y:S01]  /*4ae0*/  MOV R25, R2 ;  /* 0x0000000200197202 */ /* 0x000fe20000000f00 */
[----:B------:R-:W-:Y:S01]  /*4af0*/  FFMA.FTZ R2, R175, c[0x0][0x2d0], -R12 ;  /* 0x0000b400af027a23 */ /* 0x000fe2000001080c */
[----:B--2---:R-:W-:Y:S01]  /*4b00*/  HMMA.16816.F32.BF16 R104, R4, R20, R84 ;  /* 0x000000140468723c */ /* 0x004fe20000041854 */
[----:B------:R-:W-:-:S02]  /*4b10*/  IMAD.MOV.U32 R175, RZ, RZ, R148 ;  /* 0x000000ffffaf7224 */ /* 0x000fc400078e0094 */
[----:B------:R1:W-:Y:S01]  /*4b20*/  MUFU.EX2 R148, R2 ;  /* 0x0000000200947308 */ /* 0x0003e20000000800 */
[----:B------:R-:W-:-:S03]  /*4b30*/  IMAD.MOV.U32 R24, RZ, RZ, R163 ;  /* 0x000000ffff187224 */ /* 0x000fc600078e00a3 */
[----:B------:R-:W-:Y:S01]  /*4b40*/  IMAD.MOV.U32 R85, RZ, RZ, R88 ;  /* 0x000000ffff557224 */ /* 0x000fe200078e0058 */
[----:B------:R-:W-:Y:S01]  /*4b50*/  MOV R84, R89 ;  /* 0x0000005900547202 */ /* 0x000fe20000000f00 */
[----:B------:R-:W-:Y:S01]  /*4b60*/  IMAD.MOV.U32 R86, RZ, RZ, R43 ;  /* 0x000000ffff567224 */ /* 0x000fe200078e002b */
[C---:B------:R-:W-:Y:S01]  /*4b70*/  HMMA.16816.F32.BF16 R88, R4.reuse, R22, R64 ;  /* 0x000000160458723c */ /* 0x040fe20000041840 */
[----:B------:R-:W-:Y:S01]  /*4b80*/  MOV R87, R42 ;  /* 0x0000002a00577202 */ /* 0x000fe20000000f00 */
[----:B------:R-:W-:Y:S06]  /*4b90*/  LDSM.16.MT88.4 R20, [R224+0x2100] ;  /* 0x00210000e014783b */ /* 0x000fec0000004200 */
[----:B---3--:R-:W-:Y:S01]  /*4ba0*/  HMMA.16816.F32.BF16 R64, R4, R16, R52 ;  /* 0x000000100440723c */ /* 0x008fe20000041834 */
[----:B-1----:R-:W-:Y:S01]  /*4bb0*/  FFMA.FTZ R2, R174, c[0x0][0x2d0], -R12 ;  /* 0x0000b400ae027a23 */ /* 0x002fe2000001080c */
[----:B------:R-:W-:-:S03]  /*4bc0*/  MOV R174, R162 ;  /* 0x000000a200ae7202 */ /* 0x000fc60000000f00 */
[----:B------:R1:W2:Y:S03]  /*4bd0*/  MUFU.EX2 R162, R2 ;  /* 0x0000000200a27308 */ /* 0x0002a60000000800 */
[C---:B------:R-:W-:Y:S01]  /*4be0*/  HMMA.16816.F32.BF16 R56, R4.reuse, R18, R56 ;  /* 0x000000120438723c */ /* 0x040fe20000041838 */
[----:B------:R-:W3:Y:S07]  /*4bf0*/  LDSM.16.MT88.4 R16, [R225+0x2100] ;  /* 0x00210000e110783b */ /* 0x000eee0000004200 */
[----:B----4-:R-:W-:Y:S01]  /*4c00*/  HMMA.16816.F32.BF16 R40, R4, R8, R44 ;  /* 0x000000080428723c */ /* 0x010fe2000004182c */
[----:B-1----:R-:W-:-:S02]  /*4c10*/  FFMA.FTZ R2, R173, c[0x0][0x2d0], -R12 ;  /* 0x0000b400ad027a23 */ /* 0x002fc4000001080c */
[----:B------:R-:W-:-:S05]  /*4c20*/  IMAD.MOV.U32 R173, RZ, RZ, R164 ;  /* 0x000000ffffad7224 */ /* 0x000fca00078e00a4 */
[C---:B------:R-:W-:Y:S01]  /*4c30*/  HMMA.16816.F32.BF16 R48, R4.reuse, R10, R48 ;  /* 0x0000000a0430723c */ /* 0x040fe20000041830 */
[----:B------:R1:W-:Y:S01]  /*4c40*/  MUFU.EX2 R163, R2 ;  /* 0x0000000200a37308 */ /* 0x0003e20000000800 */
[----:B------:R-:W4:Y:S06]  /*4c50*/  LDSM.16.MT88.4 R8, [R228+0x2100] ;  /* 0x00210000e408783b */ /* 0x000f2c0000004200 */
[----:B------:R-:W-:Y:S07]  /*4c60*/  HMMA.16816.F32.BF16 R28, R4, R26, R28 ;  /* 0x0000001a041c723c */ /* 0x000fee000004181c */
[----:B------:R-:W-:Y:S01]  /*4c70*/  MOV R26, R133 ;  /* 0x00000085001a7202 */ /* 0x000fe20000000f00 */
[----:B------:R-:W-:Y:S01]  /*4c80*/  IMAD.MOV.U32 R27, RZ, RZ, R160 ;  /* 0x000000ffff1b7224 */ /* 0x000fe200078e00a0 */
[----:B--2---:R-:W-:Y:S01]  /*4c90*/  F2FP.BF16.PACK_AB R4, R162, R148 ;  /* 0x00000094a204723e */ /* 0x004fe200000010ff */
[----:B-1----:R-:W-:Y:S01]  /*4ca0*/  FFMA.FTZ R2, R172, c[0x0][0x2d0], -R12 ;  /* 0x0000b400ac027a23 */ /* 0x002fe2000001080c */
[----:B------:R-:W-:-:S03]  /*4cb0*/  MOV R172, R134 ;  /* 0x0000008600ac7202 */ /* 0x000fc60000000f00 */
[----:B------:R1:W2:Y:S02]  /*4cc0*/  MUFU.EX2 R164, R2 ;  /* 0x0000000200a47308 */ /* 0x0002a40000000800 */
[----:B-1----:R-:W-:Y:S01]  /*4cd0*/  FFMA.FTZ R2, R197, c[0x0][0x2d0], -R0 ;  /* 0x0000b400c5027a23 */ /* 0x002fe20000010800 */
[----:B--2---:R-:W-:Y:S01]  /*4ce0*/  F2FP.BF16.PACK_AB R6, R164, R163 ;  /* 0x000000a3a406723e */ /* 0x004fe200000010ff */
[----:B------:R-:W-:-:S04]  /*4cf0*/  IMAD.MOV.U32 R197, RZ, RZ, R38 ;  /* 0x000000ffffc57224 */ /* 0x000fc800078e0026 */
[----:B------:R1:W-:Y:S02]  /*4d00*/  MUFU.EX2 R134, R2 ;  /* 0x0000000200867308 */ /* 0x0003e40000000800 */
[----:B-1----:R-:W-:Y:S02]  /*4d10*/  FFMA.FTZ R2, R196, c[0x0][0x2d0], -R0 ;  /* 0x0000b400c4027a23 */ /* 0x002fe40000010800 */
[----:B------:R-:W-:-:S04]  /*4d20*/  IMAD.MOV.U32 R196, RZ, RZ, R161 ;  /* 0x000000ffffc47224 */ /* 0x000fc800078e00a1 */
[----:B------:R1:W2:Y:S02]  /*4d30*/  MUFU.EX2 R161, R2 ;  /* 0x0000000200a17308 */ /* 0x0002a40000000800 */
[----:B-1----:R-:W-:Y:S01]  /*4d40*/  FFMA.FTZ R2, R183, c[0x0][0x2d0], -R0 ;  /* 0x0000b400b7027a23 */ /* 0x002fe20000010800 */
[----:B--2---:R-:W-:Y:S01]  /*4d50*/  F2FP.BF16.PACK_AB R5, R161, R134 ;  /* 0x00000086a105723e */ /* 0x004fe200000010ff */
[----:B------:R-:W-:-:S04]  /*4d60*/  IMAD.MOV.U32 R183, RZ, RZ, R39 ;  /* 0x000000ffffb77224 */ /* 0x000fc800078e0027 */
[----:B------:R1:W-:Y:S02]  /*4d70*/  MUFU.EX2 R133, R2 ;  /* 0x0000000200857308 */ /* 0x0003e40000000800 */
[----:B-1----:R-:W-:Y:S02]  /*4d80*/  FFMA.FTZ R2, R198, c[0x0][0x2d0], -R0 ;  /* 0x0000b400c6027a23 */ /* 0x002fe40000010800 */
[----:B------:R-:W-:-:S04]  /*4d90*/  IMAD.MOV.U32 R198, RZ, RZ, R25 ;  /* 0x000000ffffc67224 */ /* 0x000fc800078e0019 */
[----:B------:R-:W1:Y:S02]  /*4da0*/  MUFU.EX2 R160, R2 ;  /* 0x0000000200a07308 */ /* 0x000e640000000800 */
[----:B-1----:R-:W-:Y:S01]  /*4db0*/  F2FP.BF16.PACK_AB R7, R160, R133 ;  /* 0x00000085a007723e */ /* 0x002fe200000010ff */
[----:B------:R-:W-:Y:S02]  /*4dc0*/  IMAD.MOV.U32 R2, RZ, RZ, R173 ;  /* 0x000000ffff027224 */ /* 0x000fe400078e00ad */
[----:B------:R-:W-:Y:S02]  /*4dd0*/  IMAD.MOV.U32 R173, RZ, RZ, R103 ;  /* 0x000000ffffad7224 */ /* 0x000fe400078e0067 */
[----:B------:R-:W-:Y:S02]  /*4de0*/  FFMA.FTZ R2, R2, c[0x0][0x2d0], -R12 ;  /* 0x0000b40002027a23 */ /* 0x000fe4000001080c */
[C---:B---3--:R-:W-:Y:S08]  /*4df0*/  HMMA.16816.F32.BF16 R52, R4.reuse, R16, R68 ;  /* 0x000000100434723c */ /* 0x048ff00000041844 */
[C---:B------:R-:W-:Y:S01]  /*4e00*/  HMMA.16816.F32.BF16 R44, R4.reuse, R18, R72 ;  /* 0x00000012042c723c */ /* 0x040fe20000041848 */
[----:B------:R-:W1:Y:S06]  /*4e10*/  LDSM.16.MT88.4 R16, [R225+0x5100] ;  /* 0x00510000e110783b */ /* 0x000e6c0000004200 */
[----:B------:R-:W-:Y:S01]  /*4e20*/  IMAD.MOV.U32 R75, RZ, RZ, R24 ;  /* 0x000000ffff4b7224 */ /* 0x000fe200078e0018 */
[C---:B----4-:R-:W-:Y:S01]  /*4e30*/  HMMA.16816.F32.BF16 R68, R4.reuse, R10, R80 ;  /* 0x0000000a0444723c */ /* 0x050fe20000041850 */
[----:B------:R-:W-:Y:S01]  /*4e40*/  MOV R72, R197 ;  /* 0x000000c500487202 */ /* 0x000fe20000000f00 */
[----:B------:R-:W-:Y:S01]  /*4e50*/  IMAD.MOV.U32 R197, RZ, RZ, R86 ;  /* 0x000000ffffc57224 */ /* 0x000fe200078e0056 */
[----:B------:R-:W-:Y:S01]  /*4e60*/  MOV R74, R175 ;  /* 0x000000af004a7202 */ /* 0x000fe20000000f00 */
[----:B------:R-:W-:Y:S01]  /*4e70*/  IMAD.MOV.U32 R73, RZ, RZ, R174 ;  /* 0x000000ffff497224 */ /* 0x000fe200078e00ae */
[----:B------:R-:W-:Y:S01]  /*4e80*/  MOV R175, R101 ;  /* 0x0000006500af7202 */ /* 0x000fe20000000f00 */
[----:B------:R-:W-:Y:S01]  /*4e90*/  IMAD.MOV.U32 R174, RZ, RZ, R102 ;  /* 0x000000ffffae7224 */ /* 0x000fe200078e0066 */
[----:B------:R-:W-:Y:S01]  /*4ea0*/  MOV R82, R27 ;  /* 0x0000001b00527202 */ /* 0x000fe20000000f00 */
[----:B------:R-:W-:Y:S01]  /*4eb0*/  IMAD.MOV.U32 R83, RZ, RZ, R26 ;  /* 0x000000ffff537224 */ /* 0x000fe200078e001a */
[----:B------:R-:W-:Y:S01]  /*4ec0*/  HMMA.16816.F32.BF16 R136, R4, R20, R136 ;  /* 0x000000140488723c */ /* 0x000fe20000041888 */
[----:B------:R-:W2:Y:S01]  /*4ed0*/  LDSM.16.MT88.4 R24, [R227+0x2100] ;  /* 0x00210000e318783b */ /* 0x000ea20000004200 */
[----:B------:R-:W-:Y:S01]  /*4ee0*/  IMAD.MOV.U32 R81, RZ, RZ, R183 ;  /* 0x000000ffff517224 */ /* 0x000fe200078e00b7 */
[----:B------:R-:W-:Y:S01]  /*4ef0*/  MOV R183, R84 ;  /* 0x0000005400b77202 */ /* 0x000fe20000000f00 */
[----:B------:R-:W-:-:S02]  /*4f00*/  IMAD.MOV.U32 R80, RZ, RZ, R196 ;  /* 0x000000ffff507224 */ /* 0x000fc400078e00c4 */
[----:B------:R-:W-:Y:S02]  /*4f10*/  IMAD.MOV.U32 R196, RZ, RZ, R85 ;  /* 0x000000ffffc47224 */ /* 0x000fe400078e0055 */
[C---:B------:R-:W-:Y:S01]  /*4f20*/  HMMA.16816.F32.BF16 R36, R4.reuse, R22, R60 ;  /* 0x000000160424723c */ /* 0x040fe2000004183c */
[----:B------:R-:W3:Y:S07]  /*4f30*/  LDSM.16.MT88.4 R20, [R224+0x5100] ;  /* 0x00510000e014783b */ /* 0x000eee0000004200 */
[C---:B------:R-:W-:Y:S01]  /*4f40*/  HMMA.16816.F32.BF16 R60, R4.reuse, R8, R76 ;  /* 0x00000008043c723c */ /* 0x040fe2000004184c */
[----:B------:R-:W4:Y:S07]  /*4f50*/  LDSM.16.MT88.4 R8, [R228+0x5100] ;  /* 0x00510000e408783b */ /* 0x000f2e0000004200 */
[C---:B-1----:R-:W-:Y:S08]  /*4f60*/  HMMA.16816.F32.BF16 R108, R4.reuse, R16, R108 ;  /* 0x00000010046c723c */ /* 0x042ff0000004186c */
[C---:B------:R-:W-:Y:S01]  /*4f70*/  HMMA.16816.F32.BF16 R116, R4.reuse, R18, R116 ;  /* 0x000000120474723c */ /* 0x040fe20000041874 */
[----:B------:R-:W-:Y:S07]  /*4f80*/  LDSM.16.MT88.4 R16, [R224+0x8100] ;  /* 0x00810000e010783b */ /* 0x000fee0000004200 */
[C---:B--2---:R-:W-:Y:S07]  /*4f90*/  HMMA.16816.F32.BF16 R76, R4.reuse, R24, R168 ;  /* 0x00000018044c723c */ /* 0x044fee00000418a8 */
[----:B------:R-:W-:Y:S01]  /*4fa0*/  MOV R25, R87 ;  /* 0x0000005700197202 */ /* 0x000fe20000000f00 */
[----:B------:R-:W-:Y:S01]  /*4fb0*/  IMAD.MOV.U32 R168, RZ, RZ, R92 ;  /* 0x000000ffffa87224 */ /* 0x000fe200078e005c */
[----:B------:R-:W-:Y:S01]  /*4fc0*/  HMMA.16816.F32.BF16 R84, R4, R26, R140 ;  /* 0x0000001a0454723c */ /* 0x000fe2000004188c */
[----:B------:R-:W-:Y:S01]  /*4fd0*/  IMAD.MOV.U32 R169, RZ, RZ, R93 ;  /* 0x000000ffffa97224 */ /* 0x000fe200078e005d */
[----:B------:R-:W-:Y:S01]  /*4fe0*/  MOV R170, R94 ;  /* 0x0000005e00aa7202 */ /* 0x000fe20000000f00 */
[----:B------:R-:W-:-:S04]  /*4ff0*/  IMAD.MOV.U32 R171, RZ, RZ, R95 ;  /* 0x000000ffffab7224 */ /* 0x000fc800078e005f */
[----:B------:R-:W-:Y:S01]  /*5000*/  IMAD.MOV.U32 R140, RZ, RZ, R100 ;  /* 0x000000ffff8c7224 */ /* 0x000fe200078e0064 */
[----:B---3--:R-:W-:Y:S01]  /*5010*/  HMMA.16816.F32.BF16 R92, R4, R20, R124 ;  /* 0x00000014045c723c */ /* 0x008fe2000004187c */
[----:B------:R-:W-:Y:S01]  /*5020*/  MOV R142, R170 ;  /* 0x000000aa008e7202 */ /* 0x000fe20000000f00 */
[----:B------:R-:W-:-:S03]  /*5030*/  IMAD.MOV.U32 R143, RZ, RZ, R171 ;  /* 0x000000ffff8f7224 */ /* 0x000fc600078e00ab */
[----:B------:R-:W-:Y:S01]  /*5040*/  MOV R141, R142 ;  /* 0x0000008e008d7202 */ /* 0x000fe20000000f00 */
[----:B------:R-:W-:Y:S02]  /*5050*/  IMAD.MOV.U32 R142, RZ, RZ, R74 ;  /* 0x000000ffff8e7224 */ /* 0x000fe400078e004a */
[C---:B------:R-:W-:Y:S01]  /*5060*/  HMMA.16816.F32.BF16 R100, R4.reuse, R22, R112 ;  /* 0x000000160464723c */ /* 0x040fe20000041870 */
[----:B------:R-:W1:Y:S01]  /*5070*/  LDSM.16.MT88.4 R20, [R227+0x5100] ;  /* 0x00510000e314783b */ /* 0x000e620000004200 */
[----:B------:R-:W-:Y:S02]  /*5080*/  IMAD.MOV.U32 R74, RZ, RZ, R13 ;  /* 0x000000ffff4a7224 */ /* 0x000fe400078e000d */
[----:B------:R2:W-:Y:S04]  /*5090*/  MUFU.EX2 R13, R2 ;  /* 0x00000002000d7308 */ /* 0x0005e80000000800 */
[C---:B----4-:R-:W-:Y:S08]  /*50a0*/  HMMA.16816.F32.BF16 R120, R4.reuse, R8, R120 ;  /* 0x000000080478723c */ /* 0x050ff00000041878 */
[----:B------:R-:W-:Y:S01]  /*50b0*/  HMMA.16816.F32.BF16 R112, R4, R10, R96 ;  /* 0x0000000a0470723c */ /* 0x000fe20000041860 */
[----:B------:R-:W3:Y:S01]  /*50c0*/  LDSM.16.MT88.4 R8, [R225+0x8100] ;  /* 0x00810000e108783b */ /* 0x000ee20000004200 */
[----:B--2---:R-:W-:Y:S01]  /*50d0*/  FFMA.FTZ R2, R143, c[0x0][0x2d0], -R12 ;  /* 0x0000b4008f027a23 */ /* 0x004fe2000001080c */
[----:B------:R-:W-:-:S04]  /*50e0*/  MOV R143, R14 ;  /* 0x0000000e008f7202 */ /* 0x000fc80000000f00 */
[----:B------:R-:W-:Y:S01]  /*50f0*/  IMAD.MOV.U32 R98, RZ, RZ, R168 ;  /* 0x000000ffff627224 */ /* 0x000fe200078e00a8 */
[----:B------:R-:W2:Y:S01]  /*5100*/  MUFU.EX2 R14, R2 ;  /* 0x00000002000e7308 */ /* 0x000ea20000000800 */
[----:B------:R-:W-:Y:S01]  /*5110*/  IMAD.MOV.U32 R97, RZ, RZ, R169 ;  /* 0x000000ffff617224 */ /* 0x000fe200078e00a9 */
[----:B------:R-:W-:Y:S01]  /*5120*/  MOV R99, R25 ;  /* 0x0000001900637202 */ /* 0x000fe20000000f00 */
[----:B------:R-:W-:Y:S01]  /*5130*/  IMAD.MOV.U32 R96, RZ, RZ, R172 ;  /* 0x000000ffff607224 */ /* 0x000fe200078e00ac */
[----:B------:R-:W4:Y:S01]  /*5140*/  LDSM.16.MT88.4 R24, [R228+0x8100] ;  /* 0x00810000e418783b */ /* 0x000f220000004200 */
[C---:B-1----:R-:W-:Y:S08]  /*5150*/  HMMA.16816.F32.BF16 R124, R4.reuse, R20, R144 ;  /* 0x00000014047c723c */ /* 0x042ff00000041890 */
[C---:B------:R-:W-:Y:S07]  /*5160*/  HMMA.16816.F32.BF16 R20, R4.reuse, R22, R128 ;  /* 0x000000160414723c */ /* 0x040fee0000041880 */
[----:B------:R-:W-:Y:S01]  /*5170*/  MOV R129, R173 ;  /* 0x000000ad00817202 */ /* 0x000fe20000000f00 */
[----:B------:R-:W-:Y:S01]  /*5180*/  IMAD.MOV.U32 R130, RZ, RZ, R174 ;  /* 0x000000ffff827224 */ /* 0x000fe200078e00ae */
[----:B---3--:R-:W-:Y:S01]  /*5190*/  HMMA.16816.F32.BF16 R168, R4, R8, R64 ;  /* 0x0000000804a8723c */ /* 0x008fe20000041840 */
[----:B------:R-:W-:Y:S01]  /*51a0*/  IMAD.MOV.U32 R131, RZ, RZ, R175 ;  /* 0x000000ffff837224 */ /* 0x000fe200078e00af */
[----:B--2---:R-:W-:Y:S01]  /*51b0*/  F2FP.BF16.PACK_AB R128, R14, R13 ;  /* 0x0000000d0e80723e */ /* 0x004fe200000010ff */
[----:B------:R-:W-:Y:S01]  /*51c0*/  FFMA.FTZ R2, R129, c[0x0][0x2d0], -R12 ;  /* 0x0000b40081027a23 */ /* 0x000fe2000001080c */
[----:B------:R-:W-:Y:S01]  /*51d0*/  LDSM.16.MT88.4 R64, [R228+0x2900] ;  /* 0x00290000e440783b */ /* 0x000fe20000004200 */
[----:B------:R-:W-:-:S02]  /*51e0*/  IMAD.MOV.U32 R129, RZ, RZ, R15 ;  /* 0x000000ffff817224 */ /* 0x000fc400078e000f */
[----:B------:R1:W-:Y:S01]  /*51f0*/  MUFU.EX2 R15, R2 ;  /* 0x00000002000f7308 */ /* 0x0003e20000000800 */
[C---:B------:R-:W-:Y:S01]  /*5200*/  HMMA.16816.F32.BF16 R172, R4.reuse, R10, R56 ;  /* 0x0000000a04ac723c */ /* 0x040fe20000041838 */
[----:B------:R-:W2:Y:S04]  /*5210*/  LDSM.16.MT88.4 R8, [R227+0x8100] ;  /* 0x00810000e308783b */ /* 0x000ea80000004200 */
[----:B------:R-:W-:Y:S03]  /*5220*/  LDSM.16.MT88.4 R56, [R225+0x2900] ;  /* 0x00290000e138783b */ /* 0x000fe60000004200 */
[----:B------:R-:W-:Y:S01]  /*5230*/  HMMA.16816.F32.BF16 R144, R4, R16, R104 ;  /* 0x000000100490723c */ /* 0x000fe20000041868 */
[----:B------:R-:W-:Y:S01]  /*5240*/  LDSM.16.MT88.4 R104, [R227+0x5900] ;  /* 0x00590000e368783b */ /* 0x000fe20000004200 */
[----:B-1----:R-:W-:-:S06]  /*5250*/  FFMA.FTZ R2, R130, c[0x0][0x2d0], -R12 ;  /* 0x0000b40082027a23 */ /* 0x002fcc000001080c */
[C---:B------:R-:W-:Y:S01]  /*5260*/  HMMA.16816.F32.BF16 R16, R4.reuse, R18, R88 ;  /* 0x000000120410723c */ /* 0x040fe20000041858 */
[----:B------:R-:W-:Y:S01]  /*5270*/  IMAD.MOV.U32 R130, RZ, RZ, R96 ;  /* 0x000000ffff827224 */ /* 0x000fe200078e0060 */
[----:B------:R-:W-:Y:S01]  /*5280*/  MOV R96, R97 ;  /* 0x0000006100607202 */ /* 0x000fe20000000f00 */
[----:B------:R1:W3:Y:S01]  /*5290*/  MUFU.EX2 R12, R2 ;  /* 0x00000002000c7308 */ /* 0x0002e20000000800 */
[----:B------:R-:W-:Y:S01]  /*52a0*/  IMAD.MOV.U32 R97, RZ, RZ, R98 ;  /* 0x000000ffff617224 */ /* 0x000fe200078e0062 */
[----:B------:R-:W-:Y:S01]  /*52b0*/  LDSM.16.MT88.4 R88, [R225+0x5900] ;  /* 0x00590000e158783b */ /* 0x000fe20000004200 */
[----:B------:R-:W-:Y:S01]  /*52c0*/  IMAD.MOV.U32 R98, RZ, RZ, R99 ;  /* 0x000000ffff627224 */ /* 0x000fe200078e0063 */
[----:B------:R-:W-:Y:S01]  /*52d0*/  MOV R99, R140 ;  /* 0x0000008c00637202 */ /* 0x000fe20000000f00 */
[C---:B----4-:R-:W-:Y:S07]  /*52e0*/  HMMA.16816.F32.BF16 R40, R4.reuse, R24, R40 ;  /* 0x000000180428723c */ /* 0x050fee0000041828 */
[----:B------:R-:W-:Y:S01]  /*52f0*/  IMAD.MOV.U32 R25, RZ, RZ, R96 ;  /* 0x000000ffff197224 */ /* 0x000fe200078e0060 */
[----:B------:R-:W-:Y:S01]  /*5300*/  HMMA.16816.F32.BF16 R48, R4, R26, R48 ;  /* 0x0000001a0430723c */ /* 0x000fe20000041830 */
[----:B------:R-:W-:-:S02]  /*5310*/  IMAD.MOV.U32 R24, RZ, RZ, R97 ;  /* 0x000000ffff187224 */ /* 0x000fc400078e0061 */
[----:B-1----:R-:W-:-:S04]  /*5320*/  FFMA.FTZ R2, R141, c[0x0][0x2d0], -R0 ;  /* 0x0000b4008d027a23 */ /* 0x002fc80000010800 */
[----:B------:R-:W-:Y:S01]  /*5330*/  MOV R27, R98 ;  /* 0x00000062001b7202 */ /* 0x000fe20000000f00 */
[----:B------:R-:W-:Y:S01]  /*5340*/  IMAD.MOV.U32 R26, RZ, RZ, R99 ;  /* 0x000000ffff1a7224 */ /* 0x000fe200078e0063 */
[C---:B--2---:R-:W-:Y:S01]  /*5350*/  HMMA.16816.F32.BF16 R32, R4.reuse, R8, R32 ;  /* 0x000000080420723c */ /* 0x044fe20000041820 */
[----:B------:R1:W-:Y:S01]  /*5360*/  MUFU.EX2 R8, R2 ;  /* 0x0000000200087308 */ /* 0x0003e20000000800 */
[----:B------:R-:W-:Y:S06]  /*5370*/  LDSM.16.MT88.4 R96, [R228+0x5900] ;  /* 0x00590000e460783b */ /* 0x000fec0000004200 */
[----:B------:R-:W-:Y:S07]  /*5380*/  HMMA.16816.F32.BF16 R28, R4, R10, R28 ;  /* 0x0000000a041c723c */ /* 0x000fee000004181c */
[----:B------:R-:W-:Y:S01]  /*5390*/  FADD.FTZ R6, R131, R130 ;  /* 0x0000008283067221 */ /* 0x000fe20000010000 */
[----:B---3--:R-:W-:Y:S01]  /*53a0*/  F2FP.BF16.PACK_AB R130, R12, R15 ;  /* 0x0000000f0c82723e */ /* 0x008fe200000010ff */
[----:B-1----:R-:W-:Y:S01]  /*53b0*/  FFMA.FTZ R2, R142, c[0x0][0x2d0], -R0 ;  /* 0x0000b4008e027a23 */ /* 0x002fe20000010800 */
[----:B------:R-:W-:Y:S01]  /*53c0*/  MOV R7, R72 ;  /* 0x0000004800077202 */ /* 0x000fe20000000f00 */
[----:B------:R-:W-:Y:S01]  /*53d0*/  IMAD.MOV.U32 R11, RZ, RZ, R80 ;  /* 0x000000ffff0b7224 */ /* 0x000fe200078e0050 */
[----:B------:R-:W-:Y:S01]  /*53e0*/  MOV R4, R81 ;  /* 0x0000005100047202 */ /* 0x000fe20000000f00 */
[----:B------:R1:W2:Y:S01]  /*53f0*/  MUFU.EX2 R9, R2 ;  /* 0x0000000200097308 */ /* 0x0002a20000000800 */
[----:B------:R-:W-:-:S02]  /*5400*/  IMAD.MOV.U32 R10, RZ, RZ, R82 ;  /* 0x000000ffff0a7224 */ /* 0x000fc400078e0052 */
[----:B------:R-:W-:Y:S02]  /*5410*/  IMAD.MOV.U32 R5, RZ, RZ, R83 ;  /* 0x000000ffff057224 */ /* 0x000fe400078e0053 */
[----:B------:R-:W-:Y:S01]  /*5420*/  LDSM.16.MT88.4 R80, [R224+0x5900] ;  /* 0x00590000e050783b */ /* 0x000fe20000004200 */
[----:B-1----:R-:W-:-:S03]  /*5430*/  FFMA.FTZ R2, R143, c[0x0][0x2d0], -R0 ;  /* 0x0000b4008f027a23 */ /* 0x002fc60000010800 */
[----:B------:R-:W1:Y:S01]  /*5440*/  LDSM.16.MT88.4 R140, [R224+0x2900] ;  /* 0x00290000e08c783b */ /* 0x000e620000004200 */
[----:B------:R-:W-:Y:S01]  /*5450*/  FFMA.FTZ R0, R129, c[0x0][0x2d0], -R0 ;  /* 0x0000b40081007a23 */ /* 0x000fe20000010800 */
[----:B--2---:R-:W-:Y:S01]  /*5460*/  F2FP.BF16.PACK_AB R129, R9, R8 ;  /* 0x000000080981723e */ /* 0x004fe200000010ff */
[----:B------:R-:W-:Y:S08]  /*5470*/  MUFU.EX2 R2, R2 ;  /* 0x0000000200027308 */ /* 0x000ff00000000800 */
[----:B------:R-:W2:Y:S02]  /*5480*/  MUFU.EX2 R0, R0 ;  /* 0x0000000000007308 */ /* 0x000ea40000000800 */
[----:B--2---:R-:W-:-:S07]  /*5490*/  F2FP.BF16.PACK_AB R131, R0, R2 ;  /* 0x000000020083723e */ /* 0x004fce00000010ff */
[C---:B------:R-:W-:Y:S08]  /*54a0*/  HMMA.16816.F32.BF16 R60, R128.reuse, R64, R60 ;  /* 0x00000040803c723c */ /* 0x040ff0000004183c */
[C---:B-1----:R-:W-:Y:S08]  /*54b0*/  HMMA.16816.F32.BF16 R136, R128.reuse, R140, R136 ;  /* 0x0000008c8088723c */ /* 0x042ff00000041888 */
[C---:B------:R-:W-:Y:S07]  /*54c0*/  HMMA.16816.F32.BF16 R140, R128.reuse, R142, R36 ;  /* 0x0000008e808c723c */ /* 0x040fee0000041824 */
[----:B------:R-:W-:Y:S01]  /*54d0*/  IMAD.MOV.U32 R37, RZ, RZ, R73 ;  /* 0x000000ffff257224 */ /* 0x000fe200078e0049 */
[----:B------:R-:W-:Y:S01]  /*54e0*/  MOV R39, R75 ;  /* 0x0000004b00277202 */ /* 0x000fe20000000f00 */
[----:B------:R-:W-:Y:S01]  /*54f0*/  IMAD.MOV.U32 R38, RZ, RZ, R74 ;  /* 0x000000ffff267224 */ /* 0x000fe200078e004a */
[----:B------:R-:W-:Y:S01]  /*5500*/  HMMA.16816.F32.BF16 R64, R128, R66, R68 ;  /* 0x000000428040723c */ /* 0x000fe20000041844 */
[----:B------:R-:W1:Y:S01]  /*5510*/  LDSM.16.MT88.4 R72, [R227+0x2900] ;  /* 0x00290000e348783b */ /* 0x000e620000004200 */
[----:B------:R-:W-:-:S02]  /*5520*/  FADD.FTZ R4, R4, R37 ;  /* 0x0000002504047221 */ /* 0x000fc40000010000 */
[----:B------:R-:W-:Y:S02]  /*5530*/  FADD.FTZ R6, R38, R6 ;  /* 0x0000000626067221 */ /* 0x000fe40000010000 */
[----:B------:R-:W-:Y:S02]  /*5540*/  FADD.FTZ R5, R5, R4 ;  /* 0x0000000405057221 */ /* 0x000fe40000010000 */
[----:B------:R-:W-:Y:S01]  /*5550*/  FADD.FTZ R4, R39, R6 ;  /* 0x0000000627047221 */ /* 0x000fe20000010000 */
[----:B------:R-:W-:Y:S01]  /*5560*/  HMMA.16816.F32.BF16 R52, R128, R56, R52 ;  /* 0x000000388034723c */ /* 0x000fe20000041834 */
[----:B------:R-:W-:Y:S02]  /*5570*/  FADD.FTZ R5, R7, R5 ;  /* 0x0000000507057221 */ /* 0x000fe40000010000 */
[----:B------:R-:W-:Y:S02]  /*5580*/  FADD.FTZ R6, R10, R4 ;  /* 0x000000040a067221 */ /* 0x000fe40000010000 */
[----:B------:R-:W-:-:S02]  /*5590*/  FADD.FTZ R4, R11, R5 ;  /* 0x000000050b047221 */ /* 0x000fc40000010000 */
[----:B------:R-:W-:Y:S01]  /*55a0*/  FADD.FTZ R5, R26, R6 ;  /* 0x000000061a057221 */ /* 0x000fe20000010000 */
[----:B------:R-:W-:Y:S01]  /*55b0*/  HMMA.16816.F32.BF16 R56, R128, R58, R44 ;  /* 0x0000003a8038723c */ /* 0x000fe2000004182c */
[----:B------:R-:W-:Y:S02]  /*55c0*/  FADD.FTZ R4, R27, R4 ;  /* 0x000000041b047221 */ /* 0x000fe40000010000 */
[----:B------:R-:W-:Y:S02]  /*55d0*/  FADD.FTZ R5, R24, R5 ;  /* 0x0000000518057221 */ /* 0x000fe40000010000 */
[----:B------:R-:W-:Y:S02]  /*55e0*/  FADD.FTZ R4, R25, R4 ;  /* 0x0000000419047221 */ /* 0x000fe40000010000 */
[----:B------:R-:W-:Y:S02]  /*55f0*/  FADD.FTZ R5, R198, R5 ;  /* 0x00000005c6057221 */ /* 0x000fe40000010000 */
[----:B------:R-:W-:-:S02]  /*5600*/  FADD.FTZ R4, R183, R4 ;  /* 0x00000004b7047221 */ /* 0x000fc40000010000 */
[----:B------:R-:W-:Y:S02]  /*5610*/  FADD.FTZ R5, R252, R5 ;  /* 0x00000005fc057221 */ /* 0x000fe40000010000 */
[----:B------:R-:W-:Y:S02]  /*5620*/  FADD.FTZ R4, R250, R4 ;  /* 0x00000004fa047221 */ /* 0x000fe40000010000 */
[----:B------:R-:W-:Y:S02]  /*5630*/  FADD.FTZ R5, R196, R5 ;  /* 0x00000005c4057221 */ /* 0x000fe40000010000 */
[----:B------:R-:W-:Y:S02]  /*5640*/  FADD.FTZ R4, R251, R4 ;  /* 0x00000004fb047221 */ /* 0x000fe40000010000 */
[----:B------:R-:W-:Y:S02]  /*5650*/  FADD.FTZ R5, R197, R5 ;  /* 0x00000005c5057221 */ /* 0x000fe40000010000 */
[----:B------:R-:W-:-:S02]  /*5660*/  FADD.FTZ R4, R199, R4 ;  /* 0x00000004c7047221 */ /* 0x000fc40000010000 */
[----:B------:R-:W-:Y:S01]  /*5670*/  FADD.FTZ R5, R165, R5 ;  /* 0x00000005a5057221 */ /* 0x000fe20000010000 */
[C---:B-1----:R-:W-:Y:S01]  /*5680*/  HMMA.16816.F32.BF16 R68, R128.reuse, R72, R76 ;  /* 0x000000488044723c */ /* 0x042fe2000004184c */
[----:B------:R-:W-:Y:S02]  /*5690*/  FADD.FTZ R4, R249, R4 ;  /* 0x00000004f9047221 */ /* 0x000fe40000010000 */
[----:B------:R-:W-:Y:S02]  /*56a0*/  FADD.FTZ R5, R167, R5 ;  /* 0x00000005a7057221 */ /* 0x000fe40000010000 */
[----:B------:R-:W-:Y:S02]  /*56b0*/  FADD.FTZ R4, R151, R4 ;  /* 0x0000000497047221 */ /* 0x000fe40000010000 */
[----:B------:R-:W-:Y:S01]  /*56c0*/  FADD.FTZ R5, R181, R5 ;  /* 0x00000005b5057221 */ /* 0x000fe20000010000 */
[----:B------:R-:W-:Y:S01]  /*56d0*/  HMMA.16816.F32.BF16 R76, R128, R80, R92 ;  /* 0x00000050804c723c */ /* 0x000fe2000004185c */
[----:B------:R-:W-:-:S02]  /*56e0*/  FADD.FTZ R4, R166, R4 ;  /* 0x00000004a6047221 */ /* 0x000fc40000010000 */
[----:B------:R-:W-:Y:S02]  /*56f0*/  FADD.FTZ R5, R180, R5 ;  /* 0x00000005b4057221 */ /* 0x000fe40000010000 */
[----:B------:R-:W-:Y:S02]  /*5700*/  FADD.FTZ R4, R149, R4 ;  /* 0x0000000495047221 */ /* 0x000fe40000010000 */
[----:B------:R-:W-:Y:S01]  /*5710*/  FADD.FTZ R5, R182, R5 ;  /* 0x00000005b6057221 */ /* 0x000fe20000010000 */
[----:B------:R-:W-:Y:S01]  /*5720*/  HMMA.16816.F32.BF16 R92, R128, R96, R120 ;  /* 0x00000060805c723c */ /* 0x000fe20000041878 */
[----:B------:R-:W-:Y:S01]  /*5730*/  FADD.FTZ R4, R150, R4 ;  /* 0x0000000496047221 */ /* 0x000fe20000010000 */
[----:B------:R-:W-:Y:S01]  /*5740*/  LDSM.16.MT88.4 R120, [R225+0x8900] ;  /* 0x00890000e178783b */ /* 0x000fe20000004200 */
[----:B------:R-:W-:Y:S02]  /*5750*/  FADD.FTZ R5, R148, R5 ;  /* 0x0000000594057221 */ /* 0x000fe40000010000 */
[----:B------:R-:W-:-:S02]  /*5760*/  FADD.FTZ R4, R134, R4 ;  /* 0x0000000486047221 */ /* 0x000fc40000010000 */
[----:B------:R-:W-:Y:S01]  /*5770*/  FADD.FTZ R5, R162, R5 ;  /* 0x00000005a2057221 */ /* 0x000fe20000010000 */
[C---:B------:R-:W-:Y:S01]  /*5780*/  HMMA.16816.F32.BF16 R96, R128.reuse, R98, R112 ;  /* 0x000000628060723c */ /* 0x040fe20000041870 */
[----:B------:R-:W1:Y:S01]  /*5790*/  LDSM.16.MT88.4 R112, [R224+0x8900] ;  /* 0x00890000e070783b */ /* 0x000e620000004200 */
[----:B------:R-:W-:Y:S02]  /*57a0*/  FADD.FTZ R4, R161, R4 ;  /* 0x00000004a1047221 */ /* 0x000fe40000010000 */
[----:B------:R-:W-:Y:S02]  /*57b0*/  FADD.FTZ R6, R163, R5 ;  /* 0x00000005a3067221 */ /* 0x000fe40000010000 */
[----:B------:R-:W-:Y:S02]  /*57c0*/  FADD.FTZ R5, R133, R4 ;  /* 0x0000000485057221 */ /* 0x000fe40000010000 */
[----:B------:R-:W-:Y:S01]  /*57d0*/  HMMA.16816.F32.BF16 R72, R128, R74, R84 ;  /* 0x0000004a8048723c */ /* 0x000fe20000041854 */
        /* <DEDUP_REMOVED lines=11> */
[----:B------:R-:W-:-:S05]  /*5890*/  FADD.FTZ R0, R0, R2 ;  /* 0x0000000200007221 */ /* 0x000fca0000010000 */
[C---:B------:R-:W-:Y:S01]  /*58a0*/  HMMA.16816.F32.BF16 R100, R128.reuse, R104, R124 ;  /* 0x000000688064723c */ /* 0x040fe2000004187c */
[----:B------:R-:W2:Y:S04]  /*58b0*/  LDSM.16.MT88.4 R124, [R228+0x8900] ;  /* 0x00890000e47c783b */ /* 0x000ea80000004200 */
[----:B------:R-:W-:Y:S03]  /*58c0*/  STL [R1+0x4], R0 ;  /* 0x0000040001007387 */ /* 0x000fe60000100800 */
[C---:B------:R-:W-:Y:S01]  /*58d0*/  HMMA.16816.F32.BF16 R88, R128.reuse, R90, R116 ;  /* 0x0000005a8058723c */ /* 0x040fe20000041874 */
[----:B------:R-:W-:Y:S07]  /*58e0*/  STL [R1], R4 ;  /* 0x0000000401007387 */ /* 0x000fee0000100800 */
[C---:B-1----:R-:W-:Y:S08]  /*58f0*/  HMMA.16816.F32.BF16 R108, R128.reuse, R112, R144 ;  /* 0x00000070806c723c */ /* 0x042ff00000041890 */
[C---:B------:R-:W-:Y:S01]  /*5900*/  HMMA.16816.F32.BF16 R112, R128.reuse, R114, R16 ;  /* 0x000000728070723c */ /* 0x040fe20000041810 */
[----:B------:R-:W1:Y:S07]  /*5910*/  LDSM.16.MT88.4 R16, [R227+0x8900] ;  /* 0x00890000e310783b */ /* 0x000e6e0000004200 */
[C---:B------:R-:W-:Y:S08]  /*5920*/  HMMA.16816.F32.BF16 R116, R128.reuse, R120, R168 ;  /* 0x000000788074723c */ /* 0x040ff000000418a8 */
[C---:B------:R-:W-:Y:S08]  /*5930*/  HMMA.16816.F32.BF16 R104, R128.reuse, R106, R20 ;  /* 0x0000006a8068723c */ /* 0x040ff00000041814 */
[C---:B--2---:R-:W-:Y:S08]  /*5940*/  HMMA.16816.F32.BF16 R144, R128.reuse, R124, R40 ;  /* 0x0000007c8090723c */ /* 0x044ff00000041828 */
[C---:B------:R-:W-:Y:S08]  /*5950*/  HMMA.16816.F32.BF16 R120, R128.reuse, R122, R172 ;  /* 0x0000007a8078723c */ /* 0x040ff000000418ac */
[C---:B------:R-:W-:Y:S08]  /*5960*/  HMMA.16816.F32.BF16 R124, R128.reuse, R126, R48 ;  /* 0x0000007e807c723c */ /* 0x040ff00000041830 */
[C---:B-1----:R-:W-:Y:S08]  /*5970*/  HMMA.16816.F32.BF16 R148, R128.reuse, R16, R32 ;  /* 0x000000108094723c */ /* 0x042ff00000041820 */
[----:B------:R-:W-:Y:S01]  /*5980*/  HMMA.16816.F32.BF16 R128, R128, R18, R28 ;  /* 0x000000128080723c */ /* 0x000fe2000004181c */
[----:B------:R-:W-:Y:S08]  /*5990*/  @!P0 BRA `(.L_x_5) ;  /* 0x000036e000008947 */ /* 0x000ff00003800000 */
[----:B------:R-:W2:Y:S01]  /*59a0*/  LDL.LU.64 R24, [R1+0x20] ;  /* 0x0000200001187983 */ /* 0x000ea20000300a00 */
[----:B------:R-:W-:Y:S01]  /*59b0*/  IMAD.MOV.U32 R134, RZ, RZ, R3 ;  /* 0x000000ffff867224 */ /* 0x000fe200078e0003 */
[----:B------:R-:W-:Y:S01]  /*59c0*/  ULDC.64 UR6, c[0x0][0x208] ;  /* 0x0000820000067ab9 */ /* 0x000fe20000000a00 */
[----:B------:R-:W-:Y:S01]  /*59d0*/  IMAD.MOV.U32 R133, RZ, RZ, R132 ;  /* 0x000000ffff857224 */ /* 0x000fe200078e0084 */
[----:B------:R-:W3:Y:S01]  /*59e0*/  LDL.LU.64 R196, [R1+0x28] ;  /* 0x0000280001c47983 */ /* 0x000ee20000300a00 */
[----:B------:R-:W-:Y:S01]  /*59f0*/  ULDC.64 UR4, c[0x0][0x1e0] ;  /* 0x0000780000047ab9 */ /* 0x000fe20000000a00 */
[----:B--2---:R-:W-:-:S02]  /*5a00*/  MOV R3, R25 ;  /* 0x0000001900037202 */ /* 0x004fc40000000f00 */
[----:B---3--:R-:W-:-:S05]  /*5a10*/  MOV R2, R196 ;  /* 0x000000c400027202 */ /* 0x008fca0000000f00 */
[----:B------:R1:W-:Y:S02]  /*5a20*/  STL.64 [R1+0x8], R2 ;  /* 0x0000080201007387 */ /* 0x0003e40000100a00 */
.L_x_6:
[----:B-1----:R-:W2:Y:S01]  /*5a30*/  LDL.64 R2, [R1+0x8] ;  /* 0x0000080001027983 */ /* 0x002ea20000100a00 */
[----:B------:R-:W-:Y:S04]  /*5a40*/  DEPBAR.LE SB0, 0x0 ;  /* 0x000080000000791a */ /* 0x000fe80000000000 */
[----:B------:R-:W-:Y:S01]  /*5a50*/  USHF.R.S32.HI UR12, URZ, 0x1f, UR14 ;  /* 0x0000001f3f0c7899 */ /* 0x000fe2000801140e */
[----:B------:R-:W-:Y:S01]  /*5a60*/  BAR.SYNC.DEFER_BLOCKING 0x0 ;  /* 0x0000000000007b1d */ /* 0x000fe20000010000 */
[----:B------:R-:W-:Y:S02]  /*5a70*/  UIMAD.WIDE.U32 UR18, UR14, UR6, URZ ;  /* 0x000000060e1272a5 */ /* 0x000fe4000f8e003f */
[----:B------:R-:W-:Y:S02]  /*5a80*/  UIMAD UR12, UR12, UR6, URZ ;  /* 0x000000060c0c72a4 */ /* 0x000fe4000f8e023f */
[----:B------:R-:W-:Y:S02]  /*5a90*/  UISETP.GT.AND UP0, UPT, UR14, UR8, UPT ;  /* 0x000000080e00728c */ /* 0x000fe4000bf04270 */
[----:B------:R-:W-:Y:S02]  /*5aa0*/  UIMAD UR12, UR14, UR7, UR12 ;  /* 0x000000070e0c72a4 */ /* 0x000fe4000f8e020c */
[----:B------:R-:W-:Y:S02]  /*5ab0*/  UIADD3 UR14, UR14, -0x1, URZ ;  /* 0xffffffff0e0e7890 */ /* 0x000fe4000fffe03f */
[----:B------:R-:W-:Y:S04]  /*5ac0*/  UIADD3 UR12, UR19, UR12, URZ ;  /* 0x0000000c130c7290 */ /* 0x000fe8000fffe03f */
[----:B------:R-:W-:Y:S02]  /*5ad0*/  UIMAD UR12, UR12, 0x60, URZ ;  /* 0x000000600c0c78a4 */ /* 0x000fe4000f8e023f */
[----:B------:R-:W-:Y:S01]  /*5ae0*/  @UP0 USHF.L.U64.HI UR15, UR4, 0x6, UR5 ;  /* 0x00000006040f0899 */ /* 0x000fe20008010205 */
[----:B------:R-:W1:Y:S08]  /*5af0*/  LDSM.16.M88.4 R8, [R135+0xc100] ;  /* 0x00c100008708783b */ /* 0x000e700000000200 */
[----:B------:R-:W3:Y:S08]  /*5b00*/  LDSM.16.M88.4 R16, [R135+0xc900] ;  /* 0x00c900008710783b */ /* 0x000ef00000000200 */
[----:B------:R-:W4:Y:S08]  /*5b10*/  LDSM.16.M88.4 R24, [R135+0xd100] ;  /* 0x00d100008718783b */ /* 0x000f300000000200 */
[----:B------:R-:W5:Y:S08]  /*5b20*/  LDSM.16.M88.4 R32, [R135+0xd900] ;  /* 0x00d900008720783b */ /* 0x000f700000000200 */
[----:B------:R-:W4:Y:S01]  /*5b30*/  LDSM.16.M88.4 R40, [R135+0xe100] ;  /* 0x00e100008728783b */ /* 0x000f220000000200 */
[C---:B-1----:R-:W-:Y:S07]  /*5b40*/  HMMA.16816.F32.BF16 R4, R152.reuse, R8, RZ ;  /* 0x000000089804723c */ /* 0x042fee00000418ff */
[----:B------:R-:W1:Y:S01]  /*5b50*/  LDSM.16.M88.4 R48, [R135+0xe900] ;  /* 0x00e900008730783b */ /* 0x000e620000000200 */
[C---:B------:R-:W-:Y:S07]  /*5b60*/  HMMA.16816.F32.BF16 R8, R152.reuse, R10, RZ ;  /* 0x0000000a9808723c */ /* 0x040fee00000418ff */
[----:B------:R-:W1:Y:S01]  /*5b70*/  LDSM.16.M88.4 R160, [R230] ;  /* 0x00000000e6a0783b */ /* 0x000e620000000200 */
[C---:B---3--:R-:W-:Y:S07]  /*5b80*/  HMMA.16816.F32.BF16 R12, R152.reuse, R16, RZ ;  /* 0x00000010980c723c */ /* 0x048fee00000418ff */
[----:B------:R-:W3:Y:S01]  /*5b90*/  LDSM.16.M88.4 R164, [R247] ;  /* 0x00000000f7a4783b */ /* 0x000ee20000000200 */
[C---:B------:R-:W-:Y:S07]  /*5ba0*/  HMMA.16816.F32.BF16 R16, R152.reuse, R18, RZ ;  /* 0x000000129810723c */ /* 0x040fee00000418ff */
[----:B------:R-:W-:Y:S01]  /*5bb0*/  LDSM.16.M88.4 R168, [R244] ;  /* 0x00000000f4a8783b */ /* 0x000fe20000000200 */
[C---:B----4-:R-:W-:Y:S07]  /*5bc0*/  HMMA.16816.F32.BF16 R20, R152.reuse, R24, RZ ;  /* 0x000000189814723c */ /* 0x050fee00000418ff */
[----:B------:R-:W-:Y:S01]  /*5bd0*/  LDSM.16.M88.4 R172, [R243] ;  /* 0x00000000f3ac783b */ /* 0x000fe20000000200 */
[C---:B------:R-:W-:Y:S07]  /*5be0*/  HMMA.16816.F32.BF16 R24, R152.reuse, R26, RZ ;  /* 0x0000001a9818723c */ /* 0x040fee00000418ff */
[----:B------:R-:W4:Y:S01]  /*5bf0*/  LDL.64 R250, [R1+0x18] ;  /* 0x0000180001fa7983 */ /* 0x000f220000100a00 */
[C---:B-----5:R-:W-:Y:S08]  /*5c00*/  HMMA.16816.F32.BF16 R28, R152.reuse, R32, RZ ;  /* 0x00000020981c723c */ /* 0x060ff000000418ff */
[C---:B------:R-:W-:Y:S08]  /*5c10*/  HMMA.16816.F32.BF16 R32, R152.reuse, R34, RZ ;  /* 0x000000229820723c */ /* 0x040ff000000418ff */
[C---:B------:R-:W-:Y:S08]  /*5c20*/  HMMA.16816.F32.BF16 R36, R152.reuse, R40, RZ ;  /* 0x000000289824723c */ /* 0x040ff000000418ff */
[C---:B------:R-:W-:Y:S08]  /*5c30*/  HMMA.16816.F32.BF16 R40, R152.reuse, R42, RZ ;  /* 0x0000002a9828723c */ /* 0x040ff000000418ff */
[C---:B-1----:R-:W-:Y:S08]  /*5c40*/  HMMA.16816.F32.BF16 R44, R152.reuse, R48, RZ ;  /* 0x00000030982c723c */ /* 0x042ff000000418ff */
[----:B------:R-:W-:Y:S08]  /*5c50*/  HMMA.16816.F32.BF16 R48, R152, R50, RZ ;  /* 0x000000329830723c */ /* 0x000ff000000418ff */
[C---:B------:R-:W-:Y:S07]  /*5c60*/  HMMA.16816.F32.BF16 R4, R156.reuse, R160, R4 ;  /* 0x000000a09c04723c */ /* 0x040fee0000041804 */
[----:B------:R-:W-:Y:S01]  /*5c70*/  MOV R160, UR18 ;  /* 0x0000001200a07c02 */ /* 0x000fe20008000f00 */
[C---:B------:R-:W-:Y:S01]  /*5c80*/  HMMA.16816.F32.BF16 R8, R156.reuse, R162, R8 ;  /* 0x000000a29c08723c */ /* 0x040fe20000041808 */
[----:B------:R-:W-:Y:S07]  /*5c90*/  @UP0 UIMAD.WIDE.U32 UR18, UR14, UR4, URZ ;  /* 0x000000040e1202a5 */ /* 0x000fee000f8e003f */
[C---:B---3--:R-:W-:Y:S08]  /*5ca0*/  HMMA.16816.F32.BF16 R12, R156.reuse, R164, R12 ;  /* 0x000000a49c0c723c */ /* 0x048ff0000004180c */
[C---:B------:R-:W-:Y:S01]  /*5cb0*/  HMMA.16816.F32.BF16 R16, R156.reuse, R166, R16 ;  /* 0x000000a69c10723c */ /* 0x040fe20000041810 */
[----:B------:R-:W-:Y:S03]  /*5cc0*/  LDSM.16.M88.4 R164, [R245] ;  /* 0x00000000f5a4783b */ /* 0x000fe60000000200 */
[----:B--2---:R-:W-:Y:S05]  /*5cd0*/  IMAD.WIDE.U32 R160, R160, 0x60, R2 ;  /* 0x00000060a0a07825 */ /* 0x004fea00078e0002 */
[----:B------:R-:W-:Y:S01]  /*5ce0*/  IADD3 R0, R161, UR12, RZ ;  /* 0x0000000ca1007c10 */ /* 0x000fe2000fffe0ff */
[----:B------:R-:W-:Y:S02]  /*5cf0*/  @UP0 USHF.R.S32.HI UR12, URZ, 0x1f, UR14 ;  /* 0x0000001f3f0c0899 */ /* 0x000fe4000801140e */
[C---:B------:R-:W-:Y:S02]  /*5d00*/  SHF.L.U32 R132, R160.reuse, 0x1, RZ ;  /* 0x00000001a0847819 */ /* 0x040fe400000006ff */
[----:B------:R-:W-:Y:S01]  /*5d10*/  SHF.L.U64.HI R0, R160, 0x1, R0 ;  /* 0x00000001a0007819 */ /* 0x000fe20000010200 */
[----:B------:R-:W-:Y:S01]  /*5d20*/  @UP0 UIMAD UR12, UR12, UR4, URZ ;  /* 0x000000040c0c02a4 */ /* 0x000fe2000f8e023f */
[C---:B------:R-:W-:Y:S01]  /*5d30*/  IADD3 R2, P0, R132.reuse, c[0x0][0x1f8], RZ ;  /* 0x00007e0084027a10 */ /* 0x040fe20007f1e0ff */
[----:B------:R-:W1:Y:S01]  /*5d40*/  LDSM.16.M88.4 R160, [R246] ;  /* 0x00000000f6a0783b */ /* 0x000e620000000200 */
[----:B------:R-:W-:Y:S01]  /*5d50*/  IADD3 R180, P1, R132, 0x80, RZ ;  /* 0x0000008084b47810 */ /* 0x000fe20007f3e0ff */
[----:B------:R-:W-:Y:S01]  /*5d60*/  @UP0 UIMAD UR12, UR14, UR5, UR12 ;  /* 0x000000050e0c02a4 */ /* 0x000fe2000f8e020c */
[----:B------:R-:W-:Y:S02]  /*5d70*/  IADD3.X R3, R0, c[0x0][0x1fc], RZ, P0, !PT ;  /* 0x00007f0000037a10 */ /* 0x000fe400007fe4ff */
[----:B------:R-:W-:Y:S01]  /*5d80*/  IADD3 R180, P0, R180, c[0x0][0x1f8], RZ ;  /* 0x00007e00b4b47a10 */ /* 0x000fe20007f1e0ff */
[----:B------:R-:W-:Y:S01]  /*5d90*/  @UP0 UIADD3 UR12, UR19, UR12, URZ ;  /* 0x0000000c130c0290 */ /* 0x000fe2000fffe03f */
[----:B------:R-:W-:Y:S01]  /*5da0*/  IADD3 R132, P3, R132, 0x100, RZ ;  /* 0x0000010084847810 */ /* 0x000fe20007f7e0ff */
[----:B------:R-:W-:Y:S01]  /*5db0*/  @!PT LDS RZ, [RZ] ;  /* 0x00000000fffff984 */ /* 0x000fe20000000800 */
[----:B------:R-:W-:Y:S01]  /*5dc0*/  @!PT LDS RZ, [RZ] ;  /* 0x00000000fffff984 */ /* 0x000fe20000000800 */
[----:B------:R-:W-:Y:S01]  /*5dd0*/  @!PT LDS RZ, [RZ] ;  /* 0x00000000fffff984 */ /* 0x000fe20000000800 */
[----:B------:R2:W-:Y:S01]  /*5de0*/  LDGSTS.E.BYPASS.LTC128B.128 [R248+0x100], [R2.64], !P6 ;  /* 0x0010000002f87fae */ /* 0x0005e2000f101d4a */
[--C-:B------:R-:W-:Y:S01]  /*5df0*/  IADD3.X R181, RZ, c[0x0][0x1fc], R0.reuse, P0, P1 ;  /* 0x00007f00ffb57a10 */ /* 0x100fe200007e2400 */
[----:B------:R-:W-:Y:S01]  /*5e00*/  @UP0 UIMAD UR12, UR12, 0x60, URZ ;  /* 0x000000600c0c08a4 */ /* 0x000fe2000f8e023f */
[----:B------:R-:W-:Y:S04]  /*5e10*/  IADD3 R182, P2, R132, c[0x0][0x1f8], RZ ;  /* 0x00007e0084b67a10 */ /* 0x000fe80007f5e0ff */
[----:B------:R-:W-:Y:S01]  /*5e20*/  IADD3.X R183, RZ, c[0x0][0x1fc], R0, P2, P3 ;  /* 0x00007f00ffb77a10 */ /* 0x000fe200017e6400 */
[----:B------:R3:W-:Y:S08]  /*5e30*/  LDGSTS.E.BYPASS.LTC128B.128 [R248+0x3100], [R180.64], !P5 ;  /* 0x03100000b4f87fae */ /* 0x0007f0000e901d4a */
[----:B------:R5:W-:Y:S01]  /*5e40*/  LDGSTS.E.BYPASS.LTC128B.128 [R248+0x6100], [R182.64], !P4 ;  /* 0x06100000b6f87fae */ /* 0x000be2000e101d4a */
[----:B--2---:R-:W-:Y:S04]  /*5e50*/  IADD3 R2, P1, R2, UR13, RZ ;  /* 0x0000000d02027c10 */ /* 0x004fe8000ff3e0ff */
[----:B------:R-:W-:Y:S01]  /*5e60*/  IADD3.X R3, R3, UR17, RZ, P1, !PT ;  /* 0x0000001103037c10 */ /* 0x000fe20008ffe4ff */
[C---:B-1----:R-:W-:Y:S03]  /*5e70*/  HMMA.16816.F32.BF16 R20, R156.reuse, R160, R20 ;  /* 0x000000a09c14723c */ /* 0x042fe60000041814 */
[----:B---3--:R-:W-:Y:S01]  /*5e80*/  IADD3 R180, P0, R2, UR13, RZ ;  /* 0x0000000d02b47c10 */ /* 0x008fe2000ff1e0ff */
[----:B------:R1:W-:Y:S03]  /*5e90*/  LDGSTS.E.BYPASS.LTC128B.128 [R248+0x1100], [R2.64], !P6 ;  /* 0x0110000002f87fae */ /* 0x0003e6000f101d4a */
[----:B------:R-:W-:Y:S01]  /*5ea0*/  IADD3.X R181, R3, UR17, RZ, P0, !PT ;  /* 0x0000001103b57c10 */ /* 0x000fe200087fe4ff */
[C---:B------:R-:W-:Y:S01]  /*5eb0*/  HMMA.16816.F32.BF16 R24, R156.reuse, R162, R24 ;  /* 0x000000a29c18723c */ /* 0x040fe20000041818 */
[----:B------:R-:W-:Y:S03]  /*5ec0*/  PLOP3.LUT P0, PT, PT, PT, UP0, 0x80, 0x0 ;  /* 0x000000000000781c */ /* 0x000fe60003f0f008 */
[----:B------:R1:W-:Y:S04]  /*5ed0*/  LDGSTS.E.BYPASS.LTC128B.128 [R248+0x4100], [R2.64+0x80], !P5 ;  /* 0x0410008002f87fae */ /* 0x0003e8000e901d4a */
[C---:B------:R-:W-:Y:S04]  /*5ee0*/  HMMA.16816.F32.BF16 R28, R156.reuse, R164, R28 ;  /* 0x000000a49c1c723c */ /* 0x040fe8000004181c */
[----:B------:R1:W-:Y:S04]  /*5ef0*/  LDGSTS.E.BYPASS.LTC128B.128 [R248+0x7100], [R2.64+0x100], !P4 ;  /* 0x0710010002f87fae */ /* 0x0003e8000e101d4a */
[C---:B------:R-:W-:Y:S04]  /*5f00*/  HMMA.16816.F32.BF16 R32, R156.reuse, R166, R32 ;  /* 0x000000a69c20723c */ /* 0x040fe80000041820 */
[----:B------:R5:W-:Y:S04]  /*5f10*/  LDGSTS.E.BYPASS.LTC128B.128 [R248+0x2100], [R180.64], !P6 ;  /* 0x02100000b4f87fae */ /* 0x000be8000f101d4a */
[C---:B------:R-:W-:Y:S04]  /*5f20*/  HMMA.16816.F32.BF16 R36, R156.reuse, R168, R36 ;  /* 0x000000a89c24723c */ /* 0x040fe80000041824 */
[----:B------:R5:W-:Y:S04]  /*5f30*/  LDGSTS.E.BYPASS.LTC128B.128 [R248+0x5100], [R180.64+0x80], !P5 ;  /* 0x05100080b4f87fae */ /* 0x000be8000e901d4a */
[C---:B------:R-:W-:Y:S04]  /*5f40*/  HMMA.16816.F32.BF16 R40, R156.reuse, R170, R40 ;  /* 0x000000aa9c28723c */ /* 0x040fe80000041828 */
[----:B------:R5:W-:Y:S04]  /*5f50*/  LDGSTS.E.BYPASS.LTC128B.128 [R248+0x8100], [R180.64+0x100], !P4 ;  /* 0x08100100b4f87fae */ /* 0x000be8000e101d4a */
[C---:B------:R-:W-:Y:S04]  /*5f60*/  HMMA.16816.F32.BF16 R44, R156.reuse, R172, R44 ;  /* 0x000000ac9c2c723c */ /* 0x040fe8000004182c */
[----:B------:R-:W-:Y:S04]  /*5f70*/  LDSM.16.M88.4 R160, [R229+0xc900] ;  /* 0x00c90000e5a0783b */ /* 0x000fe80000000200 */
[----:B------:R-:W-:Y:S04]  /*5f80*/  HMMA.16816.F32.BF16 R48, R156, R174, R48 ;  /* 0x000000ae9c30723c */ /* 0x000fe80000041830 */
[----:B------:R-:W-:Y:S08]  /*5f90*/  LDSM.16.M88.4 R164, [R229+0xd100] ;  /* 0x00d10000e5a4783b */ /* 0x000ff00000000200 */
[----:B------:R-:W-:Y:S08]  /*5fa0*/  LDSM.16.M88.4 R168, [R229+0xd900] ;  /* 0x00d90000e5a8783b */ /* 0x000ff00000000200 */
[----:B-----5:R-:W2:Y:S08]  /*5fb0*/  LDSM.16.M88.4 R180, [R229+0xc100] ;  /* 0x00c10000e5b4783b */ /* 0x020eb00000000200 */
[----:B------:R-:W0:Y:S08]  /*5fc0*/  LDGDEPBAR ;  /* 0x00000000000079af */ /* 0x000e300000000000 */
[----:B------:R-:W3:Y:S08]  /*5fd0*/  LDSM.16.M88.4 R172, [R229+0xe100] ;  /* 0x00e10000e5ac783b */ /* 0x000ef00000000200 */
[----:B------:R-:W-:Y:S01]  /*5fe0*/  LDSM.16.M88.4 R196, [R240] ;  /* 0x00000000f0c4783b */ /* 0x000fe20000000200 */
[C---:B--2---:R-:W-:Y:S08]  /*5ff0*/  HMMA.16816.F32.BF16 R4, R176.reuse, R180, R4 ;  /* 0x000000b4b004723c */ /* 0x044ff00000041804 */
[C---:B------:R-:W-:Y:S01]  /*6000*/  HMMA.16816.F32.BF16 R8, R176.reuse, R182, R8 ;  /* 0x000000b6b008723c */ /* 0x040fe20000041808 */
[----:B------:R-:W2:Y:S07]  /*6010*/  LDSM.16.M88.4 R180, [R229+0xe900] ;  /* 0x00e90000e5b4783b */ /* 0x000eae0000000200 */
[C---:B------:R-:W-:Y:S08]  /*6020*/  HMMA.16816.F32.BF16 R12, R176.reuse, R160, R12 ;  /* 0x000000a0b00c723c */ /* 0x040ff0000004180c */
[C---:B------:R-:W-:Y:S01]  /*6030*/  HMMA.16816.F32.BF16 R16, R176.reuse, R162, R16 ;  /* 0x000000a2b010723c */ /* 0x040fe20000041810 */
[----:B------:R-:W5:Y:S07]  /*6040*/  LDSM.16.M88.4 R160, [R226] ;  /* 0x00000000e2a0783b */ /* 0x000f6e0000000200 */
[C---:B------:R-:W-:Y:S08]  /*6050*/  HMMA.16816.F32.BF16 R20, R176.reuse, R164, R20 ;  /* 0x000000a4b014723c */ /* 0x040ff00000041814 */
[C---:B------:R-:W-:Y:S01]  /*6060*/  HMMA.16816.F32.BF16 R24, R176.reuse, R166, R24 ;  /* 0x000000a6b018723c */ /* 0x040fe20000041818 */
[----:B------:R-:W1:Y:S07]  /*6070*/  LDSM.16.M88.4 R164, [R226+0x800] ;  /* 0x00080000e2a4783b */ /* 0x000e6e0000000200 */
[C---:B------:R-:W-:Y:S08]  /*6080*/  HMMA.16816.F32.BF16 R28, R176.reuse, R168, R28 ;  /* 0x000000a8b01c723c */ /* 0x040ff0000004181c */
[C---:B------:R-:W-:Y:S01]  /*6090*/  HMMA.16816.F32.BF16 R32, R176.reuse, R170, R32 ;  /* 0x000000aab020723c */ /* 0x040fe20000041820 */
[----:B------:R-:W1:Y:S07]  /*60a0*/  LDSM.16.M88.4 R168, [R226+0x1000] ;  /* 0x00100000e2a8783b */ /* 0x000e6e0000000200 */
[C---:B---3--:R-:W-:Y:S08]  /*60b0*/  HMMA.16816.F32.BF16 R36, R176.reuse, R172, R36 ;  /* 0x000000acb024723c */ /* 0x048ff00000041824 */
[C---:B------:R-:W-:Y:S01]  /*60c0*/  HMMA.16816.F32.BF16 R40, R176.reuse, R174, R40 ;  /* 0x000000aeb028723c */ /* 0x040fe20000041828 */
[----:B------:R-:W3:Y:S07]  /*60d0*/  LDSM.16.M88.4 R172, [R226+0x1800] ;  /* 0x00180000e2ac783b */ /* 0x000eee0000000200 */
[C---:B--2---:R-:W-:Y:S08]  /*60e0*/  HMMA.16816.F32.BF16 R44, R176.reuse, R180, R44 ;  /* 0x000000b4b02c723c */ /* 0x044ff0000004182c */
[----:B------:R-:W-:Y:S01]  /*60f0*/  HMMA.16816.F32.BF16 R48, R176, R182, R48 ;  /* 0x000000b6b030723c */ /* 0x000fe20000041830 */
[----:B------:R-:W2:Y:S07]  /*6100*/  LDSM.16.M88.4 R180, [R226+0x2000] ;  /* 0x00200000e2b4783b */ /* 0x000eae0000000200 */
[C---:B-----5:R-:W-:Y:S08]  /*6110*/  HMMA.16816.F32.BF16 R4, R184.reuse, R160, R4 ;  /* 0x000000a0b804723c */ /* 0x060ff00000041804 */
[C---:B------:R-:W-:Y:S01]  /*6120*/  HMMA.16816.F32.BF16 R8, R184.reuse, R162, R8 ;  /* 0x000000a2b808723c */ /* 0x040fe20000041808 */
[----:B------:R-:W5:Y:S07]  /*6130*/  LDSM.16.M88.4 R160, [R226+0x2800] ;  /* 0x00280000e2a0783b */ /* 0x000f6e0000000200 */
[C---:B-1----:R-:W-:Y:S08]  /*6140*/  HMMA.16816.F32.BF16 R12, R184.reuse, R164, R12 ;  /* 0x000000a4b80c723c */ /* 0x042ff0000004180c */
        /* <DEDUP_REMOVED lines=9> */
[C---:B------:R-:W-:Y:S01]  /*61e0*/  HMMA.16816.F32.BF16 R40, R184.reuse, R182, R40 ;  /* 0x000000b6b828723c */ /* 0x040fe20000041828 */
[----:B------:R-:W2:Y:S07]  /*61f0*/  LDSM.16.M88.4 R180, [R135+0x10900] ;  /* 0x0109000087b4783b */ /* 0x000eae0000000200 */
[C---:B-----5:R-:W-:Y:S08]  /*6200*/  HMMA.16816.F32.BF16 R44, R184.reuse, R160, R44 ;  /* 0x000000a0b82c723c */ /* 0x060ff0000004182c */
[----:B------:R-:W-:Y:S01]  /*6210*/  HMMA.16816.F32.BF16 R48, R184, R162, R48 ;  /* 0x000000a2b830723c */ /* 0x000fe20000041830 */
[----:B------:R-:W5:Y:S07]  /*6220*/  LDSM.16.M88.4 R160, [R135+0x11100] ;  /* 0x0111000087a0783b */ /* 0x000f6e0000000200 */
[C---:B-1----:R-:W-:Y:S08]  /*6230*/  HMMA.16816.F32.BF16 R4, R188.reuse, R164, R4 ;  /* 0x000000a4bc04723c */ /* 0x042ff00000041804 */
[C---:B------:R-:W-:Y:S01]  /*6240*/  HMMA.16816.F32.BF16 R8, R188.reuse, R166, R8 ;  /* 0x000000a6bc08723c */ /* 0x040fe20000041808 */
[----:B------:R-:W1:Y:S07]  /*6250*/  LDSM.16.M88.4 R164, [R135+0x11900] ;  /* 0x0119000087a4783b */ /* 0x000e6e0000000200 */
[C---:B------:R-:W-:Y:S08]  /*6260*/  HMMA.16816.F32.BF16 R12, R188.reuse, R168, R12 ;  /* 0x000000a8bc0c723c */ /* 0x040ff0000004180c */
[C---:B------:R-:W-:Y:S01]  /*6270*/  HMMA.16816.F32.BF16 R16, R188.reuse, R170, R16 ;  /* 0x000000aabc10723c */ /* 0x040fe20000041810 */
[----:B------:R-:W1:Y:S07]  /*6280*/  LDSM.16.M88.4 R168, [R242] ;  /* 0x00000000f2a8783b */ /* 0x000e6e0000000200 */
[C---:B---3--:R-:W-:Y:S08]  /*6290*/  HMMA.16816.F32.BF16 R20, R188.reuse, R172, R20 ;  /* 0x000000acbc14723c */ /* 0x048ff00000041814 */
[C---:B------:R-:W-:Y:S01]  /*62a0*/  HMMA.16816.F32.BF16 R24, R188.reuse, R174, R24 ;  /* 0x000000aebc18723c */ /* 0x040fe20000041818 */
[----:B------:R-:W3:Y:S07]  /*62b0*/  LDSM.16.M88.4 R172, [R241] ;  /* 0x00000000f1ac783b */ /* 0x000eee0000000200 */
[C---:B--2---:R-:W-:Y:S08]  /*62c0*/  HMMA.16816.F32.BF16 R28, R188.reuse, R180, R28 ;  /* 0x000000b4bc1c723c */ /* 0x044ff0000004181c */
[C---:B------:R-:W-:Y:S01]  /*62d0*/  HMMA.16816.F32.BF16 R32, R188.reuse, R182, R32 ;  /* 0x000000b6bc20723c */ /* 0x040fe20000041820 */
[----:B------:R-:W2:Y:S07]  /*62e0*/  LDSM.16.M88.4 R180, [R239] ;  /* 0x00000000efb4783b */ /* 0x000eae0000000200 */
[C---:B-----5:R-:W-:Y:S08]  /*62f0*/  HMMA.16816.F32.BF16 R36, R188.reuse, R160, R36 ;  /* 0x000000a0bc24723c */ /* 0x060ff00000041824 */
[C---:B------:R-:W-:Y:S01]  /*6300*/  HMMA.16816.F32.BF16 R40, R188.reuse, R162, R40 ;  /* 0x000000a2bc28723c */ /* 0x040fe20000041828 */
[----:B------:R-:W5:Y:S07]  /*6310*/  LDSM.16.M88.4 R160, [R238] ;  /* 0x00000000eea0783b */ /* 0x000f6e0000000200 */
[C---:B-1----:R-:W-:Y:S08]  /*6320*/  HMMA.16816.F32.BF16 R44, R188.reuse, R164, R44 ;  /* 0x000000a4bc2c723c */ /* 0x042ff0000004182c */
[----:B------:R-:W-:Y:S01]  /*6330*/  HMMA.16816.F32.BF16 R48, R188, R166, R48 ;  /* 0x000000a6bc30723c */ /* 0x000fe20000041830 */
[----:B------:R-:W1:Y:S07]  /*6340*/  LDSM.16.M88.4 R164, [R237] ;  /* 0x00000000eda4783b */ /* 0x000e6e0000000200 */
[C---:B------:R-:W-:Y:S08]  /*6350*/  HMMA.16816.F32.BF16 R4, R192.reuse, R168, R4 ;  /* 0x000000a8c004723c */ /* 0x040ff00000041804 */
[C---:B------:R-:W-:Y:S01]  /*6360*/  HMMA.16816.F32.BF16 R8, R192.reuse, R170, R8 ;  /* 0x000000aac008723c */ /* 0x040fe20000041808 */
[----:B------:R-:W1:Y:S07]  /*6370*/  LDSM.16.M88.4 R168, [R229+0xf100] ;  /* 0x00f10000e5a8783b */ /* 0x000e6e0000000200 */
[C---:B---3--:R-:W-:Y:S08]  /*6380*/  HMMA.16816.F32.BF16 R12, R192.reuse, R172, R12 ;  /* 0x000000acc00c723c */ /* 0x048ff0000004180c */
[C---:B------:R-:W-:Y:S01]  /*6390*/  HMMA.16816.F32.BF16 R16, R192.reuse, R174, R16 ;  /* 0x000000aec010723c */ /* 0x040fe20000041810 */
[----:B------:R-:W3:Y:S07]  /*63a0*/  LDSM.16.M88.4 R172, [R229+0xf900] ;  /* 0x00f90000e5ac783b */ /* 0x000eee0000000200 */
[C---:B------:R-:W-:Y:S08]  /*63b0*/  HMMA.16816.F32.BF16 R20, R192.reuse, R196, R20 ;  /* 0x000000c4c014723c */ /* 0x040ff00000041814 */
[C---:B------:R-:W-:Y:S01]  /*63c0*/  HMMA.16816.F32.BF16 R24, R192.reuse, R198, R24 ;  /* 0x000000c6c018723c */ /* 0x040fe20000041818 */
[----:B------:R-:W-:Y:S07]  /*63d0*/  LDSM.16.M88.4 R196, [R229+0x11900] ;  /* 0x01190000e5c4783b */ /* 0x000fee0000000200 */
[C---:B--2---:R-:W-:Y:S08]  /*63e0*/  HMMA.16816.F32.BF16 R28, R192.reuse, R180, R28 ;  /* 0x000000b4c01c723c */ /* 0x044ff0000004181c */
[C---:B------:R-:W-:Y:S01]  /*63f0*/  HMMA.16816.F32.BF16 R32, R192.reuse, R182, R32 ;  /* 0x000000b6c020723c */ /* 0x040fe20000041820 */
[----:B------:R-:W2:Y:S07]  /*6400*/  LDSM.16.M88.4 R180, [R229+0x10100] ;  /* 0x01010000e5b4783b */ /* 0x000eae0000000200 */
[C---:B-----5:R-:W-:Y:S08]  /*6410*/  HMMA.16816.F32.BF16 R36, R192.reuse, R160, R36 ;  /* 0x000000a0c024723c */ /* 0x060ff00000041824 */
[C---:B------:R-:W-:Y:S01]  /*6420*/  HMMA.16816.F32.BF16 R40, R192.reuse, R162, R40 ;  /* 0x000000a2c028723c */ /* 0x040fe20000041828 */
[----:B------:R-:W5:Y:S07]  /*6430*/  LDSM.16.M88.4 R160, [R229+0x10900] ;  /* 0x01090000e5a0783b */ /* 0x000f6e0000000200 */
[C---:B-1----:R-:W-:Y:S08]  /*6440*/  HMMA.16816.F32.BF16 R44, R192.reuse, R164, R44 ;  /* 0x000000a4c02c723c */ /* 0x042ff0000004182c */
[----:B------:R-:W-:Y:S01]  /*6450*/  HMMA.16816.F32.BF16 R48, R192, R166, R48 ;  /* 0x000000a6c030723c */ /* 0x000fe20000041830 */
        /* <DEDUP_REMOVED lines=17> */
[----:B------:R-:W-:Y:S01]  /*6570*/  HMMA.16816.F32.BF16 R48, R200, R198, R48 ;  /* 0x000000c6c830723c */ /* 0x000fe20000041830 */
[----:B------:R-:W-:Y:S07]  /*6580*/  LDSM.16.M88.4 R196, [R135+0x12100] ;  /* 0x0121000087c4783b */ /* 0x000fee0000000200 */
        /* <DEDUP_REMOVED lines=8> */
[----:B------:R-:W-:Y:S07]  /*6610*/  LDSM.16.M88.4 R180, [R135+0x13900] ;  /* 0x0139000087b4783b */ /* 0x000fee0000000200 */
[C---:B-----5:R-:W-:Y:S08]  /*6620*/  HMMA.16816.F32.BF16 R28, R204.reuse, R160, R28 ;  /* 0x000000a0cc1c723c */ /* 0x060ff0000004181c */
[C---:B------:R-:W-:Y:S01]  /*6630*/  HMMA.16816.F32.BF16 R32, R204.reuse, R162, R32 ;  /* 0x000000a2cc20723c */ /* 0x040fe20000041820 */
[----:B------:R-:W2:Y:S07]  /*6640*/  LDSM.16.M88.4 R160, [R135+0x13100] ;  /* 0x0131000087a0783b */ /* 0x000eae0000000200 */
[C---:B-1----:R-:W-:Y:S08]  /*6650*/  HMMA.16816.F32.BF16 R36, R204.reuse, R164, R36 ;  /* 0x000000a4cc24723c */ /* 0x042ff00000041824 */
[C---:B------:R-:W-:Y:S01]  /*6660*/  HMMA.16816.F32.BF16 R40, R204.reuse, R166, R40 ;  /* 0x000000a6cc28723c */ /* 0x040fe20000041828 */
[----:B------:R-:W1:Y:S07]  /*6670*/  LDSM.16.M88.4 R164, [R135+0x14100] ;  /* 0x0141000087a4783b */ /* 0x000e6e0000000200 */
[C---:B------:R-:W-:Y:S08]  /*6680*/  HMMA.16816.F32.BF16 R44, R204.reuse, R168, R44 ;  /* 0x000000a8cc2c723c */ /* 0x040ff0000004182c */
[----:B------:R-:W-:Y:S01]  /*6690*/  HMMA.16816.F32.BF16 R48, R204, R170, R48 ;  /* 0x000000aacc30723c */ /* 0x000fe20000041830 */
[----:B------:R-:W5:Y:S07]  /*66a0*/  LDSM.16.M88.4 R168, [R135+0x14900] ;  /* 0x0149000087a8783b */ /* 0x000f6e0000000200 */
[C---:B------:R-:W-:Y:S08]  /*66b0*/  HMMA.16816.F32.BF16 R4, R208.reuse, R196, R4 ;  /* 0x000000c4d004723c */ /* 0x040ff00000041804 */
[C---:B------:R-:W-:Y:S01]  /*66c0*/  HMMA.16816.F32.BF16 R8, R208.reuse, R198, R8 ;  /* 0x000000c6d008723c */ /* 0x040fe20000041808 */
[----:B------:R-:W-:Y:S07]  /*66d0*/  LDSM.16.M88.4 R196, [R234] ;  /* 0x00000000eac4783b */ /* 0x000fee0000000200 */
[C---:B---3--:R-:W-:Y:S08]  /*66e0*/  HMMA.16816.F32.BF16 R12, R208.reuse, R172, R12 ;  /* 0x000000acd00c723c */ /* 0x048ff0000004180c */
[C---:B------:R-:W-:Y:S01]  /*66f0*/  HMMA.16816.F32.BF16 R16, R208.reuse, R174, R16 ;  /* 0x000000aed010723c */ /* 0x040fe20000041810 */
[----:B------:R-:W3:Y:S07]  /*6700*/  LDSM.16.M88.4 R172, [R236] ;  /* 0x00000000ecac783b */ /* 0x000eee0000000200 */
[C---:B--2---:R-:W-:Y:S08]  /*6710*/  HMMA.16816.F32.BF16 R20, R208.reuse, R160, R20 ;  /* 0x000000a0d014723c */ /* 0x044ff00000041814 */
[C---:B------:R-:W-:Y:S01]  /*6720*/  HMMA.16816.F32.BF16 R24, R208.reuse, R162, R24 ;  /* 0x000000a2d018723c */ /* 0x040fe20000041818 */
[----:B------:R-:W2:Y:S07]  /*6730*/  LDSM.16.M88.4 R160, [R235] ;  /* 0x00000000eba0783b */ /* 0x000eae0000000200 */
[C---:B------:R-:W-:Y:S08]  /*6740*/  HMMA.16816.F32.BF16 R28, R208.reuse, R180, R28 ;  /* 0x000000b4d01c723c */ /* 0x040ff0000004181c */
[C---:B------:R-:W-:Y:S01]  /*6750*/  HMMA.16816.F32.BF16 R32, R208.reuse, R182, R32 ;  /* 0x000000b6d020723c */ /* 0x040fe20000041820 */
[----:B------:R-:W-:Y:S07]  /*6760*/  LDSM.16.M88.4 R180, [R231] ;  /* 0x00000000e7b4783b */ /* 0x000fee0000000200 */
[C---:B-1----:R-:W-:Y:S08]  /*6770*/  HMMA.16816.F32.BF16 R36, R208.reuse, R164, R36 ;  /* 0x000000a4d024723c */ /* 0x042ff00000041824 */
[C---:B------:R-:W-:Y:S01]  /*6780*/  HMMA.16816.F32.BF16 R40, R208.reuse, R166, R40 ;  /* 0x000000a6d028723c */ /* 0x040fe20000041828 */
[----:B------:R-:W1:Y:S07]  /*6790*/  LDSM.16.M88.4 R164, [R233] ;  /* 0x00000000e9a4783b */ /* 0x000e6e0000000200 */
[C---:B-----5:R-:W-:Y:S08]  /*67a0*/  HMMA.16816.F32.BF16 R44, R208.reuse, R168, R44 ;  /* 0x000000a8d02c723c */ /* 0x060ff0000004182c */
[----:B------:R-:W-:Y:S01]  /*67b0*/  HMMA.16816.F32.BF16 R48, R208, R170, R48 ;  /* 0x000000aad030723c */ /* 0x000fe20000041830 */
[----:B------:R-:W5:Y:S07]  /*67c0*/  LDSM.16.M88.4 R168, [R232] ;  /* 0x00000000e8a8783b */ /* 0x000f6e0000000200 */
[C---:B---3--:R-:W-:Y:S08]  /*67d0*/  HMMA.16816.F32.BF16 R4, R212.reuse, R172, R4 ;  /* 0x000000acd404723c */ /* 0x048ff00000041804 */
[C---:B------:R-:W-:Y:S01]  /*67e0*/  HMMA.16816.F32.BF16 R8, R212.reuse, R174, R8 ;  /* 0x000000aed408723c */ /* 0x040fe20000041808 */
[----:B------:R-:W-:Y:S07]  /*67f0*/  LDSM.16.M88.4 R172, [R229+0x12900] ;  /* 0x01290000e5ac783b */ /* 0x000fee0000000200 */
[C---:B--2---:R-:W-:Y:S08]  /*6800*/  HMMA.16816.F32.BF16 R12, R212.reuse, R160, R12 ;  /* 0x000000a0d40c723c */ /* 0x044ff0000004180c */
[C---:B------:R-:W-:Y:S01]  /*6810*/  HMMA.16816.F32.BF16 R16, R212.reuse, R162, R16 ;  /* 0x000000a2d410723c */ /* 0x040fe20000041810 */
[----:B------:R-:W2:Y:S07]  /*6820*/  LDSM.16.M88.4 R160, [R229+0x12100] ;  /* 0x01210000e5a0783b */ /* 0x000eae0000000200 */
[C---:B------:R-:W-:Y:S08]  /*6830*/  HMMA.16816.F32.BF16 R20, R212.reuse, R196, R20 ;  /* 0x000000c4d414723c */ /* 0x040ff00000041814 */
[C---:B------:R-:W-:Y:S01]  /*6840*/  HMMA.16816.F32.BF16 R24, R212.reuse, R198, R24 ;  /* 0x000000c6d418723c */ /* 0x040fe20000041818 */
[----:B------:R-:W-:Y:S07]  /*6850*/  LDSM.16.M88.4 R196, [R226+0x6000] ;  /* 0x00600000e2c4783b */ /* 0x000fee0000000200 */
[C---:B-1----:R-:W-:Y:S08]  /*6860*/  HMMA.16816.F32.BF16 R28, R212.reuse, R164, R28 ;  /* 0x000000a4d41c723c */ /* 0x042ff0000004181c */
[C---:B------:R-:W-:Y:S01]  /*6870*/  HMMA.16816.F32.BF16 R32, R212.reuse, R166, R32 ;  /* 0x000000a6d420723c */ /* 0x040fe20000041820 */
[----:B------:R-:W1:Y:S07]  /*6880*/  LDSM.16.M88.4 R164, [R229+0x13100] ;  /* 0x01310000e5a4783b */ /* 0x000e6e0000000200 */
[C---:B-----5:R-:W-:Y:S08]  /*6890*/  HMMA.16816.F32.BF16 R36, R212.reuse, R168, R36 ;  /* 0x000000a8d424723c */ /* 0x060ff00000041824 */
[C---:B------:R-:W-:Y:S01]  /*68a0*/  HMMA.16816.F32.BF16 R40, R212.reuse, R170, R40 ;  /* 0x000000aad428723c */ /* 0x040fe20000041828 */
[----:B------:R-:W3:Y:S07]  /*68b0*/  LDSM.16.M88.4 R168, [R229+0x13900] ;  /* 0x01390000e5a8783b */ /* 0x000eee0000000200 */
[C---:B------:R-:W-:Y:S08]  /*68c0*/  HMMA.16816.F32.BF16 R44, R212.reuse, R180, R44 ;  /* 0x000000b4d42c723c */ /* 0x040ff0000004182c */
[----:B------:R-:W-:Y:S01]  /*68d0*/  HMMA.16816.F32.BF16 R48, R212, R182, R48 ;  /* 0x000000b6d430723c */ /* 0x000fe20000041830 */
[----:B------:R-:W5:Y:S07]  /*68e0*/  LDSM.16.M88.4 R180, [R229+0x14100] ;  /* 0x01410000e5b4783b */ /* 0x000f6e0000000200 */
[C---:B--2---:R-:W-:Y:S08]  /*68f0*/  HMMA.16816.F32.BF16 R4, R216.reuse, R160, R4 ;  /* 0x000000a0d804723c */ /* 0x044ff00000041804 */
[C---:B------:R-:W-:Y:S01]  /*6900*/  HMMA.16816.F32.BF16 R8, R216.reuse, R162, R8 ;  /* 0x000000a2d808723c */ /* 0x040fe20000041808 */
[----:B------:R-:W2:Y:S07]  /*6910*/  LDSM.16.M88.4 R160, [R229+0x14900] ;  /* 0x01490000e5a0783b */ /* 0x000eae0000000200 */
[C---:B------:R-:W-:Y:S08]  /*6920*/  HMMA.16816.F32.BF16 R12, R216.reuse, R172, R12 ;  /* 0x000000acd80c723c */ /* 0x040ff0000004180c */
[C---:B------:R-:W-:Y:S01]  /*6930*/  HMMA.16816.F32.BF16 R16, R216.reuse, R174, R16 ;  /* 0x000000aed810723c */ /* 0x040fe20000041810 */
[----:B------:R-:W2:Y:S07]  /*6940*/  LDSM.16.M88.4 R172, [R226+0x6800] ;  /* 0x00680000e2ac783b */ /* 0x000eae0000000200 */
[C---:B-1----:R-:W-:Y:S08]  /*6950*/  HMMA.16816.F32.BF16 R20, R216.reuse, R164, R20 ;  /* 0x000000a4d814723c */ /* 0x042ff00000041814 */
[C---:B------:R-:W-:Y:S01]  /*6960*/  HMMA.16816.F32.BF16 R24, R216.reuse, R166, R24 ;  /* 0x000000a6d818723c */ /* 0x040fe20000041818 */
[----:B------:R-:W1:Y:S07]  /*6970*/  LDSM.16.M88.4 R164, [R226+0x7000] ;  /* 0x00700000e2a4783b */ /* 0x000e6e0000000200 */
[C---:B---3--:R-:W-:Y:S08]  /*6980*/  HMMA.16816.F32.BF16 R28, R216.reuse, R168, R28 ;  /* 0x000000a8d81c723c */ /* 0x048ff0000004181c */
[C---:B------:R-:W-:Y:S01]  /*6990*/  HMMA.16816.F32.BF16 R32, R216.reuse, R170, R32 ;  /* 0x000000aad820723c */ /* 0x040fe20000041820 */
[----:B------:R-:W-:Y:S07]  /*69a0*/  LDSM.16.M88.4 R168, [R226+0x8000] ;  /* 0x00800000e2a8783b */ /* 0x000fee0000000200 */
[C---:B-----5:R-:W-:Y:S01]  /*69b0*/  HMMA.16816.F32.BF16 R36, R216.reuse, R180, R36 ;  /* 0x000000b4d824723c */ /* 0x060fe20000041824 */
[----:B------:R-:W3:Y:S07]  /*69c0*/  LDL.64 R180, [R1+0x10] ;  /* 0x0000100001b47983 */ /* 0x000eee0000100a00 */
[C---:B------:R-:W-:Y:S08]  /*69d0*/  HMMA.16816.F32.BF16 R40, R216.reuse, R182, R40 ;  /* 0x000000b6d828723c */ /* 0x040ff00000041828 */
[C---:B--2---:R-:W-:Y:S08]  /*69e0*/  HMMA.16816.F32.BF16 R44, R216.reuse, R160, R44 ;  /* 0x000000a0d82c723c */ /* 0x044ff0000004182c */
[----:B------:R-:W-:Y:S01]  /*69f0*/  HMMA.16816.F32.BF16 R48, R216, R162, R48 ;  /* 0x000000a2d830723c */ /* 0x000fe20000041830 */
[----:B------:R-:W2:Y:S07]  /*6a00*/  LDSM.16.M88.4 R160, [R226+0x7800] ;  /* 0x00780000e2a0783b */ /* 0x000eae0000000200 */
[C---:B------:R-:W-:Y:S08]  /*6a10*/  HMMA.16816.F32.BF16 R4, R220.reuse, R196, R4 ;  /* 0x000000c4dc04723c */ /* 0x040ff00000041804 */
[C---:B------:R-:W-:Y:S08]  /*6a20*/  HMMA.16816.F32.BF16 R8, R220.reuse, R198, R8 ;  /* 0x000000c6dc08723c */ /* 0x040ff00000041808 */
[C---:B------:R-:W-:Y:S08]  /*6a30*/  HMMA.16816.F32.BF16 R12, R220.reuse, R172, R12 ;  /* 0x000000acdc0c723c */ /* 0x040ff0000004180c */
[C---:B------:R-:W-:Y:S04]  /*6a40*/  HMMA.16816.F32.BF16 R16, R220.reuse, R174, R16 ;  /* 0x000000aedc10723c */ /* 0x040fe80000041810 */
[----:B------:R-:W-:Y:S02]  /*6a50*/  FMNMX.FTZ R0, R4, R133, !PT ;  /* 0x0000008504007209 */ /* 0x000fe40007810000 */
[----:B------:R-:W-:Y:S02]  /*6a60*/  FMNMX.FTZ R2, R6, R134, !PT ;  /* 0x0000008606027209 */ /* 0x000fe40007810000 */
[C---:B-1----:R-:W-:Y:S04]  /*6a70*/  HMMA.16816.F32.BF16 R20, R220.reuse, R164, R20 ;  /* 0x000000a4dc14723c */ /* 0x042fe80000041814 */
[----:B------:R-:W-:Y:S02]  /*6a80*/  FMNMX.FTZ R0, R5, R0, !PT ;  /* 0x0000000005007209 */ /* 0x000fe40007810000 */
[----:B------:R-:W-:Y:S02]  /*6a90*/  FMNMX.FTZ R2, R7, R2, !PT ;  /* 0x0000000207027209 */ /* 0x000fe40007810000 */
[C---:B------:R-:W-:Y:S01]  /*6aa0*/  HMMA.16816.F32.BF16 R24, R220.reuse, R166, R24 ;  /* 0x000000a6dc18723c */ /* 0x040fe20000041818 */
[----:B------:R-:W1:Y:S01]  /*6ab0*/  LDSM.16.M88.4 R164, [R226+0x8800] ;  /* 0x00880000e2a4783b */ /* 0x000e620000000200 */
[----:B------:R-:W-:Y:S04]  /*6ac0*/  DEPBAR.LE SB0, 0x0 ;  /* 0x000080000000791a */ /* 0x000fe80000000000 */
[----:B------:R-:W-:Y:S02]  /*6ad0*/  FMNMX.FTZ R0, R8, R0, !PT ;  /* 0x0000000008007209 */ /* 0x000fe40007810000 */
[C---:B--2---:R-:W-:Y:S01]  /*6ae0*/  HMMA.16816.F32.BF16 R28, R220.reuse, R160, R28 ;  /* 0x000000a0dc1c723c */ /* 0x044fe2000004181c */
[----:B------:R-:W-:Y:S04]  /*6af0*/  BAR.SYNC.DEFER_BLOCKING 0x0 ;  /* 0x0000000000007b1d */ /* 0x000fe80000010000 */
[----:B------:R-:W-:Y:S02]  /*6b00*/  FMNMX.FTZ R0, R9, R0, !PT ;  /* 0x0000000009007209 */ /* 0x000fe40007810000 */
[----:B------:R-:W-:Y:S01]  /*6b10*/  FMNMX.FTZ R2, R10, R2, !PT ;  /* 0x000000020a027209 */ /* 0x000fe20007810000 */
[C---:B------:R-:W-:Y:S04]  /*6b20*/  HMMA.16816.F32.BF16 R32, R220.reuse, R162, R32 ;  /* 0x000000a2dc20723c */ /* 0x040fe80000041820 */
[----:B------:R-:W-:Y:S02]  /*6b30*/  FMNMX.FTZ R0, R12, R0, !PT ;  /* 0x000000000c007209 */ /* 0x000fe40007810000 */
[----:B------:R-:W-:Y:S02]  /*6b40*/  FMNMX.FTZ R2, R11, R2, !PT ;  /* 0x000000020b027209 */ /* 0x000fe40007810000 */
[C---:B------:R-:W-:Y:S04]  /*6b50*/  HMMA.16816.F32.BF16 R36, R220.reuse, R168, R36 ;  /* 0x000000a8dc24723c */ /* 0x040fe80000041824 */
[----:B------:R-:W-:Y:S02]  /*6b60*/  FMNMX.FTZ R0, R13, R0, !PT ;  /* 0x000000000d007209 */ /* 0x000fe40007810000 */
[----:B------:R-:W-:Y:S02]  /*6b70*/  FMNMX.FTZ R2, R14, R2, !PT ;  /* 0x000000020e027209 */ /* 0x000fe40007810000 */
[C---:B------:R-:W-:Y:S04]  /*6b80*/  HMMA.16816.F32.BF16 R40, R220.reuse, R170, R40 ;  /* 0x000000aadc28723c */ /* 0x040fe80000041828 */
[----:B------:R-:W-:Y:S02]  /*6b90*/  FMNMX.FTZ R0, R16, R0, !PT ;  /* 0x0000000010007209 */ /* 0x000fe40007810000 */
[----:B------:R-:W-:Y:S02]  /*6ba0*/  FMNMX.FTZ R2, R15, R2, !PT ;  /* 0x000000020f027209 */ /* 0x000fe40007810000 */
[----:B------:R-:W-:Y:S01]  /*6bb0*/  FMNMX.FTZ R0, R17, R0, !PT ;  /* 0x0000000011007209 */ /* 0x000fe20007810000 */
[C---:B-1----:R-:W-:Y:S03]  /*6bc0*/  HMMA.16816.F32.BF16 R44, R220.reuse, R164, R44 ;  /* 0x000000a4dc2c723c */ /* 0x042fe6000004182c */
[----:B------:R-:W-:Y:S02]  /*6bd0*/  FMNMX.FTZ R0, R20, R0, !PT ;  /* 0x0000000014007209 */ /* 0x000fe40007810000 */
[----:B------:R-:W-:Y:S02]  /*6be0*/  FMNMX.FTZ R2, R18, R2, !PT ;  /* 0x0000000212027209 */ /* 0x000fe40007810000 */
[----:B------:R-:W-:Y:S01]  /*6bf0*/  FMNMX.FTZ R0, R21, R0, !PT ;  /* 0x0000000015007209 */ /* 0x000fe20007810000 */
[----:B------:R-:W-:Y:S04]  /*6c00*/  HMMA.16816.F32.BF16 R48, R220, R166, R48 ;  /* 0x000000a6dc30723c */ /* 0x000fe80000041830 */
[----:B------:R-:W-:Y:S02]  /*6c10*/  FMNMX.FTZ R0, R24, R0, !PT ;  /* 0x0000000018007209 */ /* 0x000fe40007810000 */
[----:B------:R-:W-:Y:S02]  /*6c20*/  FMNMX.FTZ R2, R19, R2, !PT ;  /* 0x0000000213027209 */ /* 0x000fe40007810000 */
[----:B------:R-:W-:Y:S04]  /*6c30*/  FMNMX.FTZ R0, R25, R0, !PT ;  /* 0x0000000019007209 */ /* 0x000fe80007810000 */
[----:B------:R-:W-:Y:S02]  /*6c40*/  FMNMX.FTZ R0, R28, R0, !PT ;  /* 0x000000001c007209 */ /* 0x000fe40007810000 */
        /* <DEDUP_REMOVED lines=22> */
[----:B------:R-:W-:Y:S03]  /*6db0*/  FMNMX.FTZ R2, R43, R2, !PT ;  /* 0x000000022b027209 */ /* 0x000fe60007810000 */
[----:B------:R-:W1:Y:S01]  /*6dc0*/  SHFL.BFLY PT, R3, R132, 0x2, 0x1f ;  /* 0x0c401f0084037f89 */ /* 0x000e6200000e0000 */
[----:B------:R-:W-:Y:S04]  /*6dd0*/  FMNMX.FTZ R2, R46, R2, !PT ;  /* 0x000000022e027209 */ /* 0x000fe80007810000 */
[----:B------:R-:W-:Y:S04]  /*6de0*/  FMNMX.FTZ R0, R47, R2, !PT ;  /* 0x000000022f007209 */ /* 0x000fe80007810000 */
[----:B------:R-:W-:Y:S04]  /*6df0*/  FMNMX.FTZ R0, R50, R0, !PT ;  /* 0x0000000032007209 */ /* 0x000fe80007810000 */
[----:B------:R-:W-:Y:S05]  /*6e00*/  FMNMX.FTZ R0, R51, R0, !PT ;  /* 0x0000000033007209 */ /* 0x000fea0007810000 */
[----:B------:R-:W2:Y:S01]  /*6e10*/  SHFL.BFLY PT, R2, R0, 0x2, 0x1f ;  /* 0x0c401f0000027f89 */ /* 0x000ea200000e0000 */
[----:B-1----:R-:W-:Y:S07]  /*6e20*/  FMNMX.FTZ R132, R132, R3, !PT ;  /* 0x0000000384847209 */ /* 0x002fee0007810000 */
[----:B------:R-:W1:Y:S01]  /*6e30*/  SHFL.BFLY PT, R160, R132, 0x1, 0x1f ;  /* 0x0c201f0084a07f89 */ /* 0x000e6200000e0000 */
[----:B--2---:R-:W-:Y:S07]  /*6e40*/  FMNMX.FTZ R0, R0, R2, !PT ;  /* 0x0000000200007209 */ /* 0x004fee0007810000 */
[----:B------:R-:W2:Y:S01]  /*6e50*/  SHFL.BFLY PT, R3, R0, 0x1, 0x1f ;  /* 0x0c201f0000037f89 */ /* 0x000ea200000e0000 */
[----:B-1----:R-:W-:Y:S02]  /*6e60*/  FMNMX.FTZ R132, R132, R160, !PT ;  /* 0x000000a084847209 */ /* 0x002fe40007810000 */
[----:B----4-:R-:W-:Y:S03]  /*6e70*/  @P0 MOV R160, R250 ;  /* 0x000000fa00a00202 */ /* 0x010fe60000000f00 */
[C---:B------:R-:W-:Y:S02]  /*6e80*/  FMUL.FTZ R172, R132.reuse, c[0x0][0x2d0] ;  /* 0x0000b40084ac7a20 */ /* 0x040fe40000410000 */
[----:B------:R-:W-:Y:S02]  /*6e90*/  FADD.FTZ R2, -R132, R133 ;  /* 0x0000008584027221 */ /* 0x000fe40000010100 */
[--C-:B------:R-:W-:Y:S01]  /*6ea0*/  FFMA.FTZ R133, R4, c[0x0][0x2d0], -R172.reuse ;  /* 0x0000b40004857a23 */ /* 0x100fe200000108ac */
[----:B------:R-:W-:Y:S01]  /*6eb0*/  MOV R4, UR18 ;  /* 0x0000001200047c02 */ /* 0x000fe20008000f00 */
[--C-:B------:R-:W-:Y:S02]  /*6ec0*/  FFMA.FTZ R5, R5, c[0x0][0x2d0], -R172.reuse ;  /* 0x0000b40005057a23 */ /* 0x100fe400000108ac */
[----:B------:R1:W-:Y:S01]  /*6ed0*/  MUFU.EX2 R173, R133 ;  /* 0x0000008500ad7308 */ /* 0x0003e20000000800 */
[--C-:B------:R-:W-:Y:S02]  /*6ee0*/  FFMA.FTZ R8, R8, c[0x0][0x2d0], -R172.reuse ;  /* 0x0000b40008087a23 */ /* 0x100fe400000108ac */
[--C-:B------:R-:W-:Y:S01]  /*6ef0*/  FFMA.FTZ R9, R9, c[0x0][0x2d0], -R172.reuse ;  /* 0x0000b40009097a23 */ /* 0x100fe200000108ac */
[----:B--2---:R-:W-:Y:S01]  /*6f00*/  FMNMX.FTZ R3, R0, R3, !PT ;  /* 0x0000000300037209 */ /* 0x004fe20007810000 */
[----:B------:R-:W-:Y:S02]  /*6f10*/  FMUL.FTZ R0, R2, c[0x0][0x2d0] ;  /* 0x0000b40002007a20 */ /* 0x000fe40000410000 */
[--C-:B------:R-:W-:Y:S03]  /*6f20*/  FFMA.FTZ R12, R12, c[0x0][0x2d0], -R172.reuse ;  /* 0x0000b4000c0c7a23 */ /* 0x100fe600000108ac */
[----:B------:R-:W-:Y:S01]  /*6f30*/  MUFU.EX2 R196, R5 ;  /* 0x0000000500c47308 */ /* 0x000fe20000000800 */
[--C-:B------:R-:W-:Y:S02]  /*6f40*/  FFMA.FTZ R13, R13, c[0x0][0x2d0], -R172.reuse ;  /* 0x0000b4000d0d7a23 */ /* 0x100fe400000108ac */
[--C-:B------:R-:W-:Y:S02]  /*6f50*/  FFMA.FTZ R24, R24, c[0x0][0x2d0], -R172.reuse ;  /* 0x0000b40018187a23 */ /* 0x100fe400000108ac */
[--C-:B------:R-:W-:Y:S02]  /*6f60*/  FFMA.FTZ R25, R25, c[0x0][0x2d0], -R172.reuse ;  /* 0x0000b40019197a23 */ /* 0x100fe400000108ac */
[--C-:B------:R-:W-:Y:S02]  /*6f70*/  FFMA.FTZ R28, R28, c[0x0][0x2d0], -R172.reuse ;  /* 0x0000b4001c1c7a23 */ /* 0x100fe400000108ac */
[--C-:B------:R-:W-:Y:S01]  /*6f80*/  FFMA.FTZ R29, R29, c[0x0][0x2d0], -R172.reuse ;  /* 0x0000b4001d1d7a23 */ /* 0x100fe200000108ac */
        /* <DEDUP_REMOVED lines=12> */
[----:B------:R2:W4:Y:S01]  /*7050*/  MUFU.EX2 R2, R0 ;  /* 0x0000000000027308 */ /* 0x0005220000000800 */
[----:B------:R-:W-:Y:S09]  /*7060*/  FFMA.FTZ R48, R48, c[0x0][0x2d0], -R172 ;  /* 0x0000b40030307a23 */ /* 0x000ff200000108ac */
[----:B------:R-:W-:Y:S01]  /*7070*/  MUFU.EX2 R174, R12 ;  /* 0x0000000c00ae7308 */ /* 0x000fe20000000800 */
[----:B---3--:R-:W-:Y:S05]  /*7080*/  @P0 MOV R161, R181 ;  /* 0x000000b500a10202 */ /* 0x008fea0000000f00 */
[----:B------:R-:W-:Y:S04]  /*7090*/  @P0 IMAD.WIDE.U32 R160, R4, 0x60, R160 ;  /* 0x0000006004a00825 */ /* 0x000fe800078e00a0 */
[----:B------:R-:W-:Y:S01]  /*70a0*/  MUFU.EX2 R175, R13 ;  /* 0x0000000d00af7308 */ /* 0x000fe20000000800 */
[----:B------:R-:W-:Y:S01]  /*70b0*/  @P0 IADD3 R4, R161, UR12, RZ ;  /* 0x0000000ca1040c10 */ /* 0x000fe2000fffe0ff */
[----:B------:R-:W-:Y:S01]  /*70c0*/  @UP0 USHF.L.U32 UR12, UR4, 0x6, URZ ;  /* 0x00000006040c0899 */ /* 0x000fe2000800063f */
[C---:B-1----:R-:W-:Y:S01]  /*70d0*/  @P0 SHF.L.U32 R133, R160.reuse, 0x1, RZ ;  /* 0x00000001a0850819 */ /* 0x042fe200000006ff */
[----:B--2---:R-:W-:Y:S01]  /*70e0*/  FADD.FTZ R0, -R3, R134 ;  /* 0x0000008603007221 */ /* 0x004fe20000010100 */
[----:B------:R-:W-:Y:S01]  /*70f0*/  @P0 SHF.L.U64.HI R160, R160, 0x1, R4 ;  /* 0x00000001a0a00819 */ /* 0x000fe20000010204 */
[----:B----4-:R-:W-:Y:S01]  /*7100*/  FMUL.FTZ R52, R2, R52 ;  /* 0x0000003402347220 */ /* 0x010fe20000410000 */
[C---:B------:R-:W-:Y:S01]  /*7110*/  @P0 IADD3 R4, P1, R133.reuse, c[0x0][0x1c8], RZ ;  /* 0x0000720085040a10 */ /* 0x040fe20007f3e0ff */
[----:B------:R-:W-:Y:S01]  /*7120*/  FMUL.FTZ R0, R0, c[0x0][0x2d0] ;  /* 0x0000b40000007a20 */ /* 0x000fe20000410000 */
[C---:B------:R-:W-:Y:S01]  /*7130*/  @P0 IADD3 R162, P2, R133.reuse, 0x80, RZ ;  /* 0x0000008085a20810 */ /* 0x040fe20007f5e0ff */
[----:B------:R-:W-:Y:S01]  /*7140*/  FMUL.FTZ R53, R2, R53 ;  /* 0x0000003502357220 */ /* 0x000fe20000410000 */
[----:B------:R-:W-:Y:S01]  /*7150*/  @P0 IADD3.X R5, R160, c[0x0][0x1cc], RZ, P1, !PT ;  /* 0x00007300a0050a10 */ /* 0x000fe20000ffe4ff */
[----:B------:R-:W-:Y:S01]  /*7160*/  FMUL.FTZ R56, R2, R56 ;  /* 0x0000003802387220 */ /* 0x000fe20000410000 */
[----:B------:R-:W-:Y:S01]  /*7170*/  @P0 IADD3 R162, P1, R162, c[0x0][0x1c8], RZ ;  /* 0x00007200a2a20a10 */ /* 0x000fe20007f3e0ff */
[----:B------:R-:W1:Y:S01]  /*7180*/  MUFU.EX2 R0, R0 ;  /* 0x0000000000007308 */ /* 0x000e620000000800 */
[----:B------:R-:W-:Y:S01]  /*7190*/  @P0 IADD3 R8, P3, R133, 0x100, RZ ;  /* 0x0000010085080810 */ /* 0x000fe20007f7e0ff */
[----:B------:R2:W-:Y:S01]  /*71a0*/  @P0 LDGSTS.E.BYPASS.LTC128B.128 [R248+0xc100], [R4.64], !P6 ;  /* 0x0c10000004f80fae */ /* 0x0005e2000f101d4a */
[--C-:B------:R-:W-:Y:S01]  /*71b0*/  @P0 IADD3.X R163, RZ, c[0x0][0x1cc], R160.reuse, P1, P2 ;  /* 0x00007300ffa30a10 */ /* 0x100fe20000fe44a0 */
[----:B------:R-:W-:Y:S01]  /*71c0*/  FMUL.FTZ R133, R3, c[0x0][0x2d0] ;  /* 0x0000b40003857a20 */ /* 0x000fe20000410000 */
[----:B------:R-:W-:Y:S01]  /*71d0*/  @P0 IADD3 R8, P2, R8, c[0x0][0x1c8], RZ ;  /* 0x0000720008080a10 */ /* 0x000fe20007f5e0ff */
[----:B------:R-:W-:Y:S02]  /*71e0*/  FMUL.FTZ R57, R2, R57 ;  /* 0x0000003902397220 */ /* 0x000fe40000410000 */
[--C-:B------:R-:W-:Y:S01]  /*71f0*/  FFMA.FTZ R6, R6, c[0x0][0x2d0], -R133.reuse ;  /* 0x0000b40006067a23 */ /* 0x100fe20000010885 */
[----:B------:R-:W-:Y:S01]  /*7200*/  @P0 IADD3.X R9, RZ, c[0x0][0x1cc], R160, P2, P3 ;  /* 0x00007300ff090a10 */ /* 0x000fe200017e64a0 */
[----:B------:R3:W-:Y:S01]  /*7210*/  @P0 LDGSTS.E.BYPASS.LTC128B.128 [R248+0xf100], [R162.64], !P5 ;  /* 0x0f100000a2f80fae */ /* 0x0007e2000e901d4a */
[--C-:B------:R-:W-:Y:S01]  /*7220*/  FFMA.FTZ R134, R7, c[0x0][0x2d0], -R133.reuse ;  /* 0x0000b40007867a23 */ /* 0x100fe20000010885 */
[----:B------:R4:W-:Y:S01]  /*7230*/  MUFU.EX2 R183, R6 ;  /* 0x0000000600b77308 */ /* 0x0009e20000000800 */
[--C-:B------:R-:W-:Y:S02]  /*7240*/  FFMA.FTZ R10, R10, c[0x0][0x2d0], -R133.reuse ;  /* 0x0000b4000a0a7a23 */ /* 0x100fe40000010885 */
[--C-:B------:R-:W-:Y:S02]  /*7250*/  FFMA.FTZ R11, R11, c[0x0][0x2d0], -R133.reuse ;  /* 0x0000b4000b0b7a23 */ /* 0x100fe40000010885 */
[C---:B------:R-:W-:Y:S01]  /*7260*/  FMUL.FTZ R60, R2.reuse, R60 ;  /* 0x0000003c023c7220 */ /* 0x040fe20000410000 */
[----:B------:R5:W-:Y:S01]  /*7270*/  @P0 LDGSTS.E.BYPASS.LTC128B.128 [R248+0x12100], [R8.64], !P4 ;  /* 0x1210000008f80fae */ /* 0x000be2000e101d4a */
[C---:B------:R-:W-:Y:S02]  /*7280*/  FMUL.FTZ R61, R2.reuse, R61 ;  /* 0x0000003d023d7220 */ /* 0x040fe40000410000 */
[C---:B------:R-:W-:Y:S01]  /*7290*/  FMUL.FTZ R64, R2.reuse, R64 ;  /* 0x0000004002407220 */ /* 0x040fe20000410000 */
[----:B------:R3:W-:Y:S01]  /*72a0*/  MUFU.EX2 R181, R10 ;  /* 0x0000000a00b57308 */ /* 0x0007e20000000800 */
[----:B------:R-:W-:Y:S02]  /*72b0*/  FMUL.FTZ R65, R2, R65 ;  /* 0x0000004102417220 */ /* 0x000fe40000410000 */
[C---:B-1----:R-:W-:Y:S02]  /*72c0*/  FMUL.FTZ R54, R0.reuse, R54 ;  /* 0x0000003600367220 */ /* 0x042fe40000410000 */
[----:B------:R-:W-:Y:S01]  /*72d0*/  FMUL.FTZ R55, R0, R55 ;  /* 0x0000003700377220 */ /* 0x000fe20000410000 */
[----:B--2---:R-:W-:Y:S01]  /*72e0*/  @P0 IADD3 R4, P1, R4, UR12, RZ ;  /* 0x0000000c04040c10 */ /* 0x004fe2000ff3e0ff */
[C---:B------:R-:W-:Y:S03]  /*72f0*/  FMUL.FTZ R58, R0.reuse, R58 ;  /* 0x0000003a003a7220 */ /* 0x040fe60000410000 */
[----:B------:R1:W-:Y:S01]  /*7300*/  MUFU.EX2 R180, R11 ;  /* 0x0000000b00b47308 */ /* 0x0003e20000000800 */
[----:B------:R-:W-:Y:S01]  /*7310*/  @P0 IADD3.X R5, R5, UR15, RZ, P1, !PT ;  /* 0x0000000f05050c10 */ /* 0x000fe20008ffe4ff */
[----:B------:R-:W-:Y:S01]  /*7320*/  FMUL.FTZ R59, R0, R59 ;  /* 0x0000003b003b7220 */ /* 0x000fe20000410000 */
[----:B----4-:R-:W-:Y:S01]  /*7330*/  @P0 IADD3 R6, P2, R4, UR12, RZ ;  /* 0x0000000c04060c10 */ /* 0x010fe2000ff5e0ff */
[C---:B------:R-:W-:Y:S02]  /*7340*/  FMUL.FTZ R62, R0.reuse, R62 ;  /* 0x0000003e003e7220 */ /* 0x040fe40000410000 */
[----:B------:R2:W-:Y:S01]  /*7350*/  @P0 LDGSTS.E.BYPASS.LTC128B.128 [R248+0xd100], [R4.64], !P6 ;  /* 0x0d10000004f80fae */ /* 0x0005e2000f101d4a */
[C---:B------:R-:W-:Y:S01]  /*7360*/  FMUL.FTZ R63, R0.reuse, R63 ;  /* 0x0000003f003f7220 */ /* 0x040fe20000410000 */
[----:B------:R-:W-:Y:S01]  /*7370*/  @P0 IADD3.X R7, R5, UR15, RZ, P2, !PT ;  /* 0x0000000f05070c10 */ /* 0x000fe200097fe4ff */
[C---:B------:R-:W-:Y:S01]  /*7380*/  FMUL.FTZ R66, R0.reuse, R66 ;  /* 0x0000004200427220 */ /* 0x040fe20000410000 */
[----:B------:R-:W4:Y:S01]  /*7390*/  MUFU.EX2 R182, R134 ;  /* 0x0000008600b67308 */ /* 0x000f220000000800 */
[----:B------:R-:W-:Y:S02]  /*73a0*/  FMUL.FTZ R67, R0, R67 ;  /* 0x0000004300437220 */ /* 0x000fe40000410000 */
[C---:B-----5:R-:W-:Y:S01]  /*73b0*/  FMUL.FTZ R8, R2.reuse, R140 ;  /* 0x0000008c02087220 */ /* 0x060fe20000410000 */
[----:B------:R2:W-:Y:S01]  /*73c0*/  @P0 LDGSTS.E.BYPASS.LTC128B.128 [R248+0x10100], [R4.64+0x80], !P5 ;  /* 0x1010008004f80fae */ /* 0x0005e2000e901d4a */
[----:B------:R-:W-:Y:S02]  /*73d0*/  FMUL.FTZ R9, R2, R141 ;  /* 0x0000008d02097220 */ /* 0x000fe40000410000 */
[----:B---3--:R-:W-:Y:S02]  /*73e0*/  FMUL.FTZ R10, R0, R142 ;  /* 0x0000008e000a7220 */ /* 0x008fe40000410000 */
[C---:B------:R-:W-:Y:S01]  /*73f0*/  FMUL.FTZ R68, R2.reuse, R68 ;  /* 0x0000004402447220 */ /* 0x040fe20000410000 */
[----:B------:R-:W-:Y:S01]  /*7400*/  MUFU.EX2 R250, R24 ;  /* 0x0000001800fa7308 */ /* 0x000fe20000000800 */
[----:B------:R-:W-:Y:S01]  /*7410*/  FMUL.FTZ R69, R2, R69 ;  /* 0x0000004502457220 */ /* 0x000fe20000410000 */
[----:B------:R2:W-:Y:S01]  /*7420*/  @P0 LDGSTS.E.BYPASS.LTC128B.128 [R248+0x13100], [R4.64+0x100], !P4 ;  /* 0x1310010004f80fae */ /* 0x0005e2000e101d4a */
[C---:B------:R-:W-:Y:S02]  /*7430*/  FMUL.FTZ R70, R0.reuse, R70 ;  /* 0x0000004600467220 */ /* 0x040fe40000410000 */
[C---:B-1----:R-:W-:Y:S02]  /*7440*/  FMUL.FTZ R11, R0.reuse, R143 ;  /* 0x0000008f000b7220 */ /* 0x042fe40000410000 */
[----:B------:R-:W-:Y:S02]  /*7450*/  FMUL.FTZ R71, R0, R71 ;  /* 0x0000004700477220 */ /* 0x000fe40000410000 */
[C---:B------:R-:W-:Y:S01]  /*7460*/  FMUL.FTZ R72, R2.reuse, R72 ;  /* 0x0000004802487220 */ /* 0x040fe20000410000 */
[----:B------:R1:W-:Y:S01]  /*7470*/  @P0 LDGSTS.E.BYPASS.LTC128B.128 [R248+0xe100], [R6.64], !P6 ;  /* 0x0e10000006f80fae */ /* 0x0003e2000f101d4a */
[----:B------:R-:W-:Y:S01]  /*7480*/  FMUL.FTZ R73, R2, R73 ;  /* 0x0000004902497220 */ /* 0x000fe20000410000 */
[----:B------:R-:W-:Y:S01]  /*7490*/  MUFU.EX2 R249, R25 ;  /* 0x0000001900f97308 */ /* 0x000fe20000000800 */
[C---:B------:R-:W-:Y:S02]  /*74a0*/  FMUL.FTZ R74, R0.reuse, R74 ;  /* 0x0000004a004a7220 */ /* 0x040fe40000410000 */
[----:B------:R-:W-:Y:S02]  /*74b0*/  FMUL.FTZ R75, R0, R75 ;  /* 0x0000004b004b7220 */ /* 0x000fe40000410000 */
[C---:B------:R-:W-:Y:S01]  /*74c0*/  FMUL.FTZ R76, R2.reuse, R76 ;  /* 0x0000004c024c7220 */ /* 0x040fe20000410000 */
[----:B------:R1:W-:Y:S01]  /*74d0*/  @P0 LDGSTS.E.BYPASS.LTC128B.128 [R248+0x11100], [R6.64+0x80], !P5 ;  /* 0x1110008006f80fae */ /* 0x0003e2000e901d4a */
[----:B------:R-:W-:Y:S02]  /*74e0*/  FMUL.FTZ R77, R2, R77 ;  /* 0x0000004d024d7220 */ /* 0x000fe40000410000 */
[C---:B------:R-:W-:Y:S01]  /*74f0*/  FMUL.FTZ R78, R0.reuse, R78 ;  /* 0x0000004e004e7220 */ /* 0x040fe20000410000 */
[----:B------:R3:W-:Y:S01]  /*7500*/  MUFU.EX2 R134, R16 ;  /* 0x0000001000867308 */ /* 0x0007e20000000800 */
[----:B------:R-:W-:Y:S02]  /*7510*/  FMUL.FTZ R79, R0, R79 ;  /* 0x0000004f004f7220 */ /* 0x000fe40000410000 */
[C---:B------:R-:W-:Y:S01]  /*7520*/  FMUL.FTZ R80, R2.reuse, R80 ;  /* 0x0000005002507220 */ /* 0x040fe20000410000 */
[----:B------:R1:W-:Y:S01]  /*7530*/  @P0 LDGSTS.E.BYPASS.LTC128B.128 [R248+0x14100], [R6.64+0x100], !P4 ;  /* 0x1410010006f80fae */ /* 0x0003e2000e101d4a */
[C---:B------:R-:W-:Y:S02]  /*7540*/  FMUL.FTZ R81, R2.reuse, R81 ;  /* 0x0000005102517220 */ /* 0x040fe40000410000 */
[----:B--2---:R-:W-:Y:S01]  /*7550*/  FMUL.FTZ R4, R2, R136 ;  /* 0x0000008802047220 */ /* 0x004fe20000410000 */
[----:B------:R-:W-:Y:S01]  /*7560*/  F2FP.BF16.PACK_AB R136, R196, R173 ;  /* 0x000000adc488723e */ /* 0x000fe200000010ff */
[----:B------:R-:W-:Y:S01]  /*7570*/  FMUL.FTZ R5, R2, R137 ;  /* 0x0000008902057220 */ /* 0x000fe20000410000 */
[----:B----4-:R-:W-:Y:S01]  /*7580*/  F2FP.BF16.PACK_AB R137, R182, R183 ;  /* 0x000000b7b689723e */ /* 0x010fe200000010ff */
[C---:B------:R-:W-:Y:S01]  /*7590*/  FMUL.FTZ R82, R0.reuse, R82 ;  /* 0x0000005200527220 */ /* 0x040fe20000410000 */
[----:B------:R-:W2:Y:S01]  /*75a0*/  LDSM.16.MT88.4 R160, [R224+0x100] ;  /* 0x00010000e0a0783b */ /* 0x000ea20000004200 */
[----:B------:R-:W-:Y:S01]  /*75b0*/  FMUL.FTZ R83, R0, R83 ;  /* 0x0000005300537220 */ /* 0x000fe20000410000 */
[----:B------:R4:W-:Y:S01]  /*75c0*/  MUFU.EX2 R199, R17 ;  /* 0x0000001100c77308 */ /* 0x0009e20000000800 */
[C---:B------:R-:W-:Y:S02]  /*75d0*/  FMUL.FTZ R84, R2.reuse, R84 ;  /* 0x0000005402547220 */ /* 0x040fe40000410000 */
[----:B------:R-:W-:Y:S02]  /*75e0*/  FMUL.FTZ R85, R2, R85 ;  /* 0x0000005502557220 */ /* 0x000fe40000410000 */
[C---:B------:R-:W-:Y:S01]  /*75f0*/  FMUL.FTZ R86, R0.reuse, R86 ;  /* 0x0000005600567220 */ /* 0x040fe20000410000 */
[----:B------:R-:W5:Y:S01]  /*7600*/  LDSM.16.MT88.4 R164, [R225+0x100] ;  /* 0x00010000e1a4783b */ /* 0x000f620000004200 */
[----:B------:R-:W-:Y:S02]  /*7610*/  FMUL.FTZ R87, R0, R87 ;  /* 0x0000005700577220 */ /* 0x000fe40000410000 */
[C---:B------:R-:W-:Y:S01]  /*7620*/  FMUL.FTZ R88, R2.reuse, R88 ;  /* 0x0000005802587220 */ /* 0x040fe20000410000 */
[----:B------:R-:W-:Y:S01]  /*7630*/  MUFU.EX2 R252, R20 ;  /* 0x0000001400fc7308 */ /* 0x000fe20000000800 */
[----:B------:R-:W-:Y:S02]  /*7640*/  FMUL.FTZ R89, R2, R89 ;  /* 0x0000005902597220 */ /* 0x000fe40000410000 */
[C---:B------:R-:W-:Y:S01]  /*7650*/  FMUL.FTZ R90, R0.reuse, R90 ;  /* 0x0000005a005a7220 */ /* 0x040fe20000410000 */
[----:B------:R-:W5:Y:S01]  /*7660*/  LDSM.16.MT88.4 R168, [R228+0x100] ;  /* 0x00010000e4a8783b */ /* 0x000f620000004200 */
[C---:B------:R-:W-:Y:S02]  /*7670*/  FMUL.FTZ R91, R0.reuse, R91 ;  /* 0x0000005b005b7220 */ /* 0x040fe40000410000 */
[----:B-1----:R-:W-:Y:S01]  /*7680*/  FMUL.FTZ R6, R0, R138 ;  /* 0x0000008a00067220 */ /* 0x002fe20000410000 */
[----:B------:R-:W-:Y:S01]  /*7690*/  F2FP.BF16.PACK_AB R138, R198, R197 ;  /* 0x000000c5c68a723e */ /* 0x000fe200000010ff */
[----:B------:R-:W-:Y:S01]  /*76a0*/  FMUL.FTZ R7, R0, R139 ;  /* 0x0000008b00077220 */ /* 0x000fe20000410000 */
[----:B------:R-:W-:Y:S01]  /*76b0*/  F2FP.BF16.PACK_AB R139, R180, R181 ;  /* 0x000000b5b48b723e */ /* 0x000fe200000010ff */
[C---:B------:R-:W-:Y:S01]  /*76c0*/  FMUL.FTZ R12, R2.reuse, R144 ;  /* 0x00000090020c7220 */ /* 0x040fe20000410000 */
[----:B------:R-:W1:Y:S01]  /*76d0*/  LDSM.16.MT88.4 R140, [R227+0x100] ;  /* 0x00010000e38c783b */ /* 0x000e620000004200 */
[C---:B------:R-:W-:Y:S01]  /*76e0*/  FMUL.FTZ R13, R2.reuse, R145 ;  /* 0x00000091020d7220 */ /* 0x040fe20000410000 */
[----:B------:R-:W5:Y:S01]  /*76f0*/  MUFU.EX2 R251, R21 ;  /* 0x0000001500fb7308 */ /* 0x000f620000000800 */
[C---:B---3--:R-:W-:Y:S02]  /*7700*/  FMUL.FTZ R16, R2.reuse, R148 ;  /* 0x0000009402107220 */ /* 0x048fe40000410000 */
[----:B----4-:R-:W-:Y:S02]  /*7710*/  FMUL.FTZ R17, R2, R149 ;  /* 0x0000009502117220 */ /* 0x010fe40000410000 */
[--C-:B------:R-:W-:Y:S01]  /*7720*/  FFMA.FTZ R26, R26, c[0x0][0x2d0], -R133.reuse ;  /* 0x0000b4001a1a7a23 */ /* 0x100fe20000010885 */
[----:B------:R-:W0:Y:S01]  /*7730*/  LDGDEPBAR ;  /* 0x00000000000079af */ /* 0x000e220000000000 */
[--C-:B------:R-:W-:Y:S02]  /*7740*/  FFMA.FTZ R27, R27, c[0x0][0x2d0], -R133.reuse ;  /* 0x0000b4001b1b7a23 */ /* 0x100fe40000010885 */
[--C-:B------:R-:W-:Y:S01]  /*7750*/  FFMA.FTZ R30, R30, c[0x0][0x2d0], -R133.reuse ;  /* 0x0000b4001e1e7a23 */ /* 0x100fe20000010885 */
[----:B------:R-:W-:Y:S01]  /*7760*/  MUFU.EX2 R48, R48 ;  /* 0x0000003000307308 */ /* 0x000fe20000000800 */
[--C-:B------:R-:W-:Y:S02]  /*7770*/  FFMA.FTZ R31, R31, c[0x0][0x2d0], -R133.reuse ;  /* 0x0000b4001f1f7a23 */ /* 0x100fe40000010885 */
[--C-:B------:R-:W-:Y:S01]  /*7780*/  FFMA.FTZ R34, R34, c[0x0][0x2d0], -R133.reuse ;  /* 0x0000b40022227a23 */ /* 0x100fe20000010885 */
[C---:B--2---:R-:W-:Y:S05]  /*7790*/  HMMA.16816.F32.BF16 R4, R136.reuse, R160, R4 ;  /* 0x000000a08804723c */ /* 0x044fea0000041804 */
[--C-:B------:R-:W-:Y:S02]  /*77a0*/  FFMA.FTZ R35, R35, c[0x0][0x2d0], -R133.reuse ;  /* 0x0000b40023237a23 */ /* 0x100fe40000010885 */
[--C-:B------:R-:W-:Y:S01]  /*77b0*/  FFMA.FTZ R38, R38, c[0x0][0x2d0], -R133.reuse ;  /* 0x0000b40026267a23 */ /* 0x100fe20000010885 */
[C---:B------:R-:W-:Y:S01]  /*77c0*/  HMMA.16816.F32.BF16 R8, R136.reuse, R162, R8 ;  /* 0x000000a28808723c */ /* 0x040fe20000041808 */
[----:B------:R-:W2:Y:S03]  /*77d0*/  LDSM.16.MT88.4 R160, [R224+0x3100] ;  /* 0x00310000e0a0783b */ /* 0x000ea60000004200 */
[--C-:B------:R-:W-:Y:S01]  /*77e0*/  FFMA.FTZ R39, R39, c[0x0][0x2d0], -R133.reuse ;  /* 0x0000b40027277a23 */ /* 0x100fe20000010885 */
[----:B-----5:R-:W-:Y:S01]  /*77f0*/  F2FP.BF16.PACK_AB R20, R251, R252 ;  /* 0x000000fcfb14723e */ /* 0x020fe200000010ff */
[--C-:B------:R-:W-:Y:S02]  /*7800*/  FFMA.FTZ R42, R42, c[0x0][0x2d0], -R133.reuse ;  /* 0x0000b4002a2a7a23 */ /* 0x100fe40000010885 */
[C---:B------:R-:W-:Y:S04]  /*7810*/  HMMA.16816.F32.BF16 R52, R136.reuse, R164, R52 ;  /* 0x000000a48834723c */ /* 0x040fe80000041834 */
[--C-:B------:R-:W-:Y:S02]  /*7820*/  FFMA.FTZ R43, R43, c[0x0][0x2d0], -R133.reuse ;  /* 0x0000b4002b2b7a23 */ /* 0x100fe40000010885 */
[C---:B------:R-:W-:Y:S02]  /*7830*/  FMUL.FTZ R92, R2.reuse, R92 ;  /* 0x0000005c025c7220 */ /* 0x040fe40000410000 */
[C---:B------:R-:W-:Y:S01]  /*7840*/  HMMA.16816.F32.BF16 R56, R136.reuse, R166, R56 ;  /* 0x000000a68838723c */ /* 0x040fe20000041838 */
[----:B------:R-:W3:Y:S03]  /*7850*/  LDSM.16.MT88.4 R164, [R225+0x3100] ;  /* 0x00310000e1a4783b */ /* 0x000ee60000004200 */
[----:B------:R-:W-:Y:S02]  /*7860*/  FMUL.FTZ R93, R2, R93 ;  /* 0x0000005d025d7220 */ /* 0x000fe40000410000 */
[C---:B------:R-:W-:Y:S02]  /*7870*/  FMUL.FTZ R94, R0.reuse, R94 ;  /* 0x0000005e005e7220 */ /* 0x040fe40000410000 */
[C---:B------:R-:W-:Y:S04]  /*7880*/  HMMA.16816.F32.BF16 R60, R136.reuse, R168, R60 ;  /* 0x000000a8883c723c */ /* 0x040fe8000004183c */
[----:B------:R-:W-:Y:S02]  /*7890*/  FMUL.FTZ R95, R0, R95 ;  /* 0x0000005f005f7220 */ /* 0x000fe40000410000 */
[C---:B------:R-:W-:Y:S02]  /*78a0*/  FMUL.FTZ R96, R2.reuse, R96 ;  /* 0x0000006002607220 */ /* 0x040fe40000410000 */
[C---:B------:R-:W-:Y:S04]  /*78b0*/  HMMA.16816.F32.BF16 R64, R136.reuse, R170, R64 ;  /* 0x000000aa8840723c */ /* 0x040fe80000041840 */
[----:B------:R-:W-:Y:S02]  /*78c0*/  FMUL.FTZ R97, R2, R97 ;  /* 0x0000006102617220 */ /* 0x000fe40000410000 */
[C---:B------:R-:W-:Y:S02]  /*78d0*/  FMUL.FTZ R98, R0.reuse, R98 ;  /* 0x0000006200627220 */ /* 0x040fe40000410000 */
[C---:B-1----:R-:W-:Y:S04]  /*78e0*/  HMMA.16816.F32.BF16 R68, R136.reuse, R140, R68 ;  /* 0x0000008c8844723c */ /* 0x042fe80000041844 */
[----:B------:R-:W-:Y:S02]  /*78f0*/  FMUL.FTZ R99, R0, R99 ;  /* 0x0000006300637220 */ /* 0x000fe40000410000 */
[C---:B------:R-:W-:Y:S02]  /*7900*/  FMUL.FTZ R100, R2.reuse, R100 ;  /* 0x0000006402647220 */ /* 0x040fe40000410000 */
[C---:B------:R-:W-:Y:S01]  /*7910*/  HMMA.16816.F32.BF16 R72, R136.reuse, R142, R72 ;  /* 0x0000008e8848723c */ /* 0x040fe20000041848 */
[----:B------:R-:W1:Y:S03]  /*7920*/  LDSM.16.MT88.4 R140, [R228+0x3100] ;  /* 0x00310000e48c783b */ /* 0x000e660000004200 */
[----:B------:R-:W-:Y:S02]  /*7930*/  FMUL.FTZ R101, R2, R101 ;  /* 0x0000006502657220 */ /* 0x000fe40000410000 */
[C---:B------:R-:W-:Y:S02]  /*7940*/  FMUL.FTZ R102, R0.reuse, R102 ;  /* 0x0000006600667220 */ /* 0x040fe40000410000 */
[C---:B--2---:R-:W-:Y:S04]  /*7950*/  HMMA.16816.F32.BF16 R76, R136.reuse, R160, R76 ;  /* 0x000000a0884c723c */ /* 0x044fe8000004184c */
[----:B------:R-:W-:Y:S02]  /*7960*/  FMUL.FTZ R103, R0, R103 ;  /* 0x0000006700677220 */ /* 0x000fe40000410000 */
[C---:B------:R-:W-:Y:S02]  /*7970*/  FMUL.FTZ R104, R2.reuse, R104 ;  /* 0x0000006802687220 */ /* 0x040fe40000410000 */
[C---:B------:R-:W-:Y:S01]  /*7980*/  HMMA.16816.F32.BF16 R80, R136.reuse, R162, R80 ;  /* 0x000000a28850723c */ /* 0x040fe20000041850 */
[----:B------:R-:W2:Y:S03]  /*7990*/  LDSM.16.MT88.4 R160, [R227+0x3100] ;  /* 0x00310000e3a0783b */ /* 0x000ea60000004200 */
[----:B------:R-:W-:Y:S02]  /*79a0*/  FMUL.FTZ R105, R2, R105 ;  /* 0x0000006902697220 */ /* 0x000fe40000410000 */
[C---:B------:R-:W-:Y:S02]  /*79b0*/  FMUL.FTZ R106, R0.reuse, R106 ;  /* 0x0000006a006a7220 */ /* 0x040fe40000410000 */
[C---:B---3--:R-:W-:Y:S04]  /*79c0*/  HMMA.16816.F32.BF16 R84, R136.reuse, R164, R84 ;  /* 0x000000a48854723c */ /* 0x048fe80000041854 */
[----:B------:R-:W-:Y:S02]  /*79d0*/  FMUL.FTZ R107, R0, R107 ;  /* 0x0000006b006b7220 */ /* 0x000fe40000410000 */
[C---:B------:R-:W-:Y:S02]  /*79e0*/  FMUL.FTZ R108, R2.reuse, R108 ;  /* 0x0000006c026c7220 */ /* 0x040fe40000410000 */
[C---:B------:R-:W-:Y:S01]  /*79f0*/  HMMA.16816.F32.BF16 R88, R136.reuse, R166, R88 ;  /* 0x000000a68858723c */ /* 0x040fe20000041858 */
[----:B------:R-:W3:Y:S03]  /*7a00*/  LDSM.16.MT88.4 R164, [R224+0x6100] ;  /* 0x00610000e0a4783b */ /* 0x000ee60000004200 */
[----:B------:R-:W-:Y:S02]  /*7a10*/  FMUL.FTZ R109, R2, R109 ;  /* 0x0000006d026d7220 */ /* 0x000fe40000410000 */
[C---:B------:R-:W-:Y:S02]  /*7a20*/  FMUL.FTZ R110, R0.reuse, R110 ;  /* 0x0000006e006e7220 */ /* 0x040fe40000410000 */
[----:B------:R-:W-:Y:S01]  /*7a30*/  FMUL.FTZ R111, R0, R111 ;  /* 0x0000006f006f7220 */ /* 0x000fe20000410000 */
[C---:B-1----:R-:W-:Y:S03]  /*7a40*/  HMMA.16816.F32.BF16 R92, R136.reuse, R140, R92 ;  /* 0x0000008c885c723c */ /* 0x042fe6000004185c */
[--C-:B------:R-:W-:Y:S02]  /*7a50*/  FFMA.FTZ R14, R14, c[0x0][0x2d0], -R133.reuse ;  /* 0x0000b4000e0e7a23 */ /* 0x100fe40000010885 */
[--C-:B------:R-:W-:Y:S02]  /*7a60*/  FFMA.FTZ R15, R15, c[0x0][0x2d0], -R133.reuse ;  /* 0x0000b4000f0f7a23 */ /* 0x100fe40000010885 */
[C---:B------:R-:W-:Y:S01]  /*7a70*/  FMUL.FTZ R112, R2.reuse, R112 ;  /* 0x0000007002707220 */ /* 0x040fe20000410000 */
[C---:B------:R-:W-:Y:S01]  /*7a80*/  HMMA.16816.F32.BF16 R96, R136.reuse, R142, R96 ;  /* 0x0000008e8860723c */ /* 0x040fe20000041860 */
[----:B------:R-:W1:Y:S01]  /*7a90*/  LDSM.16.MT88.4 R140, [R225+0x6100] ;  /* 0x00610000e18c783b */ /* 0x000e620000004200 */
[----:B------:R4:W-:Y:S02]  /*7aa0*/  MUFU.EX2 R171, R14 ;  /* 0x0000000e00ab7308 */ /* 0x0009e40000000800 */
[----:B------:R-:W-:Y:S02]  /*7ab0*/  FMUL.FTZ R113, R2, R113 ;  /* 0x0000007102717220 */ /* 0x000fe40000410000 */
[C---:B------:R-:W-:Y:S02]  /*7ac0*/  FMUL.FTZ R114, R0.reuse, R114 ;  /* 0x0000007200727220 */ /* 0x040fe40000410000 */
[C---:B--2---:R-:W-:Y:S04]  /*7ad0*/  HMMA.16816.F32.BF16 R100, R136.reuse, R160, R100 ;  /* 0x000000a08864723c */ /* 0x044fe80000041864 */
[----:B------:R-:W-:Y:S01]  /*7ae0*/  FMUL.FTZ R115, R0, R115 ;  /* 0x0000007300737220 */ /* 0x000fe20000410000 */
[----:B------:R2:W5:Y:S01]  /*7af0*/  MUFU.EX2 R170, R15 ;  /* 0x0000000f00aa7308 */ /* 0x0005620000000800 */
[C---:B------:R-:W-:Y:S02]  /*7b00*/  FMUL.FTZ R116, R2.reuse, R116 ;  /* 0x0000007402747220 */ /* 0x040fe40000410000 */
[C---:B------:R-:W-:Y:S01]  /*7b10*/  HMMA.16816.F32.BF16 R104, R136.reuse, R162, R104 ;  /* 0x000000a28868723c */ /* 0x040fe20000041868 */
[----:B------:R-:W5:Y:S03]  /*7b20*/  LDSM.16.MT88.4 R160, [R228+0x6100] ;  /* 0x00610000e4a0783b */ /* 0x000f660000004200 */
[----:B------:R-:W-:Y:S02]  /*7b30*/  FMUL.FTZ R117, R2, R117 ;  /* 0x0000007502757220 */ /* 0x000fe40000410000 */
[C---:B------:R-:W-:Y:S02]  /*7b40*/  FMUL.FTZ R118, R0.reuse, R118 ;  /* 0x0000007600767220 */ /* 0x040fe40000410000 */
[C---:B---3--:R-:W-:Y:S04]  /*7b50*/  HMMA.16816.F32.BF16 R108, R136.reuse, R164, R108 ;  /* 0x000000a4886c723c */ /* 0x048fe8000004186c */
[C---:B----4-:R-:W-:Y:S02]  /*7b60*/  FMUL.FTZ R14, R0.reuse, R146 ;  /* 0x00000092000e7220 */ /* 0x050fe40000410000 */
[----:B------:R-:W-:Y:S02]  /*7b70*/  FMUL.FTZ R119, R0, R119 ;  /* 0x0000007700777220 */ /* 0x000fe40000410000 */
[C---:B------:R-:W-:Y:S01]  /*7b80*/  HMMA.16816.F32.BF16 R112, R136.reuse, R166, R112 ;  /* 0x000000a68870723c */ /* 0x040fe20000041870 */
[----:B------:R-:W3:Y:S03]  /*7b90*/  LDSM.16.MT88.4 R164, [R227+0x6100] ;  /* 0x00610000e3a4783b */ /* 0x000ee60000004200 */
[--C-:B------:R-:W-:Y:S02]  /*7ba0*/  FFMA.FTZ R18, R18, c[0x0][0x2d0], -R133.reuse ;  /* 0x0000b40012127a23 */ /* 0x100fe40000010885 */
[--C-:B------:R-:W-:Y:S02]  /*7bb0*/  FFMA.FTZ R19, R19, c[0x0][0x2d0], -R133.reuse ;  /* 0x0000b40013137a23 */ /* 0x100fe40000010885 */
[----:B--2---:R-:W-:Y:S01]  /*7bc0*/  FMUL.FTZ R15, R0, R147 ;  /* 0x00000093000f7220 */ /* 0x004fe20000410000 */
[C---:B-1----:R-:W-:Y:S01]  /*7bd0*/  HMMA.16816.F32.BF16 R116, R136.reuse, R140, R116 ;  /* 0x0000008c8874723c */ /* 0x042fe20000041874 */
[----:B------:R1:W-:Y:S01]  /*7be0*/  MUFU.EX2 R169, R18 ;  /* 0x0000001200a97308 */ /* 0x0003e20000000800 */
[----:B------:R-:W-:Y:S01]  /*7bf0*/  LDSM.16.MT88.4 R144, [R225+0x900] ;  /* 0x00090000e190783b */ /* 0x000fe20000004200 */
[C---:B------:R-:W-:Y:S02]  /*7c00*/  FMUL.FTZ R120, R2.reuse, R120 ;  /* 0x0000007802787220 */ /* 0x040fe40000410000 */
[----:B------:R-:W-:Y:S02]  /*7c10*/  FMUL.FTZ R121, R2, R121 ;  /* 0x0000007902797220 */ /* 0x000fe40000410000 */
[C---:B------:R-:W-:Y:S02]  /*7c20*/  FMUL.FTZ R122, R0.reuse, R122 ;  /* 0x0000007a007a7220 */ /* 0x040fe40000410000 */
[----:B------:R-:W-:Y:S02]  /*7c30*/  FMUL.FTZ R123, R0, R123 ;  /* 0x0000007b007b7220 */ /* 0x000fe40000410000 */
[----:B------:R2:W4:Y:S01]  /*7c40*/  MUFU.EX2 R168, R19 ;  /* 0x0000001300a87308 */ /* 0x0005220000000800 */
[C---:B------:R-:W-:Y:S02]  /*7c50*/  FMUL.FTZ R124, R2.reuse, R124 ;  /* 0x0000007c027c7220 */ /* 0x040fe40000410000 */
[----:B------:R-:W-:Y:S02]  /*7c60*/  FMUL.FTZ R125, R2, R125 ;  /* 0x0000007d027d7220 */ /* 0x000fe40000410000 */
[C---:B------:R-:W-:Y:S01]  /*7c70*/  HMMA.16816.F32.BF16 R120, R136.reuse, R142, R120 ;  /* 0x0000008e8878723c */ /* 0x040fe20000041878 */
[----:B------:R-:W4:Y:S02]  /*7c80*/  LDSM.16.MT88.4 R140, [R224+0x900] ;  /* 0x00090000e08c783b */ /* 0x000f240000004200 */
[C---:B------:R-:W-:Y:S02]  /*7c90*/  FMUL.FTZ R126, R0.reuse, R126 ;  /* 0x0000007e007e7220 */ /* 0x040fe40000410000 */
[----:B------:R-:W-:Y:S02]  /*7ca0*/  FMUL.FTZ R127, R0, R127 ;  /* 0x0000007f007f7220 */ /* 0x000fe40000410000 */
[----:B------:R-:W-:Y:S01]  /*7cb0*/  FMUL.FTZ R128, R2, R128 ;  /* 0x0000008002807220 */ /* 0x000fe20000410000 */
[C---:B-----5:R-:W-:Y:S04]  /*7cc0*/  HMMA.16816.F32.BF16 R12, R136.reuse, R160, R12 ;  /* 0x000000a0880c723c */ /* 0x060fe8000004180c */
[----:B-1----:R-:W-:Y:S02]  /*7cd0*/  FMUL.FTZ R18, R0, R150 ;  /* 0x0000009600127220 */ /* 0x002fe40000410000 */
[----:B------:R-:W-:Y:S02]  /*7ce0*/  FMUL.FTZ R129, R2, R129 ;  /* 0x0000008102817220 */ /* 0x000fe40000410000 */
[C---:B------:R-:W-:Y:S01]  /*7cf0*/  HMMA.16816.F32.BF16 R124, R136.reuse, R162, R124 ;  /* 0x000000a2887c723c */ /* 0x040fe2000004187c */
[----:B------:R-:W-:Y:S03]  /*7d00*/  LDSM.16.MT88.4 R160, [R227+0x900] ;  /* 0x00090000e3a0783b */ /* 0x000fe60000004200 */
[C---:B--2---:R-:W-:Y:S02]  /*7d10*/  FMUL.FTZ R19, R0.reuse, R151 ;  /* 0x0000009700137220 */ /* 0x044fe40000410000 */
[C---:B------:R-:W-:Y:S02]  /*7d20*/  FMUL.FTZ R130, R0.reuse, R130 ;  /* 0x0000008200827220 */ /* 0x040fe40000410000 */
[----:B------:R-:W-:Y:S01]  /*7d30*/  FMUL.FTZ R131, R0, R131 ;  /* 0x0000008300837220 */ /* 0x000fe20000410000 */
[----:B------:R-:W1:Y:S02]  /*7d40*/  LDSM.16.MT88.4 R148, [R228+0x900] ;  /* 0x00090000e494783b */ /* 0x000e640000004200 */
[C---:B---3--:R-:W-:Y:S01]  /*7d50*/  HMMA.16816.F32.BF16 R16, R136.reuse, R164, R16 ;  /* 0x000000a48810723c */ /* 0x048fe20000041810 */
[----:B------:R-:W-:Y:S02]  /*7d60*/  MUFU.EX2 R165, R26 ;  /* 0x0000001a00a57308 */ /* 0x000fe40000000800 */
[--C-:B------:R-:W-:Y:S02]  /*7d70*/  FFMA.FTZ R22, R22, c[0x0][0x2d0], -R133.reuse ;  /* 0x0000b40016167a23 */ /* 0x100fe40000010885 */
[--C-:B------:R-:W-:Y:S03]  /*7d80*/  FFMA.FTZ R23, R23, c[0x0][0x2d0], -R133.reuse ;  /* 0x0000b40017177a23 */ /* 0x100fe60000010885 */
[----:B------:R-:W-:Y:S03]  /*7d90*/  HMMA.16816.F32.BF16 R128, R136, R166, R128 ;  /* 0x000000a68880723c */ /* 0x000fe60000041880 */
[----:B------:R2:W-:Y:S04]  /*7da0*/  MUFU.EX2 R164, R27 ;  /* 0x0000001b00a47308 */ /* 0x0005e80000000800 */
[----:B------:R-:W-:Y:S02]  /*7db0*/  F2FP.BF16.PACK_AB R136, R175, R174 ;  /* 0x000000aeaf88723e */ /* 0x000fe400000010ff */
[----:B------:R-:W-:Y:S03]  /*7dc0*/  F2FP.BF16.PACK_AB R138, R199, R134 ;  /* 0x00000086c78a723e */ /* 0x000fe600000010ff */
[----:B------:R-:W-:Y:S01]  /*7dd0*/  F2FP.BF16.PACK_AB R137, R170, R171 ;  /* 0x000000abaa89723e */ /* 0x000fe200000010ff */
[----:B------:R3:W-:Y:S01]  /*7de0*/  MUFU.EX2 R167, R22 ;  /* 0x0000001600a77308 */ /* 0x0007e20000000800 */
[----:B----4-:R-:W-:Y:S07]  /*7df0*/  F2FP.BF16.PACK_AB R139, R168, R169 ;  /* 0x000000a9a88b723e */ /* 0x010fee00000010ff */
[C---:B------:R-:W-:Y:S02]  /*7e00*/  HMMA.16816.F32.BF16 R4, R136.reuse, R140, R4 ;  /* 0x0000008c8804723c */ /* 0x040fe40000041804 */
[----:B------:R-:W4:Y:S01]  /*7e10*/  MUFU.EX2 R166, R23 ;  /* 0x0000001700a67308 */ /* 0x000f220000000800 */
[----:B--2---:R-:W-:Y:S05]  /*7e20*/  LDSM.16.MT88.4 R24, [R228+0x1100] ;  /* 0x00110000e418783b */ /* 0x004fea0000004200 */
[C---:B------:R-:W-:Y:S03]  /*7e30*/  HMMA.16816.F32.BF16 R8, R136.reuse, R142, R8 ;  /* 0x0000008e8808723c */ /* 0x040fe60000041808 */
[----:B------:R-:W2:Y:S05]  /*7e40*/  LDSM.16.MT88.4 R140, [R224+0x3900] ;  /* 0x00390000e08c783b */ /* 0x000eaa0000004200 */
[C---:B------:R-:W-:Y:S04]  /*7e50*/  HMMA.16816.F32.BF16 R52, R136.reuse, R144, R52 ;  /* 0x000000908834723c */ /* 0x040fe80000041834 */
[----:B---3--:R-:W-:Y:S04]  /*7e60*/  F2FP.BF16.PACK_AB R22, R249, R250 ;  /* 0x000000faf916723e */ /* 0x008fe800000010ff */
[C---:B------:R-:W-:Y:S01]  /*7e70*/  HMMA.16816.F32.BF16 R56, R136.reuse, R146, R56 ;  /* 0x000000928838723c */ /* 0x040fe20000041838 */
[----:B------:R-:W3:Y:S03]  /*7e80*/  LDSM.16.MT88.4 R144, [R225+0x3900] ;  /* 0x00390000e190783b */ /* 0x000ee60000004200 */
[----:B----4-:R-:W-:Y:S02]  /*7e90*/  F2FP.BF16.PACK_AB R21, R166, R167 ;  /* 0x000000a7a615723e */ /* 0x010fe400000010ff */
[----:B------:R-:W-:Y:S02]  /*7ea0*/  F2FP.BF16.PACK_AB R23, R164, R165 ;  /* 0x000000a5a417723e */ /* 0x000fe400000010ff */
[C---:B-1----:R-:W-:Y:S08]  /*7eb0*/  HMMA.16816.F32.BF16 R60, R136.reuse, R148, R60 ;  /* 0x00000094883c723c */ /* 0x042ff0000004183c */
[C---:B------:R-:W-:Y:S01]  /*7ec0*/  HMMA.16816.F32.BF16 R64, R136.reuse, R150, R64 ;  /* 0x000000968840723c */ /* 0x040fe20000041840 */
[----:B------:R-:W1:Y:S07]  /*7ed0*/  LDSM.16.MT88.4 R148, [R228+0x3900] ;  /* 0x00390000e494783b */ /* 0x000e6e0000004200 */
[C---:B------:R-:W-:Y:S08]  /*7ee0*/  HMMA.16816.F32.BF16 R68, R136.reuse, R160, R68 ;  /* 0x000000a08844723c */ /* 0x040ff00000041844 */
[C---:B------:R-:W-:Y:S01]  /*7ef0*/  HMMA.16816.F32.BF16 R72, R136.reuse, R162, R72 ;  /* 0x000000a28848723c */ /* 0x040fe20000041848 */
[----:B------:R-:W4:Y:S07]  /*7f00*/  LDSM.16.MT88.4 R160, [R227+0x3900] ;  /* 0x00390000e3a0783b */ /* 0x000f2e0000004200 */
[C---:B--2---:R-:W-:Y:S08]  /*7f10*/  HMMA.16816.F32.BF16 R76, R136.reuse, R140, R76 ;  /* 0x0000008c884c723c */ /* 0x044ff0000004184c */
[C---:B------:R-:W-:Y:S01]  /*7f20*/  HMMA.16816.F32.BF16 R80, R136.reuse, R142, R80 ;  /* 0x0000008e8850723c */ /* 0x040fe20000041850 */
[----:B------:R-:W2:Y:S07]  /*7f30*/  LDSM.16.MT88.4 R140, [R224+0x6900] ;  /* 0x00690000e08c783b */ /* 0x000eae0000004200 */
[C---:B---3--:R-:W-:Y:S08]  /*7f40*/  HMMA.16816.F32.BF16 R84, R136.reuse, R144, R84 ;  /* 0x000000908854723c */ /* 0x048ff00000041854 */
[C---:B------:R-:W-:Y:S01]  /*7f50*/  HMMA.16816.F32.BF16 R88, R136.reuse, R146, R88 ;  /* 0x000000928858723c */ /* 0x040fe20000041858 */
[----:B------:R-:W3:Y:S07]  /*7f60*/  LDSM.16.MT88.4 R144, [R225+0x6900] ;  /* 0x00690000e190783b */ /* 0x000eee0000004200 */
[C---:B-1----:R-:W-:Y:S08]  /*7f70*/  HMMA.16816.F32.BF16 R92, R136.reuse, R148, R92 ;  /* 0x00000094885c723c */ /* 0x042ff0000004185c */
[C---:B------:R-:W-:Y:S01]  /*7f80*/  HMMA.16816.F32.BF16 R96, R136.reuse, R150, R96 ;  /* 0x000000968860723c */ /* 0x040fe20000041860 */
[----:B------:R-:W1:Y:S07]  /*7f90*/  LDSM.16.MT88.4 R148, [R228+0x6900] ;  /* 0x00690000e494783b */ /* 0x000e6e0000004200 */
[C---:B----4-:R-:W-:Y:S08]  /*7fa0*/  HMMA.16816.F32.BF16 R100, R136.reuse, R160, R100 ;  /* 0x000000a08864723c */ /* 0x050ff00000041864 */
        /* <DEDUP_REMOVED lines=8> */
[C---:B-1----:R-:W-:Y:S07]  /*8030*/  HMMA.16816.F32.BF16 R12, R136.reuse, R148, R12 ;  /* 0x00000094880c723c */ /* 0x042fee000004180c */
[----:B------:R-:W-:Y:S01]  /*8040*/  MOV R149, R199 ;  /* 0x000000c700957202 */ /* 0x000fe20000000f00 */
[C---:B------:R-:W-:Y:S01]  /*8050*/  HMMA.16816.F32.BF16 R124, R136.reuse, R150, R124 ;  /* 0x00000096887c723c */ /* 0x040fe2000004187c */
[----:B------:R-:W-:Y:S03]  /*8060*/  MUFU.EX2 R199, R28 ;  /* 0x0000001c00c77308 */ /* 0x000fe60000000800 */
[----:B------:R-:W-:Y:S03]  /*8070*/  MOV R148, R198 ;  /* 0x000000c600947202 */ /* 0x000fe60000000f00 */
[----:B------:R-:W-:Y:S01]  /*8080*/  MOV R151, R197 ;  /* 0x000000c500977202 */ /* 0x000fe20000000f00 */
[C---:B----4-:R-:W-:Y:S03]  /*8090*/  HMMA.16816.F32.BF16 R16, R136.reuse, R160, R16 ;  /* 0x000000a08810723c */ /* 0x050fe60000041810 */
[----:B------:R-:W1:Y:S01]  /*80a0*/  MUFU.EX2 R198, R29 ;  /* 0x0000001d00c67308 */ /* 0x000e620000000800 */
[----:B------:R-:W-:Y:S04]  /*80b0*/  MOV R150, R196 ;  /* 0x000000c400967202 */ /* 0x000fe80000000f00 */
[----:B------:R-:W-:Y:S01]  /*80c0*/  HMMA.16816.F32.BF16 R128, R136, R162, R128 ;  /* 0x000000a28880723c */ /* 0x000fe20000041880 */
[----:B------:R-:W4:Y:S04]  /*80d0*/  LDSM.16.MT88.4 R136, [R227+0x1100] ;  /* 0x00110000e388783b */ /* 0x000f280000004200 */
[----:B------:R-:W-:Y:S03]  /*80e0*/  MUFU.EX2 R162, R30 ;  /* 0x0000001e00a27308 */ /* 0x000fe60000000800 */
[C---:B--2---:R-:W-:Y:S07]  /*80f0*/  HMMA.16816.F32.BF16 R4, R20.reuse, R140, R4 ;  /* 0x0000008c1404723c */ /* 0x044fee0000041804 */
[----:B------:R2:W-:Y:S01]  /*8100*/  MUFU.EX2 R161, R31 ;  /* 0x0000001f00a17308 */ /* 0x0005e20000000800 */
[C---:B------:R-:W-:Y:S01]  /*8110*/  HMMA.16816.F32.BF16 R8, R20.reuse, R142, R8 ;  /* 0x0000008e1408723c */ /* 0x040fe20000041808 */
[----:B------:R-:W5:Y:S07]  /*8120*/  LDSM.16.MT88.4 R140, [R224+0x4100] ;  /* 0x00410000e08c783b */ /* 0x000f6e0000004200 */
[C---:B---3--:R-:W-:Y:S01]  /*8130*/  HMMA.16816.F32.BF16 R52, R20.reuse, R144, R52 ;  /* 0x000000901434723c */ /* 0x048fe20000041834 */
[----:B------:R-:W-:Y:S07]  /*8140*/  MUFU.EX2 R197, R32 ;  /* 0x0000002000c57308 */ /* 0x000fee0000000800 */
[C---:B------:R-:W-:Y:S01]  /*8150*/  HMMA.16816.F32.BF16 R56, R20.reuse, R146, R56 ;  /* 0x000000921438723c */ /* 0x040fe20000041838 */
[----:B------:R-:W3:Y:S02]  /*8160*/  LDSM.16.MT88.4 R144, [R225+0x4100] ;  /* 0x00410000e190783b */ /* 0x000ee40000004200 */
[----:B------:R-:W1:Y:S05]  /*8170*/  MUFU.EX2 R196, R33 ;  /* 0x0000002100c47308 */ /* 0x000e6a0000000800 */
[C---:B------:R-:W-:Y:S01]  /*8180*/  HMMA.16816.F32.BF16 R60, R20.reuse, R24, R60 ;  /* 0x00000018143c723c */ /* 0x040fe2000004183c */
[----:B--2---:R-:W-:Y:S04]  /*8190*/  LDSM.16.MT88.4 R28, [R224+0x1900] ;  /* 0x00190000e01c783b */ /* 0x004fe80000004200 */
[----:B------:R-:W-:Y:S03]  /*81a0*/  MUFU.EX2 R163, R41 ;  /* 0x0000002900a37308 */ /* 0x000fe60000000800 */
[C---:B------:R-:W-:Y:S01]  /*81b0*/  HMMA.16816.F32.BF16 R64, R20.reuse, R26, R64 ;  /* 0x0000001a1440723c */ /* 0x040fe20000041840 */
[----:B------:R-:W2:Y:S06]  /*81c0*/  LDSM.16.MT88.4 R24, [R228+0x4100] ;  /* 0x00410000e418783b */ /* 0x000eac0000004200 */
[----:B------:R-:W-:Y:S01]  /*81d0*/  MUFU.EX2 R160, R42 ;  /* 0x0000002a00a07308 */ /* 0x000fe20000000800 */
[C---:B----4-:R-:W-:Y:S08]  /*81e0*/  HMMA.16816.F32.BF16 R68, R20.reuse, R136, R68 ;  /* 0x000000881444723c */ /* 0x050ff00000041844 */
[C---:B------:R-:W-:Y:S01]  /*81f0*/  HMMA.16816.F32.BF16 R72, R20.reuse, R138, R72 ;  /* 0x0000008a1448723c */ /* 0x040fe20000041848 */
[----:B------:R-:W4:Y:S07]  /*8200*/  LDSM.16.MT88.4 R136, [R227+0x4100] ;  /* 0x00410000e388783b */ /* 0x000f2e0000004200 */
[C---:B-----5:R-:W-:Y:S08]  /*8210*/  HMMA.16816.F32.BF16 R76, R20.reuse, R140, R76 ;  /* 0x0000008c144c723c */ /* 0x060ff0000004184c */
[C---:B------:R-:W-:Y:S01]  /*8220*/  HMMA.16816.F32.BF16 R80, R20.reuse, R142, R80 ;  /* 0x0000008e1450723c */ /* 0x040fe20000041850 */
[----:B------:R-:W5:Y:S07]  /*8230*/  LDSM.16.MT88.4 R140, [R224+0x7100] ;  /* 0x00710000e08c783b */ /* 0x000f6e0000004200 */
[C---:B---3--:R-:W-:Y:S08]  /*8240*/  HMMA.16816.F32.BF16 R84, R20.reuse, R144, R84 ;  /* 0x000000901454723c */ /* 0x048ff00000041854 */
[C---:B------:R-:W-:Y:S01]  /*8250*/  HMMA.16816.F32.BF16 R88, R20.reuse, R146, R88 ;  /* 0x000000921458723c */ /* 0x040fe20000041858 */
[----:B------:R-:W3:Y:S07]  /*8260*/  LDSM.16.MT88.4 R144, [R225+0x7100] ;  /* 0x00710000e190783b */ /* 0x000eee0000004200 */
[C---:B--2---:R-:W-:Y:S08]  /*8270*/  HMMA.16816.F32.BF16 R92, R20.reuse, R24, R92 ;  /* 0x00000018145c723c */ /* 0x044ff0000004185c */
[C---:B------:R-:W-:Y:S01]  /*8280*/  HMMA.16816.F32.BF16 R96, R20.reuse, R26, R96 ;  /* 0x0000001a1460723c */ /* 0x040fe20000041860 */
[----:B------:R-:W2:Y:S07]  /*8290*/  LDSM.16.MT88.4 R24, [R228+0x7100] ;  /* 0x00710000e418783b */ /* 0x000eae0000004200 */
[C---:B----4-:R-:W-:Y:S08]  /*82a0*/  HMMA.16816.F32.BF16 R100, R20.reuse, R136, R100 ;  /* 0x000000881464723c */ /* 0x050ff00000041864 */
[C---:B------:R-:W-:Y:S01]  /*82b0*/  HMMA.16816.F32.BF16 R104, R20.reuse, R138, R104 ;  /* 0x0000008a1468723c */ /* 0x040fe20000041868 */
[----:B------:R-:W4:Y:S07]  /*82c0*/  LDSM.16.MT88.4 R136, [R227+0x7100] ;  /* 0x00710000e388783b */ /* 0x000f2e0000004200 */
[C---:B-----5:R-:W-:Y:S07]  /*82d0*/  HMMA.16816.F32.BF16 R108, R20.reuse, R140, R108 ;  /* 0x0000008c146c723c */ /* 0x060fee000004186c */
[----:B------:R-:W-:Y:S01]  /*82e0*/  MOV R141, R150 ;  /* 0x00000096008d7202 */ /* 0x000fe20000000f00 */
[C---:B------:R-:W-:Y:S01]  /*82f0*/  HMMA.16816.F32.BF16 R112, R20.reuse, R142, R112 ;  /* 0x0000008e1470723c */ /* 0x040fe20000041870 */
[----:B------:R-:W-:Y:S03]  /*8300*/  MUFU.EX2 R150, R35 ;  /* 0x0000002300967308 */ /* 0x000fe60000000800 */
[----:B------:R-:W-:Y:S03]  /*8310*/  MOV R140, R151 ;  /* 0x00000097008c7202 */ /* 0x000fe60000000f00 */
[----:B------:R-:W-:Y:S01]  /*8320*/  MOV R143, R148 ;  /* 0x00000094008f7202 */ /* 0x000fe20000000f00 */
[C---:B---3--:R-:W-:Y:S03]  /*8330*/  HMMA.16816.F32.BF16 R116, R20.reuse, R144, R116 ;  /* 0x000000901474723c */ /* 0x048fe60000041874 */
[----:B------:R3:W3:Y:S01]  /*8340*/  MUFU.EX2 R151, R34 ;  /* 0x0000002200977308 */ /* 0x0006e20000000800 */
[----:B------:R-:W-:Y:S03]  /*8350*/  MOV R142, R149 ;  /* 0x00000095008e7202 */ /* 0x000fe60000000f00 */
[----:B------:R-:W-:Y:S01]  /*8360*/  MOV R145, R134 ;  /* 0x0000008600917202 */ /* 0x000fe20000000f00 */
[C---:B------:R-:W-:Y:S01]  /*8370*/  HMMA.16816.F32.BF16 R120, R20.reuse, R146, R120 ;  /* 0x000000921478723c */ /* 0x040fe20000041878 */
[----:B------:R-:W4:Y:S03]  /*8380*/  LDL.LU R146, [R1] ;  /* 0x0000000001927983 */ /* 0x000f260000300800 */
[----:B------:R-:W-:Y:S01]  /*8390*/  MOV R144, R175 ;  /* 0x000000af00907202 */ /* 0x000fe20000000f00 */
[----:B------:R-:W-:Y:S02]  /*83a0*/  MUFU.EX2 R149, R38 ;  /* 0x0000002600957308 */ /* 0x000fe40000000800 */
[----:B------:R-:W-:Y:S01]  /*83b0*/  MOV R147, R174 ;  /* 0x000000ae00937202 */ /* 0x000fe20000000f00 */
[C---:B--2---:R-:W-:Y:S07]  /*83c0*/  HMMA.16816.F32.BF16 R12, R20.reuse, R24, R12 ;  /* 0x00000018140c723c */ /* 0x044fee000004180c */
[----:B------:R-:W-:Y:S01]  /*83d0*/  MUFU.EX2 R174, R37 ;  /* 0x0000002500ae7308 */ /* 0x000fe20000000800 */
[C---:B------:R-:W-:Y:S01]  /*83e0*/  HMMA.16816.F32.BF16 R124, R20.reuse, R26, R124 ;  /* 0x0000001a147c723c */ /* 0x040fe2000004187c */
[----:B------:R-:W-:Y:S07]  /*83f0*/  LDSM.16.MT88.4 R24, [R228+0x1900] ;  /* 0x00190000e418783b */ /* 0x000fee0000004200 */
[C---:B----4-:R-:W-:Y:S01]  /*8400*/  HMMA.16816.F32.BF16 R16, R20.reuse, R136, R16 ;  /* 0x000000881410723c */ /* 0x050fe20000041810 */
[----:B---3--:R-:W2:Y:S01]  /*8410*/  LDSM.16.MT88.4 R32, [R225+0x1900] ;  /* 0x00190000e120783b */ /* 0x008ea20000004200 */
[----:B------:R-:W-:Y:S06]  /*8420*/  MUFU.EX2 R148, R39 ;  /* 0x0000002700947308 */ /* 0x000fec0000000800 */
[----:B------:R-:W-:Y:S01]  /*8430*/  HMMA.16816.F32.BF16 R128, R20, R138, R128 ;  /* 0x0000008a1480723c */ /* 0x000fe20000041880 */
[----:B------:R-:W3:Y:S03]  /*8440*/  LDSM.16.MT88.4 R136, [R227+0x1900] ;  /* 0x00190000e388783b */ /* 0x000ee60000004200 */
[----:B------:R-:W-:Y:S03]  /*8450*/  MUFU.EX2 R134, R43 ;  /* 0x0000002b00867308 */ /* 0x000fe60000000800 */
[----:B-1----:R-:W-:Y:S02]  /*8460*/  F2FP.BF16.PACK_AB R20, R198, R199 ;  /* 0x000000c7c614723e */ /* 0x002fe400000010ff */
[----:B------:R-:W-:Y:S03]  /*8470*/  F2FP.BF16.PACK_AB R22, R196, R197 ;  /* 0x000000c5c416723e */ /* 0x000fe600000010ff */
[----:B------:R-:W-:Y:S02]  /*8480*/  F2FP.BF16.PACK_AB R21, R161, R162 ;  /* 0x000000a2a115723e */ /* 0x000fe400000010ff */
[----:B------:R-:W-:Y:S01]  /*8490*/  F2FP.BF16.PACK_AB R23, R150, R151 ;  /* 0x000000979617723e */ /* 0x000fe200000010ff */
[----:B------:R1:W4:Y:S06]  /*84a0*/  MUFU.EX2 R175, R36 ;  /* 0x0000002400af7308 */ /* 0x00032c0000000800 */
[C---:B------:R-:W-:Y:S08]  /*84b0*/  HMMA.16816.F32.BF16 R4, R20.reuse, R28, R4 ;  /* 0x0000001c1404723c */ /* 0x040ff00000041804 */
[C---:B------:R-:W-:Y:S01]  /*84c0*/  HMMA.16816.F32.BF16 R8, R20.reuse, R30, R8 ;  /* 0x0000001e1408723c */ /* 0x040fe20000041808 */
[----:B------:R-:W4:Y:S07]  /*84d0*/  LDSM.16.MT88.4 R28, [R224+0x4900] ;  /* 0x00490000e01c783b */ /* 0x000f2e0000004200 */
[C---:B--2---:R-:W-:Y:S04]  /*84e0*/  HMMA.16816.F32.BF16 R52, R20.reuse, R32, R52 ;  /* 0x000000201434723c */ /* 0x044fe80000041834 */
[----:B-1----:R-:W-:Y:S02]  /*84f0*/  MOV R36, R173 ;  /* 0x000000ad00247202 */ /* 0x002fe40000000f00 */
[----:B------:R1:W2:Y:S02]  /*8500*/  MUFU.EX2 R173, R40 ;  /* 0x0000002800ad7308 */ /* 0x0002a40000000800 */
[C---:B------:R-:W-:Y:S01]  /*8510*/  HMMA.16816.F32.BF16 R56, R20.reuse, R34, R56 ;  /* 0x000000221438723c */ /* 0x040fe20000041838 */
[----:B------:R-:W2:Y:S07]  /*8520*/  LDSM.16.MT88.4 R32, [R225+0x4900] ;  /* 0x00490000e120783b */ /* 0x000eae0000004200 */
[C---:B------:R-:W-:Y:S08]  /*8530*/  HMMA.16816.F32.BF16 R60, R20.reuse, R24, R60 ;  /* 0x00000018143c723c */ /* 0x040ff0000004183c */
[C---:B------:R-:W-:Y:S01]  /*8540*/  HMMA.16816.F32.BF16 R64, R20.reuse, R26, R64 ;  /* 0x0000001a1440723c */ /* 0x040fe20000041840 */
[----:B------:R-:W2:Y:S07]  /*8550*/  LDSM.16.MT88.4 R24, [R228+0x4900] ;  /* 0x00490000e418783b */ /* 0x000eae0000004200 */
[C---:B---3--:R-:W-:Y:S01]  /*8560*/  HMMA.16816.F32.BF16 R68, R20.reuse, R136, R68 ;  /* 0x000000881444723c */ /* 0x048fe20000041844 */
[----:B-1----:R-:W-:Y:S07]  /*8570*/  LDSM.16.MT88.4 R40, [R225+0x5100] ;  /* 0x00510000e128783b */ /* 0x002fee0000004200 */
[C---:B------:R-:W-:Y:S01]  /*8580*/  HMMA.16816.F32.BF16 R72, R20.reuse, R138, R72 ;  /* 0x0000008a1448723c */ /* 0x040fe20000041848 */
[----:B------:R-:W1:Y:S07]  /*8590*/  LDSM.16.MT88.4 R136, [R227+0x4900] ;  /* 0x00490000e388783b */ /* 0x000e6e0000004200 */
[C---:B----4-:R-:W-:Y:S08]  /*85a0*/  HMMA.16816.F32.BF16 R76, R20.reuse, R28, R76 ;  /* 0x0000001c144c723c */ /* 0x050ff0000004184c */
[C---:B------:R-:W-:Y:S01]  /*85b0*/  HMMA.16816.F32.BF16 R80, R20.reuse, R30, R80 ;  /* 0x0000001e1450723c */ /* 0x040fe20000041850 */
[----:B------:R-:W3:Y:S07]  /*85c0*/  LDSM.16.MT88.4 R28, [R224+0x7900] ;  /* 0x00790000e01c783b */ /* 0x000eee0000004200 */
[C---:B--2---:R-:W-:Y:S08]  /*85d0*/  HMMA.16816.F32.BF16 R84, R20.reuse, R32, R84 ;  /* 0x000000201454723c */ /* 0x044ff00000041854 */
[C---:B------:R-:W-:Y:S01]  /*85e0*/  HMMA.16816.F32.BF16 R88, R20.reuse, R34, R88 ;  /* 0x000000221458723c */ /* 0x040fe20000041858 */
[----:B------:R-:W2:Y:S07]  /*85f0*/  LDSM.16.MT88.4 R32, [R225+0x7900] ;  /* 0x00790000e120783b */ /* 0x000eae0000004200 */
[C---:B------:R-:W-:Y:S08]  /*8600*/  HMMA.16816.F32.BF16 R92, R20.reuse, R24, R92 ;  /* 0x00000018145c723c */ /* 0x040ff0000004185c */
[C---:B------:R-:W-:Y:S01]  /*8610*/  HMMA.16816.F32.BF16 R96, R20.reuse, R26, R96 ;  /* 0x0000001a1460723c */ /* 0x040fe20000041860 */
[----:B------:R-:W4:Y:S07]  /*8620*/  LDSM.16.MT88.4 R24, [R228+0x7900] ;  /* 0x00790000e418783b */ /* 0x000f2e0000004200 */
[C---:B-1----:R-:W-:Y:S08]  /*8630*/  HMMA.16816.F32.BF16 R100, R20.reuse, R136, R100 ;  /* 0x000000881464723c */ /* 0x042ff00000041864 */
[C---:B------:R-:W-:Y:S01]  /*8640*/  HMMA.16816.F32.BF16 R104, R20.reuse, R138, R104 ;  /* 0x0000008a1468723c */ /* 0x040fe20000041868 */
[----:B------:R-:W1:Y:S07]  /*8650*/  LDSM.16.MT88.4 R136, [R227+0x7900] ;  /* 0x00790000e388783b */ /* 0x000e6e0000004200 */
        /* <DEDUP_REMOVED lines=9> */
[C---:B-1----:R-:W-:Y:S07]  /*86f0*/  HMMA.16816.F32.BF16 R16, R20.reuse, R136, R16 ;  /* 0x000000881410723c */ /* 0x042fee0000041810 */
[--C-:B------:R-:W-:Y:S01]  /*8700*/  FFMA.FTZ R136, R44, c[0x0][0x2d0], -R172.reuse ;  /* 0x0000b4002c887a23 */ /* 0x100fe200000108ac */
[----:B------:R-:W-:Y:S01]  /*8710*/  HMMA.16816.F32.BF16 R128, R20, R138, R128 ;  /* 0x0000008a1480723c */ /* 0x000fe20000041880 */
[----:B------:R-:W5:Y:S03]  /*8720*/  LDL.LU R138, [R1+0x4] ;  /* 0x00000400018a7983 */ /* 0x000f660000300800 */
[--C-:B------:R-:W-:Y:S02]  /*8730*/  FFMA.FTZ R137, R45, c[0x0][0x2d0], -R172.reuse ;  /* 0x0000b4002d897a23 */ /* 0x100fe400000108ac */
[--C-:B------:R-:W-:Y:S01]  /*8740*/  FFMA.FTZ R44, R50, c[0x0][0x2d0], -R133.reuse ;  /* 0x0000b400322c7a23 */ /* 0x100fe20000010885 */
[----:B------:R-:W-:Y:S01]  /*8750*/  F2FP.BF16.PACK_AB R20, R174, R175 ;  /* 0x000000afae14723e */ /* 0x000fe200000010ff */
[--C-:B------:R-:W-:Y:S01]  /*8760*/  FFMA.FTZ R45, R46, c[0x0][0x2d0], -R133.reuse ;  /* 0x0000b4002e2d7a23 */ /* 0x100fe20000010885 */
[----:B------:R-:W-:Y:S03]  /*8770*/  F2FP.BF16.PACK_AB R22, R163, R173 ;  /* 0x000000ada316723e */ /* 0x000fe600000010ff */
[----:B------:R-:W-:Y:S01]  /*8780*/  F2FP.BF16.PACK_AB R21, R148, R149 ;  /* 0x000000959415723e */ /* 0x000fe200000010ff */
[--C-:B------:R-:W-:Y:S01]  /*8790*/  FFMA.FTZ R46, R47, c[0x0][0x2d0], -R133.reuse ;  /* 0x0000b4002f2e7a23 */ /* 0x100fe20000010885 */
[----:B------:R-:W-:Y:S01]  /*87a0*/  F2FP.BF16.PACK_AB R23, R134, R160 ;  /* 0x000000a08617723e */ /* 0x000fe200000010ff */
[----:B------:R-:W-:Y:S01]  /*87b0*/  FFMA.FTZ R133, R51, c[0x0][0x2d0], -R133 ;  /* 0x0000b40033857a23 */ /* 0x000fe20000010885 */
[----:B------:R-:W-:Y:S01]  /*87c0*/  MOV R50, R143 ;  /* 0x0000008f00327202 */ /* 0x000fe20000000f00 */
[----:B------:R-:W-:Y:S01]  /*87d0*/  MUFU.EX2 R47, R137 ;  /* 0x00000089002f7308 */ /* 0x000fe20000000800 */
[----:B------:R-:W-:Y:S01]  /*87e0*/  MOV R51, R140 ;  /* 0x0000008c00337202 */ /* 0x000fe20000000f00 */
[----:B------:R-:W-:Y:S01]  /*87f0*/  FFMA.FTZ R172, R49, c[0x0][0x2d0], -R172 ;  /* 0x0000b40031ac7a23 */ /* 0x000fe200000108ac */
[----:B------:R-:W-:Y:S01]  /*8800*/  MOV R139, R141 ;  /* 0x0000008d008b7202 */ /* 0x000fe20000000f00 */
[C---:B---3--:R-:W-:Y:S06]  /*8810*/  HMMA.16816.F32.BF16 R4, R20.reuse, R28, R4 ;  /* 0x0000001c1404723c */ /* 0x048fec0000041804 */
[----:B------:R-:W1:Y:S02]  /*8820*/  MUFU.EX2 R49, R136 ;  /* 0x0000008800317308 */ /* 0x000e640000000800 */
[C---:B------:R-:W-:Y:S01]  /*8830*/  HMMA.16816.F32.BF16 R8, R20.reuse, R30, R8 ;  /* 0x0000001e1408723c */ /* 0x040fe20000041808 */
[----:B------:R-:W-:Y:S07]  /*8840*/  LDSM.16.MT88.4 R28, [R224+0x5100] ;  /* 0x00510000e01c783b */ /* 0x000fee0000004200 */
[C---:B--2---:R-:W-:Y:S01]  /*8850*/  HMMA.16816.F32.BF16 R52, R20.reuse, R32, R52 ;  /* 0x000000201434723c */ /* 0x044fe20000041834 */
[----:B------:R-:W-:Y:S07]  /*8860*/  MUFU.EX2 R172, R172 ;  /* 0x000000ac00ac7308 */ /* 0x000fee0000000800 */
[C---:B------:R-:W-:Y:S01]  /*8870*/  HMMA.16816.F32.BF16 R56, R20.reuse, R34, R56 ;  /* 0x000000221438723c */ /* 0x040fe20000041838 */
[----:B------:R-:W-:Y:S02]  /*8880*/  LDSM.16.MT88.4 R32, [R228+0x5100] ;  /* 0x00510000e420783b */ /* 0x000fe40000004200 */
[----:B------:R-:W-:Y:S05]  /*8890*/  MUFU.EX2 R133, R133 ;  /* 0x0000008500857308 */ /* 0x000fea0000000800 */
[C---:B----4-:R-:W-:Y:S05]  /*88a0*/  HMMA.16816.F32.BF16 R60, R20.reuse, R24, R60 ;  /* 0x00000018143c723c */ /* 0x050fea000004183c */
[----:B------:R-:W-:Y:S03]  /*88b0*/  MUFU.EX2 R45, R45 ;  /* 0x0000002d002d7308 */ /* 0x000fe60000000800 */
[C---:B------:R-:W-:Y:S01]  /*88c0*/  HMMA.16816.F32.BF16 R64, R20.reuse, R26, R64 ;  /* 0x0000001a1440723c */ /* 0x040fe20000041840 */
[----:B------:R-:W-:Y:S03]  /*88d0*/  LDSM.16.MT88.4 R24, [R227+0x5100] ;  /* 0x00510000e318783b */ /* 0x000fe60000004200 */
[----:B------:R-:W-:Y:S01]  /*88e0*/  FFMA.FTZ R2, R2, R146, R36 ;  /* 0x0000009202027223 */ /* 0x000fe20000010024 */
[----:B------:R-:W-:Y:S02]  /*88f0*/  MOV R146, R147 ;  /* 0x0000009300927202 */ /* 0x000fe40000000f00 */
[----:B------:R-:W-:Y:S01]  /*8900*/  MOV R147, R144 ;  /* 0x0000009000937202 */ /* 0x000fe20000000f00 */
[----:B------:R-:W-:Y:S01]  /*8910*/  FADD.FTZ R2, R139, R2 ;  /* 0x000000028b027221 */ /* 0x000fe20000010000 */
[----:B------:R-:W2:Y:S01]  /*8920*/  LDSM.16.MT88.4 R36, [R227+0x2100] ;  /* 0x00210000e324783b */ /* 0x000ea20000004200 */
[----:B------:R-:W3:Y:S02]  /*8930*/  MUFU.EX2 R46, R46 ;  /* 0x0000002e002e7308 */ /* 0x000ee40000000800 */
[----:B------:R-:W-:Y:S01]  /*8940*/  MOV R144, R145 ;  /* 0x0000009100907202 */ /* 0x000fe20000000f00 */
[----:B------:R-:W-:Y:S01]  /*8950*/  FADD.FTZ R2, R51, R2 ;  /* 0x0000000233027221 */ /* 0x000fe20000010000 */
[----:B------:R-:W-:Y:S03]  /*8960*/  MOV R145, R142 ;  /* 0x0000008e00917202 */ /* 0x000fe60000000f00 */
[----:B------:R-:W-:Y:S01]  /*8970*/  LDSM.16.MT88.4 R140, [R224+0x2900] ;  /* 0x00290000e08c783b */ /* 0x000fe20000004200 */
[----:B------:R-:W-:Y:S02]  /*8980*/  FADD.FTZ R2, R50, R2 ;  /* 0x0000000232027221 */ /* 0x000fe40000010000 */
[----:B------:R-:W4:Y:S02]  /*8990*/  MUFU.EX2 R44, R44 ;  /* 0x0000002c002c7308 */ /* 0x000f240000000800 */
[----:B------:R-:W-:Y:S04]  /*89a0*/  FADD.FTZ R2, R146, R2 ;  /* 0x0000000292027221 */ /* 0x000fe80000010000 */
[----:B------:R-:W-:Y:S04]  /*89b0*/  FADD.FTZ R2, R147, R2 ;  /* 0x0000000293027221 */ /* 0x000fe80000010000 */
[----:B------:R-:W-:Y:S04]  /*89c0*/  FADD.FTZ R2, R144, R2 ;  /* 0x0000000290027221 */ /* 0x000fe80000010000 */
[----:B------:R-:W-:Y:S04]  /*89d0*/  FADD.FTZ R2, R145, R2 ;  /* 0x0000000291027221 */ /* 0x000fe80000010000 */
[----:B------:R-:W-:Y:S04]  /*89e0*/  FADD.FTZ R2, R252, R2 ;  /* 0x00000002fc027221 */ /* 0x000fe80000010000 */
[----:B------:R-:W-:Y:S04]  /*89f0*/  FADD.FTZ R2, R251, R2 ;  /* 0x00000002fb027221 */ /* 0x000fe80000010000 */
[----:B------:R-:W-:Y:S01]  /*8a00*/  FADD.FTZ R2, R250, R2 ;  /* 0x00000002fa027221 */ /* 0x000fe20000010000 */
[C---:B--2---:R-:W-:Y:S03]  /*8a10*/  HMMA.16816.F32.BF16 R68, R20.reuse, R36, R68 ;  /* 0x000000241444723c */ /* 0x044fe60000041844 */
[----:B------:R-:W-:Y:S04]  /*8a20*/  FADD.FTZ R2, R249, R2 ;  /* 0x00000002f9027221 */ /* 0x000fe80000010000 */
[----:B------:R-:W-:Y:S01]  /*8a30*/  FADD.FTZ R2, R199, R2 ;  /* 0x00000002c7027221 */ /* 0x000fe20000010000 */
[C---:B------:R-:W-:Y:S01]  /*8a40*/  HMMA.16816.F32.BF16 R72, R20.reuse, R38, R72 ;  /* 0x000000261448723c */ /* 0x040fe20000041848 */
[----:B------:R-:W-:Y:S03]  /*8a50*/  LDSM.16.MT88.4 R36, [R225+0x8100] ;  /* 0x00810000e124783b */ /* 0x000fe60000004200 */
[----:B------:R-:W-:Y:S04]  /*8a60*/  FADD.FTZ R2, R198, R2 ;  /* 0x00000002c6027221 */ /* 0x000fe80000010000 */
[C---:B------:R-:W-:Y:S04]  /*8a70*/  HMMA.16816.F32.BF16 R76, R20.reuse, R28, R76 ;  /* 0x0000001c144c723c */ /* 0x040fe8000004184c */
[----:B------:R-:W-:Y:S04]  /*8a80*/  FADD.FTZ R2, R197, R2 ;  /* 0x00000002c5027221 */ /* 0x000fe80000010000 */
[C---:B------:R-:W-:Y:S01]  /*8a90*/  HMMA.16816.F32.BF16 R80, R20.reuse, R30, R80 ;  /* 0x0000001e1450723c */ /* 0x040fe20000041850 */
[----:B------:R-:W2:Y:S03]  /*8aa0*/  LDSM.16.MT88.4 R28, [R224+0x8100] ;  /* 0x00810000e01c783b */ /* 0x000ea60000004200 */
[----:B------:R-:W-:Y:S04]  /*8ab0*/  FADD.FTZ R2, R196, R2 ;  /* 0x00000002c4027221 */ /* 0x000fe80000010000 */
[C---:B------:R-:W-:Y:S04]  /*8ac0*/  HMMA.16816.F32.BF16 R84, R20.reuse, R40, R84 ;  /* 0x000000281454723c */ /* 0x040fe80000041854 */
[----:B------:R-:W-:Y:S04]  /*8ad0*/  FADD.FTZ R2, R175, R2 ;  /* 0x00000002af027221 */ /* 0x000fe80000010000 */
[C---:B------:R-:W-:Y:S01]  /*8ae0*/  HMMA.16816.F32.BF16 R88, R20.reuse, R42, R88 ;  /* 0x0000002a1458723c */ /* 0x040fe20000041858 */
[----:B------:R-:W1:Y:S03]  /*8af0*/  LDSM.16.MT88.4 R40, [R228+0x8100] ;  /* 0x00810000e428783b */ /* 0x000e660000004200 */
[----:B------:R-:W-:Y:S04]  /*8b00*/  FADD.FTZ R2, R174, R2 ;  /* 0x00000002ae027221 */ /* 0x000fe80000010000 */
[C---:B------:R-:W-:Y:S04]  /*8b10*/  HMMA.16816.F32.BF16 R92, R20.reuse, R32, R92 ;  /* 0x00000020145c723c */ /* 0x040fe8000004185c */
[----:B------:R-:W-:Y:S04]  /*8b20*/  FADD.FTZ R2, R173, R2 ;  /* 0x00000002ad027221 */ /* 0x000fe80000010000 */
[C---:B------:R-:W-:Y:S01]  /*8b30*/  HMMA.16816.F32.BF16 R96, R20.reuse, R34, R96 ;  /* 0x000000221460723c */ /* 0x040fe20000041860 */
[----:B------:R-:W1:Y:S03]  /*8b40*/  LDSM.16.MT88.4 R32, [R227+0x8100] ;  /* 0x00810000e320783b */ /* 0x000e660000004200 */
[----:B------:R-:W-:Y:S04]  /*8b50*/  FADD.FTZ R2, R163, R2 ;  /* 0x00000002a3027221 */ /* 0x000fe80000010000 */
[C---:B------:R-:W-:Y:S08]  /*8b60*/  HMMA.16816.F32.BF16 R100, R20.reuse, R24, R100 ;  /* 0x000000181464723c */ /* 0x040ff00000041864 */
[C---:B------:R-:W-:Y:S01]  /*8b70*/  HMMA.16816.F32.BF16 R104, R20.reuse, R26, R104 ;  /* 0x0000001a1468723c */ /* 0x040fe20000041868 */
[----:B------:R-:W3:Y:S07]  /*8b80*/  LDSM.16.MT88.4 R24, [R225+0x2900] ;  /* 0x00290000e118783b */ /* 0x000eee0000004200 */
[C---:B--2---:R-:W-:Y:S08]  /*8b90*/  HMMA.16816.F32.BF16 R108, R20.reuse, R28, R108 ;  /* 0x0000001c146c723c */ /* 0x044ff0000004186c */
[C---:B------:R-:W-:Y:S01]  /*8ba0*/  HMMA.16816.F32.BF16 R112, R20.reuse, R30, R112 ;  /* 0x0000001e1470723c */ /* 0x040fe20000041870 */
[----:B------:R-:W2:Y:S07]  /*8bb0*/  LDSM.16.MT88.4 R28, [R228+0x2900] ;  /* 0x00290000e41c783b */ /* 0x000eae0000004200 */
[C---:B------:R-:W-:Y:S08]  /*8bc0*/  HMMA.16816.F32.BF16 R116, R20.reuse, R36, R116 ;  /* 0x000000241474723c */ /* 0x040ff00000041874 */
[C---:B------:R-:W-:Y:S01]  /*8bd0*/  HMMA.16816.F32.BF16 R120, R20.reuse, R38, R120 ;  /* 0x000000261478723c */ /* 0x040fe20000041878 */
[----:B------:R-:W-:Y:S07]  /*8be0*/  LDSM.16.MT88.4 R36, [R228+0x5900] ;  /* 0x00590000e424783b */ /* 0x000fee0000004200 */
[C---:B-1----:R-:W-:Y:S08]  /*8bf0*/  HMMA.16816.F32.BF16 R12, R20.reuse, R40, R12 ;  /* 0x00000028140c723c */ /* 0x042ff0000004180c */
[C---:B------:R-:W-:Y:S01]  /*8c00*/  HMMA.16816.F32.BF16 R124, R20.reuse, R42, R124 ;  /* 0x0000002a147c723c */ /* 0x040fe2000004187c */
[----:B------:R-:W-:Y:S07]  /*8c10*/  LDSM.16.MT88.4 R40, [R227+0x5900] ;  /* 0x00590000e328783b */ /* 0x000fee0000004200 */
[C---:B------:R-:W-:Y:S08]  /*8c20*/  HMMA.16816.F32.BF16 R16, R20.reuse, R32, R16 ;  /* 0x000000201410723c */ /* 0x040ff00000041810 */
[----:B------:R-:W-:Y:S01]  /*8c30*/  HMMA.16816.F32.BF16 R128, R20, R34, R128 ;  /* 0x000000221480723c */ /* 0x000fe20000041880 */
[----:B------:R-:W1:Y:S06]  /*8c40*/  LDSM.16.MT88.4 R32, [R227+0x2900] ;  /* 0x00290000e320783b */ /* 0x000e6c0000004200 */
[----:B------:R-:W-:Y:S02]  /*8c50*/  F2FP.BF16.PACK_AB R20, R47, R49 ;  /* 0x000000312f14723e */ /* 0x000fe400000010ff */
[----:B---3--:R-:W-:Y:S03]  /*8c60*/  F2FP.BF16.PACK_AB R21, R46, R45 ;  /* 0x0000002d2e15723e */ /* 0x008fe600000010ff */
[----:B------:R-:W-:Y:S02]  /*8c70*/  F2FP.BF16.PACK_AB R22, R172, R48 ;  /* 0x00000030ac16723e */ /* 0x000fe400000010ff */
[----:B----4-:R-:W-:Y:S01]  /*8c80*/  F2FP.BF16.PACK_AB R23, R133, R44 ;  /* 0x0000002c8517723e */ /* 0x010fe200000010ff */
[----:B-----5:R-:W-:Y:S06]  /*8c90*/  FFMA.FTZ R0, R0, R138, R183 ;  /* 0x0000008a00007223 */ /* 0x020fec00000100b7 */
[C---:B------:R-:W-:Y:S01]  /*8ca0*/  HMMA.16816.F32.BF16 R136, R20.reuse, R140, R4 ;  /* 0x0000008c1488723c */ /* 0x040fe20000041804 */
[----:B------:R-:W3:Y:S02]  /*8cb0*/  LDSM.16.MT88.4 R4, [R224+0x5900] ;  /* 0x00590000e004783b */ /* 0x000ee40000004200 */
[----:B------:R-:W-:Y:S04]  /*8cc0*/  FADD.FTZ R0, R182, R0 ;  /* 0x00000000b6007221 */ /* 0x000fe80000010000 */
[----:B------:R-:W-:Y:S01]  /*8cd0*/  FADD.FTZ R0, R181, R0 ;  /* 0x00000000b5007221 */ /* 0x000fe20000010000 */
[C---:B------:R-:W-:Y:S01]  /*8ce0*/  HMMA.16816.F32.BF16 R140, R20.reuse, R142, R8 ;  /* 0x0000008e148c723c */ /* 0x040fe20000041808 */
[----:B------:R-:W4:Y:S03]  /*8cf0*/  LDSM.16.MT88.4 R8, [R225+0x5900] ;  /* 0x00590000e108783b */ /* 0x000f260000004200 */
[----:B------:R-:W-:Y:S04]  /*8d00*/  FADD.FTZ R0, R180, R0 ;  /* 0x00000000b4007221 */ /* 0x000fe80000010000 */
[C---:B------:R-:W-:Y:S04]  /*8d10*/  HMMA.16816.F32.BF16 R52, R20.reuse, R24, R52 ;  /* 0x000000181434723c */ /* 0x040fe80000041834 */
[----:B------:R-:W-:Y:S04]  /*8d20*/  FADD.FTZ R0, R171, R0 ;  /* 0x00000000ab007221 */ /* 0x000fe80000010000 */
[C---:B------:R-:W-:Y:S01]  /*8d30*/  HMMA.16816.F32.BF16 R56, R20.reuse, R26, R56 ;  /* 0x0000001a1438723c */ /* 0x040fe20000041838 */
[----:B------:R-:W5:Y:S03]  /*8d40*/  LDSM.16.MT88.4 R24, [R224+0x8900] ;  /* 0x00890000e018783b */ /* 0x000f660000004200 */
[----:B------:R-:W-:Y:S04]  /*8d50*/  FADD.FTZ R0, R170, R0 ;  /* 0x00000000aa007221 */ /* 0x000fe80000010000 */
[C---:B--2---:R-:W-:Y:S04]  /*8d60*/  HMMA.16816.F32.BF16 R60, R20.reuse, R28, R60 ;  /* 0x0000001c143c723c */ /* 0x044fe8000004183c */
[----:B------:R-:W-:Y:S04]  /*8d70*/  FADD.FTZ R0, R169, R0 ;  /* 0x00000000a9007221 */ /* 0x000fe80000010000 */
[C---:B------:R-:W-:Y:S01]  /*8d80*/  HMMA.16816.F32.BF16 R64, R20.reuse, R30, R64 ;  /* 0x0000001e1440723c */ /* 0x040fe20000041840 */
[----:B------:R-:W2:Y:S03]  /*8d90*/  LDSM.16.MT88.4 R28, [R225+0x8900] ;  /* 0x00890000e11c783b */ /* 0x000ea60000004200 */
[----:B------:R-:W-:Y:S04]  /*8da0*/  FADD.FTZ R0, R168, R0 ;  /* 0x00000000a8007221 */ /* 0x000fe80000010000 */
[C---:B-1----:R-:W-:Y:S04]  /*8db0*/  HMMA.16816.F32.BF16 R68, R20.reuse, R32, R68 ;  /* 0x000000201444723c */ /* 0x042fe80000041844 */
[----:B------:R-:W-:Y:S04]  /*8dc0*/  FADD.FTZ R0, R167, R0 ;  /* 0x00000000a7007221 */ /* 0x000fe80000010000 */
[C---:B------:R-:W-:Y:S04]  /*8dd0*/  HMMA.16816.F32.BF16 R72, R20.reuse, R34, R72 ;  /* 0x000000221448723c */ /* 0x040fe80000041848 */
[----:B------:R-:W-:Y:S04]  /*8de0*/  FADD.FTZ R0, R166, R0 ;  /* 0x00000000a6007221 */ /* 0x000fe80000010000 */
[C---:B---3--:R-:W-:Y:S04]  /*8df0*/  HMMA.16816.F32.BF16 R76, R20.reuse, R4, R76 ;  /* 0x00000004144c723c */ /* 0x048fe8000004184c */
[----:B------:R-:W-:Y:S04]  /*8e00*/  FADD.FTZ R0, R165, R0 ;  /* 0x00000000a5007221 */ /* 0x000fe80000010000 */
[C---:B------:R-:W-:Y:S01]  /*8e10*/  HMMA.16816.F32.BF16 R80, R20.reuse, R6, R80 ;  /* 0x000000061450723c */ /* 0x040fe20000041850 */
[----:B------:R-:W1:Y:S03]  /*8e20*/  LDSM.16.MT88.4 R4, [R228+0x8900] ;  /* 0x00890000e404783b */ /* 0x000e660000004200 */
[----:B------:R-:W-:Y:S04]  /*8e30*/  FADD.FTZ R0, R164, R0 ;  /* 0x00000000a4007221 */ /* 0x000fe80000010000 */
[C---:B----4-:R-:W-:Y:S04]  /*8e40*/  HMMA.16816.F32.BF16 R84, R20.reuse, R8, R84 ;  /* 0x000000081454723c */ /* 0x050fe80000041854 */
[----:B------:R-:W-:Y:S04]  /*8e50*/  FADD.FTZ R0, R162, R0 ;  /* 0x00000000a2007221 */ /* 0x000fe80000010000 */
[C---:B------:R-:W-:Y:S01]  /*8e60*/  HMMA.16816.F32.BF16 R88, R20.reuse, R10, R88 ;  /* 0x0000000a1458723c */ /* 0x040fe20000041858 */
[----:B------:R-:W3:Y:S03]  /*8e70*/  LDSM.16.MT88.4 R8, [R227+0x8900] ;  /* 0x00890000e308783b */ /* 0x000ee60000004200 */
[----:B------:R-:W-:Y:S04]  /*8e80*/  FADD.FTZ R0, R161, R0 ;  /* 0x00000000a1007221 */ /* 0x000fe80000010000 */
[C---:B------:R-:W-:Y:S04]  /*8e90*/  HMMA.16816.F32.BF16 R92, R20.reuse, R36, R92 ;  /* 0x00000024145c723c */ /* 0x040fe8000004185c */
[----:B------:R-:W-:Y:S04]  /*8ea0*/  FADD.FTZ R0, R151, R0 ;  /* 0x0000000097007221 */ /* 0x000fe80000010000 */
[C---:B------:R-:W-:Y:S04]  /*8eb0*/  HMMA.16816.F32.BF16 R96, R20.reuse, R38, R96 ;  /* 0x000000261460723c */ /* 0x040fe80000041860 */
[----:B------:R-:W-:Y:S04]  /*8ec0*/  FADD.FTZ R0, R150, R0 ;  /* 0x0000000096007221 */ /* 0x000fe80000010000 */
[C---:B------:R-:W-:Y:S04]  /*8ed0*/  HMMA.16816.F32.BF16 R100, R20.reuse, R40, R100 ;  /* 0x000000281464723c */ /* 0x040fe80000041864 */
[----:B------:R-:W-:Y:S04]  /*8ee0*/  FADD.FTZ R0, R149, R0 ;  /* 0x0000000095007221 */ /* 0x000fe80000010000 */
[C---:B------:R-:W-:Y:S04]  /*8ef0*/  HMMA.16816.F32.BF16 R104, R20.reuse, R42, R104 ;  /* 0x0000002a1468723c */ /* 0x040fe80000041868 */
[----:B------:R-:W-:Y:S04]  /*8f00*/  FADD.FTZ R0, R148, R0 ;  /* 0x0000000094007221 */ /* 0x000fe80000010000 */
[C---:B-----5:R-:W-:Y:S04]  /*8f10*/  HMMA.16816.F32.BF16 R108, R20.reuse, R24, R108 ;  /* 0x00000018146c723c */ /* 0x060fe8000004186c */
[----:B------:R-:W-:Y:S04]  /*8f20*/  FADD.FTZ R0, R160, R0 ;  /* 0x00000000a0007221 */ /* 0x000fe80000010000 */
[C---:B------:R-:W-:Y:S08]  /*8f30*/  HMMA.16816.F32.BF16 R112, R20.reuse, R26, R112 ;  /* 0x0000001a1470723c */ /* 0x040ff00000041870 */
[C---:B--2---:R-:W-:Y:S08]  /*8f40*/  HMMA.16816.F32.BF16 R116, R20.reuse, R28, R116 ;  /* 0x0000001c1474723c */ /* 0x044ff00000041874 */
[C---:B------:R-:W-:Y:S08]  /*8f50*/  HMMA.16816.F32.BF16 R120, R20.reuse, R30, R120 ;  /* 0x0000001e1478723c */ /* 0x040ff00000041878 */
[C---:B-1----:R-:W-:Y:S07]  /*8f60*/  HMMA.16816.F32.BF16 R144, R20.reuse, R4, R12 ;  /* 0x000000041490723c */ /* 0x042fee000004180c */
[----:B------:R-:W-:Y:S01]  /*8f70*/  FADD.FTZ R4, R134, R0 ;  /* 0x0000000086047221 */ /* 0x000fe20000010000 */
[C---:B------:R-:W-:Y:S04]  /*8f80*/  HMMA.16816.F32.BF16 R124, R20.reuse, R6, R124 ;  /* 0x00000006147c723c */ /* 0x040fe8000004187c */
[----:B------:R-:W-:Y:S01]  /*8f90*/  FADD.FTZ R0, R49, R2 ;  /* 0x0000000231007221 */ /* 0x000fe20000010000 */
[----:B------:R-:W-:Y:S01]  /*8fa0*/  MOV R134, R3 ;  /* 0x0000000300867202 */ /* 0x000fe20000000f00 */
[----:B------:R-:W-:Y:S02]  /*8fb0*/  FADD.FTZ R4, R45, R4 ;  /* 0x000000042d047221 */ /* 0x000fe40000010000 */
[C---:B---3--:R-:W-:Y:S04]  /*8fc0*/  HMMA.16816.F32.BF16 R148, R20.reuse, R8, R16 ;  /* 0x000000081494723c */ /* 0x048fe80000041810 */
[----:B------:R-:W-:Y:S02]  /*8fd0*/  FADD.FTZ R0, R47, R0 ;  /* 0x000000002f007221 */ /* 0x000fe40000010000 */
[----:B------:R-:W-:Y:S02]  /*8fe0*/  FADD.FTZ R4, R46, R4 ;  /* 0x000000042e047221 */ /* 0x000fe40000010000 */
[----:B------:R-:W-:Y:S04]  /*8ff0*/  HMMA.16816.F32.BF16 R128, R20, R10, R128 ;  /* 0x0000000a1480723c */ /* 0x000fe80000041880 */
[----:B------:R-:W-:Y:S02]  /*9000*/  FADD.FTZ R2, R48, R0 ;  /* 0x0000000030027221 */ /* 0x000fe40000010000 */
[----:B------:R-:W-:Y:S02]  /*9010*/  FADD.FTZ R0, R44, R4 ;  /* 0x000000042c007221 */ /* 0x000fe40000010000 */
[----:B------:R-:W-:Y:S04]  /*9020*/  FADD.FTZ R2, R172, R2 ;  /* 0x00000002ac027221 */ /* 0x000fe80000010000 */
[----:B------:R-:W-:Y:S01]  /*9030*/  FADD.FTZ R0, R133, R0 ;  /* 0x0000000085007221 */ /* 0x000fe20000010000 */
[----:B------:R1:W-:Y:S01]  /*9040*/  STL [R1], R2 ;  /* 0x0000000201007387 */ /* 0x0003e20000100800 */
[----:B------:R-:W-:Y:S03]  /*9050*/  MOV R133, R132 ;  /* 0x0000008400857202 */ /* 0x000fe60000000f00 */
[----:B------:R1:W-:Y:S01]  /*9060*/  STL [R1+0x4], R0 ;  /* 0x0000040001007387 */ /* 0x0003e20000100800 */
[----:B------:R-:W-:-:S05]  /*9070*/  @P0 BRA `(.L_x_6) ;  /* 0xffffc9b000000947 */ /* 0x000fca000383ffff */
.L_x_5:
[----:B-1----:R-:W2:Y:S04]  /*9080*/  LDL.LU R0, [R1] ;  /* 0x0000000001007983 */ /* 0x002ea80000300800 */
[----:B------:R-:W3:Y:S01]  /*9090*/  LDL.LU R2, [R1+0x4] ;  /* 0x0000040001027983 */ /* 0x000ee20000300800 */
[----:B------:R-:W-:-:S02]  /*90a0*/  MOV R16, 0xff800000 ;  /* 0xff80000000107802 */ /* 0x000fc40000000f00 */
[----:B------:R-:W-:Y:S02]  /*90b0*/  MOV R17, 0xff800000 ;  /* 0xff80000000117802 */ /* 0x000fe40000000f00 */
[----:B------:R-:W-:Y:S01]  /*90c0*/  PLOP3.LUT P2, PT, PT, PT, PT, 0x8, 0x0 ;  /* 0x000000000000781c */ /* 0x000fe20003f4e170 */
[----:B--2---:R-:W1:Y:S04]  /*90d0*/  SHFL.BFLY PT, R6, R0, 0x2, 0x1f ;  /* 0x0c401f0000067f89 */ /* 0x004e6800000e0000 */
[----:B---3--:R-:W2:Y:S01]  /*90e0*/  SHFL.BFLY PT, R7, R2, 0x2, 0x1f ;  /* 0x0c401f0002077f89 */ /* 0x008ea200000e0000 */
[----:B-1----:R-:W-:Y:S02]  /*90f0*/  FADD.FTZ R6, R6, R0 ;  /* 0x0000000006067221 */ /* 0x002fe40000010000 */
[----:B--2---:R-:W-:-:S03]  /*9100*/  FADD.FTZ R7, R7, R2 ;  /* 0x0000000207077221 */ /* 0x004fc60000010000 */
[----:B------:R-:W1:Y:S01]  /*9110*/  SHFL.BFLY PT, R0, R6, 0x1, 0x1f ;  /* 0x0c201f0006007f89 */ /* 0x000e6200000e0000 */
[----:B------:R-:W-:-:S03]  /*9120*/  MOV R2, RZ ;  /* 0x000000ff00027202 */ /* 0x000fc60000000f00 */
[----:B------:R-:W2:Y:S01]  /*9130*/  SHFL.BFLY PT, R4, R7, 0x1, 0x1f ;  /* 0x0c201f0007047f89 */ /* 0x000ea200000e0000 */
[----:B-1----:R-:W-:Y:S01]  /*9140*/  FADD.FTZ R6, R6, R0 ;  /* 0x0000000006067221 */ /* 0x002fe20000010000 */
[----:B------:R-:W-:Y:S01]  /*9150*/  MOV R0, RZ ;  /* 0x000000ff00007202 */ /* 0x000fe20000000f00 */
[----:B--2---:R-:W-:-:S03]  /*9160*/  FADD.FTZ R7, R4, R7 ;  /* 0x0000000704077221 */ /* 0x004fc60000010000 */
[----:B------:R-:W-:Y:S02]  /*9170*/  FSETP.NE.FTZ.AND P1, PT, R6, RZ, PT ;  /* 0x000000ff0600720b */ /* 0x000fe40003f35000 */
[----:B------:R-:W-:-:S11]  /*9180*/  FSETP.NE.FTZ.AND P0, PT, R7, RZ, PT ;  /* 0x000000ff0700720b */ /* 0x000fd60003f15000 */
[----:B------:R-:W1:Y:S01]  /*9190*/  @P1 MUFU.RCP R2, R6 ;  /* 0x0000000600021308 */ /* 0x000e620000001000 */
[----:B------:R-:W-:-:S05]  /*91a0*/  @P1 MOV R4, 0x3f317218 ;  /* 0x3f31721800041802 */ /* 0x000fca0000000f00 */
[----:B------:R-:W-:Y:S02]  /*91b0*/  @P1 FMUL.FTZ R5, R4, c[0x0][0x2d0] ;  /* 0x0000b40004051a20 */ /* 0x000fe40000410000 */
[----:B------:R-:W-:Y:S08]  /*91c0*/  @P0 MUFU.RCP R0, R7 ;  /* 0x0000000700000308 */ /* 0x000ff00000001000 */
[----:B------:R-:W2:Y:S01]  /*91d0*/  @P1 MUFU.LG2 R6, R6 ;  /* 0x0000000600061308 */ /* 0x000ea20000000c00 */
[----:B-1----:R-:W-:-:S02]  /*91e0*/  FMUL.FTZ R136, R2, R136 ;  /* 0x0000008802887220 */ /* 0x002fc40000410000 */
[C---:B------:R-:W-:Y:S02]  /*91f0*/  FMUL.FTZ R137, R2.reuse, R137 ;  /* 0x0000008902897220 */ /* 0x040fe40000410000 */
[C---:B------:R-:W-:Y:S02]  /*9200*/  FMUL.FTZ R140, R2.reuse, R140 ;  /* 0x0000008c028c7220 */ /* 0x040fe40000410000 */
[C---:B------:R-:W-:Y:S01]  /*9210*/  FMUL.FTZ R141, R2.reuse, R141 ;  /* 0x0000008d028d7220 */ /* 0x040fe20000410000 */
[----:B------:R-:W1:Y:S01]  /*9220*/  @P0 MUFU.LG2 R7, R7 ;  /* 0x0000000700070308 */ /* 0x000e620000000c00 */
[C---:B------:R-:W-:Y:S02]  /*9230*/  FMUL.FTZ R52, R2.reuse, R52 ;  /* 0x0000003402347220 */ /* 0x040fe40000410000 */
[C---:B------:R-:W-:Y:S02]  /*9240*/  FMUL.FTZ R53, R2.reuse, R53 ;  /* 0x0000003502357220 */ /* 0x040fe40000410000 */
[----:B------:R-:W-:-:S02]  /*9250*/  FMUL.FTZ R56, R2, R56 ;  /* 0x0000003802387220 */ /* 0x000fc40000410000 */
[C---:B------:R-:W-:Y:S02]  /*9260*/  FMUL.FTZ R57, R2.reuse, R57 ;  /* 0x0000003902397220 */ /* 0x040fe40000410000 */
[C---:B------:R-:W-:Y:S02]  /*9270*/  FMUL.FTZ R60, R2.reuse, R60 ;  /* 0x0000003c023c7220 */ /* 0x040fe40000410000 */
[C---:B------:R-:W-:Y:S02]  /*9280*/  FMUL.FTZ R61, R2.reuse, R61 ;  /* 0x0000003d023d7220 */ /* 0x040fe40000410000 */
        /* <DEDUP_REMOVED lines=37> */
[----:B------:R-:W-:Y:S01]  /*94e0*/  FMUL.FTZ R129, R2, R129 ;  /* 0x0000008102817220 */ /* 0x000fe20000410000 */
[----:B------:R-:W-:Y:S01]  /*94f0*/  @P0 MOV R2, 0x3f317218 ;  /* 0x3f31721800020802 */ /* 0x000fe20000000f00 */
[----:B--2---:R-:W-:-:S02]  /*9500*/  @P1 FMUL.FTZ R6, R6, 0.69314718246459960938 ;  /* 0x3f31721806061820 */ /* 0x004fc40000410000 */
[----:B-1----:R-:W-:Y:S02]  /*9510*/  @P0 FMUL.FTZ R4, R7, 0.69314718246459960938 ;  /* 0x3f31721807040820 */ /* 0x002fe40000410000 */
[----:B------:R-:W-:Y:S02]  /*9520*/  @P0 FMUL.FTZ R2, R2, c[0x0][0x2d0] ;  /* 0x0000b40002020a20 */ /* 0x000fe40000410000 */
        /* <DEDUP_REMOVED lines=47> */
[----:B------:R-:W-:Y:S02]  /*9820*/  FMUL.FTZ R131, R0, R131 ;  /* 0x0000008300837220 */ /* 0x000fe40000410000 */
[----:B------:R-:W-:Y:S02]  /*9830*/  @P1 FFMA.FTZ R16, R5, R132, R6 ;  /* 0x0000008405101223 */ /* 0x000fe40000010006 */
[----:B------:R-:W-:Y:S02]  /*9840*/  @P0 FFMA.FTZ R17, R2, R3, R4 ;  /* 0x0000000302110223 */ /* 0x000fe40000010004 */
.L_x_3:
[----:B------:R-:W-:Y:S05]  /*9850*/  @P2 BRA `(.L_x_7) ;  /* 0x0000198000002947 */ /* 0x000fea0003800000 */
[----:B------:R-:W1:Y:S01]  /*9860*/  S2R R7, SR_TID.X ;  /* 0x0000000000077919 */ /* 0x000e620000002100 */
[----:B------:R-:W-:Y:S01]  /*9870*/  IMAD R0, RZ, RZ, -UR9 ;  /* 0x80000009ff007e24 */ /* 0x000fe2000f8e02ff */
[----:B------:R-:W-:Y:S01]  /*9880*/  ULDC.64 UR4, c[0x0][0x4d0] ;  /* 0x0001340000047ab9 */ /* 0x000fe20000000a00 */
[----:B------:R-:W-:Y:S01]  /*9890*/  MOV R20, c[0x0][0x4e8] ;  /* 0x00013a0000147a02 */ /* 0x000fe20000000f00 */
[----:B------:R-:W2:Y:S01]  /*98a0*/  S2R R9, SR_CTAID.Y ;  /* 0x0000000000097919 */ /* 0x000ea20000002600 */
[----:B------:R-:W-:Y:S01]  /*98b0*/  UIMAD.WIDE.U32 UR12, UR9, UR4, URZ ;  /* 0x00000004090c72a5 */ /* 0x000fe2000f8e003f */
[----:B------:R-:W-:Y:S01]  /*98c0*/  BSSY B0, `(.L_x_8) ;  /* 0x00000ff000007945 */ /* 0x000fe20003800000 */
[----:B------:R-:W-:Y:S01]  /*98d0*/  USHF.R.S32.HI UR6, URZ, 0x1f, UR9 ;  /* 0x0000001f3f067899 */ /* 0x000fe20008011409 */
[----:B------:R-:W3:Y:S01]  /*98e0*/  S2R R10, SR_CTAID.Z ;  /* 0x00000000000a7919 */ /* 0x000ee20000002700 */
[----:B------:R-:W-:-:S02]  /*98f0*/  ISETP.NE.AND P1, PT, R20, 0x1, PT ;  /* 0x000000011400780c */ /* 0x000fc40003f25270 */
[----:B------:R-:W-:Y:S01]  /*9900*/  IMAD.U32 R2, RZ, RZ, UR12 ;  /* 0x0000000cff027e24 */ /* 0x000fe2000f8e00ff */
[----:B------:R-:W-:Y:S01]  /*9910*/  MOV R3, UR13 ;  /* 0x0000000d00037c02 */ /* 0x000fe20008000f00 */
[----:B------:R-:W4:Y:S01]  /*9920*/  S2R R19, SR_CTAID.X ;  /* 0x0000000000137919 */ /* 0x000f220000002500 */
[----:B------:R-:W-:-:S04]  /*9930*/  UIMAD UR7, UR6, UR4, URZ ;  /* 0x00000004060772a4 */ /* 0x000fc8000f8e023f */
[----:B------:R-:W-:-:S03]  /*9940*/  UIMAD UR7, UR9, UR5, UR7 ;  /* 0x00000005090772a4 */ /* 0x000fc6000f8e0207 */
[----:B------:R-:W-:Y:S02]  /*9950*/  ULDC.64 UR4, c[0x0][0x438] ;  /* 0x00010e0000047ab9 */ /* 0x000fe40000000a00 */
[----:B------:R-:W-:Y:S01]  /*9960*/  UIMAD.WIDE.U32 UR14, UR9, UR4, URZ ;  /* 0x00000004090e72a5 */ /* 0x000fe2000f8e003f */
[----:B-1----:R-:W-:Y:S01]  /*9970*/  SHF.R.S32.HI R5, RZ, 0x1f, R7 ;  /* 0x0000001fff057819 */ /* 0x002fe20000011407 */
[----:B------:R-:W-:Y:S02]  /*9980*/  UIMAD UR4, UR6, UR4, URZ ;  /* 0x00000004060472a4 */ /* 0x000fe4000f8e023f */
[----:B------:R-:W-:Y:S01]  /*9990*/  UIADD3 UR7, UR13, UR7, URZ ;  /* 0x000000070d077290 */ /* 0x000fe2000fffe03f */
[----:B--2---:R-:W-:Y:S01]  /*99a0*/  IMAD R9, R0, c[0x0][0x550], R9 ;  /* 0x0001540000097a24 */ /* 0x004fe200078e0209 */
[CC--:B------:R-:W-:Y:S01]  /*99b0*/  LEA.HI R0, R5.reuse, R7.reuse, RZ, 0x5 ;  /* 0x0000000705007211 */ /* 0x0c0fe200078f28ff */
[----:B------:R-:W-:Y:S01]  /*99c0*/  UIMAD UR4, UR9, UR5, UR4 ;  /* 0x00000005090472a4 */ /* 0x000fe2000f8e0204 */
[----:B------:R-:W-:-:S02]  /*99d0*/  LEA.HI R5, R5, R7, RZ, 0x2 ;  /* 0x0000000705057211 */ /* 0x000fc400078f10ff */
[----:B------:R-:W-:Y:S01]  /*99e0*/  LOP3.LUT R4, R0, 0xffffffe0, RZ, 0xc0, !PT ;  /* 0xffffffe000047812 */ /* 0x000fe200078ec0ff */
[----:B------:R-:W-:Y:S01]  /*99f0*/  UIADD3 UR4, UR15, UR4, URZ ;  /* 0x000000040f047290 */ /* 0x000fe2000fffe03f */
[--C-:B------:R-:W-:Y:S02]  /*9a00*/  SHF.R.S32.HI R6, RZ, 0x5, R0.reuse ;  /* 0x00000005ff067819 */ /* 0x100fe40000011400 */
[----:B------:R-:W-:Y:S01]  /*9a10*/  SHF.R.S32.HI R0, RZ, 0x1f, R0 ;  /* 0x0000001fff007819 */ /* 0x000fe20000011400 */
[----:B------:R-:W-:Y:S01]  /*9a20*/  IMAD.IADD R14, R7, 0x1, -R4 ;  /* 0x00000001070e7824 */ /* 0x000fe200078e0a04 */
[----:B------:R-:W-:Y:S01]  /*9a30*/  LOP3.LUT R3, R5, 0xfffffffc, RZ, 0xc0, !PT ;  /* 0xfffffffc05037812 */ /* 0x000fe200078ec0ff */
[----:B------:R-:W-:Y:S01]  /*9a40*/  IMAD.MOV.U32 R4, RZ, RZ, R2 ;  /* 0x000000ffff047224 */ /* 0x000fe200078e0002 */
[----:B------:R-:W-:Y:S01]  /*9a50*/  LEA.HI R0, R0, R6, RZ, 0x3 ;  /* 0x0000000600007211 */ /* 0x000fe200078f18ff */
[----:B------:R-:W-:Y:S01]  /*9a60*/  IMAD.U32 R5, RZ, RZ, UR7 ;  /* 0x00000007ff057e24 */ /* 0x000fe2000f8e00ff */
[----:B------:R-:W-:Y:S01]  /*9a70*/  IADD3 R7, -R3, R7, RZ ;  /* 0x0000000703077210 */ /* 0x000fe20007ffe1ff */
[----:B------:R-:W-:Y:S01]  /*9a80*/  IMAD.U32 R3, RZ, RZ, UR15 ;  /* 0x0000000fff037e24 */ /* 0x000fe2000f8e00ff */
[----:B------:R-:W-:Y:S01]  /*9a90*/  LOP3.LUT R0, R0, 0xffffff8, RZ, 0xc0, !PT ;  /* 0x0ffffff800007812 */ /* 0x000fe200078ec0ff */
[----:B---3--:R-:W-:Y:S01]  /*9aa0*/  IMAD.WIDE.U32 R4, R10, c[0x0][0x4d8], R4 ;  /* 0x000136000a047a25 */ /* 0x008fe200078e0004 */
[----:B------:R-:W-:-:S02]  /*9ab0*/  SHF.R.S32.HI R2, RZ, 0x1f, R14 ;  /* 0x0000001fff027819 */ /* 0x000fc4000001140e */
[----:B------:R-:W-:Y:S01]  /*9ac0*/  SHF.R.S32.HI R11, RZ, 0x1f, R10 ;  /* 0x0000001fff0b7819 */ /* 0x000fe2000001140a */
[----:B------:R-:W-:Y:S01]  /*9ad0*/  IMAD.IADD R8, R6, 0x1, -R0 ;  /* 0x0000000106087824 */ /* 0x000fe200078e0a00 */
[C---:B------:R-:W-:Y:S02]  /*9ae0*/  LEA.HI R0, R7.reuse, R7, RZ, 0x1 ;  /* 0x0000000707007211 */ /* 0x040fe400078f08ff */
[----:B------:R-:W-:Y:S01]  /*9af0*/  LEA.HI R18, R2, R14, RZ, 0x2 ;  /* 0x0000000e02127211 */ /* 0x000fe200078f10ff */
[----:B------:R-:W-:Y:S01]  /*9b00*/  IMAD.U32 R2, RZ, RZ, UR14 ;  /* 0x0000000eff027e24 */ /* 0x000fe2000f8e00ff */
[----:B------:R-:W-:Y:S02]  /*9b10*/  LOP3.LUT R0, R0, 0x1ffffffe, RZ, 0xc0, !PT ;  /* 0x1ffffffe00007812 */ /* 0x000fe400078ec0ff */
[----:B------:R-:W-:Y:S02]  /*9b20*/  SHF.R.S32.HI R6, RZ, 0x2, R18 ;  /* 0x00000002ff067819 */ /* 0x000fe40000011412 */
[----:B------:R-:W-:Y:S01]  /*9b30*/  MOV R3, UR4 ;  /* 0x0000000400037c02 */ /* 0x000fe20008000f00 */
[----:B------:R-:W-:-:S02]  /*9b40*/  IMAD.IADD R0, R7, 0x1, -R0 ;  /* 0x0000000107007824 */ /* 0x000fc400078e0a00 */
[----:B------:R-:W-:Y:S02]  /*9b50*/  IMAD R15, R8, 0x10, R6 ;  /* 0x00000010080f7824 */ /* 0x000fe400078e0206 */
[C---:B------:R-:W-:Y:S02]  /*9b60*/  IMAD R7, R11.reuse, c[0x0][0x4d8], RZ ;  /* 0x000136000b077a24 */ /* 0x040fe400078e02ff */
[----:B------:R-:W-:Y:S01]  /*9b70*/  IMAD R6, R11, c[0x0][0x440], RZ ;  /* 0x000110000b067a24 */ /* 0x000fe200078e02ff */
[----:B------:R-:W-:Y:S01]  /*9b80*/  LEA R0, R0, R15, 0x3 ;  /* 0x0000000f00007211 */ /* 0x000fe200078e18ff */
[C---:B------:R-:W-:Y:S02]  /*9b90*/  IMAD R7, R10.reuse, c[0x0][0x4dc], R7 ;  /* 0x000137000a077a24 */ /* 0x040fe400078e0207 */
[----:B------:R-:W-:Y:S02]  /*9ba0*/  IMAD R6, R10, c[0x0][0x444], R6 ;  /* 0x000111000a067a24 */ /* 0x000fe400078e0206 */
[----:B----4-:R-:W-:Y:S01]  /*9bb0*/  IMAD R8, R19, 0x80, R0 ;  /* 0x0000008013087824 */ /* 0x010fe200078e0200 */
[----:B------:R-:W-:Y:S01]  /*9bc0*/  SHF.R.S32.HI R0, RZ, 0x1f, R9 ;  /* 0x0000001fff007819 */ /* 0x000fe20000011409 */
[----:B------:R-:W-:-:S02]  /*9bd0*/  IMAD.IADD R5, R5, 0x1, R7 ;  /* 0x0000000105057824 */ /* 0x000fc400078e0207 */
[----:B------:R-:W-:-:S04]  /*9be0*/  @P1 IMAD.HI.U32 R7, R8, c[0x0][0x4ec], RZ ;  /* 0x00013b0008071a27 */ /* 0x000fc800078e00ff */
[----:B------:R-:W-:-:S04]  /*9bf0*/  IMAD.WIDE.U32 R2, R10, c[0x0][0x440], R2 ;  /* 0x000110000a027a25 */ /* 0x000fc800078e0002 */
[----:B------:R-:W-:Y:S01]  /*9c00*/  IMAD.MOV.U32 R10, RZ, RZ, R8 ;  /* 0x000000ffff0a7224 */ /* 0x000fe200078e0008 */
[----:B------:R-:W-:Y:S02]  /*9c10*/  @P1 SHF.R.U32.HI R10, RZ, c[0x0][0x4f0], R7 ;  /* 0x00013c00ff0a1a19 */ /* 0x000fe40000011607 */
[----:B------:R-:W-:Y:S01]  /*9c20*/  IADD3 R3, R3, R6, RZ ;  /* 0x0000000603037210 */ /* 0x000fe20007ffe0ff */
[C---:B------:R-:W-:Y:S02]  /*9c30*/  IMAD R6, R0.reuse, c[0x0][0x4e0], RZ ;  /* 0x0001380000067a24 */ /* 0x040fe400078e02ff */
[----:B------:R-:W-:Y:S02]  /*9c40*/  IMAD R0, R0, c[0x0][0x448], RZ ;  /* 0x0001120000007a24 */ /* 0x000fe400078e02ff */
[----:B------:R-:W-:Y:S02]  /*9c50*/  IMAD.MOV R11, RZ, RZ, -R10 ;  /* 0x000000ffff0b7224 */ /* 0x000fe400078e0a0a */
[----:B------:R-:W-:-:S02]  /*9c60*/  IMAD R13, R9, c[0x0][0x4e4], R6 ;  /* 0x00013900090d7a24 */ /* 0x000fc400078e0206 */
[----:B------:R-:W-:-:S04]  /*9c70*/  IMAD.WIDE.U32 R6, R9, c[0x0][0x448], R2 ;  /* 0x0001120009067a25 */ /* 0x000fc800078e0002 */
[C---:B------:R-:W-:Y:S01]  /*9c80*/  IMAD R12, R9.reuse, c[0x0][0x44c], R0 ;  /* 0x00011300090c7a24 */ /* 0x040fe200078e0200 */
[----:B------:R-:W-:Y:S01]  /*9c90*/  MOV R0, R8 ;  /* 0x0000000800007202 */ /* 0x000fe20000000f00 */
[----:B------:R-:W-:-:S04]  /*9ca0*/  IMAD.WIDE.U32 R2, R9, c[0x0][0x4e0], R4 ;  /* 0x0001380009027a25 */ /* 0x000fc800078e0004 */
[----:B------:R-:W-:Y:S01]  /*9cb0*/  IMAD R9, R11, c[0x0][0x4e8], R8 ;  /* 0x00013a000b097a24 */ /* 0x000fe200078e0208 */
[----:B------:R-:W-:Y:S01]  /*9cc0*/  SHF.R.S32.HI R11, RZ, 0x1f, R10 ;  /* 0x0000001fff0b7819 */ /* 0x000fe2000001140a */
[----:B------:R-:W-:Y:S01]  /*9cd0*/  @P1 IMAD.HI.U32 R4, R8, c[0x0][0x4ec], RZ ;  /* 0x00013b0008041a27 */ /* 0x000fe200078e00ff */
[----:B------:R-:W-:Y:S01]  /*9ce0*/  BAR.SYNC.DEFER_BLOCKING 0x1, 0x100 ;  /* 0x0044000000007b1d */ /* 0x000fe20000010000 */
[----:B------:R-:W-:Y:S02]  /*9cf0*/  IADD3 R2, P0, R10, R2, RZ ;  /* 0x000000020a027210 */ /* 0x000fe40007f1e0ff */
[----:B------:R-:W-:Y:S01]  /*9d00*/  IMAD.IADD R5, R7, 0x1, R12 ;  /* 0x0000000107057824 */ /* 0x000fe200078e020c */
[----:B------:R-:W-:Y:S02]  /*9d10*/  SHF.R.S32.HI R7, RZ, 0x1f, R9 ;  /* 0x0000001fff077819 */ /* 0x000fe40000011409 */
[----:B------:R-:W-:Y:S02]  /*9d20*/  @P1 SHF.R.U32.HI R0, RZ, c[0x0][0x4f0], R4 ;  /* 0x00013c00ff001a19 */ /* 0x000fe40000011604 */
[----:B------:R-:W-:Y:S01]  /*9d30*/  IADD3.X R3, R11, R3, R13, P0, !PT ;  /* 0x000000030b037210 */ /* 0x000fe200007fe40d */
[----:B------:R-:W-:Y:S01]  /*9d40*/  IMAD R11, R19, 0x80, R15 ;  /* 0x00000080130b7824 */ /* 0x000fe200078e020f */
[----:B------:R-:W-:Y:S01]  /*9d50*/  MOV R4, R6 ;  /* 0x0000000600047202 */ /* 0x000fe20000000f00 */
[----:B------:R-:W-:Y:S01]  /*9d60*/  IMAD R6, R7, c[0x0][0x4c8], RZ ;  /* 0x0001320007067a24 */ /* 0x000fe200078e02ff */
[----:B------:R-:W-:Y:S01]  /*9d70*/  SHF.R.S32.HI R7, RZ, 0x1f, R0 ;  /* 0x0000001fff077819 */ /* 0x000fe20000011400 */
[----:B------:R-:W-:Y:S01]  /*9d80*/  IMAD.WIDE.U32 R2, R9, c[0x0][0x4c8], R2 ;  /* 0x0001320009027a25 */ /* 0x000fe200078e0002 */
[----:B------:R-:W-:-:S03]  /*9d90*/  LOP3.LUT P1, RZ, R14, 0x3, RZ, 0xc0, !PT ;  /* 0x000000030eff7812 */ /* 0x000fc6000782c0ff */
[----:B------:R-:W-:Y:S02]  /*9da0*/  IMAD.MOV R10, RZ, RZ, -R0 ;  /* 0x000000ffff0a7224 */ /* 0x000fe400078e0a00 */
[----:B------:R-:W-:Y:S01]  /*9db0*/  IMAD R9, R9, c[0x0][0x4cc], R6 ;  /* 0x0001330009097a24 */ /* 0x000fe200078e0206 */
[----:B------:R-:W-:Y:S01]  /*9dc0*/  LEA R6, P0, R2, c[0x0][0x4a8], 0x2 ;  /* 0x00012a0002067a11 */ /* 0x000fe200078010ff */
[----:B------:R-:W-:Y:S02]  /*9dd0*/  IMAD R10, R10, c[0x0][0x4e8], R8 ;  /* 0x00013a000a0a7a24 */ /* 0x000fe400078e0208 */
[----:B------:R-:W-:Y:S01]  /*9de0*/  IMAD R7, R7, c[0x0][0x430], RZ ;  /* 0x00010c0007077a24 */ /* 0x000fe200078e02ff */
[----:B------:R-:W-:Y:S01]  /*9df0*/  IADD3 R3, R3, R9, RZ ;  /* 0x0000000903037210 */ /* 0x000fe20007ffe0ff */
[----:B------:R-:W-:Y:S01]  /*9e00*/  IMAD.WIDE.U32 R4, R0, c[0x0][0x430], R4 ;  /* 0x00010c0000047a25 */ /* 0x000fe200078e0004 */
[----:B------:R-:W-:Y:S02]  /*9e10*/  SHFL.IDX PT, R8, R6, RZ, 0x1c1f ;  /* 0x001c1fff06087589 */ /* 0x000fe400000e0000 */
[----:B------:R-:W-:Y:S01]  /*9e20*/  LEA.HI.X R2, R2, c[0x0][0x4ac], R3, 0x2, P0 ;  /* 0x00012b0002027a11 */ /* 0x000fe200000f1403 */
[----:B------:R-:W-:Y:S01]  /*9e30*/  IMAD R0, R0, c[0x0][0x434], R7 ;  /* 0x00010d0000007a24 */ /* 0x000fe200078e0207 */
[----:B------:R-:W-:Y:S01]  /*9e40*/  SHF.R.S32.HI R7, RZ, 0x1f, R10 ;  /* 0x0000001fff077819 */ /* 0x000fe2000001140a */
[----:B------:R-:W-:Y:S03]  /*9e50*/  SHFL.IDX PT, R6, R6, 0x1, 0x1c1f ;  /* 0x003c1f0006067f89 */ /* 0x000fe600000e0000 */
[----:B------:R-:W-:Y:S01]  /*9e60*/  IADD3 R3, R5, R0, RZ ;  /* 0x0000000005037210 */ /* 0x000fe20007ffe0ff */
[----:B------:R-:W-:Y:S01]  /*9e70*/  IMAD R0, R7, c[0x0][0x428], RZ ;  /* 0x00010a0007007a24 */ /* 0x000fe200078e02ff */
[----:B------:R-:W1:Y:S01]  /*9e80*/  SHFL.IDX PT, R9, R2, RZ, 0x1c1f ;  /* 0x001c1fff02097589 */ /* 0x000e6200000e0000 */
[----:B------:R-:W-:-:S02]  /*9e90*/  IMAD R5, R20, c[0x0][0x388], RZ ;  /* 0x0000e20014057a24 */ /* 0x000fc400078e02ff */
[----:B------:R-:W-:Y:S01]  /*9ea0*/  IMAD R0, R10, c[0x0][0x42c], R0 ;  /* 0x00010b000a007a24 */ /* 0x000fe200078e0200 */
[----:B------:R2:W3:Y:S02]  /*9eb0*/  SHFL.IDX PT, R7, R2, 0x1, 0x1c1f ;  /* 0x003c1f0002077f89 */ /* 0x0004e400000e0000 */
[----:B------:R-:W-:-:S13]  /*9ec0*/  ISETP.GE.OR P2, PT, R11, R5, P1 ;  /* 0x000000050b00720c */ /* 0x000fda0000f46670 */
[----:B-1----:R1:W-:Y:S01]  /*9ed0*/  @!P2 ST.E [R8.64], R16 ;  /* 0x000000100800a985 */ /* 0x0023e2000c10190a */
[----:B--2---:R-:W-:Y:S01]  /*9ee0*/  IMAD.MOV.U32 R2, RZ, RZ, R4 ;  /* 0x000000ffff027224 */ /* 0x004fe200078e0004 */
[----:B------:R-:W-:-:S03]  /*9ef0*/  IADD3 R4, R11, 0x8, RZ ;  /* 0x000000080b047810 */ /* 0x000fc60007ffe0ff */
[----:B------:R-:W-:Y:S01]  /*9f00*/  IMAD.WIDE.U32 R2, R10, c[0x0][0x428], R2 ;  /* 0x00010a000a027a25 */ /* 0x000fe200078e0002 */
[----:B------:R-:W-:-:S04]  /*9f10*/  ISETP.GE.OR P1, PT, R4, R5, P1 ;  /* 0x000000050400720c */ /* 0x000fc80000f26670 */
[----:B------:R-:W-:Y:S02]  /*9f20*/  IADD3 R0, R3, R0, RZ ;  /* 0x0000000003007210 */ /* 0x000fe40007ffe0ff */
[----:B------:R-:W-:-:S04]  /*9f30*/  LEA R20, P0, R2, c[0x0][0x400], 0x2 ;  /* 0x0001000002147a11 */ /* 0x000fc800078010ff */
[----:B------:R-:W-:Y:S02]  /*9f40*/  LEA.HI.X R19, R2, c[0x0][0x404], R0, 0x2, P0 ;  /* 0x0001010002137a11 */ /* 0x000fe400000f1400 */
[----:B------:R-:W-:Y:S01]  /*9f50*/  LOP3.LUT R0, R18, 0x7ffffffc, RZ, 0xc0, !PT ;  /* 0x7ffffffc12007812 */ /* 0x000fe200078ec0ff */
[----:B---3--:R1:W-:Y:S01]  /*9f60*/  @!P1 ST.E [R6.64], R17 ;  /* 0x0000001106009985 */ /* 0x0083e2000c10190a */
[-C--:B------:R-:W-:Y:S02]  /*9f70*/  ISETP.GE.AND P1, PT, R11, R5.reuse, PT ;  /* 0x000000050b00720c */ /* 0x080fe40003f26270 */
[----:B------:R-:W-:Y:S01]  /*9f80*/  ISETP.GE.AND P0, PT, R4, R5, PT ;  /* 0x000000050400720c */ /* 0x000fe20003f06270 */
[----:B------:R-:W-:Y:S01]  /*9f90*/  IMAD.IADD R0, R14, 0x1, -R0 ;  /* 0x000000010e007824 */ /* 0x000fe200078e0a00 */
[----:B------:R1:W2:Y:S04]  /*9fa0*/  SHFL.IDX PT, R2, R20, RZ, 0x1c1f ;  /* 0x001c1fff14027589 */ /* 0x0002a800000e0000 */
[----:B------:R1:W3:Y:S01]  /*9fb0*/  SHFL.IDX PT, R3, R19, RZ, 0x1c1f ;  /* 0x001c1fff13037589 */ /* 0x0002e200000e0000 */
[----:B------:R-:W-:-:S04]  /*9fc0*/  SHF.L.U32 R0, R0, 0x1, RZ ;  /* 0x0000000100007819 */ /* 0x000fc800000006ff */
[----:B------:R-:W-:Y:S05]  /*9fd0*/  @P1 BRA `(.L_x_9) ;  /* 0x000008d000001947 */ /* 0x000fea0003800000 */
[C---:B------:R-:W-:Y:S02]  /*9fe0*/  ISETP.GE.AND P1, PT, R0.reuse, c[0x0][0x3c8], PT ;  /* 0x0000f20000007a0c */ /* 0x040fe40003f26270 */
[C---:B-1----:R-:W-:Y:S02]  /*9ff0*/  IADD3 R7, R0.reuse, 0x8, RZ ;  /* 0x0000000800077810 */ /* 0x042fe40007ffe0ff */
[C---:B------:R-:W-:Y:S02]  /*a000*/  IADD3 R6, R0.reuse, 0x10, RZ ;  /* 0x0000001000067810 */ /* 0x040fe40007ffe0ff */
[C---:B------:R-:W-:Y:S02]  /*a010*/  IADD3 R5, R0.reuse, 0x18, RZ ;  /* 0x0000001800057810 */ /* 0x040fe40007ffe0ff */
[----:B------:R-:W-:Y:S02]  /*a020*/  IADD3 R4, R0, 0x20, RZ ;  /* 0x0000002000047810 */ /* 0x000fe40007ffe0ff */
[----:B------:R-:W-:-:S02]  /*a030*/  ISETP.GE.AND P5, PT, R7, c[0x0][0x3c8], PT ;  /* 0x0000f20007007a0c */ /* 0x000fc40003fa6270 */
[----:B------:R-:W-:Y:S01]  /*a040*/  ISETP.GE.AND P4, PT, R6, c[0x0][0x3c8], PT ;  /* 0x0000f20006007a0c */ /* 0x000fe20003f86270 */
[----:B--23--:R-:W-:Y:S01]  /*a050*/  @!P1 IMAD.WIDE R8, R0, 0x4, R2 ;  /* 0x0000000400089825 */ /* 0x00cfe200078e0202 */
[----:B------:R-:W-:Y:S02]  /*a060*/  ISETP.GE.AND P3, PT, R5, c[0x0][0x3c8], PT ;  /* 0x0000f20005007a0c */ /* 0x000fe40003f66270 */
[----:B------:R-:W-:Y:S02]  /*a070*/  ISETP.GE.AND P2, PT, R4, c[0x0][0x3c8], PT ;  /* 0x0000f20004007a0c */ /* 0x000fe40003f46270 */
[C---:B------:R-:W-:Y:S01]  /*a080*/  IADD3 R13, R0.reuse, 0x28, RZ ;  /* 0x00000028000d7810 */ /* 0x040fe20007ffe0ff */
[----:B------:R1:W-:Y:S01]  /*a090*/  @!P1 ST.E.64 [R8.64], R136 ;  /* 0x0000008808009985 */ /* 0x0003e2000c101b0a */
[----:B------:R-:W-:Y:S02]  /*a0a0*/  IADD3 R12, R0, 0x30, RZ ;  /* 0x00000030000c7810 */ /* 0x000fe40007ffe0ff */
[----:B------:R-:W-:-:S02]  /*a0b0*/  ISETP.GE.AND P6, PT, R13, c[0x0][0x3c8], PT ;  /* 0x0000f2000d007a0c */ /* 0x000fc40003fc6270 */
[----:B------:R-:W-:Y:S02]  /*a0c0*/  @!P5 LEA.HI R7, R7, R7, RZ, 0x1 ;  /* 0x000000070707d211 */ /* 0x000fe400078f08ff */
[----:B------:R-:W-:-:S03]  /*a0d0*/  ISETP.GE.AND P1, PT, R12, c[0x0][0x3c8], PT ;  /* 0x0000f2000c007a0c */ /* 0x000fc60003f26270 */
[----:B------:R-:W-:-:S04]  /*a0e0*/  @!P2 LEA.HI R4, R4, R4, RZ, 0x1 ;  /* 0x000000040404a211 */ /* 0x000fc800078f08ff */
[----:B------:R-:W-:Y:S02]  /*a0f0*/  @!P2 LOP3.LUT R4, R4, 0xfffffffe, RZ, 0xc0, !PT ;  /* 0xfffffffe0404a812 */ /* 0x000fe400078ec0ff */
[----:B-1----:R-:W-:Y:S02]  /*a100*/  @!P4 LEA.HI R8, R6, R6, RZ, 0x1 ;  /* 0x000000060608c211 */ /* 0x002fe400078f08ff */
[----:B------:R-:W-:Y:S02]  /*a110*/  @!P3 LEA.HI R6, R5, R5, RZ, 0x1 ;  /* 0x000000050506b211 */ /* 0x000fe400078f08ff */
[----:B------:R-:W-:Y:S02]  /*a120*/  @!P5 LOP3.LUT R5, R7, 0xfffffffe, RZ, 0xc0, !PT ;  /* 0xfffffffe0705d812 */ /* 0x000fe400078ec0ff */
[----:B------:R-:W-:Y:S02]  /*a130*/  @!P4 LOP3.LUT R8, R8, 0xfffffffe, RZ, 0xc0, !PT ;  /* 0xfffffffe0808c812 */ /* 0x000fe400078ec0ff */
[----:B------:R-:W-:Y:S01]  /*a140*/  @!P3 LOP3.LUT R6, R6, 0xfffffffe, RZ, 0xc0, !PT ;  /* 0xfffffffe0606b812 */ /* 0x000fe200078ec0ff */
[----:B------:R-:W-:-:S04]  /*a150*/  @!P5 IMAD.WIDE R10, R5, 0x4, R2 ;  /* 0x00000004050ad825 */ /* 0x000fc800078e0202 */
[--C-:B------:R-:W-:Y:S01]  /*a160*/  @!P4 IMAD.WIDE R8, R8, 0x4, R2.reuse ;  /* 0x000000040808c825 */ /* 0x100fe200078e0202 */
[----:B------:R1:W-:Y:S03]  /*a170*/  @!P5 ST.E.64 [R10.64], R140 ;  /* 0x0000008c0a00d985 */ /* 0x0003e6000c101b0a */
[--C-:B------:R-:W-:Y:S01]  /*a180*/  @!P3 IMAD.WIDE R6, R6, 0x4, R2.reuse ;  /* 0x000000040606b825 */ /* 0x100fe200078e0202 */
[----:B------:R2:W-:Y:S03]  /*a190*/  @!P4 ST.E.64 [R8.64], R52 ;  /* 0x000000340800c985 */ /* 0x0005e6000c101b0a */
[----:B------:R-:W-:Y:S01]  /*a1a0*/  @!P2 IMAD.WIDE R4, R4, 0x4, R2 ;  /* 0x000000040404a825 */ /* 0x000fe200078e0202 */
[----:B------:R3:W-:Y:S04]  /*a1b0*/  @!P3 ST.E.64 [R6.64], R56 ;  /* 0x000000380600b985 */ /* 0x0007e8000c101b0a */
[----:B------:R4:W-:Y:S01]  /*a1c0*/  @!P2 ST.E.64 [R4.64], R60 ;  /* 0x0000003c0400a985 */ /* 0x0009e2000c101b0a */
[----:B-1----:R-:W-:-:S02]  /*a1d0*/  IADD3 R10, R0, 0x48, RZ ;  /* 0x00000048000a7810 */ /* 0x002fc40007ffe0ff */
[C---:B------:R-:W-:Y:S02]  /*a1e0*/  IADD3 R11, R0.reuse, 0x50, RZ ;  /* 0x00000050000b7810 */ /* 0x040fe40007ffe0ff */
[C---:B--2---:R-:W-:Y:S02]  /*a1f0*/  IADD3 R8, R0.reuse, 0x38, RZ ;  /* 0x0000003800087810 */ /* 0x044fe40007ffe0ff */
[----:B------:R-:W-:Y:S02]  /*a200*/  IADD3 R9, R0, 0x40, RZ ;  /* 0x0000004000097810 */ /* 0x000fe40007ffe0ff */
[----:B---3--:R-:W-:Y:S02]  /*a210*/  @!P6 LEA.HI R6, R13, R13, RZ, 0x1 ;  /* 0x0000000d0d06e211 */ /* 0x008fe400078f08ff */
[----:B------:R-:W-:Y:S02]  /*a220*/  ISETP.GE.AND P5, PT, R8, c[0x0][0x3c8], PT ;  /* 0x0000f20008007a0c */ /* 0x000fe40003fa6270 */
[----:B----4-:R-:W-:-:S02]  /*a230*/  @!P1 LEA.HI R4, R12, R12, RZ, 0x1 ;  /* 0x0000000c0c049211 */ /* 0x010fc400078f08ff */
[----:B------:R-:W-:Y:S02]  /*a240*/  ISETP.GE.AND P4, PT, R9, c[0x0][0x3c8], PT ;  /* 0x0000f20009007a0c */ /* 0x000fe40003f86270 */
[----:B------:R-:W-:Y:S02]  /*a250*/  @!P6 LOP3.LUT R6, R6, 0xfffffffe, RZ, 0xc0, !PT ;  /* 0xfffffffe0606e812 */ /* 0x000fe400078ec0ff */
[----:B------:R-:W-:Y:S02]  /*a260*/  @!P1 LOP3.LUT R4, R4, 0xfffffffe, RZ, 0xc0, !PT ;  /* 0xfffffffe04049812 */ /* 0x000fe400078ec0ff */
[----:B------:R-:W-:Y:S01]  /*a270*/  ISETP.GE.AND P3, PT, R10, c[0x0][0x3c8], PT ;  /* 0x0000f2000a007a0c */ /* 0x000fe20003f66270 */
[--C-:B------:R-:W-:Y:S01]  /*a280*/  @!P6 IMAD.WIDE R6, R6, 0x4, R2.reuse ;  /* 0x000000040606e825 */ /* 0x100fe200078e0202 */
[----:B------:R-:W-:Y:S02]  /*a290*/  ISETP.GE.AND P2, PT, R11, c[0x0][0x3c8], PT ;  /* 0x0000f2000b007a0c */ /* 0x000fe40003f46270 */
[----:B------:R-:W-:Y:S01]  /*a2a0*/  IADD3 R12, R0, 0x58, RZ ;  /* 0x00000058000c7810 */ /* 0x000fe20007ffe0ff */
[----:B------:R-:W-:Y:S01]  /*a2b0*/  @!P1 IMAD.WIDE R4, R4, 0x4, R2 ;  /* 0x0000000404049825 */ /* 0x000fe200078e0202 */
[----:B------:R1:W-:Y:S01]  /*a2c0*/  @!P6 ST.E.64 [R6.64], R64 ;  /* 0x000000400600e985 */ /* 0x0003e2000c101b0a */
[----:B------:R-:W-:-:S03]  /*a2d0*/  IADD3 R13, R0, 0x60, RZ ;  /* 0x00000060000d7810 */ /* 0x000fc60007ffe0ff */
[----:B------:R2:W-:Y:S01]  /*a2e0*/  @!P1 ST.E.64 [R4.64], R68 ;  /* 0x0000004404009985 */ /* 0x0005e2000c101b0a */
[----:B------:R-:W-:Y:S02]  /*a2f0*/  ISETP.GE.AND P1, PT, R12, c[0x0][0x3c8], PT ;  /* 0x0000f2000c007a0c */ /* 0x000fe40003f26270 */
[----:B------:R-:W-:Y:S02]  /*a300*/  ISETP.GE.AND P6, PT, R13, c[0x0][0x3c8], PT ;  /* 0x0000f2000d007a0c */ /* 0x000fe40003fc6270 */
[----:B-1----:R-:W-:Y:S02]  /*a310*/  @!P4 LEA.HI R7, R9, R9, RZ, 0x1 ;  /* 0x000000090907c211 */ /* 0x002fe400078f08ff */
[----:B------:R-:W-:Y:S02]  /*a320*/  @!P3 LEA.HI R6, R10, R10, RZ, 0x1 ;  /* 0x0000000a0a06b211 */ /* 0x000fe400078f08ff */
[----:B--2---:R-:W-:Y:S02]  /*a330*/  @!P5 LEA.HI R4, R8, R8, RZ, 0x1 ;  /* 0x000000080804d211 */ /* 0x004fe400078f08ff */
[----:B------:R-:W-:-:S02]  /*a340*/  @!P4 LOP3.LUT R7, R7, 0xfffffffe, RZ, 0xc0, !PT ;  /* 0xfffffffe0707c812 */ /* 0x000fc400078ec0ff */
[----:B------:R-:W-:Y:S02]  /*a350*/  @!P5 LOP3.LUT R4, R4, 0xfffffffe, RZ, 0xc0, !PT ;  /* 0xfffffffe0404d812 */ /* 0x000fe400078ec0ff */
[----:B------:R-:W-:Y:S02]  /*a360*/  @!P2 LEA.HI R5, R11, R11, RZ, 0x1 ;  /* 0x0000000b0b05a211 */ /* 0x000fe400078f08ff */
[----:B------:R-:W-:Y:S01]  /*a370*/  @!P3 LOP3.LUT R10, R6, 0xfffffffe, RZ, 0xc0, !PT ;  /* 0xfffffffe060ab812 */ /* 0x000fe200078ec0ff */
[----:B------:R-:W-:Y:S01]  /*a380*/  @!P5 IMAD.WIDE R8, R4, 0x4, R2 ;  /* 0x000000040408d825 */ /* 0x000fe200078e0202 */
[----:B------:R-:W-:-:S03]  /*a390*/  @!P2 LOP3.LUT R11, R5, 0xfffffffe, RZ, 0xc0, !PT ;  /* 0xfffffffe050ba812 */ /* 0x000fc600078ec0ff */
        /* <DEDUP_REMOVED lines=9> */
[----:B--2---:R-:W-:Y:S02]  /*a430*/  IADD3 R7, R0, 0x68, RZ ;  /* 0x0000006800077810 */ /* 0x004fe40007ffe0ff */
[----:B------:R-:W-:Y:S02]  /*a440*/  @!P6 LEA.HI R6, R13, R13, RZ, 0x1 ;  /* 0x0000000d0d06e211 */ /* 0x000fe400078f08ff */
[----:B---3--:R-:W-:Y:S02]  /*a450*/  @!P1 LEA.HI R4, R12, R12, RZ, 0x1 ;  /* 0x0000000c0c049211 */ /* 0x008fe400078f08ff */
[----:B------:R-:W-:Y:S02]  /*a460*/  ISETP.GE.AND P5, PT, R7, c[0x0][0x3c8], PT ;  /* 0x0000f20007007a0c */ /* 0x000fe40003fa6270 */
[----:B------:R-:W-:-:S02]  /*a470*/  @!P1 LOP3.LUT R4, R4, 0xfffffffe, RZ, 0xc0, !PT ;  /* 0xfffffffe04049812 */ /* 0x000fc400078ec0ff */
[C---:B----4-:R-:W-:Y:S02]  /*a480*/  IADD3 R10, R0.reuse, 0x80, RZ ;  /* 0x00000080000a7810 */ /* 0x050fe40007ffe0ff */
[----:B------:R-:W-:Y:S01]  /*a490*/  IADD3 R12, R0, 0x88, RZ ;  /* 0x00000088000c7810 */ /* 0x000fe20007ffe0ff */
[----:B------:R-:W-:Y:S01]  /*a4a0*/  @!P1 IMAD.WIDE R4, R4, 0x4, R2 ;  /* 0x0000000404049825 */ /* 0x000fe200078e0202 */
[----:B------:R-:W-:Y:S02]  /*a4b0*/  ISETP.GE.AND P4, PT, R8, c[0x0][0x3c8], PT ;  /* 0x0000f20008007a0c */ /* 0x000fe40003f86270 */
[----:B------:R-:W-:Y:S02]  /*a4c0*/  ISETP.GE.AND P3, PT, R9, c[0x0][0x3c8], PT ;  /* 0x0000f20009007a0c */ /* 0x000fe40003f66270 */
[----:B------:R-:W-:Y:S01]  /*a4d0*/  @!P6 LOP3.LUT R6, R6, 0xfffffffe, RZ, 0xc0, !PT ;  /* 0xfffffffe0606e812 */ /* 0x000fe200078ec0ff */
[----:B------:R1:W-:Y:S01]  /*a4e0*/  @!P1 ST.E.64 [R4.64], R88 ;  /* 0x0000005804009985 */ /* 0x0003e2000c101b0a */
[----:B------:R-:W-:-:S02]  /*a4f0*/  ISETP.GE.AND P2, PT, R10, c[0x0][0x3c8], PT ;  /* 0x0000f2000a007a0c */ /* 0x000fc40003f46270 */
[----:B------:R-:W-:-:S13]  /*a500*/  ISETP.GE.AND P1, PT, R12, c[0x0][0x3c8], PT ;  /* 0x0000f2000c007a0c */ /* 0x000fda0003f26270 */
[----:B------:R-:W-:-:S04]  /*a510*/  @!P1 LEA.HI R12, R12, R12, RZ, 0x1 ;  /* 0x0000000c0c0c9211 */ /* 0x000fc800078f08ff */
[----:B------:R-:W-:Y:S01]  /*a520*/  @!P1 LOP3.LUT R12, R12, 0xfffffffe, RZ, 0xc0, !PT ;  /* 0xfffffffe0c0c9812 */ /* 0x000fe200078ec0ff */
[----:B-1----:R-:W-:Y:S01]  /*a530*/  @!P6 IMAD.WIDE R4, R6, 0x4, R2 ;  /* 0x000000040604e825 */ /* 0x002fe200078e0202 */
[----:B------:R-:W-:Y:S02]  /*a540*/  @!P5 LEA.HI R6, R7, R7, RZ, 0x1 ;  /* 0x000000070706d211 */ /* 0x000fe400078f08ff */
[----:B------:R-:W-:Y:S02]  /*a550*/  @!P2 LEA.HI R7, R10, R10, RZ, 0x1 ;  /* 0x0000000a0a07a211 */ /* 0x000fe400078f08ff */
[----:B------:R1:W-:Y:S01]  /*a560*/  @!P6 ST.E.64 [R4.64], R92 ;  /* 0x0000005c0400e985 */ /* 0x0003e2000c101b0a */
[----:B------:R-:W-:Y:S02]  /*a570*/  @!P5 LOP3.LUT R6, R6, 0xfffffffe, RZ, 0xc0, !PT ;  /* 0xfffffffe0606d812 */ /* 0x000fe400078ec0ff */
[----:B------:R-:W-:Y:S02]  /*a580*/  @!P2 LOP3.LUT R7, R7, 0xfffffffe, RZ, 0xc0, !PT ;  /* 0xfffffffe0707a812 */ /* 0x000fe400078ec0ff */
[----:B-1----:R-:W-:-:S02]  /*a590*/  @!P4 LEA.HI R5, R8, R8, RZ, 0x1 ;  /* 0x000000080805c211 */ /* 0x002fc400078f08ff */
[----:B------:R-:W-:Y:S02]  /*a5a0*/  @!P3 LEA.HI R4, R9, R9, RZ, 0x1 ;  /* 0x000000090904b211 */ /* 0x000fe400078f08ff */
[----:B------:R-:W-:Y:S02]  /*a5b0*/  @!P4 LOP3.LUT R8, R5, 0xfffffffe, RZ, 0xc0, !PT ;  /* 0xfffffffe0508c812 */ /* 0x000fe400078ec0ff */
[----:B------:R-:W-:Y:S01]  /*a5c0*/  @!P3 LOP3.LUT R10, R4, 0xfffffffe, RZ, 0xc0, !PT ;  /* 0xfffffffe040ab812 */ /* 0x000fe200078ec0ff */
[----:B------:R-:W-:-:S04]  /*a5d0*/  @!P5 IMAD.WIDE R4, R6, 0x4, R2 ;  /* 0x000000040604d825 */ /* 0x000fc800078e0202 */
[--C-:B------:R-:W-:Y:S01]  /*a5e0*/  @!P4 IMAD.WIDE R8, R8, 0x4, R2.reuse ;  /* 0x000000040808c825 */ /* 0x100fe200078e0202 */
[----:B------:R1:W-:Y:S03]  /*a5f0*/  @!P5 ST.E.64 [R4.64], R96 ;  /* 0x000000600400d985 */ /* 0x0003e6000c101b0a */
[--C-:B------:R-:W-:Y:S01]  /*a600*/  @!P3 IMAD.WIDE R10, R10, 0x4, R2.reuse ;  /* 0x000000040a0ab825 */ /* 0x100fe200078e0202 */
[----:B------:R2:W-:Y:S03]  /*a610*/  @!P4 ST.E.64 [R8.64], R100 ;  /* 0x000000640800c985 */ /* 0x0005e6000c101b0a */
[--C-:B------:R-:W-:Y:S01]  /*a620*/  @!P2 IMAD.WIDE R6, R7, 0x4, R2.reuse ;  /* 0x000000040706a825 */ /* 0x100fe200078e0202 */
[----:B------:R-:W-:Y:S04]  /*a630*/  @!P3 ST.E.64 [R10.64], R104 ;  /* 0x000000680a00b985 */ /* 0x000fe8000c101b0a */
[----:B------:R3:W-:Y:S01]  /*a640*/  @!P2 ST.E.64 [R6.64], R108 ;  /* 0x0000006c0600a985 */ /* 0x0007e2000c101b0a */
[----:B-1----:R-:W-:Y:S01]  /*a650*/  @!P1 IMAD.WIDE R4, R12, 0x4, R2 ;  /* 0x000000040c049825 */ /* 0x002fe200078e0202 */
[----:B--2---:R-:W-:-:S04]  /*a660*/  IADD3 R9, R0, 0x90, RZ ;  /* 0x0000009000097810 */ /* 0x004fc80007ffe0ff */
[----:B------:R1:W-:Y:S01]  /*a670*/  @!P1 ST.E.64 [R4.64], R112 ;  /* 0x0000007004009985 */ /* 0x0003e2000c101b0a */
[----:B------:R-:W-:Y:S02]  /*a680*/  IADD3 R8, R0, 0x98, RZ ;  /* 0x0000009800087810 */ /* 0x000fe40007ffe0ff */
[----:B------:R-:W-:Y:S02]  /*a690*/  ISETP.GE.AND P6, PT, R9, c[0x0][0x3c8], PT ;  /* 0x0000f20009007a0c */ /* 0x000fe40003fc6270 */
[----:B------:R-:W-:Y:S02]  /*a6a0*/  ISETP.GE.AND P5, PT, R8, c[0x0][0x3c8], PT ;  /* 0x0000f20008007a0c */ /* 0x000fe40003fa6270 */
[C---:B---3--:R-:W-:Y:S02]  /*a6b0*/  IADD3 R7, R0.reuse, 0xa0, RZ ;  /* 0x000000a000077810 */ /* 0x048fe40007ffe0ff */
[----:B------:R-:W-:Y:S02]  /*a6c0*/  IADD3 R6, R0, 0xa8, RZ ;  /* 0x000000a800067810 */ /* 0x000fe40007ffe0ff */
[----:B------:R-:W-:-:S02]  /*a6d0*/  ISETP.GE.AND P4, PT, R7, c[0x0][0x3c8], PT ;  /* 0x0000f20007007a0c */ /* 0x000fc40003f86270 */
[----:B------:R-:W-:-:S03]  /*a6e0*/  ISETP.GE.AND P3, PT, R6, c[0x0][0x3c8], PT ;  /* 0x0000f20006007a0c */ /* 0x000fc60003f66270 */
[----:B------:R-:W-:Y:S02]  /*a6f0*/  @!P6 LEA.HI R9, R9, R9, RZ, 0x1 ;  /* 0x000000090909e211 */ /* 0x000fe400078f08ff */
[----:B------:R-:W-:-:S04]  /*a700*/  @!P5 LEA.HI R10, R8, R8, RZ, 0x1 ;  /* 0x00000008080ad211 */ /* 0x000fc800078f08ff */
[----:B------:R-:W-:Y:S02]  /*a710*/  @!P5 LOP3.LUT R10, R10, 0xfffffffe, RZ, 0xc0, !PT ;  /* 0xfffffffe0a0ad812 */ /* 0x000fe400078ec0ff */
[----:B------:R-:W-:Y:S02]  /*a720*/  @!P4 LEA.HI R8, R7, R7, RZ, 0x1 ;  /* 0x000000070708c211 */ /* 0x000fe400078f08ff */
[----:B------:R-:W-:Y:S01]  /*a730*/  @!P3 LEA.HI R7, R6, R6, RZ, 0x1 ;  /* 0x000000060607b211 */ /* 0x000fe200078f08ff */
[----:B------:R-:W-:Y:S01]  /*a740*/  @!P5 IMAD.WIDE R10, R10, 0x4, R2 ;  /* 0x000000040a0ad825 */ /* 0x000fe200078e0202 */
[----:B------:R-:W-:Y:S02]  /*a750*/  @!P4 LOP3.LUT R8, R8, 0xfffffffe, RZ, 0xc0, !PT ;  /* 0xfffffffe0808c812 */ /* 0x000fe400078ec0ff */
[C---:B-1----:R-:W-:Y:S02]  /*a760*/  IADD3 R5, R0.reuse, 0xb0, RZ ;  /* 0x000000b000057810 */ /* 0x042fe40007ffe0ff */
[----:B------:R-:W-:-:S02]  /*a770*/  IADD3 R4, R0, 0xb8, RZ ;  /* 0x000000b800047810 */ /* 0x000fc40007ffe0ff */
[----:B------:R-:W-:Y:S02]  /*a780*/  ISETP.GE.AND P2, PT, R5, c[0x0][0x3c8], PT ;  /* 0x0000f20005007a0c */ /* 0x000fe40003f46270 */
[----:B------:R-:W-:Y:S02]  /*a790*/  ISETP.GE.AND P1, PT, R4, c[0x0][0x3c8], PT ;  /* 0x0000f20004007a0c */ /* 0x000fe40003f26270 */
[----:B------:R-:W-:-:S09]  /*a7a0*/  @!P3 LOP3.LUT R7, R7, 0xfffffffe, RZ, 0xc0, !PT ;  /* 0xfffffffe0707b812 */ /* 0x000fd200078ec0ff */
[----:B------:R-:W-:Y:S02]  /*a7b0*/  @!P2 LEA.HI R6, R5, R5, RZ, 0x1 ;  /* 0x000000050506a211 */ /* 0x000fe400078f08ff */
[----:B------:R-:W-:Y:S01]  /*a7c0*/  @!P6 LOP3.LUT R5, R9, 0xfffffffe, RZ, 0xc0, !PT ;  /* 0xfffffffe0905e812 */ /* 0x000fe200078ec0ff */
[--C-:B------:R-:W-:Y:S01]  /*a7d0*/  @!P4 IMAD.WIDE R8, R8, 0x4, R2.reuse ;  /* 0x000000040808c825 */ /* 0x100fe200078e0202 */
        /* <DEDUP_REMOVED lines=10> */
[----:B------:R1:W-:Y:S04]  /*a880*/  @!P3 ST.E.64 [R6.64], R124 ;  /* 0x0000007c0600b985 */ /* 0x0003e8000c101b0a */
[----:B------:R1:W-:Y:S04]  /*a890*/  @!P2 ST.E.64 [R4.64], R148 ;  /* 0x000000940400a985 */ /* 0x0003e8000c101b0a */
[----:B------:R1:W-:Y:S02]  /*a8a0*/  @!P1 ST.E.64 [R2.64], R128 ;  /* 0x0000008002009985 */ /* 0x0003e4000c101b0a */
.L_x_9:
[----:B------:R-:W-:Y:S05]  /*a8b0*/  BSYNC B0 ;  /* 0x0000000000007941 */ /* 0x000fea0003800000 */
.L_x_8:
[----:B-1-3--:R1:W3:Y:S04]  /*a8c0*/  SHFL.IDX PT, R3, R19, 0x1, 0x1c1f ;  /* 0x003c1f0013037f89 */ /* 0x00a2e800000e0000 */
[----:B--2---:R1:W2:Y:S01]  /*a8d0*/  SHFL.IDX PT, R2, R20, 0x1, 0x1c1f ;  /* 0x003c1f0014027f89 */ /* 0x0042a200000e0000 */
[----:B------:R-:W-:Y:S05]  /*a8e0*/  @P0 EXIT ;  /* 0x000000000000094d */ /* 0x000fea0003800000 */
[C---:B------:R-:W-:Y:S02]  /*a8f0*/  IADD3 R4, R0.reuse, 0x8, RZ ;  /* 0x0000000800047810 */ /* 0x040fe40007ffe0ff */
[----:B------:R-:W-:-:S02]  /*a900*/  ISETP.GE.AND P1, PT, R0, c[0x0][0x3c8], PT ;  /* 0x0000f20000007a0c */ /* 0x000fc40003f26270 */
[----:B------:R-:W-:Y:S02]  /*a910*/  ISETP.GE.AND P0, PT, R4, c[0x0][0x3c8], PT ;  /* 0x0000f20004007a0c */ /* 0x000fe40003f06270 */
[C---:B------:R-:W-:Y:S02]  /*a920*/  IADD3 R8, R0.reuse, 0x10, RZ ;  /* 0x0000001000087810 */ /* 0x040fe40007ffe0ff */
[----:B------:R-:W-:Y:S02]  /*a930*/  IADD3 R9, R0, 0x18, RZ ;  /* 0x0000001800097810 */ /* 0x000fe40007ffe0ff */
[----:B------:R-:W-:Y:S02]  /*a940*/  ISETP.GE.AND P6, PT, R8, c[0x0][0x3c8], PT ;  /* 0x0000f20008007a0c */ /* 0x000fe40003fc6270 */
[----:B------:R-:W-:Y:S02]  /*a950*/  ISETP.GE.AND P5, PT, R9, c[0x0][0x3c8], PT ;  /* 0x0000f20009007a0c */ /* 0x000fe40003fa6270 */
[C---:B------:R-:W-:Y:S01]  /*a960*/  IADD3 R10, R0.reuse, 0x20, RZ ;  /* 0x00000020000a7810 */ /* 0x040fe20007ffe0ff */
[C---:B--23--:R-:W-:Y:S01]  /*a970*/  @!P1 IMAD.WIDE R6, R0.reuse, 0x4, R2 ;  /* 0x0000000400069825 */ /* 0x04cfe200078e0202 */
[----:B------:R-:W-:-:S02]  /*a980*/  IADD3 R11, R0, 0x28, RZ ;  /* 0x00000028000b7810 */ /* 0x000fc40007ffe0ff */
[----:B------:R-:W-:Y:S02]  /*a990*/  @!P0 LEA.HI R4, R4, R4, RZ, 0x1 ;  /* 0x0000000404048211 */ /* 0x000fe400078f08ff */
[----:B------:R-:W-:Y:S01]  /*a9a0*/  @!P1 ST.E.64 [R6.64], R138 ;  /* 0x0000008a06009985 */ /* 0x000fe2000c101b0a */
[----:B------:R-:W-:Y:S02]  /*a9b0*/  IADD3 R12, R0, 0x30, RZ ;  /* 0x00000030000c7810 */ /* 0x000fe40007ffe0ff */
[----:B------:R-:W-:Y:S02]  /*a9c0*/  @!P0 LOP3.LUT R4, R4, 0xfffffffe, RZ, 0xc0, !PT ;  /* 0xfffffffe04048812 */ /* 0x000fe400078ec0ff */
[C---:B------:R-:W-:Y:S02]  /*a9d0*/  IADD3 R13, R0.reuse, 0x38, RZ ;  /* 0x00000038000d7810 */ /* 0x040fe40007ffe0ff */
[----:B------:R-:W-:Y:S01]  /*a9e0*/  IADD3 R14, R0, 0x40, RZ ;  /* 0x00000040000e7810 */ /* 0x000fe20007ffe0ff */
[----:B------:R-:W-:Y:S01]  /*a9f0*/  @!P0 IMAD.WIDE R4, R4, 0x4, R2 ;  /* 0x0000000404048825 */ /* 0x000fe200078e0202 */
[----:B------:R-:W-:-:S02]  /*aa00*/  ISETP.GE.AND P4, PT, R10, c[0x0][0x3c8], PT ;  /* 0x0000f2000a007a0c */ /* 0x000fc40003f86270 */
[----:B------:R-:W-:Y:S02]  /*aa10*/  ISETP.GE.AND P3, PT, R11, c[0x0][0x3c8], PT ;  /* 0x0000f2000b007a0c */ /* 0x000fe40003f66270 */
[----:B------:R2:W-:Y:S01]  /*aa20*/  @!P0 ST.E.64 [R4.64], R142 ;  /* 0x0000008e04008985 */ /* 0x0005e2000c101b0a */
[----:B------:R-:W-:Y:S02]  /*aa30*/  ISETP.GE.AND P2, PT, R12, c[0x0][0x3c8], PT ;  /* 0x0000f2000c007a0c */ /* 0x000fe40003f46270 */
[----:B------:R-:W-:Y:S02]  /*aa40*/  ISETP.GE.AND P1, PT, R13, c[0x0][0x3c8], PT ;  /* 0x0000f2000d007a0c */ /* 0x000fe40003f26270 */
[----:B------:R-:W-:Y:S02]  /*aa50*/  ISETP.GE.AND P0, PT, R14, c[0x0][0x3c8], PT ;  /* 0x0000f2000e007a0c */ /* 0x000fe40003f06270 */
[C---:B------:R-:W-:Y:S02]  /*aa60*/  IADD3 R15, R0.reuse, 0x48, RZ ;  /* 0x00000048000f7810 */ /* 0x040fe40007ffe0ff */
[----:B------:R-:W-:-:S02]  /*aa70*/  IADD3 R16, R0, 0x50, RZ ;  /* 0x0000005000107810 */ /* 0x000fc40007ffe0ff */
[----:B--2---:R-:W-:Y:S02]  /*aa80*/  @!P6 LEA.HI R4, R8, R8, RZ, 0x1 ;  /* 0x000000080804e211 */ /* 0x004fe400078f08ff */
[----:B------:R-:W-:Y:S02]  /*aa90*/  @!P5 LEA.HI R5, R9, R9, RZ, 0x1 ;  /* 0x000000090905d211 */ /* 0x000fe400078f08ff */
[----:B------:R-:W-:Y:S02]  /*aaa0*/  @!P6 LOP3.LUT R4, R4, 0xfffffffe, RZ, 0xc0, !PT ;  /* 0xfffffffe0404e812 */ /* 0x000fe400078ec0ff */
[----:B------:R-:W-:Y:S02]  /*aab0*/  @!P5 LOP3.LUT R5, R5, 0xfffffffe, RZ, 0xc0, !PT ;  /* 0xfffffffe0505d812 */ /* 0x000fe400078ec0ff */
[----:B------:R-:W-:Y:S01]  /*aac0*/  @!P3 LEA.HI R8, R11, R11, RZ, 0x1 ;  /* 0x0000000b0b08b211 */ /* 0x000fe200078f08ff */
[----:B------:R-:W-:-:S03]  /*aad0*/  @!P6 IMAD.WIDE R6, R4, 0x4, R2 ;  /* 0x000000040406e825 */ /* 0x000fc600078e0202 */
[----:B------:R-:W-:Y:S01]  /*aae0*/  @!P3 LOP3.LUT R8, R8, 0xfffffffe, RZ, 0xc0, !PT ;  /* 0xfffffffe0808b812 */ /* 0x000fe200078ec0ff */
[----:B------:R-:W-:Y:S01]  /*aaf0*/  @!P5 IMAD.WIDE R4, R5, 0x4, R2 ;  /* 0x000000040504d825 */ /* 0x000fe200078e0202 */
[----:B------:R2:W-:Y:S01]  /*ab00*/  @!P6 ST.E.64 [R6.64], R54 ;  /* 0x000000360600e985 */ /* 0x0005e2000c101b0a */
[----:B------:R-:W-:-:S03]  /*ab10*/  ISETP.GE.AND P6, PT, R15, c[0x0][0x3c8], PT ;  /* 0x0000f2000f007a0c */ /* 0x000fc60003fc6270 */
[----:B------:R3:W-:Y:S01]  /*ab20*/  @!P5 ST.E.64 [R4.64], R58 ;  /* 0x0000003a0400d985 */ /* 0x0007e2000c101b0a */
[----:B------:R-:W-:Y:S02]  /*ab30*/  ISETP.GE.AND P5, PT, R16, c[0x0][0x3c8], PT ;  /* 0x0000f20010007a0c */ /* 0x000fe40003fa6270 */
[----:B--2---:R-:W-:Y:S02]  /*ab40*/  @!P2 LEA.HI R7, R12, R12, RZ, 0x1 ;  /* 0x0000000c0c07a211 */ /* 0x004fe400078f08ff */
[----:B------:R-:W-:Y:S02]  /*ab50*/  @!P1 LEA.HI R6, R13, R13, RZ, 0x1 ;  /* 0x0000000d0d069211 */ /* 0x000fe400078f08ff */
[----:B---3--:R-:W-:Y:S01]  /*ab60*/  @!P4 LEA.HI R4, R10, R10, RZ, 0x1 ;  /* 0x0000000a0a04c211 */ /* 0x008fe200078f08ff */
[----:B------:R-:W-:Y:S01]  /*ab70*/  @!P3 IMAD.WIDE R10, R8, 0x4, R2 ;  /* 0x00000004080ab825 */ /* 0x000fe200078e0202 */
[----:B------:R-:W-:Y:S02]  /*ab80*/  @!P0 LEA.HI R5, R14, R14, RZ, 0x1 ;  /* 0x0000000e0e058211 */ /* 0x000fe400078f08ff */
[----:B------:R-:W-:-:S02]  /*ab90*/  @!P4 LOP3.LUT R4, R4, 0xfffffffe, RZ, 0xc0, !PT ;  /* 0xfffffffe0404c812 */ /* 0x000fc400078ec0ff */
[----:B------:R-:W-:Y:S02]  /*aba0*/  @!P2 LOP3.LUT R7, R7, 0xfffffffe, RZ, 0xc0, !PT ;  /* 0xfffffffe0707a812 */ /* 0x000fe400078ec0ff */
[----:B------:R-:W-:Y:S01]  /*abb0*/  @!P1 LOP3.LUT R6, R6, 0xfffffffe, RZ, 0xc0, !PT ;  /* 0xfffffffe06069812 */ /* 0x000fe200078ec0ff */
[--C-:B------:R-:W-:Y:S01]  /*abc0*/  @!P4 IMAD.WIDE R12, R4, 0x4, R2.reuse ;  /* 0x00000004040cc825 */ /* 0x100fe200078e0202 */
[----:B------:R-:W-:Y:S02]  /*abd0*/  @!P0 LOP3.LUT R5, R5, 0xfffffffe, RZ, 0xc0, !PT ;  /* 0xfffffffe05058812 */ /* 0x000fe400078ec0ff */
[----:B------:R-:W-:Y:S01]  /*abe0*/  IADD3 R14, R0, 0x80, RZ ;  /* 0x00000080000e7810 */ /* 0x000fe20007ffe0ff */
[--C-:B------:R-:W-:Y:S01]  /*abf0*/  @!P2 IMAD.WIDE R8, R7, 0x4, R2.reuse ;  /* 0x000000040708a825 */ /* 0x100fe200078e0202 */
[----:B------:R2:W-:Y:S03]  /*ac00*/  @!P4 ST.E.64 [R12.64], R62 ;  /* 0x0000003e0c00c985 */ /* 0x0005e6000c101b0a */
[--C-:B------:R-:W-:Y:S01]  /*ac10*/  @!P1 IMAD.WIDE R6, R6, 0x4, R2.reuse ;  /* 0x0000000406069825 */ /* 0x100fe200078e0202 */
[----:B------:R3:W-:Y:S03]  /*ac20*/  @!P3 ST.E.64 [R10.64], R66 ;  /* 0x000000420a00b985 */ /* 0x0007e6000c101b0a */
[----:B------:R-:W-:Y:S01]  /*ac30*/  @!P0 IMAD.WIDE R4, R5, 0x4, R2 ;  /* 0x0000000405048825 */ /* 0x000fe200078e0202 */
[----:B------:R4:W-:Y:S04]  /*ac40*/  @!P2 ST.E.64 [R8.64], R70 ;  /* 0x000000460800a985 */ /* 0x0009e8000c101b0a */
[----:B------:R-:W-:Y:S04]  /*ac50*/  @!P1 ST.E.64 [R6.64], R74 ;  /* 0x0000004a06009985 */ /* 0x000fe8000c101b0a */
[----:B------:R5:W-:Y:S01]  /*ac60*/  @!P0 ST.E.64 [R4.64], R78 ;  /* 0x0000004e04008985 */ /* 0x000be2000c101b0a */
[----:B--2---:R-:W-:-:S02]  /*ac70*/  IADD3 R12, R0, 0x78, RZ ;  /* 0x00000078000c7810 */ /* 0x004fc40007ffe0ff */
[C---:B---3--:R-:W-:Y:S02]  /*ac80*/  IADD3 R10, R0.reuse, 0x68, RZ ;  /* 0x00000068000a7810 */ /* 0x048fe40007ffe0ff */
[C---:B------:R-:W-:Y:S02]  /*ac90*/  IADD3 R11, R0.reuse, 0x70, RZ ;  /* 0x00000070000b7810 */ /* 0x040fe40007ffe0ff */
[C---:B----4-:R-:W-:Y:S02]  /*aca0*/  IADD3 R8, R0.reuse, 0x58, RZ ;  /* 0x0000005800087810 */ /* 0x050fe40007ffe0ff */
[----:B------:R-:W-:Y:S02]  /*acb0*/  IADD3 R9, R0, 0x60, RZ ;  /* 0x0000006000097810 */ /* 0x000fe40007ffe0ff */
[----:B------:R-:W-:Y:S02]  /*acc0*/  ISETP.GE.AND P4, PT, R8, c[0x0][0x3c8], PT ;  /* 0x0000f20008007a0c */ /* 0x000fe40003f86270 */
[----:B------:R-:W-:-:S02]  /*acd0*/  ISETP.GE.AND P3, PT, R9, c[0x0][0x3c8], PT ;  /* 0x0000f20009007a0c */ /* 0x000fc40003f66270 */
[----:B-----5:R-:W-:Y:S02]  /*ace0*/  @!P6 LEA.HI R4, R15, R15, RZ, 0x1 ;  /* 0x0000000f0f04e211 */ /* 0x020fe400078f08ff */
[----:B------:R-:W-:Y:S02]  /*acf0*/  @!P5 LEA.HI R5, R16, R16, RZ, 0x1 ;  /* 0x000000101005d211 */ /* 0x000fe400078f08ff */
[----:B------:R-:W-:Y:S02]  /*ad00*/  @!P6 LOP3.LUT R4, R4, 0xfffffffe, RZ, 0xc0, !PT ;  /* 0xfffffffe0404e812 */ /* 0x000fe400078ec0ff */
[----:B------:R-:W-:Y:S02]  /*ad10*/  @!P5 LOP3.LUT R5, R5, 0xfffffffe, RZ, 0xc0, !PT ;  /* 0xfffffffe0505d812 */ /* 0x000fe400078ec0ff */
[----:B------:R-:W-:Y:S01]  /*ad20*/  ISETP.GE.AND P2, PT, R10, c[0x0][0x3c8], PT ;  /* 0x0000f2000a007a0c */ /* 0x000fe20003f46270 */
[----:B------:R-:W-:Y:S01]  /*ad30*/  @!P6 IMAD.WIDE R6, R4, 0x4, R2 ;  /* 0x000000040406e825 */ /* 0x000fe200078e0202 */
[----:B------:R-:W-:-:S02]  /*ad40*/  ISETP.GE.AND P1, PT, R11, c[0x0][0x3c8], PT ;  /* 0x0000f2000b007a0c */ /* 0x000fc40003f26270 */
[----:B------:R-:W-:Y:S01]  /*ad50*/  ISETP.GE.AND P0, PT, R12, c[0x0][0x3c8], PT ;  /* 0x0000f2000c007a0c */ /* 0x000fe20003f06270 */
[----:B------:R-:W-:Y:S01]  /*ad60*/  @!P5 IMAD.WIDE R4, R5, 0x4, R2 ;  /* 0x000000040504d825 */ /* 0x000fe200078e0202 */
[----:B------:R2:W-:Y:S01]  /*ad70*/  @!P6 ST.E.64 [R6.64], R82 ;  /* 0x000000520600e985 */ /* 0x0005e2000c101b0a */
[----:B------:R-:W-:Y:S02]  /*ad80*/  IADD3 R15, R0, 0x88, RZ ;  /* 0x00000088000f7810 */ /* 0x000fe40007ffe0ff */
[----:B------:R-:W-:Y:S01]  /*ad90*/  ISETP.GE.AND P6, PT, R14, c[0x0][0x3c8], PT ;  /* 0x0000f2000e007a0c */ /* 0x000fe20003fc6270 */
[----:B------:R3:W-:Y:S01]  /*ada0*/  @!P5 ST.E.64 [R4.64], R86 ;  /* 0x000000560400d985 */ /* 0x0007e2000c101b0a */
[----:B------:R-:W-:Y:S02]  /*adb0*/  ISETP.GE.AND P5, PT, R15, c[0x0][0x3c8], PT ;  /* 0x0000f2000f007a0c */ /* 0x000fe40003fa6270 */
[----:B--2---:R-:W-:Y:S02]  /*adc0*/  @!P2 LEA.HI R7, R10, R10, RZ, 0x1 ;  /* 0x0000000a0a07a211 */ /* 0x004fe400078f08ff */
[----:B------:R-:W-:-:S02]  /*add0*/  @!P1 LEA.HI R6, R11, R11, RZ, 0x1 ;  /* 0x0000000b0b069211 */ /* 0x000fc400078f08ff */
[----:B---3--:R-:W-:Y:S02]  /*ade0*/  @!P4 LEA.HI R4, R8, R8, RZ, 0x1 ;  /* 0x000000080804c211 */ /* 0x008fe400078f08ff */
[----:B------:R-:W-:Y:S02]  /*adf0*/  @!P3 LEA.HI R8, R9, R9, RZ, 0x1 ;  /* 0x000000090908b211 */ /* 0x000fe400078f08ff */
[----:B------:R-:W-:Y:S02]  /*ae00*/  @!P0 LEA.HI R5, R12, R12, RZ, 0x1 ;  /* 0x0000000c0c058211 */ /* 0x000fe400078f08ff */
[----:B------:R-:W-:Y:S02]  /*ae10*/  @!P4 LOP3.LUT R4, R4, 0xfffffffe, RZ, 0xc0, !PT ;  /* 0xfffffffe0404c812 */ /* 0x000fe400078ec0ff */
[----:B------:R-:W-:Y:S02]  /*ae20*/  @!P3 LOP3.LUT R8, R8, 0xfffffffe, RZ, 0xc0, !PT ;  /* 0xfffffffe0808b812 */ /* 0x000fe400078ec0ff */
[----:B------:R-:W-:Y:S01]  /*ae30*/  @!P2 LOP3.LUT R7, R7, 0xfffffffe, RZ, 0xc0, !PT ;  /* 0xfffffffe0707a812 */ /* 0x000fe200078ec0ff */
[----:B------:R-:W-:Y:S01]  /*ae40*/  @!P4 IMAD.WIDE R12, R4, 0x4, R2 ;  /* 0x00000004040cc825 */ /* 0x000fe200078e0202 */
[----:B------:R-:W-:-:S02]  /*ae50*/  @!P1 LOP3.LUT R6, R6, 0xfffffffe, RZ, 0xc0, !PT ;  /* 0xfffffffe06069812 */ /* 0x000fc400078ec0ff */
[----:B------:R-:W-:Y:S01]  /*ae60*/  @!P0 LOP3.LUT R5, R5, 0xfffffffe, RZ, 0xc0, !PT ;  /* 0xfffffffe05058812 */ /* 0x000fe200078ec0ff */
[--C-:B------:R-:W-:Y:S01]  /*ae70*/  @!P3 IMAD.WIDE R10, R8, 0x4, R2.reuse ;  /* 0x00000004080ab825 */ /* 0x100fe200078e0202 */
[----:B------:R2:W-:Y:S03]  /*ae80*/  @!P4 ST.E.64 [R12.64], R90 ;  /* 0x0000005a0c00c985 */ /* 0x0005e6000c101b0a */
[--C-:B------:R-:W-:Y:S01]  /*ae90*/  @!P2 IMAD.WIDE R8, R7, 0x4, R2.reuse ;  /* 0x000000040708a825 */ /* 0x100fe200078e0202 */
[----:B------:R3:W-:Y:S03]  /*aea0*/  @!P3 ST.E.64 [R10.64], R94 ;  /* 0x0000005e0a00b985 */ /* 0x0007e6000c101b0a */
[--C-:B------:R-:W-:Y:S01]  /*aeb0*/  @!P1 IMAD.WIDE R6, R6, 0x4, R2.reuse ;  /* 0x0000000406069825 */ /* 0x100fe200078e0202 */
[----:B------:R4:W-:Y:S03]  /*aec0*/  @!P2 ST.E.64 [R8.64], R98 ;  /* 0x000000620800a985 */ /* 0x0009e6000c101b0a */
[----:B------:R-:W-:Y:S01]  /*aed0*/  @!P0 IMAD.WIDE R4, R5, 0x4, R2 ;  /* 0x0000000405048825 */ /* 0x000fe200078e0202 */
        /* <DEDUP_REMOVED lines=12> */
[----:B------:R-:W-:Y:S02]  /*afa0*/  ISETP.GE.AND P2, PT, R10, c[0x0][0x3c8], PT ;  /* 0x0000f2000a007a0c */ /* 0x000fe40003f46270 */
[----:B------:R-:W-:Y:S01]  /*afb0*/  @!P5 LOP3.LUT R5, R5, 0xfffffffe, RZ, 0xc0, !PT ;  /* 0xfffffffe0505d812 */ /* 0x000fe200078ec0ff */
[----:B------:R-:W-:Y:S01]  /*afc0*/  @!P6 IMAD.WIDE R6, R4, 0x4, R2 ;  /* 0x000000040406e825 */ /* 0x000fe200078e0202 */
[----:B------:R-:W-:-:S02]  /*afd0*/  ISETP.GE.AND P1, PT, R11, c[0x0][0x3c8], PT ;  /* 0x0000f2000b007a0c */ /* 0x000fc40003f26270 */
[----:B------:R-:W-:Y:S01]  /*afe0*/  ISETP.GE.AND P0, PT, R12, c[0x0][0x3c8], PT ;  /* 0x0000f2000c007a0c */ /* 0x000fe20003f06270 */
[----:B------:R-:W-:Y:S01]  /*aff0*/  @!P5 IMAD.WIDE R4, R5, 0x4, R2 ;  /* 0x000000040504d825 */ /* 0x000fe200078e0202 */
[----:B------:R2:W-:Y:S01]  /*b000*/  @!P6 ST.E.64 [R6.64], R110 ;  /* 0x0000006e0600e985 */ /* 0x0005e2000c101b0a */
[----:B------:R-:W-:-:S03]  /*b010*/  IADD3 R0, R0, 0xb8, RZ ;  /* 0x000000b800007810 */ /* 0x000fc60007ffe0ff */
[----:B------:R3:W-:Y:S01]  /*b020*/  @!P5 ST.E.64 [R4.64], R114 ;  /* 0x000000720400d985 */ /* 0x0007e2000c101b0a */
[----:B--2---:R-:W-:-:S04]  /*b030*/  @!P2 LEA.HI R7, R10, R10, RZ, 0x1 ;  /* 0x0000000a0a07a211 */ /* 0x004fc800078f08ff */
[----:B------:R-:W-:Y:S02]  /*b040*/  @!P1 LEA.HI R6, R11, R11, RZ, 0x1 ;  /* 0x0000000b0b069211 */ /* 0x000fe400078f08ff */
[----:B---3--:R-:W-:Y:S02]  /*b050*/  @!P4 LEA.HI R4, R8, R8, RZ, 0x1 ;  /* 0x000000080804c211 */ /* 0x008fe400078f08ff */
[----:B------:R-:W-:Y:S02]  /*b060*/  @!P3 LEA.HI R8, R9, R9, RZ, 0x1 ;  /* 0x000000090908b211 */ /* 0x000fe400078f08ff */
[----:B------:R-:W-:Y:S02]  /*b070*/  @!P0 LEA.HI R5, R12, R12, RZ, 0x1 ;  /* 0x0000000c0c058211 */ /* 0x000fe400078f08ff */
[----:B------:R-:W-:Y:S02]  /*b080*/  @!P4 LOP3.LUT R4, R4, 0xfffffffe, RZ, 0xc0, !PT ;  /* 0xfffffffe0404c812 */ /* 0x000fe400078ec0ff */
[----:B------:R-:W-:-:S02]  /*b090*/  @!P3 LOP3.LUT R8, R8, 0xfffffffe, RZ, 0xc0, !PT ;  /* 0xfffffffe0808b812 */ /* 0x000fc400078ec0ff */
[----:B------:R-:W-:Y:S01]  /*b0a0*/  @!P2 LOP3.LUT R7, R7, 0xfffffffe, RZ, 0xc0, !PT ;  /* 0xfffffffe0707a812 */ /* 0x000fe200078ec0ff */
[--C-:B------:R-:W-:Y:S01]  /*b0b0*/  @!P4 IMAD.WIDE R12, R4, 0x4, R2.reuse ;  /* 0x00000004040cc825 */ /* 0x100fe200078e0202 */
[----:B------:R-:W-:Y:S02]  /*b0c0*/  @!P1 LOP3.LUT R6, R6, 0xfffffffe, RZ, 0xc0, !PT ;  /* 0xfffffffe06069812 */ /* 0x000fe400078ec0ff */
        /* <DEDUP_REMOVED lines=8> */
[----:B------:R2:W-:Y:S04]  /*b150*/  @!P1 ST.E.64 [R6.64], R126 ;  /* 0x0000007e06009985 */ /* 0x0005e8000c101b0a */
[----:B------:R2:W-:Y:S01]  /*b160*/  @!P0 ST.E.64 [R4.64], R150 ;  /* 0x0000009604008985 */ /* 0x0005e2000c101b0a */
[----:B------:R-:W-:-:S13]  /*b170*/  ISETP.GE.AND P0, PT, R0, c[0x0][0x3c8], PT ;  /* 0x0000f20000007a0c */ /* 0x000fda0003f06270 */
[----:B------:R-:W-:Y:S05]  /*b180*/  @P0 EXIT ;  /* 0x000000000000094d */ /* 0x000fea0003800000 */
[----:B------:R-:W-:-:S04]  /*b190*/  LEA.HI R0, R0, R0, RZ, 0x1 ;  /* 0x0000000000007211 */ /* 0x000fc800078f08ff */
[----:B------:R-:W-:-:S05]  /*b1a0*/  LOP3.LUT R0, R0, 0xfffffffe, RZ, 0xc0, !PT ;  /* 0xfffffffe00007812 */ /* 0x000fca00078ec0ff */
[----:B------:R-:W-:-:S05]  /*b1b0*/  IMAD.WIDE R2, R0, 0x4, R2 ;  /* 0x0000000400027825 */ /* 0x000fca00078e0202 */
[----:B------:R-:W-:Y:S01]  /*b1c0*/  ST.E.64 [R2.64], R130 ;  /* 0x0000008202007985 */ /* 0x000fe2000c101b0a */
[----:B------:R-:W-:Y:S05]  /*b1d0*/  EXIT ;  /* 0x000000000000794d */ /* 0x000fea0003800000 */
.L_x_7:
[----:B------:R-:W1:Y:S02]  /*b1e0*/  S2R R0, SR_TID.X ;  /* 0x0000000000007919 */ /* 0x000e640000002100 */
[----:B-1----:R-:W-:-:S13]  /*b1f0*/  ISETP.GT.AND P0, PT, R0, 0x7f, PT ;  /* 0x0000007f0000780c */ /* 0x002fda0003f04270 */
[----:B------:R-:W-:Y:S05]  /*b200*/  @P0 EXIT ;  /* 0x000000000000094d */ /* 0x000fea0003800000 */
[----:B------:R-:W1:Y:S01]  /*b210*/  S2R R8, SR_CTAID.X ;  /* 0x0000000000087919 */ /* 0x000e620000002500 */
[----:B------:R-:W-:-:S05]  /*b220*/  MOV R3, c[0x0][0x4e8] ;  /* 0x00013a0000037a02 */ /* 0x000fca0000000f00 */
[----:B------:R-:W-:Y:S01]  /*b230*/  IMAD R2, R3, c[0x0][0x388], RZ ;  /* 0x0000e20003027a24 */ /* 0x000fe200078e02ff */
[----:B-1----:R-:W-:-:S04]  /*b240*/  LEA R8, R8, R0, 0x7 ;  /* 0x0000000008087211 */ /* 0x002fc800078e38ff */
[----:B------:R-:W-:-:S13]  /*b250*/  ISETP.GE.AND P0, PT, R8, R2, PT ;  /* 0x000000020800720c */ /* 0x000fda0003f06270 */
[----:B------:R-:W-:Y:S05]  /*b260*/  @P0 EXIT ;  /* 0x000000000000094d */ /* 0x000fea0003800000 */
[----:B------:R-:W1:Y:S01]  /*b270*/  S2R R7, SR_CTAID.Z ;  /* 0x0000000000077919 */ /* 0x000e620000002700 */
[----:B------:R-:W-:Y:S01]  /*b280*/  USHF.R.S32.HI UR6, URZ, 0x1f, UR9 ;  /* 0x0000001f3f067899 */ /* 0x000fe20008011409 */
[----:B------:R-:W-:Y:S01]  /*b290*/  ISETP.NE.AND P0, PT, R3, 0x1, PT ;  /* 0x000000010300780c */ /* 0x000fe20003f05270 */
[----:B------:R-:W-:Y:S01]  /*b2a0*/  ULDC.64 UR4, c[0x0][0x4d0] ;  /* 0x0001340000047ab9 */ /* 0x000fe20000000a00 */
[----:B------:R-:W2:Y:S01]  /*b2b0*/  S2R R9, SR_CTAID.Y ;  /* 0x0000000000097919 */ /* 0x000ea20000002600 */
[----:B------:R-:W-:Y:S01]  /*b2c0*/  UIMAD UR6, UR6, UR4, URZ ;  /* 0x00000004060672a4 */ /* 0x000fe2000f8e023f */
[----:B------:R-:W-:Y:S01]  /*b2d0*/  IADD3 R4, RZ, -UR9, RZ ;  /* 0x80000009ff047c10 */ /* 0x000fe2000fffe0ff */
[----:B------:R-:W-:Y:S01]  /*b2e0*/  UIMAD.WIDE.U32 UR12, UR9, UR4, URZ ;  /* 0x00000004090c72a5 */ /* 0x000fe2000f8e003f */
[----:B------:R-:W-:Y:S01]  /*b2f0*/  MOV R0, R8 ;  /* 0x0000000800007202 */ /* 0x000fe20000000f00 */
[----:B------:R-:W-:-:S04]  /*b300*/  UIMAD UR4, UR9, UR5, UR6 ;  /* 0x00000005090472a4 */ /* 0x000fc8000f8e0206 */
[----:B------:R-:W-:Y:S01]  /*b310*/  UIADD3 UR4, UR13, UR4, URZ ;  /* 0x000000040d047290 */ /* 0x000fe2000fffe03f */
[----:B------:R-:W-:Y:S01]  /*b320*/  MOV R3, UR13 ;  /* 0x0000000d00037c02 */ /* 0x000fe20008000f00 */
[----:B------:R-:W-:-:S04]  /*b330*/  @P0 IMAD.HI.U32 R5, R8, c[0x0][0x4ec], RZ ;  /* 0x00013b0008050a27 */ /* 0x000fc800078e00ff */
[----:B------:R-:W-:Y:S01]  /*b340*/  IMAD.U32 R2, RZ, RZ, UR12 ;  /* 0x0000000cff027e24 */ /* 0x000fe2000f8e00ff */
[----:B------:R-:W-:Y:S01]  /*b350*/  @P0 SHF.R.U32.HI R0, RZ, c[0x0][0x4f0], R5 ;  /* 0x00013c00ff000a19 */ /* 0x000fe20000011605 */
[----:B------:R-:W-:Y:S01]  /*b360*/  IMAD.U32 R3, RZ, RZ, UR4 ;  /* 0x00000004ff037e24 */ /* 0x000fe2000f8e00ff */
[----:B-1----:R-:W-:-:S03]  /*b370*/  SHF.R.S32.HI R6, RZ, 0x1f, R7 ;  /* 0x0000001fff067819 */ /* 0x002fc60000011407 */
[----:B------:R-:W-:-:S04]  /*b380*/  IMAD.WIDE.U32 R2, R7, c[0x0][0x4d8], R2 ;  /* 0x0001360007027a25 */ /* 0x000fc800078e0002 */
[----:B------:R-:W-:Y:S02]  /*b390*/  IMAD R6, R6, c[0x0][0x4d8], RZ ;  /* 0x0001360006067a24 */ /* 0x000fe400078e02ff */
[----:B--2---:R-:W-:Y:S02]  /*b3a0*/  IMAD R4, R4, c[0x0][0x550], R9 ;  /* 0x0001540004047a24 */ /* 0x004fe400078e0209 */
[----:B------:R-:W-:Y:S01]  /*b3b0*/  IMAD R5, R7, c[0x0][0x4dc], R6 ;  /* 0x0001370007057a24 */ /* 0x000fe200078e0206 */
[----:B------:R-:W-:Y:S02]  /*b3c0*/  IADD3 R7, -R0, RZ, RZ ;  /* 0x000000ff00077210 */ /* 0x000fe40007ffe1ff */
[----:B------:R-:W-:Y:S01]  /*b3d0*/  SHF.R.S32.HI R6, RZ, 0x1f, R4 ;  /* 0x0000001fff067819 */ /* 0x000fe20000011404 */
[----:B------:R-:W-:Y:S02]  /*b3e0*/  IMAD.IADD R3, R5, 0x1, R3 ;  /* 0x0000000105037824 */ /* 0x000fe400078e0203 */
[----:B------:R-:W-:Y:S01]  /*b3f0*/  IMAD R5, R7, c[0x0][0x4e8], R8 ;  /* 0x00013a0007057a24 */ /* 0x000fe200078e0208 */
[----:B------:R-:W-:Y:S01]  /*b400*/  SHF.R.S32.HI R7, RZ, 0x1f, R0 ;  /* 0x0000001fff077819 */ /* 0x000fe20000011400 */
[----:B------:R-:W-:-:S02]  /*b410*/  IMAD R6, R6, c[0x0][0x4e0], RZ ;  /* 0x0001380006067a24 */ /* 0x000fc400078e02ff */
[----:B------:R-:W-:-:S04]  /*b420*/  IMAD.WIDE.U32 R2, R4, c[0x0][0x4e0], R2 ;  /* 0x0001380004027a25 */ /* 0x000fc800078e0002 */
[----:B------:R-:W-:Y:S01]  /*b430*/  IMAD R6, R4, c[0x0][0x4e4], R6 ;  /* 0x0001390004067a24 */ /* 0x000fe200078e0206 */
[----:B------:R-:W-:Y:S02]  /*b440*/  SHF.R.S32.HI R4, RZ, 0x1f, R5 ;  /* 0x0000001fff047819 */ /* 0x000fe40000011405 */
[----:B------:R-:W-:-:S03]  /*b450*/  IADD3 R2, P0, R0, R2, RZ ;  /* 0x0000000200027210 */ /* 0x000fc60007f1e0ff */
[----:B------:R-:W-:Y:S01]  /*b460*/  IMAD R0, R4, c[0x0][0x4c8], RZ ;  /* 0x0001320004007a24 */ /* 0x000fe200078e02ff */
[----:B------:R-:W-:-:S03]  /*b470*/  IADD3.X R3, R7, R3, R6, P0, !PT ;  /* 0x0000000307037210 */ /* 0x000fc600007fe406 */
[C---:B------:R-:W-:Y:S02]  /*b480*/  IMAD R0, R5.reuse, c[0x0][0x4cc], R0 ;  /* 0x0001330005007a24 */ /* 0x040fe400078e0200 */
[----:B------:R-:W-:-:S05]  /*b490*/  IMAD.WIDE.U32 R2, R5, c[0x0][0x4c8], R2 ;  /* 0x0001320005027a25 */ /* 0x000fca00078e0002 */
[----:B------:R-:W-:Y:S02]  /*b4a0*/  IADD3 R0, R3, R0, RZ ;  /* 0x0000000003007210 */ /* 0x000fe40007ffe0ff */
[----:B------:R-:W-:-:S04]  /*b4b0*/  LEA R4, P0, R2, c[0x0][0x4a8], 0x2 ;  /* 0x00012a0002047a11 */ /* 0x000fc800078010ff */
[----:B------:R-:W-:Y:S02]  /*b4c0*/  LEA.HI.X R5, R2, c[0x0][0x4ac], R0, 0x2, P0 ;  /* 0x00012b0002057a11 */ /* 0x000fe400000f1400 */
[----:B------:R-:W-:-:S05]  /*b4d0*/  MOV R0, 0xff800000 ;  /* 0xff80000000007802 */ /* 0x000fca0000000f00 */
[----:B------:R-:W-:Y:S01]  /*b4e0*/  STG.E [R4.64], R0 ;  /* 0x0000000004007986 */ /* 0x000fe2000c10190a */
[----:B------:R-:W-:Y:S05]  /*b4f0*/  EXIT ;  /* 0x000000000000794d */ /* 0x000fea0003800000 */
.L_x_10:
[----:B------:R-:W-:-:S00]  /*b500*/  BRA `(.L_x_10) ;  /* 0xfffffff000007947 */ /* 0x000fc0000383ffff */
[----:B------:R-:W-:-:S00]  /*b510*/  NOP ;  /* 0x0000000000007918 */ /* 0x000fc00000000000 */
        /* <DEDUP_REMOVED lines=14> */
.L_x_2452:


//--------------------- .text._ZN7cutlass13device_kernelIN5flash19enable_sm80_to_sm89INS1_16FlashAttnFwdSm80INS1_25CollectiveMainloopFwdSm80ILi8ELi1ELb0EN4cute5tupleIJNS5_1CILi128EEENS7_ILi64EEENS7_ILi192EEEEEELi192ENS_10bfloat16_tEfNS_4arch4Sm80ELb0ELb0ELb0ELb1ELb0ELb0ELb1ELb1EEENS1_21CollectiveEpilogueFwdINS6_IJS8_SA_S9_EEENS6_IJNS7_ILi1EEESI_SI_EEESC_SE_Li256ELb1ELb1ELb1ELb0EEENS1_36VarlenDynamicPersistentTileSchedulerILi128ELi64ELi256ELi256ELb1ELb1ELb0ELb0ELb1ELb1EEEEEEEEEvNT_6ParamsE --------------------------
	.section	.text._ZN7cutlass13device_kernelIN5flash19enable_sm80_to_sm89INS1_16FlashAttnFwdSm80INS1_25CollectiveMainloopFwdSm80ILi8ELi1ELb0EN4cute5tupleIJNS5_1CILi128EEENS7_ILi64EEENS7_ILi192EEEEEELi192ENS_10bfloat16_tEfNS_4arch4Sm80ELb0ELb0ELb0ELb1ELb0ELb0ELb1ELb1EEENS1_21CollectiveEpilogueFwdINS6_IJS8_SA_S9_EEENS6_IJNS7_ILi1EEESI_SI_EEESC_SE_Li256ELb1ELb1ELb1ELb0EEENS1_36VarlenDynamicPersistentTileSchedulerILi128ELi64ELi256ELi256ELb1ELb1ELb0ELb0ELb1ELb1EEEEEEEEEvNT_6ParamsE,"ax",@progbits
	.sectioninfo	@"SHI_REGISTERS=255"
	.align	128
.text._ZN7cutlass13device_kernelIN5flash19enable_sm80_to_sm89INS1_16FlashAttnFwdSm80INS1_25CollectiveMainloopFwdSm80ILi8ELi1ELb0EN4cute5tupleIJNS5_1CILi128EEENS7_ILi64EEENS7_ILi192EEEEEELi192ENS_10bfloat16_tEfNS_4arch4Sm80ELb0ELb0ELb0ELb1ELb0ELb0ELb1ELb1EEENS1_21CollectiveEpilogueFwdINS6_IJS8_SA_S9_EEENS6_IJNS7_ILi1EEESI_SI_EEESC_SE_Li256ELb1ELb1ELb1ELb0EEENS1_36VarlenDynamicPersistentTileSchedulerILi128ELi64ELi256ELi256ELb1ELb1ELb0ELb0ELb1ELb1EEEEEEEEEvNT_6ParamsE:
        .type           _ZN7cutlass13device_kernelIN5flash19enable_sm80_to_sm89INS1_16FlashAttnFwdSm80INS1_25CollectiveMainloopFwdSm80ILi8ELi1ELb0EN4cute5tupleIJNS5_1CILi128EEENS7_ILi64EEENS7_ILi192EEEEEELi192ENS_10bfloat16_tEfNS_4arch4Sm80ELb0ELb0ELb0ELb1ELb0ELb0ELb1ELb1EEENS1_21CollectiveEpilogueFwdINS6_IJS8_SA_S9_EEENS6_IJNS7_ILi1EEESI_SI_EEESC_SE_Li256ELb1ELb1ELb1ELb0EEENS1_36VarlenDynamicPersistentTileSchedulerILi128ELi64ELi256ELi256ELb1ELb1ELb0ELb0ELb1ELb1EEEEEEEEEvNT_6ParamsE,@function
        .size           _ZN7cutlass13device_kernelIN5flash19enable_sm80_to_sm89INS1_16FlashAttnFwdSm80INS1_25CollectiveMainloopFwdSm80ILi8ELi1ELb0EN4cute5tupleIJNS5_1CILi128EEENS7_ILi64EEENS7_ILi192EEEEEELi192ENS_10bfloat16_tEfNS_4arch4Sm80ELb0ELb0ELb0ELb1ELb0ELb0ELb1ELb1EEENS1_21CollectiveEpilogueFwdINS6_IJS8_SA_S9_EEENS6_IJNS7_ILi1EEESI_SI_EEESC_SE_Li256ELb1ELb1ELb1ELb0EEENS1_36VarlenDynamicPersistentTileSchedulerILi128ELi64ELi256ELi256ELb1ELb1ELb0ELb0ELb1ELb1EEEEEEEEEvNT_6ParamsE,(.L_x_2453 - _ZN7cutlass13device_kernelIN5flash19enable_sm80_to_sm89INS1_16FlashAttnFwdSm80INS1_25CollectiveMainloopFwdSm80ILi8ELi1ELb0EN4cute5tupleIJNS5_1CILi128EEENS7_ILi64EEENS7_ILi192EEEEEELi192ENS_10bfloat16_tEfNS_4arch4Sm80ELb0ELb0ELb0ELb1ELb0ELb0ELb1ELb1EEENS1_21CollectiveEpilogueFwdINS6_IJS8_SA_S9_EEENS6_IJNS7_ILi1EEESI_SI_EEESC_SE_Li256ELb1ELb1ELb1ELb0EEENS1_36VarlenDynamicPersistentTileSchedulerILi128ELi64ELi256ELi256ELb1ELb1ELb0ELb0ELb1ELb1EEEEEEEEEvNT_6ParamsE)
        .other          _ZN7cutlass13device_kernelIN5flash19enable_sm80_to_sm89INS1_16FlashAttnFwdSm80INS1_25CollectiveMainloopFwdSm80ILi8ELi1ELb0EN4cute5tupleIJNS5_1CILi128EEENS7_ILi64EEENS7_ILi192EEEEEELi192ENS_10bfloat16_tEfNS_4arch4Sm80ELb0ELb0ELb0ELb1ELb0ELb0ELb1ELb1EEENS1_21CollectiveEpilogueFwdINS6_IJS8_SA_S9_EEENS6_IJNS7_ILi1EEESI_SI_EEESC_SE_Li256ELb1ELb1ELb1ELb0EEENS1_36VarlenDynamicPersistentTileSchedulerILi128ELi64ELi256ELi256ELb1ELb1ELb0ELb0ELb1ELb1EEEEEEEEEvNT_6ParamsE,@"STO_CUDA_ENTRY STV_DEFAULT"
_ZN7cutlass13device_kernelIN5flash19enable_sm80_to_sm89INS1_16FlashAttnFwdSm80INS1_25CollectiveMainloopFwdSm80ILi8ELi1ELb0EN4cute5tupleIJNS5_1CILi128EEENS7_ILi64EEENS7_ILi192EEEEEELi192ENS_10bfloat16_tEfNS_4arch4Sm80ELb0ELb0ELb0ELb1ELb0ELb0ELb1ELb1EEENS1_21CollectiveEpilogueFwdINS6_IJS8_SA_S9_EEENS6_IJNS7_ILi1EEESI_SI_EEESC_SE_Li256ELb1ELb1ELb1ELb0EEENS1_36VarlenDynamicPersistentTileSchedulerILi128ELi64ELi256ELi256ELb1ELb1ELb0ELb0ELb1ELb1EEEEEEEEEvNT_6ParamsE:
[----:B------:R-:W-:Y:S02]  /*0000*/  MOV R1, c[0x0][0x28] ;  /* 0x00000a0000017a02 */ /* 0x000fe40000000f00 */
[----:B------:R-:W1:Y:S01]  /*0010*/  S2R R201, SR_TID.X ;  /* 0x0000000000c97919 */ /* 0x000e620000002100 */
[----:B------:R-:W-:Y:S01]  /*0020*/  ULDC.64 UR6, c[0x0][0x118] ;  /* 0x0000460000067ab9 */ /* 0x000fe20000000a00 */
[----:B------:R-:W-:Y:S01]  /*0030*/  IMAD.MOV.U32 R200, RZ, RZ, RZ ;  /* 0x000000ffffc87224 */ /* 0x000fe200078e00ff */
[----:B------:R-:W-:Y:S01]  /*0040*/  MOV R196, 0xffffffff ;  /* 0xffffffff00c47802 */ /* 0x000fe20000000f00 */
[----:B------:R-:W-:Y:S02]  /*0050*/  IMAD.MOV.U32 R199, RZ, RZ, -0x1 ;  /* 0xffffffffffc77424 */ /* 0x000fe400078e00ff */
[----:B------:R-:W-:Y:S01]  /*0060*/  IMAD.MOV.U32 R191, RZ, RZ, -0x1 ;  /* 0xffffffffffbf7424 */ /* 0x000fe200078e00ff */
[----:B-1----:R-:W-:-:S06]  /*0070*/  SHF.R.U32.HI R211, RZ, 0x5, R201 ;  /* 0x00000005ffd37819 */ /* 0x002fcc00000116c9 */
[----:B------:R-:W1:Y:S02]  /*0080*/  SHFL.IDX PT, R211, R211, RZ, 0x1f ;  /* 0x00001fffd3d37589 */ /* 0x000e6400000e0000 */
[----:B-1----:R-:W-:-:S13]  /*0090*/  ISETP.NE.AND P0, PT, R211, RZ, PT ;  /* 0x000000ffd300720c */ /* 0x002fda0003f05270 */
[----:B------:R-:W-:Y:S06]  /*00a0*/  @P0 BAR.SYNC.DEFER_BLOCKING 0x5, 0x100 ;  /* 0x0144000000000b1d */ /* 0x000fec0000010000 */
[----:B------:R-:W1:Y:S04]  /*00b0*/  @P0 LDS.128 R192, [0x18100] ;  /* 0x01810000ffc00984 */ /* 0x000e680000000c00 */
[----:B------:R-:W-:Y:S06]  /*00c0*/  @P0 BAR.ARV 0x4, 0x100 ;  /* 0x0104000000000b1d */ /* 0x000fec0000002000 */
[----:B------:R-:W-:Y:S05]  /*00d0*/  @P0 BRA `(.L_x_11) ;  /* 0x00000a1000000947 */ /* 0x000fea0003800000 */
[----:B------:R-:W-:Y:S01]  /*00e0*/  LOP3.LUT R3, R201, 0x1f, RZ, 0xc0, !PT ;  /* 0x0000001fc9037812 */ /* 0x000fe200078ec0ff */
[----:B------:R-:W-:-:S02]  /*00f0*/  IMAD.MOV.U32 R8, RZ, RZ, RZ ;  /* 0x000000ffff087224 */ /* 0x000fc400078e00ff */
[----:B------:R-:W-:Y:S01]  /*0100*/  IMAD.MOV.U32 R4, RZ, RZ, RZ ;  /* 0x000000ffff047224 */ /* 0x000fe200078e00ff */
[----:B------:R-:W-:-:S04]  /*0110*/  ISETP.NE.AND P6, PT, R3, 0x1f, PT ;  /* 0x0000001f0300780c */ /* 0x000fc80003fc5270 */
[----:B------:R-:W-:-:S13]  /*0120*/  ISETP.GE.OR P0, PT, R3, c[0x0][0x53c], !P6 ;  /* 0x00014f0003007a0c */ /* 0x000fda0007706670 */
[----:B------:R-:W-:Y:S02]  /*0130*/  @!P0 IMAD.MOV.U32 R2, RZ, RZ, 0x4 ;  /* 0x00000004ff028424 */ /* 0x000fe400078e00ff */
[----:B------:R-:W-:Y:S02]  /*0140*/  @!P0 IMAD.MOV.U32 R0, RZ, RZ, 0x4 ;  /* 0x00000004ff008424 */ /* 0x000fe400078e00ff */
[----:B------:R-:W-:-:S04]  /*0150*/  @!P0 IMAD.WIDE.U32 R6, R3, R2, c[0x0][0x580] ;  /* 0x0001600003068625 */ /* 0x000fc800078e0002 */
[C---:B------:R-:W-:Y:S01]  /*0160*/  @!P0 IMAD.WIDE.U32 R10, R3.reuse, R0, c[0x0][0x578] ;  /* 0x00015e00030a8625 */ /* 0x040fe200078e0000 */
[----:B------:R-:W2:Y:S04]  /*0170*/  @!P0 LDG.E R8, [R6.64] ;  /* 0x0000000606088981 */ /* 0x000ea8000c1e1900 */
[----:B------:R-:W2:Y:S01]  /*0180*/  @!P0 LDG.E R4, [R10.64] ;  /* 0x000000060a048981 */ /* 0x000ea2000c1e1900 */
[C---:B------:R-:W-:Y:S01]  /*0190*/  ISETP.NE.AND P5, PT, R3.reuse, RZ, PT ;  /* 0x000000ff0300720c */ /* 0x040fe20003fa5270 */
[----:B------:R-:W3:Y:S01]  /*01a0*/  S2UR UR4, SR_CTAID.X ;  /* 0x00000000000479c3 */ /* 0x000ee20000002500 */
[C---:B------:R-:W-:Y:S02]  /*01b0*/  ISETP.GE.U32.AND P4, PT, R3.reuse, 0x2, PT ;  /* 0x000000020300780c */ /* 0x040fe40003f86070 */
[----:B------:R-:W-:-:S02]  /*01c0*/  ISETP.GE.U32.AND P3, PT, R3, 0x4, PT ;  /* 0x000000040300780c */ /* 0x000fc40003f66070 */
[C---:B------:R-:W-:Y:S02]  /*01d0*/  ISETP.GE.U32.AND P2, PT, R3.reuse, 0x8, PT ;  /* 0x000000080300780c */ /* 0x040fe40003f46070 */
[----:B------:R-:W-:Y:S02]  /*01e0*/  ISETP.GE.U32.AND P1, PT, R3, 0x10, PT ;  /* 0x000000100300780c */ /* 0x000fe40003f26070 */
[----:B-1----:R-:W-:Y:S01]  /*01f0*/  MOV R195, RZ ;  /* 0x000000ff00c37202 */ /* 0x002fe20000000f00 */
[----:B--2---:R-:W-:-:S05]  /*0200*/  IMAD R0, R8, R4, RZ ;  /* 0x0000000408007224 */ /* 0x004fca00078e02ff */
[----:B------:R-:W1:Y:S02]  /*0210*/  SHFL.UP PT, R2, R0, 0x1, RZ ;  /* 0x0420000000027989 */ /* 0x000e6400000e00ff */
[----:B-1----:R-:W-:-:S05]  /*0220*/  SEL R2, R2, RZ, P5 ;  /* 0x000000ff02027207 */ /* 0x002fca0002800000 */
[----:B------:R-:W-:-:S05]  /*0230*/  IMAD.IADD R2, R0, 0x1, R2 ;  /* 0x0000000100027824 */ /* 0x000fca00078e0202 */
[----:B------:R-:W1:Y:S02]  /*0240*/  SHFL.UP PT, R0, R2, 0x2, RZ ;  /* 0x0440000002007989 */ /* 0x000e6400000e00ff */
[----:B-1----:R-:W-:-:S04]  /*0250*/  SEL R0, R0, RZ, P4 ;  /* 0x000000ff00007207 */ /* 0x002fc80002000000 */
[----:B------:R-:W-:-:S05]  /*0260*/  IADD3 R0, R2, R0, RZ ;  /* 0x0000000002007210 */ /* 0x000fca0007ffe0ff */
[----:B------:R-:W1:Y:S02]  /*0270*/  SHFL.UP PT, R2, R0, 0x4, RZ ;  /* 0x0480000000027989 */ /* 0x000e6400000e00ff */
[----:B-1----:R-:W-:-:S05]  /*0280*/  SEL R2, R2, RZ, P3 ;  /* 0x000000ff02027207 */ /* 0x002fca0001800000 */
[----:B------:R-:W-:-:S05]  /*0290*/  IMAD.IADD R2, R0, 0x1, R2 ;  /* 0x0000000100027824 */ /* 0x000fca00078e0202 */
[----:B------:R-:W1:Y:S02]  /*02a0*/  SHFL.UP PT, R0, R2, 0x8, RZ ;  /* 0x0500000002007989 */ /* 0x000e6400000e00ff */
[----:B-1----:R-:W-:-:S05]  /*02b0*/  SEL R0, R0, RZ, P2 ;  /* 0x000000ff00007207 */ /* 0x002fca0001000000 */
[----:B------:R-:W-:-:S05]  /*02c0*/  IMAD.IADD R0, R2, 0x1, R0 ;  /* 0x0000000102007824 */ /* 0x000fca00078e0200 */
[----:B------:R-:W1:Y:S02]  /*02d0*/  SHFL.UP PT, R9, R0, 0x10, RZ ;  /* 0x0600000000097989 */ /* 0x000e6400000e00ff */
[----:B-1----:R-:W-:-:S05]  /*02e0*/  SEL R9, R9, RZ, P1 ;  /* 0x000000ff09097207 */ /* 0x002fca0000800000 */
[----:B------:R-:W-:-:S05]  /*02f0*/  IMAD.IADD R9, R0, 0x1, R9 ;  /* 0x0000000100097824 */ /* 0x000fca00078e0209 */
[----:B------:R-:W1:Y:S02]  /*0300*/  SHFL.IDX PT, R0, R9, 0x1f, 0x1f ;  /* 0x03e01f0009007f89 */ /* 0x000e6400000e0000 */
[----:B-1----:R-:W-:-:S04]  /*0310*/  IMAD R0, R0, c[0x0][0x538], RZ ;  /* 0x00014e0000007a24 */ /* 0x002fc800078e02ff */
[----:B------:R-:W-:Y:S01]  /*0320*/  IMAD.MOV.U32 R5, RZ, RZ, R0 ;  /* 0x000000ffff057224 */ /* 0x000fe200078e0000 */
[----:B---3--:R-:W-:-:S13]  /*0330*/  ISETP.GT.AND P0, PT, R0, UR4, PT ;  /* 0x0000000400007c0c */ /* 0x008fda000bf04270 */
[----:B------:R-:W-:Y:S05]  /*0340*/  @P0 BRA `(.L_x_12) ;  /* 0x0000026000000947 */ /* 0x000fea0003800000 */
[----:B------:R-:W-:Y:S02]  /*0350*/  MOV R0, R5 ;  /* 0x0000000500007202 */ /* 0x000fe40000000f00 */
[----:B------:R-:W-:-:S04]  /*0360*/  MOV R195, RZ ;  /* 0x000000ff00c37202 */ /* 0x000fc80000000f00 */
.L_x_16:
[----:B------:R-:W-:-:S04]  /*0370*/  IADD3 R195, R195, 0x1f, RZ ;  /* 0x0000001fc3c37810 */ /* 0x000fc80007ffe0ff */
[----:B------:R-:W-:-:S13]  /*0380*/  ISETP.GE.AND P0, PT, R195, c[0x0][0x53c], PT ;  /* 0x00014f00c3007a0c */ /* 0x000fda0003f06270 */
[----:B------:R-:W-:Y:S05]  /*0390*/  @P0 BRA `(.L_x_13) ;  /* 0x000006d000000947 */ /* 0x000fea0003800000 */
[----:B------:R-:W-:Y:S02]  /*03a0*/  IADD3 R6, R3, R195, RZ ;  /* 0x000000c303067210 */ /* 0x000fe40007ffe0ff */
[----:B------:R-:W-:Y:S02]  /*03b0*/  MOV R8, RZ ;  /* 0x000000ff00087202 */ /* 0x000fe40000000f00 */
[----:B------:R-:W-:Y:S02]  /*03c0*/  ISETP.GE.OR P0, PT, R6, c[0x0][0x53c], !P6 ;  /* 0x00014f0006007a0c */ /* 0x000fe40007706670 */
[----:B------:R-:W-:-:S11]  /*03d0*/  MOV R4, RZ ;  /* 0x000000ff00047202 */ /* 0x000fd60000000f00 */
[----:B------:R-:W-:Y:S02]  /*03e0*/  @!P0 MOV R5, 0x4 ;  /* 0x0000000400058802 */ /* 0x000fe40000000f00 */
[----:B------:R-:W-:-:S03]  /*03f0*/  @!P0 MOV R2, 0x4 ;  /* 0x0000000400028802 */ /* 0x000fc60000000f00 */
[----:B------:R-:W-:-:S04]  /*0400*/  @!P0 IMAD.WIDE R10, R6, R5, c[0x0][0x580] ;  /* 0x00016000060a8625 */ /* 0x000fc800078e0205 */
[----:B------:R-:W-:Y:S01]  /*0410*/  @!P0 IMAD.WIDE R6, R6, R2, c[0x0][0x578] ;  /* 0x00015e0006068625 */ /* 0x000fe200078e0202 */
[----:B------:R-:W2:Y:S04]  /*0420*/  @!P0 LDG.E R8, [R10.64] ;  /* 0x000000060a088981 */ /* 0x000ea8000c1e1900 */
[----:B------:R-:W2:Y:S02]  /*0430*/  @!P0 LDG.E R4, [R6.64] ;  /* 0x0000000606048981 */ /* 0x000ea4000c1e1900 */
[----:B--2---:R-:W-:Y:S01]  /*0440*/  IMAD R9, R8, R4, RZ ;  /* 0x0000000408097224 */ /* 0x004fe200078e02ff */
[----:B------:R-:W-:Y:S05]  /*0450*/  BRA.DIV ~URZ, `(.L_x_14) ;  /* 0x0000b6e27f007947 */ /* 0x000fea000b800000 */
[----:B------:R1:W2:Y:S02]  /*0460*/  SHFL.UP PT, R2, R9, 0x1, RZ ;  /* 0x0420000009027989 */ /* 0x0002a400000e00ff */
.L_x_104:
[----:B--2---:R-:W-:-:S04]  /*0470*/  SEL R2, R2, RZ, P5 ;  /* 0x000000ff02027207 */ /* 0x004fc80002800000 */
[----:B-1----:R-:W-:Y:S01]  /*0480*/  IADD3 R9, R9, R2, RZ ;  /* 0x0000000209097210 */ /* 0x002fe20007ffe0ff */
[----:B------:R-:W-:Y:S05]  /*0490*/  BRA.DIV ~URZ, `(.L_x_15) ;  /* 0x0000b7027f007947 */ /* 0x000fea000b800000 */
        /* <DEDUP_REMOVED lines=12> */
[----:B------:R1:W2:Y:S02]  /*0560*/  SHFL.IDX PT, R5, R9, 0x1f, 0x1f ;  /* 0x03e01f0009057f89 */ /* 0x0002a400000e0000 */
.L_x_105:
[----:B--2---:R-:W-:-:S05]  /*0570*/  IMAD R5, R5, c[0x0][0x538], RZ ;  /* 0x00014e0005057a24 */ /* 0x004fca00078e02ff */
[----:B------:R-:W-:-:S04]  /*0580*/  IADD3 R0, R5, R0, RZ ;  /* 0x0000000005007210 */ /* 0x000fc80007ffe0ff */
[----:B------:R-:W-:-:S13]  /*0590*/  ISETP.GT.AND P0, PT, R0, UR4, PT ;  /* 0x0000000400007c0c */ /* 0x000fda000bf04270 */
[----:B-1----:R-:W-:Y:S05]  /*05a0*/  @!P0 BRA `(.L_x_16) ;  /* 0xfffffdc000008947 */ /* 0x002fea000383ffff */
.L_x_12:
[----:B------:R-:W-:-:S05]  /*05b0*/  IADD3 R192, -R5, R0, RZ ;  /* 0x0000000005c07210 */ /* 0x000fca0007ffe1ff */
[----:B------:R-:W-:-:S05]  /*05c0*/  IMAD R0, R9, c[0x0][0x538], R192 ;  /* 0x00014e0009007a24 */ /* 0x000fca00078e02c0 */
[----:B------:R-:W-:Y:S01]  /*05d0*/  ISETP.GT.AND P0, PT, R0, UR4, PT ;  /* 0x0000000400007c0c */ /* 0x000fe2000bf04270 */
[----:B------:R-:W-:-:S12]  /*05e0*/  BRA.DIV ~URZ, `(.L_x_17) ;  /* 0x0000b7927f007947 */ /* 0x000fd8000b800000 */
[----:B------:R-:W-:-:S04]  /*05f0*/  VOTE.ANY R10, PT, !P0 ;  /* 0x00000000000a7806 */ /* 0x000fc800040e0100 */
.L_x_106:
[----:B------:R1:W2:Y:S01]  /*0600*/  POPC R0, R10 ;  /* 0x0000000a00007309 */ /* 0x0002a20000000000 */
[----:B------:R-:W-:Y:S05]  /*0610*/  BRA.DIV ~URZ, `(.L_x_18) ;  /* 0x0000b7a27f007947 */ /* 0x000fea000b800000 */
[----:B--2---:R2:W3:Y:S01]  /*0620*/  SHFL.IDX PT, R8, R8, R0, 0x1f ;  /* 0x00001f0008087589 */ /* 0x0044e200000e0000 */
[----:B------:R-:W-:-:S03]  /*0630*/  MOV R11, RZ ;  /* 0x000000ff000b7202 */ /* 0x000fc60000000f00 */
[----:B------:R2:W4:Y:S04]  /*0640*/  SHFL.IDX PT, R4, R4, R0, 0x1f ;  /* 0x00001f0004047589 */ /* 0x00052800000e0000 */
.L_x_107:
[----:B------:R-:W-:Y:S01]  /*0650*/  ISETP.NE.AND P0, PT, R10, RZ, PT ;  /* 0x000000ff0a00720c */ /* 0x000fe20003f05270 */
[----:B------:R-:W-:-:S12]  /*0660*/  BSSY B0, `(.L_x_19) ;  /* 0x0000005000007945 */ /* 0x000fd80003800000 */
[----:B------:R-:W-:Y:S05]  /*0670*/  @!P0 BRA `(.L_x_20) ;  /* 0x0000003000008947 */ /* 0x000fea0003800000 */
[----:B------:R-:W-:Y:S01]  /*0680*/  IADD3 R6, R0, -0x1, RZ ;  /* 0xffffffff00067810 */ /* 0x000fe20007ffe0ff */
[----:B------:R-:W-:Y:S05]  /*0690*/  BRA.DIV ~URZ, `(.L_x_21) ;  /* 0x0000b8027f007947 */ /* 0x000fea000b800000 */
[----:B------:R1:W2:Y:S02]  /*06a0*/  SHFL.IDX PT, R11, R9, R6, 0x1f ;  /* 0x00001f06090b7589 */ /* 0x0002a400000e0000 */
.L_x_20:
[----:B------:R-:W-:Y:S05]  /*06b0*/  BSYNC B0 ;  /* 0x0000000000007941 */ /* 0x000fea0003800000 */
.L_x_19:
[----:B---3--:R-:W-:Y:S01]  /*06c0*/  IABS R2, R8 ;  /* 0x0000000800027213 */ /* 0x008fe20000000000 */
[----:B--2---:R-:W-:Y:S01]  /*06d0*/  IMAD R192, R11, c[0x0][0x538], R192 ;  /* 0x00014e000bc07a24 */ /* 0x004fe200078e02c0 */
[----:B-1--4-:R-:W-:Y:S02]  /*06e0*/  IABS R10, R4 ;  /* 0x00000004000a7213 */ /* 0x012fe40000000000 */
[----:B------:R-:W1:Y:S01]  /*06f0*/  I2F.RP R6, R2 ;  /* 0x0000000200067306 */ /* 0x000e620000209400 */
[----:B------:R-:W-:Y:S02]  /*0700*/  IADD3 R195, R0, R195, RZ ;  /* 0x000000c300c37210 */ /* 0x000fe40007ffe0ff */
[----:B------:R-:W-:-:S04]  /*0710*/  IADD3 R193, -R192, UR4, RZ ;  /* 0x00000004c0c17c10 */ /* 0x000fc8000fffe1ff */
[----:B------:R-:W-:Y:S01]  /*0720*/  IABS R9, R193 ;  /* 0x000000c100097213 */ /* 0x000fe20000000000 */
[----:B------:R-:W2:Y:S08]  /*0730*/  I2F.RP R12, R10 ;  /* 0x0000000a000c7306 */ /* 0x000eb00000209400 */
[----:B-1----:R-:W1:Y:S08]  /*0740*/  MUFU.RCP R6, R6 ;  /* 0x0000000600067308 */ /* 0x002e700000001000 */
[----:B--2---:R-:W2:Y:S01]  /*0750*/  MUFU.RCP R12, R12 ;  /* 0x0000000c000c7308 */ /* 0x004ea20000001000 */
[----:B-1----:R-:W-:-:S07]  /*0760*/  IADD3 R6, R6, 0xffffffe, RZ ;  /* 0x0ffffffe06067810 */ /* 0x002fce0007ffe0ff */
[----:B------:R-:W1:Y:S01]  /*0770*/  F2I.FTZ.U32.TRUNC.NTZ R7, R6 ;  /* 0x0000000600077305 */ /* 0x000e62000021f000 */
[----:B--2---:R-:W-:-:S07]  /*0780*/  IADD3 R12, R12, 0xffffffe, RZ ;  /* 0x0ffffffe0c0c7810 */ /* 0x004fce0007ffe0ff */
[----:B------:R2:W3:Y:S01]  /*0790*/  F2I.FTZ.U32.TRUNC.NTZ R13, R12 ;  /* 0x0000000c000d7305 */ /* 0x0004e2000021f000 */
[----:B-1----:R-:W-:Y:S02]  /*07a0*/  IMAD.MOV R5, RZ, RZ, -R7 ;  /* 0x000000ffff057224 */ /* 0x002fe400078e0a07 */
[----:B------:R-:W-:Y:S02]  /*07b0*/  IMAD.MOV.U32 R6, RZ, RZ, RZ ;  /* 0x000000ffff067224 */ /* 0x000fe400078e00ff */
[----:B------:R-:W-:Y:S01]  /*07c0*/  IMAD.MOV.U32 R11, RZ, RZ, R5 ;  /* 0x000000ffff0b7224 */ /* 0x000fe200078e0005 */
[----:B------:R-:W-:-:S03]  /*07d0*/  IABS R5, R8 ;  /* 0x0000000800057213 */ /* 0x000fc60000000000 */
[----:B------:R-:W-:Y:S01]  /*07e0*/  IMAD R11, R11, R2, RZ ;  /* 0x000000020b0b7224 */ /* 0x000fe200078e02ff */
[----:B--2---:R-:W-:Y:S01]  /*07f0*/  MOV R12, RZ ;  /* 0x000000ff000c7202 */ /* 0x004fe20000000f00 */
[----:B------:R-:W-:Y:S02]  /*0800*/  IMAD.MOV R5, RZ, RZ, -R5 ;  /* 0x000000ffff057224 */ /* 0x000fe400078e0a05 */
[----:B------:R-:W-:-:S04]  /*0810*/  IMAD.HI.U32 R11, R7, R11, R6 ;  /* 0x0000000b070b7227 */ /* 0x000fc800078e0006 */
[----:B---3--:R-:W-:Y:S02]  /*0820*/  IMAD.MOV R7, RZ, RZ, -R13 ;  /* 0x000000ffff077224 */ /* 0x008fe400078e0a0d */
[----:B------:R-:W-:-:S04]  /*0830*/  IMAD.HI.U32 R6, R11, R9, RZ ;  /* 0x000000090b067227 */ /* 0x000fc800078e00ff */
[----:B------:R-:W-:Y:S02]  /*0840*/  IMAD R5, R6, R5, R9 ;  /* 0x0000000506057224 */ /* 0x000fe400078e0209 */
[----:B------:R-:W-:-:S03]  /*0850*/  IMAD R7, R7, R10, RZ ;  /* 0x0000000a07077224 */ /* 0x000fc600078e02ff */
[----:B------:R-:W-:Y:S01]  /*0860*/  ISETP.GT.U32.AND P1, PT, R2, R5, PT ;  /* 0x000000050200720c */ /* 0x000fe20003f24070 */
[----:B------:R-:W-:-:S12]  /*0870*/  IMAD.HI.U32 R7, R13, R7, R12 ;  /* 0x000000070d077227 */ /* 0x000fd800078e000c */
[----:B------:R-:W-:Y:S01]  /*0880*/  @!P1 IMAD.IADD R5, R5, 0x1, -R2 ;  /* 0x0000000105059824 */ /* 0x000fe200078e0a02 */
[----:B------:R-:W-:Y:S02]  /*0890*/  @!P1 IADD3 R6, R6, 0x1, RZ ;  /* 0x0000000106069810 */ /* 0x000fe40007ffe0ff */
[----:B------:R-:W-:Y:S02]  /*08a0*/  ISETP.NE.AND P1, PT, R8, RZ, PT ;  /* 0x000000ff0800720c */ /* 0x000fe40003f25270 */
[----:B------:R-:W-:Y:S02]  /*08b0*/  ISETP.GE.U32.AND P2, PT, R5, R2, PT ;  /* 0x000000020500720c */ /* 0x000fe40003f46070 */
[----:B------:R-:W-:-:S04]  /*08c0*/  LOP3.LUT R2, R193, R8, RZ, 0x3c, !PT ;  /* 0x00000008c1027212 */ /* 0x000fc800078e3cff */
[----:B------:R-:W-:Y:S02]  /*08d0*/  ISETP.GE.AND P0, PT, R2, RZ, PT ;  /* 0x000000ff0200720c */ /* 0x000fe40003f06270 */
[----:B------:R-:W-:-:S05]  /*08e0*/  IABS R2, R4 ;  /* 0x0000000400027213 */ /* 0x000fca0000000000 */
[----:B------:R-:W-:Y:S01]  /*08f0*/  @P2 IADD3 R6, R6, 0x1, RZ ;  /* 0x0000000106062810 */ /* 0x000fe20007ffe0ff */
[----:B------:R-:W-:-:S05]  /*0900*/  IMAD.MOV R2, RZ, RZ, -R2 ;  /* 0x000000ffff027224 */ /* 0x000fca00078e0a02 */
[----:B------:R-:W-:Y:S01]  /*0910*/  @!P0 IMAD.MOV R6, RZ, RZ, -R6 ;  /* 0x000000ffff068224 */ /* 0x000fe200078e0a06 */
[----:B------:R-:W-:-:S04]  /*0920*/  @!P1 LOP3.LUT R6, RZ, R8, RZ, 0x33, !PT ;  /* 0x00000008ff069212 */ /* 0x000fc800078e33ff */
[----:B------:R-:W-:Y:S01]  /*0930*/  IABS R5, R6 ;  /* 0x0000000600057213 */ /* 0x000fe20000000000 */
[----:B------:R-:W-:-:S04]  /*0940*/  IMAD R8, R6, R8, RZ ;  /* 0x0000000806087224 */ /* 0x000fc800078e02ff */
[----:B------:R-:W-:-:S04]  /*0950*/  IMAD.HI.U32 R7, R7, R5, RZ ;  /* 0x0000000507077227 */ /* 0x000fc800078e00ff */
[----:B------:R-:W-:Y:S02]  /*0960*/  IMAD R2, R7, R2, R5 ;  /* 0x0000000207027224 */ /* 0x000fe400078e0205 */
[----:B------:R-:W-:-:S03]  /*0970*/  IMAD.IADD R193, R193, 0x1, -R8 ;  /* 0x00000001c1c17824 */ /* 0x000fc600078e0a08 */
[----:B------:R-:W-:-:S13]  /*0980*/  ISETP.GT.U32.AND P1, PT, R10, R2, PT ;  /* 0x000000020a00720c */ /* 0x000fda0003f24070 */
[----:B------:R-:W-:Y:S01]  /*0990*/  @!P1 IMAD.IADD R2, R2, 0x1, -R10 ;  /* 0x0000000102029824 */ /* 0x000fe200078e0a0a */
[----:B------:R-:W-:Y:S02]  /*09a0*/  @!P1 IADD3 R7, R7, 0x1, RZ ;  /* 0x0000000107079810 */ /* 0x000fe40007ffe0ff */
[----:B------:R-:W-:Y:S02]  /*09b0*/  ISETP.NE.AND P1, PT, R4, RZ, PT ;  /* 0x000000ff0400720c */ /* 0x000fe40003f25270 */
[----:B------:R-:W-:Y:S02]  /*09c0*/  ISETP.GE.U32.AND P2, PT, R2, R10, PT ;  /* 0x0000000a0200720c */ /* 0x000fe40003f46070 */
[----:B------:R-:W-:-:S04]  /*09d0*/  LOP3.LUT R2, R6, R4, RZ, 0x3c, !PT ;  /* 0x0000000406027212 */ /* 0x000fc800078e3cff */
[----:B------:R-:W-:-:S07]  /*09e0*/  ISETP.GE.AND P0, PT, R2, RZ, PT ;  /* 0x000000ff0200720c */ /* 0x000fce0003f06270 */
[----:B------:R-:W-:-:S06]  /*09f0*/  @P2 IADD3 R7, R7, 0x1, RZ ;  /* 0x0000000107072810 */ /* 0x000fcc0007ffe0ff */
[----:B------:R-:W-:Y:S01]  /*0a00*/  @!P0 IMAD.MOV R7, RZ, RZ, -R7 ;  /* 0x000000ffff078224 */ /* 0x000fe200078e0a07 */
[----:B------:R-:W-:-:S05]  /*0a10*/  @!P1 LOP3.LUT R7, RZ, R4, RZ, 0x33, !PT ;  /* 0x00000004ff079212 */ /* 0x000fca00078e33ff */
[----:B------:R-:W-:-:S04]  /*0a20*/  IMAD.MOV R2, RZ, RZ, -R7 ;  /* 0x000000ffff027224 */ /* 0x000fc800078e0a07 */
[C---:B------:R-:W-:Y:S02]  /*0a30*/  IMAD R2, R4.reuse, R2, R6 ;  /* 0x0000000204027224 */ /* 0x040fe400078e0206 */
[----:B------:R-:W-:-:S04]  /*0a40*/  IMAD R4, R4, 0x1000000, R7 ;  /* 0x0100000004047824 */ /* 0x000fc800078e0207 */
[----:B------:R-:W-:Y:S01]  /*0a50*/  IMAD R194, R2, 0x10000, R4 ;  /* 0x0001000002c27824 */ /* 0x000fe200078e0204 */
[----:B------:R-:W-:Y:S05]  /*0a60*/  BRA `(.L_x_22) ;  /* 0x0000004000007947 */ /* 0x000fea0003800000 */
.L_x_13:
[----:B------:R-:W-:Y:S01]  /*0a70*/  IMAD.MOV.U32 R193, RZ, RZ, RZ ;  /* 0x000000ffffc17224 */ /* 0x000fe200078e00ff */
[----:B------:R-:W-:Y:S01]  /*0a80*/  MOV R194, RZ ;  /* 0x000000ff00c27202 */ /* 0x000fe20000000f00 */
[----:B------:R-:W-:Y:S01]  /*0a90*/  IMAD.U32 R192, RZ, RZ, UR4 ;  /* 0x00000004ffc07e24 */ /* 0x000fe2000f8e00ff */
[----:B------:R-:W-:Y:S02]  /*0aa0*/  MOV R195, c[0x0][0x53c] ;  /* 0x00014f0000c37a02 */ /* 0x000fe40000000f00 */
.L_x_22:
[----:B------:R-:W-:Y:S01]  /*0ab0*/  ISETP.NE.AND P0, PT, R3, RZ, PT ;  /* 0x000000ff0300720c */ /* 0x000fe20003f05270 */
[----:B------:R-:W-:-:S12]  /*0ac0*/  WARPSYNC 0xffffffff ;  /* 0xffffffff00007948 */ /* 0x000fd80003800000 */
[----:B------:R1:W-:Y:S04]  /*0ad0*/  @!P0 STS.128 [0x18100], R192 ;  /* 0x018100c0ff008388 */ /* 0x0003e80000000c00 */
[----:B------:R-:W-:Y:S06]  /*0ae0*/  BAR.ARV 0x5, 0x100 ;  /* 0x0144000000007b1d */ /* 0x000fec0000002000 */
.L_x_11:
[----:B-1----:R-:W-:-:S13]  /*0af0*/  ISETP.GE.AND P0, PT, R195, c[0x0][0x53c], PT ;  /* 0x00014f00c3007a0c */ /* 0x002fda0003f06270 */
[----:B------:R-:W-:Y:S05]  /*0b00*/  @P0 EXIT ;  /* 0x000000000000094d */ /* 0x000fea0003800000 */
[----:B------:R-:W-:-:S04]  /*0b10*/  SHF.R.S32.HI R3, RZ, 0x1f, R201 ;  /* 0x0000001fff037819 */ /* 0x000fc800000114c9 */
[CC--:B------:R-:W-:Y:S02]  /*0b20*/  LEA.HI R10, R3.reuse, R201.reuse, RZ, 0x4 ;  /* 0x000000c9030a7211 */ /* 0x0c0fe400078f20ff */
[CC--:B------:R-:W-:Y:S02]  /*0b30*/  LEA.HI R8, R3.reuse, R201.reuse, RZ, 0x3 ;  /* 0x000000c903087211 */ /* 0x0c0fe400078f18ff */
[----:B------:R-:W-:Y:S02]  /*0b40*/  SHF.R.S32.HI R2, RZ, 0x4, R10 ;  /* 0x00000004ff027819 */ /* 0x000fe4000001140a */
[----:B------:R-:W-:Y:S02]  /*0b50*/  LEA.HI R0, R3, R201, RZ, 0x2 ;  /* 0x000000c903007211 */ /* 0x000fe400078f10ff */
[----:B------:R-:W-:Y:S02]  /*0b60*/  LEA.HI R4, R10, R2, RZ, 0x1 ;  /* 0x000000020a047211 */ /* 0x000fe400078f08ff */
[----:B------:R-:W-:-:S02]  /*0b70*/  LOP3.LUT R209, R8, 0xfffffff8, RZ, 0xc0, !PT ;  /* 0xfffffff808d17812 */ /* 0x000fc400078ec0ff */
[--C-:B------:R-:W-:Y:S02]  /*0b80*/  SHF.R.S32.HI R6, RZ, 0x2, R0.reuse ;  /* 0x00000002ff067819 */ /* 0x100fe40000011400 */
[----:B------:R-:W-:Y:S01]  /*0b90*/  SHF.R.S32.HI R7, RZ, 0x1f, R0 ;  /* 0x0000001fff077819 */ /* 0x000fe20000011400 */
[----:B------:R-:W-:Y:S01]  /*0ba0*/  IMAD.IADD R209, R201, 0x1, -R209 ;  /* 0x00000001c9d17824 */ /* 0x000fe200078e0ad1 */
[----:B------:R-:W-:Y:S02]  /*0bb0*/  LOP3.LUT R4, R4, 0xfffffffe, RZ, 0xc0, !PT ;  /* 0xfffffffe04047812 */ /* 0x000fe400078ec0ff */
[----:B------:R-:W-:Y:S01]  /*0bc0*/  LEA.HI R7, R7, R6, RZ, 0x3 ;  /* 0x0000000607077211 */ /* 0x000fe200078f18ff */
[----:B------:R-:W-:Y:S01]  /*0bd0*/  IMAD.SHL.U32 R212, R209, 0x8, RZ ;  /* 0x00000008d1d47824 */ /* 0x000fe200078e00ff */
[----:B------:R-:W-:Y:S01]  /*0be0*/  SHF.R.S32.HI R210, RZ, 0x3, R8 ;  /* 0x00000003ffd27819 */ /* 0x000fe20000011408 */
[----:B------:R-:W-:Y:S01]  /*0bf0*/  IMAD.IADD R4, R2, 0x1, -R4 ;  /* 0x0000000102047824 */ /* 0x000fe200078e0a04 */
[----:B------:R-:W-:Y:S01]  /*0c00*/  LOP3.LUT R7, R7, 0xfffffff8, RZ, 0xc0, !PT ;  /* 0xfffffff807077812 */ /* 0x000fe200078ec0ff */
[----:B------:R-:W-:Y:S01]  /*0c10*/  IMAD.SHL.U32 R2, R209, 0x40, RZ ;  /* 0x00000040d1027824 */ /* 0x000fe200078e00ff */
[----:B------:R-:W-:Y:S01]  /*0c20*/  LOP3.LUT R10, R10, 0xfffffff0, RZ, 0xc0, !PT ;  /* 0xfffffff00a0a7812 */ /* 0x000fe200078ec0ff */
[----:B------:R-:W-:Y:S01]  /*0c30*/  IMAD.SHL.U32 R204, R210, 0x40, RZ ;  /* 0x00000040d2cc7824 */ /* 0x000fe200078e00ff */
[----:B------:R-:W-:Y:S01]  /*0c40*/  LOP3.LUT R0, R0, 0xfffffffc, RZ, 0xc0, !PT ;  /* 0xfffffffc00007812 */ /* 0x000fe200078ec0ff */
[----:B------:R-:W-:Y:S01]  /*0c50*/  IMAD.IADD R7, R6, 0x1, -R7 ;  /* 0x0000000106077824 */ /* 0x000fe200078e0a07 */
[----:B------:R-:W-:Y:S01]  /*0c60*/  LOP3.LUT R2, R2, 0x1c0, RZ, 0xc0, !PT ;  /* 0x000001c002027812 */ /* 0x000fe200078ec0ff */
[----:B------:R-:W-:Y:S01]  /*0c70*/  IMAD.IADD R10, R201, 0x1, -R10 ;  /* 0x00000001c90a7824 */ /* 0x000fe200078e0a0a */
[----:B------:R-:W-:Y:S01]  /*0c80*/  LEA.HI R6, R3, R201, RZ, 0x5 ;  /* 0x000000c903067211 */ /* 0x000fe200078f28ff */
[----:B------:R-:W-:Y:S01]  /*0c90*/  IMAD.IADD R0, R201, 0x1, -R0 ;  /* 0x00000001c9007824 */ /* 0x000fe200078e0a00 */
[----:B------:R-:W-:-:S02]  /*0ca0*/  LOP3.LUT R8, R2, 0x8, R8, 0xf8, !PT ;  /* 0x0000000802087812 */ /* 0x000fc400078ef808 */
[----:B------:R-:W-:Y:S02]  /*0cb0*/  SHF.R.U32.HI R2, RZ, 0x3, R2 ;  /* 0x00000003ff027819 */ /* 0x000fe40000011602 */
[----:B------:R-:W-:Y:S02]  /*0cc0*/  LOP3.LUT R208, R6, 0xffffffe0, RZ, 0xc0, !PT ;  /* 0xffffffe006d07812 */ /* 0x000fe400078ec0ff */
[----:B------:R-:W-:Y:S02]  /*0cd0*/  LOP3.LUT R204, R204, 0x1c0, RZ, 0xc0, !PT ;  /* 0x000001c0cccc7812 */ /* 0x000fe400078ec0ff */
[----:B------:R-:W-:Y:S01]  /*0ce0*/  SHF.R.S32.HI R9, RZ, 0x1f, R10 ;  /* 0x0000001fff097819 */ /* 0x000fe2000001140a */
[----:B------:R-:W-:Y:S01]  /*0cf0*/  IMAD.IADD R208, R201, 0x1, -R208 ;  /* 0x00000001c9d07824 */ /* 0x000fe200078e0ad0 */
[----:B------:R-:W-:Y:S02]  /*0d00*/  LOP3.LUT R2, R8, R2, RZ, 0x3c, !PT ;  /* 0x0000000208027212 */ /* 0x000fe400078e3cff */
[----:B------:R-:W-:-:S02]  /*0d10*/  LOP3.LUT R5, R204, 0x38, R212, 0xf8, !PT ;  /* 0x00000038cc057812 */ /* 0x000fc400078ef8d4 */
[----:B------:R-:W-:Y:S02]  /*0d20*/  SHF.R.S32.HI R8, RZ, 0x5, R6 ;  /* 0x00000005ff087819 */ /* 0x000fe40000011406 */
[----:B------:R-:W-:Y:S02]  /*0d30*/  SHF.R.U32.HI R204, RZ, 0x3, R204 ;  /* 0x00000003ffcc7819 */ /* 0x000fe400000116cc */
[----:B------:R-:W-:Y:S02]  /*0d40*/  SHF.R.S32.HI R6, RZ, 0x1f, R6 ;  /* 0x0000001fff067819 */ /* 0x000fe40000011406 */
[----:B------:R-:W-:Y:S02]  /*0d50*/  LEA.HI R9, R9, R10, RZ, 0x3 ;  /* 0x0000000a09097211 */ /* 0x000fe400078f18ff */
[----:B------:R-:W-:Y:S02]  /*0d60*/  LEA.HI R3, R3, R201, RZ, 0x6 ;  /* 0x000000c903037211 */ /* 0x000fe400078f30ff */
[----:B------:R-:W-:-:S02]  /*0d70*/  LOP3.LUT R204, R5, R204, RZ, 0x3c, !PT ;  /* 0x000000cc05cc7212 */ /* 0x000fc400078e3cff */
[----:B------:R-:W-:Y:S01]  /*0d80*/  LEA.HI R6, R6, R8, RZ, 0x3 ;  /* 0x0000000806067211 */ /* 0x000fe200078f18ff */
[----:B------:R-:W-:Y:S01]  /*0d90*/  IMAD.SHL.U32 R3, R3, 0x8, RZ ;  /* 0x0000000803037824 */ /* 0x000fe200078e00ff */
[----:B------:R-:W-:Y:S02]  /*0da0*/  SHF.R.S32.HI R205, RZ, 0x1f, R208 ;  /* 0x0000001fffcd7819 */ /* 0x000fe400000114d0 */
[----:B------:R-:W-:Y:S02]  /*0db0*/  LOP3.LUT R11, R7, 0x1, RZ, 0xc0, !PT ;  /* 0x00000001070b7812 */ /* 0x000fe400078ec0ff */
[C---:B------:R-:W-:Y:S01]  /*0dc0*/  LOP3.LUT R5, R9.reuse, 0xfffffff8, RZ, 0xc0, !PT ;  /* 0xfffffff809057812 */ /* 0x040fe200078ec0ff */
[----:B------:R-:W-:Y:S01]  /*0dd0*/  IMAD.SHL.U32 R9, R9, 0x40, RZ ;  /* 0x0000004009097824 */ /* 0x000fe200078e00ff */
[----:B------:R-:W-:Y:S02]  /*0de0*/  LOP3.LUT R6, R6, 0xffffff8, RZ, 0xc0, !PT ;  /* 0x0ffffff806067812 */ /* 0x000fe400078ec0ff */
[----:B------:R-:W-:Y:S01]  /*0df0*/  LEA.HI R205, R205, R208, RZ, 0x2 ;  /* 0x000000d0cdcd7211 */ /* 0x000fe200078f10ff */
[----:B------:R-:W-:Y:S01]  /*0e00*/  IMAD.IADD R5, R10, 0x1, -R5 ;  /* 0x000000010a057824 */ /* 0x000fe200078e0a05 */
[----:B------:R-:W-:Y:S01]  /*0e10*/  ISETP.NE.U32.AND P0, PT, R11, 0x1, PT ;  /* 0x000000010b00780c */ /* 0x000fe20003f05070 */
[----:B------:R-:W-:Y:S01]  /*0e20*/  IMAD.IADD R6, R8, 0x1, -R6 ;  /* 0x0000000108067824 */ /* 0x000fe200078e0a06 */
[----:B------:R-:W-:Y:S01]  /*0e30*/  SHF.R.S32.HI R207, RZ, 0x2, R205 ;  /* 0x00000002ffcf7819 */ /* 0x000fe200000114cd */
[----:B------:R-:W-:Y:S01]  /*0e40*/  IMAD.SHL.U32 R10, R4, 0x8, RZ ;  /* 0x00000008040a7824 */ /* 0x000fe200078e00ff */
[C---:B------:R-:W-:Y:S01]  /*0e50*/  R2P PR, R7.reuse, 0x6 ;  /* 0x0000000607007804 */ /* 0x040fe20000000000 */
[----:B------:R-:W-:Y:S01]  /*0e60*/  IMAD.SHL.U32 R7, R7, 0x40, RZ ;  /* 0x0000004007077824 */ /* 0x000fe200078e00ff */
[----:B------:R-:W-:Y:S01]  /*0e70*/  LOP3.LUT R204, R204, 0x7ffffe00, R3, 0xf8, !PT ;  /* 0x7ffffe00cccc7812 */ /* 0x000fe200078ef803 */
[----:B------:R-:W-:Y:S01]  /*0e80*/  IMAD.SHL.U32 R3, R5, 0x40, RZ ;  /* 0x0000004005037824 */ /* 0x000fe200078e00ff */
[----:B------:R-:W-:Y:S01]  /*0e90*/  LOP3.LUT P4, RZ, R209, 0x2, RZ, 0xc0, !PT ;  /* 0x00000002d1ff7812 */ /* 0x000fe2000788c0ff */
[----:B------:R-:W-:Y:S01]  /*0ea0*/  IMAD R207, R6, 0x10, R207 ;  /* 0x0000001006cf7824 */ /* 0x000fe200078e02cf */
[----:B------:R-:W-:Y:S01]  /*0eb0*/  LEA.HI R6, R0, R0, RZ, 0x1 ;  /* 0x0000000000067211 */ /* 0x000fe200078f08ff */
[----:B------:R-:W-:Y:S01]  /*0ec0*/  IMAD.SHL.U32 R8, R8, 0x400, RZ ;  /* 0x0000040008087824 */ /* 0x000fe200078e00ff */
[----:B------:R-:W-:Y:S01]  /*0ed0*/  LOP3.LUT R7, R7, 0x1c0, RZ, 0xc0, !PT ;  /* 0x000001c007077812 */ /* 0x000fe200078ec0ff */
[----:B------:R-:W-:Y:S01]  /*0ee0*/  IMAD.SHL.U32 R204, R204, 0x2, RZ ;  /* 0x00000002cccc7824 */ /* 0x000fe200078e00ff */
[----:B------:R-:W-:Y:S01]  /*0ef0*/  LOP3.LUT R3, R3, 0x1c0, RZ, 0xc0, !PT ;  /* 0x000001c003037812 */ /* 0x000fe200078ec0ff */
[----:B------:R-:W-:Y:S01]  /*0f00*/  IMAD R232, R0, 0x2, R8 ;  /* 0x0000000200e87824 */ /* 0x000fe200078e0208 */
[----:B------:R-:W-:-:S02]  /*0f10*/  LOP3.LUT R6, R6, 0x1ffffffe, RZ, 0xc0, !PT ;  /* 0x1ffffffe06067812 */ /* 0x000fc400078ec0ff */
[----:B------:R-:W-:Y:S02]  /*0f20*/  LEA.HI R7, R7, R7, RZ, 0x1d ;  /* 0x0000000707077211 */ /* 0x000fe400078fe8ff */
[----:B------:R-:W-:Y:S01]  /*0f30*/  LOP3.LUT R10, R3, 0x8, R10, 0xf8, !PT ;  /* 0x00000008030a7812 */ /* 0x000fe200078ef80a */
[----:B------:R-:W-:Y:S01]  /*0f40*/  IMAD.IADD R206, R0, 0x1, -R6 ;  /* 0x0000000100ce7824 */ /* 0x000fe200078e0a06 */
[----:B------:R-:W-:Y:S01]  /*0f50*/  SHF.R.U32.HI R3, RZ, 0x3, R3 ;  /* 0x00000003ff037819 */ /* 0x000fe20000011603 */
[----:B------:R-:W-:Y:S01]  /*0f60*/  IMAD.IADD R232, R232, 0x1, R7 ;  /* 0x00000001e8e87824 */ /* 0x000fe200078e0207 */
[----:B------:R-:W-:Y:S01]  /*0f70*/  LOP3.LUT R6, R9, 0xfffffe00, RZ, 0xc0, !PT ;  /* 0xfffffe0009067812 */ /* 0x000fe200078ec0ff */
[----:B------:R-:W-:Y:S01]  /*0f80*/  IMAD R0, R4, 0x200, R2 ;  /* 0x0000020004007824 */ /* 0x000fe200078e0202 */
[----:B------:R-:W-:Y:S01]  /*0f90*/  LOP3.LUT R3, R10, R3, RZ, 0x3c, !PT ;  /* 0x000000030a037212 */ /* 0x000fe200078e3cff */
[----:B------:R-:W-:Y:S01]  /*0fa0*/  IMAD.MOV.U32 R2, RZ, RZ, 0x20 ;  /* 0x00000020ff027424 */ /* 0x000fe200078e00ff */
[----:B------:R-:W-:Y:S01]  /*0fb0*/  LOP3.LUT R205, R205, 0x7ffffffc, RZ, 0xc0, !PT ;  /* 0x7ffffffccdcd7812 */ /* 0x000fe200078ec0ff */
[----:B------:R-:W-:Y:S01]  /*0fc0*/  IMAD R206, R206, 0x8, R207 ;  /* 0x00000008cece7824 */ /* 0x000fe200078e02cf */
[----:B------:R-:W-:-:S02]  /*0fd0*/  IADD3 R4, R3, R6, R8 ;  /* 0x0000000603047210 */ /* 0x000fc40007ffe008 */
[----:B------:R-:W-:Y:S01]  /*0fe0*/  LEA R232, R232, 0x80, 0x1 ;  /* 0x00000080e8e87811 */ /* 0x000fe200078e08ff */
[----:B------:R-:W-:Y:S01]  /*0ff0*/  IMAD.IADD R205, R208, 0x1, -R205 ;  /* 0x00000001d0cd7824 */ /* 0x000fe200078e0acd */
[----:B------:R-:W-:Y:S02]  /*1000*/  LOP3.LUT P6, RZ, R5, 0x2, RZ, 0xc0, !PT ;  /* 0x0000000205ff7812 */ /* 0x000fe400078cc0ff */
[----:B------:R-:W-:Y:S01]  /*1010*/  LOP3.LUT R3, R3, R6, RZ, 0xfc, !PT ;  /* 0x0000000603037212 */ /* 0x000fe200078efcff */
[----:B------:R-:W-:Y:S01]  /*1020*/  IMAD.MOV.U32 R6, RZ, RZ, 0x40 ;  /* 0x00000040ff067424 */ /* 0x000fe200078e00ff */
[----:B------:R-:W-:Y:S01]  /*1030*/  SEL R235, R2, 0xffffffe0, !P1 ;  /* 0xffffffe002eb7807 */ /* 0x000fe20004800000 */
[----:B------:R-:W-:Y:S01]  /*1040*/  IMAD.SHL.U32 R205, R205, 0x2, RZ ;  /* 0x00000002cdcd7824 */ /* 0x000fe200078e00ff */
[----:B------:R-:W-:Y:S02]  /*1050*/  LEA R189, R0, 0x6100, 0x1 ;  /* 0x0000610000bd7811 */ /* 0x000fe400078e08ff */
[C---:B------:R-:W-:Y:S01]  /*1060*/  IADD3 R231, R232.reuse, -0x10, RZ ;  /* 0xfffffff0e8e77810 */ /* 0x040fe20007ffe0ff */
[----:B------:R-:W-:Y:S01]  /*1070*/  IMAD.IADD R230, R232, 0x1, R235 ;  /* 0x00000001e8e67824 */ /* 0x000fe200078e02eb */
[----:B------:R-:W-:-:S02]  /*1080*/  LOP3.LUT P5, RZ, R5, 0x4, RZ, 0xc0, !PT ;  /* 0x0000000405ff7812 */ /* 0x000fc400078ac0ff */
[C---:B------:R-:W-:Y:S01]  /*1090*/  LOP3.LUT P3, RZ, R209.reuse, 0x4, RZ, 0xc0, !PT ;  /* 0x00000004d1ff7812 */ /* 0x040fe2000786c0ff */
[----:B------:R-:W-:Y:S01]  /*10a0*/  IMAD R209, R209, 0x20, R210 ;  /* 0x00000020d1d17824 */ /* 0x000fe200078e02d2 */
[----:B------:R-:W-:Y:S02]  /*10b0*/  SEL R2, R2, 0xffffffe0, !P6 ;  /* 0xffffffe002027807 */ /* 0x000fe40007000000 */
[----:B------:R-:W-:Y:S02]  /*10c0*/  @P0 IADD3 R231, R232, 0x10, RZ ;  /* 0x00000010e8e70810 */ /* 0x000fe40007ffe0ff */
[----:B------:R-:W-:Y:S02]  /*10d0*/  LEA R190, R4, 0xc100, 0x1 ;  /* 0x0000c10004be7811 */ /* 0x000fe400078e08ff */
[----:B------:R-:W-:Y:S01]  /*10e0*/  LEA R183, R3, 0x100, 0x1 ;  /* 0x0000010003b77811 */ /* 0x000fe200078e08ff */
[----:B------:R-:W-:Y:S01]  /*10f0*/  IMAD.IADD R235, R235, 0x1, R231 ;  /* 0x00000001ebeb7824 */ /* 0x000fe200078e02e7 */
[----:B------:R-:W-:Y:S01]  /*1100*/  SEL R236, R6, 0xffffffc0, !P2 ;  /* 0xffffffc006ec7807 */ /* 0x000fe20005000000 */
[----:B------:R-:W-:Y:S01]  /*1110*/  IMAD.IADD R188, R190, 0x1, R2 ;  /* 0x00000001bebc7824 */ /* 0x000fe200078e0202 */
[C---:B------:R-:W-:Y:S01]  /*1120*/  IADD3 R187, R189.reuse, 0x20, RZ ;  /* 0x00000020bdbb7810 */ /* 0x040fe20007ffe0ff */
[----:B------:R-:W-:Y:S01]  /*1130*/  IMAD.IADD R182, R2, 0x1, R183 ;  /* 0x0000000102b67824 */ /* 0x000fe200078e02b7 */
[----:B------:R-:W-:Y:S01]  /*1140*/  SEL R5, R6, 0xffffffc0, !P3 ;  /* 0xffffffc006057807 */ /* 0x000fe20005800000 */
[--C-:B------:R-:W-:Y:S01]  /*1150*/  IMAD.IADD R229, R232, 0x1, R236.reuse ;  /* 0x00000001e8e57824 */ /* 0x100fe200078e02ec */
[----:B------:R-:W-:Y:S01]  /*1160*/  SEL R0, R6, 0xffffffc0, !P5 ;  /* 0xffffffc006007807 */ /* 0x000fe20006800000 */
[--C-:B------:R-:W-:Y:S01]  /*1170*/  IMAD.IADD R233, R230, 0x1, R236.reuse ;  /* 0x00000001e6e97824 */ /* 0x100fe200078e02ec */
[C---:B------:R-:W-:Y:S01]  /*1180*/  @P4 IADD3 R187, R189.reuse, -0x20, RZ ;  /* 0xffffffe0bdbb4810 */ /* 0x040fe20007ffe0ff */
[----:B------:R-:W-:Y:S01]  /*1190*/  IMAD.IADD R234, R236, 0x1, R231 ;  /* 0x00000001ecea7824 */ /* 0x000fe200078e02e7 */
[C---:B------:R-:W-:Y:S01]  /*11a0*/  IADD3 R203, R212.reuse, 0x40, RZ ;  /* 0x00000040d4cb7810 */ /* 0x040fe20007ffe0ff */
[----:B------:R-:W-:Y:S01]  /*11b0*/  IMAD.IADD R185, R189, 0x1, R5 ;  /* 0x00000001bdb97824 */ /* 0x000fe200078e0205 */
[----:B------:R-:W-:Y:S01]  /*11c0*/  IADD3 R202, R212, 0x80, RZ ;  /* 0x00000080d4ca7810 */ /* 0x000fe20007ffe0ff */
[----:B------:R-:W-:Y:S01]  /*11d0*/  IMAD.IADD R176, R5, 0x1, R187 ;  /* 0x0000000105b07824 */ /* 0x000fe200078e02bb */
[----:B------:R-:W-:Y:S01]  /*11e0*/  IADD3 R227, R205, 0x88, RZ ;  /* 0x00000088cde37810 */ /* 0x000fe20007ffe0ff */
[----:B------:R-:W-:Y:S01]  /*11f0*/  IMAD.IADD R236, R235, 0x1, R236 ;  /* 0x00000001ebec7824 */ /* 0x000fe200078e02ec */
[C---:B------:R-:W-:Y:S01]  /*1200*/  IADD3 R226, R205.reuse, 0x90, RZ ;  /* 0x00000090cde27810 */ /* 0x040fe20007ffe0ff */
[--C-:B------:R-:W-:Y:S01]  /*1210*/  IMAD.IADD R186, R190, 0x1, R0.reuse ;  /* 0x00000001beba7824 */ /* 0x100fe200078e0200 */
[C---:B------:R-:W-:Y:S01]  /*1220*/  IADD3 R225, R205.reuse, 0x98, RZ ;  /* 0x00000098cde17810 */ /* 0x040fe20007ffe0ff */
[----:B------:R-:W-:Y:S01]  /*1230*/  IMAD.IADD R181, R0, 0x1, R183 ;  /* 0x0000000100b57824 */ /* 0x000fe200078e02b7 */
[C---:B------:R-:W-:Y:S01]  /*1240*/  IADD3 R224, R205.reuse, 0xa0, RZ ;  /* 0x000000a0cde07810 */ /* 0x040fe20007ffe0ff */
[----:B------:R-:W-:Y:S01]  /*1250*/  IMAD.IADD R184, R188, 0x1, R0 ;  /* 0x00000001bcb87824 */ /* 0x000fe200078e0200 */
[C---:B------:R-:W-:Y:S01]  /*1260*/  IADD3 R223, R205.reuse, 0xa8, RZ ;  /* 0x000000a8cddf7810 */ /* 0x040fe20007ffe0ff */
[----:B------:R-:W-:Y:S01]  /*1270*/  IMAD.IADD R180, R0, 0x1, R182 ;  /* 0x0000000100b47824 */ /* 0x000fe200078e02b6 */
[----:B------:R-:W-:-:S02]  /*1280*/  IADD3 R222, R205, 0xb0, RZ ;  /* 0x000000b0cdde7810 */ /* 0x000fc40007ffe0ff */
[C---:B------:R-:W-:Y:S02]  /*1290*/  IADD3 R221, R205.reuse, 0xb8, RZ ;  /* 0x000000b8cddd7810 */ /* 0x040fe40007ffe0ff */
[----:B------:R-:W-:Y:S02]  /*12a0*/  SHF.R.S32.HI R213, RZ, 0x1f, R212 ;  /* 0x0000001fffd57819 */ /* 0x000fe400000114d4 */
[----:B------:R-:W-:Y:S02]  /*12b0*/  SHF.R.S32.HI R198, RZ, 0x1f, R203 ;  /* 0x0000001fffc67819 */ /* 0x000fe400000114cb */
[----:B------:R-:W-:Y:S02]  /*12c0*/  SHF.R.S32.HI R197, RZ, 0x1f, R202 ;  /* 0x0000001fffc57819 */ /* 0x000fe400000114ca */
[----:B------:R-:W-:Y:S02]  /*12d0*/  IADD3 R228, R205, 0x80, RZ ;  /* 0x00000080cde47810 */ /* 0x000fe40007ffe0ff */
[----:B------:R-:W-:-:S02]  /*12e0*/  SHF.R.S32.HI R220, RZ, 0x1f, R227 ;  /* 0x0000001fffdc7819 */ /* 0x000fc400000114e3 */
[----:B------:R-:W-:Y:S02]  /*12f0*/  SHF.R.S32.HI R219, RZ, 0x1f, R226 ;  /* 0x0000001fffdb7819 */ /* 0x000fe400000114e2 */
[----:B------:R-:W-:Y:S02]  /*1300*/  SHF.R.S32.HI R218, RZ, 0x1f, R225 ;  /* 0x0000001fffda7819 */ /* 0x000fe400000114e1 */
[----:B------:R-:W-:Y:S02]  /*1310*/  SHF.R.S32.HI R217, RZ, 0x1f, R224 ;  /* 0x0000001fffd97819 */ /* 0x000fe400000114e0 */
[----:B------:R-:W-:Y:S02]  /*1320*/  SHF.R.S32.HI R216, RZ, 0x1f, R223 ;  /* 0x0000001fffd87819 */ /* 0x000fe400000114df */
[----:B------:R-:W-:Y:S02]  /*1330*/  SHF.R.S32.HI R215, RZ, 0x1f, R222 ;  /* 0x0000001fffd77819 */ /* 0x000fe400000114de */
[----:B------:R-:W-:-:S02]  /*1340*/  SHF.R.S32.HI R214, RZ, 0x1f, R221 ;  /* 0x0000001fffd67819 */ /* 0x000fc400000114dd */
[C---:B------:R-:W-:Y:S02]  /*1350*/  IADD3 R179, R187.reuse, 0x800, RZ ;  /* 0x00000800bbb37810 */ /* 0x040fe40007ffe0ff */
[C---:B------:R-:W-:Y:S02]  /*1360*/  IADD3 R178, R187.reuse, 0x1000, RZ ;  /* 0x00001000bbb27810 */ /* 0x040fe40007ffe0ff */
[C---:B------:R-:W-:Y:S02]  /*1370*/  IADD3 R177, R187.reuse, 0x1800, RZ ;  /* 0x00001800bbb17810 */ /* 0x040fe40007ffe0ff */
[C---:B------:R-:W-:Y:S02]  /*1380*/  IADD3 R175, R187.reuse, 0x2000, RZ ;  /* 0x00002000bbaf7810 */ /* 0x040fe40007ffe0ff */
[C---:B------:R-:W-:Y:S02]  /*1390*/  IADD3 R174, R187.reuse, 0x2800, RZ ;  /* 0x00002800bbae7810 */ /* 0x040fe40007ffe0ff */
[----:B------:R-:W-:-:S02]  /*13a0*/  IADD3 R173, R187, 0x3000, RZ ;  /* 0x00003000bbad7810 */ /* 0x000fc40007ffe0ff */
[C---:B------:R-:W-:Y:S02]  /*13b0*/  IADD3 R172, R187.reuse, 0x3800, RZ ;  /* 0x00003800bbac7810 */ /* 0x040fe40007ffe0ff */
[C---:B------:R-:W-:Y:S02]  /*13c0*/  IADD3 R171, R187.reuse, 0x4000, RZ ;  /* 0x00004000bbab7810 */ /* 0x040fe40007ffe0ff */
[C---:B------:R-:W-:Y:S02]  /*13d0*/  IADD3 R170, R187.reuse, 0x4800, RZ ;  /* 0x00004800bbaa7810 */ /* 0x040fe40007ffe0ff */
[C---:B------:R-:W-:Y:S02]  /*13e0*/  IADD3 R169, R187.reuse, 0x5000, RZ ;  /* 0x00005000bba97810 */ /* 0x040fe40007ffe0ff */
[----:B------:R-:W-:Y:S02]  /*13f0*/  IADD3 R168, R187, 0x5800, RZ ;  /* 0x00005800bba87810 */ /* 0x000fe40007ffe0ff */
.L_x_103:
[----:B------:R-:W-:-:S04]  /*1400*/  IMAD.MOV.U32 R3, RZ, RZ, 0x4 ;  /* 0x00000004ff037424 */ /* 0x000fc800078e00ff */
[----:B------:R-:W-:-:S06]  /*1410*/  IMAD.WIDE R238, R195, R3, c[0x0][0x588] ;  /* 0x00016200c3ee7625 */ /* 0x000fcc00078e0203 */
[----:B------:R-:W2:Y:S01]  /*1420*/  LDG.E R238, [R238.64] ;  /* 0x00000006eeee7981 */ /* 0x000ea2000c1e1900 */
[----:B------:R-:W-:Y:S01]  /*1430*/  ISETP.NE.U32.AND P1, PT, RZ, c[0x0][0x370], PT ;  /* 0x0000dc00ff007a0c */ /* 0x000fe20003f25070 */
[----:B------:R-:W-:Y:S01]  /*1440*/  IMAD.MOV.U32 R5, RZ, RZ, RZ ;  /* 0x000000ffff057224 */ /* 0x000fe200078e00ff */
[----:B------:R-:W-:Y:S02]  /*1450*/  ISETP.NE.U32.AND P5, PT, RZ, c[0x0][0x360], PT ;  /* 0x0000d800ff007a0c */ /* 0x000fe40003fa5070 */
[----:B------:R-:W-:Y:S02]  /*1460*/  ISETP.NE.AND.EX P1, PT, RZ, c[0x0][0x374], PT, P1 ;  /* 0x0000dd00ff007a0c */ /* 0x000fe40003f25310 */
[----:B------:R-:W-:Y:S02]  /*1470*/  ISETP.NE.AND.EX P5, PT, RZ, c[0x0][0x364], PT, P5 ;  /* 0x0000d900ff007a0c */ /* 0x000fe40003fa5350 */
[----:B------:R-:W-:-:S04]  /*1480*/  ISETP.NE.U32.AND P3, PT, RZ, c[0x0][0x348], PT ;  /* 0x0000d200ff007a0c */ /* 0x000fc80003f65070 */
[----:B------:R-:W-:Y:S02]  /*1490*/  ISETP.NE.AND.EX P3, PT, RZ, c[0x0][0x34c], PT, P3 ;  /* 0x0000d300ff007a0c */ /* 0x000fe40003f65330 */
[----:B--2---:R-:W-:-:S03]  /*14a0*/  SHF.R.S32.HI R237, RZ, 0x1f, R238 ;  /* 0x0000001fffed7819 */ /* 0x004fc600000114ee */
[----:B------:R-:W-:-:S04]  /*14b0*/  @P1 LEA R6, P0, R238, c[0x0][0x370], 0x2 ;  /* 0x0000dc00ee061a11 */ /* 0x000fc800078010ff */
[C---:B------:R-:W-:Y:S02]  /*14c0*/  @P1 LEA.HI.X R7, R238.reuse, c[0x0][0x374], R237, 0x2, P0 ;  /* 0x0000dd00ee071a11 */ /* 0x040fe400000f14ed */
[----:B------:R-:W-:Y:S02]  /*14d0*/  ISETP.NE.U32.AND P0, PT, RZ, c[0x0][0x350], PT ;  /* 0x0000d400ff007a0c */ /* 0x000fe40003f05070 */
[C---:B------:R-:W-:Y:S01]  /*14e0*/  LEA R12, P4, R238.reuse, c[0x0][0x348], 0x2 ;  /* 0x0000d200ee0c7a11 */ /* 0x040fe200078810ff */
[----:B------:R1:W5:Y:S01]  /*14f0*/  @P1 LDG.E R5, [R6.64] ;  /* 0x0000000606051981 */ /* 0x000362000c1e1900 */
[----:B------:R-:W-:Y:S02]  /*1500*/  ISETP.NE.AND.EX P0, PT, RZ, c[0x0][0x354], PT, P0 ;  /* 0x0000d500ff007a0c */ /* 0x000fe40003f05300 */
[C---:B------:R-:W-:Y:S02]  /*1510*/  @P5 LEA R8, P1, R238.reuse, c[0x0][0x360], 0x2 ;  /* 0x0000d800ee085a11 */ /* 0x040fe400078210ff */
[----:B------:R-:W-:-:S02]  /*1520*/  LEA R10, P2, R238, c[0x0][0x350], 0x2 ;  /* 0x0000d400ee0a7a11 */ /* 0x000fc400078410ff */
[C-C-:B------:R-:W-:Y:S02]  /*1530*/  @P5 LEA.HI.X R9, R238.reuse, c[0x0][0x364], R237.reuse, 0x2, P1 ;  /* 0x0000d900ee095a11 */ /* 0x140fe400008f14ed */
[C-C-:B------:R-:W-:Y:S02]  /*1540*/  LEA.HI.X R13, R238.reuse, c[0x0][0x34c], R237.reuse, 0x2, P4 ;  /* 0x0000d300ee0d7a11 */ /* 0x140fe400020f14ed */
[----:B------:R-:W-:Y:S01]  /*1550*/  LEA.HI.X R11, R238, c[0x0][0x354], R237, 0x2, P2 ;  /* 0x0000d500ee0b7a11 */ /* 0x000fe200010f14ed */
[----:B------:R2:W5:Y:S01]  /*1560*/  @P5 LDG.E R8, [R8.64] ;  /* 0x0000000608085981 */ /* 0x000562000c1e1900 */
[----:B-1----:R-:W-:-:S06]  /*1570*/  CS2R R6, SRZ ;  /* 0x0000000000067805 */ /* 0x002fcc000001ff00 */
[----:B------:R2:W5:Y:S04]  /*1580*/  @P3 LDG.E R6, [R12.64] ;  /* 0x000000060c063981 */ /* 0x000568000c1e1900 */
[----:B------:R2:W5:Y:S01]  /*1590*/  @P0 LDG.E R7, [R10.64] ;  /* 0x000000060a070981 */ /* 0x000562000c1e1900 */
[----:B------:R-:W-:Y:S01]  /*15a0*/  YIELD ;  /* 0x0000000000007946 */ /* 0x000fe20003800000 */
[----:B------:R-:W-:Y:S01]  /*15b0*/  LOP3.LUT R239, R194, 0xffff, RZ, 0xc0, !PT ;  /* 0x0000ffffc2ef7812 */ /* 0x000fe200078ec0ff */
[----:B------:R-:W-:Y:S05]  /*15c0*/  @P5 BRA `(.L_x_23) ;  /* 0x0000005000005947 */ /* 0x000fea0003800000 */
[----:B-----5:R-:W-:Y:S01]  /*15d0*/  MOV R8, c[0x0][0x168] ;  /* 0x00005a0000087a02 */ /* 0x020fe20000000f00 */
[----:B------:R-:W-:Y:S05]  /*15e0*/  @!P3 BRA `(.L_x_23) ;  /* 0x000000300000b947 */ /* 0x000fea0003800000 */
[----:B------:R-:W3:Y:S04]  /*15f0*/  LDG.E R8, [R12.64] ;  /* 0x000000060c087981 */ /* 0x000ee8000c1e1900 */
[----:B------:R-:W3:Y:S02]  /*1600*/  LDG.E R0, [R12.64+0x4] ;  /* 0x000004060c007981 */ /* 0x000ee4000c1e1900 */
[----:B---3--:R-:W-:-:S02]  /*1610*/  IADD3 R8, -R8, R0, RZ ;  /* 0x0000000008087210 */ /* 0x008fc40007ffe1ff */
.L_x_23:
[----:B------:R-:W-:-:S04]  /*1620*/  ISETP.NE.U32.AND P1, PT, RZ, c[0x0][0x368], PT ;  /* 0x0000da00ff007a0c */ /* 0x000fc80003f25070 */
[----:B------:R-:W-:-:S13]  /*1630*/  ISETP.NE.AND.EX P1, PT, RZ, c[0x0][0x36c], PT, P1 ;  /* 0x0000db00ff007a0c */ /* 0x000fda0003f25310 */
[----:B------:R-:W-:Y:S05]  /*1640*/  @!P1 BRA `(.L_x_24) ;  /* 0x0000004000009947 */ /* 0x000fea0003800000 */
[----:B--2---:R-:W-:-:S04]  /*1650*/  LEA R10, P1, R238, c[0x0][0x368], 0x2 ;  /* 0x0000da00ee0a7a11 */ /* 0x004fc800078210ff */
[----:B------:R-:W-:-:S05]  /*1660*/  LEA.HI.X R11, R238, c[0x0][0x36c], R237, 0x2, P1 ;  /* 0x0000db00ee0b7a11 */ /* 0x000fca00008f14ed */
[----:B------:R1:W5:Y:S01]  /*1670*/  LDG.E R4, [R10.64] ;  /* 0x000000060a047981 */ /* 0x000362000c1e1900 */
[----:B------:R-:W-:Y:S05]  /*1680*/  BRA `(.L_x_25) ;  /* 0x0000005000007947 */ /* 0x000fea0003800000 */
.L_x_24:
[----:B------:R-:W-:Y:S01]  /*1690*/  MOV R4, c[0x0][0x1d0] ;  /* 0x0000740000047a02 */ /* 0x000fe20000000f00 */
[----:B------:R-:W-:Y:S05]  /*16a0*/  @!P0 BRA `(.L_x_25) ;  /* 0x0000003000008947 */ /* 0x000fea0003800000 */
[----:B------:R-:W3:Y:S04]  /*16b0*/  LDG.E R0, [R10.64] ;  /* 0x000000060a007981 */ /* 0x000ee8000c1e1900 */
[----:B------:R-:W3:Y:S02]  /*16c0*/  LDG.E R4, [R10.64+0x4] ;  /* 0x000004060a047981 */ /* 0x000ee4000c1e1900 */
[----:B---3--:R-:W-:-:S05]  /*16d0*/  IADD3 R4, -R0, R4, RZ ;  /* 0x0000000400047210 */ /* 0x008fca0007ffe1ff */
.L_x_25:
[--C-:B-----5:R-:W-:Y:S01]  /*16e0*/  IMAD.IADD R4, R4, 0x1, -R5.reuse ;  /* 0x0000000104047824 */ /* 0x120fe200078e0a05 */
[C---:B--2---:R-:W-:Y:S01]  /*16f0*/  LOP3.LUT R9, R194.reuse, 0xff000000, RZ, 0xc0, !PT ;  /* 0xff000000c2097812 */ /* 0x044fe200078ec0ff */
[----:B------:R-:W-:Y:S01]  /*1700*/  BSSY B0, `(.L_x_26) ;  /* 0x000002a000007945 */ /* 0x000fe20003800000 */
[----:B------:R-:W-:Y:S01]  /*1710*/  LOP3.LUT R242, R194, 0xff0000, RZ, 0xc0, !PT ;  /* 0x00ff0000c2f27812 */ /* 0x000fe200078ec0ff */
[----:B------:R-:W-:Y:S01]  /*1720*/  IMAD.IADD R7, R7, 0x1, R5 ;  /* 0x0000000107077824 */ /* 0x000fe200078e0205 */
[----:B------:R-:W-:-:S02]  /*1730*/  ISETP.GE.AND P1, PT, R4, 0x1, PT ;  /* 0x000000010400780c */ /* 0x000fc40003f26270 */
[----:B------:R-:W-:Y:S02]  /*1740*/  IADD3 R0, R4, 0x3f, RZ ;  /* 0x0000003f04007810 */ /* 0x000fe40007ffe0ff */
[----:B------:R-:W-:Y:S02]  /*1750*/  SHF.R.U32.HI R9, RZ, 0x8, R9 ;  /* 0x00000008ff097819 */ /* 0x000fe40000011609 */
[----:B------:R-:W-:Y:S02]  /*1760*/  SHF.R.S32.HI R2, RZ, 0x1f, R0 ;  /* 0x0000001fff027819 */ /* 0x000fe40000011400 */
[----:B------:R-:W-:Y:S02]  /*1770*/  LEA.HI R242, R242, R9, RZ, 0x10 ;  /* 0x00000009f2f27211 */ /* 0x000fe400078f80ff */
[----:B------:R-:W-:Y:S01]  /*1780*/  LEA.HI R0, R2, R0, RZ, 0x6 ;  /* 0x0000000002007211 */ /* 0x000fe200078f30ff */
[----:B------:R-:W-:Y:S01]  /*1790*/  IMAD.MOV.U32 R2, RZ, RZ, RZ ;  /* 0x000000ffff027224 */ /* 0x000fe200078e00ff */
[----:B------:R-:W-:-:S02]  /*17a0*/  LOP3.LUT R243, R242, 0xff, RZ, 0xc0, !PT ;  /* 0x000000fff2f37812 */ /* 0x000fc400078ec0ff */
[----:B------:R-:W-:Y:S02]  /*17b0*/  SHF.R.U32.HI R242, RZ, 0x10, R242 ;  /* 0x00000010fff27819 */ /* 0x000fe400000116f2 */
[----:B------:R-:W-:Y:S01]  /*17c0*/  SHF.R.S32.HI R0, RZ, 0x6, R0 ;  /* 0x00000006ff007819 */ /* 0x000fe20000011400 */
[----:B------:R-:W-:Y:S05]  /*17d0*/  @!P1 BRA `(.L_x_27) ;  /* 0x000001c000009947 */ /* 0x000fea0003800000 */
[----:B------:R-:W-:-:S04]  /*17e0*/  ISETP.NE.AND P1, PT, R242, RZ, PT ;  /* 0x000000fff200720c */ /* 0x000fc80003f25270 */
[----:B------:R-:W-:-:S04]  /*17f0*/  SEL R9, R242, c[0x0][0x338], P1 ;  /* 0x0000ce00f2097a07 */ /* 0x000fc80000800000 */
[-C--:B-1----:R-:W-:Y:S02]  /*1800*/  IABS R11, R9.reuse ;  /* 0x00000009000b7213 */ /* 0x082fe40000000000 */
[----:B------:R-:W-:Y:S02]  /*1810*/  IADD3 R12, R0, -0x1, R9 ;  /* 0xffffffff000c7810 */ /* 0x000fe40007ffe009 */
[----:B------:R-:W1:Y:S01]  /*1820*/  I2F.RP R14, R11 ;  /* 0x0000000b000e7306 */ /* 0x000e620000209400 */
[-C--:B------:R-:W-:Y:S02]  /*1830*/  IABS R2, R9.reuse ;  /* 0x0000000900027213 */ /* 0x080fe40000000000 */
[----:B------:R-:W-:Y:S02]  /*1840*/  IABS R5, R12 ;  /* 0x0000000c00057213 */ /* 0x000fe40000000000 */
[----:B------:R-:W-:Y:S01]  /*1850*/  LOP3.LUT R12, R12, R9, RZ, 0x3c, !PT ;  /* 0x000000090c0c7212 */ /* 0x000fe200078e3cff */
[----:B------:R-:W-:-:S03]  /*1860*/  IMAD.MOV R2, RZ, RZ, -R2 ;  /* 0x000000ffff027224 */ /* 0x000fc600078e0a02 */
[----:B------:R-:W-:Y:S01]  /*1870*/  ISETP.GE.AND P1, PT, R12, RZ, PT ;  /* 0x000000ff0c00720c */ /* 0x000fe20003f26270 */
[----:B-1----:R-:W1:Y:S02]  /*1880*/  MUFU.RCP R14, R14 ;  /* 0x0000000e000e7308 */ /* 0x002e640000001000 */
[----:B-1----:R-:W-:-:S06]  /*1890*/  IADD3 R14, R14, 0xffffffe, RZ ;  /* 0x0ffffffe0e0e7810 */ /* 0x002fcc0007ffe0ff */
[----:B------:R-:W1:Y:S02]  /*18a0*/  F2I.FTZ.U32.TRUNC.NTZ R15, R14 ;  /* 0x0000000e000f7305 */ /* 0x000e64000021f000 */
[----:B-1----:R-:W-:Y:S02]  /*18b0*/  IMAD.MOV R10, RZ, RZ, -R15 ;  /* 0x000000ffff0a7224 */ /* 0x002fe400078e0a0f */
[----:B------:R-:W-:Y:S02]  /*18c0*/  IMAD.MOV.U32 R14, RZ, RZ, RZ ;  /* 0x000000ffff0e7224 */ /* 0x000fe400078e00ff */
[----:B------:R-:W-:-:S04]  /*18d0*/  IMAD R10, R10, R11, RZ ;  /* 0x0000000b0a0a7224 */ /* 0x000fc800078e02ff */
[----:B------:R-:W-:-:S06]  /*18e0*/  IMAD.HI.U32 R10, R15, R10, R14 ;  /* 0x0000000a0f0a7227 */ /* 0x000fcc00078e000e */
[----:B------:R-:W-:-:S04]  /*18f0*/  IMAD.HI.U32 R10, R10, R5, RZ ;  /* 0x000000050a0a7227 */ /* 0x000fc800078e00ff */
[----:B------:R-:W-:-:S05]  /*1900*/  IMAD R2, R10, R2, R5 ;  /* 0x000000020a027224 */ /* 0x000fca00078e0205 */
[----:B------:R-:W-:-:S13]  /*1910*/  ISETP.GT.U32.AND P2, PT, R11, R2, PT ;  /* 0x000000020b00720c */ /* 0x000fda0003f44070 */
[----:B------:R-:W-:Y:S01]  /*1920*/  @!P2 IMAD.IADD R2, R2, 0x1, -R11 ;  /* 0x000000010202a824 */ /* 0x000fe200078e0a0b */
[----:B------:R-:W-:Y:S02]  /*1930*/  @!P2 IADD3 R10, R10, 0x1, RZ ;  /* 0x000000010a0aa810 */ /* 0x000fe40007ffe0ff */
[----:B------:R-:W-:Y:S02]  /*1940*/  ISETP.NE.AND P2, PT, R9, RZ, PT ;  /* 0x000000ff0900720c */ /* 0x000fe40003f45270 */
[----:B------:R-:W-:-:S13]  /*1950*/  ISETP.GE.U32.AND P4, PT, R2, R11, PT ;  /* 0x0000000b0200720c */ /* 0x000fda0003f86070 */
[----:B------:R-:W-:-:S05]  /*1960*/  @P4 IADD3 R10, R10, 0x1, RZ ;  /* 0x000000010a0a4810 */ /* 0x000fca0007ffe0ff */
[----:B------:R-:W-:Y:S01]  /*1970*/  @!P1 IMAD.MOV R10, RZ, RZ, -R10 ;  /* 0x000000ffff0a9224 */ /* 0x000fe200078e0a0a */
[----:B------:R-:W-:-:S05]  /*1980*/  @!P2 LOP3.LUT R10, RZ, R9, RZ, 0x33, !PT ;  /* 0x00000009ff0aa212 */ /* 0x000fca00078e33ff */
[----:B------:R-:W-:Y:S02]  /*1990*/  IMAD.MOV.U32 R2, RZ, RZ, R10 ;  /* 0x000000ffff027224 */ /* 0x000fe400078e000a */
.L_x_27:
[----:B------:R-:W-:Y:S05]  /*19a0*/  BSYNC B0 ;  /* 0x0000000000007941 */ /* 0x000fea0003800000 */
.L_x_26:
[----:B------:R-:W-:Y:S01]  /*19b0*/  IMAD R241, R243, R2, RZ ;  /* 0x00000002f3f17224 */ /* 0x000fe200078e02ff */
[----:B------:R-:W-:Y:S01]  /*19c0*/  PRMT R9, RZ, 0x7610, R9 ;  /* 0x00007610ff097816 */ /* 0x000fe20000000009 */
[----:B------:R-:W-:Y:S01]  /*19d0*/  CS2R R114, SRZ ;  /* 0x0000000000727805 */ /* 0x000fe2000001ff00 */
[----:B------:R-:W-:Y:S01]  /*19e0*/  MOV R5, RZ ;  /* 0x000000ff00057202 */ /* 0x000fe20000000f00 */
[----:B------:R-:W-:Y:S01]  /*19f0*/  IMAD.IADD R2, R241, 0x1, R2 ;  /* 0x00000001f1027824 */ /* 0x000fe200078e0202 */
[----:B------:R-:W-:Y:S01]  /*1a00*/  CS2R R112, SRZ ;  /* 0x0000000000707805 */ /* 0x000fe2000001ff00 */
[----:B------:R-:W-:Y:S01]  /*1a10*/  CS2R R118, SRZ ;  /* 0x0000000000767805 */ /* 0x000fe2000001ff00 */
[----:B------:R-:W-:Y:S01]  /*1a20*/  CS2R R116, SRZ ;  /* 0x0000000000747805 */ /* 0x000fe2000001ff00 */
[----:B------:R-:W-:Y:S01]  /*1a30*/  CS2R R110, SRZ ;  /* 0x00000000006e7805 */ /* 0x000fe2000001ff00 */
[----:B------:R-:W-:Y:S01]  /*1a40*/  IMNMX R0, R0, R2, PT ;  /* 0x0000000200007217 */ /* 0x000fe20003800200 */
[----:B------:R-:W-:Y:S01]  /*1a50*/  IMAD.MOV.U32 R2, RZ, RZ, RZ ;  /* 0x000000ffff027224 */ /* 0x000fe200078e00ff */
[----:B------:R-:W-:Y:S01]  /*1a60*/  CS2R R108, SRZ ;  /* 0x00000000006c7805 */ /* 0x000fe2000001ff00 */
[----:B------:R-:W-:Y:S01]  /*1a70*/  CS2R R106, SRZ ;  /* 0x00000000006a7805 */ /* 0x000fe2000001ff00 */
[----:B------:R-:W-:Y:S01]  /*1a80*/  ISETP.GT.AND P1, PT, R0, R241, PT ;  /* 0x000000f10000720c */ /* 0x000fe20003f24270 */
        /* <DEDUP_REMOVED lines=42> */
[----:B------:R-:W-:-:S04]  /*1d30*/  ISETP.NE.U32.AND P2, PT, RZ, c[0x0][0x340], PT ;  /* 0x0000d000ff007a0c */ /* 0x000fc80003f45070 */
[----:B------:R-:W-:-:S13]  /*1d40*/  ISETP.NE.AND.EX P2, PT, RZ, c[0x0][0x344], PT, P2 ;  /* 0x0000d100ff007a0c */ /* 0x000fda0003f45320 */
[----:B------:R-:W-:-:S06]  /*1d50*/  @P2 IMAD.WIDE R2, R238, R3, c[0x0][0x340] ;  /* 0x0000d000ee022625 */ /* 0x000fcc00078e0203 */
[----:B------:R2:W3:Y:S01]  /*1d60*/  @P2 LDG.E R3, [R2.64] ;  /* 0x0000000602032981 */ /* 0x0004e2000c1e1900 */
[----:B------:R-:W-:Y:S01]  /*1d70*/  SHF.R.S32.HI R20, RZ, 0x1f, R6 ;  /* 0x0000001fff147819 */ /* 0x000fe20000011406 */
[----:B------:R-:W-:Y:S01]  /*1d80*/  IMAD.WIDE.U32 R12, R6, c[0x0][0x178], RZ ;  /* 0x00005e00060c7a25 */ /* 0x000fe200078e00ff */
[----:B------:R-:W-:Y:S02]  /*1d90*/  ISETP.GE.AND P5, PT, R203, c[0x0][0x1d4], PT ;  /* 0x00007500cb007a0c */ /* 0x000fe40003fa6270 */
[----:B------:R-:W-:Y:S01]  /*1da0*/  ISETP.GE.AND P4, PT, R212, c[0x0][0x1d4], PT ;  /* 0x00007500d4007a0c */ /* 0x000fe20003f86270 */
[----:B------:R-:W-:Y:S01]  /*1db0*/  IMAD R20, R20, c[0x0][0x178], RZ ;  /* 0x00005e0014147a24 */ /* 0x000fe200078e02ff */
[----:B------:R-:W-:Y:S02]  /*1dc0*/  SEL R28, RZ, 0xffffffff, P5 ;  /* 0xffffffffff1c7807 */ /* 0x000fe40002800000 */
[----:B-1----:R-:W-:Y:S01]  /*1dd0*/  SEL R11, RZ, 0x1, P4 ;  /* 0x00000001ff0b7807 */ /* 0x002fe20002000000 */
[----:B------:R-:W-:Y:S01]  /*1de0*/  IMAD R20, R6, c[0x0][0x17c], R20 ;  /* 0x00005f0006147a24 */ /* 0x000fe200078e0214 */
[----:B------:R-:W-:Y:S01]  /*1df0*/  ISETP.GE.AND P6, PT, R202, c[0x0][0x1d4], PT ;  /* 0x00007500ca007a0c */ /* 0x000fe20003fc6270 */
[----:B------:R-:W-:Y:S01]  /*1e00*/  IMAD.SHL.U32 R28, R28, 0x2, RZ ;  /* 0x000000021c1c7824 */ /* 0x000fe200078e00ff */
[----:B------:R-:W-:-:S02]  /*1e10*/  P2R R9, PR, RZ, 0x20 ;  /* 0x00000020ff097803 */ /* 0x000fc40000000000 */
[----:B------:R-:W-:Y:S01]  /*1e20*/  IADD3 R21, R13, R20, RZ ;  /* 0x000000140d157210 */ /* 0x000fe20007ffe0ff */
[----:B------:R-:W-:Y:S01]  /*1e30*/  IMAD.MOV.U32 R20, RZ, RZ, R12 ;  /* 0x000000ffff147224 */ /* 0x000fe200078e000c */
[----:B------:R-:W-:Y:S02]  /*1e40*/  LOP3.LUT R28, R28, 0x2, R11, 0xe2, !PT ;  /* 0x000000021c1c7812 */ /* 0x000fe400078ee20b */
[----:B------:R-:W-:Y:S01]  /*1e50*/  SHF.R.S32.HI R11, RZ, 0x1f, R7 ;  /* 0x0000001fff0b7819 */ /* 0x000fe20000011407 */
[C---:B------:R-:W-:Y:S01]  /*1e60*/  IMAD.WIDE.U32 R20, R239.reuse, c[0x0][0x1b8], R20 ;  /* 0x00006e00ef147a25 */ /* 0x040fe200078e0014 */
[----:B------:R-:W-:Y:S02]  /*1e70*/  SEL R13, RZ, 0x4, P6 ;  /* 0x00000004ff0d7807 */ /* 0x000fe40003000000 */
[----:B------:R-:W-:Y:S01]  /*1e80*/  P2R R10, PR, RZ, 0x10 ;  /* 0x00000010ff0a7803 */ /* 0x000fe20000000000 */
[----:B------:R-:W-:Y:S01]  /*1e90*/  IMAD R15, R239, c[0x0][0x1bc], R21 ;  /* 0x00006f00ef0f7a24 */ /* 0x000fe200078e0215 */
[----:B--2---:R-:W-:-:S02]  /*1ea0*/  MOV R2, c[0x0][0x2c4] ;  /* 0x0000b10000027a02 */ /* 0x004fc40000000f00 */
[----:B------:R-:W-:Y:S02]  /*1eb0*/  LOP3.LUT R28, R28, R13, RZ, 0xfc, !PT ;  /* 0x0000000d1c1c7212 */ /* 0x000fe400078efcff */
[----:B------:R-:W-:Y:S01]  /*1ec0*/  ISETP.NE.AND P1, PT, R2, 0x1, PT ;  /* 0x000000010200780c */ /* 0x000fe20003f25270 */
[----:B------:R-:W-:Y:S01]  /*1ed0*/  IMAD R2, R193, 0x80, R209 ;  /* 0x00000080c1027824 */ /* 0x000fe200078e02d1 */
[----:B------:R-:W-:Y:S02]  /*1ee0*/  ISETP.GE.AND P5, PT, R203, c[0x0][0x198], PT ;  /* 0x00006600cb007a0c */ /* 0x000fe40003fa6270 */
[----:B------:R-:W-:Y:S02]  /*1ef0*/  ISETP.GE.AND P4, PT, R202, c[0x0][0x198], PT ;  /* 0x00006600ca007a0c */ /* 0x000fe40003f86270 */
[----:B------:R-:W-:-:S07]  /*1f00*/  MOV R5, R2 ;  /* 0x0000000200057202 */ /* 0x000fce0000000f00 */
[----:B------:R-:W-:-:S05]  /*1f10*/  @P1 IMAD.HI.U32 R6, R2, c[0x0][0x2c8], RZ ;  /* 0x0000b20002061a27 */ /* 0x000fca00078e00ff */
[----:B------:R-:W-:Y:S02]  /*1f20*/  @P1 SHF.R.U32.HI R5, RZ, c[0x0][0x2cc], R6 ;  /* 0x0000b300ff051a19 */ /* 0x000fe40000011606 */
[C---:B------:R-:W-:Y:S02]  /*1f30*/  IADD3 R14, P1, R210.reuse, R7, RZ ;  /* 0x00000007d20e7210 */ /* 0x040fe40007f3e0ff */
[----:B------:R-:W-:Y:S02]  /*1f40*/  SEL R7, R237, RZ, !P3 ;  /* 0x000000ffed077207 */ /* 0x000fe40005800000 */
[----:B------:R-:W-:Y:S01]  /*1f50*/  LEA.HI.X.SX32 R11, R210, R11, 0x1, P1 ;  /* 0x0000000bd20b7211 */ /* 0x000fe200008f0eff */
[----:B------:R-:W-:Y:S01]  /*1f60*/  IMAD.WIDE.U32 R18, R14, c[0x0][0x1e0], R212 ;  /* 0x000078000e127a25 */ /* 0x000fe200078e00d4 */
[----:B------:R-:W-:Y:S02]  /*1f70*/  SEL R6, R238, RZ, !P3 ;  /* 0x000000ffee067207 */ /* 0x000fe40005800000 */
[----:B------:R-:W-:Y:S01]  /*1f80*/  ISETP.GE.AND P1, PT, R212, c[0x0][0x198], PT ;  /* 0x00006600d4007a0c */ /* 0x000fe20003f26270 */
[----:B------:R-:W-:-:S02]  /*1f90*/  IMAD R12, R11, c[0x0][0x1e0], RZ ;  /* 0x000078000b0c7a24 */ /* 0x000fc400078e02ff */
[----:B------:R-:W-:Y:S02]  /*1fa0*/  IMAD R11, R11, c[0x0][0x208], RZ ;  /* 0x000082000b0b7a24 */ /* 0x000fe400078e02ff */
[----:B------:R-:W-:-:S04]  /*1fb0*/  IMAD.WIDE.U32 R16, R14, c[0x0][0x208], R212 ;  /* 0x000082000e107a25 */ /* 0x000fc800078e00d4 */
[C---:B------:R-:W-:Y:S02]  /*1fc0*/  IMAD R12, R14.reuse, c[0x0][0x1e4], R12 ;  /* 0x000079000e0c7a24 */ /* 0x040fe400078e020c */
[----:B------:R-:W-:Y:S01]  /*1fd0*/  IMAD R11, R14, c[0x0][0x20c], R11 ;  /* 0x000083000e0b7a24 */ /* 0x000fe200078e020b */
[----:B------:R-:W-:Y:S01]  /*1fe0*/  MOV R14, R20 ;  /* 0x00000014000e7202 */ /* 0x000fe20000000f00 */
[----:B------:R-:W-:Y:S01]  /*1ff0*/  IMAD R7, R7, c[0x0][0x1c0], RZ ;  /* 0x0000700007077a24 */ /* 0x000fe200078e02ff */
[----:B------:R-:W-:Y:S01]  /*2000*/  IADD3 R13, R19, R12, RZ ;  /* 0x0000000c130d7210 */ /* 0x000fe20007ffe0ff */
[----:B------:R-:W-:Y:S01]  /*2010*/  IMAD.IADD R17, R17, 0x1, R11 ;  /* 0x0000000111117824 */ /* 0x000fe200078e020b */
[----:B------:R-:W-:Y:S01]  /*2020*/  SHF.R.S32.HI R11, RZ, 0x1f, R5 ;  /* 0x0000001fff0b7819 */ /* 0x000fe20000011405 */
[C---:B------:R-:W-:Y:S02]  /*2030*/  IMAD R7, R6.reuse, c[0x0][0x1c4], R7 ;  /* 0x0000710006077a24 */ /* 0x040fe400078e0207 */
[----:B------:R-:W-:-:S04]  /*2040*/  IMAD.WIDE.U32 R14, R6, c[0x0][0x1c0], R14 ;  /* 0x00007000060e7a25 */ /* 0x000fc800078e000e */
[----:B------:R-:W-:Y:S01]  /*2050*/  IMAD.MOV R6, RZ, RZ, -R5 ;  /* 0x000000ffff067224 */ /* 0x000fe200078e0a05 */
[----:B------:R-:W-:Y:S01]  /*2060*/  IADD3 R15, R15, R7, RZ ;  /* 0x000000070f0f7210 */ /* 0x000fe20007ffe0ff */
[----:B------:R-:W-:Y:S02]  /*2070*/  IMAD R11, R11, c[0x0][0x1b0], RZ ;  /* 0x00006c000b0b7a24 */ /* 0x000fe400078e02ff */
[----:B------:R-:W-:Y:S02]  /*2080*/  IMAD R6, R6, c[0x0][0x2c4], R2 ;  /* 0x0000b10006067a24 */ /* 0x000fe400078e0202 */
[----:B------:R-:W-:Y:S02]  /*2090*/  IMAD.MOV.U32 R12, RZ, RZ, R18 ;  /* 0x000000ffff0c7224 */ /* 0x000fe400078e0012 */
[C---:B------:R-:W-:Y:S01]  /*20a0*/  IMAD R11, R5.reuse, c[0x0][0x1b4], R11 ;  /* 0x00006d00050b7a24 */ /* 0x040fe200078e020b */
[----:B------:R-:W-:Y:S01]  /*20b0*/  SHF.R.S32.HI R2, RZ, 0x1f, R6 ;  /* 0x0000001fff027819 */ /* 0x000fe20000011406 */
[----:B------:R-:W-:-:S04]  /*20c0*/  IMAD.WIDE.U32 R14, R5, c[0x0][0x1b0], R14 ;  /* 0x00006c00050e7a25 */ /* 0x000fc800078e000e */
[----:B------:R-:W-:Y:S01]  /*20d0*/  IMAD.WIDE.U32 R12, R239, c[0x0][0x1e8], R12 ;  /* 0x00007a00ef0c7a25 */ /* 0x000fe200078e000c */
[----:B------:R-:W-:-:S03]  /*20e0*/  IADD3 R15, R15, R11, RZ ;  /* 0x0000000b0f0f7210 */ /* 0x000fc60007ffe0ff */
[----:B------:R-:W-:-:S04]  /*20f0*/  IMAD.WIDE.U32 R16, R239, c[0x0][0x210], R16 ;  /* 0x00008400ef107a25 */ /* 0x000fc800078e0010 */
[----:B------:R-:W-:Y:S01]  /*2100*/  IMAD R2, R2, c[0x0][0x1a8], RZ ;  /* 0x00006a0002027a24 */ /* 0x000fe200078e02ff */
[----:B------:R-:W-:Y:S01]  /*2110*/  MOV R248, R16 ;  /* 0x0000001000f87202 */ /* 0x000fe20000000f00 */
[----:B------:R-:W-:Y:S02]  /*2120*/  IMAD.MOV.U32 R250, RZ, RZ, R12 ;  /* 0x000000fffffa7224 */ /* 0x000fe400078e000c */
[C---:B------:R-:W-:Y:S02]  /*2130*/  IMAD R12, R6.reuse, c[0x0][0x1ac], R2 ;  /* 0x00006b00060c7a24 */ /* 0x040fe400078e0202 */
[C---:B------:R-:W-:Y:S02]  /*2140*/  IMAD R251, R239.reuse, c[0x0][0x1ec], R13 ;  /* 0x00007b00effb7a24 */ /* 0x040fe400078e020d */
[----:B------:R-:W-:Y:S02]  /*2150*/  IMAD R249, R239, c[0x0][0x214], R17 ;  /* 0x00008500eff97a24 */ /* 0x000fe400078e0211 */
[----:B------:R-:W-:-:S04]  /*2160*/  IMAD.WIDE.U32 R6, R6, c[0x0][0x1a8], R14 ;  /* 0x00006a0006067a25 */ /* 0x000fc800078e000e */
[----:B------:R-:W-:Y:S01]  /*2170*/  IMAD R11, R193, 0x80, R210 ;  /* 0x00000080c10b7824 */ /* 0x000fe200078e02d2 */
[----:B------:R-:W-:Y:S02]  /*2180*/  IADD3 R12, R7, R12, RZ ;  /* 0x0000000c070c7210 */ /* 0x000fe40007ffe0ff */
[----:B---3--:R-:W-:Y:S01]  /*2190*/  @P2 SHF.R.S32.HI R194, RZ, 0x1f, R3 ;  /* 0x0000001fffc22819 */ /* 0x008fe20000011403 */
[----:B------:R-:W-:Y:S01]  /*21a0*/  @!P2 IMAD.MOV.U32 R194, RZ, RZ, R237 ;  /* 0x000000ffffc2a224 */ /* 0x000fe200078e00ed */
[----:B------:R-:W-:-:S04]  /*21b0*/  @!P2 MOV R3, R238 ;  /* 0x000000ee0003a202 */ /* 0x000fc80000000f00 */
[----:B------:R-:W-:Y:S02]  /*21c0*/  SEL R194, R194, RZ, !P0 ;  /* 0x000000ffc2c27207 */ /* 0x000fe40004000000 */
[----:B------:R-:W-:Y:S02]  /*21d0*/  SEL R3, R3, RZ, !P0 ;  /* 0x000000ff03037207 */ /* 0x000fe40004000000 */
[----:B------:R-:W-:Y:S01]  /*21e0*/  LEA R13, P0, R6, c[0x0][0x160], 0x1 ;  /* 0x00005800060d7a11 */ /* 0x000fe200078008ff */
[C---:B------:R-:W-:Y:S02]  /*21f0*/  IMAD R240, R194.reuse, c[0x0][0x1f0], RZ ;  /* 0x00007c00c2f07a24 */ /* 0x040fe400078e02ff */
[----:B------:R-:W-:Y:S01]  /*2200*/  IMAD R194, R194, c[0x0][0x218], RZ ;  /* 0x00008600c2c27a24 */ /* 0x000fe200078e02ff */
[----:B------:R-:W-:Y:S01]  /*2210*/  LEA.HI.X R12, R6, c[0x0][0x164], R12, 0x1, P0 ;  /* 0x00005900060c7a11 */ /* 0x000fe200000f0c0c */
[C---:B------:R-:W-:Y:S02]  /*2220*/  IMAD R240, R3.reuse, c[0x0][0x1f4], R240 ;  /* 0x00007d0003f07a24 */ /* 0x040fe400078e02f0 */
[----:B------:R-:W-:-:S02]  /*2230*/  IMAD R194, R3, c[0x0][0x21c], R194 ;  /* 0x0000870003c27a24 */ /* 0x000fc400078e02c2 */
[----:B------:R-:W-:-:S04]  /*2240*/  IMAD.WIDE.U32 R250, R3, c[0x0][0x1f0], R250 ;  /* 0x00007c0003fa7a25 */ /* 0x000fc800078e00fa */
[----:B------:R-:W-:Y:S01]  /*2250*/  IMAD.WIDE.U32 R248, R3, c[0x0][0x218], R248 ;  /* 0x0000860003f87a25 */ /* 0x000fe200078e00f8 */
[----:B------:R-:W-:Y:S02]  /*2260*/  IADD3 R3, R0, -0x1, RZ ;  /* 0xffffffff00037810 */ /* 0x000fe40007ffe0ff */
[----:B------:R-:W-:Y:S02]  /*2270*/  IADD3 R240, R251, R240, RZ ;  /* 0x000000f0fbf07210 */ /* 0x000fe40007ffe0ff */
[----:B------:R-:W-:Y:S01]  /*2280*/  IADD3 R194, R249, R194, RZ ;  /* 0x000000c2f9c27210 */ /* 0x000fe20007ffe0ff */
[----:B------:R-:W-:Y:S05]  /*2290*/  BRA.DIV ~URZ, `(.L_x_29) ;  /* 0x00009c627f007947 */ /* 0x000fea000b800000 */
[----:B------:R1:W2:Y:S02]  /*22a0*/  SHFL.IDX PT, R14, R12, RZ, 0x181f ;  /* 0x00181fff0c0e7589 */ /* 0x0002a400000e0000 */
.L_x_108:
[----:B------:R-:W-:Y:S05]  /*22b0*/  BRA.DIV ~URZ, `(.L_x_30) ;  /* 0x00009cb27f007947 */ /* 0x000fea000b800000 */
[----:B------:R3:W4:Y:S02]  /*22c0*/  SHFL.IDX PT, R2, R13, RZ, 0x181f ;  /* 0x00181fff0d027589 */ /* 0x00072400000e0000 */
.L_x_109:
[----:B------:R-:W-:Y:S01]  /*22d0*/  IMAD R8, R8, c[0x0][0x2c4], RZ ;  /* 0x0000b10008087a24 */ /* 0x000fe200078e02ff */
[----:B------:R-:W-:Y:S04]  /*22e0*/  BSSY B0, `(.L_x_31) ;  /* 0x000000f000007945 */ /* 0x000fe80003800000 */
[----:B------:R-:W-:-:S13]  /*22f0*/  ISETP.GE.AND P0, PT, R11, R8, PT ;  /* 0x000000080b00720c */ /* 0x000fda0003f06270 */
[----:B------:R-:W-:Y:S05]  /*2300*/  @P0 BRA `(.L_x_32) ;  /* 0x000000c000000947 */ /* 0x000fea0003800000 */
[----:B----4-:R-:W-:-:S04]  /*2310*/  LEA R16, P0, R212, R2, 0x1 ;  /* 0x00000002d4107211 */ /* 0x010fc800078008ff */
[----:B--2---:R-:W-:Y:S02]  /*2320*/  LEA.HI.X R17, R212, R14, R213, 0x1, P0 ;  /* 0x0000000ed4117211 */ /* 0x004fe400000f0cd5 */
[----:B------:R-:W-:-:S03]  /*2330*/  LEA R6, P0, R203, R2, 0x1 ;  /* 0x00000002cb067211 */ /* 0x000fc600078008ff */
[----:B------:R-:W-:Y:S01]  /*2340*/  @!PT LDS RZ, [RZ] ;  /* 0x00000000fffff984 */ /* 0x000fe20000000800 */
[----:B------:R-:W-:Y:S01]  /*2350*/  @!PT LDS RZ, [RZ] ;  /* 0x00000000fffff984 */ /* 0x000fe20000000800 */
[----:B------:R-:W-:Y:S01]  /*2360*/  @!PT LDS RZ, [RZ] ;  /* 0x00000000fffff984 */ /* 0x000fe20000000800 */
[----:B------:R2:W-:Y:S01]  /*2370*/  LDGSTS.E.BYPASS.LTC128B.128 [R204+0xc100], [R16.64], !P1 ;  /* 0x0c10000010cc7fae */ /* 0x0005e2000c901d46 */
[----:B------:R-:W-:Y:S02]  /*2380*/  LEA.HI.X R7, R203, R14, R198, 0x1, P0 ;  /* 0x0000000ecb077211 */ /* 0x000fe400000f0cc6 */
[----:B------:R-:W-:-:S03]  /*2390*/  LEA R18, P0, R202, R2, 0x1 ;  /* 0x00000002ca127211 */ /* 0x000fc600078008ff */
[----:B------:R2:W-:Y:S01]  /*23a0*/  LDGSTS.E.BYPASS.LTC128B.128 [R204+0x10100], [R6.64], !P5 ;  /* 0x1010000006cc7fae */ /* 0x0005e2000e901d46 */
[----:B------:R-:W-:-:S05]  /*23b0*/  LEA.HI.X R19, R202, R14, R197, 0x1, P0 ;  /* 0x0000000eca137211 */ /* 0x000fca00000f0cc5 */
[----:B------:R2:W-:Y:S04]  /*23c0*/  LDGSTS.E.BYPASS.LTC128B.128 [R204+0x14100], [R18.64], !P4 ;  /* 0x1410000012cc7fae */ /* 0x0005e8000e101d46 */
.L_x_32:
[----:B------:R-:W-:Y:S05]  /*23d0*/  BSYNC B0 ;  /* 0x0000000000007941 */ /* 0x000fea0003800000 */
.L_x_31:
[----:B------:R-:W-:Y:S05]  /*23e0*/  BRA.DIV ~URZ, `(.L_x_33) ;  /* 0x00009bf27f007947 */ /* 0x000fea000b800000 */
[----:B--2---:R2:W1:Y:S04]  /*23f0*/  SHFL.IDX PT, R14, R12, 0x1, 0x181f ;  /* 0x00381f000c0e7f89 */ /* 0x00446800000e0000 */
[----:B------:R2:W3:Y:S02]  /*2400*/  SHFL.IDX PT, R5, R13, 0x1, 0x181f ;  /* 0x00381f000d057f89 */ /* 0x0004e400000e0000 */
.L_x_110:
[----:B----4-:R-:W-:Y:S01]  /*2410*/  IADD3 R2, R11, 0x20, RZ ;  /* 0x000000200b027810 */ /* 0x010fe20007ffe0ff */
[----:B------:R-:W-:Y:S03]  /*2420*/  BSSY B0, `(.L_x_34) ;  /* 0x000000f000007945 */ /* 0x000fe60003800000 */
[----:B------:R-:W-:-:S13]  /*2430*/  ISETP.GE.AND P0, PT, R2, R8, PT ;  /* 0x000000080200720c */ /* 0x000fda0003f06270 */
[----:B------:R-:W-:Y:S05]  /*2440*/  @P0 BRA `(.L_x_35) ;  /* 0x000000c000000947 */ /* 0x000fea0003800000 */
[----:B---3--:R-:W-:-:S04]  /*2450*/  LEA R16, P0, R212, R5, 0x1 ;  /* 0x00000005d4107211 */ /* 0x008fc800078008ff */
[----:B-1----:R-:W-:Y:S02]  /*2460*/  LEA.HI.X R17, R212, R14, R213, 0x1, P0 ;  /* 0x0000000ed4117211 */ /* 0x002fe400000f0cd5 */
        /* <DEDUP_REMOVED lines=10> */
.L_x_35:
[----:B------:R-:W-:Y:S05]  /*2510*/  BSYNC B0 ;  /* 0x0000000000007941 */ /* 0x000fea0003800000 */
.L_x_34:
[----:B------:R-:W-:Y:S05]  /*2520*/  BRA.DIV ~URZ, `(.L_x_36) ;  /* 0x00009b727f007947 */ /* 0x000fea000b800000 */
[----:B-1----:R1:W4:Y:S02]  /*2530*/  SHFL.IDX PT, R14, R12, 0x2, 0x181f ;  /* 0x00581f000c0e7f89 */ /* 0x00232400000e0000 */
.L_x_111:
[----:B------:R-:W-:Y:S05]  /*2540*/  BRA.DIV ~URZ, `(.L_x_37) ;  /* 0x00009bc27f007947 */ /* 0x000fea000b800000 */
[----:B---3--:R3:W1:Y:S02]  /*2550*/  SHFL.IDX PT, R5, R13, 0x2, 0x181f ;  /* 0x00581f000d057f89 */ /* 0x00866400000e0000 */
.L_x_112:
[----:B------:R-:W-:Y:S01]  /*2560*/  IADD3 R2, R11, 0x40, RZ ;  /* 0x000000400b027810 */ /* 0x000fe20007ffe0ff */
[----:B------:R-:W-:Y:S03]  /*2570*/  BSSY B0, `(.L_x_38) ;  /* 0x000000f000007945 */ /* 0x000fe60003800000 */
[----:B------:R-:W-:-:S13]  /*2580*/  ISETP.GE.AND P0, PT, R2, R8, PT ;  /* 0x000000080200720c */ /* 0x000fda0003f06270 */
[----:B------:R-:W-:Y:S05]  /*2590*/  @P0 BRA `(.L_x_39) ;  /* 0x000000c000000947 */ /* 0x000fea0003800000 */
[----:B-1----:R-:W-:-:S04]  /*25a0*/  LEA R16, P0, R212, R5, 0x1 ;  /* 0x00000005d4107211 */ /* 0x002fc800078008ff */
[----:B----4-:R-:W-:Y:S02]  /*25b0*/  LEA.HI.X R17, R212, R14, R213, 0x1, P0 ;  /* 0x0000000ed4117211 */ /* 0x010fe400000f0cd5 */
        /* <DEDUP_REMOVED lines=10> */
.L_x_39:
[----:B------:R-:W-:Y:S05]  /*2660*/  BSYNC B0 ;  /* 0x0000000000007941 */ /* 0x000fea0003800000 */
.L_x_38:
[----:B------:R-:W-:Y:S05]  /*2670*/  BRA.DIV ~URZ, `(.L_x_40) ;  /* 0x00009af27f007947 */ /* 0x000fea000b800000 */
[----:B-12---:R-:W1:Y:S04]  /*2680*/  SHFL.IDX PT, R12, R12, 0x3, 0x181f ;  /* 0x00781f000c0c7f89 */ /* 0x006e6800000e0000 */
[----:B---3--:R-:W2:Y:S02]  /*2690*/  SHFL.IDX PT, R13, R13, 0x3, 0x181f ;  /* 0x00781f000d0d7f89 */ /* 0x008ea400000e0000 */
.L_x_113:
[----:B------:R-:W-:Y:S01]  /*26a0*/  IADD3 R11, R11, 0x60, RZ ;  /* 0x000000600b0b7810 */ /* 0x000fe20007ffe0ff */
[----:B------:R-:W-:Y:S01]  /*26b0*/  IMAD.IADD R7, R4, 0x1, -R210 ;  /* 0x0000000104077824 */ /* 0x000fe200078e0ad2 */
[----:B------:R-:W-:Y:S01]  /*26c0*/  SHF.R.S32.HI R6, RZ, 0x1f, R3 ;  /* 0x0000001fff067819 */ /* 0x000fe20000011403 */
[----:B----4-:R-:W-:Y:S01]  /*26d0*/  IMAD.WIDE.U32 R14, R3, c[0x0][0x1e0], RZ ;  /* 0x00007800030e7a25 */ /* 0x010fe200078e00ff */
[----:B------:R-:W-:-:S03]  /*26e0*/  ISETP.GE.AND P3, PT, R11, R8, PT ;  /* 0x000000080b00720c */ /* 0x000fc60003f66270 */
[----:B------:R-:W-:Y:S02]  /*26f0*/  IMAD R2, R6, c[0x0][0x1e0], RZ ;  /* 0x0000780006027a24 */ /* 0x000fe400078e02ff */
[C---:B------:R-:W-:Y:S02]  /*2700*/  IMAD R7, R3.reuse, -0x40, R7 ;  /* 0xffffffc003077824 */ /* 0x040fe400078e0207 */
[----:B------:R-:W-:Y:S02]  /*2710*/  IMAD R2, R3, c[0x0][0x1e4], R2 ;  /* 0x0000790003027a24 */ /* 0x000fe400078e0202 */
[----:B------:R-:W-:Y:S01]  /*2720*/  IMAD.MOV.U32 R8, RZ, RZ, 0x20 ;  /* 0x00000020ff087424 */ /* 0x000fe200078e00ff */
[----:B------:R-:W-:Y:S01]  /*2730*/  ISETP.GE.AND P2, PT, R7, 0x1, PT ;  /* 0x000000010700780c */ /* 0x000fe20003f46270 */
[----:B------:R-:W-:Y:S02]  /*2740*/  IMAD.IADD R2, R15, 0x1, R2 ;  /* 0x000000010f027824 */ /* 0x000fe400078e0202 */
[----:B--2---:R-:W-:Y:S01]  /*2750*/  @!P3 LEA R16, P0, R212, R13, 0x1 ;  /* 0x0000000dd410b211 */ /* 0x004fe200078008ff */
[----:B------:R-:W-:-:S03]  /*2760*/  IMAD R6, R6, c[0x0][0x208], RZ ;  /* 0x0000820006067a24 */ /* 0x000fc600078e02ff */
[----:B-1----:R-:W-:Y:S01]  /*2770*/  @!P3 LEA.HI.X R17, R212, R12, R213, 0x1, P0 ;  /* 0x0000000cd411b211 */ /* 0x002fe200000f0cd5 */
[----:B------:R-:W-:Y:S01]  /*2780*/  IMAD R6, R3, c[0x0][0x20c], R6 ;  /* 0x0000830003067a24 */ /* 0x000fe200078e0206 */
[----:B------:R-:W-:-:S03]  /*2790*/  LEA R5, P0, R14, R250, 0x6 ;  /* 0x000000fa0e057211 */ /* 0x000fc600078030ff */
[----:B------:R-:W-:Y:S01]  /*27a0*/  @!PT LDS RZ, [RZ] ;  /* 0x00000000fffff984 */ /* 0x000fe20000000800 */
[----:B------:R-:W-:Y:S01]  /*27b0*/  @!PT LDS RZ, [RZ] ;  /* 0x00000000fffff984 */ /* 0x000fe20000000800 */
[----:B------:R-:W-:Y:S01]  /*27c0*/  @!PT LDS RZ, [RZ] ;  /* 0x00000000fffff984 */ /* 0x000fe20000000800 */
[----:B------:R1:W-:Y:S01]  /*27d0*/  @!P3 LDGSTS.E.BYPASS.LTC128B.128 [R204+0xf100], [R16.64], !P1 ;  /* 0x0f10000010ccbfae */ /* 0x0003e2000c901d46 */
[----:B------:R-:W-:Y:S02]  /*27e0*/  ISETP.GE.AND P1, PT, R7, 0x21, PT ;  /* 0x000000210700780c */ /* 0x000fe40003f26270 */
[----:B------:R-:W-:Y:S01]  /*27f0*/  LEA.HI.X R2, R14, R240, R2, 0x6, P0 ;  /* 0x000000f00e027211 */ /* 0x000fe200000f3402 */
[----:B------:R-:W-:-:S04]  /*2800*/  IMAD.WIDE.U32 R14, R8, c[0x0][0x1e0], RZ ;  /* 0x00007800080e7a25 */ /* 0x000fc800078e00ff */
[----:B------:R-:W-:-:S06]  /*2810*/  IMAD R8, R8, c[0x0][0x1e4], RZ ;  /* 0x0000790008087a24 */ /* 0x000fcc00078e02ff */
[----:B------:R-:W-:-:S04]  /*2820*/  @P1 IADD3 R11, P0, R5, R14, RZ ;  /* 0x0000000e050b1210 */ /* 0x000fc80007f1e0ff */
[----:B------:R-:W-:Y:S02]  /*2830*/  @P1 IADD3.X R8, R2, R15, R8, P0, !PT ;  /* 0x0000000f02081210 */ /* 0x000fe400007fe408 */
[----:B------:R-:W-:-:S04]  /*2840*/  @P2 LEA R14, P0, R5, c[0x0][0x1c8], 0x1 ;  /* 0x00007200050e2a11 */ /* 0x000fc800078008ff */
[----:B------:R-:W-:Y:S01]  /*2850*/  @P2 LEA.HI.X R15, R5, c[0x0][0x1cc], R2, 0x1, P0 ;  /* 0x00007300050f2a11 */ /* 0x000fe200000f0c02 */
[----:B------:R-:W-:Y:S01]  /*2860*/  IMAD R2, R3, -0x40, R4 ;  /* 0xffffffc003027824 */ /* 0x000fe200078e0204 */
[----:B------:R-:W-:Y:S02]  /*2870*/  LOP3.LUT R4, R28, 0x1, RZ, 0xc0, !PT ;  /* 0x000000011c047812 */ /* 0x000fe400078ec0ff */
[----:B-1----:R-:W-:Y:S01]  /*2880*/  @!P3 LEA R16, P0, R203, R13, 0x1 ;  /* 0x0000000dcb10b211 */ /* 0x002fe200078008ff */
[----:B------:R-:W-:-:S03]  /*2890*/  IMAD.IADD R29, R2, 0x1, -R210 ;  /* 0x00000001021d7824 */ /* 0x000fc600078e0ad2 */
[----:B------:R-:W-:Y:S02]  /*28a0*/  @!P3 LEA.HI.X R17, R203, R12, R198, 0x1, P0 ;  /* 0x0000000ccb11b211 */ /* 0x000fe400000f0cc6 */
[----:B------:R-:W-:-:S03]  /*28b0*/  @!P3 LEA R18, P0, R202, R13, 0x1 ;  /* 0x0000000dca12b211 */ /* 0x000fc600078008ff */
[----:B------:R1:W-:Y:S01]  /*28c0*/  @!P3 LDGSTS.E.BYPASS.LTC128B.128 [R204+0x13100], [R16.64], !P5 ;  /* 0x1310000010ccbfae */ /* 0x0003e2000e901d46 */
[----:B------:R-:W-:Y:S02]  /*28d0*/  @!P3 LEA.HI.X R19, R202, R12, R197, 0x1, P0 ;  /* 0x0000000cca13b211 */ /* 0x000fe400000f0cc5 */
[----:B------:R-:W-:Y:S02]  /*28e0*/  ISETP.NE.AND P5, PT, R9, RZ, PT ;  /* 0x000000ff0900720c */ /* 0x000fe40003fa5270 */
[C---:B------:R-:W-:Y:S01]  /*28f0*/  @P1 LEA R12, P0, R11.reuse, c[0x0][0x1c8], 0x1 ;  /* 0x000072000b0c1a11 */ /* 0x040fe200078008ff */
[----:B------:R1:W-:Y:S01]  /*2900*/  @!P3 LDGSTS.E.BYPASS.LTC128B.128 [R204+0x17100], [R18.64], !P4 ;  /* 0x1710000012ccbfae */ /* 0x0003e2000e101d46 */
[----:B------:R-:W-:Y:S02]  /*2910*/  ISETP.NE.AND P4, PT, R10, RZ, PT ;  /* 0x000000ff0a00720c */ /* 0x000fe40003f85270 */
[----:B------:R-:W-:Y:S01]  /*2920*/  @P1 LEA.HI.X R13, R11, c[0x0][0x1cc], R8, 0x1, P0 ;  /* 0x000073000b0d1a11 */ /* 0x000fe200000f0c08 */
[----:B------:R-:W0:Y:S01]  /*2930*/  LDGDEPBAR ;  /* 0x00000000000079af */ /* 0x000e220000000000 */
[----:B------:R-:W-:Y:S01]  /*2940*/  WARPSYNC 0xffffffff ;  /* 0xffffffff00007948 */ /* 0x000fe20003800000 */
[----:B------:R-:W-:Y:S01]  /*2950*/  IMAD.WIDE.U32 R8, R3, c[0x0][0x208], RZ ;  /* 0x0000820003087a25 */ /* 0x000fe200078e00ff */
[----:B------:R-:W-:Y:S01]  /*2960*/  BSSY B0, `(.L_x_41) ;  /* 0x00000e3000007945 */ /* 0x000fe20003800000 */
[----:B------:R-:W-:Y:S02]  /*2970*/  BAR.SYNC.DEFER_BLOCKING 0x0 ;  /* 0x0000000000007b1d */ /* 0x000fe40000010000 */
[----:B------:R-:W-:Y:S01]  /*2980*/  IMAD.IADD R6, R9, 0x1, R6 ;  /* 0x0000000109067824 */ /* 0x000fe200078e0206 */
[----:B------:R-:W-:-:S04]  /*2990*/  LEA R5, P0, R8, R248, 0x6 ;  /* 0x000000f808057211 */ /* 0x000fc800078030ff */
[----:B------:R-:W-:Y:S02]  /*29a0*/  LEA.HI.X R6, R8, R194, R6, 0x6, P0 ;  /* 0x000000c208067211 */ /* 0x000fe400000f3406 */
[----:B------:R-:W-:-:S04]  /*29b0*/  LEA R60, P0, R5, c[0x0][0x1f8], 0x1 ;  /* 0x00007e00053c7a11 */ /* 0x000fc800078008ff */
[----:B------:R-:W-:Y:S01]  /*29c0*/  LEA.HI.X R61, R5, c[0x0][0x1fc], R6, 0x1, P0 ;  /* 0x00007f00053d7a11 */ /* 0x000fe200000f0c06 */
[----:B------:R-:W-:-:S05]  /*29d0*/  IMAD.MOV.U32 R5, RZ, RZ, c[0x0][0x208] ;  /* 0x00008200ff057624 */ /* 0x000fca00078e00ff */
[----:B------:R-:W-:Y:S01]  /*29e0*/  LEA R62, P0, R5, R60, 0x6 ;  /* 0x0000003c053e7211 */ /* 0x000fe200078030ff */
[----:B------:R-:W-:Y:S01]  /*29f0*/  @!PT LDS RZ, [RZ] ;  /* 0x00000000fffff984 */ /* 0x000fe20000000800 */
[----:B------:R-:W-:Y:S01]  /*2a00*/  @!PT LDS RZ, [RZ] ;  /* 0x00000000fffff984 */ /* 0x000fe20000000800 */
[----:B------:R-:W-:Y:S01]  /*2a10*/  @!PT LDS RZ, [RZ] ;  /* 0x00000000fffff984 */ /* 0x000fe20000000800 */
[----:B------:R2:W-:Y:S04]  /*2a20*/  @P2 LDGSTS.E.BYPASS.LTC128B.128 [R204+0x6100], [R14.64], !P4 ;  /* 0x061000000ecc2fae */ /* 0x0005e8000e101d46 */
[----:B------:R2:W-:Y:S04]  /*2a30*/  @P2 LDGSTS.E.BYPASS.LTC128B.128 [R204+0x8100], [R14.64+0x80], !P5 ;  /* 0x081000800ecc2fae */ /* 0x0005e8000e901d46 */
[----:B------:R2:W-:Y:S01]  /*2a40*/  @P2 LDGSTS.E.BYPASS.LTC128B.128 [R204+0xa100], [R14.64+0x100], !P6 ;  /* 0x0a1001000ecc2fae */ /* 0x0005e2000f101d46 */
[----:B------:R-:W-:Y:S01]  /*2a50*/  ISETP.NE.U32.AND P2, PT, R4, 0x1, PT ;  /* 0x000000010400780c */ /* 0x000fe20003f45070 */
[----:B------:R-:W-:-:S02]  /*2a60*/  IMAD.MOV.U32 R4, RZ, RZ, c[0x0][0x20c] ;  /* 0x00008300ff047624 */ /* 0x000fc400078e00ff */
[----:B------:R2:W-:Y:S01]  /*2a70*/  @P1 LDGSTS.E.BYPASS.LTC128B.128 [R204+0x7100], [R12.64], !P4 ;  /* 0x071000000ccc1fae */ /* 0x0005e2000e101d46 */
[----:B------:R-:W-:Y:S02]  /*2a80*/  ISETP.LT.OR P3, PT, R29, 0x1, P2 ;  /* 0x000000011d00780c */ /* 0x000fe40001761670 */
[----:B------:R-:W-:Y:S01]  /*2a90*/  LEA.HI.X R63, R5, R61, R4, 0x6, P0 ;  /* 0x0000003d053f7211 */ /* 0x000fe200000f3404 */
[----:B------:R2:W-:Y:S01]  /*2aa0*/  @P1 LDGSTS.E.BYPASS.LTC128B.128 [R204+0x9100], [R12.64+0x80], !P5 ;  /* 0x091000800ccc1fae */ /* 0x0005e2000e901d46 */
[----:B------:R-:W-:-:S03]  /*2ab0*/  ISETP.LT.OR P2, PT, R29, 0x21, P2 ;  /* 0x000000211d00780c */ /* 0x000fc60001741670 */
[----:B------:R2:W-:Y:S01]  /*2ac0*/  @P1 LDGSTS.E.BYPASS.LTC128B.128 [R204+0xb100], [R12.64+0x100], !P6 ;  /* 0x0b1001000ccc1fae */ /* 0x0005e2000f101d46 */
[----:B------:R-:W-:-:S03]  /*2ad0*/  LOP3.LUT P1, RZ, R28, 0x2, RZ, 0xc0, !PT ;  /* 0x000000021cff7812 */ /* 0x000fc6000782c0ff */
[----:B------:R-:W0:Y:S01]  /*2ae0*/  LDGDEPBAR ;  /* 0x00000000000079af */ /* 0x000e220000000000 */
[C---:B------:R-:W-:Y:S02]  /*2af0*/  ISETP.LT.OR P0, PT, R29.reuse, 0x1, !P1 ;  /* 0x000000011d00780c */ /* 0x040fe40004f01670 */
[----:B------:R-:W-:Y:S01]  /*2b00*/  ISETP.LT.OR P1, PT, R29, 0x21, !P1 ;  /* 0x000000211d00780c */ /* 0x000fe20004f21670 */
[----:B------:R-:W-:-:S04]  /*2b10*/  DEPBAR.LE SB0, 0x1 ;  /* 0x000080400000791a */ /* 0x000fc80000000000 */
[----:B------:R-:W-:-:S04]  /*2b20*/  DEPBAR.LE SB0, 0x0 ;  /* 0x000080000000791a */ /* 0x000fc80000000000 */
[----:B------:R-:W-:Y:S06]  /*2b30*/  BAR.SYNC.DEFER_BLOCKING 0x0 ;  /* 0x0000000000007b1d */ /* 0x000fec0000010000 */
[----:B------:R-:W-:Y:S04]  /*2b40*/  LDSM.16.M88.4 R24, [R190] ;  /* 0x00000000be18783b */ /* 0x000fe80000000200 */
[----:B------:R-:W3:Y:S04]  /*2b50*/  LDSM.16.M88.4 R48, [R189] ;  /* 0x00000000bd30783b */ /* 0x000ee80000000200 */
[----:B------:R-:W4:Y:S04]  /*2b60*/  LDSM.16.M88.4 R40, [R189+0x800] ;  /* 0x00080000bd28783b */ /* 0x000f280000000200 */
[----:B------:R-:W5:Y:S04]  /*2b70*/  LDSM.16.M88.4 R32, [R189+0x1000] ;  /* 0x00100000bd20783b */ /* 0x000f680000000200 */
[----:B------:R-:W5:Y:S04]  /*2b80*/  LDSM.16.M88.4 R56, [R189+0x1800] ;  /* 0x00180000bd38783b */ /* 0x000f680000000200 */
[----:B------:R-:W-:Y:S04]  /*2b90*/  LDSM.16.M88.4 R4, [R188] ;  /* 0x00000000bc04783b */ /* 0x000fe80000000200 */
[----:B------:R-:W5:Y:S04]  /*2ba0*/  LDSM.16.M88.4 R20, [R187] ;  /* 0x00000000bb14783b */ /* 0x000f680000000200 */
[----:B-1----:R-:W1:Y:S04]  /*2bb0*/  LDSM.16.M88.4 R16, [R179] ;  /* 0x00000000b310783b */ /* 0x002e680000000200 */
[----:B--2---:R-:W2:Y:S04]  /*2bc0*/  LDSM.16.M88.4 R12, [R178] ;  /* 0x00000000b20c783b */ /* 0x004ea80000000200 */
[----:B------:R-:W1:Y:S04]  /*2bd0*/  LDSM.16.M88.4 R8, [R177] ;  /* 0x00000000b108783b */ /* 0x000e680000000200 */
[----:B------:R-:W-:Y:S01]  /*2be0*/  @!PT LDS RZ, [RZ] ;  /* 0x00000000fffff984 */ /* 0x000fe20000000800 */
[----:B------:R-:W-:Y:S01]  /*2bf0*/  @!PT LDS RZ, [RZ] ;  /* 0x00000000fffff984 */ /* 0x000fe20000000800 */
[----:B------:R-:W-:Y:S01]  /*2c00*/  @!PT LDS RZ, [RZ] ;  /* 0x00000000fffff984 */ /* 0x000fe20000000800 */
[----:B------:R1:W-:Y:S01]  /*2c10*/  LDGSTS.E.BYPASS.LTC128B.128 [R204+0x100], [R60.64], !P3 ;  /* 0x001000003ccc7fae */ /* 0x0003e2000d901d46 */
[----:B------:R-:W-:-:S03]  /*2c20*/  LOP3.LUT P3, RZ, R28, 0x4, RZ, 0xc0, !PT ;  /* 0x000000041cff7812 */ /* 0x000fc6000786c0ff */
[----:B------:R1:W-:Y:S01]  /*2c30*/  LDGSTS.E.BYPASS.LTC128B.128 [R204+0x2100], [R60.64+0x80], !P0 ;  /* 0x021000803ccc7fae */ /* 0x0003e2000c101d46 */
[C---:B------:R-:W-:Y:S01]  /*2c40*/  ISETP.LT.OR P0, PT, R29.reuse, 0x1, !P3 ;  /* 0x000000011d00780c */ /* 0x040fe20005f01670 */
[----:B---3--:R-:W-:Y:S01]  /*2c50*/  HMMA.16816.F32.BF16 R52, R24, R48, RZ ;  /* 0x000000301834723c */ /* 0x008fe200000418ff */
[----:B------:R-:W-:-:S07]  /*2c60*/  ISETP.LT.OR P3, PT, R29, 0x21, !P3 ;  /* 0x000000211d00780c */ /* 0x000fce0005f61670 */
[----:B----4-:R-:W-:Y:S04]  /*2c70*/  HMMA.16816.F32.BF16 R44, R24, R40, RZ ;  /* 0x00000028182c723c */ /* 0x010fe800000418ff */
[----:B------:R1:W-:Y:S01]  /*2c80*/  LDGSTS.E.BYPASS.LTC128B.128 [R204+0x4100], [R60.64+0x100], !P0 ;  /* 0x041001003ccc7fae */ /* 0x0003e2000c101d46 */
[----:B------:R-:W-:-:S03]  /*2c90*/  ISETP.GT.AND P0, PT, R3, R241, PT ;  /* 0x000000f10300720c */ /* 0x000fc60003f04270 */
[C---:B-----5:R-:W-:Y:S01]  /*2ca0*/  HMMA.16816.F32.BF16 R36, R24.reuse, R32, RZ ;  /* 0x000000201824723c */ /* 0x060fe200000418ff */
[----:B------:R1:W-:Y:S04]  /*2cb0*/  LDGSTS.E.BYPASS.LTC128B.128 [R204+0x1100], [R62.64], !P2 ;  /* 0x011000003ecc7fae */ /* 0x0003e8000d101d46 */
[----:B------:R1:W-:Y:S03]  /*2cc0*/  LDGSTS.E.BYPASS.LTC128B.128 [R204+0x3100], [R62.64+0x80], !P1 ;  /* 0x031000803ecc7fae */ /* 0x0003e6000c901d46 */
[C---:B------:R-:W-:Y:S01]  /*2cd0*/  HMMA.16816.F32.BF16 R48, R24.reuse, R50, RZ ;  /* 0x000000321830723c */ /* 0x040fe200000418ff */
[----:B------:R1:W-:Y:S04]  /*2ce0*/  LDGSTS.E.BYPASS.LTC128B.128 [R204+0x5100], [R62.64+0x100], !P3 ;  /* 0x051001003ecc7fae */ /* 0x0003e8000d901d46 */
[----:B------:R-:W-:Y:S03]  /*2cf0*/  LDSM.16.M88.4 R72, [R185] ;  /* 0x00000000b948783b */ /* 0x000fe60000000200 */
[C---:B------:R-:W-:Y:S01]  /*2d00*/  HMMA.16816.F32.BF16 R40, R24.reuse, R42, RZ ;  /* 0x0000002a1828723c */ /* 0x040fe200000418ff */
[----:B------:R-:W-:Y:S04]  /*2d10*/  LDSM.16.M88.4 R68, [R185+0x800] ;  /* 0x00080000b944783b */ /* 0x000fe80000000200 */
[----:B------:R-:W-:Y:S03]  /*2d20*/  LDSM.16.M88.4 R64, [R185+0x1000] ;  /* 0x00100000b940783b */ /* 0x000fe60000000200 */
[C---:B------:R-:W-:Y:S01]  /*2d30*/  HMMA.16816.F32.BF16 R32, R24.reuse, R34, RZ ;  /* 0x000000221820723c */ /* 0x040fe200000418ff */
[----:B------:R-:W0:Y:S07]  /*2d40*/  LDGDEPBAR ;  /* 0x00000000000079af */ /* 0x000e2e0000000000 */
[C---:B------:R-:W-:Y:S01]  /*2d50*/  HMMA.16816.F32.BF16 R28, R24.reuse, R56, RZ ;  /* 0x00000038181c723c */ /* 0x040fe200000418ff */
[----:B-1----:R-:W-:Y:S07]  /*2d60*/  LDSM.16.M88.4 R60, [R185+0x1800] ;  /* 0x00180000b93c783b */ /* 0x002fee0000000200 */
[----:B------:R-:W-:Y:S01]  /*2d70*/  HMMA.16816.F32.BF16 R24, R24, R58, RZ ;  /* 0x0000003a1818723c */ /* 0x000fe200000418ff */
[----:B------:R-:W1:Y:S07]  /*2d80*/  LDSM.16.M88.4 R56, [R186] ;  /* 0x00000000ba38783b */ /* 0x000e6e0000000200 */
[C---:B------:R-:W-:Y:S08]  /*2d90*/  HMMA.16816.F32.BF16 R52, R4.reuse, R20, R52 ;  /* 0x000000140434723c */ /* 0x040ff00000041834 */
[C---:B------:R-:W-:Y:S01]  /*2da0*/  HMMA.16816.F32.BF16 R48, R4.reuse, R22, R48 ;  /* 0x000000160430723c */ /* 0x040fe20000041830 */
[----:B------:R-:W-:Y:S07]  /*2db0*/  LDSM.16.M88.4 R20, [R176] ;  /* 0x00000000b014783b */ /* 0x000fee0000000200 */
[C---:B------:R-:W-:Y:S08]  /*2dc0*/  HMMA.16816.F32.BF16 R44, R4.reuse, R16, R44 ;  /* 0x00000010042c723c */ /* 0x040ff0000004182c */
[C---:B------:R-:W-:Y:S01]  /*2dd0*/  HMMA.16816.F32.BF16 R40, R4.reuse, R18, R40 ;  /* 0x000000120428723c */ /* 0x040fe20000041828 */
[----:B------:R-:W-:Y:S07]  /*2de0*/  LDSM.16.M88.4 R16, [R176+0x800] ;  /* 0x00080000b010783b */ /* 0x000fee0000000200 */
[C---:B--2---:R-:W-:Y:S08]  /*2df0*/  HMMA.16816.F32.BF16 R36, R4.reuse, R12, R36 ;  /* 0x0000000c0424723c */ /* 0x044ff00000041824 */
[C---:B------:R-:W-:Y:S01]  /*2e00*/  HMMA.16816.F32.BF16 R32, R4.reuse, R14, R32 ;  /* 0x0000000e0420723c */ /* 0x040fe20000041820 */
[----:B------:R-:W-:Y:S07]  /*2e10*/  LDSM.16.M88.4 R12, [R176+0x1000] ;  /* 0x00100000b00c783b */ /* 0x000fee0000000200 */
[C---:B------:R-:W-:Y:S08]  /*2e20*/  HMMA.16816.F32.BF16 R28, R4.reuse, R8, R28 ;  /* 0x00000008041c723c */ /* 0x040ff0000004181c */
[----:B------:R-:W-:Y:S01]  /*2e30*/  HMMA.16816.F32.BF16 R24, R4, R10, R24 ;  /* 0x0000000a0418723c */ /* 0x000fe20000041818 */
[----:B------:R-:W2:Y:S04]  /*2e40*/  LDSM.16.M88.4 R4, [R184] ;  /* 0x00000000b804783b */ /* 0x000ea80000000200 */
[----:B------:R-:W3:Y:S03]  /*2e50*/  LDSM.16.M88.4 R8, [R176+0x1800] ;  /* 0x00180000b008783b */ /* 0x000ee60000000200 */
[C---:B-1----:R-:W-:Y:S08]  /*2e60*/  HMMA.16816.F32.BF16 R52, R56.reuse, R72, R52 ;  /* 0x000000483834723c */ /* 0x042ff00000041834 */
[C---:B------:R-:W-:Y:S01]  /*2e70*/  HMMA.16816.F32.BF16 R48, R56.reuse, R74, R48 ;  /* 0x0000004a3830723c */ /* 0x040fe20000041830 */
[----:B------:R-:W-:Y:S07]  /*2e80*/  LDSM.16.M88.4 R72, [R189+0x2000] ;  /* 0x00200000bd48783b */ /* 0x000fee0000000200 */
[C---:B------:R-:W-:Y:S08]  /*2e90*/  HMMA.16816.F32.BF16 R44, R56.reuse, R68, R44 ;  /* 0x00000044382c723c */ /* 0x040ff0000004182c */
[C---:B------:R-:W-:Y:S01]  /*2ea0*/  HMMA.16816.F32.BF16 R40, R56.reuse, R70, R40 ;  /* 0x000000463828723c */ /* 0x040fe20000041828 */
[----:B------:R-:W-:Y:S07]  /*2eb0*/  LDSM.16.M88.4 R68, [R189+0x2800] ;  /* 0x00280000bd44783b */ /* 0x000fee0000000200 */
[C---:B------:R-:W-:Y:S08]  /*2ec0*/  HMMA.16816.F32.BF16 R36, R56.reuse, R64, R36 ;  /* 0x000000403824723c */ /* 0x040ff00000041824 */
[C---:B------:R-:W-:Y:S01]  /*2ed0*/  HMMA.16816.F32.BF16 R32, R56.reuse, R66, R32 ;  /* 0x000000423820723c */ /* 0x040fe20000041820 */
[----:B------:R-:W-:Y:S07]  /*2ee0*/  LDSM.16.M88.4 R64, [R189+0x3000] ;  /* 0x00300000bd40783b */ /* 0x000fee0000000200 */
[C---:B------:R-:W-:Y:S08]  /*2ef0*/  HMMA.16816.F32.BF16 R28, R56.reuse, R60, R28 ;  /* 0x0000003c381c723c */ /* 0x040ff0000004181c */
[----:B------:R-:W-:Y:S01]  /*2f00*/  HMMA.16816.F32.BF16 R24, R56, R62, R24 ;  /* 0x0000003e3818723c */ /* 0x000fe20000041818 */
[----:B------:R-:W1:Y:S04]  /*2f10*/  LDSM.16.M88.4 R56, [R190+0x4000] ;  /* 0x00400000be38783b */ /* 0x000e680000000200 */
[----:B------:R-:W4:Y:S03]  /*2f20*/  LDSM.16.M88.4 R60, [R189+0x3800] ;  /* 0x00380000bd3c783b */ /* 0x000f260000000200 */
[C---:B--2---:R-:W-:Y:S08]  /*2f30*/  HMMA.16816.F32.BF16 R52, R4.reuse, R20, R52 ;  /* 0x000000140434723c */ /* 0x044ff00000041834 */
[C---:B------:R-:W-:Y:S01]  /*2f40*/  HMMA.16816.F32.BF16 R48, R4.reuse, R22, R48 ;  /* 0x000000160430723c */ /* 0x040fe20000041830 */
[----:B------:R-:W-:Y:S07]  /*2f50*/  LDSM.16.M88.4 R20, [R175] ;  /* 0x00000000af14783b */ /* 0x000fee0000000200 */
[C---:B------:R-:W-:Y:S08]  /*2f60*/  HMMA.16816.F32.BF16 R44, R4.reuse, R16, R44 ;  /* 0x00000010042c723c */ /* 0x040ff0000004182c */
[C---:B------:R-:W-:Y:S01]  /*2f70*/  HMMA.16816.F32.BF16 R40, R4.reuse, R18, R40 ;  /* 0x000000120428723c */ /* 0x040fe20000041828 */
[----:B------:R-:W-:Y:S07]  /*2f80*/  LDSM.16.M88.4 R16, [R174] ;  /* 0x00000000ae10783b */ /* 0x000fee0000000200 */
[C---:B------:R-:W-:Y:S08]  /*2f90*/  HMMA.16816.F32.BF16 R36, R4.reuse, R12, R36 ;  /* 0x0000000c0424723c */ /* 0x040ff00000041824 */
[C---:B------:R-:W-:Y:S01]  /*2fa0*/  HMMA.16816.F32.BF16 R32, R4.reuse, R14, R32 ;  /* 0x0000000e0420723c */ /* 0x040fe20000041820 */
[----:B------:R-:W-:Y:S07]  /*2fb0*/  LDSM.16.M88.4 R12, [R173] ;  /* 0x00000000ad0c783b */ /* 0x000fee0000000200 */
[C---:B---3--:R-:W-:Y:S08]  /*2fc0*/  HMMA.16816.F32.BF16 R28, R4.reuse, R8, R28 ;  /* 0x00000008041c723c */ /* 0x048ff0000004181c */
[----:B------:R-:W-:Y:S01]  /*2fd0*/  HMMA.16816.F32.BF16 R24, R4, R10, R24 ;  /* 0x0000000a0418723c */ /* 0x000fe20000041818 */
[----:B------:R-:W2:Y:S04]  /*2fe0*/  LDSM.16.M88.4 R4, [R188+0x4000] ;  /* 0x00400000bc04783b */ /* 0x000ea80000000200 */
[----:B------:R-:W3:Y:S03]  /*2ff0*/  LDSM.16.M88.4 R8, [R172] ;  /* 0x00000000ac08783b */ /* 0x000ee60000000200 */
        /* <DEDUP_REMOVED lines=9> */
[C---:B----4-:R-:W-:Y:S08]  /*3090*/  HMMA.16816.F32.BF16 R28, R56.reuse, R60, R28 ;  /* 0x0000003c381c723c */ /* 0x050ff0000004181c */
[----:B------:R-:W-:Y:S01]  /*30a0*/  HMMA.16816.F32.BF16 R24, R56, R62, R24 ;  /* 0x0000003e3818723c */ /* 0x000fe20000041818 */
[----:B------:R-:W1:Y:S04]  /*30b0*/  LDSM.16.M88.4 R56, [R186+0x4000] ;  /* 0x00400000ba38783b */ /* 0x000e680000000200 */
[----:B------:R-:W4:Y:S03]  /*30c0*/  LDSM.16.M88.4 R60, [R185+0x3800] ;  /* 0x00380000b93c783b */ /* 0x000f260000000200 */
[C---:B--2---:R-:W-:Y:S08]  /*30d0*/  HMMA.16816.F32.BF16 R52, R4.reuse, R20, R52 ;  /* 0x000000140434723c */ /* 0x044ff00000041834 */
        /* <DEDUP_REMOVED lines=8> */
[C---:B---3--:R-:W-:Y:S08]  /*3160*/  HMMA.16816.F32.BF16 R28, R4.reuse, R8, R28 ;  /* 0x00000008041c723c */ /* 0x048ff0000004181c */
[----:B------:R-:W-:Y:S01]  /*3170*/  HMMA.16816.F32.BF16 R24, R4, R10, R24 ;  /* 0x0000000a0418723c */ /* 0x000fe20000041818 */
[----:B------:R-:W2:Y:S04]  /*3180*/  LDSM.16.M88.4 R4, [R184+0x4000] ;  /* 0x00400000b804783b */ /* 0x000ea80000000200 */
        /* <DEDUP_REMOVED lines=32> */
[----:B------:R-:W1:Y:S07]  /*3390*/  LDSM.16.M88.4 R68, [R185+0x4000] ;  /* 0x00400000b944783b */ /* 0x000e6e0000000200 */
[C---:B------:R-:W-:Y:S08]  /*33a0*/  HMMA.16816.F32.BF16 R36, R56.reuse, R64, R36 ;  /* 0x000000403824723c */ /* 0x040ff00000041824 */
[C---:B------:R-:W-:Y:S01]  /*33b0*/  HMMA.16816.F32.BF16 R32, R56.reuse, R66, R32 ;  /* 0x000000423820723c */ /* 0x040fe20000041820 */
[----:B------:R-:W5:Y:S07]  /*33c0*/  LDSM.16.M88.4 R64, [R185+0x4800] ;  /* 0x00480000b940783b */ /* 0x000f6e0000000200 */
[C---:B----4-:R-:W-:Y:S08]  /*33d0*/  HMMA.16816.F32.BF16 R28, R56.reuse, R60, R28 ;  /* 0x0000003c381c723c */ /* 0x050ff0000004181c */
[----:B------:R-:W-:Y:S01]  /*33e0*/  HMMA.16816.F32.BF16 R24, R56, R62, R24 ;  /* 0x0000003e3818723c */ /* 0x000fe20000041818 */
[----:B------:R-:W4:Y:S04]  /*33f0*/  LDSM.16.M88.4 R60, [R185+0x5000] ;  /* 0x00500000b93c783b */ /* 0x000f280000000200 */
[----:B------:R-:W1:Y:S03]  /*3400*/  LDSM.16.M88.4 R56, [R185+0x5800] ;  /* 0x00580000b938783b */ /* 0x000e660000000200 */
[C---:B--2---:R-:W-:Y:S08]  /*3410*/  HMMA.16816.F32.BF16 R52, R4.reuse, R20, R52 ;  /* 0x000000140434723c */ /* 0x044ff00000041834 */
[C---:B------:R-:W-:Y:S01]  /*3420*/  HMMA.16816.F32.BF16 R48, R4.reuse, R22, R48 ;  /* 0x000000160430723c */ /* 0x040fe20000041830 */
[----:B------:R-:W-:Y:S07]  /*3430*/  LDSM.16.M88.4 R20, [R184+0x8000] ;  /* 0x00800000b814783b */ /* 0x000fee0000000200 */
[C---:B------:R-:W-:Y:S08]  /*3440*/  HMMA.16816.F32.BF16 R44, R4.reuse, R16, R44 ;  /* 0x00000010042c723c */ /* 0x040ff0000004182c */
[C---:B------:R-:W-:Y:S01]  /*3450*/  HMMA.16816.F32.BF16 R40, R4.reuse, R18, R40 ;  /* 0x000000120428723c */ /* 0x040fe20000041828 */
[----:B------:R-:W2:Y:S07]  /*3460*/  LDSM.16.M88.4 R16, [R176+0x4000] ;  /* 0x00400000b010783b */ /* 0x000eae0000000200 */
[C---:B------:R-:W-:Y:S08]  /*3470*/  HMMA.16816.F32.BF16 R36, R4.reuse, R12, R36 ;  /* 0x0000000c0424723c */ /* 0x040ff00000041824 */
[C---:B------:R-:W-:Y:S01]  /*3480*/  HMMA.16816.F32.BF16 R32, R4.reuse, R14, R32 ;  /* 0x0000000e0420723c */ /* 0x040fe20000041820 */
[----:B------:R-:W2:Y:S07]  /*3490*/  LDSM.16.M88.4 R12, [R176+0x4800] ;  /* 0x00480000b00c783b */ /* 0x000eae0000000200 */
[C---:B---3--:R-:W-:Y:S08]  /*34a0*/  HMMA.16816.F32.BF16 R28, R4.reuse, R8, R28 ;  /* 0x00000008041c723c */ /* 0x048ff0000004181c */
[----:B------:R-:W-:Y:S01]  /*34b0*/  HMMA.16816.F32.BF16 R24, R4, R10, R24 ;  /* 0x0000000a0418723c */ /* 0x000fe20000041818 */
[----:B------:R-:W3:Y:S04]  /*34c0*/  LDSM.16.M88.4 R8, [R176+0x5000] ;  /* 0x00500000b008783b */ /* 0x000ee80000000200 */
[----:B------:R-:W2:Y:S01]  /*34d0*/  LDSM.16.M88.4 R4, [R176+0x5800] ;  /* 0x00580000b004783b */ /* 0x000ea20000000200 */
[----:B------:R-:W-:-:S04]  /*34e0*/  DEPBAR.LE SB0, 0x0 ;  /* 0x000080000000791a */ /* 0x000fc80000000000 */
[C---:B-1----:R-:W-:Y:S08]  /*34f0*/  HMMA.16816.F32.BF16 R52, R72.reuse, R68, R52 ;  /* 0x000000444834723c */ /* 0x042ff00000041834 */
[C---:B------:R-:W-:Y:S08]  /*3500*/  HMMA.16816.F32.BF16 R48, R72.reuse, R70, R48 ;  /* 0x000000464830723c */ /* 0x040ff00000041830 */
[C---:B-----5:R-:W-:Y:S08]  /*3510*/  HMMA.16816.F32.BF16 R44, R72.reuse, R64, R44 ;  /* 0x00000040482c723c */ /* 0x060ff0000004182c */
[C---:B------:R-:W-:Y:S08]  /*3520*/  HMMA.16816.F32.BF16 R40, R72.reuse, R66, R40 ;  /* 0x000000424828723c */ /* 0x040ff00000041828 */
[C---:B----4-:R-:W-:Y:S08]  /*3530*/  HMMA.16816.F32.BF16 R36, R72.reuse, R60, R36 ;  /* 0x0000003c4824723c */ /* 0x050ff00000041824 */
[C---:B------:R-:W-:Y:S08]  /*3540*/  HMMA.16816.F32.BF16 R32, R72.reuse, R62, R32 ;  /* 0x0000003e4820723c */ /* 0x040ff00000041820 */
[C---:B------:R-:W-:Y:S08]  /*3550*/  HMMA.16816.F32.BF16 R28, R72.reuse, R56, R28 ;  /* 0x00000038481c723c */ /* 0x040ff0000004181c */
[----:B------:R-:W-:Y:S08]  /*3560*/  HMMA.16816.F32.BF16 R24, R72, R58, R24 ;  /* 0x0000003a4818723c */ /* 0x000ff00000041818 */
[C---:B--2---:R-:W-:Y:S08]  /*3570*/  HMMA.16816.F32.BF16 R52, R20.reuse, R16, R52 ;  /* 0x000000101434723c */ /* 0x044ff00000041834 */
[C---:B------:R-:W-:Y:S08]  /*3580*/  HMMA.16816.F32.BF16 R48, R20.reuse, R18, R48 ;  /* 0x000000121430723c */ /* 0x040ff00000041830 */
[C---:B------:R-:W-:Y:S08]  /*3590*/  HMMA.16816.F32.BF16 R44, R20.reuse, R12, R44 ;  /* 0x0000000c142c723c */ /* 0x040ff0000004182c */
[C---:B------:R-:W-:Y:S08]  /*35a0*/  HMMA.16816.F32.BF16 R40, R20.reuse, R14, R40 ;  /* 0x0000000e1428723c */ /* 0x040ff00000041828 */
[C---:B---3--:R-:W-:Y:S08]  /*35b0*/  HMMA.16816.F32.BF16 R36, R20.reuse, R8, R36 ;  /* 0x000000081424723c */ /* 0x048ff00000041824 */
[C---:B------:R-:W-:Y:S08]  /*35c0*/  HMMA.16816.F32.BF16 R32, R20.reuse, R10, R32 ;  /* 0x0000000a1420723c */ /* 0x040ff00000041820 */
[C---:B------:R-:W-:Y:S08]  /*35d0*/  HMMA.16816.F32.BF16 R28, R20.reuse, R4, R28 ;  /* 0x00000004141c723c */ /* 0x040ff0000004181c */
[----:B------:R-:W-:Y:S01]  /*35e0*/  HMMA.16816.F32.BF16 R24, R20, R6, R24 ;  /* 0x000000061418723c */ /* 0x000fe20000041818 */
[----:B------:R-:W-:Y:S06]  /*35f0*/  BAR.SYNC.DEFER_BLOCKING 0x0 ;  /* 0x0000000000007b1d */ /* 0x000fec0000010000 */
[----:B------:R-:W-:Y:S01]  /*3600*/  @!UPT UIADD3 URZ, URZ, URZ, URZ ;  /* 0x0000003f3f3ff290 */ /* 0x000fe2000fffe03f */
[----:B------:R-:W-:Y:S11]  /*3610*/  @!P0 BRA `(.L_x_42) ;  /* 0x0000017000008947 */ /* 0x000ff60003800000 */
[----:B------:R-:W-:Y:S01]  /*3620*/  IADD3 R3, R0, -0x2, RZ ;  /* 0xfffffffe00037810 */ /* 0x000fe20007ffe0ff */
[----:B------:R-:W-:-:S03]  /*3630*/  IMAD.MOV.U32 R4, RZ, RZ, c[0x0][0x1e0] ;  /* 0x00007800ff047624 */ /* 0x000fc600078e00ff */
[----:B------:R-:W-:Y:S01]  /*3640*/  SHF.R.S32.HI R5, RZ, 0x1f, R3 ;  /* 0x0000001fff057819 */ /* 0x000fe20000011403 */
[----:B------:R-:W-:-:S04]  /*3650*/  IMAD.WIDE.U32 R10, R3, c[0x0][0x1e0], RZ ;  /* 0x00007800030a7a25 */ /* 0x000fc800078e00ff */
[----:B------:R-:W-:Y:S01]  /*3660*/  IMAD R5, R5, c[0x0][0x1e0], RZ ;  /* 0x0000780005057a24 */ /* 0x000fe200078e02ff */
[----:B------:R-:W-:-:S03]  /*3670*/  LEA R6, P0, R10, R250, 0x6 ;  /* 0x000000fa0a067211 */ /* 0x000fc600078030ff */
[----:B------:R-:W-:Y:S01]  /*3680*/  IMAD R5, R3, c[0x0][0x1e4], R5 ;  /* 0x0000790003057a24 */ /* 0x000fe200078e0205 */
[----:B------:R-:W-:Y:S01]  /*3690*/  LEA R8, P1, R6, c[0x0][0x1c8], 0x1 ;  /* 0x0000720006087a11 */ /* 0x000fe200078208ff */
[----:B------:R-:W-:Y:S02]  /*36a0*/  IMAD.MOV.U32 R3, RZ, RZ, c[0x0][0x1e4] ;  /* 0x00007900ff037624 */ /* 0x000fe400078e00ff */
[----:B------:R-:W-:-:S05]  /*36b0*/  IMAD.IADD R5, R11, 0x1, R5 ;  /* 0x000000010b057824 */ /* 0x000fca00078e0205 */
[----:B------:R-:W-:Y:S02]  /*36c0*/  LEA.HI.X R5, R10, R240, R5, 0x6, P0 ;  /* 0x000000f00a057211 */ /* 0x000fe400000f3405 */
[----:B------:R-:W-:Y:S02]  /*36d0*/  LEA R10, P0, R4, R8, 0x6 ;  /* 0x00000008040a7211 */ /* 0x000fe400078030ff */
[----:B------:R-:W-:-:S04]  /*36e0*/  LEA.HI.X R9, R6, c[0x0][0x1cc], R5, 0x1, P1 ;  /* 0x0000730006097a11 */ /* 0x000fc800008f0c05 */
[----:B------:R-:W-:Y:S01]  /*36f0*/  LEA.HI.X R11, R4, R9, R3, 0x6, P0 ;  /* 0x00000009040b7211 */ /* 0x000fe200000f3403 */
[----:B------:R-:W-:Y:S01]  /*3700*/  @!PT LDS RZ, [RZ] ;  /* 0x00000000fffff984 */ /* 0x000fe20000000800 */
[----:B------:R-:W-:Y:S01]  /*3710*/  @!PT LDS RZ, [RZ] ;  /* 0x00000000fffff984 */ /* 0x000fe20000000800 */
[----:B------:R-:W-:Y:S01]  /*3720*/  @!PT LDS RZ, [RZ] ;  /* 0x00000000fffff984 */ /* 0x000fe20000000800 */
[----:B------:R1:W-:Y:S04]  /*3730*/  LDGSTS.E.BYPASS.LTC128B.128 [R204+0x6100], [R8.64], !P4 ;  /* 0x0610000008cc7fae */ /* 0x0003e8000e101d46 */
[----:B------:R1:W-:Y:S04]  /*3740*/  LDGSTS.E.BYPASS.LTC128B.128 [R204+0x8100], [R8.64+0x80], !P5 ;  /* 0x0810008008cc7fae */ /* 0x0003e8000e901d46 */
[----:B------:R1:W-:Y:S04]  /*3750*/  LDGSTS.E.BYPASS.LTC128B.128 [R204+0xa100], [R8.64+0x100], !P6 ;  /* 0x0a10010008cc7fae */ /* 0x0003e8000f101d46 */
[----:B------:R1:W-:Y:S04]  /*3760*/  LDGSTS.E.BYPASS.LTC128B.128 [R204+0x7100], [R10.64], !P4 ;  /* 0x071000000acc7fae */ /* 0x0003e8000e101d46 */
[----:B------:R1:W-:Y:S04]  /*3770*/  LDGSTS.E.BYPASS.LTC128B.128 [R204+0x9100], [R10.64+0x80], !P5 ;  /* 0x091000800acc7fae */ /* 0x0003e8000e901d46 */
[----:B------:R1:W-:Y:S02]  /*3780*/  LDGSTS.E.BYPASS.LTC128B.128 [R204+0xb100], [R10.64+0x100], !P6 ;  /* 0x0b1001000acc7fae */ /* 0x0003e4000f101d46 */
.L_x_42:
[----:B------:R-:W-:Y:S05]  /*3790*/  BSYNC B0 ;  /* 0x0000000000007941 */ /* 0x000fea0003800000 */
.L_x_41:
[----:B------:R-:W-:Y:S01]  /*37a0*/  IMAD.IADD R3, R2, 0x1, -R205 ;  /* 0x0000000102037824 */ /* 0x000fe200078e0acd */
[----:B------:R-:W-:Y:S01]  /*37b0*/  LDSM.16.MT88.4 R124, [R183] ;  /* 0x00000000b77c783b */ /* 0x000fe20000004200 */
[----:B------:R-:W-:-:S03]  /*37c0*/  IADD3 R0, R0, -0x2, RZ ;  /* 0xfffffffe00007810 */ /* 0x000fc60007ffe0ff */
[C---:B------:R-:W-:Y:S01]  /*37d0*/  ISETP.GT.AND P3, PT, R3.reuse, RZ, PT ;  /* 0x000000ff0300720c */ /* 0x040fe20003f64270 */
[----:B------:R-:W-:Y:S01]  /*37e0*/  LDSM.16.MT88.4 R56, [R180] ;  /* 0x00000000b438783b */ /* 0x000fe20000004200 */
[C---:B------:R-:W-:Y:S02]  /*37f0*/  ISETP.GT.AND P2, PT, R3.reuse, 0x1, PT ;  /* 0x000000010300780c */ /* 0x040fe40003f44270 */
[----:B------:R-:W-:Y:S01]  /*3800*/  ISETP.GT.AND P1, PT, R3, 0x8, PT ;  /* 0x000000080300780c */ /* 0x000fe20003f24270 */
[----:B------:R-:W-:Y:S01]  /*3810*/  LDSM.16.MT88.4 R64, [R183+0x2000] ;  /* 0x00200000b740783b */ /* 0x000fe20000004200 */
[----:B------:R-:W-:Y:S02]  /*3820*/  FSEL R52, R52, -INF , P3 ;  /* 0xff80000034347808 */ /* 0x000fe40001800000 */
[----:B------:R-:W-:Y:S01]  /*3830*/  FSEL R53, R53, -INF , P2 ;  /* 0xff80000035357808 */ /* 0x000fe20001000000 */
[----:B------:R-:W-:Y:S01]  /*3840*/  LDSM.16.MT88.4 R72, [R182+0x2000] ;  /* 0x00200000b648783b */ /* 0x000fe20000004200 */
[----:B------:R-:W-:-:S02]  /*3850*/  ISETP.GT.AND P0, PT, R3, 0x9, PT ;  /* 0x000000090300780c */ /* 0x000fc40003f04270 */
[----:B------:R-:W-:Y:S01]  /*3860*/  FSEL R48, R48, -INF , P1 ;  /* 0xff80000030307808 */ /* 0x000fe20000800000 */
[----:B------:R-:W-:Y:S01]  /*3870*/  LDSM.16.MT88.4 R80, [R181+0x2000] ;  /* 0x00200000b550783b */ /* 0x000fe20000004200 */
[----:B------:R-:W-:Y:S02]  /*3880*/  FMNMX.FTZ R2, R52, R53, !PT ;  /* 0x0000003534027209 */ /* 0x000fe40007810000 */
[----:B------:R-:W-:Y:S01]  /*3890*/  FSEL R54, R54, -INF , P3 ;  /* 0xff80000036367808 */ /* 0x000fe20001800000 */
[----:B------:R-:W-:Y:S01]  /*38a0*/  LDSM.16.MT88.4 R88, [R180+0x2000] ;  /* 0x00200000b458783b */ /* 0x000fe20000004200 */
[----:B------:R-:W-:Y:S02]  /*38b0*/  FSEL R55, R55, -INF , P2 ;  /* 0xff80000037377808 */ /* 0x000fe40001000000 */
[----:B------:R-:W-:Y:S01]  /*38c0*/  FSEL R49, R49, -INF , P0 ;  /* 0xff80000031317808 */ /* 0x000fe20000000000 */
[----:B------:R-:W-:Y:S01]  /*38d0*/  LDSM.16.MT88.4 R96, [R183+0x4000] ;  /* 0x00400000b760783b */ /* 0x000fe20000004200 */
[----:B------:R-:W-:-:S02]  /*38e0*/  ISETP.GT.AND P2, PT, R3, 0x10, PT ;  /* 0x000000100300780c */ /* 0x000fc40003f44270 */
[----:B------:R-:W-:Y:S01]  /*38f0*/  FMNMX.FTZ R2, R48, R2, !PT ;  /* 0x0000000230027209 */ /* 0x000fe20007810000 */
[----:B------:R-:W-:Y:S01]  /*3900*/  LDSM.16.MT88.4 R120, [R182+0x4000] ;  /* 0x00400000b678783b */ /* 0x000fe20000004200 */
[----:B------:R-:W-:Y:S02]  /*3910*/  FSEL R50, R50, -INF , P1 ;  /* 0xff80000032327808 */ /* 0x000fe40000800000 */
[----:B------:R-:W-:Y:S01]  /*3920*/  FMNMX.FTZ R13, R54, R55, !PT ;  /* 0x00000037360d7209 */ /* 0x000fe20007810000 */
[----:B------:R-:W-:Y:S01]  /*3930*/  LDSM.16.MT88.4 R108, [R181+0x4000] ;  /* 0x00400000b56c783b */ /* 0x000fe20000004200 */
[----:B------:R-:W-:Y:S02]  /*3940*/  ISETP.GT.AND P1, PT, R3, 0x11, PT ;  /* 0x000000110300780c */ /* 0x000fe40003f24270 */
[----:B------:R-:W-:Y:S01]  /*3950*/  FSEL R5, R44, -INF , P2 ;  /* 0xff8000002c057808 */ /* 0x000fe20001000000 */
[----:B------:R-:W-:Y:S01]  /*3960*/  LDSM.16.MT88.4 R16, [R182+0x800] ;  /* 0x00080000b610783b */ /* 0x000fe20000004200 */
[----:B------:R-:W-:-:S02]  /*3970*/  FMNMX.FTZ R2, R49, R2, !PT ;  /* 0x0000000231027209 */ /* 0x000fc40007810000 */
[----:B------:R-:W-:Y:S01]  /*3980*/  FSEL R6, R51, -INF , P0 ;  /* 0xff80000033067808 */ /* 0x000fe20000000000 */
[----:B------:R-:W-:Y:S01]  /*3990*/  LDSM.16.MT88.4 R20, [R180+0x800] ;  /* 0x00080000b414783b */ /* 0x000fe20000004200 */
[----:B------:R-:W-:Y:S02]  /*39a0*/  FMNMX.FTZ R13, R50, R13, !PT ;  /* 0x0000000d320d7209 */ /* 0x000fe40007810000 */
[----:B------:R-:W-:Y:S01]  /*39b0*/  ISETP.GT.AND P0, PT, R3, 0x18, PT ;  /* 0x000000180300780c */ /* 0x000fe20003f04270 */
[----:B------:R-:W0:Y:S01]  /*39c0*/  LDGDEPBAR ;  /* 0x00000000000079af */ /* 0x000e220000000000 */
[----:B------:R-:W-:Y:S02]  /*39d0*/  FSEL R4, R45, -INF , P1 ;  /* 0xff8000002d047808 */ /* 0x000fe40000800000 */
[----:B------:R-:W-:Y:S02]  /*39e0*/  FMNMX.FTZ R7, R5, R2, !PT ;  /* 0x0000000205077209 */ /* 0x000fe40007810000 */
[----:B-1----:R-:W-:-:S02]  /*39f0*/  FSEL R11, R46, -INF , P2 ;  /* 0xff8000002e0b7808 */ /* 0x002fc40001000000 */
[----:B------:R-:W-:Y:S02]  /*3a00*/  FMNMX.FTZ R13, R6, R13, !PT ;  /* 0x0000000d060d7209 */ /* 0x000fe40007810000 */
[----:B------:R-:W-:Y:S02]  /*3a10*/  FSEL R10, R47, -INF , P1 ;  /* 0xff8000002f0a7808 */ /* 0x000fe40000800000 */
[----:B------:R-:W-:Y:S02]  /*3a20*/  ISETP.GT.AND P1, PT, R3, 0x19, PT ;  /* 0x000000190300780c */ /* 0x000fe40003f24270 */
[----:B------:R-:W-:Y:S02]  /*3a30*/  FSEL R12, R40, -INF , P0 ;  /* 0xff800000280c7808 */ /* 0x000fe40000000000 */
[----:B------:R-:W-:Y:S02]  /*3a40*/  FMNMX.FTZ R7, R4, R7, !PT ;  /* 0x0000000704077209 */ /* 0x000fe40007810000 */
[----:B------:R-:W-:-:S02]  /*3a50*/  FMNMX.FTZ R13, R11, R13, !PT ;  /* 0x0000000d0b0d7209 */ /* 0x000fc40007810000 */
[----:B------:R-:W-:Y:S02]  /*3a60*/  FSEL R9, R42, -INF , P0 ;  /* 0xff8000002a097808 */ /* 0x000fe40000000000 */
[----:B------:R-:W-:Y:S02]  /*3a70*/  FSEL R2, R41, -INF , P1 ;  /* 0xff80000029027808 */ /* 0x000fe40000800000 */
[C---:B------:R-:W-:Y:S02]  /*3a80*/  ISETP.GT.AND P0, PT, R3.reuse, 0x20, PT ;  /* 0x000000200300780c */ /* 0x040fe40003f04270 */
[----:B------:R-:W-:Y:S02]  /*3a90*/  FMNMX.FTZ R7, R12, R7, !PT ;  /* 0x000000070c077209 */ /* 0x000fe40007810000 */
[----:B------:R-:W-:Y:S02]  /*3aa0*/  FMNMX.FTZ R13, R10, R13, !PT ;  /* 0x0000000d0a0d7209 */ /* 0x000fe40007810000 */
[----:B------:R-:W-:-:S02]  /*3ab0*/  ISETP.GT.AND P6, PT, R3, 0x21, PT ;  /* 0x000000210300780c */ /* 0x000fc40003fc4270 */
[----:B------:R-:W-:Y:S02]  /*3ac0*/  FSEL R144, R36, -INF , P0 ;  /* 0xff80000024907808 */ /* 0x000fe40000000000 */
[----:B------:R-:W-:Y:S02]  /*3ad0*/  FMNMX.FTZ R7, R2, R7, !PT ;  /* 0x0000000702077209 */ /* 0x000fe40007810000 */
[----:B------:R-:W-:Y:S02]  /*3ae0*/  FSEL R8, R43, -INF , P1 ;  /* 0xff8000002b087808 */ /* 0x000fe40000800000 */
[----:B------:R-:W-:Y:S01]  /*3af0*/  FMNMX.FTZ R13, R9, R13, !PT ;  /* 0x0000000d090d7209 */ /* 0x000fe20007810000 */
[----:B------:R-:W-:Y:S01]  /*3b00*/  LDSM.16.MT88.4 R40, [R182] ;  /* 0x00000000b628783b */ /* 0x000fe20000004200 */
[----:B------:R-:W-:Y:S02]  /*3b10*/  ISETP.GT.AND P5, PT, R3, 0x28, PT ;  /* 0x000000280300780c */ /* 0x000fe40003fa4270 */
[----:B------:R-:W-:-:S02]  /*3b20*/  FSEL R145, R37, -INF , P6 ;  /* 0xff80000025917808 */ /* 0x000fc40003000000 */
[----:B------:R-:W-:Y:S02]  /*3b30*/  FMNMX.FTZ R7, R144, R7, !PT ;  /* 0x0000000790077209 */ /* 0x000fe40007810000 */
[----:B------:R-:W-:Y:S02]  /*3b40*/  FSEL R156, R38, -INF , P0 ;  /* 0xff800000269c7808 */ /* 0x000fe40000000000 */
[----:B------:R-:W-:Y:S02]  /*3b50*/  FMNMX.FTZ R13, R8, R13, !PT ;  /* 0x0000000d080d7209 */ /* 0x000fe40007810000 */
[----:B------:R-:W-:Y:S02]  /*3b60*/  ISETP.GT.AND P4, PT, R3, 0x29, PT ;  /* 0x000000290300780c */ /* 0x000fe40003f84270 */
[----:B------:R-:W-:Y:S02]  /*3b70*/  FSEL R149, R32, -INF , P5 ;  /* 0xff80000020957808 */ /* 0x000fe40002800000 */
[----:B------:R-:W-:-:S02]  /*3b80*/  FMNMX.FTZ R7, R145, R7, !PT ;  /* 0x0000000791077209 */ /* 0x000fc40007810000 */
[----:B------:R-:W-:Y:S02]  /*3b90*/  FSEL R157, R39, -INF , P6 ;  /* 0xff800000279d7808 */ /* 0x000fe40003000000 */
[----:B------:R-:W-:Y:S02]  /*3ba0*/  FMNMX.FTZ R13, R156, R13, !PT ;  /* 0x0000000d9c0d7209 */ /* 0x000fe40007810000 */
[C---:B------:R-:W-:Y:S02]  /*3bb0*/  ISETP.GT.AND P3, PT, R3.reuse, 0x30, PT ;  /* 0x000000300300780c */ /* 0x040fe40003f64270 */
[----:B------:R-:W-:Y:S02]  /*3bc0*/  ISETP.GT.AND P2, PT, R3, 0x31, PT ;  /* 0x000000310300780c */ /* 0x000fe40003f44270 */
[----:B------:R-:W-:Y:S02]  /*3bd0*/  FSEL R150, R33, -INF , P4 ;  /* 0xff80000021967808 */ /* 0x000fe40002000000 */
[----:B------:R-:W-:-:S02]  /*3be0*/  FMNMX.FTZ R7, R149, R7, !PT ;  /* 0x0000000795077209 */ /* 0x000fc40007810000 */
[----:B------:R-:W-:Y:S02]  /*3bf0*/  FSEL R159, R34, -INF , P5 ;  /* 0xff800000229f7808 */ /* 0x000fe40002800000 */
[----:B------:R-:W-:Y:S02]  /*3c00*/  FMNMX.FTZ R13, R157, R13, !PT ;  /* 0x0000000d9d0d7209 */ /* 0x000fe40007810000 */
[----:B------:R-:W-:Y:S02]  /*3c10*/  FSEL R28, R28, -INF , P3 ;  /* 0xff8000001c1c7808 */ /* 0x000fe40001800000 */
[----:B------:R-:W-:Y:S02]  /*3c20*/  FMNMX.FTZ R7, R150, R7, !PT ;  /* 0x0000000796077209 */ /* 0x000fe40007810000 */
[----:B------:R-:W-:Y:S02]  /*3c30*/  FSEL R158, R29, -INF , P2 ;  /* 0xff8000001d9e7808 */ /* 0x000fe40001000000 */
[----:B------:R-:W-:-:S02]  /*3c40*/  FSEL R29, R35, -INF , P4 ;  /* 0xff800000231d7808 */ /* 0x000fc40002000000 */
[----:B------:R-:W-:Y:S02]  /*3c50*/  FMNMX.FTZ R13, R159, R13, !PT ;  /* 0x0000000d9f0d7209 */ /* 0x000fe40007810000 */
[----:B------:R-:W-:Y:S02]  /*3c60*/  ISETP.GT.AND P1, PT, R3, 0x38, PT ;  /* 0x000000380300780c */ /* 0x000fe40003f24270 */
[----:B------:R-:W-:Y:S02]  /*3c70*/  FMNMX.FTZ R7, R28, R7, !PT ;  /* 0x000000071c077209 */ /* 0x000fe40007810000 */
[----:B------:R-:W-:Y:S02]  /*3c80*/  FSEL R152, R30, -INF , P3 ;  /* 0xff8000001e987808 */ /* 0x000fe40001800000 */
[----:B------:R-:W-:Y:S02]  /*3c90*/  FMNMX.FTZ R13, R29, R13, !PT ;  /* 0x0000000d1d0d7209 */ /* 0x000fe40007810000 */
[----:B------:R-:W-:-:S02]  /*3ca0*/  ISETP.GT.AND P0, PT, R3, 0x39, PT ;  /* 0x000000390300780c */ /* 0x000fc40003f04270 */
[----:B------:R-:W-:Y:S02]  /*3cb0*/  FSEL R155, R24, -INF , P1 ;  /* 0xff800000189b7808 */ /* 0x000fe40000800000 */
[----:B------:R-:W-:Y:S02]  /*3cc0*/  FMNMX.FTZ R7, R158, R7, !PT ;  /* 0x000000079e077209 */ /* 0x000fe40007810000 */
[----:B------:R-:W-:Y:S02]  /*3cd0*/  FSEL R151, R31, -INF , P2 ;  /* 0xff8000001f977808 */ /* 0x000fe40001000000 */
[----:B------:R-:W-:Y:S02]  /*3ce0*/  FMNMX.FTZ R13, R152, R13, !PT ;  /* 0x0000000d980d7209 */ /* 0x000fe40007810000 */
[----:B------:R-:W-:Y:S02]  /*3cf0*/  FSEL R154, R25, -INF , P0 ;  /* 0xff800000199a7808 */ /* 0x000fe40000000000 */
[----:B------:R-:W-:-:S02]  /*3d00*/  FMNMX.FTZ R3, R155, R7, !PT ;  /* 0x000000079b037209 */ /* 0x000fc40007810000 */
[----:B------:R-:W-:Y:S02]  /*3d10*/  FSEL R148, R26, -INF , P1 ;  /* 0xff8000001a947808 */ /* 0x000fe40000800000 */
[----:B------:R-:W-:Y:S02]  /*3d20*/  FMNMX.FTZ R13, R151, R13, !PT ;  /* 0x0000000d970d7209 */ /* 0x000fe40007810000 */
[----:B------:R-:W-:Y:S02]  /*3d30*/  FMNMX.FTZ R3, R154, R3, !PT ;  /* 0x000000039a037209 */ /* 0x000fe40007810000 */
[----:B------:R-:W-:Y:S02]  /*3d40*/  FSEL R147, R27, -INF , P0 ;  /* 0xff8000001b937808 */ /* 0x000fe40000000000 */
[----:B------:R-:W-:Y:S01]  /*3d50*/  FMNMX.FTZ R13, R148, R13, !PT ;  /* 0x0000000d940d7209 */ /* 0x000fe20007810000 */
[----:B------:R-:W1:Y:S03]  /*3d60*/  SHFL.BFLY PT, R7, R3, 0x2, 0x1f ;  /* 0x0c401f0003077f89 */ /* 0x000e6600000e0000 */
[----:B------:R-:W-:Y:S01]  /*3d70*/  FMNMX.FTZ R15, R147, R13, !PT ;  /* 0x0000000d930f7209 */ /* 0x000fe20007810000 */
[----:B------:R-:W-:Y:S04]  /*3d80*/  LDSM.16.MT88.4 R24, [R182+0x2800] ;  /* 0x00280000b618783b */ /* 0x000fe80000004200 */
[----:B------:R-:W2:Y:S01]  /*3d90*/  SHFL.BFLY PT, R13, R15, 0x2, 0x1f ;  /* 0x0c401f000f0d7f89 */ /* 0x000ea200000e0000 */
[----:B-1----:R-:W-:-:S05]  /*3da0*/  FMNMX.FTZ R14, R3, R7, !PT ;  /* 0x00000007030e7209 */ /* 0x002fca0007810000 */
[----:B------:R-:W1:Y:S01]  /*3db0*/  SHFL.BFLY PT, R132, R14, 0x1, 0x1f ;  /* 0x0c201f000e847f89 */ /* 0x000e6200000e0000 */
[----:B--2---:R-:W-:-:S05]  /*3dc0*/  FMNMX.FTZ R7, R15, R13, !PT ;  /* 0x0000000d0f077209 */ /* 0x004fca0007810000 */
[----:B------:R-:W2:Y:S01]  /*3dd0*/  SHFL.BFLY PT, R3, R7, 0x1, 0x1f ;  /* 0x0c201f0007037f89 */ /* 0x000ea200000e0000 */
[----:B-1----:R-:W-:-:S04]  /*3de0*/  FMNMX.FTZ R132, R14, R132, !PT ;  /* 0x000000840e847209 */ /* 0x002fc80007810000 */
[C---:B------:R-:W-:Y:S01]  /*3df0*/  FSETP.NEU.FTZ.AND P0, PT, R132.reuse, -INF , PT ;  /* 0xff8000008400780b */ /* 0x040fe20003f1d000 */
[----:B------:R-:W-:Y:S01]  /*3e00*/  FMUL.FTZ R153, R132, c[0x0][0x2d0] ;  /* 0x0000b40084997a20 */ /* 0x000fe20000410000 */
[----:B--2---:R-:W-:-:S04]  /*3e10*/  FMNMX.FTZ R3, R7, R3, !PT ;  /* 0x0000000307037209 */ /* 0x004fc80007810000 */
[----:B------:R-:W-:Y:S02]  /*3e20*/  FSEL R153, R153, RZ, P0 ;  /* 0x000000ff99997208 */ /* 0x000fe40000000000 */
[C---:B------:R-:W-:Y:S01]  /*3e30*/  FSETP.NEU.FTZ.AND P0, PT, R3.reuse, -INF , PT ;  /* 0xff8000000300780b */ /* 0x040fe20003f1d000 */
[----:B------:R-:W-:Y:S02]  /*3e40*/  FMUL.FTZ R146, R3, c[0x0][0x2d0] ;  /* 0x0000b40003927a20 */ /* 0x000fe40000410000 */
[--C-:B------:R-:W-:Y:S02]  /*3e50*/  FFMA.FTZ R137, R48, c[0x0][0x2d0], -R153.reuse ;  /* 0x0000b40030897a23 */ /* 0x100fe40000010899 */
[--C-:B------:R-:W-:Y:S01]  /*3e60*/  FFMA.FTZ R133, R49, c[0x0][0x2d0], -R153.reuse ;  /* 0x0000b40031857a23 */ /* 0x100fe20000010899 */
[----:B------:R-:W-:Y:S01]  /*3e70*/  FSEL R146, R146, RZ, P0 ;  /* 0x000000ff92927208 */ /* 0x000fe20000000000 */
[--C-:B------:R-:W-:Y:S01]  /*3e80*/  FFMA.FTZ R139, R52, c[0x0][0x2d0], -R153.reuse ;  /* 0x0000b400348b7a23 */ /* 0x100fe20000010899 */
[----:B------:R-:W-:Y:S01]  /*3e90*/  ISETP.GE.AND P0, PT, R0, R241, PT ;  /* 0x000000f10000720c */ /* 0x000fe20003f06270 */
[----:B------:R-:W-:Y:S01]  /*3ea0*/  FFMA.FTZ R138, R53, c[0x0][0x2d0], -R153 ;  /* 0x0000b400358a7a23 */ /* 0x000fe20000010899 */
[----:B------:R-:W-:Y:S01]  /*3eb0*/  MUFU.EX2 R137, R137 ;  /* 0x0000008900897308 */ /* 0x000fe20000000800 */
[----:B------:R-:W-:-:S02]  /*3ec0*/  FFMA.FTZ R134, R50, c[0x0][0x2d0], -R146 ;  /* 0x0000b40032867a23 */ /* 0x000fc40000010892 */
[----:B------:R-:W1:Y:S01]  /*3ed0*/  LDSM.16.MT88.4 R48, [R181] ;  /* 0x00000000b530783b */ /* 0x000e620000004200 */
[--C-:B------:R-:W-:Y:S02]  /*3ee0*/  FFMA.FTZ R136, R54, c[0x0][0x2d0], -R146.reuse ;  /* 0x0000b40036887a23 */ /* 0x100fe40000010892 */
[--C-:B------:R-:W-:Y:S02]  /*3ef0*/  FFMA.FTZ R135, R55, c[0x0][0x2d0], -R146.reuse ;  /* 0x0000b40037877a23 */ /* 0x100fe40000010892 */
[----:B------:R-:W-:Y:S01]  /*3f00*/  FFMA.FTZ R33, R6, c[0x0][0x2d0], -R146 ;  /* 0x0000b40006217a23 */ /* 0x000fe20000010892 */
[----:B------:R-:W-:Y:S01]  /*3f10*/  MUFU.EX2 R139, R139 ;  /* 0x0000008b008b7308 */ /* 0x000fe20000000800 */
[--C-:B------:R-:W-:Y:S02]  /*3f20*/  FFMA.FTZ R35, R5, c[0x0][0x2d0], -R153.reuse ;  /* 0x0000b40005237a23 */ /* 0x100fe40000010899 */
[--C-:B------:R-:W-:Y:S02]  /*3f30*/  FFMA.FTZ R32, R4, c[0x0][0x2d0], -R153.reuse ;  /* 0x0000b40004207a23 */ /* 0x100fe40000010899 */
[----:B------:R-:W2:Y:S01]  /*3f40*/  LDSM.16.MT88.4 R4, [R180+0x4000] ;  /* 0x00400000b404783b */ /* 0x000ea20000004200 */
[----:B------:R-:W-:-:S02]  /*3f50*/  FFMA.FTZ R34, R12, c[0x0][0x2d0], -R153 ;  /* 0x0000b4000c227a23 */ /* 0x000fc40000010899 */
[----:B------:R-:W3:Y:S01]  /*3f60*/  MUFU.EX2 R138, R138 ;  /* 0x0000008a008a7308 */ /* 0x000ee20000000800 */
[--C-:B------:R-:W-:Y:S01]  /*3f70*/  FFMA.FTZ R143, R11, c[0x0][0x2d0], -R146.reuse ;  /* 0x0000b4000b8f7a23 */ /* 0x100fe20000010892 */
[----:B------:R-:W4:Y:S01]  /*3f80*/  LDSM.16.MT88.4 R12, [R183+0x800] ;  /* 0x00080000b70c783b */ /* 0x000f220000004200 */
[--C-:B------:R-:W-:Y:S02]  /*3f90*/  FFMA.FTZ R141, R10, c[0x0][0x2d0], -R146.reuse ;  /* 0x0000b4000a8d7a23 */ /* 0x100fe40000010892 */
[--C-:B------:R-:W-:Y:S02]  /*3fa0*/  FFMA.FTZ R142, R9, c[0x0][0x2d0], -R146.reuse ;  /* 0x0000b400098e7a23 */ /* 0x100fe40000010892 */
[----:B------:R-:W-:Y:S01]  /*3fb0*/  FFMA.FTZ R140, R8, c[0x0][0x2d0], -R146 ;  /* 0x0000b400088c7a23 */ /* 0x000fe20000010892 */
[----:B------:R-:W5:Y:S01]  /*3fc0*/  MUFU.EX2 R133, R133 ;  /* 0x0000008500857308 */ /* 0x000f620000000800 */
[----:B------:R-:W1:Y:S01]  /*3fd0*/  LDSM.16.MT88.4 R8, [R181+0x800] ;  /* 0x00080000b508783b */ /* 0x000e620000004200 */
[----:B------:R-:W-:-:S02]  /*3fe0*/  FFMA.FTZ R2, R2, c[0x0][0x2d0], -R153 ;  /* 0x0000b40002027a23 */ /* 0x000fc40000010899 */
[--C-:B------:R-:W-:Y:S02]  /*3ff0*/  FFMA.FTZ R144, R144, c[0x0][0x2d0], -R153.reuse ;  /* 0x0000b40090907a23 */ /* 0x100fe40000010899 */
[--C-:B------:R-:W-:Y:S02]  /*4000*/  FFMA.FTZ R145, R145, c[0x0][0x2d0], -R153.reuse ;  /* 0x0000b40091917a23 */ /* 0x100fe40000010899 */
[----:B------:R-:W-:Y:S01]  /*4010*/  MUFU.EX2 R136, R136 ;  /* 0x0000008800887308 */ /* 0x000fe20000000800 */
[----:B---3--:R-:W-:Y:S01]  /*4020*/  F2FP.BF16.PACK_AB R112, R138, R139 ;  /* 0x0000008b8a70723e */ /* 0x008fe200000010ff */
[--C-:B------:R-:W-:Y:S02]  /*4030*/  FFMA.FTZ R149, R149, c[0x0][0x2d0], -R153.reuse ;  /* 0x0000b40095957a23 */ /* 0x100fe40000010899 */
[----:B------:R-:W-:Y:S02]  /*4040*/  FFMA.FTZ R150, R150, c[0x0][0x2d0], -R153 ;  /* 0x0000b40096967a23 */ /* 0x000fe40000010899 */
[----:B------:R-:W-:-:S02]  /*4050*/  FFMA.FTZ R156, R156, c[0x0][0x2d0], -R146 ;  /* 0x0000b4009c9c7a23 */ /* 0x000fc40000010892 */
[----:B------:R-:W3:Y:S01]  /*4060*/  MUFU.EX2 R135, R135 ;  /* 0x0000008700877308 */ /* 0x000ee20000000800 */
[----:B-----5:R-:W-:Y:S01]  /*4070*/  F2FP.BF16.PACK_AB R114, R133, R137 ;  /* 0x000000898572723e */ /* 0x020fe200000010ff */
[--C-:B------:R-:W-:Y:S02]  /*4080*/  FFMA.FTZ R157, R157, c[0x0][0x2d0], -R146.reuse ;  /* 0x0000b4009d9d7a23 */ /* 0x100fe40000010892 */
[--C-:B------:R-:W-:Y:S02]  /*4090*/  FFMA.FTZ R159, R159, c[0x0][0x2d0], -R146.reuse ;  /* 0x0000b4009f9f7a23 */ /* 0x100fe40000010892 */
[----:B------:R-:W-:Y:S02]  /*40a0*/  FFMA.FTZ R160, R29, c[0x0][0x2d0], -R146 ;  /* 0x0000b4001da07a23 */ /* 0x000fe40000010892 */
[----:B------:R-:W-:Y:S01]  /*40b0*/  MUFU.EX2 R134, R134 ;  /* 0x0000008600867308 */ /* 0x000fe20000000800 */
[--C-:B------:R-:W-:Y:S02]  /*40c0*/  FFMA.FTZ R161, R28, c[0x0][0x2d0], -R153.reuse ;  /* 0x0000b4001ca17a23 */ /* 0x100fe40000010899 */
[----:B------:R-:W-:Y:S01]  /*40d0*/  LDSM.16.MT88.4 R28, [R180+0x5000] ;  /* 0x00500000b41c783b */ /* 0x000fe20000004200 */
[----:B------:R-:W-:-:S02]  /*40e0*/  FFMA.FTZ R158, R158, c[0x0][0x2d0], -R153 ;  /* 0x0000b4009e9e7a23 */ /* 0x000fc40000010899 */
[--C-:B------:R-:W-:Y:S02]  /*40f0*/  FFMA.FTZ R155, R155, c[0x0][0x2d0], -R153.reuse ;  /* 0x0000b4009b9b7a23 */ /* 0x100fe40000010899 */
[----:B------:R-:W5:Y:S01]  /*4100*/  MUFU.EX2 R33, R33 ;  /* 0x0000002100217308 */ /* 0x000f620000000800 */
[----:B---3--:R-:W-:Y:S01]  /*4110*/  F2FP.BF16.PACK_AB R113, R135, R136 ;  /* 0x000000888771723e */ /* 0x008fe200000010ff */
[----:B------:R-:W-:Y:S02]  /*4120*/  FFMA.FTZ R246, R154, c[0x0][0x2d0], -R153 ;  /* 0x0000b4009af67a23 */ /* 0x000fe40000010899 */
[--C-:B------:R-:W-:Y:S02]  /*4130*/  FFMA.FTZ R152, R152, c[0x0][0x2d0], -R146.reuse ;  /* 0x0000b40098987a23 */ /* 0x100fe40000010892 */
[--C-:B------:R-:W-:Y:S02]  /*4140*/  FFMA.FTZ R151, R151, c[0x0][0x2d0], -R146.reuse ;  /* 0x0000b40097977a23 */ /* 0x100fe40000010892 */
[----:B------:R-:W-:Y:S01]  /*4150*/  MUFU.EX2 R35, R35 ;  /* 0x0000002300237308 */ /* 0x000fe20000000800 */
[----:B------:R-:W-:-:S02]  /*4160*/  FFMA.FTZ R148, R148, c[0x0][0x2d0], -R146 ;  /* 0x0000b40094947a23 */ /* 0x000fc40000010892 */
[----:B------:R-:W-:Y:S02]  /*4170*/  FFMA.FTZ R245, R147, c[0x0][0x2d0], -R146 ;  /* 0x0000b40093f57a23 */ /* 0x000fe40000010892 */
[----:B------:R-:W-:Y:S02]  /*4180*/  FADD.FTZ R138, R139, R138 ;  /* 0x0000008a8b8a7221 */ /* 0x000fe40000010000 */
[----:B------:R-:W-:Y:S01]  /*4190*/  FADD.FTZ R135, R136, R135 ;  /* 0x0000008788877221 */ /* 0x000fe20000010000 */
[----:B-----5:R-:W-:Y:S01]  /*41a0*/  F2FP.BF16.PACK_AB R115, R33, R134 ;  /* 0x000000862173723e */ /* 0x020fe200000010ff */
[----:B------:R-:W3:Y:S01]  /*41b0*/  MUFU.EX2 R32, R32 ;  /* 0x0000002000207308 */ /* 0x000ee20000000800 */
[----:B------:R-:W-:Y:S02]  /*41c0*/  FADD.FTZ R137, R137, R138 ;  /* 0x0000008a89897221 */ /* 0x000fe40000010000 */
[----:B------:R-:W-:Y:S02]  /*41d0*/  FADD.FTZ R134, R134, R135 ;  /* 0x0000008786867221 */ /* 0x000fe40000010000 */
[----:B------:R-:W-:Y:S01]  /*41e0*/  FADD.FTZ R137, R133, R137 ;  /* 0x0000008985897221 */ /* 0x000fe20000010000 */
[C---:B------:R-:W-:Y:S01]  /*41f0*/  HMMA.16816.F32.BF16 R128, R112.reuse, R124, RZ ;  /* 0x0000007c7080723c */ /* 0x040fe200000418ff */
[----:B------:R-:W-:Y:S01]  /*4200*/  FADD.FTZ R134, R33, R134 ;  /* 0x0000008621867221 */ /* 0x000fe20000010000 */
[----:B------:R-:W-:Y:S06]  /*4210*/  MUFU.EX2 R34, R34 ;  /* 0x0000002200227308 */ /* 0x000fec0000000800 */
[C---:B-1----:R-:W-:Y:S02]  /*4220*/  HMMA.16816.F32.BF16 R44, R112.reuse, R48, RZ ;  /* 0x00000030702c723c */ /* 0x042fe400000418ff */
[----:B------:R-:W-:Y:S06]  /*4230*/  MUFU.EX2 R2, R2 ;  /* 0x0000000200027308 */ /* 0x000fec0000000800 */
[C---:B------:R-:W-:Y:S02]  /*4240*/  HMMA.16816.F32.BF16 R124, R112.reuse, R126, RZ ;  /* 0x0000007e707c723c */ /* 0x040fe400000418ff */
[----:B------:R-:W-:Y:S06]  /*4250*/  MUFU.EX2 R143, R143 ;  /* 0x0000008f008f7308 */ /* 0x000fec0000000800 */
[C---:B------:R-:W-:Y:S02]  /*4260*/  HMMA.16816.F32.BF16 R48, R112.reuse, R50, RZ ;  /* 0x000000327030723c */ /* 0x040fe400000418ff */
[----:B------:R-:W1:Y:S06]  /*4270*/  MUFU.EX2 R141, R141 ;  /* 0x0000008d008d7308 */ /* 0x000e6c0000000800 */
[C---:B------:R-:W-:Y:S02]  /*4280*/  HMMA.16816.F32.BF16 R36, R112.reuse, R40, RZ ;  /* 0x000000287024723c */ /* 0x040fe400000418ff */
[----:B------:R-:W-:Y:S06]  /*4290*/  MUFU.EX2 R142, R142 ;  /* 0x0000008e008e7308 */ /* 0x000fec0000000800 */
[C---:B------:R-:W-:Y:S02]  /*42a0*/  HMMA.16816.F32.BF16 R52, R112.reuse, R56, RZ ;  /* 0x000000387034723c */ /* 0x040fe400000418ff */
[----:B------:R-:W5:Y:S06]  /*42b0*/  MUFU.EX2 R140, R140 ;  /* 0x0000008c008c7308 */ /* 0x000f6c0000000800 */
[C---:B------:R-:W-:Y:S02]  /*42c0*/  HMMA.16816.F32.BF16 R60, R112.reuse, R64, RZ ;  /* 0x00000040703c723c */ /* 0x040fe400000418ff */
[----:B------:R-:W-:Y:S06]  /*42d0*/  MUFU.EX2 R144, R144 ;  /* 0x0000009000907308 */ /* 0x000fec0000000800 */
[C---:B------:R-:W-:Y:S02]  /*42e0*/  HMMA.16816.F32.BF16 R68, R112.reuse, R72, RZ ;  /* 0x000000487044723c */ /* 0x040fe400000418ff */
[----:B------:R-:W1:Y:S06]  /*42f0*/  MUFU.EX2 R145, R145 ;  /* 0x0000009100917308 */ /* 0x000e6c0000000800 */
        /* <DEDUP_REMOVED lines=13> */
[----:B------:R-:W1:Y:S06]  /*43d0*/  MUFU.EX2 R161, R161 ;  /* 0x000000a100a17308 */ /* 0x000e6c0000000800 */
[C---:B------:R-:W-:Y:S02]  /*43e0*/  HMMA.16816.F32.BF16 R64, R112.reuse, R66, RZ ;  /* 0x000000427040723c */ /* 0x040fe400000418ff */
[----:B------:R-:W-:Y:S06]  /*43f0*/  MUFU.EX2 R158, R158 ;  /* 0x0000009e009e7308 */ /* 0x000fec0000000800 */
[C---:B------:R-:W-:Y:S02]  /*4400*/  HMMA.16816.F32.BF16 R72, R112.reuse, R74, RZ ;  /* 0x0000004a7048723c */ /* 0x040fe400000418ff */
[----:B------:R-:W-:Y:S06]  /*4410*/  MUFU.EX2 R155, R155 ;  /* 0x0000009b009b7308 */ /* 0x000fec0000000800 */
[C---:B------:R-:W-:Y:S02]  /*4420*/  HMMA.16816.F32.BF16 R80, R112.reuse, R82, RZ ;  /* 0x000000527050723c */ /* 0x040fe400000418ff */
[----:B------:R-:W-:Y:S06]  /*4430*/  MUFU.EX2 R246, R246 ;  /* 0x000000f600f67308 */ /* 0x000fec0000000800 */
[C---:B------:R-:W-:Y:S02]  /*4440*/  HMMA.16816.F32.BF16 R88, R112.reuse, R90, RZ ;  /* 0x0000005a7058723c */ /* 0x040fe400000418ff */
[----:B------:R-:W1:Y:S06]  /*4450*/  MUFU.EX2 R152, R152 ;  /* 0x0000009800987308 */ /* 0x000e6c0000000800 */
[C---:B------:R-:W-:Y:S02]  /*4460*/  HMMA.16816.F32.BF16 R96, R112.reuse, R98, RZ ;  /* 0x000000627060723c */ /* 0x040fe400000418ff */
[----:B------:R-:W1:Y:S06]  /*4470*/  MUFU.EX2 R151, R151 ;  /* 0x0000009700977308 */ /* 0x000e6c0000000800 */
[C---:B------:R-:W-:Y:S02]  /*4480*/  HMMA.16816.F32.BF16 R120, R112.reuse, R122, RZ ;  /* 0x0000007a7078723c */ /* 0x040fe400000418ff */
[----:B------:R-:W1:Y:S06]  /*4490*/  MUFU.EX2 R148, R148 ;  /* 0x0000009400947308 */ /* 0x000e6c0000000800 */
[C---:B------:R-:W-:Y:S02]  /*44a0*/  HMMA.16816.F32.BF16 R108, R112.reuse, R110, RZ ;  /* 0x0000006e706c723c */ /* 0x040fe400000418ff */
[----:B------:R-:W4:Y:S06]  /*44b0*/  MUFU.EX2 R245, R245 ;  /* 0x000000f500f57308 */ /* 0x000f2c0000000800 */
[C---:B--2---:R-:W-:Y:S07]  /*44c0*/  HMMA.16816.F32.BF16 R116, R112.reuse, R4, RZ ;  /* 0x000000047074723c */ /* 0x044fee00000418ff */
[----:B---3--:R-:W-:Y:S01]  /*44d0*/  F2FP.BF16.PACK_AB R4, R32, R35 ;  /* 0x000000232004723e */ /* 0x008fe200000010ff */
[----:B------:R-:W-:Y:S01]  /*44e0*/  HMMA.16816.F32.BF16 R112, R112, R6, RZ ;  /* 0x000000067070723c */ /* 0x000fe200000418ff */
[----:B-1----:R-:W-:Y:S01]  /*44f0*/  F2FP.BF16.PACK_AB R5, R141, R143 ;  /* 0x0000008f8d05723e */ /* 0x002fe200000010ff */
[----:B------:R-:W-:-:S02]  /*4500*/  FADD.FTZ R35, R35, R137 ;  /* 0x0000008923237221 */ /* 0x000fc40000010000 */
[----:B------:R-:W-:Y:S02]  /*4510*/  FADD.FTZ R143, R143, R134 ;  /* 0x000000868f8f7221 */ /* 0x000fe40000010000 */
[----:B------:R-:W-:Y:S01]  /*4520*/  FADD.FTZ R35, R32, R35 ;  /* 0x0000002320237221 */ /* 0x000fe20000010000 */
[----:B------:R-:W-:Y:S01]  /*4530*/  F2FP.BF16.PACK_AB R6, R2, R34 ;  /* 0x000000220206723e */ /* 0x000fe200000010ff */
[----:B------:R-:W-:Y:S01]  /*4540*/  FADD.FTZ R143, R141, R143 ;  /* 0x0000008f8d8f7221 */ /* 0x000fe20000010000 */
[----:B-----5:R-:W-:Y:S01]  /*4550*/  F2FP.BF16.PACK_AB R7, R140, R142 ;  /* 0x0000008e8c07723e */ /* 0x020fe200000010ff */
[----:B------:R-:W-:Y:S02]  /*4560*/  FADD.FTZ R34, R34, R35 ;  /* 0x0000002322227221 */ /* 0x000fe40000010000 */
[----:B------:R-:W-:Y:S02]  /*4570*/  FADD.FTZ R142, R142, R143 ;  /* 0x0000008f8e8e7221 */ /* 0x000fe40000010000 */
[----:B------:R-:W-:-:S02]  /*4580*/  FADD.FTZ R34, R2, R34 ;  /* 0x0000002202227221 */ /* 0x000fc40000010000 */
[----:B----4-:R-:W-:Y:S01]  /*4590*/  HMMA.16816.F32.BF16 R128, R4, R12, R128 ;  /* 0x0000000c0480723c */ /* 0x010fe20000041880 */
[----:B------:R-:W-:-:S07]  /*45a0*/  FADD.FTZ R142, R140, R142 ;  /* 0x0000008e8c8e7221 */ /* 0x000fce0000010000 */
[C---:B------:R-:W-:Y:S01]  /*45b0*/  HMMA.16816.F32.BF16 R124, R4.reuse, R14, R124 ;  /* 0x0000000e047c723c */ /* 0x040fe2000004187c */
[----:B------:R-:W1:Y:S07]  /*45c0*/  LDSM.16.MT88.4 R12, [R183+0x2800] ;  /* 0x00280000b70c783b */ /* 0x000e6e0000004200 */
[C---:B------:R-:W-:Y:S08]  /*45d0*/  HMMA.16816.F32.BF16 R44, R4.reuse, R8, R44 ;  /* 0x00000008042c723c */ /* 0x040ff0000004182c */
[C---:B------:R-:W-:Y:S01]  /*45e0*/  HMMA.16816.F32.BF16 R48, R4.reuse, R10, R48 ;  /* 0x0000000a0430723c */ /* 0x040fe20000041830 */
[----:B------:R-:W2:Y:S07]  /*45f0*/  LDSM.16.MT88.4 R8, [R181+0x2800] ;  /* 0x00280000b508783b */ /* 0x000eae0000004200 */
[C---:B------:R-:W-:Y:S08]  /*4600*/  HMMA.16816.F32.BF16 R36, R4.reuse, R16, R36 ;  /* 0x000000100424723c */ /* 0x040ff00000041824 */
[C---:B------:R-:W-:Y:S01]  /*4610*/  HMMA.16816.F32.BF16 R40, R4.reuse, R18, R40 ;  /* 0x000000120428723c */ /* 0x040fe20000041828 */
[----:B------:R-:W3:Y:S07]  /*4620*/  LDSM.16.MT88.4 R16, [R180+0x2800] ;  /* 0x00280000b410783b */ /* 0x000eee0000004200 */
[C---:B------:R-:W-:Y:S08]  /*4630*/  HMMA.16816.F32.BF16 R52, R4.reuse, R20, R52 ;  /* 0x000000140434723c */ /* 0x040ff00000041834 */
[C---:B-1----:R-:W-:Y:S08]  /*4640*/  HMMA.16816.F32.BF16 R60, R4.reuse, R12, R60 ;  /* 0x0000000c043c723c */ /* 0x042ff0000004183c */
[C---:B------:R-:W-:Y:S01]  /*4650*/  HMMA.16816.F32.BF16 R64, R4.reuse, R14, R64 ;  /* 0x0000000e0440723c */ /* 0x040fe20000041840 */
[----:B------:R-:W1:Y:S07]  /*4660*/  LDSM.16.MT88.4 R12, [R182+0x4800] ;  /* 0x00480000b60c783b */ /* 0x000e6e0000004200 */
[C---:B--2---:R-:W-:Y:S08]  /*4670*/  HMMA.16816.F32.BF16 R76, R4.reuse, R8, R76 ;  /* 0x00000008044c723c */ /* 0x044ff0000004184c */
[C---:B------:R-:W-:Y:S01]  /*4680*/  HMMA.16816.F32.BF16 R80, R4.reuse, R10, R80 ;  /* 0x0000000a0450723c */ /* 0x040fe20000041850 */
[----:B------:R-:W2:Y:S07]  /*4690*/  LDSM.16.MT88.4 R8, [R181+0x4800] ;  /* 0x00480000b508783b */ /* 0x000eae0000004200 */
[C---:B------:R-:W-:Y:S01]  /*46a0*/  HMMA.16816.F32.BF16 R56, R4.reuse, R22, R56 ;  /* 0x000000160438723c */ /* 0x040fe20000041838 */
[----:B------:R-:W4:Y:S07]  /*46b0*/  LDSM.16.MT88.4 R20, [R183+0x4800] ;  /* 0x00480000b714783b */ /* 0x000f2e0000004200 */
[C---:B---3--:R-:W-:Y:S08]  /*46c0*/  HMMA.16816.F32.BF16 R84, R4.reuse, R16, R84 ;  /* 0x000000100454723c */ /* 0x048ff00000041854 */
[C---:B------:R-:W-:Y:S01]  /*46d0*/  HMMA.16816.F32.BF16 R88, R4.reuse, R18, R88 ;  /* 0x000000120458723c */ /* 0x040fe20000041858 */
[----:B------:R-:W3:Y:S07]  /*46e0*/  LDSM.16.MT88.4 R16, [R180+0x4800] ;  /* 0x00480000b410783b */ /* 0x000eee0000004200 */
[C---:B-1----:R-:W-:Y:S08]  /*46f0*/  HMMA.16816.F32.BF16 R100, R4.reuse, R12, R100 ;  /* 0x0000000c0464723c */ /* 0x042ff00000041864 */
[C---:B------:R-:W-:Y:S01]  /*4700*/  HMMA.16816.F32.BF16 R120, R4.reuse, R14, R120 ;  /* 0x0000000e0478723c */ /* 0x040fe20000041878 */
[----:B------:R-:W1:Y:S07]  /*4710*/  LDSM.16.MT88.4 R12, [R182+0x1000] ;  /* 0x00100000b60c783b */ /* 0x000e6e0000004200 */
[C---:B--2---:R-:W-:Y:S08]  /*4720*/  HMMA.16816.F32.BF16 R104, R4.reuse, R8, R104 ;  /* 0x000000080468723c */ /* 0x044ff00000041868 */
[C---:B------:R-:W-:Y:S01]  /*4730*/  HMMA.16816.F32.BF16 R108, R4.reuse, R10, R108 ;  /* 0x0000000a046c723c */ /* 0x040fe2000004186c */
[----:B------:R-:W2:Y:S07]  /*4740*/  LDSM.16.MT88.4 R8, [R181+0x1000] ;  /* 0x00100000b508783b */ /* 0x000eae0000004200 */
[C---:B------:R-:W-:Y:S08]  /*4750*/  HMMA.16816.F32.BF16 R68, R4.reuse, R24, R68 ;  /* 0x000000180444723c */ /* 0x040ff00000041844 */
[C---:B------:R-:W-:Y:S01]  /*4760*/  HMMA.16816.F32.BF16 R72, R4.reuse, R26, R72 ;  /* 0x0000001a0448723c */ /* 0x040fe20000041848 */
[----:B------:R-:W-:Y:S07]  /*4770*/  LDSM.16.MT88.4 R24, [R183+0x3000] ;  /* 0x00300000b718783b */ /* 0x000fee0000004200 */
[C---:B----4-:R-:W-:Y:S08]  /*4780*/  HMMA.16816.F32.BF16 R92, R4.reuse, R20, R92 ;  /* 0x00000014045c723c */ /* 0x050ff0000004185c */
[C---:B------:R-:W-:Y:S01]  /*4790*/  HMMA.16816.F32.BF16 R96, R4.reuse, R22, R96 ;  /* 0x000000160460723c */ /* 0x040fe20000041860 */
[----:B------:R-:W4:Y:S07]  /*47a0*/  LDSM.16.MT88.4 R20, [R183+0x1000] ;  /* 0x00100000b714783b */ /* 0x000f2e0000004200 */
[C---:B---3--:R-:W-:Y:S08]  /*47b0*/  HMMA.16816.F32.BF16 R116, R4.reuse, R16, R116 ;  /* 0x000000100474723c */ /* 0x048ff00000041874 */
[----:B------:R-:W-:Y:S01]  /*47c0*/  HMMA.16816.F32.BF16 R112, R4, R18, R112 ;  /* 0x000000120470723c */ /* 0x000fe20000041870 */
[----:B------:R-:W3:Y:S06]  /*47d0*/  LDSM.16.MT88.4 R16, [R180+0x1000] ;  /* 0x00100000b410783b */ /* 0x000eec0000004200 */
[----:B------:R-:W-:Y:S01]  /*47e0*/  F2FP.BF16.PACK_AB R4, R145, R144 ;  /* 0x000000909104723e */ /* 0x000fe200000010ff */
[----:B------:R-:W-:Y:S01]  /*47f0*/  FADD.FTZ R144, R144, R34 ;  /* 0x0000002290907221 */ /* 0x000fe20000010000 */
[----:B------:R-:W-:-:S02]  /*4800*/  F2FP.BF16.PACK_AB R6, R150, R149 ;  /* 0x000000959606723e */ /* 0x000fc400000010ff */
[----:B------:R-:W-:Y:S01]  /*4810*/  F2FP.BF16.PACK_AB R5, R157, R156 ;  /* 0x0000009c9d05723e */ /* 0x000fe200000010ff */
[----:B------:R-:W-:Y:S01]  /*4820*/  FADD.FTZ R156, R156, R142 ;  /* 0x0000008e9c9c7221 */ /* 0x000fe20000010000 */
[----:B------:R-:W-:Y:S01]  /*4830*/  F2FP.BF16.PACK_AB R7, R160, R159 ;  /* 0x0000009fa007723e */ /* 0x000fe200000010ff */
[----:B------:R-:W-:Y:S02]  /*4840*/  FADD.FTZ R144, R145, R144 ;  /* 0x0000009091907221 */ /* 0x000fe40000010000 */
[----:B------:R-:W-:Y:S02]  /*4850*/  FADD.FTZ R156, R157, R156 ;  /* 0x0000009c9d9c7221 */ /* 0x000fe40000010000 */
[----:B------:R-:W-:Y:S02]  /*4860*/  FADD.FTZ R149, R149, R144 ;  /* 0x0000009095957221 */ /* 0x000fe40000010000 */
[----:B-1----:R-:W-:Y:S01]  /*4870*/  HMMA.16816.F32.BF16 R36, R4, R12, R36 ;  /* 0x0000000c0424723c */ /* 0x002fe20000041824 */
[----:B------:R-:W-:-:S02]  /*4880*/  FADD.FTZ R159, R159, R156 ;  /* 0x0000009c9f9f7221 */ /* 0x000fc40000010000 */
[----:B------:R-:W-:Y:S02]  /*4890*/  FADD.FTZ R149, R150, R149 ;  /* 0x0000009596957221 */ /* 0x000fe40000010000 */
[----:B------:R-:W-:Y:S02]  /*48a0*/  FADD.FTZ R159, R160, R159 ;  /* 0x0000009fa09f7221 */ /* 0x000fe40000010000 */
[----:B------:R-:W-:Y:S01]  /*48b0*/  FADD.FTZ R149, R161, R149 ;  /* 0x00000095a1957221 */ /* 0x000fe20000010000 */
[----:B------:R-:W-:Y:S01]  /*48c0*/  HMMA.16816.F32.BF16 R40, R4, R14, R40 ;  /* 0x0000000e0428723c */ /* 0x000fe20000041828 */
[----:B------:R-:W1:Y:S01]  /*48d0*/  LDSM.16.MT88.4 R12, [R182+0x3000] ;  /* 0x00300000b60c783b */ /* 0x000e620000004200 */
[----:B------:R-:W-:Y:S02]  /*48e0*/  FADD.FTZ R159, R152, R159 ;  /* 0x0000009f989f7221 */ /* 0x000fe40000010000 */
[----:B------:R-:W-:Y:S02]  /*48f0*/  FADD.FTZ R149, R158, R149 ;  /* 0x000000959e957221 */ /* 0x000fe40000010000 */
[----:B------:R-:W-:-:S02]  /*4900*/  FADD.FTZ R159, R151, R159 ;  /* 0x0000009f979f7221 */ /* 0x000fc40000010000 */
[----:B--2---:R-:W-:Y:S01]  /*4910*/  HMMA.16816.F32.BF16 R44, R4, R8, R44 ;  /* 0x00000008042c723c */ /* 0x004fe2000004182c */
[----:B------:R-:W-:Y:S02]  /*4920*/  FADD.FTZ R149, R155, R149 ;  /* 0x000000959b957221 */ /* 0x000fe40000010000 */
[----:B------:R-:W-:-:S05]  /*4930*/  FADD.FTZ R159, R148, R159 ;  /* 0x0000009f949f7221 */ /* 0x000fca0000010000 */
[C---:B------:R-:W-:Y:S01]  /*4940*/  HMMA.16816.F32.BF16 R48, R4.reuse, R10, R48 ;  /* 0x0000000a0430723c */ /* 0x040fe20000041830 */
[----:B------:R-:W2:Y:S07]  /*4950*/  LDSM.16.MT88.4 R8, [R181+0x3000] ;  /* 0x00300000b508783b */ /* 0x000eae0000004200 */
[C---:B----4-:R-:W-:Y:S08]  /*4960*/  HMMA.16816.F32.BF16 R128, R4.reuse, R20, R128 ;  /* 0x000000140480723c */ /* 0x050ff00000041880 */
[C---:B------:R-:W-:Y:S01]  /*4970*/  HMMA.16816.F32.BF16 R124, R4.reuse, R22, R124 ;  /* 0x00000016047c723c */ /* 0x040fe2000004187c */
[----:B------:R-:W-:Y:S07]  /*4980*/  LDSM.16.MT88.4 R20, [R180+0x3000] ;  /* 0x00300000b414783b */ /* 0x000fee0000004200 */
[C---:B---3--:R-:W-:Y:S08]  /*4990*/  HMMA.16816.F32.BF16 R52, R4.reuse, R16, R52 ;  /* 0x000000100434723c */ /* 0x048ff00000041834 */
[C---:B-1----:R-:W-:Y:S08]  /*49a0*/  HMMA.16816.F32.BF16 R68, R4.reuse, R12, R68 ;  /* 0x0000000c0444723c */ /* 0x042ff00000041844 */
[C---:B------:R-:W-:Y:S01]  /*49b0*/  HMMA.16816.F32.BF16 R72, R4.reuse, R14, R72 ;  /* 0x0000000e0448723c */ /* 0x040fe20000041848 */
[----:B------:R-:W1:Y:S07]  /*49c0*/  LDSM.16.MT88.4 R12, [R182+0x5000] ;  /* 0x00500000b60c783b */ /* 0x000e6e0000004200 */
[C---:B--2---:R-:W-:Y:S08]  /*49d0*/  HMMA.16816.F32.BF16 R76, R4.reuse, R8, R76 ;  /* 0x00000008044c723c */ /* 0x044ff0000004184c */
[C---:B------:R-:W-:Y:S01]  /*49e0*/  HMMA.16816.F32.BF16 R80, R4.reuse, R10, R80 ;  /* 0x0000000a0450723c */ /* 0x040fe20000041850 */
[----:B------:R-:W2:Y:S07]  /*49f0*/  LDSM.16.MT88.4 R8, [R181+0x5000] ;  /* 0x00500000b508783b */ /* 0x000eae0000004200 */
[C---:B------:R-:W-:Y:S01]  /*4a00*/  HMMA.16816.F32.BF16 R56, R4.reuse, R18, R56 ;  /* 0x000000120438723c */ /* 0x040fe20000041838 */
[----:B------:R-:W3:Y:S07]  /*4a10*/  LDSM.16.MT88.4 R16, [R183+0x5000] ;  /* 0x00500000b710783b */ /* 0x000eee0000004200 */
[C---:B------:R-:W-:Y:S08]  /*4a20*/  HMMA.16816.F32.BF16 R60, R4.reuse, R24, R60 ;  /* 0x00000018043c723c */ /* 0x040ff0000004183c */
[C---:B------:R-:W-:Y:S01]  /*4a30*/  HMMA.16816.F32.BF16 R64, R4.reuse, R26, R64 ;  /* 0x0000001a0440723c */ /* 0x040fe20000041840 */
[----:B------:R-:W-:Y:S07]  /*4a40*/  LDSM.16.MT88.4 R24, [R183+0x1800] ;  /* 0x00180000b718783b */ /* 0x000fee0000004200 */
        /* <DEDUP_REMOVED lines=8> */
[----:B------:R-:W4:Y:S07]  /*4ad0*/  LDSM.16.MT88.4 R20, [R181+0x1800] ;  /* 0x00180000b514783b */ /* 0x000f2e0000004200 */
[C---:B---3--:R-:W-:Y:S08]  /*4ae0*/  HMMA.16816.F32.BF16 R92, R4.reuse, R16, R92 ;  /* 0x00000010045c723c */ /* 0x048ff0000004185c */
[C---:B------:R-:W-:Y:S01]  /*4af0*/  HMMA.16816.F32.BF16 R96, R4.reuse, R18, R96 ;  /* 0x000000120460723c */ /* 0x040fe20000041860 */
[----:B------:R-:W3:Y:S07]  /*4b00*/  LDSM.16.MT88.4 R16, [R183+0x3800] ;  /* 0x00380000b710783b */ /* 0x000eee0000004200 */
[C---:B------:R-:W-:Y:S08]  /*4b10*/  HMMA.16816.F32.BF16 R116, R4.reuse, R28, R116 ;  /* 0x0000001c0474723c */ /* 0x040ff00000041874 */
[----:B------:R-:W-:Y:S07]  /*4b20*/  HMMA.16816.F32.BF16 R112, R4, R30, R112 ;  /* 0x0000001e0470723c */ /* 0x000fee0000041870 */
[----:B------:R-:W-:-:S02]  /*4b30*/  F2FP.BF16.PACK_AB R4, R158, R161 ;  /* 0x000000a19e04723e */ /* 0x000fc400000010ff */
[C---:B------:R-:W-:Y:S01]  /*4b40*/  F2FP.BF16.PACK_AB R6, R246.reuse, R155 ;  /* 0x0000009bf606723e */ /* 0x040fe200000010ff */
[----:B------:R-:W-:Y:S01]  /*4b50*/  FADD.FTZ R246, R246, R149 ;  /* 0x00000095f6f67221 */ /* 0x000fe20000010000 */
[----:B------:R-:W-:Y:S02]  /*4b60*/  F2FP.BF16.PACK_AB R5, R151, R152 ;  /* 0x000000989705723e */ /* 0x000fe400000010ff */
[C---:B------:R-:W-:Y:S01]  /*4b70*/  F2FP.BF16.PACK_AB R7, R245.reuse, R148 ;  /* 0x00000094f507723e */ /* 0x040fe200000010ff */
[----:B------:R-:W-:-:S06]  /*4b80*/  FADD.FTZ R245, R245, R159 ;  /* 0x0000009ff5f57221 */ /* 0x000fcc0000010000 */
        /* <DEDUP_REMOVED lines=8> */
[----:B------:R-:W5:Y:S07]  /*4c10*/  LDSM.16.MT88.4 R24, [R181+0x3800] ;  /* 0x00380000b518783b */ /* 0x000f6e0000004200 */
[C---:B----4-:R-:W-:Y:S08]  /*4c20*/  HMMA.16816.F32.BF16 R44, R4.reuse, R20, R44 ;  /* 0x00000014042c723c */ /* 0x050ff0000004182c */
        /* <DEDUP_REMOVED lines=11> */
[C---:B-----5:R-:W-:Y:S08]  /*4ce0*/  HMMA.16816.F32.BF16 R76, R4.reuse, R24, R76 ;  /* 0x00000018044c723c */ /* 0x060ff0000004184c */
[C---:B------:R-:W-:Y:S08]  /*4cf0*/  HMMA.16816.F32.BF16 R80, R4.reuse, R26, R80 ;  /* 0x0000001a0450723c */ /* 0x040ff00000041850 */
[C---:B----4-:R-:W-:Y:S08]  /*4d00*/  HMMA.16816.F32.BF16 R84, R4.reuse, R20, R84 ;  /* 0x000000140454723c */ /* 0x050ff00000041854 */
[C---:B------:R-:W-:Y:S08]  /*4d10*/  HMMA.16816.F32.BF16 R88, R4.reuse, R22, R88 ;  /* 0x000000160458723c */ /* 0x040ff00000041858 */
[C---:B---3--:R-:W-:Y:S08]  /*4d20*/  HMMA.16816.F32.BF16 R100, R4.reuse, R16, R100 ;  /* 0x000000100464723c */ /* 0x048ff00000041864 */
[C---:B------:R-:W-:Y:S08]  /*4d30*/  HMMA.16816.F32.BF16 R120, R4.reuse, R18, R120 ;  /* 0x000000120478723c */ /* 0x040ff00000041878 */
[C---:B-1----:R-:W-:Y:S08]  /*4d40*/  HMMA.16816.F32.BF16 R104, R4.reuse, R12, R104 ;  /* 0x0000000c0468723c */ /* 0x042ff00000041868 */
[C---:B------:R-:W-:Y:S08]  /*4d50*/  HMMA.16816.F32.BF16 R108, R4.reuse, R14, R108 ;  /* 0x0000000e046c723c */ /* 0x040ff0000004186c */
[C---:B--2---:R-:W-:Y:S08]  /*4d60*/  HMMA.16816.F32.BF16 R116, R4.reuse, R8, R116 ;  /* 0x000000080474723c */ /* 0x044ff00000041874 */
[----:B------:R-:W-:Y:S01]  /*4d70*/  HMMA.16816.F32.BF16 R112, R4, R10, R112 ;  /* 0x0000000a0470723c */ /* 0x000fe20000041870 */
[----:B------:R-:W-:Y:S07]  /*4d80*/  @!UPT UIADD3 URZ, URZ, URZ, URZ ;  /* 0x0000003f3f3ff290 */ /* 0x000fee000fffe03f */
[----:B------:R-:W-:Y:S11]  /*4d90*/  @!P0 BRA `(.L_x_43) ;  /* 0x000029e000008947 */ /* 0x000ff60003800000 */
[----:B------:R-:W-:Y:S02]  /*4da0*/  MOV R244, R0 ;  /* 0x0000000000f47202 */ /* 0x000fe40000000f00 */
[----:B------:R-:W-:-:S02]  /*4db0*/  MOV R0, R3 ;  /* 0x0000000300007202 */ /* 0x000fc40000000f00 */
[----:B------:R-:W-:Y:S02]  /*4dc0*/  MOV R2, R132 ;  /* 0x0000008400027202 */ /* 0x000fe40000000f00 */
.L_x_44:
[----:B------:R-:W-:Y:S04]  /*4dd0*/  DEPBAR.LE SB0, 0x0 ;  /* 0x000080000000791a */ /* 0x000fe80000000000 */
[----:B------:R-:W-:Y:S01]  /*4de0*/  WARPSYNC 0xffffffff ;  /* 0xffffffff00007948 */ /* 0x000fe20003800000 */
[----:B------:R-:W-:Y:S01]  /*4df0*/  BAR.SYNC.DEFER_BLOCKING 0x0 ;  /* 0x0000000000007b1d */ /* 0x000fe20000010000 */
[----:B------:R-:W-:Y:S01]  /*4e00*/  SHF.R.S32.HI R29, RZ, 0x1f, R244 ;  /* 0x0000001fff1d7819 */ /* 0x000fe200000114f4 */
[----:B------:R-:W-:Y:S01]  /*4e10*/  IMAD.WIDE.U32 R4, R244, c[0x0][0x208], RZ ;  /* 0x00008200f4047a25 */ /* 0x000fe200078e00ff */
[C---:B------:R-:W-:Y:S02]  /*4e20*/  IADD3 R3, P0, R248.reuse, 0x40, RZ ;  /* 0x00000040f8037810 */ /* 0x040fe40007f1e0ff */
[----:B------:R-:W-:Y:S01]  /*4e30*/  IADD3 R148, P1, R248, 0x80, RZ ;  /* 0x00000080f8947810 */ /* 0x000fe20007f3e0ff */
[----:B------:R-:W-:Y:S01]  /*4e40*/  IMAD R29, R29, c[0x0][0x208], RZ ;  /* 0x000082001d1d7a24 */ /* 0x000fe200078e02ff */
[----:B------:R-:W-:Y:S02]  /*4e50*/  SHF.L.U32 R22, R4, 0x6, RZ ;  /* 0x0000000604167819 */ /* 0x000fe400000006ff */
[----:B------:R-:W-:Y:S01]  /*4e60*/  IADD3.X R21, RZ, R194, RZ, P0, !PT ;  /* 0x000000c2ff157210 */ /* 0x000fe200007fe4ff */
[----:B------:R-:W-:Y:S01]  /*4e70*/  IMAD R29, R244, c[0x0][0x20c], R29 ;  /* 0x00008300f41d7a24 */ /* 0x000fe200078e021d */
[C---:B------:R-:W-:Y:S02]  /*4e80*/  IADD3 R12, P6, R22.reuse, R248, RZ ;  /* 0x000000f8160c7210 */ /* 0x040fe40007fde0ff */
[----:B------:R-:W-:Y:S02]  /*4e90*/  IADD3 R13, P4, R22, R3, RZ ;  /* 0x00000003160d7210 */ /* 0x000fe40007f9e0ff */
[----:B------:R-:W-:Y:S02]  /*4ea0*/  IADD3 R29, R5, R29, RZ ;  /* 0x0000001d051d7210 */ /* 0x000fe40007ffe0ff */
[----:B------:R-:W-:Y:S02]  /*4eb0*/  MOV R15, c[0x0][0x208] ;  /* 0x00008200000f7a02 */ /* 0x000fe40000000f00 */
[----:B------:R-:W-:Y:S02]  /*4ec0*/  SHF.L.U64.HI R29, R4, 0x6, R29 ;  /* 0x00000006041d7819 */ /* 0x000fe4000001021d */
[----:B------:R-:W-:Y:S02]  /*4ed0*/  LEA R162, P5, R12, c[0x0][0x1f8], 0x1 ;  /* 0x00007e000ca27a11 */ /* 0x000fe400078a08ff */
[----:B------:R-:W-:Y:S01]  /*4ee0*/  IADD3.X R136, R29, R21, RZ, P4, !PT ;  /* 0x000000151d887210 */ /* 0x000fe200027fe4ff */
[----:B------:R-:W-:Y:S01]  /*4ef0*/  LDSM.16.M88.4 R32, [R190] ;  /* 0x00000000be20783b */ /* 0x000fe20000000200 */
[----:B------:R-:W-:Y:S02]  /*4f00*/  LEA R30, P3, R13, c[0x0][0x1f8], 0x1 ;  /* 0x00007e000d1e7a11 */ /* 0x000fe400078608ff */
[----:B------:R-:W-:Y:S02]  /*4f10*/  IADD3.X R20, RZ, R194, RZ, P1, !PT ;  /* 0x000000c2ff147210 */ /* 0x000fe40000ffe4ff */
[----:B------:R-:W-:Y:S02]  /*4f20*/  IADD3 R14, P2, R22, R148, RZ ;  /* 0x00000094160e7210 */ /* 0x000fe40007f5e0ff */
[----:B------:R-:W-:Y:S01]  /*4f30*/  LEA R22, P0, R15, R22, 0x5 ;  /* 0x000000160f167211 */ /* 0x000fe200078028ff */
[----:B------:R-:W1:Y:S01]  /*4f40*/  LDSM.16.M88.4 R8, [R189] ;  /* 0x00000000bd08783b */ /* 0x000e620000000200 */
[C---:B------:R-:W-:Y:S02]  /*4f50*/  IADD3.X R31, R29.reuse, R194, RZ, P6, !PT ;  /* 0x000000c21d1f7210 */ /* 0x040fe400037fe4ff */
[----:B------:R-:W-:Y:S02]  /*4f60*/  MOV R23, c[0x0][0x20c] ;  /* 0x0000830000177a02 */ /* 0x000fe40000000f00 */
[----:B------:R-:W-:Y:S02]  /*4f70*/  IADD3.X R137, R29, R20, RZ, P2, !PT ;  /* 0x000000141d897210 */ /* 0x000fe400017fe4ff */
[----:B------:R-:W-:Y:S01]  /*4f80*/  LEA.HI.X R163, R12, c[0x0][0x1fc], R31, 0x1, P5 ;  /* 0x00007f000ca37a11 */ /* 0x000fe200028f0c1f */
[----:B------:R-:W2:Y:S01]  /*4f90*/  LDSM.16.M88.4 R16, [R189+0x800] ;  /* 0x00080000bd10783b */ /* 0x000ea20000000200 */
[C---:B------:R-:W-:Y:S02]  /*4fa0*/  IADD3 R148, P2, R22.reuse, R148, RZ ;  /* 0x0000009416947210 */ /* 0x040fe40007f5e0ff */
[----:B------:R-:W-:Y:S02]  /*4fb0*/  LEA.HI.X R31, R13, c[0x0][0x1fc], R136, 0x1, P3 ;  /* 0x00007f000d1f7a11 */ /* 0x000fe400018f0c88 */
[----:B------:R-:W-:Y:S02]  /*4fc0*/  LEA.HI.X R23, R15, R29, R23, 0x5, P0 ;  /* 0x0000001d0f177211 */ /* 0x000fe400000f2c17 */
[C---:B------:R-:W-:Y:S01]  /*4fd0*/  IADD3 R3, P3, R22.reuse, R3, RZ ;  /* 0x0000000316037210 */ /* 0x040fe20007f7e0ff */
[----:B------:R-:W3:Y:S01]  /*4fe0*/  LDSM.16.M88.4 R24, [R189+0x1000] ;  /* 0x00100000bd18783b */ /* 0x000ee20000000200 */
[----:B------:R-:W-:Y:S02]  /*4ff0*/  IADD3 R22, P4, R22, R248, RZ ;  /* 0x000000f816167210 */ /* 0x000fe40007f9e0ff */
[C---:B------:R-:W-:Y:S02]  /*5000*/  IADD3.X R149, R23.reuse, R21, RZ, P3, !PT ;  /* 0x0000001517957210 */ /* 0x040fe40001ffe4ff */
[----:B------:R-:W-:Y:S02]  /*5010*/  LEA R28, P1, R14, c[0x0][0x1f8], 0x1 ;  /* 0x00007e000e1c7a11 */ /* 0x000fe400078208ff */
[C---:B------:R-:W-:Y:S01]  /*5020*/  IADD3.X R150, R23.reuse, R20, RZ, P2, !PT ;  /* 0x0000001417967210 */ /* 0x040fe200017fe4ff */
[----:B------:R-:W4:Y:S01]  /*5030*/  LDSM.16.M88.4 R132, [R189+0x1800] ;  /* 0x00180000bd84783b */ /* 0x000f220000000200 */
[----:B------:R-:W-:Y:S02]  /*5040*/  LEA R156, P3, R148, c[0x0][0x1f8], 0x1 ;  /* 0x00007e00949c7a11 */ /* 0x000fe400078608ff */
[----:B------:R-:W-:Y:S02]  /*5050*/  IADD3.X R23, R23, R194, RZ, P4, !PT ;  /* 0x000000c217177210 */ /* 0x000fe400027fe4ff */
[C---:B------:R-:W-:Y:S02]  /*5060*/  LEA R158, P4, R3.reuse, c[0x0][0x1f8], 0x1 ;  /* 0x00007e00039e7a11 */ /* 0x040fe400078808ff */
[----:B------:R-:W-:Y:S01]  /*5070*/  ISETP.GE.AND P0, PT, R212, c[0x0][0x1d4], PT ;  /* 0x00007500d4007a0c */ /* 0x000fe20003f06270 */
[----:B------:R-:W-:Y:S01]  /*5080*/  LDSM.16.M88.4 R140, [R187] ;  /* 0x00000000bb8c783b */ /* 0x000fe20000000200 */
[----:B------:R-:W-:Y:S02]  /*5090*/  LEA.HI.X R29, R14, c[0x0][0x1fc], R137, 0x1, P1 ;  /* 0x00007f000e1d7a11 */ /* 0x000fe400008f0c89 */
[----:B------:R-:W-:Y:S02]  /*50a0*/  LEA.HI.X R159, R3, c[0x0][0x1fc], R149, 0x1, P4 ;  /* 0x00007f00039f7a11 */ /* 0x000fe400020f0c95 */
[----:B------:R-:W-:Y:S02]  /*50b0*/  LEA.HI.X R157, R148, c[0x0][0x1fc], R150, 0x1, P3 ;  /* 0x00007f00949d7a11 */ /* 0x000fe400018f0c96 */
[C---:B------:R-:W-:Y:S01]  /*50c0*/  LEA R160, P5, R22.reuse, c[0x0][0x1f8], 0x1 ;  /* 0x00007e0016a07a11 */ /* 0x040fe200078a08ff */
[C---:B-1----:R-:W-:Y:S01]  /*50d0*/  HMMA.16816.F32.BF16 R4, R32.reuse, R8, RZ ;  /* 0x000000082004723c */ /* 0x042fe200000418ff */
[----:B------:R-:W1:Y:S02]  /*50e0*/  LDSM.16.M88.4 R136, [R188] ;  /* 0x00000000bc88783b */ /* 0x000e640000000200 */
[----:B------:R-:W-:Y:S02]  /*50f0*/  ISETP.GE.AND P1, PT, R203, c[0x0][0x1d4], PT ;  /* 0x00007500cb007a0c */ /* 0x000fe40003f26270 */
[----:B------:R-:W-:Y:S02]  /*5100*/  LEA.HI.X R161, R22, c[0x0][0x1fc], R23, 0x1, P5 ;  /* 0x00007f0016a17a11 */ /* 0x000fe400028f0c17 */
[----:B------:R-:W-:Y:S01]  /*5110*/  ISETP.GT.AND P3, PT, R244, R241, PT ;  /* 0x000000f1f400720c */ /* 0x000fe20003f64270 */
[C---:B------:R-:W-:Y:S01]  /*5120*/  HMMA.16816.F32.BF16 R8, R32.reuse, R10, RZ ;  /* 0x0000000a2008723c */ /* 0x040fe200000418ff */
[----:B------:R-:W5:Y:S01]  /*5130*/  LDSM.16.M88.4 R144, [R179] ;  /* 0x00000000b390783b */ /* 0x000f620000000200 */
[----:B------:R-:W-:Y:S02]  /*5140*/  ISETP.GE.AND P2, PT, R202, c[0x0][0x1d4], PT ;  /* 0x00007500ca007a0c */ /* 0x000fe40003f46270 */
[----:B------:R-:W-:Y:S04]  /*5150*/  IADD3 R244, R244, -0x1, RZ ;  /* 0xfffffffff4f47810 */ /* 0x000fe80007ffe0ff */
[C---:B--2---:R-:W-:Y:S01]  /*5160*/  HMMA.16816.F32.BF16 R12, R32.reuse, R16, RZ ;  /* 0x00000010200c723c */ /* 0x044fe200000418ff */
[----:B------:R-:W2:Y:S07]  /*5170*/  LDSM.16.M88.4 R148, [R178] ;  /* 0x00000000b294783b */ /* 0x000eae0000000200 */
[C---:B------:R-:W-:Y:S01]  /*5180*/  HMMA.16816.F32.BF16 R16, R32.reuse, R18, RZ ;  /* 0x000000122010723c */ /* 0x040fe200000418ff */
[----:B------:R-:W1:Y:S07]  /*5190*/  LDSM.16.M88.4 R152, [R177] ;  /* 0x00000000b198783b */ /* 0x000e6e0000000200 */
[C---:B---3--:R-:W-:Y:S01]  /*51a0*/  HMMA.16816.F32.BF16 R20, R32.reuse, R24, RZ ;  /* 0x000000182014723c */ /* 0x048fe200000418ff */
[----:B------:R-:W-:Y:S01]  /*51b0*/  @!PT LDS RZ, [RZ] ;  /* 0x00000000fffff984 */ /* 0x000fe20000000800 */
[----:B------:R-:W-:Y:S01]  /*51c0*/  @!PT LDS RZ, [RZ] ;  /* 0x00000000fffff984 */ /* 0x000fe20000000800 */
[----:B------:R-:W-:Y:S01]  /*51d0*/  @!PT LDS RZ, [RZ] ;  /* 0x00000000fffff984 */ /* 0x000fe20000000800 */
[----:B------:R3:W-:Y:S07]  /*51e0*/  LDGSTS.E.BYPASS.LTC128B.128 [R204+0x100], [R162.64], !P0 ;  /* 0x00100000a2cc7fae */ /* 0x0007ee000c101d46 */
[C---:B------:R-:W-:Y:S01]  /*51f0*/  HMMA.16816.F32.BF16 R24, R32.reuse, R26, RZ ;  /* 0x0000001a2018723c */ /* 0x040fe200000418ff */
[----:B------:R4:W-:Y:S08]  /*5200*/  LDGSTS.E.BYPASS.LTC128B.128 [R204+0x2100], [R30.64], !P1 ;  /* 0x021000001ecc7fae */ /* 0x0009f0000c901d46 */
[----:B------:R4:W-:Y:S08]  /*5210*/  LDGSTS.E.BYPASS.LTC128B.128 [R204+0x4100], [R28.64], !P2 ;  /* 0x041000001ccc7fae */ /* 0x0009f0000d101d46 */
[----:B------:R3:W-:Y:S08]  /*5220*/  LDGSTS.E.BYPASS.LTC128B.128 [R204+0x1100], [R160.64], !P0 ;  /* 0x01100000a0cc7fae */ /* 0x0007f0000c101d46 */
[----:B------:R1:W-:Y:S08]  /*5230*/  LDGSTS.E.BYPASS.LTC128B.128 [R204+0x3100], [R158.64], !P1 ;  /* 0x031000009ecc7fae */ /* 0x0003f0000c901d46 */
[----:B------:R2:W-:Y:S01]  /*5240*/  LDGSTS.E.BYPASS.LTC128B.128 [R204+0x5100], [R156.64], !P2 ;  /* 0x051000009ccc7fae */ /* 0x0005e2000d101d46 */
[C---:B----4-:R-:W-:Y:S07]  /*5250*/  HMMA.16816.F32.BF16 R28, R32.reuse, R132, RZ ;  /* 0x00000084201c723c */ /* 0x050fee00000418ff */
[----:B------:R-:W-:Y:S01]  /*5260*/  LDSM.16.M88.4 R164, [R185+0x800] ;  /* 0x00080000b9a4783b */ /* 0x000fe20000000200 */
[----:B------:R-:W-:Y:S07]  /*5270*/  HMMA.16816.F32.BF16 R32, R32, R134, RZ ;  /* 0x000000862020723c */ /* 0x000fee00000418ff */
[----:B------:R-:W0:Y:S01]  /*5280*/  LDGDEPBAR ;  /* 0x00000000000079af */ /* 0x000e220000000000 */
[C---:B-1----:R-:W-:Y:S07]  /*5290*/  HMMA.16816.F32.BF16 R4, R136.reuse, R140, R4 ;  /* 0x0000008c8804723c */ /* 0x042fee0000041804 */
[----:B---3--:R-:W-:Y:S01]  /*52a0*/  LDSM.16.M88.4 R160, [R185] ;  /* 0x00000000b9a0783b */ /* 0x008fe20000000200 */
[C---:B------:R-:W-:Y:S07]  /*52b0*/  HMMA.16816.F32.BF16 R8, R136.reuse, R142, R8 ;  /* 0x0000008e8808723c */ /* 0x040fee0000041808 */
[----:B--2---:R-:W1:Y:S01]  /*52c0*/  LDSM.16.M88.4 R156, [R186] ;  /* 0x00000000ba9c783b */ /* 0x004e620000000200 */
[C---:B-----5:R-:W-:Y:S07]  /*52d0*/  HMMA.16816.F32.BF16 R12, R136.reuse, R144, R12 ;  /* 0x00000090880c723c */ /* 0x060fee000004180c */
[----:B------:R-:W2:Y:S01]  /*52e0*/  LDSM.16.M88.4 R132, [R185+0x1000] ;  /* 0x00100000b984783b */ /* 0x000ea20000000200 */
[C---:B------:R-:W-:Y:S07]  /*52f0*/  HMMA.16816.F32.BF16 R16, R136.reuse, R146, R16 ;  /* 0x000000928810723c */ /* 0x040fee0000041810 */
[----:B------:R-:W3:Y:S01]  /*5300*/  LDSM.16.M88.4 R140, [R185+0x1800] ;  /* 0x00180000b98c783b */ /* 0x000ee20000000200 */
[C---:B------:R-:W-:Y:S07]  /*5310*/  HMMA.16816.F32.BF16 R20, R136.reuse, R148, R20 ;  /* 0x000000948814723c */ /* 0x040fee0000041814 */
[----:B------:R-:W-:Y:S01]  /*5320*/  LDSM.16.M88.4 R144, [R184] ;  /* 0x00000000b890783b */ /* 0x000fe20000000200 */
[C---:B------:R-:W-:Y:S07]  /*5330*/  HMMA.16816.F32.BF16 R24, R136.reuse, R150, R24 ;  /* 0x000000968818723c */ /* 0x040fee0000041818 */
[----:B------:R-:W4:Y:S01]  /*5340*/  LDSM.16.M88.4 R148, [R176] ;  /* 0x00000000b094783b */ /* 0x000f220000000200 */
[C---:B------:R-:W-:Y:S08]  /*5350*/  HMMA.16816.F32.BF16 R28, R136.reuse, R152, R28 ;  /* 0x00000098881c723c */ /* 0x040ff0000004181c */
[----:B------:R-:W-:Y:S01]  /*5360*/  HMMA.16816.F32.BF16 R32, R136, R154, R32 ;  /* 0x0000009a8820723c */ /* 0x000fe20000041820 */
[----:B------:R-:W5:Y:S07]  /*5370*/  LDSM.16.M88.4 R136, [R176+0x800] ;  /* 0x00080000b088783b */ /* 0x000f6e0000000200 */
[C---:B-1----:R-:W-:Y:S01]  /*5380*/  HMMA.16816.F32.BF16 R4, R156.reuse, R160, R4 ;  /* 0x000000a09c04723c */ /* 0x042fe20000041804 */
[----:B------:R-:W1:Y:S07]  /*5390*/  LDSM.16.M88.4 R152, [R176+0x1000] ;  /* 0x00100000b098783b */ /* 0x000e6e0000000200 */
[C---:B------:R-:W-:Y:S01]  /*53a0*/  HMMA.16816.F32.BF16 R8, R156.reuse, R162, R8 ;  /* 0x000000a29c08723c */ /* 0x040fe20000041808 */
[----:B------:R-:W1:Y:S07]  /*53b0*/  LDSM.16.M88.4 R160, [R176+0x1800] ;  /* 0x00180000b0a0783b */ /* 0x000e6e0000000200 */
[C---:B------:R-:W-:Y:S08]  /*53c0*/  HMMA.16816.F32.BF16 R12, R156.reuse, R164, R12 ;  /* 0x000000a49c0c723c */ /* 0x040ff0000004180c */
[C---:B------:R-:W-:Y:S01]  /*53d0*/  HMMA.16816.F32.BF16 R16, R156.reuse, R166, R16 ;  /* 0x000000a69c10723c */ /* 0x040fe20000041810 */
[----:B------:R-:W-:Y:S07]  /*53e0*/  LDSM.16.M88.4 R164, [R189+0x2000] ;  /* 0x00200000bda4783b */ /* 0x000fee0000000200 */
[C---:B--2---:R-:W-:Y:S08]  /*53f0*/  HMMA.16816.F32.BF16 R20, R156.reuse, R132, R20 ;  /* 0x000000849c14723c */ /* 0x044ff00000041814 */
[C---:B------:R-:W-:Y:S01]  /*5400*/  HMMA.16816.F32.BF16 R24, R156.reuse, R134, R24 ;  /* 0x000000869c18723c */ /* 0x040fe20000041818 */
[----:B------:R-:W2:Y:S07]  /*5410*/  LDSM.16.M88.4 R132, [R190+0x4000] ;  /* 0x00400000be84783b */ /* 0x000eae0000000200 */
[C---:B---3--:R-:W-:Y:S08]  /*5420*/  HMMA.16816.F32.BF16 R28, R156.reuse, R140, R28 ;  /* 0x0000008c9c1c723c */ /* 0x048ff0000004181c */
[----:B------:R-:W-:Y:S01]  /*5430*/  HMMA.16816.F32.BF16 R32, R156, R142, R32 ;  /* 0x0000008e9c20723c */ /* 0x000fe20000041820 */
[----:B------:R-:W3:Y:S07]  /*5440*/  LDSM.16.M88.4 R140, [R189+0x2800] ;  /* 0x00280000bd8c783b */ /* 0x000eee0000000200 */
[C---:B----4-:R-:W-:Y:S01]  /*5450*/  HMMA.16816.F32.BF16 R4, R144.reuse, R148, R4 ;  /* 0x000000949004723c */ /* 0x050fe20000041804 */
[----:B------:R-:W-:Y:S07]  /*5460*/  LDSM.16.M88.4 R156, [R175] ;  /* 0x00000000af9c783b */ /* 0x000fee0000000200 */
[C---:B------:R-:W-:Y:S01]  /*5470*/  HMMA.16816.F32.BF16 R8, R144.reuse, R150, R8 ;  /* 0x000000969008723c */ /* 0x040fe20000041808 */
[----:B------:R-:W4:Y:S07]  /*5480*/  LDSM.16.M88.4 R148, [R189+0x3000] ;  /* 0x00300000bd94783b */ /* 0x000f2e0000000200 */
        /* <DEDUP_REMOVED lines=8> */
[----:B------:R-:W1:Y:S07]  /*5510*/  LDSM.16.M88.4 R144, [R174] ;  /* 0x00000000ae90783b */ /* 0x000e6e0000000200 */
[C---:B--2---:R-:W-:Y:S01]  /*5520*/  HMMA.16816.F32.BF16 R4, R132.reuse, R164, R4 ;  /* 0x000000a48404723c */ /* 0x044fe20000041804 */
[----:B------:R-:W2:Y:S07]  /*5530*/  LDSM.16.M88.4 R160, [R173] ;  /* 0x00000000ada0783b */ /* 0x000eae0000000200 */
[C---:B------:R-:W-:Y:S01]  /*5540*/  HMMA.16816.F32.BF16 R8, R132.reuse, R166, R8 ;  /* 0x000000a68408723c */ /* 0x040fe20000041808 */
[----:B------:R-:W-:Y:S07]  /*5550*/  LDSM.16.M88.4 R164, [R185+0x2000] ;  /* 0x00200000b9a4783b */ /* 0x000fee0000000200 */
[C---:B---3--:R-:W-:Y:S08]  /*5560*/  HMMA.16816.F32.BF16 R12, R132.reuse, R140, R12 ;  /* 0x0000008c840c723c */ /* 0x048ff0000004180c */
[C---:B------:R-:W-:Y:S01]  /*5570*/  HMMA.16816.F32.BF16 R16, R132.reuse, R142, R16 ;  /* 0x0000008e8410723c */ /* 0x040fe20000041810 */
[----:B------:R-:W3:Y:S07]  /*5580*/  LDSM.16.M88.4 R140, [R172] ;  /* 0x00000000ac8c783b */ /* 0x000eee0000000200 */
[C---:B----4-:R-:W-:Y:S08]  /*5590*/  HMMA.16816.F32.BF16 R20, R132.reuse, R148, R20 ;  /* 0x000000948414723c */ /* 0x050ff00000041814 */
[C---:B------:R-:W-:Y:S01]  /*55a0*/  HMMA.16816.F32.BF16 R24, R132.reuse, R150, R24 ;  /* 0x000000968418723c */ /* 0x040fe20000041818 */
[----:B------:R-:W4:Y:S07]  /*55b0*/  LDSM.16.M88.4 R148, [R186+0x4000] ;  /* 0x00400000ba94783b */ /* 0x000f2e0000000200 */
[C---:B-----5:R-:W-:Y:S08]  /*55c0*/  HMMA.16816.F32.BF16 R28, R132.reuse, R136, R28 ;  /* 0x00000088841c723c */ /* 0x060ff0000004181c */
        /* <DEDUP_REMOVED lines=16> */
[----:B------:R-:W4:Y:S07]  /*56d0*/  LDSM.16.M88.4 R152, [R176+0x3000] ;  /* 0x00300000b098783b */ /* 0x000f2e0000000200 */
[C---:B------:R-:W-:Y:S01]  /*56e0*/  HMMA.16816.F32.BF16 R8, R148.reuse, R166, R8 ;  /* 0x000000a69408723c */ /* 0x040fe20000041808 */
[----:B------:R-:W-:Y:S07]  /*56f0*/  LDSM.16.M88.4 R164, [R189+0x4000] ;  /* 0x00400000bda4783b */ /* 0x000fee0000000200 */
        /* <DEDUP_REMOVED lines=8> */
[----:B------:R-:W1:Y:S07]  /*5780*/  LDSM.16.M88.4 R148, [R189+0x4800] ;  /* 0x00480000bd94783b */ /* 0x000e6e0000000200 */
[C---:B--2---:R-:W-:Y:S01]  /*5790*/  HMMA.16816.F32.BF16 R4, R144.reuse, R160, R4 ;  /* 0x000000a09004723c */ /* 0x044fe20000041804 */
[----:B------:R-:W2:Y:S07]  /*57a0*/  LDSM.16.M88.4 R156, [R189+0x5000] ;  /* 0x00500000bd9c783b */ /* 0x000eae0000000200 */
[C---:B------:R-:W-:Y:S01]  /*57b0*/  HMMA.16816.F32.BF16 R8, R144.reuse, R162, R8 ;  /* 0x000000a29008723c */ /* 0x040fe20000041808 */
[----:B------:R-:W-:Y:S07]  /*57c0*/  LDSM.16.M88.4 R160, [R171] ;  /* 0x00000000aba0783b */ /* 0x000fee0000000200 */
[C---:B---3--:R-:W-:Y:S08]  /*57d0*/  HMMA.16816.F32.BF16 R12, R144.reuse, R140, R12 ;  /* 0x0000008c900c723c */ /* 0x048ff0000004180c */
[C---:B------:R-:W-:Y:S01]  /*57e0*/  HMMA.16816.F32.BF16 R16, R144.reuse, R142, R16 ;  /* 0x0000008e9010723c */ /* 0x040fe20000041810 */
[----:B------:R-:W3:Y:S07]  /*57f0*/  LDSM.16.M88.4 R140, [R189+0x5800] ;  /* 0x00580000bd8c783b */ /* 0x000eee0000000200 */
[C---:B----4-:R-:W-:Y:S08]  /*5800*/  HMMA.16816.F32.BF16 R20, R144.reuse, R152, R20 ;  /* 0x000000989014723c */ /* 0x050ff00000041814 */
[C---:B------:R-:W-:Y:S01]  /*5810*/  HMMA.16816.F32.BF16 R24, R144.reuse, R154, R24 ;  /* 0x0000009a9018723c */ /* 0x040fe20000041818 */
[----:B------:R-:W4:Y:S07]  /*5820*/  LDSM.16.M88.4 R152, [R188+0x8000] ;  /* 0x00800000bc98783b */ /* 0x000f2e0000000200 */
[C---:B-----5:R-:W-:Y:S08]  /*5830*/  HMMA.16816.F32.BF16 R28, R144.reuse, R132, R28 ;  /* 0x00000084901c723c */ /* 0x060ff0000004181c */
[----:B------:R-:W-:Y:S01]  /*5840*/  HMMA.16816.F32.BF16 R32, R144, R134, R32 ;  /* 0x000000869020723c */ /* 0x000fe20000041820 */
[----:B------:R-:W5:Y:S07]  /*5850*/  LDSM.16.M88.4 R132, [R170] ;  /* 0x00000000aa84783b */ /* 0x000f6e0000000200 */
[C---:B-1----:R-:W-:Y:S01]  /*5860*/  HMMA.16816.F32.BF16 R4, R136.reuse, R164, R4 ;  /* 0x000000a48804723c */ /* 0x042fe20000041804 */
[----:B------:R-:W1:Y:S07]  /*5870*/  LDSM.16.M88.4 R144, [R169] ;  /* 0x00000000a990783b */ /* 0x000e6e0000000200 */
[C---:B------:R-:W-:Y:S01]  /*5880*/  HMMA.16816.F32.BF16 R8, R136.reuse, R166, R8 ;  /* 0x000000a68808723c */ /* 0x040fe20000041808 */
[----:B------:R-:W-:Y:S07]  /*5890*/  LDSM.16.M88.4 R164, [R176+0x4000] ;  /* 0x00400000b0a4783b */ /* 0x000fee0000000200 */
[C---:B------:R-:W-:Y:S08]  /*58a0*/  HMMA.16816.F32.BF16 R12, R136.reuse, R148, R12 ;  /* 0x00000094880c723c */ /* 0x040ff0000004180c */
[C---:B------:R-:W-:Y:S01]  /*58b0*/  HMMA.16816.F32.BF16 R16, R136.reuse, R150, R16 ;  /* 0x000000968810723c */ /* 0x040fe20000041810 */
[----:B------:R-:W-:Y:S07]  /*58c0*/  LDSM.16.M88.4 R148, [R185+0x4000] ;  /* 0x00400000b994783b */ /* 0x000fee0000000200 */
[C---:B--2---:R-:W-:Y:S08]  /*58d0*/  HMMA.16816.F32.BF16 R20, R136.reuse, R156, R20 ;  /* 0x0000009c8814723c */ /* 0x044ff00000041814 */
[C---:B------:R-:W-:Y:S01]  /*58e0*/  HMMA.16816.F32.BF16 R24, R136.reuse, R158, R24 ;  /* 0x0000009e8818723c */ /* 0x040fe20000041818 */
[----:B------:R-:W-:Y:S07]  /*58f0*/  LDSM.16.M88.4 R156, [R185+0x4800] ;  /* 0x00480000b99c783b */ /* 0x000fee0000000200 */
[C---:B---3--:R-:W-:Y:S08]  /*5900*/  HMMA.16816.F32.BF16 R28, R136.reuse, R140, R28 ;  /* 0x0000008c881c723c */ /* 0x048ff0000004181c */
[----:B------:R-:W-:Y:S01]  /*5910*/  HMMA.16816.F32.BF16 R32, R136, R142, R32 ;  /* 0x0000008e8820723c */ /* 0x000fe20000041820 */
[----:B------:R-:W2:Y:S07]  /*5920*/  LDSM.16.M88.4 R136, [R168] ;  /* 0x00000000a888783b */ /* 0x000eae0000000200 */
[C---:B----4-:R-:W-:Y:S01]  /*5930*/  HMMA.16816.F32.BF16 R4, R152.reuse, R160, R4 ;  /* 0x000000a09804723c */ /* 0x050fe20000041804 */
[----:B------:R-:W3:Y:S07]  /*5940*/  LDSM.16.M88.4 R140, [R186+0x8000] ;  /* 0x00800000ba8c783b */ /* 0x000eee0000000200 */
[C---:B------:R-:W-:Y:S01]  /*5950*/  HMMA.16816.F32.BF16 R8, R152.reuse, R162, R8 ;  /* 0x000000a29808723c */ /* 0x040fe20000041808 */
[----:B------:R-:W-:Y:S07]  /*5960*/  LDSM.16.M88.4 R160, [R184+0x8000] ;  /* 0x00800000b8a0783b */ /* 0x000fee0000000200 */
[C---:B-----5:R-:W-:Y:S08]  /*5970*/  HMMA.16816.F32.BF16 R12, R152.reuse, R132, R12 ;  /* 0x00000084980c723c */ /* 0x060ff0000004180c */
[C---:B------:R-:W-:Y:S01]  /*5980*/  HMMA.16816.F32.BF16 R16, R152.reuse, R134, R16 ;  /* 0x000000869810723c */ /* 0x040fe20000041810 */
[----:B------:R-:W4:Y:S07]  /*5990*/  LDSM.16.M88.4 R132, [R185+0x5000] ;  /* 0x00500000b984783b */ /* 0x000f2e0000000200 */
[C---:B-1----:R-:W-:Y:S08]  /*59a0*/  HMMA.16816.F32.BF16 R20, R152.reuse, R144, R20 ;  /* 0x000000909814723c */ /* 0x042ff00000041814 */
[C---:B------:R-:W-:Y:S01]  /*59b0*/  HMMA.16816.F32.BF16 R24, R152.reuse, R146, R24 ;  /* 0x000000929818723c */ /* 0x040fe20000041818 */
[----:B------:R-:W1:Y:S07]  /*59c0*/  LDSM.16.M88.4 R144, [R185+0x5800] ;  /* 0x00580000b990783b */ /* 0x000e6e0000000200 */
[C---:B--2---:R-:W-:Y:S08]  /*59d0*/  HMMA.16816.F32.BF16 R28, R152.reuse, R136, R28 ;  /* 0x00000088981c723c */ /* 0x044ff0000004181c */
[----:B------:R-:W-:Y:S01]  /*59e0*/  HMMA.16816.F32.BF16 R32, R152, R138, R32 ;  /* 0x0000008a9820723c */ /* 0x000fe20000041820 */
[----:B------:R-:W2:Y:S07]  /*59f0*/  LDSM.16.M88.4 R136, [R176+0x4800] ;  /* 0x00480000b088783b */ /* 0x000eae0000000200 */
[C---:B---3--:R-:W-:Y:S08]  /*5a00*/  HMMA.16816.F32.BF16 R4, R140.reuse, R148, R4 ;  /* 0x000000948c04723c */ /* 0x048ff00000041804 */
[C---:B------:R-:W-:Y:S08]  /*5a10*/  HMMA.16816.F32.BF16 R8, R140.reuse, R150, R8 ;  /* 0x000000968c08723c */ /* 0x040ff00000041808 */
[C---:B------:R-:W-:Y:S08]  /*5a20*/  HMMA.16816.F32.BF16 R12, R140.reuse, R156, R12 ;  /* 0x0000009c8c0c723c */ /* 0x040ff0000004180c */
[C---:B------:R-:W-:Y:S08]  /*5a30*/  HMMA.16816.F32.BF16 R16, R140.reuse, R158, R16 ;  /* 0x0000009e8c10723c */ /* 0x040ff00000041810 */
[C---:B----4-:R-:W-:Y:S08]  /*5a40*/  HMMA.16816.F32.BF16 R20, R140.reuse, R132, R20 ;  /* 0x000000848c14723c */ /* 0x050ff00000041814 */
[C---:B------:R-:W-:Y:S01]  /*5a50*/  HMMA.16816.F32.BF16 R24, R140.reuse, R134, R24 ;  /* 0x000000868c18723c */ /* 0x040fe20000041818 */
[----:B------:R-:W3:Y:S07]  /*5a60*/  LDSM.16.M88.4 R132, [R176+0x5000] ;  /* 0x00500000b084783b */ /* 0x000eee0000000200 */
[C---:B-1----:R-:W-:Y:S08]  /*5a70*/  HMMA.16816.F32.BF16 R28, R140.reuse, R144, R28 ;  /* 0x000000908c1c723c */ /* 0x042ff0000004181c */
[----:B------:R-:W-:Y:S01]  /*5a80*/  HMMA.16816.F32.BF16 R32, R140, R146, R32 ;  /* 0x000000928c20723c */ /* 0x000fe20000041820 */
[----:B------:R-:W1:Y:S01]  /*5a90*/  LDSM.16.M88.4 R140, [R176+0x5800] ;  /* 0x00580000b08c783b */ /* 0x000e620000000200 */
[----:B------:R-:W-:Y:S06]  /*5aa0*/  DEPBAR.LE SB0, 0x0 ;  /* 0x000080000000791a */ /* 0x000fec0000000000 */
[C---:B------:R-:W-:Y:S01]  /*5ab0*/  HMMA.16816.F32.BF16 R4, R160.reuse, R164, R4 ;  /* 0x000000a4a004723c */ /* 0x040fe20000041804 */
[----:B------:R-:W-:Y:S07]  /*5ac0*/  BAR.SYNC.DEFER_BLOCKING 0x0 ;  /* 0x0000000000007b1d */ /* 0x000fee0000010000 */
[C---:B------:R-:W-:Y:S08]  /*5ad0*/  HMMA.16816.F32.BF16 R8, R160.reuse, R166, R8 ;  /* 0x000000a6a008723c */ /* 0x040ff00000041808 */
[C---:B--2---:R-:W-:Y:S08]  /*5ae0*/  HMMA.16816.F32.BF16 R12, R160.reuse, R136, R12 ;  /* 0x00000088a00c723c */ /* 0x044ff0000004180c */
[C---:B------:R-:W-:Y:S04]  /*5af0*/  HMMA.16816.F32.BF16 R16, R160.reuse, R138, R16 ;  /* 0x0000008aa010723c */ /* 0x040fe80000041810 */
[----:B------:R-:W-:Y:S04]  /*5b00*/  FMNMX.FTZ R3, R4, R2, !PT ;  /* 0x0000000204037209 */ /* 0x000fe80007810000 */
[C---:B---3--:R-:W-:Y:S04]  /*5b10*/  HMMA.16816.F32.BF16 R20, R160.reuse, R132, R20 ;  /* 0x00000084a014723c */ /* 0x048fe80000041814 */
[----:B------:R-:W-:Y:S03]  /*5b20*/  FMNMX.FTZ R3, R5, R3, !PT ;  /* 0x0000000305037209 */ /* 0x000fe60007810000 */
[----:B------:R-:W-:Y:S01]  /*5b30*/  FMNMX.FTZ R132, R6, R0, !PT ;  /* 0x0000000006847209 */ /* 0x000fe20007810000 */
[C---:B------:R-:W-:Y:S04]  /*5b40*/  HMMA.16816.F32.BF16 R24, R160.reuse, R134, R24 ;  /* 0x00000086a018723c */ /* 0x040fe80000041818 */
[----:B------:R-:W-:Y:S02]  /*5b50*/  FMNMX.FTZ R3, R8, R3, !PT ;  /* 0x0000000308037209 */ /* 0x000fe40007810000 */
[----:B------:R-:W-:Y:S02]  /*5b60*/  FMNMX.FTZ R132, R7, R132, !PT ;  /* 0x0000008407847209 */ /* 0x000fe40007810000 */
[C---:B-1----:R-:W-:Y:S04]  /*5b70*/  HMMA.16816.F32.BF16 R28, R160.reuse, R140, R28 ;  /* 0x0000008ca01c723c */ /* 0x042fe8000004181c */
[----:B------:R-:W-:Y:S02]  /*5b80*/  FMNMX.FTZ R3, R9, R3, !PT ;  /* 0x0000000309037209 */ /* 0x000fe40007810000 */
[----:B------:R-:W-:Y:S02]  /*5b90*/  FMNMX.FTZ R132, R10, R132, !PT ;  /* 0x000000840a847209 */ /* 0x000fe40007810000 */
        /* <DEDUP_REMOVED lines=26> */
[----:B------:R-:W-:Y:S07]  /*5d40*/  FMNMX.FTZ R133, R35, R3, !PT ;  /* 0x0000000323857209 */ /* 0x000fee0007810000 */
[----:B------:R-:W2:Y:S01]  /*5d50*/  SHFL.BFLY PT, R3, R133, 0x2, 0x1f ;  /* 0x0c401f0085037f89 */ /* 0x000ea200000e0000 */
[----:B-1----:R-:W-:Y:S07]  /*5d60*/  FMNMX.FTZ R134, R134, R132, !PT ;  /* 0x0000008486867209 */ /* 0x002fee0007810000 */
[----:B------:R-:W1:Y:S01]  /*5d70*/  SHFL.BFLY PT, R132, R134, 0x1, 0x1f ;  /* 0x0c201f0086847f89 */ /* 0x000e6200000e0000 */
[----:B--2---:R-:W-:Y:S07]  /*5d80*/  FMNMX.FTZ R133, R133, R3, !PT ;  /* 0x0000000385857209 */ /* 0x004fee0007810000 */
[----:B------:R-:W2:Y:S01]  /*5d90*/  SHFL.BFLY PT, R3, R133, 0x1, 0x1f ;  /* 0x0c201f0085037f89 */ /* 0x000ea200000e0000 */
[----:B-1----:R-:W-:Y:S02]  /*5da0*/  FMNMX.FTZ R132, R134, R132, !PT ;  /* 0x0000008486847209 */ /* 0x002fe40007810000 */
[----:B------:R-:W-:Y:S03]  /*5db0*/  @P3 SHF.R.S32.HI R134, RZ, 0x1f, R244 ;  /* 0x0000001fff863819 */ /* 0x000fe600000114f4 */
[C---:B------:R-:W-:Y:S02]  /*5dc0*/  FMUL.FTZ R162, R132.reuse, c[0x0][0x2d0] ;  /* 0x0000b40084a27a20 */ /* 0x040fe40000410000 */
[----:B------:R-:W-:Y:S01]  /*5dd0*/  FADD.FTZ R2, -R132, R2 ;  /* 0x0000000284027221 */ /* 0x000fe20000010100 */
[----:B--2---:R-:W-:Y:S01]  /*5de0*/  FMNMX.FTZ R3, R133, R3, !PT ;  /* 0x0000000385037209 */ /* 0x004fe20007810000 */
[----:B------:R-:W-:Y:S02]  /*5df0*/  @P3 IMAD R133, R134, c[0x0][0x1e0], RZ ;  /* 0x0000780086853a24 */ /* 0x000fe400078e02ff */
[C---:B------:R-:W-:Y:S04]  /*5e00*/  @P3 IMAD.WIDE.U32 R134, R244.reuse, c[0x0][0x1e0], RZ ;  /* 0x00007800f4863a25 */ /* 0x040fe800078e00ff */
[----:B------:R-:W-:Y:S01]  /*5e10*/  @P3 IMAD R133, R244, c[0x0][0x1e4], R133 ;  /* 0x00007900f4853a24 */ /* 0x000fe200078e0285 */
[----:B------:R-:W-:Y:S01]  /*5e20*/  @P3 SHF.L.U32 R142, R134, 0x6, RZ ;  /* 0x00000006868e3819 */ /* 0x000fe200000006ff */
[--C-:B------:R-:W-:Y:S02]  /*5e30*/  FFMA.FTZ R145, R8, c[0x0][0x2d0], -R162.reuse ;  /* 0x0000b40008917a23 */ /* 0x100fe400000108a2 */
[----:B------:R-:W-:Y:S01]  /*5e40*/  FMUL.FTZ R161, R3, c[0x0][0x2d0] ;  /* 0x0000b40003a17a20 */ /* 0x000fe20000410000 */
[----:B------:R-:W-:Y:S01]  /*5e50*/  @P3 IADD3 R135, R135, R133, RZ ;  /* 0x0000008587873210 */ /* 0x000fe20007ffe0ff */
[----:B------:R-:W-:Y:S01]  /*5e60*/  FFMA.FTZ R133, R4, c[0x0][0x2d0], -R162 ;  /* 0x0000b40004857a23 */ /* 0x000fe200000108a2 */
[----:B------:R-:W-:Y:S01]  /*5e70*/  @P3 IADD3 R140, P6, R142, R250, RZ ;  /* 0x000000fa8e8c3210 */ /* 0x000fe20007fde0ff */
[----:B------:R-:W-:Y:S01]  /*5e80*/  FADD.FTZ R0, -R3, R0 ;  /* 0x0000000003007221 */ /* 0x000fe20000010100 */
[----:B------:R-:W-:Y:S01]  /*5e90*/  @P3 SHF.L.U64.HI R135, R134, 0x6, R135 ;  /* 0x0000000686873819 */ /* 0x000fe20000010287 */
[--C-:B------:R-:W-:Y:S01]  /*5ea0*/  FFMA.FTZ R156, R9, c[0x0][0x2d0], -R162.reuse ;  /* 0x0000b400099c7a23 */ /* 0x100fe200000108a2 */
[----:B------:R-:W-:Y:S01]  /*5eb0*/  @P3 MOV R134, c[0x0][0x1e0] ;  /* 0x0000780000863a02 */ /* 0x000fe20000000f00 */
[--C-:B------:R-:W-:Y:S01]  /*5ec0*/  FFMA.FTZ R158, R6, c[0x0][0x2d0], -R161.reuse ;  /* 0x0000b400069e7a23 */ /* 0x100fe200000108a1 */
[----:B------:R-:W-:Y:S01]  /*5ed0*/  @P3 LEA R138, P5, R140, c[0x0][0x1c8], 0x1 ;  /* 0x000072008c8a3a11 */ /* 0x000fe200078a08ff */
[--C-:B------:R-:W-:Y:S01]  /*5ee0*/  FFMA.FTZ R157, R7, c[0x0][0x2d0], -R161.reuse ;  /* 0x0000b400079d7a23 */ /* 0x100fe200000108a1 */
[----:B------:R-:W-:Y:S01]  /*5ef0*/  @P3 IADD3.X R139, R135, R240, RZ, P6, !PT ;  /* 0x000000f0878b3210 */ /* 0x000fe200037fe4ff */
[--C-:B------:R-:W-:Y:S01]  /*5f00*/  FFMA.FTZ R159, R10, c[0x0][0x2d0], -R161.reuse ;  /* 0x0000b4000a9f7a23 */ /* 0x100fe200000108a1 */
[----:B------:R-:W-:Y:S01]  /*5f10*/  @P3 LEA R137, P4, R134, R142, 0x5 ;  /* 0x0000008e86893211 */ /* 0x000fe200078828ff */
[----:B------:R-:W-:Y:S01]  /*5f20*/  FFMA.FTZ R160, R11, c[0x0][0x2d0], -R161 ;  /* 0x0000b4000ba07a23 */ /* 0x000fe200000108a1 */
[----:B------:R-:W-:Y:S01]  /*5f30*/  @P3 IADD3 R136, P6, R250, 0x40, RZ ;  /* 0x00000040fa883810 */ /* 0x000fe20007fde0ff */
[----:B------:R-:W-:Y:S01]  /*5f40*/  FMUL.FTZ R2, R2, c[0x0][0x2d0] ;  /* 0x0000b40002027a20 */ /* 0x000fe20000410000 */
[----:B------:R-:W-:Y:S01]  /*5f50*/  @P3 MOV R4, c[0x0][0x1e4] ;  /* 0x0000790000043a02 */ /* 0x000fe20000000f00 */
[----:B------:R-:W-:Y:S01]  /*5f60*/  FMUL.FTZ R0, R0, c[0x0][0x2d0] ;  /* 0x0000b40000007a20 */ /* 0x000fe20000410000 */
[----:B------:R-:W-:Y:S01]  /*5f70*/  @P3 LEA.HI.X R139, R140, c[0x0][0x1cc], R139, 0x1, P5 ;  /* 0x000073008c8b3a11 */ /* 0x000fe200028f0c8b */
[----:B------:R-:W-:Y:S01]  /*5f80*/  MUFU.EX2 R133, R133 ;  /* 0x0000008500857308 */ /* 0x000fe20000000800 */
[----:B------:R-:W-:Y:S01]  /*5f90*/  @P3 IADD3 R140, P5, R250, 0x80, RZ ;  /* 0x00000080fa8c3810 */ /* 0x000fe20007fbe0ff */
[----:B------:R-:W-:Y:S01]  /*5fa0*/  FFMA.FTZ R163, R12, c[0x0][0x2d0], -R162 ;  /* 0x0000b4000ca37a23 */ /* 0x000fe200000108a2 */
[----:B------:R-:W-:Y:S01]  /*5fb0*/  @P3 IADD3.X R141, RZ, R240, RZ, P6, !PT ;  /* 0x000000f0ff8d3210 */ /* 0x000fe200037fe4ff */
[----:B------:R1:W-:Y:S01]  /*5fc0*/  @P3 LDGSTS.E.BYPASS.LTC128B.128 [R204+0x6100], [R138.64], !P0 ;  /* 0x061000008acc3fae */ /* 0x0003e2000c101d46 */
[----:B------:R-:W-:Y:S01]  /*5fd0*/  @P3 LEA.HI.X R4, R134, R135, R4, 0x5, P4 ;  /* 0x0000008786043211 */ /* 0x000fe200020f2c04 */
[--C-:B------:R-:W-:Y:S01]  /*5fe0*/  FFMA.FTZ R134, R5, c[0x0][0x2d0], -R162.reuse ;  /* 0x0000b40005867a23 */ /* 0x100fe200000108a2 */
[C---:B------:R-:W-:Y:S01]  /*5ff0*/  @P3 IADD3 R144, P4, R142.reuse, R136, RZ ;  /* 0x000000888e903210 */ /* 0x040fe20007f9e0ff */
[--C-:B------:R-:W-:Y:S01]  /*6000*/  FFMA.FTZ R164, R13, c[0x0][0x2d0], -R162.reuse ;  /* 0x0000b4000da47a23 */ /* 0x100fe200000108a2 */
[----:B------:R-:W-:Y:S01]  /*6010*/  @P3 IADD3.X R5, RZ, R240, RZ, P5, !PT ;  /* 0x000000f0ff053210 */ /* 0x000fe20002ffe4ff */
[----:B------:R-:W2:Y:S01]  /*6020*/  MUFU.EX2 R2, R2 ;  /* 0x0000000200027308 */ /* 0x000ea20000000800 */
[----:B------:R-:W-:Y:S01]  /*6030*/  @P3 IADD3 R142, P5, R142, R140, RZ ;  /* 0x0000008c8e8e3210 */ /* 0x000fe20007fbe0ff */
[--C-:B------:R-:W-:Y:S01]  /*6040*/  FFMA.FTZ R165, R14, c[0x0][0x2d0], -R161.reuse ;  /* 0x0000b4000ea57a23 */ /* 0x100fe200000108a1 */
[----:B------:R-:W-:Y:S01]  /*6050*/  @P3 LEA R148, P6, R144, c[0x0][0x1c8], 0x1 ;  /* 0x0000720090943a11 */ /* 0x000fe200078c08ff */
[----:B------:R-:W-:Y:S01]  /*6060*/  FFMA.FTZ R166, R15, c[0x0][0x2d0], -R161 ;  /* 0x0000b4000fa67a23 */ /* 0x000fe200000108a1 */
[C---:B------:R-:W-:Y:S01]  /*6070*/  @P3 IADD3.X R143, R135.reuse, R141, RZ, P4, !PT ;  /* 0x0000008d878f3210 */ /* 0x040fe200027fe4ff */
[--C-:B------:R-:W-:Y:S01]  /*6080*/  FFMA.FTZ R167, R16, c[0x0][0x2d0], -R162.reuse ;  /* 0x0000b40010a77a23 */ /* 0x100fe200000108a2 */
[----:B------:R-:W-:Y:S01]  /*6090*/  @P3 IADD3.X R8, R135, R5, RZ, P5, !PT ;  /* 0x0000000587083210 */ /* 0x000fe20002ffe4ff */
[----:B------:R-:W-:Y:S01]  /*60a0*/  FFMA.FTZ R247, R17, c[0x0][0x2d0], -R162 ;  /* 0x0000b40011f77a23 */ /* 0x000fe200000108a2 */
[----:B------:R-:W-:Y:S01]  /*60b0*/  @P3 LEA.HI.X R149, R144, c[0x0][0x1cc], R143, 0x1, P6 ;  /* 0x0000730090953a11 */ /* 0x000fe200030f0c8f */
[----:B------:R3:W-:Y:S01]  /*60c0*/  MUFU.EX2 R135, R145 ;  /* 0x0000009100877308 */ /* 0x0007e20000000800 */
[----:B------:R-:W-:Y:S01]  /*60d0*/  @P3 LEA R146, P4, R142, c[0x0][0x1c8], 0x1 ;  /* 0x000072008e923a11 */ /* 0x000fe200078808ff */
[----:B------:R-:W-:Y:S01]  /*60e0*/  FFMA.FTZ R252, R18, c[0x0][0x2d0], -R161 ;  /* 0x0000b40012fc7a23 */ /* 0x000fe200000108a1 */
[C---:B------:R-:W-:Y:S01]  /*60f0*/  @P3 IADD3 R136, P6, R137.reuse, R136, RZ ;  /* 0x0000008889883210 */ /* 0x040fe20007fde0ff */
[----:B------:R4:W-:Y:S01]  /*6100*/  @P3 LDGSTS.E.BYPASS.LTC128B.128 [R204+0x8100], [R148.64], !P1 ;  /* 0x0810000094cc3fae */ /* 0x0009e2000c901d46 */
[----:B------:R-:W-:Y:S02]  /*6110*/  @P3 LEA.HI.X R147, R142, c[0x0][0x1cc], R8, 0x1, P4 ;  /* 0x000073008e933a11 */ /* 0x000fe400020f0c08 */
[C---:B------:R-:W-:Y:S02]  /*6120*/  @P3 IADD3 R8, P5, R137.reuse, R250, RZ ;  /* 0x000000fa89083210 */ /* 0x040fe40007fbe0ff */
[----:B------:R-:W-:Y:S01]  /*6130*/  @P3 IADD3 R137, P4, R137, R140, RZ ;  /* 0x0000008c89893210 */ /* 0x000fe20007f9e0ff */
[----:B------:R-:W5:Y:S01]  /*6140*/  MUFU.EX2 R0, R0 ;  /* 0x0000000000007308 */ /* 0x000f620000000800 */
[----:B------:R-:W-:Y:S01]  /*6150*/  @P3 IADD3.X R141, R4, R141, RZ, P6, !PT ;  /* 0x0000008d048d3210 */ /* 0x000fe200037fe4ff */
[----:B------:R1:W-:Y:S01]  /*6160*/  @P3 LDGSTS.E.BYPASS.LTC128B.128 [R204+0xa100], [R146.64], !P2 ;  /* 0x0a10000092cc3fae */ /* 0x0003e2000d101d46 */
[----:B------:R-:W-:Y:S01]  /*6170*/  @P3 LEA R142, P6, R8, c[0x0][0x1c8], 0x1 ;  /* 0x00007200088e3a11 */ /* 0x000fe200078c08ff */
[----:B--2---:R-:W-:Y:S01]  /*6180*/  FMUL.FTZ R9, R2, R125 ;  /* 0x0000007d02097220 */ /* 0x004fe20000410000 */
[----:B------:R-:W-:Y:S01]  /*6190*/  @P3 IADD3.X R5, R4, R5, RZ, P4, !PT ;  /* 0x0000000504053210 */ /* 0x000fe200027fe4ff */
[----:B------:R-:W-:Y:S01]  /*61a0*/  FMUL.FTZ R36, R2, R36 ;  /* 0x0000002402247220 */ /* 0x000fe20000410000 */
[----:B------:R-:W-:Y:S01]  /*61b0*/  @P3 IADD3.X R4, R4, R240, RZ, P5, !PT ;  /* 0x000000f004043210 */ /* 0x000fe20002ffe4ff */
[----:B------:R-:W-:Y:S01]  /*61c0*/  FMUL.FTZ R37, R2, R37 ;  /* 0x0000002502257220 */ /* 0x000fe20000410000 */
[----:B------:R-:W-:Y:S01]  /*61d0*/  @P3 LEA R144, P5, R136, c[0x0][0x1c8], 0x1 ;  /* 0x0000720088903a11 */ /* 0x000fe200078a08ff */
[----:B------:R-:W2:Y:S01]  /*61e0*/  MUFU.EX2 R134, R134 ;  /* 0x0000008600867308 */ /* 0x000ea20000000800 */
[----:B------:R-:W-:Y:S01]  /*61f0*/  @P3 LEA.HI.X R143, R8, c[0x0][0x1cc], R4, 0x1, P6 ;  /* 0x00007300088f3a11 */ /* 0x000fe200030f0c04 */
[C---:B------:R-:W-:Y:S01]  /*6200*/  FMUL.FTZ R4, R2.reuse, R128 ;  /* 0x0000008002047220 */ /* 0x040fe20000410000 */
[C---:B------:R-:W-:Y:S01]  /*6210*/  @P3 LEA R140, P4, R137.reuse, c[0x0][0x1c8], 0x1 ;  /* 0x00007200898c3a11 */ /* 0x040fe200078808ff */
[----:B------:R-:W-:Y:S01]  /*6220*/  FMUL.FTZ R8, R2, R124 ;  /* 0x0000007c02087220 */ /* 0x000fe20000410000 */
[----:B---3--:R-:W-:Y:S01]  /*6230*/  @P3 LEA.HI.X R145, R136, c[0x0][0x1cc], R141, 0x1, P5 ;  /* 0x0000730088913a11 */ /* 0x008fe200028f0c8d */
[----:B------:R3:W-:Y:S01]  /*6240*/  @P3 LDGSTS.E.BYPASS.LTC128B.128 [R204+0x7100], [R142.64], !P0 ;  /* 0x071000008ecc3fae */ /* 0x0007e2000c101d46 */
[----:B------:R-:W-:Y:S01]  /*6250*/  @P3 LEA.HI.X R141, R137, c[0x0][0x1cc], R5, 0x1, P4 ;  /* 0x00007300898d3a11 */ /* 0x000fe200020f0c05 */
[C---:B------:R-:W-:Y:S02]  /*6260*/  FMUL.FTZ R5, R2.reuse, R129 ;  /* 0x0000008102057220 */ /* 0x040fe40000410000 */
[----:B------:R-:W3:Y:S01]  /*6270*/  MUFU.EX2 R156, R156 ;  /* 0x0000009c009c7308 */ /* 0x000ee20000000800 */
[C---:B------:R-:W-:Y:S02]  /*6280*/  FMUL.FTZ R40, R2.reuse, R40 ;  /* 0x0000002802287220 */ /* 0x040fe40000410000 */
[----:B------:R-:W-:Y:S01]  /*6290*/  FMUL.FTZ R41, R2, R41 ;  /* 0x0000002902297220 */ /* 0x000fe20000410000 */
[----:B------:R4:W-:Y:S01]  /*62a0*/  @P3 LDGSTS.E.BYPASS.LTC128B.128 [R204+0x9100], [R144.64], !P1 ;  /* 0x0910000090cc3fae */ /* 0x0009e2000c901d46 */
[C---:B-----5:R-:W-:Y:S02]  /*62b0*/  FMUL.FTZ R6, R0.reuse, R130 ;  /* 0x0000008200067220 */ /* 0x060fe40000410000 */
[C---:B------:R-:W-:Y:S02]  /*62c0*/  FMUL.FTZ R7, R0.reuse, R131 ;  /* 0x0000008300077220 */ /* 0x040fe40000410000 */
[C---:B------:R-:W-:Y:S01]  /*62d0*/  FMUL.FTZ R10, R0.reuse, R126 ;  /* 0x0000007e000a7220 */ /* 0x040fe20000410000 */
[----:B------:R-:W-:Y:S01]  /*62e0*/  MUFU.EX2 R158, R158 ;  /* 0x0000009e009e7308 */ /* 0x000fe20000000800 */
[C---:B------:R-:W-:Y:S01]  /*62f0*/  FMUL.FTZ R11, R0.reuse, R127 ;  /* 0x0000007f000b7220 */ /* 0x040fe20000410000 */
[----:B------:R5:W-:Y:S01]  /*6300*/  @P3 LDGSTS.E.BYPASS.LTC128B.128 [R204+0xb100], [R140.64], !P2 ;  /* 0x0b1000008ccc3fae */ /* 0x000be2000d101d46 */
[----:B------:R-:W-:Y:S01]  /*6310*/  FMUL.FTZ R38, R0, R38 ;  /* 0x0000002600267220 */ /* 0x000fe20000410000 */
[----:B--2---:R-:W-:Y:S01]  /*6320*/  F2FP.BF16.PACK_AB R128, R134, R133 ;  /* 0x000000858680723e */ /* 0x004fe200000010ff */
[C---:B------:R-:W-:Y:S02]  /*6330*/  FMUL.FTZ R39, R0.reuse, R39 ;  /* 0x0000002700277220 */ /* 0x040fe40000410000 */
[C---:B------:R-:W-:Y:S02]  /*6340*/  FMUL.FTZ R42, R0.reuse, R42 ;  /* 0x0000002a002a7220 */ /* 0x040fe40000410000 */
[----:B------:R-:W-:Y:S01]  /*6350*/  FMUL.FTZ R43, R0, R43 ;  /* 0x0000002b002b7220 */ /* 0x000fe20000410000 */
[----:B-1----:R-:W1:Y:S01]  /*6360*/  LDSM.16.MT88.4 R136, [R183] ;  /* 0x00000000b788783b */ /* 0x002e620000004200 */
[----:B------:R-:W2:Y:S01]  /*6370*/  MUFU.EX2 R157, R157 ;  /* 0x0000009d009d7308 */ /* 0x000ea20000000800 */
[----:B------:R-:W-:Y:S01]  /*6380*/  FMUL.FTZ R44, R2, R44 ;  /* 0x0000002c022c7220 */ /* 0x000fe20000410000 */
[----:B---3--:R-:W-:Y:S01]  /*6390*/  F2FP.BF16.PACK_AB R130, R156, R135 ;  /* 0x000000879c82723e */ /* 0x008fe200000010ff */
[----:B------:R-:W-:Y:S02]  /*63a0*/  FMUL.FTZ R45, R2, R45 ;  /* 0x0000002d022d7220 */ /* 0x000fe40000410000 */
[C---:B------:R-:W-:Y:S02]  /*63b0*/  FMUL.FTZ R46, R0.reuse, R46 ;  /* 0x0000002e002e7220 */ /* 0x040fe40000410000 */
[----:B------:R-:W-:Y:S01]  /*63c0*/  LDSM.16.MT88.4 R124, [R180] ;  /* 0x00000000b47c783b */ /* 0x000fe20000004200 */
[----:B------:R-:W-:Y:S02]  /*63d0*/  FMUL.FTZ R47, R0, R47 ;  /* 0x0000002f002f7220 */ /* 0x000fe40000410000 */
[----:B------:R-:W-:Y:S01]  /*63e0*/  MUFU.EX2 R159, R159 ;  /* 0x0000009f009f7308 */ /* 0x000fe20000000800 */
[C---:B------:R-:W-:Y:S02]  /*63f0*/  FMUL.FTZ R48, R2.reuse, R48 ;  /* 0x0000003002307220 */ /* 0x040fe40000410000 */
[----:B------:R-:W-:Y:S02]  /*6400*/  FMUL.FTZ R49, R2, R49 ;  /* 0x0000003102317220 */ /* 0x000fe40000410000 */
[----:B----4-:R-:W-:Y:S01]  /*6410*/  LDSM.16.MT88.4 R144, [R181] ;  /* 0x00000000b590783b */ /* 0x010fe20000004200 */
[C---:B------:R-:W-:Y:S02]  /*6420*/  FMUL.FTZ R50, R0.reuse, R50 ;  /* 0x0000003200327220 */ /* 0x040fe40000410000 */
[----:B------:R-:W-:Y:S02]  /*6430*/  FMUL.FTZ R51, R0, R51 ;  /* 0x0000003300337220 */ /* 0x000fe40000410000 */
[----:B------:R-:W3:Y:S01]  /*6440*/  MUFU.EX2 R160, R160 ;  /* 0x000000a000a07308 */ /* 0x000ee20000000800 */
[C---:B------:R-:W-:Y:S02]  /*6450*/  FMUL.FTZ R12, R2.reuse, R120 ;  /* 0x00000078020c7220 */ /* 0x040fe40000410000 */
[----:B-----5:R-:W4:Y:S01]  /*6460*/  LDSM.16.MT88.4 R140, [R182] ;  /* 0x00000000b68c783b */ /* 0x020f220000004200 */
[----:B--2---:R-:W-:Y:S01]  /*6470*/  F2FP.BF16.PACK_AB R129, R157, R158 ;  /* 0x0000009e9d81723e */ /* 0x004fe200000010ff */
[----:B------:R-:W-:Y:S02]  /*6480*/  FMUL.FTZ R13, R2, R121 ;  /* 0x00000079020d7220 */ /* 0x000fe40000410000 */
[C---:B------:R-:W-:Y:S02]  /*6490*/  FMUL.FTZ R14, R0.reuse, R122 ;  /* 0x0000007a000e7220 */ /* 0x040fe40000410000 */
[----:B------:R-:W-:Y:S01]  /*64a0*/  FMUL.FTZ R15, R0, R123 ;  /* 0x0000007b000f7220 */ /* 0x000fe20000410000 */
[----:B------:R-:W-:Y:S01]  /*64b0*/  MUFU.EX2 R163, R163 ;  /* 0x000000a300a37308 */ /* 0x000fe20000000800 */
[----:B------:R-:W-:Y:S01]  /*64c0*/  LDSM.16.MT88.4 R120, [R180+0x4000] ;  /* 0x00400000b478783b */ /* 0x000fe20000004200 */
[C---:B------:R-:W-:Y:S02]  /*64d0*/  FMUL.FTZ R52, R2.reuse, R52 ;  /* 0x0000003402347220 */ /* 0x040fe40000410000 */
[----:B------:R-:W-:Y:S02]  /*64e0*/  FMUL.FTZ R53, R2, R53 ;  /* 0x0000003502357220 */ /* 0x000fe40000410000 */
[C---:B------:R-:W-:Y:S02]  /*64f0*/  FMUL.FTZ R54, R0.reuse, R54 ;  /* 0x0000003600367220 */ /* 0x040fe40000410000 */
[----:B------:R-:W-:Y:S01]  /*6500*/  FMUL.FTZ R55, R0, R55 ;  /* 0x0000003700377220 */ /* 0x000fe20000410000 */
[----:B------:R-:W-:Y:S01]  /*6510*/  LDSM.16.MT88.4 R148, [R183+0x2800] ;  /* 0x00280000b794783b */ /* 0x000fe20000004200 */
[C---:B------:R-:W-:Y:S01]  /*6520*/  FMUL.FTZ R56, R2.reuse, R56 ;  /* 0x0000003802387220 */ /* 0x040fe20000410000 */
[----:B------:R-:W-:Y:S01]  /*6530*/  MUFU.EX2 R164, R164 ;  /* 0x000000a400a47308 */ /* 0x000fe20000000800 */
[----:B------:R-:W-:Y:S01]  /*6540*/  FMUL.FTZ R57, R2, R57 ;  /* 0x0000003902397220 */ /* 0x000fe20000410000 */
[----:B---3--:R-:W-:Y:S01]  /*6550*/  F2FP.BF16.PACK_AB R131, R160, R159 ;  /* 0x0000009fa083723e */ /* 0x008fe200000010ff */
[C---:B------:R-:W-:Y:S03]  /*6560*/  FMUL.FTZ R58, R0.reuse, R58 ;  /* 0x0000003a003a7220 */ /* 0x040fe60000410000 */
[----:B------:R-:W-:Y:S01]  /*6570*/  LDSM.16.MT88.4 R152, [R182+0x2800] ;  /* 0x00280000b698783b */ /* 0x000fe20000004200 */
[----:B------:R-:W-:Y:S02]  /*6580*/  FMUL.FTZ R59, R0, R59 ;  /* 0x0000003b003b7220 */ /* 0x000fe40000410000 */
[C---:B------:R-:W-:Y:S01]  /*6590*/  FMUL.FTZ R60, R2.reuse, R60 ;  /* 0x0000003c023c7220 */ /* 0x040fe20000410000 */
[C---:B-1----:R-:W-:Y:S01]  /*65a0*/  HMMA.16816.F32.BF16 R4, R128.reuse, R136, R4 ;  /* 0x000000888004723c */ /* 0x042fe20000041804 */
[----:B------:R-:W-:Y:S03]  /*65b0*/  MUFU.EX2 R165, R165 ;  /* 0x000000a500a57308 */ /* 0x000fe60000000800 */
[----:B------:R-:W0:Y:S01]  /*65c0*/  LDGDEPBAR ;  /* 0x00000000000079af */ /* 0x000e220000000000 */
[----:B------:R-:W-:Y:S02]  /*65d0*/  FMUL.FTZ R61, R2, R61 ;  /* 0x0000003d023d7220 */ /* 0x000fe40000410000 */
[C---:B------:R-:W-:Y:S01]  /*65e0*/  FMUL.FTZ R62, R0.reuse, R62 ;  /* 0x0000003e003e7220 */ /* 0x040fe20000410000 */
[C---:B------:R-:W-:Y:S03]  /*65f0*/  HMMA.16816.F32.BF16 R8, R128.reuse, R138, R8 ;  /* 0x0000008a8008723c */ /* 0x040fe60000041808 */
[----:B------:R-:W1:Y:S01]  /*6600*/  MUFU.EX2 R166, R166 ;  /* 0x000000a600a67308 */ /* 0x000e620000000800 */
[----:B------:R-:W2:Y:S01]  /*6610*/  LDSM.16.MT88.4 R136, [R183+0x2000] ;  /* 0x00200000b788783b */ /* 0x000ea20000004200 */
[----:B------:R-:W-:Y:S02]  /*6620*/  FMUL.FTZ R63, R0, R63 ;  /* 0x0000003f003f7220 */ /* 0x000fe40000410000 */
[C---:B------:R-:W-:Y:S01]  /*6630*/  FMUL.FTZ R64, R2.reuse, R64 ;  /* 0x0000004002407220 */ /* 0x040fe20000410000 */
[C---:B----4-:R-:W-:Y:S04]  /*6640*/  HMMA.16816.F32.BF16 R36, R128.reuse, R140, R36 ;  /* 0x0000008c8024723c */ /* 0x050fe80000041824 */
[----:B------:R-:W-:Y:S01]  /*6650*/  FMUL.FTZ R65, R2, R65 ;  /* 0x0000004102417220 */ /* 0x000fe20000410000 */
[----:B------:R-:W-:Y:S01]  /*6660*/  MUFU.EX2 R167, R167 ;  /* 0x000000a700a77308 */ /* 0x000fe20000000800 */
[C---:B------:R-:W-:Y:S02]  /*6670*/  FMUL.FTZ R66, R0.reuse, R66 ;  /* 0x0000004200427220 */ /* 0x040fe40000410000 */
[C---:B------:R-:W-:Y:S01]  /*6680*/  HMMA.16816.F32.BF16 R40, R128.reuse, R142, R40 ;  /* 0x0000008e8028723c */ /* 0x040fe20000041828 */
[----:B------:R-:W3:Y:S03]  /*6690*/  LDSM.16.MT88.4 R140, [R182+0x2000] ;  /* 0x00200000b68c783b */ /* 0x000ee60000004200 */
[----:B------:R-:W-:Y:S02]  /*66a0*/  FMUL.FTZ R67, R0, R67 ;  /* 0x0000004300437220 */ /* 0x000fe40000410000 */
[C---:B------:R-:W-:Y:S01]  /*66b0*/  FMUL.FTZ R68, R2.reuse, R68 ;  /* 0x0000004402447220 */ /* 0x040fe20000410000 */
[----:B------:R-:W4:Y:S01]  /*66c0*/  MUFU.EX2 R247, R247 ;  /* 0x000000f700f77308 */ /* 0x000f220000000800 */
[C---:B------:R-:W-:Y:S04]  /*66d0*/  HMMA.16816.F32.BF16 R44, R128.reuse, R144, R44 ;  /* 0x00000090802c723c */ /* 0x040fe8000004182c */
[----:B------:R-:W-:Y:S02]  /*66e0*/  FMUL.FTZ R69, R2, R69 ;  /* 0x0000004502457220 */ /* 0x000fe40000410000 */
[C---:B------:R-:W-:Y:S02]  /*66f0*/  FMUL.FTZ R70, R0.reuse, R70 ;  /* 0x0000004600467220 */ /* 0x040fe40000410000 */
[C---:B------:R-:W-:Y:S01]  /*6700*/  HMMA.16816.F32.BF16 R48, R128.reuse, R146, R48 ;  /* 0x000000928030723c */ /* 0x040fe20000041830 */
[----:B------:R-:W-:Y:S01]  /*6710*/  LDSM.16.MT88.4 R144, [R180+0x800] ;  /* 0x00080000b490783b */ /* 0x000fe20000004200 */
[----:B------:R-:W-:Y:S02]  /*6720*/  MUFU.EX2 R252, R252 ;  /* 0x000000fc00fc7308 */ /* 0x000fe40000000800 */
[----:B------:R-:W-:Y:S02]  /*6730*/  FMUL.FTZ R71, R0, R71 ;  /* 0x0000004700477220 */ /* 0x000fe40000410000 */
[C---:B------:R-:W-:Y:S02]  /*6740*/  FMUL.FTZ R72, R2.reuse, R72 ;  /* 0x0000004802487220 */ /* 0x040fe40000410000 */
[C---:B------:R-:W-:Y:S04]  /*6750*/  HMMA.16816.F32.BF16 R52, R128.reuse, R124, R52 ;  /* 0x0000007c8034723c */ /* 0x040fe80000041834 */
[----:B------:R-:W-:Y:S02]  /*6760*/  FMUL.FTZ R73, R2, R73 ;  /* 0x0000004902497220 */ /* 0x000fe40000410000 */
[C---:B------:R-:W-:Y:S02]  /*6770*/  FMUL.FTZ R74, R0.reuse, R74 ;  /* 0x0000004a004a7220 */ /* 0x040fe40000410000 */
[C---:B------:R-:W-:Y:S01]  /*6780*/  HMMA.16816.F32.BF16 R56, R128.reuse, R126, R56 ;  /* 0x0000007e8038723c */ /* 0x040fe20000041838 */
[----:B------:R-:W5:Y:S03]  /*6790*/  LDSM.16.MT88.4 R124, [R181+0x2000] ;  /* 0x00200000b57c783b */ /* 0x000f660000004200 */
        /* <DEDUP_REMOVED lines=17> */
[C---:B-----5:R-:W-:Y:S03]  /*68b0*/  HMMA.16816.F32.BF16 R76, R128.reuse, R124, R76 ;  /* 0x0000007c804c723c */ /* 0x060fe6000004184c */
[C---:B------:R-:W-:Y:S02]  /*68c0*/  FMUL.FTZ R86, R0.reuse, R86 ;  /* 0x0000005600567220 */ /* 0x040fe40000410000 */
[----:B------:R-:W-:Y:S02]  /*68d0*/  FMUL.FTZ R87, R0, R87 ;  /* 0x0000005700577220 */ /* 0x000fe40000410000 */
[C---:B------:R-:W-:Y:S01]  /*68e0*/  FMUL.FTZ R88, R2.reuse, R88 ;  /* 0x0000005802587220 */ /* 0x040fe20000410000 */
[C---:B------:R-:W-:Y:S01]  /*68f0*/  HMMA.16816.F32.BF16 R80, R128.reuse, R126, R80 ;  /* 0x0000007e8050723c */ /* 0x040fe20000041850 */
[----:B------:R-:W5:Y:S03]  /*6900*/  LDSM.16.MT88.4 R124, [R182+0x4000] ;  /* 0x00400000b67c783b */ /* 0x000f660000004200 */
[----:B------:R-:W-:Y:S02]  /*6910*/  FMUL.FTZ R89, R2, R89 ;  /* 0x0000005902597220 */ /* 0x000fe40000410000 */
[C---:B------:R-:W-:Y:S02]  /*6920*/  FMUL.FTZ R90, R0.reuse, R90 ;  /* 0x0000005a005a7220 */ /* 0x040fe40000410000 */
[C---:B--2---:R-:W-:Y:S04]  /*6930*/  HMMA.16816.F32.BF16 R84, R128.reuse, R136, R84 ;  /* 0x000000888054723c */ /* 0x044fe80000041854 */
[----:B------:R-:W-:Y:S02]  /*6940*/  FMUL.FTZ R91, R0, R91 ;  /* 0x0000005b005b7220 */ /* 0x000fe40000410000 */
[C---:B------:R-:W-:Y:S02]  /*6950*/  FMUL.FTZ R92, R2.reuse, R92 ;  /* 0x0000005c025c7220 */ /* 0x040fe40000410000 */
[----:B------:R-:W-:Y:S03]  /*6960*/  FMUL.FTZ R93, R2, R93 ;  /* 0x0000005d025d7220 */ /* 0x000fe60000410000 */
[C---:B------:R-:W-:Y:S01]  /*6970*/  HMMA.16816.F32.BF16 R88, R128.reuse, R138, R88 ;  /* 0x0000008a8058723c */ /* 0x040fe20000041858 */
[----:B------:R-:W2:Y:S02]  /*6980*/  LDSM.16.MT88.4 R136, [R181+0x4000] ;  /* 0x00400000b588783b */ /* 0x000ea40000004200 */
[C---:B------:R-:W-:Y:S02]  /*6990*/  FMUL.FTZ R94, R0.reuse, R94 ;  /* 0x0000005e005e7220 */ /* 0x040fe40000410000 */
[----:B------:R-:W-:Y:S02]  /*69a0*/  FMUL.FTZ R95, R0, R95 ;  /* 0x0000005f005f7220 */ /* 0x000fe40000410000 */
[C---:B------:R-:W-:Y:S02]  /*69b0*/  FMUL.FTZ R96, R2.reuse, R96 ;  /* 0x0000006002607220 */ /* 0x040fe40000410000 */
[----:B------:R-:W-:Y:S03]  /*69c0*/  FMUL.FTZ R97, R2, R97 ;  /* 0x0000006102617220 */ /* 0x000fe60000410000 */
[C---:B---3--:R-:W-:Y:S03]  /*69d0*/  HMMA.16816.F32.BF16 R92, R128.reuse, R140, R92 ;  /* 0x0000008c805c723c */ /* 0x048fe6000004185c */
[C---:B------:R-:W-:Y:S02]  /*69e0*/  FMUL.FTZ R98, R0.reuse, R98 ;  /* 0x0000006200627220 */ /* 0x040fe40000410000 */
[----:B------:R-:W-:Y:S02]  /*69f0*/  FMUL.FTZ R99, R0, R99 ;  /* 0x0000006300637220 */ /* 0x000fe40000410000 */
[----:B------:R-:W-:Y:S02]  /*6a00*/  FFMA.FTZ R140, R19, c[0x0][0x2d0], -R161 ;  /* 0x0000b400138c7a23 */ /* 0x000fe400000108a1 */
[C---:B------:R-:W-:Y:S03]  /*6a10*/  FMUL.FTZ R100, R2.reuse, R100 ;  /* 0x0000006402647220 */ /* 0x040fe60000410000 */
[C---:B------:R-:W-:Y:S03]  /*6a20*/  HMMA.16816.F32.BF16 R96, R128.reuse, R142, R96 ;  /* 0x0000008e8060723c */ /* 0x040fe60000041860 */
[----:B------:R-:W-:Y:S02]  /*6a30*/  FMUL.FTZ R101, R2, R101 ;  /* 0x0000006502657220 */ /* 0x000fe40000410000 */
[C---:B------:R-:W-:Y:S02]  /*6a40*/  FMUL.FTZ R102, R0.reuse, R102 ;  /* 0x0000006600667220 */ /* 0x040fe40000410000 */
[----:B------:R-:W-:Y:S02]  /*6a50*/  FMUL.FTZ R103, R0, R103 ;  /* 0x0000006700677220 */ /* 0x000fe40000410000 */
[C---:B------:R-:W-:Y:S03]  /*6a60*/  FMUL.FTZ R104, R2.reuse, R104 ;  /* 0x0000006802687220 */ /* 0x040fe60000410000 */
[----:B------:R-:W-:Y:S02]  /*6a70*/  FMUL.FTZ R105, R2, R105 ;  /* 0x0000006902697220 */ /* 0x000fe40000410000 */
[C---:B-----5:R-:W-:Y:S03]  /*6a80*/  HMMA.16816.F32.BF16 R100, R128.reuse, R124, R100 ;  /* 0x0000007c8064723c */ /* 0x060fe60000041864 */
[C---:B------:R-:W-:Y:S02]  /*6a90*/  FMUL.FTZ R106, R0.reuse, R106 ;  /* 0x0000006a006a7220 */ /* 0x040fe40000410000 */
[----:B------:R-:W-:Y:S02]  /*6aa0*/  FMUL.FTZ R107, R0, R107 ;  /* 0x0000006b006b7220 */ /* 0x000fe40000410000 */
[C---:B------:R-:W-:Y:S01]  /*6ab0*/  FMUL.FTZ R108, R2.reuse, R108 ;  /* 0x0000006c026c7220 */ /* 0x040fe20000410000 */
[C---:B------:R-:W-:Y:S01]  /*6ac0*/  HMMA.16816.F32.BF16 R12, R128.reuse, R126, R12 ;  /* 0x0000007e800c723c */ /* 0x040fe2000004180c */
[----:B------:R-:W3:Y:S03]  /*6ad0*/  LDSM.16.MT88.4 R124, [R183+0x800] ;  /* 0x00080000b77c783b */ /* 0x000ee60000004200 */
[----:B------:R-:W-:Y:S02]  /*6ae0*/  FMUL.FTZ R109, R2, R109 ;  /* 0x0000006d026d7220 */ /* 0x000fe40000410000 */
[C---:B------:R-:W-:Y:S02]  /*6af0*/  FMUL.FTZ R110, R0.reuse, R110 ;  /* 0x0000006e006e7220 */ /* 0x040fe40000410000 */
[C---:B--2---:R-:W-:Y:S04]  /*6b00*/  HMMA.16816.F32.BF16 R104, R128.reuse, R136, R104 ;  /* 0x000000888068723c */ /* 0x044fe80000041868 */
[----:B------:R-:W-:Y:S02]  /*6b10*/  FMUL.FTZ R111, R0, R111 ;  /* 0x0000006f006f7220 */ /* 0x000fe40000410000 */
[C---:B------:R-:W-:Y:S02]  /*6b20*/  FMUL.FTZ R16, R2.reuse, R116 ;  /* 0x0000007402107220 */ /* 0x040fe40000410000 */
[----:B------:R2:W5:Y:S01]  /*6b30*/  MUFU.EX2 R116, R140 ;  /* 0x0000008c00747308 */ /* 0x0005620000000800 */
[----:B------:R-:W-:Y:S02]  /*6b40*/  FMUL.FTZ R17, R2, R117 ;  /* 0x0000007502117220 */ /* 0x000fe40000410000 */
[C---:B------:R-:W-:Y:S01]  /*6b50*/  HMMA.16816.F32.BF16 R108, R128.reuse, R138, R108 ;  /* 0x0000008a806c723c */ /* 0x040fe2000004186c */
[----:B------:R-:W3:Y:S02]  /*6b60*/  LDSM.16.MT88.4 R136, [R182+0x800] ;  /* 0x00080000b688783b */ /* 0x000ee40000004200 */
[----:B------:R-:W-:Y:S01]  /*6b70*/  FMUL.FTZ R18, R0, R118 ;  /* 0x0000007600127220 */ /* 0x000fe20000410000 */
[----:B-1----:R-:W-:Y:S01]  /*6b80*/  F2FP.BF16.PACK_AB R117, R166, R165 ;  /* 0x000000a5a675723e */ /* 0x002fe200000010ff */
[----:B------:R-:W-:Y:S01]  /*6b90*/  FMUL.FTZ R19, R0, R119 ;  /* 0x0000007700137220 */ /* 0x000fe20000410000 */
[----:B----4-:R-:W-:Y:S01]  /*6ba0*/  F2FP.BF16.PACK_AB R118, R247, R167 ;  /* 0x000000a7f776723e */ /* 0x010fe200000010ff */
[C---:B------:R-:W-:Y:S02]  /*6bb0*/  FMUL.FTZ R112, R2.reuse, R112 ;  /* 0x0000007002707220 */ /* 0x040fe40000410000 */
[----:B------:R-:W-:Y:S03]  /*6bc0*/  FMUL.FTZ R113, R2, R113 ;  /* 0x0000007102717220 */ /* 0x000fe60000410000 */
[C---:B------:R-:W-:Y:S03]  /*6bd0*/  HMMA.16816.F32.BF16 R16, R128.reuse, R120, R16 ;  /* 0x000000788010723c */ /* 0x040fe60000041810 */
[C---:B------:R-:W-:Y:S02]  /*6be0*/  FMUL.FTZ R114, R0.reuse, R114 ;  /* 0x0000007200727220 */ /* 0x040fe40000410000 */
[----:B------:R-:W-:Y:S02]  /*6bf0*/  FMUL.FTZ R115, R0, R115 ;  /* 0x0000007300737220 */ /* 0x000fe40000410000 */
[----:B------:R-:W-:Y:S01]  /*6c00*/  FFMA.FTZ R133, R2, R246, R133 ;  /* 0x000000f602857223 */ /* 0x000fe20000010085 */
[----:B------:R-:W-:Y:S01]  /*6c10*/  MOV R2, R132 ;  /* 0x0000008400027202 */ /* 0x000fe20000000f00 */
[----:B--2---:R-:W1:Y:S03]  /*6c20*/  LDSM.16.MT88.4 R140, [R181+0x800] ;  /* 0x00080000b58c783b */ /* 0x004e660000004200 */
[----:B------:R-:W-:Y:S03]  /*6c30*/  HMMA.16816.F32.BF16 R112, R128, R122, R112 ;  /* 0x0000007a8070723c */ /* 0x000fe60000041870 */
[----:B------:R-:W-:Y:S02]  /*6c40*/  FFMA.FTZ R158, R0, R245, R158 ;  /* 0x000000f5009e7223 */ /* 0x000fe4000001009e */
[----:B------:R-:W2:Y:S01]  /*6c50*/  LDSM.16.MT88.4 R120, [R181+0x2800] ;  /* 0x00280000b578783b */ /* 0x000ea20000004200 */
[----:B------:R-:W-:Y:S01]  /*6c60*/  FADD.FTZ R133, R134, R133 ;  /* 0x0000008586857221 */ /* 0x000fe20000010000 */
[----:B-----5:R-:W-:Y:S01]  /*6c70*/  MOV R131, R116 ;  /* 0x0000007400837202 */ /* 0x020fe20000000f00 */
[----:B------:R-:W-:Y:S01]  /*6c80*/  FADD.FTZ R158, R157, R158 ;  /* 0x0000009e9d9e7221 */ /* 0x000fe20000010000 */
[----:B------:R-:W-:Y:S03]  /*6c90*/  F2FP.BF16.PACK_AB R116, R164, R163 ;  /* 0x000000a3a474723e */ /* 0x000fe600000010ff */
[----:B------:R-:W-:Y:S01]  /*6ca0*/  F2FP.BF16.PACK_AB R119, R131, R252 ;  /* 0x000000fc8377723e */ /* 0x000fe200000010ff */
[----:B------:R-:W-:Y:S02]  /*6cb0*/  FADD.FTZ R133, R135, R133 ;  /* 0x0000008587857221 */ /* 0x000fe40000010000 */
[----:B------:R-:W-:Y:S02]  /*6cc0*/  FADD.FTZ R158, R159, R158 ;  /* 0x0000009e9f9e7221 */ /* 0x000fe40000010000 */
[----:B------:R-:W-:Y:S02]  /*6cd0*/  FADD.FTZ R156, R156, R133 ;  /* 0x000000859c9c7221 */ /* 0x000fe40000010000 */
[C---:B---3--:R-:W-:Y:S05]  /*6ce0*/  HMMA.16816.F32.BF16 R4, R116.reuse, R124, R4 ;  /* 0x0000007c7404723c */ /* 0x048fea0000041804 */
[----:B------:R-:W-:Y:S02]  /*6cf0*/  FADD.FTZ R160, R160, R158 ;  /* 0x0000009ea0a07221 */ /* 0x000fe40000010000 */
[----:B------:R-:W-:Y:S01]  /*6d00*/  FADD.FTZ R156, R163, R156 ;  /* 0x0000009ca39c7221 */ /* 0x000fe20000010000 */
[C---:B------:R-:W-:Y:S01]  /*6d10*/  HMMA.16816.F32.BF16 R8, R116.reuse, R126, R8 ;  /* 0x0000007e7408723c */ /* 0x040fe20000041808 */
[----:B------:R-:W3:Y:S03]  /*6d20*/  LDSM.16.MT88.4 R124, [R180+0x2800] ;  /* 0x00280000b47c783b */ /* 0x000ee60000004200 */
[----:B------:R-:W-:Y:S02]  /*6d30*/  FADD.FTZ R160, R165, R160 ;  /* 0x000000a0a5a07221 */ /* 0x000fe40000010000 */
[----:B------:R-:W-:Y:S02]  /*6d40*/  FADD.FTZ R164, R164, R156 ;  /* 0x0000009ca4a47221 */ /* 0x000fe40000010000 */
[C---:B------:R-:W-:Y:S04]  /*6d50*/  HMMA.16816.F32.BF16 R36, R116.reuse, R136, R36 ;  /* 0x000000887424723c */ /* 0x040fe80000041824 */
[----:B------:R-:W-:Y:S02]  /*6d60*/  FADD.FTZ R166, R166, R160 ;  /* 0x000000a0a6a67221 */ /* 0x000fe40000010000 */
[----:B------:R-:W-:Y:S01]  /*6d70*/  FADD.FTZ R164, R167, R164 ;  /* 0x000000a4a7a47221 */ /* 0x000fe20000010000 */
[----:B------:R-:W-:Y:S01]  /*6d80*/  MOV R137, R131 ;  /* 0x0000008300897202 */ /* 0x000fe20000000f00 */
[C---:B------:R-:W-:Y:S01]  /*6d90*/  HMMA.16816.F32.BF16 R40, R116.reuse, R138, R40 ;  /* 0x0000008a7428723c */ /* 0x040fe20000041828 */
[----:B------:R-:W4:Y:S03]  /*6da0*/  LDSM.16.MT88.4 R128, [R183+0x4800] ;  /* 0x00480000b780783b */ /* 0x000f260000004200 */
[----:B------:R-:W-:Y:S02]  /*6db0*/  FADD.FTZ R0, R252, R166 ;  /* 0x000000a6fc007221 */ /* 0x000fe40000010000 */
[----:B------:R-:W-:Y:S02]  /*6dc0*/  FADD.FTZ R247, R247, R164 ;  /* 0x000000a4f7f77221 */ /* 0x000fe40000010000 */
[C---:B-1----:R-:W-:Y:S08]  /*6dd0*/  HMMA.16816.F32.BF16 R44, R116.reuse, R140, R44 ;  /* 0x0000008c742c723c */ /* 0x042ff0000004182c */
[C---:B------:R-:W-:Y:S01]  /*6de0*/  HMMA.16816.F32.BF16 R48, R116.reuse, R142, R48 ;  /* 0x0000008e7430723c */ /* 0x040fe20000041830 */
[----:B------:R-:W-:Y:S07]  /*6df0*/  LDSM.16.MT88.4 R140, [R181+0x1000] ;  /* 0x00100000b58c783b */ /* 0x000fee0000004200 */
[C---:B------:R-:W-:Y:S07]  /*6e00*/  HMMA.16816.F32.BF16 R52, R116.reuse, R144, R52 ;  /* 0x000000907434723c */ /* 0x040fee0000041834 */
[--C-:B------:R-:W-:Y:S01]  /*6e10*/  FFMA.FTZ R144, R20, c[0x0][0x2d0], -R162.reuse ;  /* 0x0000b40014907a23 */ /* 0x100fe200000108a2 */
[C---:B------:R-:W-:Y:S04]  /*6e20*/  HMMA.16816.F32.BF16 R56, R116.reuse, R146, R56 ;  /* 0x000000927438723c */ /* 0x040fe80000041838 */
[--C-:B------:R-:W-:Y:S01]  /*6e30*/  FFMA.FTZ R145, R21, c[0x0][0x2d0], -R162.reuse ;  /* 0x0000b40015917a23 */ /* 0x100fe200000108a2 */
[----:B------:R-:W1:Y:S02]  /*6e40*/  MUFU.EX2 R144, R144 ;  /* 0x0000009000907308 */ /* 0x000e640000000800 */
[--C-:B------:R-:W-:Y:S01]  /*6e50*/  FFMA.FTZ R146, R22, c[0x0][0x2d0], -R161.reuse ;  /* 0x0000b40016927a23 */ /* 0x100fe200000108a1 */
[C---:B------:R-:W-:Y:S04]  /*6e60*/  HMMA.16816.F32.BF16 R60, R116.reuse, R148, R60 ;  /* 0x00000094743c723c */ /* 0x040fe8000004183c */
[--C-:B------:R-:W-:Y:S02]  /*6e70*/  FFMA.FTZ R147, R23, c[0x0][0x2d0], -R161.reuse ;  /* 0x0000b40017937a23 */ /* 0x100fe400000108a1 */
[----:B------:R-:W-:Y:S01]  /*6e80*/  LDSM.16.MT88.4 R20, [R180+0x4800] ;  /* 0x00480000b414783b */ /* 0x000fe20000004200 */
[--C-:B------:R-:W-:Y:S01]  /*6e90*/  FFMA.FTZ R148, R24, c[0x0][0x2d0], -R162.reuse ;  /* 0x0000b40018947a23 */ /* 0x100fe200000108a2 */
[C---:B------:R-:W-:Y:S01]  /*6ea0*/  HMMA.16816.F32.BF16 R64, R116.reuse, R150, R64 ;  /* 0x000000967440723c */ /* 0x040fe20000041840 */
[----:B------:R-:W-:Y:S03]  /*6eb0*/  MUFU.EX2 R145, R145 ;  /* 0x0000009100917308 */ /* 0x000fe60000000800 */
[--C-:B------:R-:W-:Y:S03]  /*6ec0*/  FFMA.FTZ R149, R25, c[0x0][0x2d0], -R162.reuse ;  /* 0x0000b40019957a23 */ /* 0x100fe600000108a2 */
[--C-:B------:R-:W-:Y:S01]  /*6ed0*/  FFMA.FTZ R150, R26, c[0x0][0x2d0], -R161.reuse ;  /* 0x0000b4001a967a23 */ /* 0x100fe200000108a1 */
[C---:B------:R-:W-:Y:S03]  /*6ee0*/  HMMA.16816.F32.BF16 R68, R116.reuse, R152, R68 ;  /* 0x000000987444723c */ /* 0x040fe60000041844 */
[----:B------:R-:W5:Y:S01]  /*6ef0*/  MUFU.EX2 R146, R146 ;  /* 0x0000009200927308 */ /* 0x000f620000000800 */
[--C-:B------:R-:W-:Y:S02]  /*6f00*/  FFMA.FTZ R151, R27, c[0x0][0x2d0], -R161.reuse ;  /* 0x0000b4001b977a23 */ /* 0x100fe400000108a1 */
[----:B------:R-:W-:Y:S01]  /*6f10*/  LDSM.16.MT88.4 R24, [R180+0x1000] ;  /* 0x00100000b418783b */ /* 0x000fe20000004200 */
[----:B------:R-:W-:Y:S01]  /*6f20*/  FFMA.FTZ R152, R32, c[0x0][0x2d0], -R162 ;  /* 0x0000b40020987a23 */ /* 0x000fe200000108a2 */
[C---:B------:R-:W-:Y:S04]  /*6f30*/  HMMA.16816.F32.BF16 R72, R116.reuse, R154, R72 ;  /* 0x0000009a7448723c */ /* 0x040fe80000041848 */
[----:B------:R-:W-:Y:S01]  /*6f40*/  FFMA.FTZ R153, R34, c[0x0][0x2d0], -R161 ;  /* 0x0000b40022997a23 */ /* 0x000fe200000108a1 */
[----:B------:R-:W4:Y:S01]  /*6f50*/  MUFU.EX2 R147, R147 ;  /* 0x0000009300937308 */ /* 0x000f220000000800 */
[----:B-1----:R-:W-:Y:S01]  /*6f60*/  FADD.FTZ R247, R144, R247 ;  /* 0x000000f790f77221 */ /* 0x002fe20000010000 */
[----:B------:R-:W-:Y:S01]  /*6f70*/  MOV R155, R137 ;  /* 0x00000089009b7202 */ /* 0x000fe20000000f00 */
[C---:B--2---:R-:W-:Y:S01]  /*6f80*/  HMMA.16816.F32.BF16 R76, R116.reuse, R120, R76 ;  /* 0x00000078744c723c */ /* 0x044fe2000004184c */
[----:B------:R-:W1:Y:S03]  /*6f90*/  LDSM.16.MT88.4 R136, [R182+0x4800] ;  /* 0x00480000b688783b */ /* 0x000e660000004200 */
[----:B------:R-:W-:Y:S03]  /*6fa0*/  FADD.FTZ R0, R155, R0 ;  /* 0x000000009b007221 */ /* 0x000fe60000010000 */
[----:B------:R-:W-:Y:S01]  /*6fb0*/  MUFU.EX2 R148, R148 ;  /* 0x0000009400947308 */ /* 0x000fe20000000800 */
[C---:B------:R-:W-:Y:S01]  /*6fc0*/  HMMA.16816.F32.BF16 R80, R116.reuse, R122, R80 ;  /* 0x0000007a7450723c */ /* 0x040fe20000041850 */
[----:B------:R-:W2:Y:S03]  /*6fd0*/  LDSM.16.MT88.4 R120, [R181+0x4800] ;  /* 0x00480000b578783b */ /* 0x000ea60000004200 */
[----:B-----5:R-:W-:Y:S04]  /*6fe0*/  FADD.FTZ R0, R146, R0 ;  /* 0x0000000092007221 */ /* 0x020fe80000010000 */
[C---:B---3--:R-:W-:Y:S01]  /*6ff0*/  HMMA.16816.F32.BF16 R84, R116.reuse, R124, R84 ;  /* 0x0000007c7454723c */ /* 0x048fe20000041854 */
[----:B------:R-:W3:Y:S07]  /*7000*/  MUFU.EX2 R149, R149 ;  /* 0x0000009500957308 */ /* 0x000eee0000000800 */
[C---:B------:R-:W-:Y:S01]  /*7010*/  HMMA.16816.F32.BF16 R88, R116.reuse, R126, R88 ;  /* 0x0000007e7458723c */ /* 0x040fe20000041858 */
[----:B------:R-:W5:Y:S02]  /*7020*/  LDSM.16.MT88.4 R124, [R183+0x1000] ;  /* 0x00100000b77c783b */ /* 0x000f640000004200 */
[----:B------:R-:W-:Y:S05]  /*7030*/  MUFU.EX2 R150, R150 ;  /* 0x0000009600967308 */ /* 0x000fea0000000800 */
[C---:B----4-:R-:W-:Y:S05]  /*7040*/  HMMA.16816.F32.BF16 R92, R116.reuse, R128, R92 ;  /* 0x00000080745c723c */ /* 0x050fea000004185c */
[----:B------:R-:W4:Y:S03]  /*7050*/  MUFU.EX2 R151, R151 ;  /* 0x0000009700977308 */ /* 0x000f260000000800 */
[C---:B------:R-:W-:Y:S01]  /*7060*/  HMMA.16816.F32.BF16 R96, R116.reuse, R130, R96 ;  /* 0x000000827460723c */ /* 0x040fe20000041860 */
[----:B------:R-:W3:Y:S06]  /*7070*/  LDSM.16.MT88.4 R128, [R182+0x1000] ;  /* 0x00100000b680783b */ /* 0x000eec0000004200 */
[----:B------:R-:W-:Y:S01]  /*7080*/  MUFU.EX2 R152, R152 ;  /* 0x0000009800987308 */ /* 0x000fe20000000800 */
[C---:B-1----:R-:W-:Y:S08]  /*7090*/  HMMA.16816.F32.BF16 R100, R116.reuse, R136, R100 ;  /* 0x000000887464723c */ /* 0x042ff00000041864 */
[C---:B------:R-:W-:Y:S01]  /*70a0*/  HMMA.16816.F32.BF16 R12, R116.reuse, R138, R12 ;  /* 0x0000008a740c723c */ /* 0x040fe2000004180c */
[----:B------:R-:W-:Y:S01]  /*70b0*/  LDSM.16.MT88.4 R136, [R183+0x5800] ;  /* 0x00580000b788783b */ /* 0x000fe20000004200 */
[----:B------:R-:W-:Y:S06]  /*70c0*/  MUFU.EX2 R153, R153 ;  /* 0x0000009900997308 */ /* 0x000fec0000000800 */
[C---:B--2---:R-:W-:Y:S08]  /*70d0*/  HMMA.16816.F32.BF16 R104, R116.reuse, R120, R104 ;  /* 0x000000787468723c */ /* 0x044ff00000041868 */
[C---:B------:R-:W-:Y:S01]  /*70e0*/  HMMA.16816.F32.BF16 R108, R116.reuse, R122, R108 ;  /* 0x0000007a746c723c */ /* 0x040fe2000004186c */
[----:B------:R-:W1:Y:S07]  /*70f0*/  LDSM.16.MT88.4 R120, [R183+0x3000] ;  /* 0x00300000b778783b */ /* 0x000e6e0000004200 */
[C---:B------:R-:W-:Y:S07]  /*7100*/  HMMA.16816.F32.BF16 R16, R116.reuse, R20, R16 ;  /* 0x000000147410723c */ /* 0x040fee0000041810 */
[----:B------:R-:W-:Y:S01]  /*7110*/  F2FP.BF16.PACK_AB R20, R145, R144 ;  /* 0x000000909114723e */ /* 0x000fe200000010ff */
[----:B------:R-:W-:Y:S01]  /*7120*/  HMMA.16816.F32.BF16 R112, R116, R22, R112 ;  /* 0x000000167470723c */ /* 0x000fe20000041870 */
[----:B------:R-:W2:Y:S03]  /*7130*/  LDSM.16.MT88.4 R116, [R182+0x3000] ;  /* 0x00300000b674783b */ /* 0x000ea60000004200 */
[----:B------:R-:W-:Y:S01]  /*7140*/  F2FP.BF16.PACK_AB R21, R147, R146 ;  /* 0x000000929315723e */ /* 0x000fe200000010ff */
[----:B------:R-:W-:Y:S02]  /*7150*/  FADD.FTZ R145, R145, R247 ;  /* 0x000000f791917221 */ /* 0x000fe40000010000 */
[----:B---3--:R-:W-:Y:S01]  /*7160*/  F2FP.BF16.PACK_AB R22, R149, R148 ;  /* 0x000000949516723e */ /* 0x008fe200000010ff */
[----:B------:R-:W-:Y:S01]  /*7170*/  FADD.FTZ R147, R147, R0 ;  /* 0x0000000093937221 */ /* 0x000fe20000010000 */
[----:B----4-:R-:W-:Y:S03]  /*7180*/  F2FP.BF16.PACK_AB R23, R151, R150 ;  /* 0x000000969717723e */ /* 0x010fe600000010ff */
[----:B------:R-:W-:Y:S01]  /*7190*/  MOV R0, R3 ;  /* 0x0000000300007202 */ /* 0x000fe20000000f00 */
[----:B------:R-:W-:Y:S02]  /*71a0*/  FADD.FTZ R145, R148, R145 ;  /* 0x0000009194917221 */ /* 0x000fe40000010000 */
[----:B------:R-:W-:Y:S01]  /*71b0*/  FADD.FTZ R147, R150, R147 ;  /* 0x0000009396937221 */ /* 0x000fe20000010000 */
[C---:B-----5:R-:W-:Y:S05]  /*71c0*/  HMMA.16816.F32.BF16 R4, R20.reuse, R124, R4 ;  /* 0x0000007c1404723c */ /* 0x060fea0000041804 */
[----:B------:R-:W-:Y:S02]  /*71d0*/  FADD.FTZ R149, R149, R145 ;  /* 0x0000009195957221 */ /* 0x000fe40000010000 */
[----:B------:R-:W-:Y:S01]  /*71e0*/  FADD.FTZ R151, R151, R147 ;  /* 0x0000009397977221 */ /* 0x000fe20000010000 */
[C---:B------:R-:W-:Y:S01]  /*71f0*/  HMMA.16816.F32.BF16 R8, R20.reuse, R126, R8 ;  /* 0x0000007e1408723c */ /* 0x040fe20000041808 */
[----:B------:R-:W3:Y:S07]  /*7200*/  LDSM.16.MT88.4 R124, [R181+0x3000] ;  /* 0x00300000b57c783b */ /* 0x000eee0000004200 */
[C---:B------:R-:W-:Y:S08]  /*7210*/  HMMA.16816.F32.BF16 R36, R20.reuse, R128, R36 ;  /* 0x000000801424723c */ /* 0x040ff00000041824 */
[C---:B------:R-:W-:Y:S01]  /*7220*/  HMMA.16816.F32.BF16 R40, R20.reuse, R130, R40 ;  /* 0x000000821428723c */ /* 0x040fe20000041828 */
[----:B------:R-:W4:Y:S07]  /*7230*/  LDSM.16.MT88.4 R128, [R180+0x3000] ;  /* 0x00300000b480783b */ /* 0x000f2e0000004200 */
[C---:B------:R-:W-:Y:S07]  /*7240*/  HMMA.16816.F32.BF16 R44, R20.reuse, R140, R44 ;  /* 0x0000008c142c723c */ /* 0x040fee000004182c */
[--C-:B------:R-:W-:Y:S01]  /*7250*/  FFMA.FTZ R140, R28, c[0x0][0x2d0], -R162.reuse ;  /* 0x0000b4001c8c7a23 */ /* 0x100fe200000108a2 */
[C---:B------:R-:W-:Y:S04]  /*7260*/  HMMA.16816.F32.BF16 R48, R20.reuse, R142, R48 ;  /* 0x0000008e1430723c */ /* 0x040fe80000041830 */
[--C-:B------:R-:W-:Y:S01]  /*7270*/  FFMA.FTZ R141, R29, c[0x0][0x2d0], -R162.reuse ;  /* 0x0000b4001d8d7a23 */ /* 0x100fe200000108a2 */
[----:B------:R-:W5:Y:S01]  /*7280*/  MUFU.EX2 R140, R140 ;  /* 0x0000008c008c7308 */ /* 0x000f620000000800 */
[----:B------:R-:W-:Y:S02]  /*7290*/  FFMA.FTZ R162, R33, c[0x0][0x2d0], -R162 ;  /* 0x0000b40021a27a23 */ /* 0x000fe400000108a2 */
[C---:B------:R-:W-:Y:S04]  /*72a0*/  HMMA.16816.F32.BF16 R52, R20.reuse, R24, R52 ;  /* 0x000000181434723c */ /* 0x040fe80000041834 */
[--C-:B------:R-:W-:Y:S02]  /*72b0*/  FFMA.FTZ R142, R30, c[0x0][0x2d0], -R161.reuse ;  /* 0x0000b4001e8e7a23 */ /* 0x100fe400000108a1 */
[--C-:B------:R-:W-:Y:S01]  /*72c0*/  FFMA.FTZ R143, R31, c[0x0][0x2d0], -R161.reuse ;  /* 0x0000b4001f8f7a23 */ /* 0x100fe200000108a1 */
[----:B------:R-:W2:Y:S01]  /*72d0*/  MUFU.EX2 R141, R141 ;  /* 0x0000008d008d7308 */ /* 0x000ea20000000800 */
[C---:B------:R-:W-:Y:S01]  /*72e0*/  HMMA.16816.F32.BF16 R56, R20.reuse, R26, R56 ;  /* 0x0000001a1438723c */ /* 0x040fe20000041838 */
[----:B------:R-:W4:Y:S03]  /*72f0*/  LDSM.16.MT88.4 R24, [R183+0x5000] ;  /* 0x00500000b718783b */ /* 0x000f260000004200 */
[----:B------:R-:W-:Y:S04]  /*7300*/  FFMA.FTZ R161, R35, c[0x0][0x2d0], -R161 ;  /* 0x0000b40023a17a23 */ /* 0x000fe800000108a1 */
[C---:B-1----:R-:W-:Y:S01]  /*7310*/  HMMA.16816.F32.BF16 R60, R20.reuse, R120, R60 ;  /* 0x00000078143c723c */ /* 0x042fe2000004183c */
[----:B------:R-:W-:Y:S01]  /*7320*/  LDSM.16.MT88.4 R28, [R181+0x5000] ;  /* 0x00500000b51c783b */ /* 0x000fe20000004200 */
[----:B------:R-:W1:Y:S02]  /*7330*/  MUFU.EX2 R142, R142 ;  /* 0x0000008e008e7308 */ /* 0x000e640000000800 */
[----:B-----5:R-:W-:Y:S04]  /*7340*/  FADD.FTZ R149, R140, R149 ;  /* 0x000000958c957221 */ /* 0x020fe80000010000 */
[C---:B------:R-:W-:Y:S01]  /*7350*/  HMMA.16816.F32.BF16 R64, R20.reuse, R122, R64 ;  /* 0x0000007a1440723c */ /* 0x040fe20000041840 */
[----:B------:R-:W-:Y:S03]  /*7360*/  LDSM.16.MT88.4 R120, [R180+0x5000] ;  /* 0x00500000b478783b */ /* 0x000fe60000004200 */
[----:B------:R-:W5:Y:S01]  /*7370*/  MUFU.EX2 R143, R143 ;  /* 0x0000008f008f7308 */ /* 0x000f620000000800 */
[----:B--2---:R-:W-:Y:S03]  /*7380*/  FADD.FTZ R149, R141, R149 ;  /* 0x000000958d957221 */ /* 0x004fe60000010000 */
[C---:B------:R-:W-:Y:S01]  /*7390*/  HMMA.16816.F32.BF16 R68, R20.reuse, R116, R68 ;  /* 0x000000741444723c */ /* 0x040fe20000041844 */
[----:B------:R-:W-:Y:S03]  /*73a0*/  LDSM.16.MT88.4 R32, [R181+0x1800] ;  /* 0x00180000b520783b */ /* 0x000fe60000004200 */
[----:B------:R-:W-:Y:S02]  /*73b0*/  FADD.FTZ R149, R152, R149 ;  /* 0x0000009598957221 */ /* 0x000fe40000010000 */
[----:B------:R-:W2:Y:S02]  /*73c0*/  MUFU.EX2 R162, R162 ;  /* 0x000000a200a27308 */ /* 0x000ea40000000800 */
[C---:B------:R-:W-:Y:S01]  /*73d0*/  HMMA.16816.F32.BF16 R72, R20.reuse, R118, R72 ;  /* 0x000000761448723c */ /* 0x040fe20000041848 */
[----:B------:R-:W4:Y:S03]  /*73e0*/  LDSM.16.MT88.4 R116, [R182+0x5000] ;  /* 0x00500000b674783b */ /* 0x000f260000004200 */
[----:B-1----:R-:W-:Y:S04]  /*73f0*/  FADD.FTZ R151, R142, R151 ;  /* 0x000000978e977221 */ /* 0x002fe80000010000 */
[C---:B---3--:R-:W-:Y:S01]  /*7400*/  HMMA.16816.F32.BF16 R76, R20.reuse, R124, R76 ;  /* 0x0000007c144c723c */ /* 0x048fe2000004184c */
[----:B------:R-:W1:Y:S03]  /*7410*/  MUFU.EX2 R161, R161 ;  /* 0x000000a100a17308 */ /* 0x000e660000000800 */
[----:B-----5:R-:W-:Y:S04]  /*7420*/  FADD.FTZ R151, R143, R151 ;  /* 0x000000978f977221 */ /* 0x020fe80000010000 */
[C---:B------:R-:W-:Y:S01]  /*7430*/  HMMA.16816.F32.BF16 R80, R20.reuse, R126, R80 ;  /* 0x0000007e1450723c */ /* 0x040fe20000041850 */
[----:B------:R-:W3:Y:S03]  /*7440*/  LDSM.16.MT88.4 R124, [R183+0x1800] ;  /* 0x00180000b77c783b */ /* 0x000ee60000004200 */
[----:B------:R-:W-:Y:S02]  /*7450*/  FADD.FTZ R151, R153, R151 ;  /* 0x0000009799977221 */ /* 0x000fe40000010000 */
[C---:B--2---:R-:W-:Y:S02]  /*7460*/  FADD.FTZ R246, R162.reuse, R149 ;  /* 0x00000095a2f67221 */ /* 0x044fe40000010000 */
[C---:B----4-:R-:W-:Y:S08]  /*7470*/  HMMA.16816.F32.BF16 R84, R20.reuse, R128, R84 ;  /* 0x000000801454723c */ /* 0x050ff00000041854 */
[C---:B------:R-:W-:Y:S04]  /*7480*/  HMMA.16816.F32.BF16 R88, R20.reuse, R130, R88 ;  /* 0x000000821458723c */ /* 0x040fe80000041858 */
[----:B-1----:R-:W-:Y:S04]  /*7490*/  FADD.FTZ R245, R161, R151 ;  /* 0x00000097a1f57221 */ /* 0x002fe80000010000 */
[C---:B------:R-:W-:Y:S08]  /*74a0*/  HMMA.16816.F32.BF16 R92, R20.reuse, R24, R92 ;  /* 0x00000018145c723c */ /* 0x040ff0000004185c */
[C---:B------:R-:W-:Y:S01]  /*74b0*/  HMMA.16816.F32.BF16 R96, R20.reuse, R26, R96 ;  /* 0x0000001a1460723c */ /* 0x040fe20000041860 */
[----:B------:R-:W1:Y:S07]  /*74c0*/  LDSM.16.MT88.4 R24, [R182+0x1800] ;  /* 0x00180000b618783b */ /* 0x000e6e0000004200 */
[C---:B------:R-:W-:Y:S08]  /*74d0*/  HMMA.16816.F32.BF16 R100, R20.reuse, R116, R100 ;  /* 0x000000741464723c */ /* 0x040ff00000041864 */
[C---:B------:R-:W-:Y:S01]  /*74e0*/  HMMA.16816.F32.BF16 R12, R20.reuse, R118, R12 ;  /* 0x00000076140c723c */ /* 0x040fe2000004180c */
[----:B------:R-:W-:Y:S07]  /*74f0*/  LDSM.16.MT88.4 R116, [R183+0x3800] ;  /* 0x00380000b774783b */ /* 0x000fee0000004200 */
[C---:B------:R-:W-:Y:S08]  /*7500*/  HMMA.16816.F32.BF16 R104, R20.reuse, R28, R104 ;  /* 0x0000001c1468723c */ /* 0x040ff00000041868 */
[C---:B------:R-:W-:Y:S01]  /*7510*/  HMMA.16816.F32.BF16 R108, R20.reuse, R30, R108 ;  /* 0x0000001e146c723c */ /* 0x040fe2000004186c */
[----:B------:R-:W2:Y:S07]  /*7520*/  LDSM.16.MT88.4 R28, [R180+0x1800] ;  /* 0x00180000b41c783b */ /* 0x000eae0000004200 */
[C---:B------:R-:W-:Y:S08]  /*7530*/  HMMA.16816.F32.BF16 R16, R20.reuse, R120, R16 ;  /* 0x000000781410723c */ /* 0x040ff00000041810 */
[----:B------:R-:W-:Y:S01]  /*7540*/  HMMA.16816.F32.BF16 R112, R20, R122, R112 ;  /* 0x0000007a1470723c */ /* 0x000fe20000041870 */
[----:B------:R-:W-:Y:S06]  /*7550*/  LDSM.16.MT88.4 R120, [R180+0x3800] ;  /* 0x00380000b478783b */ /* 0x000fec0000004200 */
[----:B------:R-:W-:Y:S02]  /*7560*/  F2FP.BF16.PACK_AB R20, R141, R140 ;  /* 0x0000008c8d14723e */ /* 0x000fe400000010ff */
[----:B------:R-:W-:Y:S03]  /*7570*/  F2FP.BF16.PACK_AB R21, R143, R142 ;  /* 0x0000008e8f15723e */ /* 0x000fe600000010ff */
[----:B------:R-:W-:Y:S02]  /*7580*/  F2FP.BF16.PACK_AB R22, R162, R152 ;  /* 0x00000098a216723e */ /* 0x000fe400000010ff */
[----:B------:R-:W-:Y:S07]  /*7590*/  F2FP.BF16.PACK_AB R23, R161, R153 ;  /* 0x00000099a117723e */ /* 0x000fee00000010ff */
[C---:B---3--:R-:W-:Y:S01]  /*75a0*/  HMMA.16816.F32.BF16 R128, R20.reuse, R124, R4 ;  /* 0x0000007c1480723c */ /* 0x048fe20000041804 */
[----:B------:R-:W3:Y:S07]  /*75b0*/  LDSM.16.MT88.4 R4, [R182+0x3800] ;  /* 0x00380000b604783b */ /* 0x000eee0000004200 */
[C---:B------:R-:W-:Y:S01]  /*75c0*/  HMMA.16816.F32.BF16 R124, R20.reuse, R126, R8 ;  /* 0x0000007e147c723c */ /* 0x040fe20000041808 */
[----:B------:R-:W4:Y:S07]  /*75d0*/  LDSM.16.MT88.4 R8, [R181+0x3800] ;  /* 0x00380000b508783b */ /* 0x000f2e0000004200 */
[C---:B-1----:R-:W-:Y:S08]  /*75e0*/  HMMA.16816.F32.BF16 R36, R20.reuse, R24, R36 ;  /* 0x000000181424723c */ /* 0x042ff00000041824 */
[C---:B------:R-:W-:Y:S01]  /*75f0*/  HMMA.16816.F32.BF16 R40, R20.reuse, R26, R40 ;  /* 0x0000001a1428723c */ /* 0x040fe20000041828 */
[----:B------:R-:W1:Y:S07]  /*7600*/  LDSM.16.MT88.4 R24, [R182+0x5800] ;  /* 0x00580000b618783b */ /* 0x000e6e0000004200 */
[C---:B------:R-:W-:Y:S08]  /*7610*/  HMMA.16816.F32.BF16 R44, R20.reuse, R32, R44 ;  /* 0x00000020142c723c */ /* 0x040ff0000004182c */
[C---:B------:R-:W-:Y:S08]  /*7620*/  HMMA.16816.F32.BF16 R48, R20.reuse, R34, R48 ;  /* 0x000000221430723c */ /* 0x040ff00000041830 */
[C---:B--2---:R-:W-:Y:S08]  /*7630*/  HMMA.16816.F32.BF16 R52, R20.reuse, R28, R52 ;  /* 0x0000001c1434723c */ /* 0x044ff00000041834 */
[C---:B------:R-:W-:Y:S01]  /*7640*/  HMMA.16816.F32.BF16 R56, R20.reuse, R30, R56 ;  /* 0x0000001e1438723c */ /* 0x040fe20000041838 */
[----:B------:R-:W2:Y:S07]  /*7650*/  LDSM.16.MT88.4 R28, [R181+0x5800] ;  /* 0x00580000b51c783b */ /* 0x000eae0000004200 */
[C---:B------:R-:W-:Y:S08]  /*7660*/  HMMA.16816.F32.BF16 R60, R20.reuse, R116, R60 ;  /* 0x00000074143c723c */ /* 0x040ff0000004183c */
[C---:B------:R-:W-:Y:S08]  /*7670*/  HMMA.16816.F32.BF16 R64, R20.reuse, R118, R64 ;  /* 0x000000761440723c */ /* 0x040ff00000041840 */
[C---:B---3--:R-:W-:Y:S08]  /*7680*/  HMMA.16816.F32.BF16 R68, R20.reuse, R4, R68 ;  /* 0x000000041444723c */ /* 0x048ff00000041844 */
[C---:B------:R-:W-:Y:S01]  /*7690*/  HMMA.16816.F32.BF16 R72, R20.reuse, R6, R72 ;  /* 0x000000061448723c */ /* 0x040fe20000041848 */
[----:B------:R-:W3:Y:S07]  /*76a0*/  LDSM.16.MT88.4 R4, [R180+0x5800] ;  /* 0x00580000b404783b */ /* 0x000eee0000004200 */
[C---:B----4-:R-:W-:Y:S08]  /*76b0*/  HMMA.16816.F32.BF16 R76, R20.reuse, R8, R76 ;  /* 0x00000008144c723c */ /* 0x050ff0000004184c */
[C---:B------:R-:W-:Y:S08]  /*76c0*/  HMMA.16816.F32.BF16 R80, R20.reuse, R10, R80 ;  /* 0x0000000a1450723c */ /* 0x040ff00000041850 */
[C---:B------:R-:W-:Y:S08]  /*76d0*/  HMMA.16816.F32.BF16 R84, R20.reuse, R120, R84 ;  /* 0x000000781454723c */ /* 0x040ff00000041854 */
[C---:B------:R-:W-:Y:S08]  /*76e0*/  HMMA.16816.F32.BF16 R88, R20.reuse, R122, R88 ;  /* 0x0000007a1458723c */ /* 0x040ff00000041858 */
[C---:B------:R-:W-:Y:S08]  /*76f0*/  HMMA.16816.F32.BF16 R92, R20.reuse, R136, R92 ;  /* 0x00000088145c723c */ /* 0x040ff0000004185c */
[C---:B------:R-:W-:Y:S08]  /*7700*/  HMMA.16816.F32.BF16 R96, R20.reuse, R138, R96 ;  /* 0x0000008a1460723c */ /* 0x040ff00000041860 */
[C---:B-1----:R-:W-:Y:S08]  /*7710*/  HMMA.16816.F32.BF16 R100, R20.reuse, R24, R100 ;  /* 0x000000181464723c */ /* 0x042ff00000041864 */
[C---:B------:R-:W-:Y:S08]  /*7720*/  HMMA.16816.F32.BF16 R120, R20.reuse, R26, R12 ;  /* 0x0000001a1478723c */ /* 0x040ff0000004180c */
[C---:B--2---:R-:W-:Y:S08]  /*7730*/  HMMA.16816.F32.BF16 R104, R20.reuse, R28, R104 ;  /* 0x0000001c1468723c */ /* 0x044ff00000041868 */
[C---:B------:R-:W-:Y:S08]  /*7740*/  HMMA.16816.F32.BF16 R108, R20.reuse, R30, R108 ;  /* 0x0000001e146c723c */ /* 0x040ff0000004186c */
[C---:B---3--:R-:W-:Y:S08]  /*7750*/  HMMA.16816.F32.BF16 R116, R20.reuse, R4, R16 ;  /* 0x000000041474723c */ /* 0x048ff00000041810 */
[----:B------:R-:W-:Y:S01]  /*7760*/  HMMA.16816.F32.BF16 R112, R20, R6, R112 ;  /* 0x000000061470723c */ /* 0x000fe20000041870 */
[----:B------:R-:W-:-:S07]  /*7770*/  @P3 BRA `(.L_x_44) ;  /* 0xffffd65000003947 */ /* 0x000fce000383ffff */
.L_x_43:
[----:B------:R-:W-:Y:S11]  /*7780*/  @!UPT UIADD3 URZ, URZ, URZ, URZ ;  /* 0x0000003f3f3ff290 */ /* 0x000ff6000fffe03f */
[----:B------:R-:W-:Y:S05]  /*7790*/  BRA.DIV ~URZ, `(.L_x_45) ;  /* 0x00004aa27f007947 */ /* 0x000fea000b800000 */
[----:B------:R-:W1:Y:S04]  /*77a0*/  SHFL.BFLY PT, R0, R246, 0x2, 0x1f ;  /* 0x0c401f00f6007f89 */ /* 0x000e6800000e0000 */
[----:B------:R-:W2:Y:S01]  /*77b0*/  SHFL.BFLY PT, R2, R245, 0x2, 0x1f ;  /* 0x0c401f00f5027f89 */ /* 0x000ea200000e0000 */
[----:B-1----:R-:W-:-:S02]  /*77c0*/  FADD.FTZ R246, R0, R246 ;  /* 0x000000f600f67221 */ /* 0x002fc40000010000 */
[----:B--2---:R-:W-:-:S03]  /*77d0*/  FADD.FTZ R245, R2, R245 ;  /* 0x000000f502f57221 */ /* 0x004fc60000010000 */
[----:B------:R-:W1:Y:S04]  /*77e0*/  SHFL.BFLY PT, R0, R246, 0x1, 0x1f ;  /* 0x0c201f00f6007f89 */ /* 0x000e6800000e0000 */
[----:B------:R2:W3:Y:S01]  /*77f0*/  SHFL.BFLY PT, R4, R245, 0x1, 0x1f ;  /* 0x0c201f00f5047f89 */ /* 0x0004e200000e0000 */
[----:B-1----:R-:W-:-:S05]  /*7800*/  FADD.FTZ R0, R246, R0 ;  /* 0x00000000f6007221 */ /* 0x002fca0000010000 */
.L_x_114:
[----:B------:R-:W-:Y:S01]  /*7810*/  FSETP.NE.FTZ.AND P1, PT, R0, RZ, PT ;  /* 0x000000ff0000720b */ /* 0x000fe20003f35000 */
[----:B---3--:R-:W-:Y:S01]  /*7820*/  FADD.FTZ R4, R4, R245 ;  /* 0x000000f504047221 */ /* 0x008fe20000010000 */
[----:B------:R-:W-:Y:S02]  /*7830*/  MOV R5, RZ ;  /* 0x000000ff00057202 */ /* 0x000fe40000000f00 */
[----:B------:R-:W-:Y:S02]  /*7840*/  MOV R2, 0xff800000 ;  /* 0xff80000000027802 */ /* 0x000fe40000000f00 */
[----:B------:R-:W-:-:S02]  /*7850*/  FSETP.NE.FTZ.AND P0, PT, R4, RZ, PT ;  /* 0x000000ff0400720b */ /* 0x000fc40003f15000 */
[----:B------:R-:W-:-:S05]  /*7860*/  MOV R9, 0x1 ;  /* 0x0000000100097802 */ /* 0x000fca0000000f00 */
[----:B------:R-:W1:Y:S01]  /*7870*/  @P1 MUFU.LG2 R6, R0 ;  /* 0x0000000000061308 */ /* 0x000e620000000c00 */
[----:B------:R-:W-:-:S05]  /*7880*/  @P1 MOV R7, 0x3f317218 ;  /* 0x3f31721800071802 */ /* 0x000fca0000000f00 */
[----:B------:R-:W-:Y:S02]  /*7890*/  @P1 FMUL.FTZ R7, R7, c[0x0][0x2d0] ;  /* 0x0000b40007071a20 */ /* 0x000fe40000410000 */
[----:B------:R3:W4:Y:S01]  /*78a0*/  @P1 MUFU.RCP R5, R0 ;  /* 0x0000000000051308 */ /* 0x0007220000001000 */
[----:B-1----:R-:W-:-:S04]  /*78b0*/  @P1 FMUL.FTZ R6, R6, 0.69314718246459960938 ;  /* 0x3f31721806061820 */ /* 0x002fc80000410000 */
[----:B------:R-:W-:Y:S01]  /*78c0*/  @P1 FFMA.FTZ R2, R7, R132, R6 ;  /* 0x0000008407021223 */ /* 0x000fe20000010006 */
[----:B------:R-:W-:Y:S02]  /*78d0*/  @P0 MOV R7, 0x3f317218 ;  /* 0x3f31721800070802 */ /* 0x000fe40000000f00 */
[----:B---3--:R-:W-:Y:S01]  /*78e0*/  MOV R0, RZ ;  /* 0x000000ff00007202 */ /* 0x008fe20000000f00 */
[C---:B----4-:R-:W-:Y:S02]  /*78f0*/  FMUL.FTZ R128, R5.reuse, R128 ;  /* 0x0000008005807220 */ /* 0x050fe40000410000 */
[C---:B------:R-:W-:Y:S02]  /*7900*/  FMUL.FTZ R129, R5.reuse, R129 ;  /* 0x0000008105817220 */ /* 0x040fe40000410000 */
[C---:B------:R-:W-:Y:S01]  /*7910*/  FMUL.FTZ R124, R5.reuse, R124 ;  /* 0x0000007c057c7220 */ /* 0x040fe20000410000 */
[----:B------:R-:W-:Y:S01]  /*7920*/  @P0 MUFU.RCP R0, R4 ;  /* 0x0000000400000308 */ /* 0x000fe20000001000 */
[----:B------:R-:W-:-:S02]  /*7930*/  FMUL.FTZ R125, R5, R125 ;  /* 0x0000007d057d7220 */ /* 0x000fc40000410000 */
        /* <DEDUP_REMOVED lines=11> */
[----:B------:R-:W-:Y:S02]  /*79f0*/  FMUL.FTZ R56, R5, R56 ;  /* 0x0000003805387220 */ /* 0x000fe40000410000 */
[----:B-1----:R-:W-:-:S02]  /*7a00*/  @P0 FMUL.FTZ R6, R4, 0.69314718246459960938 ;  /* 0x3f31721804060820 */ /* 0x002fc40000410000 */
[----:B------:R-:W-:Y:S02]  /*7a10*/  @P0 FMUL.FTZ R4, R7, c[0x0][0x2d0] ;  /* 0x0000b40007040a20 */ /* 0x000fe40000410000 */
        /* <DEDUP_REMOVED lines=32> */
[----:B------:R-:W-:Y:S01]  /*7c20*/  FMUL.FTZ R113, R5, R113 ;  /* 0x0000007105717220 */ /* 0x000fe20000410000 */
[----:B------:R-:W-:Y:S01]  /*7c30*/  MOV R5, 0xff800000 ;  /* 0xff80000000057802 */ /* 0x000fe20000000f00 */
        /* <DEDUP_REMOVED lines=47> */
[----:B------:R-:W-:Y:S02]  /*7f30*/  FMUL.FTZ R115, R0, R115 ;  /* 0x0000007300737220 */ /* 0x000fe40000410000 */
[----:B------:R-:W-:Y:S02]  /*7f40*/  @P0 FFMA.FTZ R5, R4, R3, R6 ;  /* 0x0000000304050223 */ /* 0x000fe40000010006 */
.L_x_28:
[----:B------:R-:W-:Y:S01]  /*7f50*/  LOP3.LUT P0, RZ, R201, 0xff, RZ, 0xc0, !PT ;  /* 0x000000ffc9ff7812 */ /* 0x000fe2000780c0ff */
[----:B------:R-:W-:-:S12]  /*7f60*/  BSSY B0, `(.L_x_46) ;  /* 0x000000f000007945 */ /* 0x000fd80003800000 */
[----:B------:R-:W-:Y:S05]  /*7f70*/  @P0 BRA `(.L_x_47) ;  /* 0x000000d000000947 */ /* 0x000fea0003800000 */
[----:B------:R-:W3:Y:S01]  /*7f80*/  S2R R0, SR_LANEID ;  /* 0x0000000000007919 */ /* 0x000ee20000000000 */
[----:B------:R-:W-:Y:S01]  /*7f90*/  VOTEU.ANY UR4, UPT, PT ;  /* 0x0000000000047886 */ /* 0x000fe200038e0100 */
[----:B------:R-:W-:Y:S01]  /*7fa0*/  IMAD.MOV.U32 R6, RZ, RZ, c[0x0][0x560] ;  /* 0x00015800ff067624 */ /* 0x000fe200078e00ff */
[----:B------:R-:W3:Y:S01]  /*7fb0*/  FLO.U32 R4, UR4 ;  /* 0x0000000400047d00 */ /* 0x000ee200080e0000 */
[----:B------:R-:W-:-:S07]  /*7fc0*/  IMAD.MOV.U32 R7, RZ, RZ, c[0x0][0x564] ;  /* 0x00015900ff077624 */ /* 0x000fce00078e00ff */
[----:B------:R-:W4:Y:S01]  /*7fd0*/  POPC R3, UR4 ;  /* 0x0000000400037d09 */ /* 0x000f220008000000 */
[----:B---3--:R-:W-:-:S13]  /*7fe0*/  ISETP.EQ.U32.AND P0, PT, R4, R0, PT ;  /* 0x000000000400720c */ /* 0x008fda0003f02070 */
[----:B----4-:R-:W3:Y:S04]  /*7ff0*/  @P0 ATOMG.E.ADD.STRONG.GPU PT, R3, [R6.64], R3 ;  /* 0x00000003060309a8 */ /* 0x010ee800081ee1c6 */
[----:B------:R-:W4:Y:S02]  /*8000*/  S2R R0, SR_LTMASK ;  /* 0x0000000000007919 */ /* 0x000f240000003900 */
[----:B----4-:R-:W-:-:S04]  /*8010*/  LOP3.LUT R0, R0, UR4, RZ, 0xc0, !PT ;  /* 0x0000000400007c12 */ /* 0x010fc8000f8ec0ff */
[----:B------:R-:W4:Y:S01]  /*8020*/  POPC R192, R0 ;  /* 0x0000000000c07309 */ /* 0x000f220000000000 */
[----:B---3--:R-:W4:Y:S02]  /*8030*/  SHFL.IDX PT, R3, R3, R4, 0x1f ;  /* 0x00001f0403037589 */ /* 0x008f2400000e0000 */
[----:B----4-:R-:W-:-:S05]  /*8040*/  IADD3 R192, R3, c[0x0][0xc], R192 ;  /* 0x0000030003c07a10 */ /* 0x010fca0007ffe0c0 */
.L_x_47:
[----:B------:R-:W-:Y:S05]  /*8050*/  BSYNC B0 ;  /* 0x0000000000007941 */ /* 0x000fea0003800000 */
.L_x_46:
[----:B------:R-:W-:Y:S01]  /*8060*/  PRMT R9, R9, 0x9910, RZ ;  /* 0x0000991009097816 */ /* 0x000fe200000000ff */
[----:B------:R-:W-:Y:S01]  /*8070*/  BSSY B1, `(.L_x_48) ;  /* 0x00002fd000017945 */ /* 0x000fe20003800000 */
[----:B------:R-:W-:Y:S02]  /*8080*/  IMAD.MOV.U32 R0, RZ, RZ, R192 ;  /* 0x000000ffff007224 */ /* 0x000fe400078e00c0 */
[----:B------:R-:W-:-:S13]  /*8090*/  ISETP.NE.AND P0, PT, R9, RZ, PT ;  /* 0x000000ff0900720c */ /* 0x000fda0003f05270 */
[----:B------:R-:W-:Y:S05]  /*80a0*/  @!P0 BRA `(.L_x_49) ;  /* 0x000023e000008947 */ /* 0x000fea0003800000 */
[----:B------:R-:W-:Y:S01]  /*80b0*/  WARPSYNC 0xffffffff ;  /* 0xffffffff00007948 */ /* 0x000fe20003800000 */
[----:B------:R-:W-:Y:S01]  /*80c0*/  BAR.SYNC.DEFER_BLOCKING 0x1, 0x100 ;  /* 0x0044000000007b1d */ /* 0x000fe20000010000 */
[----:B------:R-:W-:Y:S02]  /*80d0*/  F2FP.BF16.PACK_AB R4, R129, R128 ;  /* 0x000000808104723e */ /* 0x000fe400000010ff */
[----:B------:R-:W-:Y:S02]  /*80e0*/  F2FP.BF16.PACK_AB R6, R131, R130 ;  /* 0x000000828306723e */ /* 0x000fe400000010ff */
[----:B------:R-:W-:Y:S02]  /*80f0*/  F2FP.BF16.PACK_AB R3, R125, R124 ;  /* 0x0000007c7d03723e */ /* 0x000fe400000010ff */
[----:B------:R-:W-:Y:S02]  /*8100*/  F2FP.BF16.PACK_AB R7, R115, R114 ;  /* 0x000000727307723e */ /* 0x000fe400000010ff */
[----:B------:R-:W-:-:S02]  /*8110*/  ISETP.NE.U32.AND P2, PT, RZ, c[0x0][0x508], PT ;  /* 0x00014200ff007a0c */ /* 0x000fc40003f45070 */
[----:B------:R-:W-:Y:S02]  /*8120*/  ISETP.NE.U32.AND P1, PT, RZ, c[0x0][0x500], PT ;  /* 0x00014000ff007a0c */ /* 0x000fe40003f25070 */
[----:B------:R-:W-:Y:S02]  /*8130*/  ISETP.NE.AND.EX P2, PT, RZ, c[0x0][0x50c], PT, P2 ;  /* 0x00014300ff007a0c */ /* 0x000fe40003f45320 */
[----:B------:R-:W-:Y:S01]  /*8140*/  ISETP.NE.AND.EX P1, PT, RZ, c[0x0][0x504], PT, P1 ;  /* 0x00014100ff007a0c */ /* 0x000fe20003f25310 */
[----:B------:R3:W-:Y:S10]  /*8150*/  STS [R232], R4 ;  /* 0x00000004e8007388 */ /* 0x0007f40000000800 */
[C---:B------:R-:W-:Y:S01]  /*8160*/  @P2 LEA R8, P0, R238.reuse, c[0x0][0x508], 0x2 ;  /* 0x00014200ee082a11 */ /* 0x040fe200078010ff */
[----:B------:R4:W-:Y:S03]  /*8170*/  STS [R232+0x400], R6 ;  /* 0x00040006e8007388 */ /* 0x0009e60000000800 */
[----:B------:R-:W-:Y:S01]  /*8180*/  @P2 LEA.HI.X R9, R238, c[0x0][0x50c], R237, 0x2, P0 ;  /* 0x00014300ee092a11 */ /* 0x000fe200000f14ed */
[----:B------:R1:W-:Y:S01]  /*8190*/  STS [R231], R3 ;  /* 0x00000003e7007388 */ /* 0x0003e20000000800 */
[----:B---3--:R-:W-:-:S02]  /*81a0*/  F2FP.BF16.PACK_AB R4, R127, R126 ;  /* 0x0000007e7f04723e */ /* 0x008fc400000010ff */
[----:B----4-:R-:W-:-:S03]  /*81b0*/  F2FP.BF16.PACK_AB R6, R37, R36 ;  /* 0x000000242506723e */ /* 0x010fc600000010ff */
[----:B------:R3:W-:Y:S01]  /*81c0*/  STS [R231+0x400], R4 ;  /* 0x00040004e7007388 */ /* 0x0007e20000000800 */
[----:B-1----:R-:W-:-:S03]  /*81d0*/  F2FP.BF16.PACK_AB R3, R39, R38 ;  /* 0x000000262703723e */ /* 0x002fc600000010ff */
[----:B------:R1:W-:Y:S04]  /*81e0*/  STS [R230], R6 ;  /* 0x00000006e6007388 */ /* 0x0003e80000000800 */
[----:B------:R4:W-:Y:S01]  /*81f0*/  STS [R230+0x400], R3 ;  /* 0x00040003e6007388 */ /* 0x0009e20000000800 */
[----:B---3--:R-:W-:Y:S02]  /*8200*/  F2FP.BF16.PACK_AB R4, R41, R40 ;  /* 0x000000282904723e */ /* 0x008fe400000010ff */
[----:B-1----:R-:W-:-:S03]  /*8210*/  F2FP.BF16.PACK_AB R6, R43, R42 ;  /* 0x0000002a2b06723e */ /* 0x002fc600000010ff */
[----:B------:R1:W-:Y:S01]  /*8220*/  STS [R235], R4 ;  /* 0x00000004eb007388 */ /* 0x0003e20000000800 */
[----:B----4-:R-:W-:-:S03]  /*8230*/  F2FP.BF16.PACK_AB R3, R45, R44 ;  /* 0x0000002c2d03723e */ /* 0x010fc600000010ff */
[----:B------:R3:W-:Y:S04]  /*8240*/  STS [R235+0x400], R6 ;  /* 0x00040006eb007388 */ /* 0x0007e80000000800 */
[----:B------:R4:W-:Y:S01]  /*8250*/  STS [R229], R3 ;  /* 0x00000003e5007388 */ /* 0x0009e20000000800 */
[----:B-1----:R-:W-:Y:S02]  /*8260*/  F2FP.BF16.PACK_AB R4, R47, R46 ;  /* 0x0000002e2f04723e */ /* 0x002fe400000010ff */
[----:B---3--:R-:W-:-:S03]  /*8270*/  F2FP.BF16.PACK_AB R6, R49, R48 ;  /* 0x000000303106723e */ /* 0x008fc600000010ff */
[----:B------:R1:W-:Y:S01]  /*8280*/  STS [R229+0x400], R4 ;  /* 0x00040004e5007388 */ /* 0x0003e20000000800 */
[----:B----4-:R-:W-:-:S03]  /*8290*/  F2FP.BF16.PACK_AB R3, R51, R50 ;  /* 0x000000323303723e */ /* 0x010fc600000010ff */
[----:B------:R3:W-:Y:S04]  /*82a0*/  STS [R234], R6 ;  /* 0x00000006ea007388 */ /* 0x0007e80000000800 */
[----:B------:R4:W-:Y:S01]  /*82b0*/  STS [R234+0x400], R3 ;  /* 0x00040003ea007388 */ /* 0x0009e20000000800 */
[----:B-1----:R-:W-:Y:S02]  /*82c0*/  F2FP.BF16.PACK_AB R4, R53, R52 ;  /* 0x000000343504723e */ /* 0x002fe400000010ff */
[----:B---3--:R-:W-:-:S03]  /*82d0*/  F2FP.BF16.PACK_AB R6, R55, R54 ;  /* 0x000000363706723e */ /* 0x008fc600000010ff */
        /* <DEDUP_REMOVED lines=8> */
[----:B------:R3:W-:Y:S04]  /*8360*/  STS [R232+0x4000], R6 ;  /* 0x00400006e8007388 */ /* 0x0007e80000000800 */
[----:B------:R4:W-:Y:S01]  /*8370*/  STS [R232+0x4400], R3 ;  /* 0x00440003e8007388 */ /* 0x0009e20000000800 */
        /* <DEDUP_REMOVED lines=51> */
[----:B----4-:R-:W-:-:S05]  /*86b0*/  F2FP.BF16.PACK_AB R3, R111, R110 ;  /* 0x0000006e6f03723e */ /* 0x010fca00000010ff */
[----:B------:R3:W-:Y:S04]  /*86c0*/  STS [R234+0x8400], R3 ;  /* 0x00840003ea007388 */ /* 0x0007e80000000800 */
[----:B------:R4:W-:Y:S01]  /*86d0*/  STS [R233+0x8000], R6 ;  /* 0x00800006e9007388 */ /* 0x0009e20000000800 */
[----:B-1----:R-:W-:-:S05]  /*86e0*/  F2FP.BF16.PACK_AB R4, R119, R118 ;  /* 0x000000767704723e */ /* 0x002fca00000010ff */
[----:B------:R1:W-:Y:S01]  /*86f0*/  STS [R233+0x8400], R4 ;  /* 0x00840004e9007388 */ /* 0x0003e20000000800 */
[----:B---3--:R-:W-:-:S03]  /*8700*/  F2FP.BF16.PACK_AB R3, R113, R112 ;  /* 0x000000707103723e */ /* 0x008fc600000010ff */
[----:B------:R-:W-:Y:S01]  /*8710*/  STS [R236+0x8400], R7 ;  /* 0x00840007ec007388 */ /* 0x000fe20000000800 */
[----:B----4-:R-:W-:-:S03]  /*8720*/  IMAD.MOV.U32 R6, RZ, RZ, 0x4 ;  /* 0x00000004ff067424 */ /* 0x010fc600078e00ff */
[----:B------:R3:W-:Y:S01]  /*8730*/  STS [R236+0x8000], R3 ;  /* 0x00800003ec007388 */ /* 0x0007e20000000800 */
[----:B------:R-:W-:-:S04]  /*8740*/  IMAD.WIDE R10, R238, R6, c[0x0][0x500] ;  /* 0x00014000ee0a7625 */ /* 0x000fc800078e0206 */
[----:B-1----:R-:W-:Y:S01]  /*8750*/  IMAD.MOV.U32 R4, RZ, RZ, RZ ;  /* 0x000000ffff047224 */ /* 0x002fe200078e00ff */
[----:B------:R-:W-:Y:S01]  /*8760*/  BAR.SYNC.DEFER_BLOCKING 0x1, 0x100 ;  /* 0x0044000000007b1d */ /* 0x000fe20000010000 */
[----:B---3--:R-:W-:-:S06]  /*8770*/  IMAD.MOV.U32 R3, RZ, RZ, c[0x0][0x388] ;  /* 0x0000e200ff037624 */ /* 0x008fcc00078e00ff */
[----:B------:R1:W5:Y:S04]  /*8780*/  @P2 LDG.E R3, [R8.64] ;  /* 0x0000000608032981 */ /* 0x000368000c1e1900 */
[----:B------:R1:W5:Y:S01]  /*8790*/  @P1 LDG.E R4, [R10.64] ;  /* 0x000000060a041981 */ /* 0x000362000c1e1900 */
[----:B------:R-:W-:-:S04]  /*87a0*/  ISETP.NE.AND P0, PT, R242, RZ, PT ;  /* 0x000000fff200720c */ /* 0x000fc80003f05270 */
[----:B------:R-:W-:Y:S01]  /*87b0*/  SEL R242, R242, c[0x0][0x3d4], P0 ;  /* 0x0000f500f2f27a07 */ /* 0x000fe20000000000 */
[----:B------:R-:W-:Y:S05]  /*87c0*/  @P2 BRA `(.L_x_50) ;  /* 0x0000004000002947 */ /* 0x000fea0003800000 */
[----:B------:R-:W-:Y:S05]  /*87d0*/  @!P1 BRA `(.L_x_50) ;  /* 0x0000003000009947 */ /* 0x000fea0003800000 */
[----:B-----5:R3:W4:Y:S04]  /*87e0*/  LDG.E R3, [R10.64] ;  /* 0x000000060a037981 */ /* 0x020728000c1e1900 */
[----:B-1-3--:R-:W4:Y:S02]  /*87f0*/  LDG.E R10, [R10.64+0x4] ;  /* 0x000004060a0a7981 */ /* 0x00af24000c1e1900 */
[----:B----4-:R-:W-:Y:S02]  /*8800*/  IADD3 R3, -R3, R10, RZ ;  /* 0x0000000a03037210 */ /* 0x010fe40007ffe1ff */
.L_x_50:
[----:B------:R-:W-:Y:S01]  /*8810*/  IMAD.MOV.U32 R22, RZ, RZ, 0x368 ;  /* 0x00000368ff167424 */ /* 0x000fe200078e00ff */
[----:B------:R-:W-:Y:S01]  /*8820*/  ISETP.GT.AND P3, PT, R242, 0x1, PT ;  /* 0x00000001f200780c */ /* 0x000fe20003f64270 */
[----:B------:R-:W-:Y:S01]  /*8830*/  IMAD.MOV.U32 R6, RZ, RZ, c[0x0][0x4e8] ;  /* 0x00013a00ff067624 */ /* 0x000fe200078e00ff */
[----:B------:R-:W-:Y:S01]  /*8840*/  ISETP.NE.U32.AND P0, PT, RZ, c[0x0][0x500], PT ;  /* 0x00014000ff007a0c */ /* 0x000fe20003f05070 */
[----:B-----5:R-:W-:Y:S01]  /*8850*/  IMAD R3, R3, c[0x0][0x4e8], RZ ;  /* 0x00013a0003037a24 */ /* 0x020fe200078e02ff */
[----:B------:R-:W-:-:S02]  /*8860*/  SEL R22, R22, 0x328, P3 ;  /* 0x0000032816167807 */ /* 0x000fc40001800000 */
[----:B------:R-:W-:Y:S01]  /*8870*/  ISETP.NE.AND P2, PT, R6, 0x1, PT ;  /* 0x000000010600780c */ /* 0x000fe20003f45270 */
[----:B------:R-:W-:Y:S01]  /*8880*/  IMAD R6, R193, 0x80, R206 ;  /* 0x00000080c1067824 */ /* 0x000fe200078e02ce */
[----:B------:R-:W3:Y:S01]  /*8890*/  LDC.64 R20, c[0x0][R22+0x170] ;  /* 0x00005c0016147b82 */ /* 0x000ee20000000a00 */
[----:B------:R-:W-:Y:S02]  /*88a0*/  ISETP.NE.AND.EX P0, PT, RZ, c[0x0][0x504], PT, P0 ;  /* 0x00014100ff007a0c */ /* 0x000fe40003f05300 */
[----:B------:R-:W-:Y:S02]  /*88b0*/  IMAD.MOV.U32 R15, RZ, RZ, R6 ;  /* 0x000000ffff0f7224 */ /* 0x000fe400078e0006 */
[----:B------:R-:W-:Y:S02]  /*88c0*/  SEL R238, R238, RZ, !P0 ;  /* 0x000000ffeeee7207 */ /* 0x000fe40004000000 */
[----:B------:R-:W-:Y:S01]  /*88d0*/  SEL R237, R237, RZ, !P0 ;  /* 0x000000ffeded7207 */ /* 0x000fe20004000000 */
[----:B------:R-:W4:Y:S03]  /*88e0*/  LDC.64 R16, c[0x0][R22+0x168] ;  /* 0x00005a0016107b82 */ /* 0x000f260000000a00 */
[----:B------:R-:W-:-:S05]  /*88f0*/  @P2 IMAD.HI.U32 R7, R6, c[0x0][0x4ec], RZ ;  /* 0x00013b0006072a27 */ /* 0x000fca00078e00ff */
[----:B------:R-:W1:Y:S01]  /*8900*/  LDC.64 R18, c[0x0][R22+0x178] ;  /* 0x00005e0016127b82 */ /* 0x000e620000000a00 */
[----:B------:R-:W-:Y:S02]  /*8910*/  @P2 SHF.R.U32.HI R15, RZ, c[0x0][0x4f0], R7 ;  /* 0x00013c00ff0f2a19 */ /* 0x000fe40000011607 */
[----:B------:R-:W-:-:S05]  /*8920*/  SHF.R.S32.HI R7, RZ, 0x1f, R4 ;  /* 0x0000001fff077819 */ /* 0x000fca0000011404 */
[----:B-1----:R-:W1:Y:S01]  /*8930*/  LDC.64 R10, c[0x0][R22+0x160] ;  /* 0x00005800160a7b82 */ /* 0x002e620000000a00 */
[----:B---3--:R-:W-:-:S04]  /*8940*/  IMAD R8, R21, R238, RZ ;  /* 0x000000ee15087224 */ /* 0x008fc800078e02ff */
[C---:B------:R-:W-:Y:S02]  /*8950*/  IMAD R8, R20.reuse, R237, R8 ;  /* 0x000000ed14087224 */ /* 0x040fe400078e0208 */
[----:B------:R-:W-:-:S04]  /*8960*/  IMAD.WIDE.U32 R20, R20, R238, RZ ;  /* 0x000000ee14147225 */ /* 0x000fc800078e00ff */
[----:B----4-:R-:W-:Y:S01]  /*8970*/  IMAD.WIDE.U32 R12, R16, R239, RZ ;  /* 0x000000ef100c7225 */ /* 0x010fe200078e00ff */
[----:B------:R-:W-:-:S03]  /*8980*/  SEL R16, R243, RZ, P3 ;  /* 0x000000fff3107207 */ /* 0x000fc60001800000 */
[----:B------:R-:W-:Y:S01]  /*8990*/  IMAD R9, R17, R239, RZ ;  /* 0x000000ef11097224 */ /* 0x000fe200078e02ff */
[----:B------:R-:W-:Y:S01]  /*89a0*/  IADD3 R14, P1, P0, R20, R12, R4 ;  /* 0x0000000c140e7210 */ /* 0x000fe2000783e004 */
[----:B------:R-:W-:Y:S02]  /*89b0*/  IMAD.IADD R8, R21, 0x1, R8 ;  /* 0x0000000115087824 */ /* 0x000fe400078e0208 */
[----:B------:R-:W-:Y:S02]  /*89c0*/  IMAD.IADD R9, R13, 0x1, R9 ;  /* 0x000000010d097824 */ /* 0x000fe400078e0209 */
[-C--:B------:R-:W-:Y:S02]  /*89d0*/  IMAD R13, R19, R16.reuse, RZ ;  /* 0x00000010130d7224 */ /* 0x080fe400078e02ff */
[----:B------:R-:W-:Y:S01]  /*89e0*/  IMAD.WIDE.U32 R16, R18, R16, RZ ;  /* 0x0000001012107225 */ /* 0x000fe200078e00ff */
[----:B------:R-:W-:-:S03]  /*89f0*/  IADD3.X R8, R8, R9, R7, P1, P0 ;  /* 0x0000000908087210 */ /* 0x000fc60000fe0407 */
[----:B------:R-:W-:Y:S01]  /*8a00*/  IMAD.MOV R12, RZ, RZ, -R15 ;  /* 0x000000ffff0c7224 */ /* 0x000fe200078e0a0f */
[----:B------:R-:W-:Y:S01]  /*8a10*/  IADD3 R16, P1, P0, R15, R14, R16 ;  /* 0x0000000e0f107210 */ /* 0x000fe2000783e010 */
[----:B------:R-:W-:Y:S01]  /*8a20*/  IMAD.IADD R13, R17, 0x1, R13 ;  /* 0x00000001110d7824 */ /* 0x000fe200078e020d */
[----:B------:R-:W-:Y:S01]  /*8a30*/  SHF.R.S32.HI R14, RZ, 0x1f, R15 ;  /* 0x0000001fff0e7819 */ /* 0x000fe2000001140f */
[----:B------:R-:W-:-:S03]  /*8a40*/  IMAD R12, R12, c[0x0][0x4e8], R6 ;  /* 0x00013a000c0c7a24 */ /* 0x000fc600078e0206 */
[----:B------:R-:W-:Y:S01]  /*8a50*/  IADD3.X R17, R14, R8, R13, P1, P0 ;  /* 0x000000080e117210 */ /* 0x000fe20000fe040d */
[-C--:B-1----:R-:W-:Y:S01]  /*8a60*/  IMAD R9, R11, R12.reuse, RZ ;  /* 0x0000000c0b097224 */ /* 0x082fe200078e02ff */
[----:B------:R-:W-:Y:S01]  /*8a70*/  SHF.R.S32.HI R15, RZ, 0x1f, R12 ;  /* 0x0000001fff0f7819 */ /* 0x000fe2000001140c */
[----:B------:R-:W-:Y:S02]  /*8a80*/  IMAD.MOV.U32 R8, RZ, RZ, c[0x0][0x4a8] ;  /* 0x00012a00ff087624 */ /* 0x000fe400078e00ff */
[----:B------:R-:W-:-:S03]  /*8a90*/  IMAD.WIDE.U32 R16, R10, R12, R16 ;  /* 0x0000000c0a107225 */ /* 0x000fc600078e0010 */
[----:B------:R-:W-:Y:S01]  /*8aa0*/  SEL R8, R8, c[0x0][0x450], P3 ;  /* 0x0001140008087a07 */ /* 0x000fe20001800000 */
[----:B------:R-:W-:Y:S02]  /*8ab0*/  IMAD R9, R10, R15, R9 ;  /* 0x0000000f0a097224 */ /* 0x000fe400078e0209 */
[----:B------:R-:W-:Y:S01]  /*8ac0*/  IMAD.MOV.U32 R10, RZ, RZ, c[0x0][0x4ac] ;  /* 0x00012b00ff0a7624 */ /* 0x000fe200078e00ff */
[----:B------:R-:W-:Y:S01]  /*8ad0*/  LEA R8, P0, R16, R8, 0x2 ;  /* 0x0000000810087211 */ /* 0x000fe200078010ff */
[----:B------:R-:W-:-:S03]  /*8ae0*/  IMAD.IADD R9, R17, 0x1, R9 ;  /* 0x0000000111097824 */ /* 0x000fc600078e0209 */
[----:B------:R-:W-:Y:S01]  /*8af0*/  SEL R10, R10, c[0x0][0x454], P3 ;  /* 0x000115000a0a7a07 */ /* 0x000fe20001800000 */
[----:B------:R-:W-:Y:S03]  /*8b00*/  SHFL.IDX PT, R12, R8, 0x1, 0x1c1f ;  /* 0x003c1f00080c7f89 */ /* 0x000fe600000e0000 */
[----:B------:R-:W-:Y:S02]  /*8b10*/  LEA.HI.X R9, R16, R10, R9, 0x2, P0 ;  /* 0x0000000a10097211 */ /* 0x000fe400000f1409 */
[----:B------:R1:W-:Y:S01]  /*8b20*/  SHFL.IDX PT, R10, R8, RZ, 0x1c1f ;  /* 0x001c1fff080a7589 */ /* 0x0003e200000e0000 */
[----:B------:R-:W-:-:S03]  /*8b30*/  LOP3.LUT P0, RZ, R208, 0x3, RZ, 0xc0, !PT ;  /* 0x00000003d0ff7812 */ /* 0x000fc6000780c0ff */
[----:B------:R-:W3:Y:S04]  /*8b40*/  SHFL.IDX PT, R11, R9, RZ, 0x1c1f ;  /* 0x001c1fff090b7589 */ /* 0x000ee800000e0000 */
[----:B------:R4:W2:Y:S01]  /*8b50*/  SHFL.IDX PT, R13, R9, 0x1, 0x1c1f ;  /* 0x003c1f00090d7f89 */ /* 0x0008a200000e0000 */
[----:B-1----:R-:W-:-:S05]  /*8b60*/  IMAD R8, R193, 0x80, R207 ;  /* 0x00000080c1087824 */ /* 0x002fca00078e02cf */
[C---:B------:R-:W-:Y:S02]  /*8b70*/  ISETP.GE.OR P1, PT, R8.reuse, R3, P0 ;  /* 0x000000030800720c */ /* 0x040fe40000726670 */
[----:B----4-:R-:W-:-:S04]  /*8b80*/  IADD3 R9, R8, 0x8, RZ ;  /* 0x0000000808097810 */ /* 0x010fc80007ffe0ff */
[----:B------:R-:W-:-:S07]  /*8b90*/  ISETP.GE.OR P0, PT, R9, R3, P0 ;  /* 0x000000030900720c */ /* 0x000fce0000706670 */
[----:B---3--:R1:W-:Y:S01]  /*8ba0*/  @!P1 ST.E [R10.64], R2 ;  /* 0x000000020a009985 */ /* 0x0083e2000c101906 */
[----:B------:R-:W-:-:S05]  /*8bb0*/  ISETP.GE.AND P1, PT, R8, R3, PT ;  /* 0x000000030800720c */ /* 0x000fca0003f26270 */
[----:B--2---:R1:W-:Y:S01]  /*8bc0*/  @!P0 ST.E [R12.64], R5 ;  /* 0x000000050c008985 */ /* 0x0043e2000c101906 */
[----:B------:R-:W-:Y:S01]  /*8bd0*/  ISETP.GE.AND P0, PT, R9, R3, PT ;  /* 0x000000030900720c */ /* 0x000fe20003f06270 */
[----:B------:R-:W-:Y:S05]  /*8be0*/  @P3 BRA `(.L_x_51) ;  /* 0x000007b000003947 */ /* 0x000fea0003800000 */
[----:B-1----:R-:W-:Y:S01]  /*8bf0*/  IMAD R2, R7, c[0x0][0x3a0], RZ ;  /* 0x0000e80007027a24 */ /* 0x002fe200078e02ff */
[----:B------:R-:W-:Y:S01]  /*8c00*/  SHF.R.S32.HI R5, RZ, 0x1f, R238 ;  /* 0x0000001fff057819 */ /* 0x000fe200000114ee */
[C---:B------:R-:W-:Y:S01]  /*8c10*/  IMAD.WIDE.U32 R6, R4.reuse, c[0x0][0x3a0], RZ ;  /* 0x0000e80004067a25 */ /* 0x040fe200078e00ff */
[----:B------:R1:W2:Y:S03]  /*8c20*/  LDS.128 R52, [R204+0x80] ;  /* 0x00008000cc347984 */ /* 0x0002a60000000c00 */
[----:B------:R-:W-:Y:S01]  /*8c30*/  IMAD R2, R4, c[0x0][0x3a4], R2 ;  /* 0x0000e90004027a24 */ /* 0x000fe200078e0202 */
[----:B------:R1:W3:Y:S01]  /*8c40*/  LDS.128 R48, [R204+0x1080] ;  /* 0x00108000cc307984 */ /* 0x0002e20000000c00 */
[----:B------:R-:W-:-:S03]  /*8c50*/  IMAD R5, R5, c[0x0][0x3f0], RZ ;  /* 0x0000fc0005057a24 */ /* 0x000fc600078e02ff */
[----:B------:R-:W-:Y:S01]  /*8c60*/  IADD3 R7, R7, R2, RZ ;  /* 0x0000000207077210 */ /* 0x000fe20007ffe0ff */
[----:B------:R1:W4:Y:S01]  /*8c70*/  LDS.128 R44, [R204+0x2080] ;  /* 0x00208000cc2c7984 */ /* 0x0003220000000c00 */
[C---:B------:R-:W-:Y:S01]  /*8c80*/  LEA R2, R193.reuse, R209, 0x7 ;  /* 0x000000d1c1027211 */ /* 0x040fe200078e38ff */
[----:B------:R-:W-:Y:S01]  /*8c90*/  IMAD R5, R238, c[0x0][0x3f4], R5 ;  /* 0x0000fd00ee057a24 */ /* 0x000fe200078e0205 */
[----:B------:R-:W-:Y:S01]  /*8ca0*/  LEA R193, R193, R210, 0x7 ;  /* 0x000000d2c1c17211 */ /* 0x000fe200078e38ff */
[C---:B------:R-:W-:Y:S01]  /*8cb0*/  IMAD.WIDE.U32 R8, R239.reuse, c[0x0][0x3e8], R6 ;  /* 0x0000fa00ef087a25 */ /* 0x040fe200078e0006 */
[----:B------:R1:W1:Y:S01]  /*8cc0*/  LDS.128 R40, [R204+0x3080] ;  /* 0x00308000cc287984 */ /* 0x0002620000000c00 */
[----:B------:R-:W-:Y:S02]  /*8cd0*/  MOV R4, R2 ;  /* 0x0000000200047202 */ /* 0x000fe40000000f00 */
[----:B------:R-:W-:Y:S01]  /*8ce0*/  IMAD R9, R239, c[0x0][0x3ec], R9 ;  /* 0x0000fb00ef097a24 */ /* 0x000fe200078e0209 */
[----:B------:R1:W1:Y:S01]  /*8cf0*/  LDS.128 R36, [R204+0x4080] ;  /* 0x00408000cc247984 */ /* 0x0002620000000c00 */
[----:B------:R-:W-:-:S03]  /*8d00*/  @P2 IMAD.HI.U32 R6, R2, c[0x0][0x4ec], RZ ;  /* 0x00013b0002062a27 */ /* 0x000fc600078e00ff */
[----:B------:R1:W1:Y:S01]  /*8d10*/  LDS.128 R32, [R204+0x5080] ;  /* 0x00508000cc207984 */ /* 0x0002620000000c00 */
[----:B------:R-:W-:Y:S01]  /*8d20*/  IMAD.WIDE.U32 R56, R238, c[0x0][0x3f0], R8 ;  /* 0x0000fc00ee387a25 */ /* 0x000fe200078e0008 */
[----:B------:R-:W-:Y:S02]  /*8d30*/  @P2 SHF.R.U32.HI R4, RZ, c[0x0][0x4f0], R6 ;  /* 0x00013c00ff042a19 */ /* 0x000fe40000011606 */
[----:B------:R1:W1:Y:S02]  /*8d40*/  LDS.128 R28, [R204+0x6080] ;  /* 0x00608000cc1c7984 */ /* 0x0002640000000c00 */
[----:B------:R-:W-:Y:S02]  /*8d50*/  SHF.R.S32.HI R7, RZ, 0x1f, R4 ;  /* 0x0000001fff077819 */ /* 0x000fe40000011404 */
[----:B------:R1:W1:Y:S01]  /*8d60*/  LDS.128 R24, [R204+0x7080] ;  /* 0x00708000cc187984 */ /* 0x0002620000000c00 */
[----:B------:R-:W-:Y:S02]  /*8d70*/  IADD3 R6, -R4, RZ, RZ ;  /* 0x000000ff04067210 */ /* 0x000fe40007ffe1ff */
[----:B------:R-:W-:Y:S01]  /*8d80*/  IADD3 R57, R57, R5, RZ ;  /* 0x0000000539397210 */ /* 0x000fe20007ffe0ff */
[----:B------:R1:W1:Y:S01]  /*8d90*/  LDS.128 R20, [R204+0x8080] ;  /* 0x00808000cc147984 */ /* 0x0002620000000c00 */
[----:B------:R-:W-:-:S02]  /*8da0*/  IMAD R7, R7, c[0x0][0x3e0], RZ ;  /* 0x0000f80007077a24 */ /* 0x000fc400078e02ff */
[----:B------:R-:W-:Y:S01]  /*8db0*/  IMAD R6, R6, c[0x0][0x4e8], R2 ;  /* 0x00013a0006067a24 */ /* 0x000fe200078e0202 */
[----:B------:R1:W1:Y:S01]  /*8dc0*/  LDS.128 R16, [R204+0x9080] ;  /* 0x00908000cc107984 */ /* 0x0002620000000c00 */
[C---:B------:R-:W-:Y:S02]  /*8dd0*/  IMAD R7, R4.reuse, c[0x0][0x3e4], R7 ;  /* 0x0000f90004077a24 */ /* 0x040fe400078e0207 */
[----:B------:R-:W-:Y:S01]  /*8de0*/  IMAD.WIDE.U32 R4, R4, c[0x0][0x3e0], R56 ;  /* 0x0000f80004047a25 */ /* 0x000fe200078e0038 */
[----:B------:R1:W1:Y:S01]  /*8df0*/  LDS.128 R12, [R204+0xa080] ;  /* 0x00a08000cc0c7984 */ /* 0x0002620000000c00 */
[----:B------:R-:W-:-:S03]  /*8e00*/  SHF.R.S32.HI R2, RZ, 0x1f, R6 ;  /* 0x0000001fff027819 */ /* 0x000fc60000011406 */
[----:B------:R1:W1:Y:S01]  /*8e10*/  LDS.128 R8, [R204+0xb080] ;  /* 0x00b08000cc087984 */ /* 0x0002620000000c00 */
[----:B------:R-:W-:Y:S01]  /*8e20*/  IADD3 R5, R5, R7, RZ ;  /* 0x0000000705057210 */ /* 0x000fe20007ffe0ff */
[----:B------:R-:W-:-:S04]  /*8e30*/  IMAD R2, R2, c[0x0][0x3d8], RZ ;  /* 0x0000f60002027a24 */ /* 0x000fc800078e02ff */
[----:B------:R-:W-:-:S04]  /*8e40*/  IMAD.WIDE.U32 R58, R6, c[0x0][0x3d8], R4 ;  /* 0x0000f600063a7a25 */ /* 0x000fc800078e0004 */
[----:B------:R-:W-:Y:S01]  /*8e50*/  IMAD R6, R6, c[0x0][0x3dc], R2 ;  /* 0x0000f70006067a24 */ /* 0x000fe200078e0202 */
[----:B------:R-:W-:-:S04]  /*8e60*/  LEA R56, P0, R58, c[0x0][0x380], 0x1 ;  /* 0x0000e0003a387a11 */ /* 0x000fc800078008ff */
[----:B------:R-:W-:-:S04]  /*8e70*/  IADD3 R4, R59, R6, RZ ;  /* 0x000000063b047210 */ /* 0x000fc80007ffe0ff */
[----:B------:R-:W-:Y:S01]  /*8e80*/  LEA.HI.X R4, R58, c[0x0][0x384], R4, 0x1, P0 ;  /* 0x0000e1003a047a11 */ /* 0x000fe200000f0c04 */
[----:B------:R-:W-:Y:S05]  /*8e90*/  BRA.DIV ~URZ, `(.L_x_52) ;  /* 0x000035127f007947 */ /* 0x000fea000b800000 */
[----:B--234-:R2:W3:Y:S02]  /*8ea0*/  SHFL.IDX PT, R57, R4, RZ, 0x181f ;  /* 0x00181fff04397589 */ /* 0x01c4e400000e0000 */
.L_x_115:
[----:B------:R-:W-:Y:S05]  /*8eb0*/  BRA.DIV ~URZ, `(.L_x_53) ;  /* 0x000035627f007947 */ /* 0x000fea000b800000 */
[----:B------:R4:W2:Y:S02]  /*8ec0*/  SHFL.IDX PT, R2, R56, RZ, 0x181f ;  /* 0x00181fff38027589 */ /* 0x0008a400000e0000 */
.L_x_116:
[----:B------:R-:W-:Y:S01]  /*8ed0*/  ISETP.GE.AND P0, PT, R193, R3, PT ;  /* 0x00000003c100720c */ /* 0x000fe20003f06270 */
[----:B------:R-:W-:-:S12]  /*8ee0*/  BSSY B0, `(.L_x_54) ;  /* 0x000000e000007945 */ /* 0x000fd80003800000 */
[----:B------:R-:W-:Y:S05]  /*8ef0*/  @P0 BRA `(.L_x_55) ;  /* 0x000000c000000947 */ /* 0x000fea0003800000 */
[----:B------:R-:W-:Y:S02]  /*8f00*/  ISETP.GE.AND P5, PT, R212, c[0x0][0x3c8], PT ;  /* 0x0000f200d4007a0c */ /* 0x000fe40003fa6270 */
[----:B------:R-:W-:Y:S02]  /*8f10*/  ISETP.GE.AND P4, PT, R203, c[0x0][0x3c8], PT ;  /* 0x0000f200cb007a0c */ /* 0x000fe40003f86270 */
[----:B------:R-:W-:-:S09]  /*8f20*/  ISETP.GE.AND P3, PT, R202, c[0x0][0x3c8], PT ;  /* 0x0000f200ca007a0c */ /* 0x000fd20003f66270 */
[-C--:B--2---:R-:W-:Y:S02]  /*8f30*/  @!P5 LEA R58, P2, R212, R2.reuse, 0x1 ;  /* 0x00000002d43ad211 */ /* 0x084fe400078408ff */
[CC--:B------:R-:W-:Y:S02]  /*8f40*/  @!P4 LEA R6, P1, R203.reuse, R2.reuse, 0x1 ;  /* 0x00000002cb06c211 */ /* 0x0c0fe400078208ff */
[----:B------:R-:W-:Y:S02]  /*8f50*/  @!P3 LEA R60, P0, R202, R2, 0x1 ;  /* 0x00000002ca3cb211 */ /* 0x000fe400078008ff */
[-C--:B---3--:R-:W-:Y:S02]  /*8f60*/  @!P5 LEA.HI.X R59, R212, R57.reuse, R213, 0x1, P2 ;  /* 0x00000039d43bd211 */ /* 0x088fe400010f0cd5 */
[-C--:B------:R-:W-:Y:S02]  /*8f70*/  @!P4 LEA.HI.X R7, R203, R57.reuse, R198, 0x1, P1 ;  /* 0x00000039cb07c211 */ /* 0x080fe400008f0cc6 */
[----:B------:R-:W-:Y:S01]  /*8f80*/  @!P3 LEA.HI.X R61, R202, R57, R197, 0x1, P0 ;  /* 0x00000039ca3db211 */ /* 0x000fe200000f0cc5 */
[----:B------:R2:W-:Y:S04]  /*8f90*/  @!P5 ST.E.128 [R58.64], R52 ;  /* 0x000000343a00d985 */ /* 0x0005e8000c101d06 */
[----:B-1----:R2:W-:Y:S04]  /*8fa0*/  @!P4 ST.E.128 [R6.64], R36 ;  /* 0x000000240600c985 */ /* 0x0025e8000c101d06 */
[----:B------:R2:W-:Y:S02]  /*8fb0*/  @!P3 ST.E.128 [R60.64], R20 ;  /* 0x000000143c00b985 */ /* 0x0005e4000c101d06 */
.L_x_55:
[----:B------:R-:W-:Y:S05]  /*8fc0*/  BSYNC B0 ;  /* 0x0000000000007941 */ /* 0x000fea0003800000 */
.L_x_54:
[----:B------:R-:W-:Y:S05]  /*8fd0*/  BRA.DIV ~URZ, `(.L_x_56) ;  /* 0x000034b27f007947 */ /* 0x000fea000b800000 */
[----:B-12---:R1:W2:Y:S04]  /*8fe0*/  SHFL.IDX PT, R20, R4, 0x1, 0x181f ;  /* 0x00381f0004147f89 */ /* 0x0062a800000e0000 */
[----:B------:R1:W4:Y:S02]  /*8ff0*/  SHFL.IDX PT, R5, R56, 0x1, 0x181f ;  /* 0x00381f0038057f89 */ /* 0x00032400000e0000 */
.L_x_117:
[----:B------:R-:W-:Y:S01]  /*9000*/  IADD3 R2, R193, 0x20, RZ ;  /* 0x00000020c1027810 */ /* 0x000fe20007ffe0ff */
[----:B------:R-:W-:Y:S03]  /*9010*/  BSSY B0, `(.L_x_57) ;  /* 0x000000f000007945 */ /* 0x000fe60003800000 */
[----:B------:R-:W-:-:S13]  /*9020*/  ISETP.GE.AND P0, PT, R2, R3, PT ;  /* 0x000000030200720c */ /* 0x000fda0003f06270 */
[----:B------:R-:W-:Y:S05]  /*9030*/  @P0 BRA `(.L_x_58) ;  /* 0x000000c000000947 */ /* 0x000fea0003800000 */
[----:B------:R-:W-:Y:S02]  /*9040*/  ISETP.GE.AND P2, PT, R212, c[0x0][0x3c8], PT ;  /* 0x0000f200d4007a0c */ /* 0x000fe40003f46270 */
[----:B------:R-:W-:Y:S02]  /*9050*/  ISETP.GE.AND P1, PT, R203, c[0x0][0x3c8], PT ;  /* 0x0000f200cb007a0c */ /* 0x000fe40003f26270 */
[----:B------:R-:W-:-:S09]  /*9060*/  ISETP.GE.AND P0, PT, R202, c[0x0][0x3c8], PT ;  /* 0x0000f200ca007a0c */ /* 0x000fd20003f06270 */
[-C--:B----4-:R-:W-:Y:S02]  /*9070*/  @!P2 LEA R22, P5, R212, R5.reuse, 0x1 ;  /* 0x00000005d416a211 */ /* 0x090fe400078a08ff */
[CC--:B------:R-:W-:Y:S02]  /*9080*/  @!P1 LEA R6, P4, R203.reuse, R5.reuse, 0x1 ;  /* 0x00000005cb069211 */ /* 0x0c0fe400078808ff */
[----:B------:R-:W-:Y:S02]  /*9090*/  @!P0 LEA R36, P3, R202, R5, 0x1 ;  /* 0x00000005ca248211 */ /* 0x000fe400078608ff */
[-C--:B--2---:R-:W-:Y:S02]  /*90a0*/  @!P2 LEA.HI.X R23, R212, R20.reuse, R213, 0x1, P5 ;  /* 0x00000014d417a211 */ /* 0x084fe400028f0cd5 */
[-C--:B------:R-:W-:Y:S02]  /*90b0*/  @!P1 LEA.HI.X R7, R203, R20.reuse, R198, 0x1, P4 ;  /* 0x00000014cb079211 */ /* 0x080fe400020f0cc6 */
[----:B------:R-:W-:Y:S01]  /*90c0*/  @!P0 LEA.HI.X R37, R202, R20, R197, 0x1, P3 ;  /* 0x00000014ca258211 */ /* 0x000fe200018f0cc5 */
[----:B------:R2:W-:Y:S04]  /*90d0*/  @!P2 ST.E.128 [R22.64], R48 ;  /* 0x000000301600a985 */ /* 0x0005e8000c101d06 */
[----:B------:R2:W-:Y:S04]  /*90e0*/  @!P1 ST.E.128 [R6.64], R32 ;  /* 0x0000002006009985 */ /* 0x0005e8000c101d06 */
[----:B------:R2:W-:Y:S02]  /*90f0*/  @!P0 ST.E.128 [R36.64], R16 ;  /* 0x0000001024008985 */ /* 0x0005e4000c101d06 */
.L_x_58:
[----:B------:R-:W-:Y:S05]  /*9100*/  BSYNC B0 ;  /* 0x0000000000007941 */ /* 0x000fea0003800000 */
.L_x_57:
[----:B------:R-:W-:Y:S05]  /*9110*/  BRA.DIV ~URZ, `(.L_x_59) ;  /* 0x000034327f007947 */ /* 0x000fea000b800000 */
[----:B--2---:R2:W1:Y:S02]  /*9120*/  SHFL.IDX PT, R16, R4, 0x2, 0x181f ;  /* 0x00581f0004107f89 */ /* 0x00446400000e0000 */
.L_x_118:
[----:B------:R-:W-:Y:S05]  /*9130*/  BRA.DIV ~URZ, `(.L_x_60) ;  /* 0x000034827f007947 */ /* 0x000fea000b800000 */
[----:B----4-:R4:W2:Y:S02]  /*9140*/  SHFL.IDX PT, R5, R56, 0x2, 0x181f ;  /* 0x00581f0038057f89 */ /* 0x0108a400000e0000 */
.L_x_119:
[----:B------:R-:W-:Y:S01]  /*9150*/  IADD3 R2, R193, 0x40, RZ ;  /* 0x00000040c1027810 */ /* 0x000fe20007ffe0ff */
[----:B------:R-:W-:Y:S03]  /*9160*/  BSSY B0, `(.L_x_61) ;  /* 0x000000f000007945 */ /* 0x000fe60003800000 */
[----:B------:R-:W-:-:S13]  /*9170*/  ISETP.GE.AND P0, PT, R2, R3, PT ;  /* 0x000000030200720c */ /* 0x000fda0003f06270 */
[----:B------:R-:W-:Y:S05]  /*9180*/  @P0 BRA `(.L_x_62) ;  /* 0x000000c000000947 */ /* 0x000fea0003800000 */
[----:B------:R-:W-:Y:S02]  /*9190*/  ISETP.GE.AND P2, PT, R212, c[0x0][0x3c8], PT ;  /* 0x0000f200d4007a0c */ /* 0x000fe40003f46270 */
[----:B------:R-:W-:Y:S02]  /*91a0*/  ISETP.GE.AND P1, PT, R203, c[0x0][0x3c8], PT ;  /* 0x0000f200cb007a0c */ /* 0x000fe40003f26270 */
[----:B------:R-:W-:-:S09]  /*91b0*/  ISETP.GE.AND P0, PT, R202, c[0x0][0x3c8], PT ;  /* 0x0000f200ca007a0c */ /* 0x000fd20003f06270 */
[-C--:B--2---:R-:W-:Y:S02]  /*91c0*/  @!P2 LEA R18, P5, R212, R5.reuse, 0x1 ;  /* 0x00000005d412a211 */ /* 0x084fe400078a08ff */
[CC--:B------:R-:W-:Y:S02]  /*91d0*/  @!P1 LEA R6, P4, R203.reuse, R5.reuse, 0x1 ;  /* 0x00000005cb069211 */ /* 0x0c0fe400078808ff */
[----:B------:R-:W-:Y:S02]  /*91e0*/  @!P0 LEA R20, P3, R202, R5, 0x1 ;  /* 0x00000005ca148211 */ /* 0x000fe400078608ff */
[-C--:B-1----:R-:W-:Y:S02]  /*91f0*/  @!P2 LEA.HI.X R19, R212, R16.reuse, R213, 0x1, P5 ;  /* 0x00000010d413a211 */ /* 0x082fe400028f0cd5 */
[-C--:B------:R-:W-:Y:S02]  /*9200*/  @!P1 LEA.HI.X R7, R203, R16.reuse, R198, 0x1, P4 ;  /* 0x00000010cb079211 */ /* 0x080fe400020f0cc6 */
[----:B------:R-:W-:Y:S01]  /*9210*/  @!P0 LEA.HI.X R21, R202, R16, R197, 0x1, P3 ;  /* 0x00000010ca158211 */ /* 0x000fe200018f0cc5 */
[----:B------:R1:W-:Y:S04]  /*9220*/  @!P2 ST.E.128 [R18.64], R44 ;  /* 0x0000002c1200a985 */ /* 0x0003e8000c101d06 */
[----:B------:R1:W-:Y:S04]  /*9230*/  @!P1 ST.E.128 [R6.64], R28 ;  /* 0x0000001c06009985 */ /* 0x0003e8000c101d06 */
[----:B------:R1:W-:Y:S02]  /*9240*/  @!P0 ST.E.128 [R20.64], R12 ;  /* 0x0000000c14008985 */ /* 0x0003e4000c101d06 */
.L_x_62:
[----:B------:R-:W-:Y:S05]  /*9250*/  BSYNC B0 ;  /* 0x0000000000007941 */ /* 0x000fea0003800000 */
.L_x_61:
[----:B------:R-:W-:Y:S05]  /*9260*/  BRA.DIV ~URZ, `(.L_x_63) ;  /* 0x000033b27f007947 */ /* 0x000fea000b800000 */
[----:B-12---:R-:W1:Y:S04]  /*9270*/  SHFL.IDX PT, R4, R4, 0x3, 0x181f ;  /* 0x00781f0004047f89 */ /* 0x006e6800000e0000 */
[----:B----4-:R-:W2:Y:S02]  /*9280*/  SHFL.IDX PT, R56, R56, 0x3, 0x181f ;  /* 0x00781f0038387f89 */ /* 0x010ea400000e0000 */
.L_x_120:
[----:B------:R-:W-:-:S04]  /*9290*/  IADD3 R193, R193, 0x60, RZ ;  /* 0x00000060c1c17810 */ /* 0x000fc80007ffe0ff */
[----:B------:R-:W-:-:S13]  /*92a0*/  ISETP.GE.AND P0, PT, R193, R3, PT ;  /* 0x00000003c100720c */ /* 0x000fda0003f06270 */
[----:B------:R-:W-:Y:S05]  /*92b0*/  @P0 BRA `(.L_x_64) ;  /* 0x00001d8000000947 */ /* 0x000fea0003800000 */
[----:B------:R-:W-:Y:S02]  /*92c0*/  ISETP.GE.AND P1, PT, R212, c[0x0][0x3c8], PT ;  /* 0x0000f200d4007a0c */ /* 0x000fe40003f26270 */
[----:B------:R-:W-:-:S11]  /*92d0*/  ISETP.GE.AND P0, PT, R203, c[0x0][0x3c8], PT ;  /* 0x0000f200cb007a0c */ /* 0x000fd60003f06270 */
[CC--:B--2---:R-:W-:Y:S02]  /*92e0*/  @!P1 LEA R6, P3, R212.reuse, R56.reuse, 0x1 ;  /* 0x00000038d4069211 */ /* 0x0c4fe400078608ff */
[C---:B------:R-:W-:Y:S02]  /*92f0*/  @!P0 LEA R2, P2, R203.reuse, R56, 0x1 ;  /* 0x00000038cb028211 */ /* 0x040fe400078408ff */
[-C--:B-1----:R-:W-:Y:S02]  /*9300*/  @!P1 LEA.HI.X R7, R212, R4.reuse, R213, 0x1, P3 ;  /* 0x00000004d4079211 */ /* 0x082fe400018f0cd5 */
[----:B------:R-:W-:-:S03]  /*9310*/  @!P0 LEA.HI.X R3, R203, R4, R198, 0x1, P2 ;  /* 0x00000004cb038211 */ /* 0x000fc600010f0cc6 */
[----:B------:R1:W-:Y:S04]  /*9320*/  @!P1 ST.E.128 [R6.64], R40 ;  /* 0x0000002806009985 */ /* 0x0003e8000c101d06 */
[----:B------:R1:W-:Y:S01]  /*9330*/  @!P0 ST.E.128 [R2.64], R24 ;  /* 0x0000001802008985 */ /* 0x0003e2000c101d06 */
[----:B------:R-:W-:-:S13]  /*9340*/  ISETP.GE.AND P0, PT, R202, c[0x0][0x3c8], PT ;  /* 0x0000f200ca007a0c */ /* 0x000fda0003f06270 */
[----:B------:R-:W-:Y:S05]  /*9350*/  @P0 BRA `(.L_x_64) ;  /* 0x00001ce000000947 */ /* 0x000fea0003800000 */
[----:B------:R-:W-:-:S04]  /*9360*/  LEA R56, P0, R202, R56, 0x1 ;  /* 0x00000038ca387211 */ /* 0x000fc800078008ff */
[----:B---3--:R-:W-:-:S05]  /*9370*/  LEA.HI.X R57, R202, R4, R197, 0x1, P0 ;  /* 0x00000004ca397211 */ /* 0x008fca00000f0cc5 */
[----:B------:R2:W-:Y:S01]  /*9380*/  ST.E.128 [R56.64], R8 ;  /* 0x0000000838007985 */ /* 0x0005e2000c101d06 */
[----:B------:R-:W-:Y:S05]  /*9390*/  BRA `(.L_x_64) ;  /* 0x00001ca000007947 */ /* 0x000fea0003800000 */
.L_x_51:
[----:B------:R-:W-:Y:S01]  /*93a0*/  IMAD R7, R7, c[0x0][0x408], RZ ;  /* 0x0001020007077a24 */ /* 0x000fe200078e02ff */
[----:B-1----:R-:W-:Y:S01]  /*93b0*/  SHF.R.S32.HI R2, RZ, 0x1f, R238 ;  /* 0x0000001fff027819 */ /* 0x002fe200000114ee */
[----:B------:R-:W-:-:S04]  /*93c0*/  IMAD.WIDE.U32 R8, R4, c[0x0][0x408], RZ ;  /* 0x0001020004087a25 */ /* 0x000fc800078e00ff */
[----:B------:R-:W-:Y:S01]  /*93d0*/  IMAD R7, R4, c[0x0][0x40c], R7 ;  /* 0x0001030004077a24 */ /* 0x000fe200078e0207 */
[----:B------:R-:W-:Y:S01]  /*93e0*/  MOV R4, R8 ;  /* 0x0000000800047202 */ /* 0x000fe20000000f00 */
[----:B------:R-:W-:Y:S02]  /*93f0*/  IMAD R2, R2, c[0x0][0x440], RZ ;  /* 0x0001100002027a24 */ /* 0x000fe400078e02ff */
[----:B------:R-:W-:Y:S01]  /*9400*/  @P2 IMAD.HI.U32 R3, R6, c[0x0][0x4ec], RZ ;  /* 0x00013b0006032a27 */ /* 0x000fe200078e00ff */
[----:B------:R-:W-:-:S03]  /*9410*/  IADD3 R5, R9, R7, RZ ;  /* 0x0000000709057210 */ /* 0x000fc60007ffe0ff */
[----:B------:R-:W-:Y:S02]  /*9420*/  IMAD R2, R238, c[0x0][0x444], R2 ;  /* 0x00011100ee027a24 */ /* 0x000fe400078e0202 */
[----:B------:R-:W-:-:S04]  /*9430*/  IMAD.WIDE.U32 R4, R239, c[0x0][0x438], R4 ;  /* 0x00010e00ef047a25 */ /* 0x000fc800078e0004 */
[----:B------:R-:W-:-:S04]  /*9440*/  IMAD R5, R239, c[0x0][0x43c], R5 ;  /* 0x00010f00ef057a24 */ /* 0x000fc800078e0205 */
[----:B------:R-:W-:Y:S01]  /*9450*/  IMAD.WIDE.U32 R238, R238, c[0x0][0x440], R4 ;  /* 0x00011000eeee7a25 */ /* 0x000fe200078e0004 */
[----:B------:R-:W-:Y:S02]  /*9460*/  MOV R4, R6 ;  /* 0x0000000600047202 */ /* 0x000fe40000000f00 */
[----:B------:R-:W-:Y:S02]  /*9470*/  @P2 SHF.R.U32.HI R4, RZ, c[0x0][0x4f0], R3 ;  /* 0x00013c00ff042a19 */ /* 0x000fe40000011603 */
[----:B------:R-:W-:Y:S02]  /*9480*/  IADD3 R9, R239, R2, RZ ;  /* 0x00000002ef097210 */ /* 0x000fe40007ffe0ff */
[----:B------:R-:W-:Y:S02]  /*9490*/  MOV R8, R238 ;  /* 0x000000ee00087202 */ /* 0x000fe40000000f00 */
[----:B------:R-:W-:Y:S02]  /*94a0*/  SHF.R.S32.HI R3, RZ, 0x1f, R4 ;  /* 0x0000001fff037819 */ /* 0x000fe40000011404 */
[----:B------:R-:W-:Y:S01]  /*94b0*/  IADD3 R2, -R4, RZ, RZ ;  /* 0x000000ff04027210 */ /* 0x000fe20007ffe1ff */
[----:B------:R-:W-:-:S04]  /*94c0*/  IMAD.WIDE.U32 R8, R243, c[0x0][0x448], R8 ;  /* 0x00011200f3087a25 */ /* 0x000fc800078e0008 */
[----:B------:R-:W-:Y:S02]  /*94d0*/  IMAD R3, R3, c[0x0][0x430], RZ ;  /* 0x00010c0003037a24 */ /* 0x000fe400078e02ff */
[----:B------:R-:W-:Y:S02]  /*94e0*/  IMAD R9, R243, c[0x0][0x44c], R9 ;  /* 0x00011300f3097a24 */ /* 0x000fe400078e0209 */
[----:B------:R-:W-:Y:S02]  /*94f0*/  IMAD R2, R2, c[0x0][0x4e8], R6 ;  /* 0x00013a0002027a24 */ /* 0x000fe400078e0206 */
[C---:B------:R-:W-:Y:S02]  /*9500*/  IMAD R3, R4.reuse, c[0x0][0x434], R3 ;  /* 0x00010d0004037a24 */ /* 0x040fe400078e0203 */
[----:B------:R-:W-:Y:S01]  /*9510*/  IMAD.WIDE.U32 R8, R4, c[0x0][0x430], R8 ;  /* 0x00010c0004087a25 */ /* 0x000fe200078e0008 */
[----:B------:R-:W-:-:S04]  /*9520*/  SHF.R.S32.HI R4, RZ, 0x1f, R2 ;  /* 0x0000001fff047819 */ /* 0x000fc80000011402 */
[----:B------:R-:W-:Y:S01]  /*9530*/  IADD3 R5, R9, R3, RZ ;  /* 0x0000000309057210 */ /* 0x000fe20007ffe0ff */
[----:B------:R-:W-:Y:S01]  /*9540*/  IMAD R3, R4, c[0x0][0x428], RZ ;  /* 0x00010a0004037a24 */ /* 0x000fe200078e02ff */
[----:B------:R-:W-:-:S05]  /*9550*/  MOV R4, R8 ;  /* 0x0000000800047202 */ /* 0x000fca0000000f00 */
[----:B------:R-:W-:-:S04]  /*9560*/  IMAD.WIDE.U32 R4, R2, c[0x0][0x428], R4 ;  /* 0x00010a0002047a25 */ /* 0x000fc800078e0004 */
[----:B------:R-:W-:Y:S01]  /*9570*/  IMAD R2, R2, c[0x0][0x42c], R3 ;  /* 0x00010b0002027a24 */ /* 0x000fe200078e0203 */
[----:B------:R-:W-:-:S04]  /*9580*/  LEA R134, P2, R4, c[0x0][0x400], 0x2 ;  /* 0x0001000004867a11 */ /* 0x000fc800078410ff */
[----:B------:R-:W-:-:S04]  /*9590*/  IADD3 R2, R5, R2, RZ ;  /* 0x0000000205027210 */ /* 0x000fc80007ffe0ff */
[----:B------:R-:W-:Y:S01]  /*95a0*/  LEA.HI.X R133, R4, c[0x0][0x404], R2, 0x2, P2 ;  /* 0x0001010004857a11 */ /* 0x000fe200010f1402 */
[----:B------:R-:W-:Y:S05]  /*95b0*/  BRA.DIV ~URZ, `(.L_x_65) ;  /* 0x000031327f007947 */ /* 0x000fea000b800000 */
[----:B------:R1:W2:Y:S02]  /*95c0*/  SHFL.IDX PT, R135, R133, RZ, 0x1c1f ;  /* 0x001c1fff85877589 */ /* 0x0002a400000e0000 */
.L_x_121:
[----:B------:R-:W-:Y:S05]  /*95d0*/  BRA.DIV ~URZ, `(.L_x_66) ;  /* 0x000031827f007947 */ /* 0x000fea000b800000 */
[----:B------:R3:W4:Y:S02]  /*95e0*/  SHFL.IDX PT, R2, R134, RZ, 0x1c1f ;  /* 0x001c1fff86027589 */ /* 0x00072400000e0000 */
.L_x_122:
[C---:B------:R-:W-:Y:S01]  /*95f0*/  IADD3 R132, R205.reuse, 0x8, RZ ;  /* 0x00000008cd847810 */ /* 0x040fe20007ffe0ff */
[----:B------:R-:W-:Y:S01]  /*9600*/  BSSY B0, `(.L_x_67) ;  /* 0x0000081000007945 */ /* 0x000fe20003800000 */
        /* <DEDUP_REMOVED lines=13> */
[----:B------:R-:W-:Y:S02]  /*96e0*/  IADD3 R8, R205, 0x78, RZ ;  /* 0x00000078cd087810 */ /* 0x000fe40007ffe0ff */
[----:B------:R-:W-:Y:S02]  /*96f0*/  SHF.R.S32.HI R3, RZ, 0x1f, R228 ;  /* 0x0000001fff037819 */ /* 0x000fe400000114e4 */
[----:B------:R-:W-:Y:S02]  /*9700*/  SHF.R.S32.HI R35, RZ, 0x1f, R132 ;  /* 0x0000001fff237819 */ /* 0x000fe40000011484 */
[----:B------:R-:W-:-:S02]  /*9710*/  SHF.R.S32.HI R33, RZ, 0x1f, R34 ;  /* 0x0000001fff217819 */ /* 0x000fc40000011422 */
[----:B------:R-:W-:Y:S02]  /*9720*/  SHF.R.S32.HI R31, RZ, 0x1f, R32 ;  /* 0x0000001fff1f7819 */ /* 0x000fe40000011420 */
[----:B------:R-:W-:Y:S02]  /*9730*/  SHF.R.S32.HI R29, RZ, 0x1f, R30 ;  /* 0x0000001fff1d7819 */ /* 0x000fe4000001141e */
[----:B------:R-:W-:Y:S02]  /*9740*/  SHF.R.S32.HI R27, RZ, 0x1f, R28 ;  /* 0x0000001fff1b7819 */ /* 0x000fe4000001141c */
        /* <DEDUP_REMOVED lines=9> */
[----:B------:R-:W-:Y:S01]  /*97e0*/  SHF.R.S32.HI R4, RZ, 0x1f, R8 ;  /* 0x0000001fff047819 */ /* 0x000fe20000011408 */
[----:B------:R-:W-:Y:S05]  /*97f0*/  @P1 BRA `(.L_x_68) ;  /* 0x0000061000001947 */ /* 0x000fea0003800000 */
[----:B------:R-:W-:Y:S02]  /*9800*/  ISETP.GE.AND P4, PT, R205, c[0x0][0x3c8], PT ;  /* 0x0000f200cd007a0c */ /* 0x000fe40003f86270 */
[----:B------:R-:W-:Y:S02]  /*9810*/  ISETP.GE.AND P2, PT, R132, c[0x0][0x3c8], PT ;  /* 0x0000f20084007a0c */ /* 0x000fe40003f46270 */
[----:B------:R-:W-:Y:S02]  /*9820*/  ISETP.GE.AND P5, PT, R34, c[0x0][0x3c8], PT ;  /* 0x0000f20022007a0c */ /* 0x000fe40003fa6270 */
[----:B------:R-:W-:Y:S02]  /*9830*/  ISETP.GE.AND P1, PT, R32, c[0x0][0x3c8], PT ;  /* 0x0000f20020007a0c */ /* 0x000fe40003f26270 */
[----:B------:R-:W-:-:S05]  /*9840*/  ISETP.GE.AND P6, PT, R30, c[0x0][0x3c8], PT ;  /* 0x0000f2001e007a0c */ /* 0x000fca0003fc6270 */
[----:B----4-:R-:W-:Y:S02]  /*9850*/  @!P4 IMAD.MOV.U32 R136, RZ, RZ, R2 ;  /* 0x000000ffff88c224 */ /* 0x010fe400078e0002 */
[----:B--2---:R-:W-:Y:S01]  /*9860*/  @!P4 IMAD.MOV.U32 R137, RZ, RZ, R135 ;  /* 0x000000ffff89c224 */ /* 0x004fe200078e0087 */
[----:B------:R-:W-:-:S03]  /*9870*/  @!P2 LEA R6, P3, R132, R2, 0x2 ;  /* 0x000000028406a211 */ /* 0x000fc600078610ff */
[----:B------:R-:W-:Y:S01]  /*9880*/  @!P4 IMAD.WIDE R136, R205, 0x4, R136 ;  /* 0x00000004cd88c825 */ /* 0x000fe200078e0288 */
[----:B------:R-:W-:-:S04]  /*9890*/  @!P2 LEA.HI.X R7, R132, R135, R35, 0x2, P3 ;  /* 0x000000878407a211 */ /* 0x000fc800018f1423 */
[----:B------:R2:W-:Y:S04]  /*98a0*/  @!P4 ST.E.64 [R136.64], R128 ;  /* 0x000000808800c985 */ /* 0x0005e8000c101b06 */
[----:B------:R4:W-:Y:S01]  /*98b0*/  @!P2 ST.E.64 [R6.64], R124 ;  /* 0x0000007c0600a985 */ /* 0x0009e2000c101b06 */
[----:B------:R-:W-:Y:S02]  /*98c0*/  ISETP.GE.AND P2, PT, R28, c[0x0][0x3c8], PT ;  /* 0x0000f2001c007a0c */ /* 0x000fe40003f46270 */
[-C--:B--2---:R-:W-:Y:S02]  /*98d0*/  @!P5 LEA R128, P4, R34, R2.reuse, 0x2 ;  /* 0x000000022280d211 */ /* 0x084fe400078810ff */
[----:B----4-:R-:W-:Y:S02]  /*98e0*/  @!P1 LEA R6, P3, R32, R2, 0x2 ;  /* 0x0000000220069211 */ /* 0x010fe400078610ff */
[----:B------:R-:W-:-:S02]  /*98f0*/  @!P5 LEA.HI.X R129, R34, R135, R33, 0x2, P4 ;  /* 0x000000872281d211 */ /* 0x000fc400020f1421 */
[----:B------:R-:W-:-:S03]  /*9900*/  @!P1 LEA.HI.X R7, R32, R135, R31, 0x2, P3 ;  /* 0x0000008720079211 */ /* 0x000fc600018f141f */
[----:B------:R2:W-:Y:S01]  /*9910*/  @!P5 ST.E.64 [R128.64], R36 ;  /* 0x000000248000d985 */ /* 0x0005e2000c101b06 */
[----:B------:R-:W-:-:S03]  /*9920*/  ISETP.GE.AND P5, PT, R26, c[0x0][0x3c8], PT ;  /* 0x0000f2001a007a0c */ /* 0x000fc60003fa6270 */
[----:B------:R4:W-:Y:S01]  /*9930*/  @!P1 ST.E.64 [R6.64], R40 ;  /* 0x0000002806009985 */ /* 0x0009e2000c101b06 */
[----:B------:R-:W-:Y:S02]  /*9940*/  ISETP.GE.AND P1, PT, R24, c[0x0][0x3c8], PT ;  /* 0x0000f20018007a0c */ /* 0x000fe40003f26270 */
[-C--:B--2---:R-:W-:Y:S02]  /*9950*/  @!P6 LEA R36, P4, R30, R2.reuse, 0x2 ;  /* 0x000000021e24e211 */ /* 0x084fe400078810ff */
[----:B----4-:R-:W-:Y:S02]  /*9960*/  @!P2 LEA R6, P3, R28, R2, 0x2 ;  /* 0x000000021c06a211 */ /* 0x010fe400078610ff */
[-C--:B------:R-:W-:Y:S02]  /*9970*/  @!P6 LEA.HI.X R37, R30, R135.reuse, R29, 0x2, P4 ;  /* 0x000000871e25e211 */ /* 0x080fe400020f141d */
        /* <DEDUP_REMOVED lines=32> */
[----:B------:R-:W-:Y:S02]  /*9b80*/  @!P2 LEA.HI.X R7, R12, R135, R11, 0x2, P3 ;  /* 0x000000870c07a211 */ /* 0x000fe400018f140b */
[----:B------:R-:W-:Y:S01]  /*9b90*/  ISETP.GE.AND P4, PT, R227, c[0x0][0x3c8], PT ;  /* 0x0000f200e3007a0c */ /* 0x000fe20003f86270 */
[----:B------:R2:W-:Y:S01]  /*9ba0*/  @!P6 ST.E.64 [R36.64], R76 ;  /* 0x0000004c2400e985 */ /* 0x0005e2000c101b06 */
[----:B------:R-:W-:-:S03]  /*9bb0*/  ISETP.GE.AND P6, PT, R228, c[0x0][0x3c8], PT ;  /* 0x0000f200e4007a0c */ /* 0x000fc60003fc6270 */
[----:B------:R4:W-:Y:S01]  /*9bc0*/  @!P2 ST.E.64 [R6.64], R80 ;  /* 0x000000500600a985 */ /* 0x0009e2000c101b06 */
[-C--:B--2---:R-:W-:Y:S02]  /*9bd0*/  @!P5 LEA R36, P3, R10, R2.reuse, 0x2 ;  /* 0x000000020a24d211 */ /* 0x084fe400078610ff */
[-C--:B----4-:R-:W-:Y:S02]  /*9be0*/  @!P1 LEA R6, P2, R8, R2.reuse, 0x2 ;  /* 0x0000000208069211 */ /* 0x090fe400078410ff */
[-C--:B------:R-:W-:Y:S02]  /*9bf0*/  @!P5 LEA.HI.X R37, R10, R135.reuse, R9, 0x2, P3 ;  /* 0x000000870a25d211 */ /* 0x080fe400018f1409 */
[----:B------:R-:W-:Y:S02]  /*9c00*/  ISETP.GE.AND P3, PT, R226, c[0x0][0x3c8], PT ;  /* 0x0000f200e2007a0c */ /* 0x000fe40003f66270 */
[----:B------:R-:W-:Y:S01]  /*9c10*/  @!P1 LEA.HI.X R7, R8, R135, R4, 0x2, P2 ;  /* 0x0000008708079211 */ /* 0x000fe200010f1404 */
[----:B------:R2:W-:Y:S01]  /*9c20*/  @!P5 ST.E.64 [R36.64], R84 ;  /* 0x000000542400d985 */ /* 0x0005e2000c101b06 */
[----:B------:R-:W-:-:S03]  /*9c30*/  @!P4 LEA R40, P5, R227, R2, 0x2 ;  /* 0x00000002e328c211 */ /* 0x000fc600078a10ff */
[----:B------:R4:W-:Y:S01]  /*9c40*/  @!P1 ST.E.64 [R6.64], R88 ;  /* 0x0000005806009985 */ /* 0x0009e2000c101b06 */
[----:B------:R-:W-:Y:S02]  /*9c50*/  ISETP.GE.AND P1, PT, R225, c[0x0][0x3c8], PT ;  /* 0x0000f200e1007a0c */ /* 0x000fe40003f26270 */
[----:B------:R-:W-:Y:S02]  /*9c60*/  @!P4 LEA.HI.X R41, R227, R135, R220, 0x2, P5 ;  /* 0x00000087e329c211 */ /* 0x000fe400028f14dc */
[----:B------:R-:W-:Y:S02]  /*9c70*/  ISETP.GE.AND P5, PT, R223, c[0x0][0x3c8], PT ;  /* 0x0000f200df007a0c */ /* 0x000fe40003fa6270 */
[----:B--2---:R-:W-:-:S04]  /*9c80*/  @!P6 LEA R36, P2, R228, R2, 0x2 ;  /* 0x00000002e424e211 */ /* 0x004fc800078410ff */
[----:B------:R-:W-:Y:S02]  /*9c90*/  @!P6 LEA.HI.X R37, R228, R135, R3, 0x2, P2 ;  /* 0x00000087e425e211 */ /* 0x000fe400010f1403 */
[----:B----4-:R-:W-:-:S03]  /*9ca0*/  @!P3 LEA R6, P2, R226, R2, 0x2 ;  /* 0x00000002e206b211 */ /* 0x010fc600078410ff */
[----:B------:R2:W-:Y:S01]  /*9cb0*/  @!P6 ST.E.64 [R36.64], R92 ;  /* 0x0000005c2400e985 */ /* 0x0005e2000c101b06 */
[----:B------:R-:W-:Y:S02]  /*9cc0*/  ISETP.GE.AND P6, PT, R224, c[0x0][0x3c8], PT ;  /* 0x0000f200e0007a0c */ /* 0x000fe40003fc6270 */
[----:B------:R-:W-:Y:S01]  /*9cd0*/  @!P3 LEA.HI.X R7, R226, R135, R219, 0x2, P2 ;  /* 0x00000087e207b211 */ /* 0x000fe200010f14db */
[----:B------:R-:W-:Y:S01]  /*9ce0*/  @!P4 ST.E.64 [R40.64], R96 ;  /* 0x000000602800c985 */ /* 0x000fe2000c101b06 */
[----:B------:R-:W-:-:S03]  /*9cf0*/  ISETP.GE.AND P4, PT, R222, c[0x0][0x3c8], PT ;  /* 0x0000f200de007a0c */ /* 0x000fc60003f86270 */
[----:B------:R4:W-:Y:S01]  /*9d00*/  @!P3 ST.E.64 [R6.64], R100 ;  /* 0x000000640600b985 */ /* 0x0009e2000c101b06 */
[----:B------:R-:W-:Y:S02]  /*9d10*/  ISETP.GE.AND P3, PT, R221, c[0x0][0x3c8], PT ;  /* 0x0000f200dd007a0c */ /* 0x000fe40003f66270 */
[----:B--2---:R-:W-:-:S04]  /*9d20*/  @!P1 LEA R36, P2, R225, R2, 0x2 ;  /* 0x00000002e1249211 */ /* 0x004fc800078410ff */
[----:B------:R-:W-:Y:S02]  /*9d30*/  @!P1 LEA.HI.X R37, R225, R135, R218, 0x2, P2 ;  /* 0x00000087e1259211 */ /* 0x000fe400010f14da */
[----:B----4-:R-:W-:-:S03]  /*9d40*/  @!P6 LEA R6, P2, R224, R2, 0x2 ;  /* 0x00000002e006e211 */ /* 0x010fc600078410ff */
[----:B------:R2:W-:Y:S01]  /*9d50*/  @!P1 ST.E.64 [R36.64], R120 ;  /* 0x0000007824009985 */ /* 0x0005e2000c101b06 */
[CC--:B------:R-:W-:Y:S02]  /*9d60*/  @!P5 LEA R40, P1, R223.reuse, R2.reuse, 0x2 ;  /* 0x00000002df28d211 */ /* 0x0c0fe400078210ff */
[-C--:B------:R-:W-:Y:S02]  /*9d70*/  @!P6 LEA.HI.X R7, R224, R135.reuse, R217, 0x2, P2 ;  /* 0x00000087e007e211 */ /* 0x080fe400010f14d9 */
[-C--:B------:R-:W-:Y:S02]  /*9d80*/  @!P5 LEA.HI.X R41, R223, R135.reuse, R216, 0x2, P1 ;  /* 0x00000087df29d211 */ /* 0x080fe400008f14d8 */
[CC--:B------:R-:W-:Y:S01]  /*9d90*/  @!P3 LEA R44, P1, R221.reuse, R2.reuse, 0x2 ;  /* 0x00000002dd2cb211 */ /* 0x0c0fe200078210ff */
[----:B------:R4:W-:Y:S03]  /*9da0*/  @!P6 ST.E.64 [R6.64], R104 ;  /* 0x000000680600e985 */ /* 0x0009e6000c101b06 */
[----:B------:R-:W-:Y:S01]  /*9db0*/  @!P3 LEA.HI.X R45, R221, R135, R214, 0x2, P1 ;  /* 0x00000087dd2db211 */ /* 0x000fe200008f14d6 */
[----:B------:R4:W-:Y:S01]  /*9dc0*/  @!P5 ST.E.64 [R40.64], R108 ;  /* 0x0000006c2800d985 */ /* 0x0009e2000c101b06 */
[----:B--2---:R-:W-:-:S04]  /*9dd0*/  @!P4 LEA R36, P2, R222, R2, 0x2 ;  /* 0x00000002de24c211 */ /* 0x004fc800078410ff */
[----:B------:R-:W-:-:S05]  /*9de0*/  @!P4 LEA.HI.X R37, R222, R135, R215, 0x2, P2 ;  /* 0x00000087de25c211 */ /* 0x000fca00010f14d7 */
[----:B------:R4:W-:Y:S04]  /*9df0*/  @!P4 ST.E.64 [R36.64], R116 ;  /* 0x000000742400c985 */ /* 0x0009e8000c101b06 */
[----:B------:R4:W-:Y:S02]  /*9e00*/  @!P3 ST.E.64 [R44.64], R112 ;  /* 0x000000702c00b985 */ /* 0x0009e4000c101b06 */
.L_x_68:
[----:B------:R-:W-:Y:S05]  /*9e10*/  BSYNC B0 ;  /* 0x0000000000007941 */ /* 0x000fea0003800000 */
.L_x_67:
[----:B------:R-:W-:Y:S05]  /*9e20*/  BRA.DIV ~URZ, `(.L_x_69) ;  /* 0x000029a27f007947 */ /* 0x000fea000b800000 */
[----:B-1----:R-:W1:Y:S04]  /*9e30*/  SHFL.IDX PT, R133, R133, 0x1, 0x1c1f ;  /* 0x003c1f0085857f89 */ /* 0x002e6800000e0000 */
[----:B---3--:R-:W3:Y:S02]  /*9e40*/  SHFL.IDX PT, R134, R134, 0x1, 0x1c1f ;  /* 0x003c1f0086867f89 */ /* 0x008ee400000e0000 */
.L_x_123:
[----:B------:R-:W-:Y:S05]  /*9e50*/  @P0 BRA `(.L_x_64) ;  /* 0x000011e000000947 */ /* 0x000fea0003800000 */
[----:B------:R-:W-:Y:S02]  /*9e60*/  ISETP.GE.AND P1, PT, R34, c[0x0][0x3c8], PT ;  /* 0x0000f20022007a0c */ /* 0x000fe40003f26270 */
[----:B------:R-:W-:-:S02]  /*9e70*/  ISETP.GE.AND P3, PT, R205, c[0x0][0x3c8], PT ;  /* 0x0000f200cd007a0c */ /* 0x000fc40003f66270 */
[----:B------:R-:W-:Y:S02]  /*9e80*/  ISETP.GE.AND P2, PT, R132, c[0x0][0x3c8], PT ;  /* 0x0000f20084007a0c */ /* 0x000fe40003f46270 */
[----:B------:R-:W-:Y:S02]  /*9e90*/  ISETP.GE.AND P6, PT, R30, c[0x0][0x3c8], PT ;  /* 0x0000f2001e007a0c */ /* 0x000fe40003fc6270 */
[----:B------:R-:W-:-:S05]  /*9ea0*/  ISETP.GE.AND P0, PT, R32, c[0x0][0x3c8], PT ;  /* 0x0000f20020007a0c */ /* 0x000fca0003f06270 */
[-C--:B---34-:R-:W-:Y:S02]  /*9eb0*/  @!P1 LEA R6, P4, R34, R134.reuse, 0x2 ;  /* 0x0000008622069211 */ /* 0x098fe400078810ff */
[----:B------:R-:W-:Y:S02]  /*9ec0*/  @!P3 IMAD.MOV.U32 R44, RZ, RZ, R134 ;  /* 0x000000ffff2cb224 */ /* 0x000fe400078e0086 */
[----:B-1----:R-:W-:Y:S01]  /*9ed0*/  @!P3 IMAD.MOV.U32 R45, RZ, RZ, R133 ;  /* 0x000000ffff2db224 */ /* 0x002fe200078e0085 */
[-C--:B------:R-:W-:Y:S02]  /*9ee0*/  @!P2 LEA R36, P5, R132, R134.reuse, 0x2 ;  /* 0x000000868424a211 */ /* 0x080fe400078a10ff */
[-C--:B------:R-:W-:Y:S01]  /*9ef0*/  @!P1 LEA.HI.X R7, R34, R133.reuse, R33, 0x2, P4 ;  /* 0x0000008522079211 */ /* 0x080fe200020f1421 */
[----:B------:R-:W-:Y:S01]  /*9f00*/  @!P3 IMAD.WIDE R44, R205, 0x4, R44 ;  /* 0x00000004cd2cb825 */ /* 0x000fe200078e022c */
[----:B------:R-:W-:Y:S02]  /*9f10*/  @!P6 LEA R34, P4, R30, R134, 0x2 ;  /* 0x000000861e22e211 */ /* 0x000fe400078810ff */
[----:B------:R-:W-:-:S02]  /*9f20*/  @!P2 LEA.HI.X R37, R132, R133, R35, 0x2, P5 ;  /* 0x000000858425a211 */ /* 0x000fc400028f1423 */
[-C--:B------:R-:W-:Y:S01]  /*9f30*/  @!P6 LEA.HI.X R35, R30, R133.reuse, R29, 0x2, P4 ;  /* 0x000000851e23e211 */ /* 0x080fe200020f141d */
[----:B------:R-:W-:Y:S01]  /*9f40*/  @!P3 ST.E.64 [R44.64], R130 ;  /* 0x000000822c00b985 */ /* 0x000fe2000c101b06 */
[----:B------:R-:W-:Y:S02]  /*9f50*/  @!P0 LEA R40, P5, R32, R134, 0x2 ;  /* 0x0000008620288211 */ /* 0x000fe400078a10ff */
[----:B------:R-:W-:Y:S01]  /*9f60*/  ISETP.GE.AND P4, PT, R28, c[0x0][0x3c8], PT ;  /* 0x0000f2001c007a0c */ /* 0x000fe20003f86270 */
[----:B------:R-:W-:Y:S01]  /*9f70*/  @!P2 ST.E.64 [R36.64], R126 ;  /* 0x0000007e2400a985 */ /* 0x000fe2000c101b06 */
[----:B------:R-:W-:Y:S02]  /*9f80*/  ISETP.GE.AND P3, PT, R26, c[0x0][0x3c8], PT ;  /* 0x0000f2001a007a0c */ /* 0x000fe40003f66270 */
[----:B------:R-:W-:Y:S01]  /*9f90*/  @!P0 LEA.HI.X R41, R32, R133, R31, 0x2, P5 ;  /* 0x0000008520298211 */ /* 0x000fe200028f141f */
[----:B------:R1:W-:Y:S01]  /*9fa0*/  @!P1 ST.E.64 [R6.64], R38 ;  /* 0x0000002606009985 */ /* 0x0003e2000c101b06 */
[----:B------:R-:W-:-:S02]  /*9fb0*/  ISETP.GE.AND P2, PT, R24, c[0x0][0x3c8], PT ;  /* 0x0000f20018007a0c */ /* 0x000fc40003f46270 */
[----:B------:R-:W-:Y:S01]  /*9fc0*/  ISETP.GE.AND P1, PT, R22, c[0x0][0x3c8], PT ;  /* 0x0000f20016007a0c */ /* 0x000fe20003f26270 */
[----:B------:R-:W-:Y:S01]  /*9fd0*/  @!P0 ST.E.64 [R40.64], R42 ;  /* 0x0000002a28008985 */ /* 0x000fe2000c101b06 */
[----:B------:R-:W-:-:S03]  /*9fe0*/  ISETP.GE.AND P0, PT, R20, c[0x0][0x3c8], PT ;  /* 0x0000f20014007a0c */ /* 0x000fc60003f06270 */
[----:B------:R-:W-:Y:S02]  /*9ff0*/  @!P6 ST.E.64 [R34.64], R46 ;  /* 0x0000002e2200e985 */ /* 0x000fe4000c101b06 */
[----:B------:R-:W-:-:S04]  /*a000*/  @!P3 LEA R30, P6, R26, R134, 0x2 ;  /* 0x000000861a1eb211 */ /* 0x000fc800078c10ff */
[----:B------:R-:W-:Y:S02]  /*a010*/  @!P3 LEA.HI.X R31, R26, R133, R25, 0x2, P6 ;  /* 0x000000851a1fb211 */ /* 0x000fe400030f1419 */
[-C--:B------:R-:W-:Y:S02]  /*a020*/  @!P1 LEA R26, P6, R22, R134.reuse, 0x2 ;  /* 0x00000086161a9211 */ /* 0x080fe400078c10ff */
[----:B-1----:R-:W-:-:S04]  /*a030*/  @!P4 LEA R6, P5, R28, R134, 0x2 ;  /* 0x000000861c06c211 */ /* 0x002fc800078a10ff */
[-C--:B------:R-:W-:Y:S02]  /*a040*/  @!P4 LEA.HI.X R7, R28, R133.reuse, R27, 0x2, P5 ;  /* 0x000000851c07c211 */ /* 0x080fe400028f141b */
[-C--:B------:R-:W-:Y:S02]  /*a050*/  @!P2 LEA R28, P5, R24, R134.reuse, 0x2 ;  /* 0x00000086181ca211 */ /* 0x080fe400078a10ff */
[-C--:B------:R-:W-:Y:S01]  /*a060*/  @!P1 LEA.HI.X R27, R22, R133.reuse, R21, 0x2, P6 ;  /* 0x00000085161b9211 */ /* 0x080fe200030f1415 */
[----:B------:R1:W-:Y:S01]  /*a070*/  @!P4 ST.E.64 [R6.64], R50 ;  /* 0x000000320600c985 */ /* 0x0003e2000c101b06 */
[----:B------:R-:W-:Y:S02]  /*a080*/  @!P2 LEA.HI.X R29, R24, R133, R23, 0x2, P5 ;  /* 0x00000085181da211 */ /* 0x000fe400028f1417 */
[----:B------:R-:W-:Y:S01]  /*a090*/  @!P0 LEA R24, P5, R20, R134, 0x2 ;  /* 0x0000008614188211 */ /* 0x000fe200078a10ff */
[----:B------:R-:W-:Y:S01]  /*a0a0*/  @!P3 ST.E.64 [R30.64], R54 ;  /* 0x000000361e00b985 */ /* 0x000fe2000c101b06 */
[----:B------:R-:W-:-:S02]  /*a0b0*/  ISETP.GE.AND P6, PT, R18, c[0x0][0x3c8], PT ;  /* 0x0000f20012007a0c */ /* 0x000fc40003fc6270 */
[----:B------:R-:W-:Y:S01]  /*a0c0*/  @!P0 LEA.HI.X R25, R20, R133, R19, 0x2, P5 ;  /* 0x0000008514198211 */ /* 0x000fe200028f1413 */
[----:B------:R-:W-:Y:S01]  /*a0d0*/  @!P2 ST.E.64 [R28.64], R58 ;  /* 0x0000003a1c00a985 */ /* 0x000fe2000c101b06 */
[----:B------:R-:W-:Y:S02]  /*a0e0*/  ISETP.GE.AND P5, PT, R16, c[0x0][0x3c8], PT ;  /* 0x0000f20010007a0c */ /* 0x000fe40003fa6270 */
[----:B------:R-:W-:Y:S01]  /*a0f0*/  ISETP.GE.AND P3, PT, R12, c[0x0][0x3c8], PT ;  /* 0x0000f2000c007a0c */ /* 0x000fe20003f66270 */
[----:B------:R-:W-:Y:S01]  /*a100*/  @!P1 ST.E.64 [R26.64], R62 ;  /* 0x0000003e1a009985 */ /* 0x000fe2000c101b06 */
[----:B------:R-:W-:Y:S02]  /*a110*/  ISETP.GE.AND P4, PT, R14, c[0x0][0x3c8], PT ;  /* 0x0000f2000e007a0c */ /* 0x000fe40003f86270 */
[----:B------:R-:W-:Y:S01]  /*a120*/  ISETP.GE.AND P2, PT, R10, c[0x0][0x3c8], PT ;  /* 0x0000f2000a007a0c */ /* 0x000fe20003f46270 */
[----:B------:R-:W-:Y:S02]  /*a130*/  @!P0 ST.E.64 [R24.64], R66 ;  /* 0x0000004218008985 */ /* 0x000fe4000c101b06 */
[----:B-1----:R-:W-:-:S04]  /*a140*/  @!P6 LEA R6, P1, R18, R134, 0x2 ;  /* 0x000000861206e211 */ /* 0x002fc800078210ff */
[-C--:B------:R-:W-:Y:S02]  /*a150*/  @!P6 LEA.HI.X R7, R18, R133.reuse, R17, 0x2, P1 ;  /* 0x000000851207e211 */ /* 0x080fe400008f1411 */
[-C--:B------:R-:W-:Y:S02]  /*a160*/  @!P5 LEA R18, P0, R16, R134.reuse, 0x2 ;  /* 0x000000861012d211 */ /* 0x080fe400078010ff */
[----:B------:R-:W-:Y:S01]  /*a170*/  ISETP.GE.AND P1, PT, R8, c[0x0][0x3c8], PT ;  /* 0x0000f20008007a0c */ /* 0x000fe20003f26270 */
[----:B------:R1:W-:Y:S01]  /*a180*/  @!P6 ST.E.64 [R6.64], R70 ;  /* 0x000000460600e985 */ /* 0x0003e2000c101b06 */
[----:B------:R-:W-:Y:S02]  /*a190*/  @!P5 LEA.HI.X R19, R16, R133, R15, 0x2, P0 ;  /* 0x000000851013d211 */ /* 0x000fe400000f140f */
[----:B------:R-:W-:-:S03]  /*a1a0*/  @!P3 LEA R16, P0, R12, R134, 0x2 ;  /* 0x000000860c10b211 */ /* 0x000fc600078010ff */
[----:B------:R-:W-:Y:S01]  /*a1b0*/  @!P5 ST.E.64 [R18.64], R74 ;  /* 0x0000004a1200d985 */ /* 0x000fe2000c101b06 */
[----:B------:R-:W-:Y:S02]  /*a1c0*/  @!P3 LEA.HI.X R17, R12, R133, R11, 0x2, P0 ;  /* 0x000000850c11b211 */ /* 0x000fe400000f140b */
[----:B------:R-:W-:-:S13]  /*a1d0*/  ISETP.GE.AND P0, PT, R228, c[0x0][0x3c8], PT ;  /* 0x0000f200e4007a0c */ /* 0x000fda0003f06270 */
[----:B------:R-:W-:-:S04]  /*a1e0*/  @!P0 LEA R2, P5, R228, R134, 0x2 ;  /* 0x00000086e4028211 */ /* 0x000fc800078a10ff */
[----:B------:R-:W-:Y:S02]  /*a1f0*/  @!P0 LEA.HI.X R3, R228, R133, R3, 0x2, P5 ;  /* 0x00000085e4038211 */ /* 0x000fe400028f1403 */
[----:B------:R-:W-:Y:S02]  /*a200*/  ISETP.GE.AND P5, PT, R225, c[0x0][0x3c8], PT ;  /* 0x0000f200e1007a0c */ /* 0x000fe40003fa6270 */
[----:B-1----:R-:W-:-:S04]  /*a210*/  @!P4 LEA R6, P6, R14, R134, 0x2 ;  /* 0x000000860e06c211 */ /* 0x002fc800078c10ff */
[----:B------:R-:W-:Y:S02]  /*a220*/  @!P4 LEA.HI.X R7, R14, R133, R13, 0x2, P6 ;  /* 0x000000850e07c211 */ /* 0x000fe400030f140d */
[----:B------:R-:W-:-:S03]  /*a230*/  @!P2 LEA R14, P6, R10, R134, 0x2 ;  /* 0x000000860a0ea211 */ /* 0x000fc600078c10ff */
[----:B------:R-:W-:Y:S01]  /*a240*/  @!P4 ST.E.64 [R6.64], R78 ;  /* 0x0000004e0600c985 */ /* 0x000fe2000c101b06 */
[----:B------:R-:W-:Y:S02]  /*a250*/  ISETP.GE.AND P4, PT, R227, c[0x0][0x3c8], PT ;  /* 0x0000f200e3007a0c */ /* 0x000fe40003f86270 */
[-C--:B------:R-:W-:Y:S01]  /*a260*/  @!P2 LEA.HI.X R15, R10, R133.reuse, R9, 0x2, P6 ;  /* 0x000000850a0fa211 */ /* 0x080fe200030f1409 */
[----:B------:R-:W-:Y:S01]  /*a270*/  @!P3 ST.E.64 [R16.64], R82 ;  /* 0x000000521000b985 */ /* 0x000fe2000c101b06 */
[----:B------:R-:W-:Y:S02]  /*a280*/  @!P1 LEA R10, P6, R8, R134, 0x2 ;  /* 0x00000086080a9211 */ /* 0x000fe400078c10ff */
[----:B------:R-:W-:Y:S01]  /*a290*/  ISETP.GE.AND P3, PT, R226, c[0x0][0x3c8], PT ;  /* 0x0000f200e2007a0c */ /* 0x000fe20003f66270 */
[----:B------:R-:W-:Y:S01]  /*a2a0*/  @!P2 ST.E.64 [R14.64], R86 ;  /* 0x000000560e00a985 */ /* 0x000fe2000c101b06 */
[----:B------:R-:W-:Y:S02]  /*a2b0*/  @!P1 LEA.HI.X R11, R8, R133, R4, 0x2, P6 ;  /* 0x00000085080b9211 */ /* 0x000fe400030f1404 */
[----:B------:R-:W-:-:S03]  /*a2c0*/  ISETP.GE.AND P2, PT, R224, c[0x0][0x3c8], PT ;  /* 0x0000f200e0007a0c */ /* 0x000fc60003f46270 */
[----:B------:R-:W-:Y:S01]  /*a2d0*/  @!P1 ST.E.64 [R10.64], R90 ;  /* 0x0000005a0a009985 */ /* 0x000fe2000c101b06 */
[----:B------:R-:W-:-:S03]  /*a2e0*/  ISETP.GE.AND P1, PT, R223, c[0x0][0x3c8], PT ;  /* 0x0000f200df007a0c */ /* 0x000fc60003f26270 */
[----:B------:R1:W-:Y:S01]  /*a2f0*/  @!P0 ST.E.64 [R2.64], R94 ;  /* 0x0000005e02008985 */ /* 0x0003e2000c101b06 */
[----:B------:R-:W-:-:S04]  /*a300*/  @!P4 LEA R4, P0, R227, R134, 0x2 ;  /* 0x00000086e304c211 */ /* 0x000fc800078010ff */
[----:B------:R-:W-:Y:S02]  /*a310*/  @!P4 LEA.HI.X R5, R227, R133, R220, 0x2, P0 ;  /* 0x00000085e305c211 */ /* 0x000fe400000f14dc */
[----:B------:R-:W-:-:S03]  /*a320*/  ISETP.GE.AND P0, PT, R222, c[0x0][0x3c8], PT ;  /* 0x0000f200de007a0c */ /* 0x000fc60003f06270 */
[----:B------:R3:W-:Y:S01]  /*a330*/  @!P4 ST.E.64 [R4.64], R98 ;  /* 0x000000620400c985 */ /* 0x0007e2000c101b06 */
[----:B-1----:R-:W-:-:S04]  /*a340*/  @!P3 LEA R2, P6, R226, R134, 0x2 ;  /* 0x00000086e202b211 */ /* 0x002fc800078c10ff */
[----:B------:R-:W-:Y:S02]  /*a350*/  @!P3 LEA.HI.X R3, R226, R133, R219, 0x2, P6 ;  /* 0x00000085e203b211 */ /* 0x000fe400030f14db */
[----:B------:R-:W-:-:S03]  /*a360*/  @!P2 LEA R8, P6, R224, R134, 0x2 ;  /* 0x00000086e008a211 */ /* 0x000fc600078c10ff */
[----:B------:R1:W-:Y:S01]  /*a370*/  @!P3 ST.E.64 [R2.64], R102 ;  /* 0x000000660200b985 */ /* 0x0003e2000c101b06 */
[-C--:B---3--:R-:W-:Y:S02]  /*a380*/  @!P5 LEA R4, P4, R225, R134.reuse, 0x2 ;  /* 0x00000086e104d211 */ /* 0x088fe400078810ff */
[-C--:B------:R-:W-:Y:S02]  /*a390*/  @!P1 LEA R6, P3, R223, R134.reuse, 0x2 ;  /* 0x00000086df069211 */ /* 0x080fe400078610ff */
[-C--:B------:R-:W-:Y:S02]  /*a3a0*/  @!P5 LEA.HI.X R5, R225, R133.reuse, R218, 0x2, P4 ;  /* 0x00000085e105d211 */ /* 0x080fe400020f14da */
[-C--:B------:R-:W-:Y:S02]  /*a3b0*/  @!P2 LEA.HI.X R9, R224, R133.reuse, R217, 0x2, P6 ;  /* 0x00000085e009a211 */ /* 0x080fe400030f14d9 */
[----:B------:R-:W-:Y:S01]  /*a3c0*/  @!P1 LEA.HI.X R7, R223, R133, R216, 0x2, P3 ;  /* 0x00000085df079211 */ /* 0x000fe200018f14d8 */
[----:B------:R3:W-:Y:S04]  /*a3d0*/  @!P5 ST.E.64 [R4.64], R122 ;  /* 0x0000007a0400d985 */ /* 0x0007e8000c101b06 */
[----:B------:R3:W-:Y:S04]  /*a3e0*/  @!P2 ST.E.64 [R8.64], R106 ;  /* 0x0000006a0800a985 */ /* 0x0007e8000c101b06 */
[----:B------:R3:W-:Y:S01]  /*a3f0*/  @!P1 ST.E.64 [R6.64], R110 ;  /* 0x0000006e06009985 */ /* 0x0007e2000c101b06 */
[----:B-1----:R-:W-:-:S04]  /*a400*/  @!P0 LEA R2, P4, R222, R134, 0x2 ;  /* 0x00000086de028211 */ /* 0x002fc800078810ff */
[----:B------:R-:W-:-:S05]  /*a410*/  @!P0 LEA.HI.X R3, R222, R133, R215, 0x2, P4 ;  /* 0x00000085de038211 */ /* 0x000fca00020f14d7 */
[----:B------:R3:W-:Y:S01]  /*a420*/  @!P0 ST.E.64 [R2.64], R118 ;  /* 0x0000007602008985 */ /* 0x0007e2000c101b06 */
[----:B------:R-:W-:-:S13]  /*a430*/  ISETP.GE.AND P0, PT, R221, c[0x0][0x3c8], PT ;  /* 0x0000f200dd007a0c */ /* 0x000fda0003f06270 */
[----:B------:R-:W-:Y:S05]  /*a440*/  @P0 BRA `(.L_x_64) ;  /* 0x00000bf000000947 */ /* 0x000fea0003800000 */
[----:B------:R-:W-:-:S04]  /*a450*/  LEA R134, P0, R221, R134, 0x2 ;  /* 0x00000086dd867211 */ /* 0x000fc800078010ff */
[----:B--2---:R-:W-:-:S05]  /*a460*/  LEA.HI.X R135, R221, R133, R214, 0x2, P0 ;  /* 0x00000085dd877211 */ /* 0x004fca00000f14d6 */
[----:B------:R1:W-:Y:S01]  /*a470*/  ST.E.64 [R134.64], R114 ;  /* 0x0000007286007985 */ /* 0x0003e2000c101b06 */
[----:B------:R-:W-:Y:S05]  /*a480*/  BRA `(.L_x_64) ;  /* 0x00000bb000007947 */ /* 0x000fea0003800000 */
.L_x_49:
[----:B------:R-:W-:Y:S01]  /*a490*/  ISETP.NE.U32.AND P1, PT, RZ, c[0x0][0x508], PT ;  /* 0x00014200ff007a0c */ /* 0x000fe20003f25070 */
[----:B------:R-:W-:Y:S01]  /*a4a0*/  IMAD.MOV.U32 R4, RZ, RZ, 0x4 ;  /* 0x00000004ff047424 */ /* 0x000fe200078e00ff */
[----:B------:R-:W-:Y:S01]  /*a4b0*/  ISETP.NE.U32.AND P2, PT, RZ, c[0x0][0x500], PT ;  /* 0x00014000ff007a0c */ /* 0x000fe20003f45070 */
[----:B------:R-:W-:Y:S01]  /*a4c0*/  IMAD.MOV.U32 R2, RZ, RZ, RZ ;  /* 0x000000ffff027224 */ /* 0x000fe200078e00ff */
[----:B------:R-:W-:Y:S01]  /*a4d0*/  ISETP.NE.AND.EX P1, PT, RZ, c[0x0][0x50c], PT, P1 ;  /* 0x00014300ff007a0c */ /* 0x000fe20003f25310 */
[----:B------:R-:W-:Y:S01]  /*a4e0*/  IMAD.MOV.U32 R3, RZ, RZ, c[0x0][0x388] ;  /* 0x0000e200ff037624 */ /* 0x000fe200078e00ff */
[----:B------:R-:W-:Y:S01]  /*a4f0*/  ISETP.NE.AND.EX P2, PT, RZ, c[0x0][0x504], PT, P2 ;  /* 0x00014100ff007a0c */ /* 0x000fe20003f45320 */
[----:B------:R-:W-:-:S10]  /*a500*/  IMAD.WIDE R4, R238, R4, c[0x0][0x500] ;  /* 0x00014000ee047625 */ /* 0x000fd400078e0204 */
[C---:B------:R-:W-:Y:S02]  /*a510*/  @P1 LEA R6, P0, R238.reuse, c[0x0][0x508], 0x2 ;  /* 0x00014200ee061a11 */ /* 0x040fe400078010ff */
[----:B------:R3:W5:Y:S02]  /*a520*/  @P2 LDG.E R2, [R4.64] ;  /* 0x0000000604022981 */ /* 0x000764000c1e1900 */
[----:B------:R-:W-:-:S05]  /*a530*/  @P1 LEA.HI.X R7, R238, c[0x0][0x50c], R237, 0x2, P0 ;  /* 0x00014300ee071a11 */ /* 0x000fca00000f14ed */
[----:B------:R3:W5:Y:S01]  /*a540*/  @P1 LDG.E R3, [R6.64] ;  /* 0x0000000606031981 */ /* 0x000762000c1e1900 */
[----:B------:R-:W-:-:S04]  /*a550*/  ISETP.NE.AND P0, PT, R242, RZ, PT ;  /* 0x000000fff200720c */ /* 0x000fc80003f05270 */
[----:B------:R-:W-:Y:S01]  /*a560*/  SEL R242, R242, c[0x0][0x3d4], P0 ;  /* 0x0000f500f2f27a07 */ /* 0x000fe20000000000 */
[----:B------:R-:W-:Y:S05]  /*a570*/  @P1 BRA `(.L_x_70) ;  /* 0x0000004000001947 */ /* 0x000fea0003800000 */
[----:B------:R-:W-:Y:S05]  /*a580*/  @!P2 BRA `(.L_x_70) ;  /* 0x000000300000a947 */ /* 0x000fea0003800000 */
[----:B--2--5:R4:W2:Y:S04]  /*a590*/  LDG.E R3, [R4.64] ;  /* 0x0000000604037981 */ /* 0x0248a8000c1e1900 */
[----:B---34-:R-:W2:Y:S02]  /*a5a0*/  LDG.E R4, [R4.64+0x4] ;  /* 0x0000040604047981 */ /* 0x018ea4000c1e1900 */
[----:B--2---:R-:W-:Y:S02]  /*a5b0*/  IADD3 R3, -R3, R4, RZ ;  /* 0x0000000403037210 */ /* 0x004fe40007ffe1ff */
.L_x_70:
[----:B------:R-:W-:Y:S01]  /*a5c0*/  ISETP.GT.AND P0, PT, R201, 0x7f, PT ;  /* 0x0000007fc900780c */ /* 0x000fe20003f04270 */
[----:B------:R-:W-:Y:S01]  /*a5d0*/  BSSY B0, `(.L_x_71) ;  /* 0x0000034000007945 */ /* 0x000fe20003800000 */
[----:B------:R-:W-:Y:S02]  /*a5e0*/  SEL R238, R238, RZ, !P2 ;  /* 0x000000ffeeee7207 */ /* 0x000fe40005000000 */
[----:B------:R-:W-:-:S02]  /*a5f0*/  SEL R237, R237, RZ, !P2 ;  /* 0x000000ffeded7207 */ /* 0x000fc40005000000 */
[----:B---3-5:R-:W-:-:S07]  /*a600*/  SHF.R.S32.HI R5, RZ, 0x1f, R2 ;  /* 0x0000001fff057819 */ /* 0x028fce0000011402 */
[----:B------:R-:W-:Y:S05]  /*a610*/  @P0 BRA `(.L_x_72) ;  /* 0x000002f000000947 */ /* 0x000fea0003800000 */
[----:B------:R-:W-:Y:S01]  /*a620*/  IMAD R6, R3, c[0x0][0x4e8], RZ ;  /* 0x00013a0003067a24 */ /* 0x000fe200078e02ff */
[----:B------:R-:W-:-:S04]  /*a630*/  LEA R4, R193, R201, 0x7 ;  /* 0x000000c9c1047211 */ /* 0x000fc800078e38ff */
[----:B------:R-:W-:-:S13]  /*a640*/  ISETP.GE.AND P0, PT, R4, R6, PT ;  /* 0x000000060400720c */ /* 0x000fda0003f06270 */
[----:B------:R-:W-:Y:S05]  /*a650*/  @P0 BRA `(.L_x_72) ;  /* 0x000002b000000947 */ /* 0x000fea0003800000 */
[----:B------:R-:W-:Y:S01]  /*a660*/  IMAD.MOV.U32 R20, RZ, RZ, 0x368 ;  /* 0x00000368ff147424 */ /* 0x000fe200078e00ff */
[----:B------:R-:W-:Y:S01]  /*a670*/  ISETP.GT.AND P2, PT, R242, 0x1, PT ;  /* 0x00000001f200780c */ /* 0x000fe20003f44270 */
[----:B------:R-:W-:Y:S01]  /*a680*/  IMAD.MOV.U32 R6, RZ, RZ, c[0x0][0x4e8] ;  /* 0x00013a00ff067624 */ /* 0x000fe200078e00ff */
[----:B------:R-:W-:Y:S02]  /*a690*/  MOV R9, R4 ;  /* 0x0000000400097202 */ /* 0x000fe40000000f00 */
[----:B------:R-:W-:Y:S02]  /*a6a0*/  SEL R20, R20, 0x328, P2 ;  /* 0x0000032814147807 */ /* 0x000fe40001000000 */
[----:B------:R-:W-:Y:S02]  /*a6b0*/  ISETP.NE.AND P0, PT, R6, 0x1, PT ;  /* 0x000000010600780c */ /* 0x000fe40003f05270 */
[----:B------:R-:W3:Y:S01]  /*a6c0*/  LDC.64 R18, c[0x0][R20+0x170] ;  /* 0x00005c0014127b82 */ /* 0x000ee20000000a00 */
[----:B------:R-:W-:-:S07]  /*a6d0*/  SEL R243, R243, RZ, P2 ;  /* 0x000000fff3f37207 */ /* 0x000fce0001000000 */
[----:B------:R-:W4:Y:S03]  /*a6e0*/  LDC.64 R12, c[0x0][R20+0x168] ;  /* 0x00005a00140c7b82 */ /* 0x000f260000000a00 */
[----:B------:R-:W-:-:S05]  /*a6f0*/  @P0 IMAD.HI.U32 R8, R4, c[0x0][0x4ec], RZ ;  /* 0x00013b0004080a27 */ /* 0x000fca00078e00ff */
[----:B------:R-:W5:Y:S01]  /*a700*/  LDC.64 R16, c[0x0][R20+0x178] ;  /* 0x00005e0014107b82 */ /* 0x000f620000000a00 */
[----:B------:R-:W-:-:S05]  /*a710*/  @P0 SHF.R.U32.HI R9, RZ, c[0x0][0x4f0], R8 ;  /* 0x00013c00ff090a19 */ /* 0x000fca0000011608 */
[----:B------:R-:W-:Y:S02]  /*a720*/  IMAD.MOV R8, RZ, RZ, -R9 ;  /* 0x000000ffff087224 */ /* 0x000fe400078e0a09 */
[----:B------:R-:W1:Y:S02]  /*a730*/  LDC.64 R14, c[0x0][R20+0x160] ;  /* 0x00005800140e7b82 */ /* 0x000e640000000a00 */
[----:B------:R-:W-:Y:S02]  /*a740*/  IMAD R8, R8, c[0x0][0x4e8], R4 ;  /* 0x00013a0008087a24 */ /* 0x000fe400078e0204 */
[-C--:B---3--:R-:W-:Y:S02]  /*a750*/  IMAD R6, R19, R238.reuse, RZ ;  /* 0x000000ee13067224 */ /* 0x088fe400078e02ff */
[----:B-1----:R-:W-:-:S04]  /*a760*/  IMAD.WIDE.U32 R10, R18, R238, RZ ;  /* 0x000000ee120a7225 */ /* 0x002fc800078e00ff */
[----:B------:R-:W-:Y:S02]  /*a770*/  IMAD R6, R18, R237, R6 ;  /* 0x000000ed12067224 */ /* 0x000fe400078e0206 */
[-C--:B----4-:R-:W-:Y:S02]  /*a780*/  IMAD R7, R13, R239.reuse, RZ ;  /* 0x000000ef0d077224 */ /* 0x090fe400078e02ff */
[----:B------:R-:W-:Y:S01]  /*a790*/  IMAD.WIDE.U32 R12, R12, R239, RZ ;  /* 0x000000ef0c0c7225 */ /* 0x000fe200078e00ff */
[----:B------:R-:W-:-:S03]  /*a7a0*/  IADD3 R6, R11, R6, RZ ;  /* 0x000000060b067210 */ /* 0x000fc60007ffe0ff */
[----:B------:R-:W-:Y:S01]  /*a7b0*/  IMAD.IADD R7, R13, 0x1, R7 ;  /* 0x000000010d077824 */ /* 0x000fe200078e0207 */
[----:B------:R-:W-:Y:S01]  /*a7c0*/  IADD3 R12, P1, P0, R10, R12, R2 ;  /* 0x0000000c0a0c7210 */ /* 0x000fe2000783e002 */
[-C--:B-----5:R-:W-:Y:S02]  /*a7d0*/  IMAD R10, R17, R243.reuse, RZ ;  /* 0x000000f3110a7224 */ /* 0x0a0fe400078e02ff */
[----:B------:R-:W-:Y:S01]  /*a7e0*/  IMAD.WIDE.U32 R16, R16, R243, RZ ;  /* 0x000000f310107225 */ /* 0x000fe200078e00ff */
[----:B------:R-:W-:Y:S02]  /*a7f0*/  IADD3.X R6, R6, R7, R5, P1, P0 ;  /* 0x0000000706067210 */ /* 0x000fe40000fe0405 */
[----:B------:R-:W-:Y:S02]  /*a800*/  SHF.R.S32.HI R7, RZ, 0x1f, R8 ;  /* 0x0000001fff077819 */ /* 0x000fe40000011408 */
[----:B------:R-:W-:Y:S01]  /*a810*/  IADD3 R12, P1, P0, R9, R12, R16 ;  /* 0x0000000c090c7210 */ /* 0x000fe2000783e010 */
[----:B------:R-:W-:Y:S01]  /*a820*/  IMAD R4, R15, R8, RZ ;  /* 0x000000080f047224 */ /* 0x000fe200078e02ff */
[----:B------:R-:W-:-:S02]  /*a830*/  IADD3 R10, R17, R10, RZ ;  /* 0x0000000a110a7210 */ /* 0x000fc40007ffe0ff */
[----:B------:R-:W-:Y:S01]  /*a840*/  SHF.R.S32.HI R9, RZ, 0x1f, R9 ;  /* 0x0000001fff097819 */ /* 0x000fe20000011409 */
[----:B------:R-:W-:Y:S01]  /*a850*/  IMAD R4, R14, R7, R4 ;  /* 0x000000070e047224 */ /* 0x000fe200078e0204 */
[----:B------:R-:W-:Y:S02]  /*a860*/  MOV R7, c[0x0][0x4ac] ;  /* 0x00012b0000077a02 */ /* 0x000fe40000000f00 */
[----:B------:R-:W-:Y:S01]  /*a870*/  IADD3.X R13, R9, R6, R10, P1, P0 ;  /* 0x00000006090d7210 */ /* 0x000fe20000fe040a */
[----:B------:R-:W-:Y:S01]  /*a880*/  IMAD.MOV.U32 R6, RZ, RZ, c[0x0][0x4a8] ;  /* 0x00012a00ff067624 */ /* 0x000fe200078e00ff */
[----:B------:R-:W-:-:S03]  /*a890*/  SEL R7, R7, c[0x0][0x454], P2 ;  /* 0x0001150007077a07 */ /* 0x000fc60001000000 */
[----:B------:R-:W-:Y:S01]  /*a8a0*/  IMAD.WIDE.U32 R12, R14, R8, R12 ;  /* 0x000000080e0c7225 */ /* 0x000fe200078e000c */
[----:B------:R-:W-:-:S03]  /*a8b0*/  SEL R6, R6, c[0x0][0x450], P2 ;  /* 0x0001140006067a07 */ /* 0x000fc60001000000 */
[----:B------:R-:W-:Y:S01]  /*a8c0*/  IMAD.IADD R4, R13, 0x1, R4 ;  /* 0x000000010d047824 */ /* 0x000fe200078e0204 */
[----:B------:R-:W-:-:S04]  /*a8d0*/  LEA R6, P0, R12, R6, 0x2 ;  /* 0x000000060c067211 */ /* 0x000fc800078010ff */
[----:B------:R-:W-:Y:S02]  /*a8e0*/  LEA.HI.X R7, R12, R7, R4, 0x2, P0 ;  /* 0x000000070c077211 */ /* 0x000fe400000f1404 */
[----:B------:R-:W-:-:S05]  /*a8f0*/  MOV R4, 0xff800000 ;  /* 0xff80000000047802 */ /* 0x000fca0000000f00 */
[----:B------:R1:W-:Y:S02]  /*a900*/  STG.E [R6.64], R4 ;  /* 0x0000000406007986 */ /* 0x0003e4000c101906 */
.L_x_72:
[----:B------:R-:W-:Y:S05]  /*a910*/  BSYNC B0 ;  /* 0x0000000000007941 */ /* 0x000fea0003800000 */
.L_x_71:
[----:B------:R-:W-:-:S13]  /*a920*/  ISETP.GT.AND P0, PT, R242, 0x1, PT ;  /* 0x00000001f200780c */ /* 0x000fda0003f04270 */
[----:B------:R-:W-:Y:S05]  /*a930*/  @P0 BRA `(.L_x_64) ;  /* 0x0000070000000947 */ /* 0x000fea0003800000 */
[----:B-1----:R-:W-:Y:S01]  /*a940*/  MOV R4, c[0x0][0x4e8] ;  /* 0x00013a0000047a02 */ /* 0x002fe20000000f00 */
[----:B------:R-:W-:Y:S02]  /*a950*/  IMAD R5, R5, c[0x0][0x3a0], RZ ;  /* 0x0000e80005057a24 */ /* 0x000fe400078e02ff */
[----:B------:R-:W-:Y:S01]  /*a960*/  IMAD.WIDE.U32 R6, R2, c[0x0][0x3a0], RZ ;  /* 0x0000e80002067a25 */ /* 0x000fe200078e00ff */
[----:B------:R-:W-:-:S03]  /*a970*/  ISETP.NE.AND P0, PT, R4, 0x1, PT ;  /* 0x000000010400780c */ /* 0x000fc60003f05270 */
[----:B------:R-:W-:Y:S01]  /*a980*/  IMAD R5, R2, c[0x0][0x3a4], R5 ;  /* 0x0000e90002057a24 */ /* 0x000fe200078e0205 */
[----:B------:R-:W-:Y:S01]  /*a990*/  LEA R2, R193, R209, 0x7 ;  /* 0x000000d1c1027211 */ /* 0x000fe200078e38ff */
[----:B------:R-:W-:Y:S01]  /*a9a0*/  IMAD R237, R237, c[0x0][0x3f0], RZ ;  /* 0x0000fc00eded7a24 */ /* 0x000fe200078e02ff */
[----:B------:R-:W-:Y:S02]  /*a9b0*/  LEA R193, R193, R210, 0x7 ;  /* 0x000000d2c1c17211 */ /* 0x000fe400078e38ff */
[----:B------:R-:W-:Y:S01]  /*a9c0*/  IADD3 R7, R7, R5, RZ ;  /* 0x0000000507077210 */ /* 0x000fe20007ffe0ff */
[----:B------:R-:W-:Y:S01]  /*a9d0*/  IMAD R237, R238, c[0x0][0x3f4], R237 ;  /* 0x0000fd00eeed7a24 */ /* 0x000fe200078e02ed */
[----:B------:R-:W-:-:S03]  /*a9e0*/  MOV R5, R2 ;  /* 0x0000000200057202 */ /* 0x000fc60000000f00 */
[----:B------:R-:W-:-:S04]  /*a9f0*/  @P0 IMAD.HI.U32 R4, R2, c[0x0][0x4ec], RZ ;  /* 0x00013b0002040a27 */ /* 0x000fc800078e00ff */
[----:B------:R-:W-:Y:S01]  /*aa00*/  IMAD.WIDE.U32 R6, R239, c[0x0][0x3e8], R6 ;  /* 0x0000fa00ef067a25 */ /* 0x000fe200078e0006 */
[----:B------:R-:W-:-:S03]  /*aa10*/  @P0 SHF.R.U32.HI R5, RZ, c[0x0][0x4f0], R4 ;  /* 0x00013c00ff050a19 */ /* 0x000fc60000011604 */
[----:B------:R-:W-:Y:S01]  /*aa20*/  IMAD R7, R239, c[0x0][0x3ec], R7 ;  /* 0x0000fb00ef077a24 */ /* 0x000fe200078e0207 */
[----:B------:R-:W-:-:S03]  /*aa30*/  SHF.R.S32.HI R4, RZ, 0x1f, R5 ;  /* 0x0000001fff047819 */ /* 0x000fc60000011405 */
[----:B------:R-:W-:Y:S01]  /*aa40*/  IMAD.WIDE.U32 R238, R238, c[0x0][0x3f0], R6 ;  /* 0x0000fc00eeee7a25 */ /* 0x000fe200078e0006 */
[----:B------:R-:W-:-:S03]  /*aa50*/  IADD3 R6, -R5, RZ, RZ ;  /* 0x000000ff05067210 */ /* 0x000fc60007ffe1ff */
[----:B------:R-:W-:Y:S01]  /*aa60*/  IMAD R4, R4, c[0x0][0x3e0], RZ ;  /* 0x0000f80004047a24 */ /* 0x000fe200078e02ff */
[----:B------:R-:W-:Y:S01]  /*aa70*/  IADD3 R239, R239, R237, RZ ;  /* 0x000000edefef7210 */ /* 0x000fe20007ffe0ff */
[----:B------:R-:W-:Y:S02]  /*aa80*/  IMAD R6, R6, c[0x0][0x4e8], R2 ;  /* 0x00013a0006067a24 */ /* 0x000fe400078e0202 */
[C---:B------:R-:W-:Y:S02]  /*aa90*/  IMAD R4, R5.reuse, c[0x0][0x3e4], R4 ;  /* 0x0000f90005047a24 */ /* 0x040fe400078e0204 */
[----:B------:R-:W-:Y:S01]  /*aaa0*/  IMAD.WIDE.U32 R238, R5, c[0x0][0x3e0], R238 ;  /* 0x0000f80005ee7a25 */ /* 0x000fe200078e00ee */
[----:B------:R-:W-:-:S04]  /*aab0*/  SHF.R.S32.HI R8, RZ, 0x1f, R6 ;  /* 0x0000001fff087819 */ /* 0x000fc80000011406 */
[----:B------:R-:W-:Y:S01]  /*aac0*/  IADD3 R5, R239, R4, RZ ;  /* 0x00000004ef057210 */ /* 0x000fe20007ffe0ff */
[----:B------:R-:W-:Y:S01]  /*aad0*/  IMAD R8, R8, c[0x0][0x3d8], RZ ;  /* 0x0000f60008087a24 */ /* 0x000fe200078e02ff */
[----:B------:R-:W-:-:S03]  /*aae0*/  MOV R4, R238 ;  /* 0x000000ee00047202 */ /* 0x000fc60000000f00 */
[C---:B------:R-:W-:Y:S02]  /*aaf0*/  IMAD R8, R6.reuse, c[0x0][0x3dc], R8 ;  /* 0x0000f70006087a24 */ /* 0x040fe400078e0208 */
[----:B------:R-:W-:-:S05]  /*ab00*/  IMAD.WIDE.U32 R10, R6, c[0x0][0x3d8], R4 ;  /* 0x0000f600060a7a25 */ /* 0x000fca00078e0004 */
[----:B------:R-:W-:Y:S02]  /*ab10*/  LEA R4, P0, R10, c[0x0][0x380], 0x1 ;  /* 0x0000e0000a047a11 */ /* 0x000fe400078008ff */
[----:B------:R-:W-:-:S04]  /*ab20*/  IADD3 R8, R11, R8, RZ ;  /* 0x000000080b087210 */ /* 0x000fc80007ffe0ff */
[----:B------:R-:W-:Y:S01]  /*ab30*/  LEA.HI.X R8, R10, c[0x0][0x384], R8, 0x1, P0 ;  /* 0x0000e1000a087a11 */ /* 0x000fe200000f0c08 */
[----:B------:R-:W-:Y:S05]  /*ab40*/  BRA.DIV ~URZ, `(.L_x_73) ;  /* 0x00001d527f007947 */ /* 0x000fea000b800000 */
[----:B------:R1:W3:Y:S02]  /*ab50*/  SHFL.IDX PT, R9, R8, RZ, 0x181f ;  /* 0x00181fff08097589 */ /* 0x0002e400000e0000 */
.L_x_124:
[----:B------:R-:W-:Y:S05]  /*ab60*/  BRA.DIV ~URZ, `(.L_x_74) ;  /* 0x00001da27f007947 */ /* 0x000fea000b800000 */
[----:B------:R4:W1:Y:S02]  /*ab70*/  SHFL.IDX PT, R2, R4, RZ, 0x181f ;  /* 0x00181fff04027589 */ /* 0x00086400000e0000 */
.L_x_125:
[----:B------:R-:W-:Y:S01]  /*ab80*/  IMAD R3, R3, c[0x0][0x4e8], RZ ;  /* 0x00013a0003037a24 */ /* 0x000fe200078e02ff */
[----:B------:R-:W-:Y:S04]  /*ab90*/  BSSY B0, `(.L_x_75) ;  /* 0x000000f000007945 */ /* 0x000fe80003800000 */
[----:B------:R-:W-:-:S13]  /*aba0*/  ISETP.GE.AND P0, PT, R193, R3, PT ;  /* 0x00000003c100720c */ /* 0x000fda0003f06270 */
[----:B------:R-:W-:Y:S05]  /*abb0*/  @P0 BRA `(.L_x_76) ;  /* 0x000000c000000947 */ /* 0x000fea0003800000 */
[----:B------:R-:W-:Y:S02]  /*abc0*/  ISETP.GE.AND P2, PT, R212, c[0x0][0x3c8], PT ;  /* 0x0000f200d4007a0c */ /* 0x000fe40003f46270 */
[----:B------:R-:W-:Y:S02]  /*abd0*/  ISETP.GE.AND P1, PT, R203, c[0x0][0x3c8], PT ;  /* 0x0000f200cb007a0c */ /* 0x000fe40003f26270 */
[----:B------:R-:W-:-:S09]  /*abe0*/  ISETP.GE.AND P0, PT, R202, c[0x0][0x3c8], PT ;  /* 0x0000f200ca007a0c */ /* 0x000fd20003f06270 */
[-C--:B-1----:R-:W-:Y:S02]  /*abf0*/  @!P2 LEA R10, P5, R212, R2.reuse, 0x1 ;  /* 0x00000002d40aa211 */ /* 0x082fe400078a08ff */
[CC--:B------:R-:W-:Y:S02]  /*ac00*/  @!P1 LEA R6, P4, R203.reuse, R2.reuse, 0x1 ;  /* 0x00000002cb069211 */ /* 0x0c0fe400078808ff */
[----:B------:R-:W-:Y:S02]  /*ac10*/  @!P0 LEA R12, P3, R202, R2, 0x1 ;  /* 0x00000002ca0c8211 */ /* 0x000fe400078608ff */
[-C--:B---3--:R-:W-:Y:S02]  /*ac20*/  @!P2 LEA.HI.X R11, R212, R9.reuse, R213, 0x1, P5 ;  /* 0x00000009d40ba211 */ /* 0x088fe400028f0cd5 */
[-C--:B------:R-:W-:Y:S02]  /*ac30*/  @!P1 LEA.HI.X R7, R203, R9.reuse, R198, 0x1, P4 ;  /* 0x00000009cb079211 */ /* 0x080fe400020f0cc6 */
[----:B------:R-:W-:Y:S01]  /*ac40*/  @!P0 LEA.HI.X R13, R202, R9, R197, 0x1, P3 ;  /* 0x00000009ca0d8211 */ /* 0x000fe200018f0cc5 */
[----:B------:R1:W-:Y:S04]  /*ac50*/  @!P2 ST.E.128 [R10.64], RZ ;  /* 0x000000ff0a00a985 */ /* 0x0003e8000c101d06 */
[----:B------:R1:W-:Y:S04]  /*ac60*/  @!P1 ST.E.128 [R6.64], RZ ;  /* 0x000000ff06009985 */ /* 0x0003e8000c101d06 */
[----:B------:R1:W-:Y:S02]  /*ac70*/  @!P0 ST.E.128 [R12.64], RZ ;  /* 0x000000ff0c008985 */ /* 0x0003e4000c101d06 */
.L_x_76:
[----:B------:R-:W-:Y:S05]  /*ac80*/  BSYNC B0 ;  /* 0x0000000000007941 */ /* 0x000fea0003800000 */
.L_x_75:
[----:B------:R-:W-:Y:S05]  /*ac90*/  BRA.DIV ~URZ, `(.L_x_77) ;  /* 0x00001ce27f007947 */ /* 0x000fea000b800000 */
[----:B---3--:R3:W2:Y:S04]  /*aca0*/  SHFL.IDX PT, R9, R8, 0x1, 0x181f ;  /* 0x00381f0008097f89 */ /* 0x0086a800000e0000 */
[----:B-1----:R3:W1:Y:S02]  /*acb0*/  SHFL.IDX PT, R2, R4, 0x1, 0x181f ;  /* 0x00381f0004027f89 */ /* 0x00266400000e0000 */
.L_x_126:
[----:B------:R-:W-:Y:S01]  /*acc0*/  IADD3 R5, R193, 0x20, RZ ;  /* 0x00000020c1057810 */ /* 0x000fe20007ffe0ff */
[----:B------:R-:W-:Y:S03]  /*acd0*/  BSSY B0, `(.L_x_78) ;  /* 0x000000f000007945 */ /* 0x000fe60003800000 */
        /* <DEDUP_REMOVED lines=8> */
[-C--:B--2---:R-:W-:Y:S02]  /*ad60*/  @!P2 LEA.HI.X R11, R212, R9.reuse, R213, 0x1, P5 ;  /* 0x00000009d40ba211 */ /* 0x084fe400028f0cd5 */
[-C--:B------:R-:W-:Y:S02]  /*ad70*/  @!P1 LEA.HI.X R7, R203, R9.reuse, R198, 0x1, P4 ;  /* 0x00000009cb079211 */ /* 0x080fe400020f0cc6 */
[----:B------:R-:W-:Y:S01]  /*ad80*/  @!P0 LEA.HI.X R13, R202, R9, R197, 0x1, P3 ;  /* 0x00000009ca0d8211 */ /* 0x000fe200018f0cc5 */
[----:B------:R1:W-:Y:S04]  /*ad90*/  @!P2 ST.E.128 [R10.64], RZ ;  /* 0x000000ff0a00a985 */ /* 0x0003e8000c101d06 */
[----:B------:R1:W-:Y:S04]  /*ada0*/  @!P1 ST.E.128 [R6.64], RZ ;  /* 0x000000ff06009985 */ /* 0x0003e8000c101d06 */
[----:B------:R1:W-:Y:S02]  /*adb0*/  @!P0 ST.E.128 [R12.64], RZ ;  /* 0x000000ff0c008985 */ /* 0x0003e4000c101d06 */
.L_x_79:
[----:B------:R-:W-:Y:S05]  /*adc0*/  BSYNC B0 ;  /* 0x0000000000007941 */ /* 0x000fea0003800000 */
.L_x_78:
[----:B------:R-:W-:Y:S05]  /*add0*/  BRA.DIV ~URZ, `(.L_x_80) ;  /* 0x00001c727f007947 */ /* 0x000fea000b800000 */
[----:B--2---:R2:W3:Y:S02]  /*ade0*/  SHFL.IDX PT, R9, R8, 0x2, 0x181f ;  /* 0x00581f0008097f89 */ /* 0x0044e400000e0000 */
.L_x_127:
[----:B------:R-:W-:Y:S05]  /*adf0*/  BRA.DIV ~URZ, `(.L_x_81) ;  /* 0x00001cc27f007947 */ /* 0x000fea000b800000 */
[----:B-1----:R1:W2:Y:S02]  /*ae00*/  SHFL.IDX PT, R2, R4, 0x2, 0x181f ;  /* 0x00581f0004027f89 */ /* 0x0022a400000e0000 */
.L_x_128:
        /* <DEDUP_REMOVED lines=16> */
.L_x_83:
[----:B------:R-:W-:Y:S05]  /*af10*/  BSYNC B0 ;  /* 0x0000000000007941 */ /* 0x000fea0003800000 */
.L_x_82:
[----:B------:R-:W-:Y:S05]  /*af20*/  BRA.DIV ~URZ, `(.L_x_84) ;  /* 0x00001c027f007947 */ /* 0x000fea000b800000 */
[----:B--23--:R-:W2:Y:S04]  /*af30*/  SHFL.IDX PT, R8, R8, 0x3, 0x181f ;  /* 0x00781f0008087f89 */ /* 0x00cea800000e0000 */
[----:B-1--4-:R-:W1:Y:S02]  /*af40*/  SHFL.IDX PT, R4, R4, 0x3, 0x181f ;  /* 0x00781f0004047f89 */ /* 0x012e6400000e0000 */
.L_x_129:
[----:B------:R-:W-:-:S04]  /*af50*/  IADD3 R193, R193, 0x60, RZ ;  /* 0x00000060c1c17810 */ /* 0x000fc80007ffe0ff */
        /* <DEDUP_REMOVED lines=14> */
.L_x_64:
[----:B------:R-:W-:Y:S05]  /*b040*/  BSYNC B1 ;  /* 0x0000000000017941 */ /* 0x000fea0003800000 */
.L_x_48:
[----:B------:R-:W-:-:S13]  /*b050*/  ISETP.NE.AND P0, PT, R211, RZ, PT ;  /* 0x000000ffd300720c */ /* 0x000fda0003f05270 */
[----:B------:R-:W-:Y:S01]  /*b060*/  @P0 WARPSYNC 0xffffffff ;  /* 0xffffffff00000948 */ /* 0x000fe20003800000 */
[----:B------:R-:W-:Y:S06]  /*b070*/  @P0 BAR.SYNC.DEFER_BLOCKING 0x5, 0x100 ;  /* 0x0144000000000b1d */ /* 0x000fec0000010000 */
[----:B------:R-:W4:Y:S04]  /*b080*/  @P0 LDS.128 R192, [0x18100] ;  /* 0x01810000ffc00984 */ /* 0x000f280000000c00 */
[----:B------:R-:W-:Y:S06]  /*b090*/  @P0 BAR.ARV 0x4, 0x100 ;  /* 0x0104000000000b1d */ /* 0x000fec0000002000 */
[----:B------:R-:W-:Y:S05]  /*b0a0*/  @P0 BRA `(.L_x_85) ;  /* 0x00000a5000000947 */ /* 0x000fea0003800000 */
[----:B-1-3--:R-:W-:Y:S01]  /*b0b0*/  LOP3.LUT R3, R201, 0x1f, RZ, 0xc0, !PT ;  /* 0x0000001fc9037812 */ /* 0x00afe200078ec0ff */
[----:B--2---:R-:W-:-:S03]  /*b0c0*/  IMAD.MOV.U32 R8, RZ, RZ, RZ ;  /* 0x000000ffff087224 */ /* 0x004fc600078e00ff */
[----:B------:R-:W-:Y:S01]  /*b0d0*/  ISETP.NE.AND P5, PT, R3, 0x1f, PT ;  /* 0x0000001f0300780c */ /* 0x000fe20003fa5270 */
[----:B------:R-:W-:Y:S10]  /*b0e0*/  BRA.DIV ~URZ, `(.L_x_86) ;  /* 0x00001b127f007947 */ /* 0x000ff4000b800000 */
[----:B------:R1:W2:Y:S02]  /*b0f0*/  SHFL.IDX PT, R4, R0, RZ, 0x1f ;  /* 0x00001fff00047589 */ /* 0x0002a400000e0000 */
.L_x_130:
[----:B------:R-:W-:Y:S05]  /*b100*/  BRA.DIV ~URZ, `(.L_x_87) ;  /* 0x00001b627f007947 */ /* 0x000fea000b800000 */
[----:B-1----:R-:W1:Y:S02]  /*b110*/  SHFL.IDX PT, R0, R0, 0x1, 0x1f ;  /* 0x00201f0000007f89 */ /* 0x002e6400000e0000 */
.L_x_131:
[----:B----4-:R-:W-:Y:S02]  /*b120*/  IMAD.IADD R6, R195, 0x1, R3 ;  /* 0x00000001c3067824 */ /* 0x010fe400078e0203 */
[----:B------:R-:W-:-:S03]  /*b130*/  IMAD.MOV.U32 R9, RZ, RZ, RZ ;  /* 0x000000ffff097224 */ /* 0x000fc600078e00ff */
[----:B------:R-:W-:-:S13]  /*b140*/  ISETP.GE.OR P0, PT, R6, c[0x0][0x53c], !P5 ;  /* 0x00014f0006007a0c */ /* 0x000fda0006f06670 */
[----:B------:R-:W-:Y:S01]  /*b150*/  @!P0 IMAD.MOV.U32 R5, RZ, RZ, 0x4 ;  /* 0x00000004ff058424 */ /* 0x000fe200078e00ff */
[----:B------:R-:W-:-:S03]  /*b160*/  @!P0 MOV R2, 0x4 ;  /* 0x0000000400028802 */ /* 0x000fc60000000f00 */
[----:B------:R-:W-:-:S04]  /*b170*/  @!P0 IMAD.WIDE R10, R6, R5, c[0x0][0x580] ;  /* 0x00016000060a8625 */ /* 0x000fc800078e0205 */
[----:B------:R-:W-:Y:S01]  /*b180*/  @!P0 IMAD.WIDE R6, R6, R2, c[0x0][0x578] ;  /* 0x00015e0006068625 */ /* 0x000fe200078e0202 */
[----:B------:R-:W3:Y:S04]  /*b190*/  @!P0 LDG.E R9, [R10.64] ;  /* 0x000000060a098981 */ /* 0x000ee8000c1e1900 */
[----:B------:R-:W3:Y:S01]  /*b1a0*/  @!P0 LDG.E R8, [R6.64] ;  /* 0x0000000606088981 */ /* 0x000ee2000c1e1900 */
[C---:B------:R-:W-:Y:S02]  /*b1b0*/  ISETP.GE.U32.AND P4, PT, R3.reuse, 0x10, PT ;  /* 0x000000100300780c */ /* 0x040fe40003f86070 */
[C---:B------:R-:W-:Y:S02]  /*b1c0*/  ISETP.GE.U32.AND P3, PT, R3.reuse, 0x8, PT ;  /* 0x000000080300780c */ /* 0x040fe40003f66070 */
[----:B------:R-:W-:-:S02]  /*b1d0*/  ISETP.GE.U32.AND P2, PT, R3, 0x4, PT ;  /* 0x000000040300780c */ /* 0x000fc40003f46070 */
[C---:B------:R-:W-:Y:S02]  /*b1e0*/  ISETP.GE.U32.AND P1, PT, R3.reuse, 0x2, PT ;  /* 0x000000020300780c */ /* 0x040fe40003f26070 */
[----:B------:R-:W-:Y:S02]  /*b1f0*/  ISETP.NE.AND P0, PT, R3, RZ, PT ;  /* 0x000000ff0300720c */ /* 0x000fe40003f05270 */
[----:B------:R-:W-:Y:S01]  /*b200*/  MOV R12, RZ ;  /* 0x000000ff000c7202 */ /* 0x000fe20000000f00 */
[----:B---3--:R-:W-:Y:S01]  /*b210*/  IMAD R11, R8, R9, RZ ;  /* 0x00000009080b7224 */ /* 0x008fe200078e02ff */
[----:B------:R-:W-:Y:S07]  /*b220*/  BRA.DIV ~URZ, `(.L_x_88) ;  /* 0x00001ab27f007947 */ /* 0x000fee000b800000 */
[----:B------:R3:W4:Y:S02]  /*b230*/  SHFL.UP PT, R2, R11, 0x1, RZ ;  /* 0x042000000b027989 */ /* 0x00072400000e00ff */
.L_x_132:
[----:B----4-:R-:W-:-:S04]  /*b240*/  SEL R2, R2, RZ, P0 ;  /* 0x000000ff02027207 */ /* 0x010fc80000000000 */
[----:B---3--:R-:W-:Y:S01]  /*b250*/  IADD3 R11, R11, R2, RZ ;  /* 0x000000020b0b7210 */ /* 0x008fe20007ffe0ff */
[----:B------:R-:W-:Y:S05]  /*b260*/  BRA.DIV ~URZ, `(.L_x_89) ;  /* 0x00001ac27f007947 */ /* 0x000fea000b800000 */
[----:B------:R-:W3:Y:S02]  /*b270*/  SHFL.UP PT, R2, R11, 0x2, RZ ;  /* 0x044000000b027989 */ /* 0x000ee400000e00ff */
[----:B---3--:R-:W-:-:S05]  /*b280*/  SEL R2, R2, RZ, P1 ;  /* 0x000000ff02027207 */ /* 0x008fca0000800000 */
[----:B------:R-:W-:-:S05]  /*b290*/  IMAD.IADD R11, R11, 0x1, R2 ;  /* 0x000000010b0b7824 */ /* 0x000fca00078e0202 */
        /* <DEDUP_REMOVED lines=9> */
[----:B------:R3:W4:Y:S02]  /*b330*/  SHFL.IDX PT, R2, R11, 0x1f, 0x1f ;  /* 0x03e01f000b027f89 */ /* 0x00072400000e0000 */
.L_x_133:
[----:B----4-:R-:W-:Y:S01]  /*b340*/  IMAD R2, R2, c[0x0][0x538], RZ ;  /* 0x00014e0002027a24 */ /* 0x010fe200078e02ff */
[----:B------:R-:W-:Y:S04]  /*b350*/  BSSY B1, `(.L_x_90) ;  /* 0x0000075000017945 */ /* 0x000fe80003800000 */
[----:B-1----:R-:W-:-:S04]  /*b360*/  IADD3 R192, R2, R0, RZ ;  /* 0x0000000002c07210 */ /* 0x002fc80007ffe0ff */
[----:B--2---:R-:W-:-:S13]  /*b370*/  ISETP.GT.AND P6, PT, R192, R4, PT ;  /* 0x00000004c000720c */ /* 0x004fda0003fc4270 */
[----:B------:R-:W-:Y:S05]  /*b380*/  @P6 BRA `(.L_x_91) ;  /* 0x0000023000006947 */ /* 0x000fea0003800000 */
.L_x_95:
[----:B------:R-:W-:-:S04]  /*b390*/  IADD3 R195, R195, 0x1f, RZ ;  /* 0x0000001fc3c37810 */ /* 0x000fc80007ffe0ff */
[----:B------:R-:W-:-:S13]  /*b3a0*/  ISETP.GE.AND P6, PT, R195, c[0x0][0x53c], PT ;  /* 0x00014f00c3007a0c */ /* 0x000fda0003fc6270 */
[----:B------:R-:W-:Y:S05]  /*b3b0*/  @P6 BRA `(.L_x_92) ;  /* 0x000006a000006947 */ /* 0x000fea0003800000 */
[----:B------:R-:W-:Y:S01]  /*b3c0*/  IADD3 R5, R195, R3, RZ ;  /* 0x00000003c3057210 */ /* 0x000fe20007ffe0ff */
[----:B------:R-:W-:-:S03]  /*b3d0*/  CS2R R8, SRZ ;  /* 0x0000000000087805 */ /* 0x000fc6000001ff00 */
[----:B------:R-:W-:-:S13]  /*b3e0*/  ISETP.GE.OR P6, PT, R5, c[0x0][0x53c], !P5 ;  /* 0x00014f0005007a0c */ /* 0x000fda0006fc6670 */
[----:B------:R-:W-:Y:S02]  /*b3f0*/  @!P6 MOV R2, 0x4 ;  /* 0x000000040002e802 */ /* 0x000fe40000000f00 */
[----:B------:R-:W-:-:S03]  /*b400*/  @!P6 MOV R0, 0x4 ;  /* 0x000000040000e802 */ /* 0x000fc60000000f00 */
[----:B------:R-:W-:-:S04]  /*b410*/  @!P6 IMAD.WIDE R6, R5, R2, c[0x0][0x580] ;  /* 0x000160000506e625 */ /* 0x000fc800078e0202 */
[----:B---3--:R-:W-:Y:S01]  /*b420*/  @!P6 IMAD.WIDE R10, R5, R0, c[0x0][0x578] ;  /* 0x00015e00050ae625 */ /* 0x008fe200078e0200 */
[----:B------:R-:W2:Y:S04]  /*b430*/  @!P6 LDG.E R9, [R6.64] ;  /* 0x000000060609e981 */ /* 0x000ea8000c1e1900 */
[----:B------:R-:W2:Y:S02]  /*b440*/  @!P6 LDG.E R8, [R10.64] ;  /* 0x000000060a08e981 */ /* 0x000ea4000c1e1900 */
[----:B--2---:R-:W-:Y:S01]  /*b450*/  IMAD R0, R8, R9, RZ ;  /* 0x0000000908007224 */ /* 0x004fe200078e02ff */
[----:B------:R-:W-:Y:S05]  /*b460*/  BRA.DIV ~URZ, `(.L_x_93) ;  /* 0x00001a727f007947 */ /* 0x000fea000b800000 */
[----:B------:R1:W2:Y:S02]  /*b470*/  SHFL.UP PT, R2, R0, 0x1, RZ ;  /* 0x0420000000027989 */ /* 0x0002a400000e00ff */
.L_x_134:
        /* <DEDUP_REMOVED lines=16> */
.L_x_135:
[----:B--2---:R-:W-:-:S05]  /*b580*/  IMAD R2, R2, c[0x0][0x538], RZ ;  /* 0x00014e0002027a24 */ /* 0x004fca00078e02ff */
[----:B------:R-:W-:-:S04]  /*b590*/  IADD3 R192, R2, R192, RZ ;  /* 0x000000c002c07210 */ /* 0x000fc80007ffe0ff */
[----:B------:R-:W-:-:S13]  /*b5a0*/  ISETP.GT.AND P6, PT, R192, R4, PT ;  /* 0x00000004c000720c */ /* 0x000fda0003fc4270 */
[----:B-1----:R-:W-:Y:S05]  /*b5b0*/  @!P6 BRA `(.L_x_95) ;  /* 0xfffffdd00000e947 */ /* 0x002fea000383ffff */
.L_x_91:
[----:B------:R-:W-:-:S05]  /*b5c0*/  IADD3 R192, -R2, R192, RZ ;  /* 0x000000c002c07210 */ /* 0x000fca0007ffe1ff */
[----:B------:R-:W-:-:S05]  /*b5d0*/  IMAD R0, R11, c[0x0][0x538], R192 ;  /* 0x00014e000b007a24 */ /* 0x000fca00078e02c0 */
[----:B------:R-:W-:Y:S01]  /*b5e0*/  ISETP.GT.AND P0, PT, R0, R4, PT ;  /* 0x000000040000720c */ /* 0x000fe20003f04270 */
[----:B------:R-:W-:-:S12]  /*b5f0*/  BRA.DIV ~URZ, `(.L_x_96) ;  /* 0x00001b027f007947 */ /* 0x000fd8000b800000 */
[----:B------:R-:W-:-:S04]  /*b600*/  VOTE.ANY R10, PT, !P0 ;  /* 0x00000000000a7806 */ /* 0x000fc800040e0100 */
.L_x_136:
[----:B------:R1:W2:Y:S01]  /*b610*/  POPC R0, R10 ;  /* 0x0000000a00007309 */ /* 0x0002a20000000000 */
[----:B------:R-:W-:Y:S05]  /*b620*/  BRA.DIV ~URZ, `(.L_x_97) ;  /* 0x00001b127f007947 */ /* 0x000fea000b800000 */
[----:B--2---:R2:W4:Y:S04]  /*b630*/  SHFL.IDX PT, R9, R9, R0, 0x1f ;  /* 0x00001f0009097589 */ /* 0x00452800000e0000 */
[----:B------:R2:W1:Y:S02]  /*b640*/  SHFL.IDX PT, R8, R8, R0, 0x1f ;  /* 0x00001f0008087589 */ /* 0x00046400000e0000 */
.L_x_137:
[----:B------:R-:W-:Y:S01]  /*b650*/  ISETP.NE.AND P0, PT, R10, RZ, PT ;  /* 0x000000ff0a00720c */ /* 0x000fe20003f05270 */
[----:B------:R-:W-:-:S12]  /*b660*/  BSSY B0, `(.L_x_98) ;  /* 0x0000005000007945 */ /* 0x000fd80003800000 */
[----:B------:R-:W-:Y:S05]  /*b670*/  @!P0 BRA `(.L_x_99) ;  /* 0x0000003000008947 */ /* 0x000fea0003800000 */
[----:B------:R-:W-:Y:S01]  /*b680*/  IADD3 R6, R0, -0x1, RZ ;  /* 0xffffffff00067810 */ /* 0x000fe20007ffe0ff */
[----:B------:R-:W-:Y:S05]  /*b690*/  BRA.DIV ~URZ, `(.L_x_100) ;  /* 0x00001b727f007947 */ /* 0x000fea000b800000 */
[----:B------:R2:W3:Y:S02]  /*b6a0*/  SHFL.IDX PT, R12, R11, R6, 0x1f ;  /* 0x00001f060b0c7589 */ /* 0x0004e400000e0000 */
.L_x_99:
[----:B------:R-:W-:Y:S05]  /*b6b0*/  BSYNC B0 ;  /* 0x0000000000007941 */ /* 0x000fea0003800000 */
.L_x_98:
[-C--:B----4-:R-:W-:Y:S01]  /*b6c0*/  IABS R2, R9.reuse ;  /* 0x0000000900027213 */ /* 0x090fe20000000000 */
[----:B---3--:R-:W-:Y:S01]  /*b6d0*/  IMAD R192, R12, c[0x0][0x538], R192 ;  /* 0x00014e000cc07a24 */ /* 0x008fe200078e02c0 */
[----:B-1----:R-:W-:Y:S02]  /*b6e0*/  IABS R10, R8 ;  /* 0x00000008000a7213 */ /* 0x002fe40000000000 */
[----:B------:R-:W1:Y:S01]  /*b6f0*/  I2F.RP R5, R2 ;  /* 0x0000000200057306 */ /* 0x000e620000209400 */
[----:B------:R-:W-:Y:S01]  /*b700*/  IMAD.IADD R193, R4, 0x1, -R192 ;  /* 0x0000000104c17824 */ /* 0x000fe200078e0ac0 */
[----:B--2---:R-:W-:Y:S01]  /*b710*/  IABS R6, R9 ;  /* 0x0000000900067213 */ /* 0x004fe20000000000 */
[----:B------:R-:W-:Y:S01]  /*b720*/  IMAD.MOV.U32 R4, RZ, RZ, RZ ;  /* 0x000000ffff047224 */ /* 0x000fe200078e00ff */
[----:B------:R-:W-:Y:S02]  /*b730*/  IADD3 R195, R0, R195, RZ ;  /* 0x000000c300c37210 */ /* 0x000fe40007ffe0ff */
[----:B------:R-:W-:Y:S01]  /*b740*/  IABS R7, R193 ;  /* 0x000000c100077213 */ /* 0x000fe20000000000 */
[----:B------:R-:W-:Y:S01]  /*b750*/  IMAD.MOV R6, RZ, RZ, -R6 ;  /* 0x000000ffff067224 */ /* 0x000fe200078e0a06 */
[----:B------:R-:W2:Y:S08]  /*b760*/  I2F.RP R12, R10 ;  /* 0x0000000a000c7306 */ /* 0x000eb00000209400 */
[----:B-1----:R-:W1:Y:S08]  /*b770*/  MUFU.RCP R5, R5 ;  /* 0x0000000500057308 */ /* 0x002e700000001000 */
[----:B--2---:R-:W2:Y:S01]  /*b780*/  MUFU.RCP R12, R12 ;  /* 0x0000000c000c7308 */ /* 0x004ea20000001000 */
[----:B-1----:R-:W-:-:S07]  /*b790*/  IADD3 R5, R5, 0xffffffe, RZ ;  /* 0x0ffffffe05057810 */ /* 0x002fce0007ffe0ff */
[----:B------:R-:W1:Y:S01]  /*b7a0*/  F2I.FTZ.U32.TRUNC.NTZ R5, R5 ;  /* 0x0000000500057305 */ /* 0x000e62000021f000 */
[----:B--2---:R-:W-:-:S07]  /*b7b0*/  IADD3 R12, R12, 0xffffffe, RZ ;  /* 0x0ffffffe0c0c7810 */ /* 0x004fce0007ffe0ff */
[----:B------:R2:W3:Y:S01]  /*b7c0*/  F2I.FTZ.U32.TRUNC.NTZ R13, R12 ;  /* 0x0000000c000d7305 */ /* 0x0004e2000021f000 */
[----:B-1----:R-:W-:-:S04]  /*b7d0*/  IMAD.MOV R11, RZ, RZ, -R5 ;  /* 0x000000ffff0b7224 */ /* 0x002fc800078e0a05 */
[----:B------:R-:W-:-:S04]  /*b7e0*/  IMAD R11, R11, R2, RZ ;  /* 0x000000020b0b7224 */ /* 0x000fc800078e02ff */
[----:B------:R-:W-:-:S04]  /*b7f0*/  IMAD.HI.U32 R11, R5, R11, R4 ;  /* 0x0000000b050b7227 */ /* 0x000fc800078e0004 */
[----:B--2---:R-:W-:Y:S02]  /*b800*/  IMAD.MOV.U32 R12, RZ, RZ, RZ ;  /* 0x000000ffff0c7224 */ /* 0x004fe400078e00ff */
[----:B------:R-:W-:-:S04]  /*b810*/  IMAD.HI.U32 R5, R11, R7, RZ ;  /* 0x000000070b057227 */ /* 0x000fc800078e00ff */
[----:B------:R-:W-:-:S05]  /*b820*/  IMAD R6, R5, R6, R7 ;  /* 0x0000000605067224 */ /* 0x000fca00078e0207 */
[----:B------:R-:W-:-:S13]  /*b830*/  ISETP.GT.U32.AND P1, PT, R2, R6, PT ;  /* 0x000000060200720c */ /* 0x000fda0003f24070 */
[----:B------:R-:W-:Y:S01]  /*b840*/  @!P1 IMAD.IADD R6, R6, 0x1, -R2 ;  /* 0x0000000106069824 */ /* 0x000fe200078e0a02 */
[----:B------:R-:W-:Y:S02]  /*b850*/  @!P1 IADD3 R5, R5, 0x1, RZ ;  /* 0x0000000105059810 */ /* 0x000fe40007ffe0ff */
[----:B------:R-:W-:Y:S02]  /*b860*/  ISETP.NE.AND P1, PT, R9, RZ, PT ;  /* 0x000000ff0900720c */ /* 0x000fe40003f25270 */
[----:B------:R-:W-:Y:S02]  /*b870*/  ISETP.GE.U32.AND P2, PT, R6, R2, PT ;  /* 0x000000020600720c */ /* 0x000fe40003f46070 */
[----:B------:R-:W-:Y:S02]  /*b880*/  LOP3.LUT R2, R193, R9, RZ, 0x3c, !PT ;  /* 0x00000009c1027212 */ /* 0x000fe400078e3cff */
[----:B---3--:R-:W-:Y:S02]  /*b890*/  IADD3 R6, RZ, -R13, RZ ;  /* 0x8000000dff067210 */ /* 0x008fe40007ffe0ff */
[----:B------:R-:W-:-:S02]  /*b8a0*/  ISETP.GE.AND P0, PT, R2, RZ, PT ;  /* 0x000000ff0200720c */ /* 0x000fc40003f06270 */
[----:B------:R-:W-:Y:S01]  /*b8b0*/  IABS R2, R8 ;  /* 0x0000000800027213 */ /* 0x000fe20000000000 */
[----:B------:R-:W-:-:S04]  /*b8c0*/  IMAD R6, R6, R10, RZ ;  /* 0x0000000a06067224 */ /* 0x000fc800078e02ff */
[----:B------:R-:W-:Y:S01]  /*b8d0*/  @P2 IADD3 R5, R5, 0x1, RZ ;  /* 0x0000000105052810 */ /* 0x000fe20007ffe0ff */
[----:B------:R-:W-:-:S04]  /*b8e0*/  IMAD.HI.U32 R6, R13, R6, R12 ;  /* 0x000000060d067227 */ /* 0x000fc800078e000c */
[----:B------:R-:W-:Y:S02]  /*b8f0*/  IMAD.MOV R2, RZ, RZ, -R2 ;  /* 0x000000ffff027224 */ /* 0x000fe400078e0a02 */
        /* <DEDUP_REMOVED lines=8> */
[-C--:B------:R-:W-:Y:S02]  /*b980*/  @!P1 IADD3 R2, R2, -R10.reuse, RZ ;  /* 0x8000000a02029210 */ /* 0x080fe40007ffe0ff */
[----:B------:R-:W-:Y:S02]  /*b990*/  @!P1 IADD3 R6, R6, 0x1, RZ ;  /* 0x0000000106069810 */ /* 0x000fe40007ffe0ff */
[----:B------:R-:W-:Y:S02]  /*b9a0*/  ISETP.GE.U32.AND P2, PT, R2, R10, PT ;  /* 0x0000000a0200720c */ /* 0x000fe40003f46070 */
[----:B------:R-:W-:Y:S02]  /*b9b0*/  LOP3.LUT R2, R5, R8, RZ, 0x3c, !PT ;  /* 0x0000000805027212 */ /* 0x000fe400078e3cff */
[----:B------:R-:W-:Y:S02]  /*b9c0*/  ISETP.NE.AND P1, PT, R8, RZ, PT ;  /* 0x000000ff0800720c */ /* 0x000fe40003f25270 */
[----:B------:R-:W-:-:S07]  /*b9d0*/  ISETP.GE.AND P0, PT, R2, RZ, PT ;  /* 0x000000ff0200720c */ /* 0x000fce0003f06270 */
[----:B------:R-:W-:-:S06]  /*b9e0*/  @P2 IADD3 R6, R6, 0x1, RZ ;  /* 0x0000000106062810 */ /* 0x000fcc0007ffe0ff */
[----:B------:R-:W-:Y:S01]  /*b9f0*/  @!P0 IMAD.MOV R6, RZ, RZ, -R6 ;  /* 0x000000ffff068224 */ /* 0x000fe200078e0a06 */
[----:B------:R-:W-:-:S05]  /*ba00*/  @!P1 LOP3.LUT R6, RZ, R8, RZ, 0x33, !PT ;  /* 0x00000008ff069212 */ /* 0x000fca00078e33ff */
[--C-:B------:R-:W-:Y:S02]  /*ba10*/  IMAD.MOV R2, RZ, RZ, -R6.reuse ;  /* 0x000000ffff027224 */ /* 0x100fe400078e0a06 */
[C---:B------:R-:W-:Y:S02]  /*ba20*/  IMAD R6, R8.reuse, 0x1000000, R6 ;  /* 0x0100000008067824 */ /* 0x040fe400078e0206 */
[----:B------:R-:W-:-:S04]  /*ba30*/  IMAD R2, R8, R2, R5 ;  /* 0x0000000208027224 */ /* 0x000fc800078e0205 */
[----:B------:R-:W-:Y:S01]  /*ba40*/  IMAD R194, R2, 0x10000, R6 ;  /* 0x0001000002c27824 */ /* 0x000fe200078e0206 */
[----:B------:R-:W-:Y:S05]  /*ba50*/  BRA `(.L_x_101) ;  /* 0x0000004000007947 */ /* 0x000fea0003800000 */
.L_x_92:
[----:B------:R-:W-:Y:S01]  /*ba60*/  IMAD.MOV.U32 R192, RZ, RZ, R4 ;  /* 0x000000ffffc07224 */ /* 0x000fe200078e0004 */
[----:B------:R-:W-:Y:S01]  /*ba70*/  MOV R194, RZ ;  /* 0x000000ff00c27202 */ /* 0x000fe20000000f00 */
[----:B------:R-:W-:Y:S01]  /*ba80*/  IMAD.MOV.U32 R193, RZ, RZ, RZ ;  /* 0x000000ffffc17224 */ /* 0x000fe200078e00ff */
[----:B------:R-:W-:Y:S02]  /*ba90*/  MOV R195, c[0x0][0x53c] ;  /* 0x00014f0000c37a02 */ /* 0x000fe40000000f00 */
.L_x_101:
[----:B------:R-:W-:Y:S05]  /*baa0*/  BSYNC B1 ;  /* 0x0000000000017941 */ /* 0x000fea0003800000 */
.L_x_90:
[----:B------:R-:W-:Y:S01]  /*bab0*/  WARPSYNC 0xffffffff ;  /* 0xffffffff00007948 */ /* 0x000fe20003800000 */
[----:B------:R-:W-:Y:S01]  /*bac0*/  BAR.SYNC.DEFER_BLOCKING 0x4, 0x100 ;  /* 0x0104000000007b1d */ /* 0x000fe20000010000 */
[----:B------:R-:W-:-:S13]  /*bad0*/  ISETP.NE.AND P0, PT, R3, RZ, PT ;  /* 0x000000ff0300720c */ /* 0x000fda0003f05270 */
[----:B------:R1:W-:Y:S04]  /*bae0*/  @!P0 STS.128 [0x18100], R192 ;  /* 0x018100c0ff008388 */ /* 0x0003e80000000c00 */
[----:B------:R-:W-:Y:S06]  /*baf0*/  BAR.ARV 0x5, 0x100 ;  /* 0x0144000000007b1d */ /* 0x000fec0000002000 */
.L_x_85:
[----:B----4-:R-:W-:-:S13]  /*bb00*/  ISETP.GE.AND P0, PT, R195, c[0x0][0x53c], PT ;  /* 0x00014f00c3007a0c */ /* 0x010fda0003f06270 */
[----:B-123--:R-:W-:Y:S01]  /*bb10*/  @P0 CALL.REL.NOINC `(.L_x_102) ;  /* 0x0000001000000944 */ /* 0x00efe20003c00000 */
[----:B------:R-:W-:Y:S05]  /*bb20*/  BRA `(.L_x_103) ;  /* 0xffff58d000007947 */ /* 0x000fea000383ffff */
.L_x_102:
[----:B------:R-:W-:Y:S05]  /*bb30*/  EXIT ;  /* 0x000000000000794d */ /* 0x000fea0003800000 */
.L_x_14:
[----:B------:R-:W-:Y:S01]  /*bb40*/  IMAD.MOV.U32 R11, RZ, RZ, R9 ;  /* 0x000000ffff0b7224 */ /* 0x000fe200078e0009 */
[----:B------:R-:W-:Y:S02]  /*bb50*/  MOV R5, 0x1 ;  /* 0x0000000100057802 */ /* 0x000fe40000000f00 */
[----:B------:R-:W-:Y:S02]  /*bb60*/  MOV R2, 0xbb80 ;  /* 0x0000bb8000027802 */ /* 0x000fe40000000f00 */
[----:B------:R-:W-:Y:S05]  /*bb70*/  CALL.REL.NOINC `($__internal_2_$__cuda_sm70_shflsync_up_p) ;  /* 0x0000179000007944 */ /* 0x000fea0003c00000 */
[----:B--2---:R-:W-:Y:S01]  /*bb80*/  MOV R2, R5 ;  /* 0x0000000500027202 */ /* 0x004fe20000000f00 */
[----:B-1----:R-:W-:Y:S05]  /*bb90*/  BRA `(.L_x_104) ;  /* 0xffff48d000007947 */ /* 0x002fea000383ffff */
.L_x_15:
[----:B------:R-:W-:Y:S01]  /*bba0*/  IMAD.MOV.U32 R11, RZ, RZ, R9 ;  /* 0x000000ffff0b7224 */ /* 0x000fe200078e0009 */
[----:B------:R-:W-:Y:S02]  /*bbb0*/  MOV R5, 0x2 ;  /* 0x0000000200057802 */ /* 0x000fe40000000f00 */
[----:B------:R-:W-:Y:S02]  /*bbc0*/  MOV R2, 0xbbe0 ;  /* 0x0000bbe000027802 */ /* 0x000fe40000000f00 */
[----:B------:R-:W-:Y:S05]  /*bbd0*/  CALL.REL.NOINC `($__internal_2_$__cuda_sm70_shflsync_up_p) ;  /* 0x0000173000007944 */ /* 0x000fea0003c00000 */
[----:B--2---:R-:W-:Y:S02]  /*bbe0*/  SEL R5, R5, RZ, P4 ;  /* 0x000000ff05057207 */ /* 0x004fe40002000000 */
[----:B------:R-:W-:-:S03]  /*bbf0*/  MOV R2, 0xbc40 ;  /* 0x0000bc4000027802 */ /* 0x000fc60000000f00 */
[----:B------:R-:W-:Y:S01]  /*bc00*/  IMAD.IADD R9, R9, 0x1, R5 ;  /* 0x0000000109097824 */ /* 0x000fe200078e0205 */
[----:B------:R-:W-:-:S03]  /*bc10*/  MOV R5, 0x4 ;  /* 0x0000000400057802 */ /* 0x000fc60000000f00 */
[----:B-1----:R-:W-:Y:S02]  /*bc20*/  IMAD.MOV.U32 R11, RZ, RZ, R9 ;  /* 0x000000ffff0b7224 */ /* 0x002fe400078e0009 */
        /* <DEDUP_REMOVED lines=13> */
[----:B--2---:R-:W-:Y:S01]  /*bd00*/  SEL R5, R5, RZ, P1 ;  /* 0x000000ff05057207 */ /* 0x004fe20000800000 */
[----:B------:R-:W-:Y:S01]  /*bd10*/  IMAD.MOV.U32 R6, RZ, RZ, 0x1f ;  /* 0x0000001fff067424 */ /* 0x000fe200078e00ff */
[----:B------:R-:W-:-:S03]  /*bd20*/  MOV R2, 0xbd70 ;  /* 0x0000bd7000027802 */ /* 0x000fc60000000f00 */
[----:B------:R-:W-:Y:S01]  /*bd30*/  IMAD.IADD R9, R9, 0x1, R5 ;  /* 0x0000000109097824 */ /* 0x000fe200078e0205 */
[----:B------:R-:W-:-:S03]  /*bd40*/  MOV R5, 0x1f ;  /* 0x0000001f00057802 */ /* 0x000fc60000000f00 */
[----:B------:R-:W-:Y:S02]  /*bd50*/  IMAD.MOV.U32 R7, RZ, RZ, R9 ;  /* 0x000000ffff077224 */ /* 0x000fe400078e0009 */
[----:B-1----:R-:W-:Y:S05]  /*bd60*/  CALL.REL.NOINC `($__internal_1_$__cuda_sm70_shflsync_idx_p) ;  /* 0x0000155000007944 */ /* 0x002fea0003c00000 */
[----:B------:R-:W-:Y:S05]  /*bd70*/  BRA `(.L_x_105) ;  /* 0xffff47f000007947 */ /* 0x000fea000383ffff */
.L_x_17:
[----:B------:R-:W-:Y:S02]  /*bd80*/  SEL R2, RZ, 0x1, P0 ;  /* 0x00000001ff027807 */ /* 0x000fe40000000000 */
[----:B------:R-:W-:Y:S02]  /*bd90*/  MOV R0, 0xbdb0 ;  /* 0x0000bdb000007802 */ /* 0x000fe40000000f00 */
[----:B------:R-:W-:Y:S05]  /*bda0*/  CALL.REL.NOINC `($__internal_3_$__cuda_sm70_votesync_ballot) ;  /* 0x000015b000007944 */ /* 0x000fea0003c00000 */
[----:B------:R-:W-:Y:S05]  /*bdb0*/  BRA `(.L_x_106) ;  /* 0xffff484000007947 */ /* 0x000fea000383ffff */
.L_x_18:
[----:B------:R-:W-:Y:S01]  /*bdc0*/  IMAD.MOV.U32 R7, RZ, RZ, R8 ;  /* 0x000000ffff077224 */ /* 0x000fe200078e0008 */
[----:B--2---:R-:W-:Y:S01]  /*bdd0*/  MOV R6, R0 ;  /* 0x0000000000067202 */ /* 0x004fe20000000f00 */
[----:B------:R-:W-:Y:S01]  /*bde0*/  IMAD.MOV.U32 R5, RZ, RZ, 0x1f ;  /* 0x0000001fff057424 */ /* 0x000fe200078e00ff */
[----:B------:R-:W-:Y:S02]  /*bdf0*/  MOV R2, 0xbe10 ;  /* 0x0000be1000027802 */ /* 0x000fe40000000f00 */
[----:B-1----:R-:W-:Y:S05]  /*be00*/  CALL.REL.NOINC `($__internal_1_$__cuda_sm70_shflsync_idx_p) ;  /* 0x000014b000007944 */ /* 0x002fea0003c00000 */
[----:B------:R-:W-:Y:S01]  /*be10*/  IMAD.MOV.U32 R8, RZ, RZ, R5 ;  /* 0x000000ffff087224 */ /* 0x000fe200078e0005 */
[----:B------:R-:W-:Y:S01]  /*be20*/  MOV R7, R4 ;  /* 0x0000000400077202 */ /* 0x000fe20000000f00 */
[----:B------:R-:W-:Y:S01]  /*be30*/  IMAD.MOV.U32 R11, RZ, RZ, RZ ;  /* 0x000000ffff0b7224 */ /* 0x000fe200078e00ff */
[----:B------:R-:W-:Y:S01]  /*be40*/  MOV R6, R0 ;  /* 0x0000000000067202 */ /* 0x000fe20000000f00 */
[----:B------:R-:W-:Y:S01]  /*be50*/  IMAD.MOV.U32 R5, RZ, RZ, 0x1f ;  /* 0x0000001fff057424 */ /* 0x000fe200078e00ff */
[----:B------:R-:W-:-:S02]  /*be60*/  MOV R2, 0xbe80 ;  /* 0x0000be8000027802 */ /* 0x000fc40000000f00 */
[----:B------:R-:W-:Y:S05]  /*be70*/  CALL.REL.NOINC `($__internal_1_$__cuda_sm70_shflsync_idx_p) ;  /* 0x0000144000007944 */ /* 0x000fea0003c00000 */
[----:B------:R-:W-:Y:S01]  /*be80*/  MOV R4, R5 ;  /* 0x0000000500047202 */ /* 0x000fe20000000f00 */
[----:B------:R-:W-:Y:S05]  /*be90*/  BRA `(.L_x_107) ;  /* 0xffff47b000007947 */ /* 0x000fea000383ffff */
.L_x_21:
[----:B------:R-:W-:Y:S01]  /*bea0*/  IMAD.MOV.U32 R7, RZ, RZ, R9 ;  /* 0x000000ffff077224 */ /* 0x000fe200078e0009 */
[----:B------:R-:W-:-:S02]  /*beb0*/  MOV R5, 0x1f ;  /* 0x0000001f00057802 */ /* 0x000fc40000000f00 */
[----:B------:R-:W-:Y:S02]  /*bec0*/  MOV R2, 0xbee0 ;  /* 0x0000bee000027802 */ /* 0x000fe40000000f00 */
[----:B-1234-:R-:W-:Y:S05]  /*bed0*/  CALL.REL.NOINC `($__internal_1_$__cuda_sm70_shflsync_idx_p) ;  /* 0x000013e000007944 */ /* 0x01efea0003c00000 */
[----:B------:R-:W-:Y:S01]  /*bee0*/  MOV R11, R5 ;  /* 0x00000005000b7202 */ /* 0x000fe20000000f00 */
[----:B------:R-:W-:Y:S05]  /*bef0*/  BRA `(.L_x_20) ;  /* 0xffff47b000007947 */ /* 0x000fea000383ffff */
.L_x_29:
[----:B------:R-:W-:Y:S01]  /*bf00*/  IMAD.MOV.U32 R7, RZ, RZ, R12 ;  /* 0x000000ffff077224 */ /* 0x000fe200078e000c */
[----:B------:R-:W-:Y:S01]  /*bf10*/  MOV R6, RZ ;  /* 0x000000ff00067202 */ /* 0x000fe20000000f00 */
[----:B------:R-:W-:Y:S01]  /*bf20*/  IMAD.MOV.U32 R5, RZ, RZ, 0x181f ;  /* 0x0000181fff057424 */ /* 0x000fe200078e00ff */
[----:B------:R-:W-:Y:S02]  /*bf30*/  MOV R2, 0xbf50 ;  /* 0x0000bf5000027802 */ /* 0x000fe40000000f00 */
[----:B------:R-:W-:Y:S05]  /*bf40*/  CALL.REL.NOINC `($__internal_1_$__cuda_sm70_shflsync_idx_p) ;  /* 0x0000137000007944 */ /* 0x000fea0003c00000 */
[----:B------:R-:W-:Y:S01]  /*bf50*/  MOV R14, R5 ;  /* 0x00000005000e7202 */ /* 0x000fe20000000f00 */
[----:B------:R-:W-:Y:S05]  /*bf60*/  BRA `(.L_x_108) ;  /* 0xffff634000007947 */ /* 0x000fea000383ffff */
.L_x_30:
[----:B------:R-:W-:Y:S01]  /*bf70*/  IMAD.MOV.U32 R7, RZ, RZ, R13 ;  /* 0x000000ffff077224 */ /* 0x000fe200078e000d */
[----:B------:R-:W-:Y:S01]  /*bf80*/  MOV R6, RZ ;  /* 0x000000ff00067202 */ /* 0x000fe20000000f00 */
[----:B------:R-:W-:Y:S01]  /*bf90*/  IMAD.MOV.U32 R5, RZ, RZ, 0x181f ;  /* 0x0000181fff057424 */ /* 0x000fe200078e00ff */
[----:B------:R-:W-:Y:S02]  /*bfa0*/  MOV R2, 0xbfc0 ;  /* 0x0000bfc000027802 */ /* 0x000fe40000000f00 */
[----:B-12---:R-:W-:Y:S05]  /*bfb0*/  CALL.REL.NOINC `($__internal_1_$__cuda_sm70_shflsync_idx_p) ;  /* 0x0000130000007944 */ /* 0x006fea0003c00000 */
[----:B------:R-:W-:Y:S01]  /*bfc0*/  MOV R2, R5 ;  /* 0x0000000500027202 */ /* 0x000fe20000000f00 */
[----:B------:R-:W-:Y:S05]  /*bfd0*/  BRA `(.L_x_109) ;  /* 0xffff62f000007947 */ /* 0x000fea000383ffff */
.L_x_33:
[----:B--2---:R-:W-:Y:S01]  /*bfe0*/  IMAD.MOV.U32 R7, RZ, RZ, R12 ;  /* 0x000000ffff077224 */ /* 0x004fe200078e000c */
[----:B------:R-:W-:Y:S01]  /*bff0*/  MOV R6, 0x1 ;  /* 0x0000000100067802 */ /* 0x000fe20000000f00 */
[----:B------:R-:W-:Y:S01]  /*c000*/  IMAD.MOV.U32 R5, RZ, RZ, 0x181f ;  /* 0x0000181fff057424 */ /* 0x000fe200078e00ff */
[----:B----4-:R-:W-:-:S02]  /*c010*/  MOV R2, 0xc030 ;  /* 0x0000c03000027802 */ /* 0x010fc40000000f00 */
[----:B-1-3--:R-:W-:Y:S05]  /*c020*/  CALL.REL.NOINC `($__internal_1_$__cuda_sm70_shflsync_idx_p) ;  /* 0x0000129000007944 */ /* 0x00afea0003c00000 */
[----:B------:R-:W-:Y:S01]  /*c030*/  IMAD.MOV.U32 R14, RZ, RZ, R5 ;  /* 0x000000ffff0e7224 */ /* 0x000fe200078e0005 */
[----:B------:R-:W-:Y:S01]  /*c040*/  MOV R6, 0x1 ;  /* 0x0000000100067802 */ /* 0x000fe20000000f00 */
[----:B------:R-:W-:Y:S01]  /*c050*/  IMAD.MOV.U32 R7, RZ, RZ, R13 ;  /* 0x000000ffff077224 */ /* 0x000fe200078e000d */
[----:B------:R-:W-:-:S02]  /*c060*/  MOV R5, 0x181f ;  /* 0x0000181f00057802 */ /* 0x000fc40000000f00 */
[----:B------:R-:W-:Y:S02]  /*c070*/  MOV R2, 0xc090 ;  /* 0x0000c09000027802 */ /* 0x000fe40000000f00 */
[----:B------:R-:W-:Y:S05]  /*c080*/  CALL.REL.NOINC `($__internal_1_$__cuda_sm70_shflsync_idx_p) ;  /* 0x0000123000007944 */ /* 0x000fea0003c00000 */
[----:B------:R-:W-:Y:S05]  /*c090*/  BRA `(.L_x_110) ;  /* 0xffff637000007947 */ /* 0x000fea000383ffff */
.L_x_36:
[----:B-1----:R-:W-:Y:S01]  /*c0a0*/  IMAD.MOV.U32 R7, RZ, RZ, R12 ;  /* 0x000000ffff077224 */ /* 0x002fe200078e000c */
[----:B------:R-:W-:Y:S01]  /*c0b0*/  MOV R6, 0x2 ;  /* 0x0000000200067802 */ /* 0x000fe20000000f00 */
[----:B---3--:R-:W-:Y:S01]  /*c0c0*/  IMAD.MOV.U32 R5, RZ, RZ, 0x181f ;  /* 0x0000181fff057424 */ /* 0x008fe200078e00ff */
[----:B------:R-:W-:Y:S02]  /*c0d0*/  MOV R2, 0xc0f0 ;  /* 0x0000c0f000027802 */ /* 0x000fe40000000f00 */
[----:B--2---:R-:W-:Y:S05]  /*c0e0*/  CALL.REL.NOINC `($__internal_1_$__cuda_sm70_shflsync_idx_p) ;  /* 0x000011d000007944 */ /* 0x004fea0003c00000 */
[----:B------:R-:W-:Y:S01]  /*c0f0*/  MOV R14, R5 ;  /* 0x00000005000e7202 */ /* 0x000fe20000000f00 */
[----:B------:R-:W-:Y:S05]  /*c100*/  BRA `(.L_x_111) ;  /* 0xffff643000007947 */ /* 0x000fea000383ffff */
.L_x_37:
[----:B------:R-:W-:Y:S01]  /*c110*/  IMAD.MOV.U32 R7, RZ, RZ, R13 ;  /* 0x000000ffff077224 */ /* 0x000fe200078e000d */
[----:B------:R-:W-:Y:S01]  /*c120*/  MOV R6, 0x2 ;  /* 0x0000000200067802 */ /* 0x000fe20000000f00 */
[----:B---3--:R-:W-:Y:S01]  /*c130*/  IMAD.MOV.U32 R5, RZ, RZ, 0x181f ;  /* 0x0000181fff057424 */ /* 0x008fe200078e00ff */
[----:B------:R-:W-:Y:S02]  /*c140*/  MOV R2, 0xc160 ;  /* 0x0000c16000027802 */ /* 0x000fe40000000f00 */
[----:B-12-4-:R-:W-:Y:S05]  /*c150*/  CALL.REL.NOINC `($__internal_1_$__cuda_sm70_shflsync_idx_p) ;  /* 0x0000116000007944 */ /* 0x016fea0003c00000 */
[----:B------:R-:W-:Y:S05]  /*c160*/  BRA `(.L_x_112) ;  /* 0xffff63f000007947 */ /* 0x000fea000383ffff */
.L_x_40:
[----:B-1----:R-:W-:Y:S01]  /*c170*/  IMAD.MOV.U32 R7, RZ, RZ, R12 ;  /* 0x000000ffff077224 */ /* 0x002fe200078e000c */
[----:B------:R-:W-:Y:S01]  /*c180*/  MOV R6, 0x3 ;  /* 0x0000000300067802 */ /* 0x000fe20000000f00 */
[----:B------:R-:W-:Y:S01]  /*c190*/  IMAD.MOV.U32 R5, RZ, RZ, 0x181f ;  /* 0x0000181fff057424 */ /* 0x000fe200078e00ff */
[----:B------:R-:W-:-:S02]  /*c1a0*/  MOV R2, 0xc1c0 ;  /* 0x0000c1c000027802 */ /* 0x000fc40000000f00 */
[----:B--234-:R-:W-:Y:S05]  /*c1b0*/  CALL.REL.NOINC `($__internal_1_$__cuda_sm70_shflsync_idx_p) ;  /* 0x0000110000007944 */ /* 0x01cfea0003c00000 */
[----:B------:R-:W-:Y:S01]  /*c1c0*/  IMAD.MOV.U32 R12, RZ, RZ, R5 ;  /* 0x000000ffff0c7224 */ /* 0x000fe200078e0005 */
[----:B------:R-:W-:Y:S01]  /*c1d0*/  MOV R6, 0x3 ;  /* 0x0000000300067802 */ /* 0x000fe20000000f00 */
[----:B------:R-:W-:Y:S01]  /*c1e0*/  IMAD.MOV.U32 R7, RZ, RZ, R13 ;  /* 0x000000ffff077224 */ /* 0x000fe200078e000d */
[----:B------:R-:W-:-:S02]  /*c1f0*/  MOV R5, 0x181f ;  /* 0x0000181f00057802 */ /* 0x000fc40000000f00 */
[----:B------:R-:W-:Y:S02]  /*c200*/  MOV R2, 0xc220 ;  /* 0x0000c22000027802 */ /* 0x000fe40000000f00 */
[----:B------:R-:W-:Y:S05]  /*c210*/  CALL.REL.NOINC `($__internal_1_$__cuda_sm70_shflsync_idx_p) ;  /* 0x000010a000007944 */ /* 0x000fea0003c00000 */
[----:B------:R-:W-:Y:S01]  /*c220*/  MOV R13, R5 ;  /* 0x00000005000d7202 */ /* 0x000fe20000000f00 */
[----:B------:R-:W-:Y:S05]  /*c230*/  BRA `(.L_x_113) ;  /* 0xffff646000007947 */ /* 0x000fea000383ffff */
.L_x_45:
[----:B------:R-:W-:Y:S01]  /*c240*/  IMAD.MOV.U32 R7, RZ, RZ, R246 ;  /* 0x000000ffff077224 */ /* 0x000fe200078e00f6 */
[----:B------:R-:W-:Y:S01]  /*c250*/  MOV R4, 0x1f ;  /* 0x0000001f00047802 */ /* 0x000fe20000000f00 */
[----:B------:R-:W-:Y:S01]  /*c260*/  IMAD.MOV.U32 R6, RZ, RZ, 0x2 ;  /* 0x00000002ff067424 */ /* 0x000fe200078e00ff */
[----:B------:R-:W-:Y:S02]  /*c270*/  MOV R2, 0xffffffff ;  /* 0xffffffff00027802 */ /* 0x000fe40000000f00 */
[----:B------:R-:W-:Y:S02]  /*c280*/  MOV R5, 0xc2a0 ;  /* 0x0000c2a000057802 */ /* 0x000fe40000000f00 */
[----:B------:R-:W-:Y:S05]  /*c290*/  CALL.REL.NOINC `($__internal_0_$__cuda_sm70_shflsync_bfly_p) ;  /* 0x00000fd000007944 */ /* 0x000fea0003c00000 */
[----:B--2---:R-:W-:Y:S01]  /*c2a0*/  FADD.FTZ R0, R246, R6 ;  /* 0x00000006f6007221 */ /* 0x004fe20000010000 */
[----:B------:R-:W-:Y:S02]  /*c2b0*/  MOV R6, 0x1 ;  /* 0x0000000100067802 */ /* 0x000fe40000000f00 */
[----:B------:R-:W-:Y:S02]  /*c2c0*/  MOV R5, 0xc2f0 ;  /* 0x0000c2f000057802 */ /* 0x000fe40000000f00 */
[----:B-1----:R-:W-:-:S02]  /*c2d0*/  MOV R7, R0 ;  /* 0x0000000000077202 */ /* 0x002fc40000000f00 */
[----:B------:R-:W-:Y:S05]  /*c2e0*/  CALL.REL.NOINC `($__internal_0_$__cuda_sm70_shflsync_bfly_p) ;  /* 0x00000f8000007944 */ /* 0x000fea0003c00000 */
[----:B--2---:R-:W-:Y:S01]  /*c2f0*/  FADD.FTZ R0, R0, R6 ;  /* 0x0000000600007221 */ /* 0x004fe20000010000 */
[----:B-1----:R-:W-:-:S02]  /*c300*/  MOV R7, R245 ;  /* 0x000000f500077202 */ /* 0x002fc40000000f00 */
[----:B------:R-:W-:Y:S02]  /*c310*/  MOV R6, 0x2 ;  /* 0x0000000200067802 */ /* 0x000fe40000000f00 */
[----:B------:R-:W-:Y:S02]  /*c320*/  MOV R5, 0xc340 ;  /* 0x0000c34000057802 */ /* 0x000fe40000000f00 */
[----:B------:R-:W-:Y:S05]  /*c330*/  CALL.REL.NOINC `($__internal_0_$__cuda_sm70_shflsync_bfly_p) ;  /* 0x00000f3000007944 */ /* 0x000fea0003c00000 */
[----:B--2---:R-:W-:Y:S01]  /*c340*/  FADD.FTZ R245, R245, R6 ;  /* 0x00000006f5f57221 */ /* 0x004fe20000010000 */
[----:B------:R-:W-:Y:S02]  /*c350*/  MOV R6, 0x1 ;  /* 0x0000000100067802 */ /* 0x000fe40000000f00 */
[----:B------:R-:W-:Y:S02]  /*c360*/  MOV R5, 0xc390 ;  /* 0x0000c39000057802 */ /* 0x000fe40000000f00 */
[----:B-1----:R-:W-:Y:S02]  /*c370*/  MOV R7, R245 ;  /* 0x000000f500077202 */ /* 0x002fe40000000f00 */
[----:B------:R-:W-:Y:S05]  /*c380*/  CALL.REL.NOINC `($__internal_0_$__cuda_sm70_shflsync_bfly_p) ;  /* 0x00000ee000007944 */ /* 0x000fea0003c00000 */
[----:B-12---:R-:W-:Y:S01]  /*c390*/  MOV R4, R6 ;  /* 0x0000000600047202 */ /* 0x006fe20000000f00 */
[----:B------:R-:W-:Y:S05]  /*c3a0*/  BRA `(.L_x_114) ;  /* 0xffffb46000007947 */ /* 0x000fea000383ffff */
.L_x_52:
[----:B--234-:R-:W-:Y:S01]  /*c3b0*/  IMAD.MOV.U32 R7, RZ, RZ, R4 ;  /* 0x000000ffff077224 */ /* 0x01cfe200078e0004 */
[----:B------:R-:W-:Y:S01]  /*c3c0*/  MOV R6, RZ ;  /* 0x000000ff00067202 */ /* 0x000fe20000000f00 */
[----:B------:R-:W-:Y:S01]  /*c3d0*/  IMAD.MOV.U32 R5, RZ, RZ, 0x181f ;  /* 0x0000181fff057424 */ /* 0x000fe200078e00ff */
[----:B------:R-:W-:-:S02]  /*c3e0*/  MOV R2, 0xc400 ;  /* 0x0000c40000027802 */ /* 0x000fc40000000f00 */
[----:B-1----:R-:W-:Y:S05]  /*c3f0*/  CALL.REL.NOINC `($__internal_1_$__cuda_sm70_shflsync_idx_p) ;  /* 0x00000ec000007944 */ /* 0x002fea0003c00000 */
[----:B------:R-:W-:Y:S01]  /*c400*/  MOV R57, R5 ;  /* 0x0000000500397202 */ /* 0x000fe20000000f00 */
[----:B------:R-:W-:Y:S05]  /*c410*/  BRA `(.L_x_115) ;  /* 0xffffca9000007947 */ /* 0x000fea000383ffff */
.L_x_53:
[----:B------:R-:W-:Y:S01]  /*c420*/  IMAD.MOV.U32 R7, RZ, RZ, R56 ;  /* 0x000000ffff077224 */ /* 0x000fe200078e0038 */
[----:B------:R-:W-:Y:S01]  /*c430*/  MOV R6, RZ ;  /* 0x000000ff00067202 */ /* 0x000fe20000000f00 */
[----:B------:R-:W-:Y:S01]  /*c440*/  IMAD.MOV.U32 R5, RZ, RZ, 0x181f ;  /* 0x0000181fff057424 */ /* 0x000fe200078e00ff */
[----:B------:R-:W-:-:S02]  /*c450*/  MOV R2, 0xc470 ;  /* 0x0000c47000027802 */ /* 0x000fc40000000f00 */
[----:B-123--:R-:W-:Y:S05]  /*c460*/  CALL.REL.NOINC `($__internal_1_$__cuda_sm70_shflsync_idx_p) ;  /* 0x00000e5000007944 */ /* 0x00efea0003c00000 */
[----:B------:R-:W-:Y:S01]  /*c470*/  MOV R2, R5 ;  /* 0x0000000500027202 */ /* 0x000fe20000000f00 */
[----:B------:R-:W-:Y:S05]  /*c480*/  BRA `(.L_x_116) ;  /* 0xffffca4000007947 */ /* 0x000fea000383ffff */
.L_x_56:
[----:B--2---:R-:W-:Y:S01]  /*c490*/  IMAD.MOV.U32 R7, RZ, RZ, R4 ;  /* 0x000000ffff077224 */ /* 0x004fe200078e0004 */
[----:B------:R-:W-:Y:S01]  /*c4a0*/  MOV R6, 0x1 ;  /* 0x0000000100067802 */ /* 0x000fe20000000f00 */
[----:B------:R-:W-:Y:S01]  /*c4b0*/  IMAD.MOV.U32 R5, RZ, RZ, 0x181f ;  /* 0x0000181fff057424 */ /* 0x000fe200078e00ff */
[----:B------:R-:W-:-:S02]  /*c4c0*/  MOV R2, 0xc4e0 ;  /* 0x0000c4e000027802 */ /* 0x000fc40000000f00 */
[----:B-1-34-:R-:W-:Y:S05]  /*c4d0*/  CALL.REL.NOINC `($__internal_1_$__cuda_sm70_shflsync_idx_p) ;  /* 0x00000de000007944 */ /* 0x01afea0003c00000 */
[----:B------:R-:W-:Y:S01]  /*c4e0*/  IMAD.MOV.U32 R20, RZ, RZ, R5 ;  /* 0x000000ffff147224 */ /* 0x000fe200078e0005 */
[----:B------:R-:W-:Y:S01]  /*c4f0*/  MOV R6, 0x1 ;  /* 0x0000000100067802 */ /* 0x000fe20000000f00 */
[----:B------:R-:W-:Y:S01]  /*c500*/  IMAD.MOV.U32 R7, RZ, RZ, R56 ;  /* 0x000000ffff077224 */ /* 0x000fe200078e0038 */
[----:B------:R-:W-:-:S02]  /*c510*/  MOV R5, 0x181f ;  /* 0x0000181f00057802 */ /* 0x000fc40000000f00 */
[----:B------:R-:W-:Y:S02]  /*c520*/  MOV R2, 0xc540 ;  /* 0x0000c54000027802 */ /* 0x000fe40000000f00 */
[----:B------:R-:W-:Y:S05]  /*c530*/  CALL.REL.NOINC `($__internal_1_$__cuda_sm70_shflsync_idx_p) ;  /* 0x00000d8000007944 */ /* 0x000fea0003c00000 */
[----:B------:R-:W-:Y:S05]  /*c540*/  BRA `(.L_x_117) ;  /* 0xffffcab000007947 */ /* 0x000fea000383ffff */
.L_x_59:
[----:B--2---:R-:W-:Y:S01]  /*c550*/  IMAD.MOV.U32 R7, RZ, RZ, R4 ;  /* 0x000000ffff077224 */ /* 0x004fe200078e0004 */
[----:B------:R-:W-:Y:S01]  /*c560*/  MOV R6, 0x2 ;  /* 0x0000000200067802 */ /* 0x000fe20000000f00 */
[----:B----4-:R-:W-:Y:S01]  /*c570*/  IMAD.MOV.U32 R5, RZ, RZ, 0x181f ;  /* 0x0000181fff057424 */ /* 0x010fe200078e00ff */
[----:B------:R-:W-:Y:S02]  /*c580*/  MOV R2, 0xc5a0 ;  /* 0x0000c5a000027802 */ /* 0x000fe40000000f00 */
[----:B-1-3--:R-:W-:Y:S05]  /*c590*/  CALL.REL.NOINC `($__internal_1_$__cuda_sm70_shflsync_idx_p) ;  /* 0x00000d2000007944 */ /* 0x00afea0003c00000 */
[----:B------:R-:W-:Y:S01]  /*c5a0*/  MOV R16, R5 ;  /* 0x0000000500107202 */ /* 0x000fe20000000f00 */
[----:B------:R-:W-:Y:S05]  /*c5b0*/  BRA `(.L_x_118) ;  /* 0xffffcb7000007947 */ /* 0x000fea000383ffff */
.L_x_60:
[----:B------:R-:W-:Y:S01]  /*c5c0*/  IMAD.MOV.U32 R7, RZ, RZ, R56 ;  /* 0x000000ffff077224 */ /* 0x000fe200078e0038 */
[----:B------:R-:W-:Y:S01]  /*c5d0*/  MOV R6, 0x2 ;  /* 0x0000000200067802 */ /* 0x000fe20000000f00 */
[----:B----4-:R-:W-:Y:S01]  /*c5e0*/  IMAD.MOV.U32 R5, RZ, RZ, 0x181f ;  /* 0x0000181fff057424 */ /* 0x010fe200078e00ff */
[----:B------:R-:W-:Y:S02]  /*c5f0*/  MOV R2, 0xc610 ;  /* 0x0000c61000027802 */ /* 0x000fe40000000f00 */
[----:B-123--:R-:W-:Y:S05]  /*c600*/  CALL.REL.NOINC `($__internal_1_$__cuda_sm70_shflsync_idx_p) ;  /* 0x00000cb000007944 */ /* 0x00efea0003c00000 */
[----:B------:R-:W-:Y:S05]  /*c610*/  BRA `(.L_x_119) ;  /* 0xffffcb3000007947 */ /* 0x000fea000383ffff */
.L_x_63:
[----:B-1----:R-:W-:Y:S01]  /*c620*/  IMAD.MOV.U32 R7, RZ, RZ, R4 ;  /* 0x000000ffff077224 */ /* 0x002fe200078e0004 */
[----:B------:R-:W-:Y:S01]  /*c630*/  MOV R6, 0x3 ;  /* 0x0000000300067802 */ /* 0x000fe20000000f00 */
[----:B--2---:R-:W-:Y:S01]  /*c640*/  IMAD.MOV.U32 R5, RZ, RZ, 0x181f ;  /* 0x0000181fff057424 */ /* 0x004fe200078e00ff */
[----:B------:R-:W-:-:S02]  /*c650*/  MOV R2, 0xc670 ;  /* 0x0000c67000027802 */ /* 0x000fc40000000f00 */
[----:B---34-:R-:W-:Y:S05]  /*c660*/  CALL.REL.NOINC `($__internal_1_$__cuda_sm70_shflsync_idx_p) ;  /* 0x00000c5000007944 */ /* 0x018fea0003c00000 */
        /* <DEDUP_REMOVED lines=8> */
.L_x_65:
[----:B------:R-:W-:Y:S01]  /*c6f0*/  IMAD.MOV.U32 R7, RZ, RZ, R133 ;  /* 0x000000ffff077224 */ /* 0x000fe200078e0085 */
[----:B------:R-:W-:Y:S01]  /*c700*/  MOV R6, RZ ;  /* 0x000000ff00067202 */ /* 0x000fe20000000f00 */
[----:B------:R-:W-:Y:S01]  /*c710*/  IMAD.MOV.U32 R5, RZ, RZ, 0x1c1f ;  /* 0x00001c1fff057424 */ /* 0x000fe200078e00ff */
[----:B------:R-:W-:Y:S02]  /*c720*/  MOV R2, 0xc740 ;  /* 0x0000c74000027802 */ /* 0x000fe40000000f00 */
[----:B------:R-:W-:Y:S05]  /*c730*/  CALL.REL.NOINC `($__internal_1_$__cuda_sm70_shflsync_idx_p) ;  /* 0x00000b8000007944 */ /* 0x000fea0003c00000 */
[----:B------:R-:W-:Y:S01]  /*c740*/  MOV R135, R5 ;  /* 0x0000000500877202 */ /* 0x000fe20000000f00 */
[----:B------:R-:W-:Y:S05]  /*c750*/  BRA `(.L_x_121) ;  /* 0xffffce7000007947 */ /* 0x000fea000383ffff */
.L_x_66:
[----:B------:R-:W-:Y:S01]  /*c760*/  IMAD.MOV.U32 R7, RZ, RZ, R134 ;  /* 0x000000ffff077224 */ /* 0x000fe200078e0086 */
[----:B------:R-:W-:Y:S01]  /*c770*/  MOV R6, RZ ;  /* 0x000000ff00067202 */ /* 0x000fe20000000f00 */
[----:B------:R-:W-:Y:S01]  /*c780*/  IMAD.MOV.U32 R5, RZ, RZ, 0x1c1f ;  /* 0x00001c1fff057424 */ /* 0x000fe200078e00ff */
[----:B------:R-:W-:Y:S02]  /*c790*/  MOV R2, 0xc7b0 ;  /* 0x0000c7b000027802 */ /* 0x000fe40000000f00 */
[----:B-12---:R-:W-:Y:S05]  /*c7a0*/  CALL.REL.NOINC `($__internal_1_$__cuda_sm70_shflsync_idx_p) ;  /* 0x00000b1000007944 */ /* 0x006fea0003c00000 */
[----:B------:R-:W-:Y:S01]  /*c7b0*/  MOV R2, R5 ;  /* 0x0000000500027202 */ /* 0x000fe20000000f00 */
[----:B------:R-:W-:Y:S05]  /*c7c0*/  BRA `(.L_x_122) ;  /* 0xffffce2000007947 */ /* 0x000fea000383ffff */
.L_x_69:
[----:B----4-:R-:W-:Y:S01]  /*c7d0*/  IMAD.MOV.U32 R7, RZ, RZ, R133 ;  /* 0x000000ffff077224 */ /* 0x010fe200078e0085 */
[----:B------:R-:W-:Y:S01]  /*c7e0*/  MOV R6, 0x1 ;  /* 0x0000000100067802 */ /* 0x000fe20000000f00 */
[----:B------:R-:W-:Y:S01]  /*c7f0*/  IMAD.MOV.U32 R5, RZ, RZ, 0x1c1f ;  /* 0x00001c1fff057424 */ /* 0x000fe200078e00ff */
[----:B------:R-:W-:-:S02]  /*c800*/  MOV R2, 0xc820 ;  /* 0x0000c82000027802 */ /* 0x000fc40000000f00 */
[----:B-123--:R-:W-:Y:S05]  /*c810*/  CALL.REL.NOINC `($__internal_1_$__cuda_sm70_shflsync_idx_p) ;  /* 0x00000aa000007944 */ /* 0x00efea0003c00000 */
        /* <DEDUP_REMOVED lines=8> */
.L_x_73:
[----:B------:R-:W-:Y:S01]  /*c8a0*/  IMAD.MOV.U32 R7, RZ, RZ, R8 ;  /* 0x000000ffff077224 */ /* 0x000fe200078e0008 */
[----:B------:R-:W-:Y:S01]  /*c8b0*/  MOV R6, RZ ;  /* 0x000000ff00067202 */ /* 0x000fe20000000f00 */
[----:B------:R-:W-:Y:S01]  /*c8c0*/  IMAD.MOV.U32 R5, RZ, RZ, 0x181f ;  /* 0x0000181fff057424 */ /* 0x000fe200078e00ff */
[----:B------:R-:W-:Y:S02]  /*c8d0*/  MOV R2, 0xc8f0 ;  /* 0x0000c8f000027802 */ /* 0x000fe40000000f00 */
[----:B--2---:R-:W-:Y:S05]  /*c8e0*/  CALL.REL.NOINC `($__internal_1_$__cuda_sm70_shflsync_idx_p) ;  /* 0x000009d000007944 */ /* 0x004fea0003c00000 */
[----:B------:R-:W-:Y:S01]  /*c8f0*/  MOV R9, R5 ;  /* 0x0000000500097202 */ /* 0x000fe20000000f00 */
[----:B------:R-:W-:Y:S05]  /*c900*/  BRA `(.L_x_124) ;  /* 0xffffe25000007947 */ /* 0x000fea000383ffff */
.L_x_74:
[----:B------:R-:W-:Y:S01]  /*c910*/  IMAD.MOV.U32 R7, RZ, RZ, R4 ;  /* 0x000000ffff077224 */ /* 0x000fe200078e0004 */
[----:B------:R-:W-:Y:S01]  /*c920*/  MOV R6, RZ ;  /* 0x000000ff00067202 */ /* 0x000fe20000000f00 */
[----:B------:R-:W-:Y:S01]  /*c930*/  IMAD.MOV.U32 R5, RZ, RZ, 0x181f ;  /* 0x0000181fff057424 */ /* 0x000fe200078e00ff */
[----:B------:R-:W-:Y:S02]  /*c940*/  MOV R2, 0xc960 ;  /* 0x0000c96000027802 */ /* 0x000fe40000000f00 */
[----:B-123--:R-:W-:Y:S05]  /*c950*/  CALL.REL.NOINC `($__internal_1_$__cuda_sm70_shflsync_idx_p) ;  /* 0x0000096000007944 */ /* 0x00efea0003c00000 */
[----:B------:R-:W-:Y:S01]  /*c960*/  MOV R2, R5 ;  /* 0x0000000500027202 */ /* 0x000fe20000000f00 */
[----:B------:R-:W-:Y:S05]  /*c970*/  BRA `(.L_x_125) ;  /* 0xffffe20000007947 */ /* 0x000fea000383ffff */
.L_x_77:
        /* <DEDUP_REMOVED lines=13> */
.L_x_80:
[----:B-1----:R-:W-:Y:S01]  /*ca50*/  IMAD.MOV.U32 R7, RZ, RZ, R8 ;  /* 0x000000ffff077224 */ /* 0x002fe200078e0008 */
[----:B------:R-:W-:Y:S01]  /*ca60*/  MOV R6, 0x2 ;  /* 0x0000000200067802 */ /* 0x000fe20000000f00 */
[----:B------:R-:W-:Y:S01]  /*ca70*/  IMAD.MOV.U32 R5, RZ, RZ, 0x181f ;  /* 0x0000181fff057424 */ /* 0x000fe200078e00ff */
[----:B------:R-:W-:Y:S02]  /*ca80*/  MOV R2, 0xcaa0 ;  /* 0x0000caa000027802 */ /* 0x000fe40000000f00 */
[----:B--234-:R-:W-:Y:S05]  /*ca90*/  CALL.REL.NOINC `($__internal_1_$__cuda_sm70_shflsync_idx_p) ;  /* 0x0000082000007944 */ /* 0x01cfea0003c00000 */
[----:B------:R-:W-:Y:S01]  /*caa0*/  MOV R9, R5 ;  /* 0x0000000500097202 */ /* 0x000fe20000000f00 */
[----:B------:R-:W-:Y:S05]  /*cab0*/  BRA `(.L_x_127) ;  /* 0xffffe33000007947 */ /* 0x000fea000383ffff */
.L_x_81:
[----:B-1----:R-:W-:Y:S01]  /*cac0*/  IMAD.MOV.U32 R7, RZ, RZ, R4 ;  /* 0x000000ffff077224 */ /* 0x002fe200078e0004 */
[----:B------:R-:W-:Y:S01]  /*cad0*/  MOV R6, 0x2 ;  /* 0x0000000200067802 */ /* 0x000fe20000000f00 */
[----:B------:R-:W-:Y:S01]  /*cae0*/  IMAD.MOV.U32 R5, RZ, RZ, 0x181f ;  /* 0x0000181fff057424 */ /* 0x000fe200078e00ff */
[----:B------:R-:W-:Y:S02]  /*caf0*/  MOV R2, 0xcb10 ;  /* 0x0000cb1000027802 */ /* 0x000fe40000000f00 */
[----:B--234-:R-:W-:Y:S05]  /*cb00*/  CALL.REL.NOINC `($__internal_1_$__cuda_sm70_shflsync_idx_p) ;  /* 0x000007b000007944 */ /* 0x01cfea0003c00000 */
[----:B------:R-:W-:Y:S01]  /*cb10*/  MOV R2, R5 ;  /* 0x0000000500027202 */ /* 0x000fe20000000f00 */
[----:B------:R-:W-:Y:S05]  /*cb20*/  BRA `(.L_x_128) ;  /* 0xffffe2e000007947 */ /* 0x000fea000383ffff */
.L_x_84:
        /* <DEDUP_REMOVED lines=13> */
.L_x_86:
[----:B----4-:R-:W-:Y:S01]  /*cc00*/  IMAD.MOV.U32 R7, RZ, RZ, R0 ;  /* 0x000000ffff077224 */ /* 0x010fe200078e0000 */
[----:B------:R-:W-:Y:S01]  /*cc10*/  MOV R6, RZ ;  /* 0x000000ff00067202 */ /* 0x000fe20000000f00 */
[----:B------:R-:W-:Y:S01]  /*cc20*/  IMAD.MOV.U32 R5, RZ, RZ, 0x1f ;  /* 0x0000001fff057424 */ /* 0x000fe200078e00ff */
[----:B------:R-:W-:Y:S02]  /*cc30*/  MOV R2, 0xcc50 ;  /* 0x0000cc5000027802 */ /* 0x000fe40000000f00 */
[----:B------:R-:W-:Y:S05]  /*cc40*/  CALL.REL.NOINC `($__internal_1_$__cuda_sm70_shflsync_idx_p) ;  /* 0x0000067000007944 */ /* 0x000fea0003c00000 */
[----:B------:R-:W-:Y:S01]  /*cc50*/  MOV R4, R5 ;  /* 0x0000000500047202 */ /* 0x000fe20000000f00 */
[----:B------:R-:W-:Y:S05]  /*cc60*/  BRA `(.L_x_130) ;  /* 0xffffe49000007947 */ /* 0x000fea000383ffff */
.L_x_87:
[----:B----4-:R-:W-:Y:S01]  /*cc70*/  IMAD.MOV.U32 R7, RZ, RZ, R0 ;  /* 0x000000ffff077224 */ /* 0x010fe200078e0000 */
[----:B------:R-:W-:Y:S01]  /*cc80*/  MOV R6, 0x1 ;  /* 0x0000000100067802 */ /* 0x000fe20000000f00 */
[----:B------:R-:W-:Y:S01]  /*cc90*/  IMAD.MOV.U32 R5, RZ, RZ, 0x1f ;  /* 0x0000001fff057424 */ /* 0x000fe200078e00ff */
[----:B------:R-:W-:Y:S02]  /*cca0*/  MOV R2, 0xccc0 ;  /* 0x0000ccc000027802 */ /* 0x000fe40000000f00 */
[----:B-12---:R-:W-:Y:S05]  /*ccb0*/  CALL.REL.NOINC `($__internal_1_$__cuda_sm70_shflsync_idx_p) ;  /* 0x0000060000007944 */ /* 0x006fea0003c00000 */
[----:B------:R-:W-:Y:S01]  /*ccc0*/  MOV R0, R5 ;  /* 0x0000000500007202 */ /* 0x000fe20000000f00 */
[----:B------:R-:W-:Y:S05]  /*ccd0*/  BRA `(.L_x_131) ;  /* 0xffffe44000007947 */ /* 0x000fea000383ffff */
.L_x_88:
[----:B------:R-:W-:Y:S02]  /*cce0*/  MOV R5, 0x1 ;  /* 0x0000000100057802 */ /* 0x000fe40000000f00 */
[----:B------:R-:W-:-:S02]  /*ccf0*/  MOV R2, 0xcd10 ;  /* 0x0000cd1000027802 */ /* 0x000fc40000000f00 */
[----:B-12---:R-:W-:Y:S05]  /*cd00*/  CALL.REL.NOINC `($__internal_2_$__cuda_sm70_shflsync_up_p) ;  /* 0x0000060000007944 */ /* 0x006fea0003c00000 */
[----:B--2---:R-:W-:Y:S01]  /*cd10*/  MOV R2, R5 ;  /* 0x0000000500027202 */ /* 0x004fe20000000f00 */
[----:B-1----:R-:W-:Y:S05]  /*cd20*/  BRA `(.L_x_132) ;  /* 0xffffe51000007947 */ /* 0x002fea000383ffff */
.L_x_89:
[----:B------:R-:W-:Y:S02]  /*cd30*/  MOV R5, 0x2 ;  /* 0x0000000200057802 */ /* 0x000fe40000000f00 */
[----:B------:R-:W-:-:S02]  /*cd40*/  MOV R2, 0xcd60 ;  /* 0x0000cd6000027802 */ /* 0x000fc40000000f00 */
[----:B-12---:R-:W-:Y:S05]  /*cd50*/  CALL.REL.NOINC `($__internal_2_$__cuda_sm70_shflsync_up_p) ;  /* 0x000005b000007944 */ /* 0x006fea0003c00000 */
[----:B--2---:R-:W-:Y:S02]  /*cd60*/  SEL R5, R5, RZ, P1 ;  /* 0x000000ff05057207 */ /* 0x004fe40000800000 */
[----:B------:R-:W-:-:S03]  /*cd70*/  MOV R2, 0xcdb0 ;  /* 0x0000cdb000027802 */ /* 0x000fc60000000f00 */
[----:B-1----:R-:W-:Y:S02]  /*cd80*/  IMAD.IADD R11, R11, 0x1, R5 ;  /* 0x000000010b0b7824 */ /* 0x002fe400078e0205 */
[----:B------:R-:W-:Y:S02]  /*cd90*/  IMAD.MOV.U32 R5, RZ, RZ, 0x4 ;  /* 0x00000004ff057424 */ /* 0x000fe400078e00ff */
[----:B------:R-:W-:Y:S05]  /*cda0*/  CALL.REL.NOINC `($__internal_2_$__cuda_sm70_shflsync_up_p) ;  /* 0x0000056000007944 */ /* 0x000fea0003c00000 */
        /* <DEDUP_REMOVED lines=10> */
[----:B--2---:R-:W-:Y:S01]  /*ce50*/  SEL R5, R5, RZ, P4 ;  /* 0x000000ff05057207 */ /* 0x004fe20002000000 */
[----:B------:R-:W-:Y:S01]  /*ce60*/  IMAD.MOV.U32 R6, RZ, RZ, 0x1f ;  /* 0x0000001fff067424 */ /* 0x000fe200078e00ff */
[----:B------:R-:W-:-:S03]  /*ce70*/  MOV R2, 0xcec0 ;  /* 0x0000cec000027802 */ /* 0x000fc60000000f00 */
[----:B-1----:R-:W-:Y:S01]  /*ce80*/  IMAD.IADD R11, R5, 0x1, R11 ;  /* 0x00000001050b7824 */ /* 0x002fe200078e020b */
[----:B------:R-:W-:-:S03]  /*ce90*/  MOV R5, 0x1f ;  /* 0x0000001f00057802 */ /* 0x000fc60000000f00 */
[----:B------:R-:W-:Y:S02]  /*cea0*/  IMAD.MOV.U32 R7, RZ, RZ, R11 ;  /* 0x000000ffff077224 */ /* 0x000fe400078e000b */
[----:B------:R-:W-:Y:S05]  /*ceb0*/  CALL.REL.NOINC `($__internal_1_$__cuda_sm70_shflsync_idx_p) ;  /* 0x0000040000007944 */ /* 0x000fea0003c00000 */
[----:B------:R-:W-:Y:S01]  /*cec0*/  MOV R2, R5 ;  /* 0x0000000500027202 */ /* 0x000fe20000000f00 */
[----:B------:R-:W-:Y:S05]  /*ced0*/  BRA `(.L_x_133) ;  /* 0xffffe46000007947 */ /* 0x000fea000383ffff */
.L_x_93:
[----:B------:R-:W-:Y:S01]  /*cee0*/  IMAD.MOV.U32 R11, RZ, RZ, R0 ;  /* 0x000000ffff0b7224 */ /* 0x000fe200078e0000 */
[----:B------:R-:W-:Y:S02]  /*cef0*/  MOV R5, 0x1 ;  /* 0x0000000100057802 */ /* 0x000fe40000000f00 */
[----:B------:R-:W-:Y:S02]  /*cf00*/  MOV R2, 0xcf20 ;  /* 0x0000cf2000027802 */ /* 0x000fe40000000f00 */
[----:B------:R-:W-:Y:S05]  /*cf10*/  CALL.REL.NOINC `($__internal_2_$__cuda_sm70_shflsync_up_p) ;  /* 0x000003f000007944 */ /* 0x000fea0003c00000 */
[----:B--2---:R-:W-:Y:S01]  /*cf20*/  MOV R2, R5 ;  /* 0x0000000500027202 */ /* 0x004fe20000000f00 */
[----:B-1----:R-:W-:Y:S05]  /*cf30*/  BRA `(.L_x_134) ;  /* 0xffffe54000007947 */ /* 0x002fea000383ffff */
.L_x_94:
[----:B------:R-:W-:Y:S01]  /*cf40*/  IMAD.MOV.U32 R11, RZ, RZ, R0 ;  /* 0x000000ffff0b7224 */ /* 0x000fe200078e0000 */
[----:B------:R-:W-:Y:S02]  /*cf50*/  MOV R5, 0x2 ;  /* 0x0000000200057802 */ /* 0x000fe40000000f00 */
[----:B------:R-:W-:Y:S02]  /*cf60*/  MOV R2, 0xcf80 ;  /* 0x0000cf8000027802 */ /* 0x000fe40000000f00 */
[----:B------:R-:W-:Y:S05]  /*cf70*/  CALL.REL.NOINC `($__internal_2_$__cuda_sm70_shflsync_up_p) ;  /* 0x0000039000007944 */ /* 0x000fea0003c00000 */
[----:B-12---:R-:W-:Y:S01]  /*cf80*/  SEL R11, R5, RZ, P1 ;  /* 0x000000ff050b7207 */ /* 0x006fe20000800000 */
[----:B------:R-:W-:Y:S01]  /*cf90*/  IMAD.MOV.U32 R5, RZ, RZ, 0x4 ;  /* 0x00000004ff057424 */ /* 0x000fe200078e00ff */
[----:B------:R-:W-:-:S03]  /*cfa0*/  MOV R2, 0xcfd0 ;  /* 0x0000cfd000027802 */ /* 0x000fc60000000f00 */
[----:B------:R-:W-:Y:S02]  /*cfb0*/  IMAD.IADD R11, R0, 0x1, R11 ;  /* 0x00000001000b7824 */ /* 0x000fe400078e020b */
        /* <DEDUP_REMOVED lines=20> */
.L_x_96:
[----:B------:R-:W-:Y:S02]  /*d100*/  SEL R2, RZ, 0x1, P0 ;  /* 0x00000001ff027807 */ /* 0x000fe40000000000 */
[----:B------:R-:W-:Y:S02]  /*d110*/  MOV R0, 0xd130 ;  /* 0x0000d13000007802 */ /* 0x000fe40000000f00 */
[----:B---3--:R-:W-:Y:S05]  /*d120*/  CALL.REL.NOINC `($__internal_3_$__cuda_sm70_votesync_ballot) ;  /* 0x0000023000007944 */ /* 0x008fea0003c00000 */
[----:B------:R-:W-:Y:S05]  /*d130*/  BRA `(.L_x_136) ;  /* 0xffffe4d000007947 */ /* 0x000fea000383ffff */
.L_x_97:
[----:B------:R-:W-:Y:S01]  /*d140*/  IMAD.MOV.U32 R7, RZ, RZ, R9 ;  /* 0x000000ffff077224 */ /* 0x000fe200078e0009 */
[----:B--2---:R-:W-:Y:S01]  /*d150*/  MOV R6, R0 ;  /* 0x0000000000067202 */ /* 0x004fe20000000f00 */
[----:B------:R-:W-:Y:S01]  /*d160*/  IMAD.MOV.U32 R5, RZ, RZ, 0x1f ;  /* 0x0000001fff057424 */ /* 0x000fe200078e00ff */
[----:B------:R-:W-:Y:S02]  /*d170*/  MOV R2, 0xd190 ;  /* 0x0000d19000027802 */ /* 0x000fe40000000f00 */
[----:B-1-3--:R-:W-:Y:S05]  /*d180*/  CALL.REL.NOINC `($__internal_1_$__cuda_sm70_shflsync_idx_p) ;  /* 0x0000013000007944 */ /* 0x00afea0003c00000 */
[----:B------:R-:W-:Y:S01]  /*d190*/  IMAD.MOV.U32 R9, RZ, RZ, R5 ;  /* 0x000000ffff097224 */ /* 0x000fe200078e0005 */
[----:B------:R-:W-:Y:S01]  /*d1a0*/  MOV R6, R0 ;  /* 0x0000000000067202 */ /* 0x000fe20000000f00 */
[----:B------:R-:W-:Y:S01]  /*d1b0*/  IMAD.MOV.U32 R7, RZ, RZ, R8 ;  /* 0x000000ffff077224 */ /* 0x000fe200078e0008 */
[----:B------:R-:W-:Y:S02]  /*d1c0*/  MOV R5, 0x1f ;  /* 0x0000001f00057802 */ /* 0x000fe40000000f00 */
[----:B------:R-:W-:-:S02]  /*d1d0*/  MOV R2, 0xd1f0 ;  /* 0x0000d1f000027802 */ /* 0x000fc40000000f00 */
[----:B------:R-:W-:Y:S05]  /*d1e0*/  CALL.REL.NOINC `($__internal_1_$__cuda_sm70_shflsync_idx_p) ;  /* 0x000000d000007944 */ /* 0x000fea0003c00000 */
[----:B------:R-:W-:Y:S01]  /*d1f0*/  MOV R8, R5 ;  /* 0x0000000500087202 */ /* 0x000fe20000000f00 */
[----:B------:R-:W-:Y:S05]  /*d200*/  BRA `(.L_x_137) ;  /* 0xffffe44000007947 */ /* 0x000fea000383ffff */
.L_x_100:
[----:B------:R-:W-:Y:S01]  /*d210*/  IMAD.MOV.U32 R7, RZ, RZ, R11 ;  /* 0x000000ffff077224 */ /* 0x000fe200078e000b */
[----:B------:R-:W-:-:S02]  /*d220*/  MOV R5, 0x1f ;  /* 0x0000001f00057802 */ /* 0x000fc40000000f00 */
[----:B------:R-:W-:Y:S02]  /*d230*/  MOV R2, 0xd250 ;  /* 0x0000d25000027802 */ /* 0x000fe40000000f00 */
[----:B-1234-:R-:W-:Y:S05]  /*d240*/  CALL.REL.NOINC `($__internal_1_$__cuda_sm70_shflsync_idx_p) ;  /* 0x0000007000007944 */ /* 0x01efea0003c00000 */
[----:B------:R-:W-:Y:S01]  /*d250*/  MOV R12, R5 ;  /* 0x00000005000c7202 */ /* 0x000fe20000000f00 */
[----:B------:R-:W-:Y:S05]  /*d260*/  BRA `(.L_x_99) ;  /* 0xffffe44000007947 */ /* 0x000fea000383ffff */
        .weak           $__internal_0_$__cuda_sm70_shflsync_bfly_p
        .type           $__internal_0_$__cuda_sm70_shflsync_bfly_p,@function
        .size           $__internal_0_$__cuda_sm70_shflsync_bfly_p,($__internal_1_$__cuda_sm70_shflsync_idx_p - $__internal_0_$__cuda_sm70_shflsync_bfly_p)
$__internal_0_$__cuda_sm70_shflsync_bfly_p:
[----:B------:R-:W-:Y:S01]  /*d270*/  MOV R8, R5 ;  /* 0x0000000500087202 */ /* 0x000fe20000000f00 */
[----:B------:R-:W-:Y:S04]  /*d280*/  WARPSYNC R2 ;  /* 0x0000000200007348 */ /* 0x000fe80003800000 */
[----:B------:R-:W-:Y:S01]  /*d290*/  MOV R9, 0x0 ;  /* 0x0000000000097802 */ /* 0x000fe20000000f00 */
[----:B------:R1:W2:Y:S03]  /*d2a0*/  SHFL.BFLY PT, R6, R7, R6, R4 ;  /* 0x0c00000607067389 */ /* 0x0002a600000e0004 */
[----:B------:R-:W-:Y:S05]  /*d2b0*/  RET.REL.NODEC R8 `(_ZN7cutlass13device_kernelIN5flash19enable_sm80_to_sm89INS1_16FlashAttnFwdSm80INS1_25CollectiveMainloopFwdSm80ILi8ELi1ELb0EN4cute5tupleIJNS5_1CILi128EEENS7_ILi64EEENS7_ILi192EEEEEELi192ENS_10bfloat16_tEfNS_4arch4Sm80ELb0ELb0ELb0ELb1ELb0ELb0ELb1ELb1EEENS1_21CollectiveEpilogueFwdINS6_IJS8_SA_S9_EEENS6_IJNS7_ILi1EEESI_SI_EEESC_SE_Li256ELb1ELb1ELb1ELb0EEENS1_36VarlenDynamicPersistentTileSchedulerILi128ELi64ELi256ELi256ELb1ELb1ELb0ELb0ELb1ELb1EEEEEEEEEvNT_6ParamsE) ;  /* 0xffff2d4008007950 */ /* 0x000fea0003c3ffff */
        .weak           $__internal_1_$__cuda_sm70_shflsync_idx_p
        .type           $__internal_1_$__cuda_sm70_shflsync_idx_p,@function
        .size           $__internal_1_$__cuda_sm70_shflsync_idx_p,($__internal_2_$__cuda_sm70_shflsync_up_p - $__internal_1_$__cuda_sm70_shflsync_idx_p)
$__internal_1_$__cuda_sm70_shflsync_idx_p:
[----:B------:R-:W-:Y:S04]  /*d2c0*/  WARPSYNC R196 ;  /* 0x000000c400007348 */ /* 0x000fe80003800000 */
[----:B------:R1:W2:Y:S02]  /*d2d0*/  SHFL.IDX PT, R5, R7, R6, R5 ;  /* 0x0000000607057389 */ /* 0x0002a400000e0005 */
[----:B-1----:R-:W-:-:S02]  /*d2e0*/  MOV R6, R2 ;  /* 0x0000000200067202 */ /* 0x002fc40000000f00 */
[----:B------:R-:W-:-:S04]  /*d2f0*/  MOV R7, 0x0 ;  /* 0x0000000000077802 */ /* 0x000fc80000000f00 */
[----:B--2---:R-:W-:Y:S05]  /*d300*/  RET.REL.NODEC R6 `(_ZN7cutlass13device_kernelIN5flash19enable_sm80_to_sm89INS1_16FlashAttnFwdSm80INS1_25CollectiveMainloopFwdSm80ILi8ELi1ELb0EN4cute5tupleIJNS5_1CILi128EEENS7_ILi64EEENS7_ILi192EEEEEELi192ENS_10bfloat16_tEfNS_4arch4Sm80ELb0ELb0ELb0ELb1ELb0ELb0ELb1ELb1EEENS1_21CollectiveEpilogueFwdINS6_IJS8_SA_S9_EEENS6_IJNS7_ILi1EEESI_SI_EEESC_SE_Li256ELb1ELb1ELb1ELb0EEENS1_36VarlenDynamicPersistentTileSchedulerILi128ELi64ELi256ELi256ELb1ELb1ELb0ELb0ELb1ELb1EEEEEEEEEvNT_6ParamsE) ;  /* 0xffff2cf006007950 */ /* 0x004fea0003c3ffff */
        .weak           $__internal_2_$__cuda_sm70_shflsync_up_p
        .type           $__internal_2_$__cuda_sm70_shflsync_up_p,@function
        .size           $__internal_2_$__cuda_sm70_shflsync_up_p,($__internal_3_$__cuda_sm70_votesync_ballot - $__internal_2_$__cuda_sm70_shflsync_up_p)
$__internal_2_$__cuda_sm70_shflsync_up_p:
[----:B------:R-:W-:Y:S01]  /*d310*/  MOV R6, R2 ;  /* 0x0000000200067202 */ /* 0x000fe20000000f00 */
[----:B------:R-:W-:Y:S04]  /*d320*/  WARPSYNC R199 ;  /* 0x000000c700007348 */ /* 0x000fe80003800000 */
[----:B------:R-:W-:Y:S01]  /*d330*/  MOV R7, 0x0 ;  /* 0x0000000000077802 */ /* 0x000fe20000000f00 */
[----:B------:R1:W2:Y:S03]  /*d340*/  SHFL.UP PT, R5, R11, R5, R200 ;  /* 0x040000050b057389 */ /* 0x0002a600000e00c8 */
[----:B------:R-:W-:Y:S05]  /*d350*/  RET.REL.NODEC R6 `(_ZN7cutlass13device_kernelIN5flash19enable_sm80_to_sm89INS1_16FlashAttnFwdSm80INS1_25CollectiveMainloopFwdSm80ILi8ELi1ELb0EN4cute5tupleIJNS5_1CILi128EEENS7_ILi64EEENS7_ILi192EEEEEELi192ENS_10bfloat16_tEfNS_4arch4Sm80ELb0ELb0ELb0ELb1ELb0ELb0ELb1ELb1EEENS1_21CollectiveEpilogueFwdINS6_IJS8_SA_S9_EEENS6_IJNS7_ILi1EEESI_SI_EEESC_SE_Li256ELb1ELb1ELb1ELb0EEENS1_36VarlenDynamicPersistentTileSchedulerILi128ELi64ELi256ELi256ELb1ELb1ELb0ELb0ELb1ELb1EEEEEEEEEvNT_6ParamsE) ;  /* 0xffff2ca006007950 */ /* 0x000fea0003c3ffff */
        .weak           $__internal_3_$__cuda_sm70_votesync_ballot
        .type           $__internal_3_$__cuda_sm70_votesync_ballot,@function
        .size           $__internal_3_$__cuda_sm70_votesync_ballot,(.L_x_2453 - $__internal_3_$__cuda_sm70_votesync_ballot)
$__internal_3_$__cuda_sm70_votesync_ballot:
[----:B------:R-:W-:Y:S01]  /*d360*/  ISETP.NE.U32.AND P0, PT, R2, 0x1, PT ;  /* 0x000000010200780c */ /* 0x000fe20003f05070 */
[----:B------:R-:W-:Y:S01]  /*d370*/  IMAD.MOV.U32 R6, RZ, RZ, R0 ;  /* 0x000000ffff067224 */ /* 0x000fe200078e0000 */
[----:B------:R-:W-:Y:S04]  /*d380*/  WARPSYNC R191 ;  /* 0x000000bf00007348 */ /* 0x000fe80003800000 */
[----:B------:R-:W-:-:S07]  /*d390*/  IMAD.MOV.U32 R7, RZ, RZ, 0x0 ;  /* 0x00000000ff077424 */ /* 0x000fce00078e00ff */
[----:B------:R-:W-:-:S04]  /*d3a0*/  VOTE.ANY R10, PT, !P0 ;  /* 0x00000000000a7806 */ /* 0x000fc800040e0100 */
[----:B------:R-:W-:Y:S01]  /*d3b0*/  LOP3.LUT R10, R10, R191, RZ, 0xc0, !PT ;  /* 0x000000bf0a0a7212 */ /* 0x000fe200078ec0ff */
[----:B------:R-:W-:Y:S06]  /*d3c0*/  RET.REL.NODEC R6 `(_ZN7cutlass13device_kernelIN5flash19enable_sm80_to_sm89INS1_16FlashAttnFwdSm80INS1_25CollectiveMainloopFwdSm80ILi8ELi1ELb0EN4cute5tupleIJNS5_1CILi128EEENS7_ILi64EEENS7_ILi192EEEEEELi192ENS_10bfloat16_tEfNS_4arch4Sm80ELb0ELb0ELb0ELb1ELb0ELb0ELb1ELb1EEENS1_21CollectiveEpilogueFwdINS6_IJS8_SA_S9_EEENS6_IJNS7_ILi1EEESI_SI_EEESC_SE_Li256ELb1ELb1ELb1ELb0EEENS1_36VarlenDynamicPersistentTileSchedulerILi128ELi64ELi256ELi256ELb1ELb1ELb0ELb0ELb1ELb1EEEEEEEEEvNT_6ParamsE) ;  /* 0xffff2c3006007950 */ /* 0x000fec0003c3ffff */
.L_x_138:
        /* <DEDUP_REMOVED lines=11> */
.L_x_2453:


//--------------------- .text._ZN7cutlass13device_kernelIN5flash19enable_sm80_to_sm89INS1_16FlashAttnFwdSm80INS1_25CollectiveMainloopFwdSm80ILi8ELi1ELb0EN4cute5tupleIJNS5_1CILi128EEENS7_ILi64EEENS7_ILi192EEEEEELi192ENS_10bfloat16_tEfNS_4arch4Sm80ELb0ELb0ELb0ELb1ELb0ELb1ELb1ELb1EEENS1_21CollectiveEpilogueFwdINS6_IJS8_SA_S9_EEENS6_IJNS7_ILi1EEESI_SI_EEESC_SE_Li256ELb1ELb1ELb1ELb0EEENS1_36VarlenDynamicPersistentTileSchedulerILi128ELi64ELi256ELi256ELb1ELb1ELb0ELb0ELb1ELb1EEEEEEEEEvNT_6ParamsE --------------------------
	.section	.text._ZN7cutlass13device_kernelIN5flash19enable_sm80_to_sm89INS1_16FlashAttnFwdSm80INS1_25CollectiveMainloopFwdSm80ILi8ELi1ELb0EN4cute5tupleIJNS5_1CILi128EEENS7_ILi64EEENS7_ILi192EEEEEELi192ENS_10bfloat16_tEfNS_4arch4Sm80ELb0ELb0ELb0ELb1ELb0ELb1ELb1ELb1EEENS1_21CollectiveEpilogueFwdINS6_IJS8_SA_S9_EEENS6_IJNS7_ILi1EEESI_SI_EEESC_SE_Li256ELb1ELb1ELb1ELb0EEENS1_36VarlenDynamicPersistentTileSchedulerILi128ELi64ELi256ELi256ELb1ELb1ELb0ELb0ELb1ELb1EEEEEEEEEvNT_6ParamsE,"ax",@progbits
	.sectioninfo	@"SHI_REGISTERS=255"
	.align	128
.text._ZN7cutlass13device_kernelIN5flash19enable_sm80_to_sm89INS1_16FlashAttnFwdSm80INS1_25CollectiveMainloopFwdSm80ILi8ELi1ELb0EN4cute5tupleIJNS5_1CILi128EEENS7_ILi64EEENS7_ILi192EEEEEELi192ENS_10bfloat16_tEfNS_4arch4Sm80ELb0ELb0ELb0ELb1ELb0ELb1ELb1ELb1EEENS1_21CollectiveEpilogueFwdINS6_IJS8_SA_S9_EEENS6_IJNS7_ILi1EEESI_SI_EEESC_SE_Li256ELb1ELb1ELb1ELb0EEENS1_36VarlenDynamicPersistentTileSchedulerILi128ELi64ELi256ELi256ELb1ELb1ELb0ELb0ELb1ELb1EEEEEEEEEvNT_6ParamsE:
        .type           _ZN7cutlass13device_kernelIN5flash19enable_sm80_to_sm89INS1_16FlashAttnFwdSm80INS1_25CollectiveMainloopFwdSm80ILi8ELi1ELb0EN4cute5tupleIJNS5_1CILi128EEENS7_ILi64EEENS7_ILi192EEEEEELi192ENS_10bfloat16_tEfNS_4arch4Sm80ELb0ELb0ELb0ELb1ELb0ELb1ELb1ELb1EEENS1_21CollectiveEpilogueFwdINS6_IJS8_SA_S9_EEENS6_IJNS7_ILi1EEESI_SI_EEESC_SE_Li256ELb1ELb1ELb1ELb0EEENS1_36VarlenDynamicPersistentTileSchedulerILi128ELi64ELi256ELi256ELb1ELb1ELb0ELb0ELb1ELb1EEEEEEEEEvNT_6ParamsE,@function
        .size           _ZN7cutlass13device_kernelIN5flash19enable_sm80_to_sm89INS1_16FlashAttnFwdSm80INS1_25CollectiveMainloopFwdSm80ILi8ELi1ELb0EN4cute5tupleIJNS5_1CILi128EEENS7_ILi64EEENS7_ILi192EEEEEELi192ENS_10bfloat16_tEfNS_4arch4Sm80ELb0ELb0ELb0ELb1ELb0ELb1ELb1ELb1EEENS1_21CollectiveEpilogueFwdINS6_IJS8_SA_S9_EEENS6_IJNS7_ILi1EEESI_SI_EEESC_SE_Li256ELb1ELb1ELb1ELb0EEENS1_36VarlenDynamicPersistentTileSchedulerILi128ELi64ELi256ELi256ELb1ELb1ELb0ELb0ELb1ELb1EEEEEEEEEvNT_6ParamsE,(.L_x_2458 - _ZN7cutlass13device_kernelIN5flash19enable_sm80_to_sm89INS1_16FlashAttnFwdSm80INS1_25CollectiveMainloopFwdSm80ILi8ELi1ELb0EN4cute5tupleIJNS5_1CILi128EEENS7_ILi64EEENS7_ILi192EEEEEELi192ENS_10bfloat16_tEfNS_4arch4Sm80ELb0ELb0ELb0ELb1ELb0ELb1ELb1ELb1EEENS1_21CollectiveEpilogueFwdINS6_IJS8_SA_S9_EEENS6_IJNS7_ILi1EEESI_SI_EEESC_SE_Li256ELb1ELb1ELb1ELb0EEENS1_36VarlenDynamicPersistentTileSchedulerILi128ELi64ELi256ELi256ELb1ELb1ELb0ELb0ELb1ELb1EEEEEEEEEvNT_6ParamsE)
        .other          _ZN7cutlass13device_kernelIN5flash19enable_sm80_to_sm89INS1_16FlashAttnFwdSm80INS1_25CollectiveMainloopFwdSm80ILi8ELi1ELb0EN4cute5tupleIJNS5_1CILi128EEENS7_ILi64EEENS7_ILi192EEEEEELi192ENS_10bfloat16_tEfNS_4arch4Sm80ELb0ELb0ELb0ELb1ELb0ELb1ELb1ELb1EEENS1_21CollectiveEpilogueFwdINS6_IJS8_SA_S9_EEENS6_IJNS7_ILi1EEESI_SI_EEESC_SE_Li256ELb1ELb1ELb1ELb0EEENS1_36VarlenDynamicPersistentTileSchedulerILi128ELi64ELi256ELi256ELb1ELb1ELb0ELb0ELb1ELb1EEEEEEEEEvNT_6ParamsE,@"STO_CUDA_ENTRY STV_DEFAULT"
_ZN7cutlass13device_kernelIN5flash19enable_sm80_to_sm89INS1_16FlashAttnFwdSm80INS1_25CollectiveMainloopFwdSm80ILi8ELi1ELb0EN4cute5tupleIJNS5_1CILi128EEENS7_ILi64EEENS7_ILi192EEEEEELi192ENS_10bfloat16_tEfNS_4arch4Sm80ELb0ELb0ELb0ELb1ELb0ELb1ELb1ELb1EEENS1_21CollectiveEpilogueFwdINS6_IJS8_SA_S9_EEENS6_IJNS7_ILi1EEESI_SI_EEESC_SE_Li256ELb1ELb1ELb1ELb0EEENS1_36VarlenDynamicPersistentTileSchedulerILi128ELi64ELi256ELi256ELb1ELb1ELb0ELb0ELb1ELb1EEEEEEEEEvNT_6ParamsE:
[----:B------:R-:W-:Y:S02]  /*0000*/  MOV R1, c[0x0][0x28] ;  /* 0x00000a0000017a02 */ /* 0x000fe40000000f00 */
[----:B------:R-:W1:Y:S01]  /*0010*/  S2R R210, SR_TID.X ;  /* 0x0000000000d27919 */ /* 0x000e620000002100 */
[----:B------:R-:W-:Y:S01]  /*0020*/  ULDC.64 UR6, c[0x0][0x118] ;  /* 0x0000460000067ab9 */ /* 0x000fe20000000a00 */
[----:B------:R-:W-:Y:S01]  /*0030*/  IADD3 R1, R1, -0x10, RZ ;  /* 0xfffffff001017810 */ /* 0x000fe20007ffe0ff */
        /* <DEDUP_REMOVED lines=12> */
[----:B------:R-:W-:-:S03]  /*0100*/  CS2R R4, SRZ ;  /* 0x0000000000047805 */ /* 0x000fc6000001ff00 */
        /* <DEDUP_REMOVED lines=10> */
[C---:B------:R-:W-:Y:S01]  /*01b0*/  ISETP.GE.U32.AND P4, PT, R2.reuse, 0x2, PT ;  /* 0x000000020200780c */ /* 0x040fe20003f86070 */
[----:B-1----:R-:W-:Y:S01]  /*01c0*/  IMAD.MOV.U32 R207, RZ, RZ, RZ ;  /* 0x000000ffffcf7224 */ /* 0x002fe200078e00ff */
[----:B------:R-:W-:-:S02]  /*01d0*/  ISETP.GE.U32.AND P3, PT, R2, 0x4, PT ;  /* 0x000000040200780c */ /* 0x000fc40003f66070 */
[C---:B------:R-:W-:Y:S02]  /*01e0*/  ISETP.GE.U32.AND P2, PT, R2.reuse, 0x8, PT ;  /* 0x000000080200780c */ /* 0x040fe40003f46070 */
[----:B------:R-:W-:Y:S01]  /*01f0*/  ISETP.GE.U32.AND P1, PT, R2, 0x10, PT ;  /* 0x000000100200780c */ /* 0x000fe20003f26070 */
[----:B--2---:R-:W-:-:S05]  /*0200*/  IMAD R0, R5, R4, RZ ;  /* 0x0000000405007224 */ /* 0x004fca00078e02ff */
        /* <DEDUP_REMOVED lines=22> */
.L_x_144:
        /* <DEDUP_REMOVED lines=15> */
.L_x_300:
        /* <DEDUP_REMOVED lines=16> */
.L_x_301:
[----:B--2---:R-:W-:-:S05]  /*0560*/  IMAD R10, R10, c[0x0][0x538], RZ ;  /* 0x00014e000a0a7a24 */ /* 0x004fca00078e02ff */
[----:B------:R-:W-:-:S04]  /*0570*/  IADD3 R0, R10, R0, RZ ;  /* 0x000000000a007210 */ /* 0x000fc80007ffe0ff */
[----:B------:R-:W-:-:S13]  /*0580*/  ISETP.GT.AND P0, PT, R0, UR4, PT ;  /* 0x0000000400007c0c */ /* 0x000fda000bf04270 */
[----:B-1----:R-:W-:Y:S05]  /*0590*/  @!P0 BRA `(.L_x_144) ;  /* 0xfffffdd000008947 */ /* 0x002fea000383ffff */
.L_x_140:
[----:B------:R-:W-:-:S05]  /*05a0*/  IADD3 R204, -R10, R0, RZ ;  /* 0x000000000acc7210 */ /* 0x000fca0007ffe1ff */
[----:B------:R-:W-:-:S05]  /*05b0*/  IMAD R0, R6, c[0x0][0x538], R204 ;  /* 0x00014e0006007a24 */ /* 0x000fca00078e02cc */
[----:B------:R-:W-:Y:S01]  /*05c0*/  ISETP.GT.AND P0, PT, R0, UR4, PT ;  /* 0x0000000400007c0c */ /* 0x000fe2000bf04270 */
[----:B------:R-:W-:-:S12]  /*05d0*/  BRA.DIV ~URZ, `(.L_x_145) ;  /* 0x000166427f007947 */ /* 0x000fd8000b800000 */
[----:B------:R-:W-:-:S04]  /*05e0*/  VOTE.ANY R7, PT, !P0 ;  /* 0x0000000000077806 */ /* 0x000fc800040e0100 */
.L_x_302:
[----:B------:R1:W2:Y:S01]  /*05f0*/  POPC R0, R7 ;  /* 0x0000000700007309 */ /* 0x0002a20000000000 */
[----:B------:R-:W-:Y:S05]  /*0600*/  BRA.DIV ~URZ, `(.L_x_146) ;  /* 0x000166527f007947 */ /* 0x000fea000b800000 */
[----:B--2---:R2:W3:Y:S01]  /*0610*/  SHFL.IDX PT, R5, R5, R0, 0x1f ;  /* 0x00001f0005057589 */ /* 0x0044e200000e0000 */
[----:B------:R-:W-:-:S03]  /*0620*/  MOV R8, RZ ;  /* 0x000000ff00087202 */ /* 0x000fc60000000f00 */
[----:B------:R2:W4:Y:S04]  /*0630*/  SHFL.IDX PT, R4, R4, R0, 0x1f ;  /* 0x00001f0004047589 */ /* 0x00052800000e0000 */
.L_x_303:
[----:B------:R-:W-:Y:S01]  /*0640*/  ISETP.NE.AND P0, PT, R7, RZ, PT ;  /* 0x000000ff0700720c */ /* 0x000fe20003f05270 */
[----:B------:R-:W-:-:S12]  /*0650*/  BSSY B0, `(.L_x_147) ;  /* 0x0000005000007945 */ /* 0x000fd80003800000 */
[----:B------:R-:W-:Y:S05]  /*0660*/  @!P0 BRA `(.L_x_148) ;  /* 0x0000003000008947 */ /* 0x000fea0003800000 */
[----:B------:R-:W-:Y:S01]  /*0670*/  IADD3 R8, R0, -0x1, RZ ;  /* 0xffffffff00087810 */ /* 0x000fe20007ffe0ff */
[----:B------:R-:W-:Y:S05]  /*0680*/  BRA.DIV ~URZ, `(.L_x_149) ;  /* 0x000166b27f007947 */ /* 0x000fea000b800000 */
[----:B------:R1:W2:Y:S02]  /*0690*/  SHFL.IDX PT, R8, R6, R8, 0x1f ;  /* 0x00001f0806087589 */ /* 0x0002a400000e0000 */
.L_x_148:
[----:B------:R-:W-:Y:S05]  /*06a0*/  BSYNC B0 ;  /* 0x0000000000007941 */ /* 0x000fea0003800000 */
.L_x_147:
[-C--:B---3--:R-:W-:Y:S01]  /*06b0*/  IABS R3, R5.reuse ;  /* 0x0000000500037213 */ /* 0x088fe20000000000 */
[----:B--2---:R-:W-:Y:S01]  /*06c0*/  IMAD R204, R8, c[0x0][0x538], R204 ;  /* 0x00014e0008cc7a24 */ /* 0x004fe200078e02cc */
[----:B----4-:R-:W-:Y:S02]  /*06d0*/  IABS R10, R4 ;  /* 0x00000004000a7213 */ /* 0x010fe40000000000 */
[----:B-1----:R-:W1:Y:S01]  /*06e0*/  I2F.RP R6, R3 ;  /* 0x0000000300067306 */ /* 0x002e620000209400 */
[----:B------:R-:W-:Y:S02]  /*06f0*/  IABS R8, R5 ;  /* 0x0000000500087213 */ /* 0x000fe40000000000 */
[----:B------:R-:W-:Y:S02]  /*0700*/  IADD3 R205, -R204, UR4, RZ ;  /* 0x00000004cccd7c10 */ /* 0x000fe4000fffe1ff */
[----:B------:R-:W-:Y:S01]  /*0710*/  IADD3 R207, R0, R207, RZ ;  /* 0x000000cf00cf7210 */ /* 0x000fe20007ffe0ff */
[----:B------:R-:W-:Y:S01]  /*0720*/  IMAD.MOV R8, RZ, RZ, -R8 ;  /* 0x000000ffff087224 */ /* 0x000fe200078e0a08 */
        /* <DEDUP_REMOVED lines=10> */
[----:B------:R-:W-:-:S04]  /*07d0*/  IMAD R11, R11, R3, RZ ;  /* 0x000000030b0b7224 */ /* 0x000fc800078e02ff */
[----:B------:R-:W-:Y:S01]  /*07e0*/  IMAD.HI.U32 R11, R7, R11, R6 ;  /* 0x0000000b070b7227 */ /* 0x000fe200078e0006 */
[----:B--2---:R-:W-:-:S05]  /*07f0*/  MOV R12, RZ ;  /* 0x000000ff000c7202 */ /* 0x004fca0000000f00 */
[----:B------:R-:W-:-:S04]  /*0800*/  IMAD.HI.U32 R7, R11, R9, RZ ;  /* 0x000000090b077227 */ /* 0x000fc800078e00ff */
[----:B------:R-:W-:-:S05]  /*0810*/  IMAD R8, R7, R8, R9 ;  /* 0x0000000807087224 */ /* 0x000fca00078e0209 */
[----:B------:R-:W-:-:S13]  /*0820*/  ISETP.GT.U32.AND P0, PT, R3, R8, PT ;  /* 0x000000080300720c */ /* 0x000fda0003f04070 */
[----:B------:R-:W-:Y:S01]  /*0830*/  @!P0 IMAD.IADD R8, R8, 0x1, -R3 ;  /* 0x0000000108088824 */ /* 0x000fe200078e0a03 */
[----:B------:R-:W-:Y:S02]  /*0840*/  @!P0 IADD3 R7, R7, 0x1, RZ ;  /* 0x0000000107078810 */ /* 0x000fe40007ffe0ff */
[----:B------:R-:W-:Y:S02]  /*0850*/  ISETP.NE.AND P0, PT, R5, RZ, PT ;  /* 0x000000ff0500720c */ /* 0x000fe40003f05270 */
[----:B------:R-:W-:Y:S01]  /*0860*/  ISETP.GE.U32.AND P2, PT, R8, R3, PT ;  /* 0x000000030800720c */ /* 0x000fe20003f46070 */
[----:B---3--:R-:W-:Y:S01]  /*0870*/  IMAD.MOV R8, RZ, RZ, -R13 ;  /* 0x000000ffff087224 */ /* 0x008fe200078e0a0d */
[----:B------:R-:W-:-:S03]  /*0880*/  LOP3.LUT R3, R205, R5, RZ, 0x3c, !PT ;  /* 0x00000005cd037212 */ /* 0x000fc600078e3cff */
[----:B------:R-:W-:Y:S01]  /*0890*/  IMAD R8, R8, R10, RZ ;  /* 0x0000000a08087224 */ /* 0x000fe200078e02ff */
[----:B------:R-:W-:Y:S02]  /*08a0*/  ISETP.GE.AND P1, PT, R3, RZ, PT ;  /* 0x000000ff0300720c */ /* 0x000fe40003f26270 */
[----:B------:R-:W-:Y:S01]  /*08b0*/  IABS R3, R4 ;  /* 0x0000000400037213 */ /* 0x000fe20000000000 */
[----:B------:R-:W-:-:S04]  /*08c0*/  IMAD.HI.U32 R8, R13, R8, R12 ;  /* 0x000000080d087227 */ /* 0x000fc800078e000c */
        /* <DEDUP_REMOVED lines=24> */
.L_x_141:
[----:B------:R-:W-:Y:S01]  /*0a50*/  IMAD.MOV.U32 R205, RZ, RZ, RZ ;  /* 0x000000ffffcd7224 */ /* 0x000fe200078e00ff */
[----:B------:R-:W-:Y:S01]  /*0a60*/  MOV R206, RZ ;  /* 0x000000ff00ce7202 */ /* 0x000fe20000000f00 */
[----:B------:R-:W-:Y:S01]  /*0a70*/  IMAD.U32 R204, RZ, RZ, UR4 ;  /* 0x00000004ffcc7e24 */ /* 0x000fe2000f8e00ff */
[----:B------:R-:W-:Y:S02]  /*0a80*/  MOV R207, c[0x0][0x53c] ;  /* 0x00014f0000cf7a02 */ /* 0x000fe40000000f00 */
.L_x_150:
[----:B------:R-:W-:Y:S01]  /*0a90*/  ISETP.NE.AND P0, PT, R2, RZ, PT ;  /* 0x000000ff0200720c */ /* 0x000fe20003f05270 */
[----:B------:R-:W-:-:S12]  /*0aa0*/  WARPSYNC 0xffffffff ;  /* 0xffffffff00007948 */ /* 0x000fd80003800000 */
[----:B------:R1:W-:Y:S04]  /*0ab0*/  @!P0 STS.128 [0x18100], R204 ;  /* 0x018100ccff008388 */ /* 0x0003e80000000c00 */
[----:B------:R-:W-:Y:S06]  /*0ac0*/  BAR.ARV 0x5, 0x100 ;  /* 0x0144000000007b1d */ /* 0x000fec0000002000 */
.L_x_139:
[----:B-1----:R-:W-:-:S13]  /*0ad0*/  ISETP.GE.AND P0, PT, R207, c[0x0][0x53c], PT ;  /* 0x00014f00cf007a0c */ /* 0x002fda0003f06270 */
[----:B------:R-:W-:Y:S05]  /*0ae0*/  @P0 EXIT ;  /* 0x000000000000094d */ /* 0x000fea0003800000 */
[----:B------:R-:W-:-:S04]  /*0af0*/  SHF.R.S32.HI R219, RZ, 0x1f, R210 ;  /* 0x0000001fffdb7819 */ /* 0x000fc800000114d2 */
[CC--:B------:R-:W-:Y:S02]  /*0b00*/  LEA.HI R5, R219.reuse, R210.reuse, RZ, 0x3 ;  /* 0x000000d2db057211 */ /* 0x0c0fe400078f18ff */
[----:B------:R-:W-:Y:S02]  /*0b10*/  LEA.HI R7, R219, R210, RZ, 0x4 ;  /* 0x000000d2db077211 */ /* 0x000fe400078f20ff */
[----:B------:R-:W-:Y:S02]  /*0b20*/  LOP3.LUT R221, R5, 0xfffffff8, RZ, 0xc0, !PT ;  /* 0xfffffff805dd7812 */ /* 0x000fe400078ec0ff */
[----:B------:R-:W-:Y:S02]  /*0b30*/  SHF.R.S32.HI R4, RZ, 0x4, R7 ;  /* 0x00000004ff047819 */ /* 0x000fe40000011407 */
[C---:B------:R-:W-:Y:S01]  /*0b40*/  LOP3.LUT R6, R7.reuse, 0xfffffff0, RZ, 0xc0, !PT ;  /* 0xfffffff007067812 */ /* 0x040fe200078ec0ff */
[----:B------:R-:W-:Y:S01]  /*0b50*/  IMAD.IADD R221, R210, 0x1, -R221 ;  /* 0x00000001d2dd7824 */ /* 0x000fe200078e0add */
[----:B------:R-:W-:-:S02]  /*0b60*/  LEA.HI R7, R7, R4, RZ, 0x1 ;  /* 0x0000000407077211 */ /* 0x000fc400078f08ff */
[----:B------:R-:W-:Y:S01]  /*0b70*/  LEA.HI R223, R219, R210, RZ, 0x2 ;  /* 0x000000d2dbdf7211 */ /* 0x000fe200078f10ff */
[----:B------:R-:W-:Y:S01]  /*0b80*/  IMAD.SHL.U32 R0, R221, 0x40, RZ ;  /* 0x00000040dd007824 */ /* 0x000fe200078e00ff */
[----:B------:R-:W-:Y:S01]  /*0b90*/  LOP3.LUT R7, R7, 0xfffffffe, RZ, 0xc0, !PT ;  /* 0xfffffffe07077812 */ /* 0x000fe200078ec0ff */
[----:B------:R-:W-:Y:S01]  /*0ba0*/  IMAD.IADD R6, R210, 0x1, -R6 ;  /* 0x00000001d2067824 */ /* 0x000fe200078e0a06 */
[----:B------:R-:W-:Y:S01]  /*0bb0*/  SHF.R.S32.HI R226, RZ, 0x3, R5 ;  /* 0x00000003ffe27819 */ /* 0x000fe20000011405 */
[----:B------:R-:W-:Y:S01]  /*0bc0*/  IMAD.SHL.U32 R246, R221, 0x8, RZ ;  /* 0x00000008ddf67824 */ /* 0x000fe200078e00ff */
[----:B------:R-:W-:Y:S01]  /*0bd0*/  LOP3.LUT R0, R0, 0x1c0, RZ, 0xc0, !PT ;  /* 0x000001c000007812 */ /* 0x000fe200078ec0ff */
[----:B------:R-:W-:Y:S01]  /*0be0*/  IMAD.IADD R7, R4, 0x1, -R7 ;  /* 0x0000000104077824 */ /* 0x000fe200078e0a07 */
[----:B------:R-:W-:Y:S01]  /*0bf0*/  SHF.R.S32.HI R225, RZ, 0x2, R223 ;  /* 0x00000002ffe17819 */ /* 0x000fe200000114df */
[----:B------:R-:W-:Y:S01]  /*0c00*/  IMAD.SHL.U32 R217, R226, 0x40, RZ ;  /* 0x00000040e2d97824 */ /* 0x000fe200078e00ff */
[----:B------:R-:W-:-:S02]  /*0c10*/  LOP3.LUT R5, R0, 0x8, R5, 0xf8, !PT ;  /* 0x0000000800057812 */ /* 0x000fc400078ef805 */
[----:B------:R-:W-:Y:S02]  /*0c20*/  SHF.R.S32.HI R224, RZ, 0x1f, R223 ;  /* 0x0000001fffe07819 */ /* 0x000fe400000114df */
[CC--:B------:R-:W-:Y:S02]  /*0c30*/  LEA.HI R4, R219.reuse, R210.reuse, RZ, 0x6 ;  /* 0x000000d2db047211 */ /* 0x0c0fe400078f30ff */
[----:B------:R-:W-:Y:S02]  /*0c40*/  SHF.R.U32.HI R0, RZ, 0x3, R0 ;  /* 0x00000003ff007819 */ /* 0x000fe40000011600 */
[----:B------:R-:W-:Y:S01]  /*0c50*/  LEA.HI R219, R219, R210, RZ, 0x5 ;  /* 0x000000d2dbdb7211 */ /* 0x000fe200078f28ff */
[----:B------:R-:W-:Y:S01]  /*0c60*/  IMAD.SHL.U32 R4, R4, 0x8, RZ ;  /* 0x0000000804047824 */ /* 0x000fe200078e00ff */
[----:B------:R-:W-:Y:S02]  /*0c70*/  LEA.HI R224, R224, R225, RZ, 0x3 ;  /* 0x000000e1e0e07211 */ /* 0x000fe400078f18ff */
[----:B------:R-:W-:-:S02]  /*0c80*/  LOP3.LUT R0, R5, R0, RZ, 0x3c, !PT ;  /* 0x0000000005007212 */ /* 0x000fc400078e3cff */
[--C-:B------:R-:W-:Y:S02]  /*0c90*/  SHF.R.S32.HI R220, RZ, 0x5, R219.reuse ;  /* 0x00000005ffdc7819 */ /* 0x100fe400000114db */
[----:B------:R-:W-:Y:S01]  /*0ca0*/  SHF.R.S32.HI R5, RZ, 0x1f, R219 ;  /* 0x0000001fff057819 */ /* 0x000fe200000114db */
[----:B------:R-:W-:Y:S01]  /*0cb0*/  IMAD R0, R7, 0x200, R0 ;  /* 0x0000020007007824 */ /* 0x000fe200078e0200 */
[----:B------:R-:W-:Y:S01]  /*0cc0*/  LOP3.LUT R223, R223, 0xfffffffc, RZ, 0xc0, !PT ;  /* 0xfffffffcdfdf7812 */ /* 0x000fe200078ec0ff */
[----:B------:R-:W-:Y:S01]  /*0cd0*/  IMAD.SHL.U32 R7, R7, 0x8, RZ ;  /* 0x0000000807077824 */ /* 0x000fe200078e00ff */
[----:B------:R-:W-:Y:S02]  /*0ce0*/  LOP3.LUT R219, R219, 0xffffffe0, RZ, 0xc0, !PT ;  /* 0xffffffe0dbdb7812 */ /* 0x000fe400078ec0ff */
[----:B------:R-:W-:Y:S01]  /*0cf0*/  LOP3.LUT R217, R217, 0x1c0, RZ, 0xc0, !PT ;  /* 0x000001c0d9d97812 */ /* 0x000fe200078ec0ff */
[----:B------:R-:W-:Y:S01]  /*0d00*/  IMAD.IADD R223, R210, 0x1, -R223 ;  /* 0x00000001d2df7824 */ /* 0x000fe200078e0adf */
[----:B------:R-:W-:Y:S01]  /*0d10*/  LOP3.LUT R224, R224, 0xfffffff8, RZ, 0xc0, !PT ;  /* 0xfffffff8e0e07812 */ /* 0x000fe200078ec0ff */
[----:B------:R-:W-:Y:S01]  /*0d20*/  IMAD.IADD R219, R210, 0x1, -R219 ;  /* 0x00000001d2db7824 */ /* 0x000fe200078e0adb */
[----:B------:R-:W-:Y:S01]  /*0d30*/  SHF.R.S32.HI R2, RZ, 0x1f, R6 ;  /* 0x0000001fff027819 */ /* 0x000fe20000011406 */
[----:B------:R-:W-:Y:S01]  /*0d40*/  IMAD.SHL.U32 R138, R223, 0x4, RZ ;  /* 0x00000004df8a7824 */ /* 0x000fe200078e00ff */
[----:B------:R-:W-:Y:S01]  /*0d50*/  LOP3.LUT R3, R217, 0x38, R246, 0xf8, !PT ;  /* 0x00000038d9037812 */ /* 0x000fe200078ef8f6 */
[----:B------:R-:W-:Y:S01]  /*0d60*/  IMAD.IADD R224, R225, 0x1, -R224 ;  /* 0x00000001e1e07824 */ /* 0x000fe200078e0ae0 */
[----:B------:R-:W-:Y:S01]  /*0d70*/  SHF.R.U32.HI R217, RZ, 0x3, R217 ;  /* 0x00000003ffd97819 */ /* 0x000fe200000116d9 */
[----:B------:R-:W-:Y:S01]  /*0d80*/  IMAD.SHL.U32 R140, R223, 0x8, RZ ;  /* 0x00000008df8c7824 */ /* 0x000fe200078e00ff */
[----:B------:R-:W-:-:S02]  /*0d90*/  LEA.HI R2, R2, R6, RZ, 0x3 ;  /* 0x0000000602027211 */ /* 0x000fc400078f18ff */
[----:B------:R-:W-:Y:S02]  /*0da0*/  LOP3.LUT R217, R3, R217, RZ, 0x3c, !PT ;  /* 0x000000d903d97212 */ /* 0x000fe400078e3cff */
[----:B------:R-:W-:Y:S02]  /*0db0*/  LEA.HI R5, R5, R220, RZ, 0x3 ;  /* 0x000000dc05057211 */ /* 0x000fe400078f18ff */
[----:B------:R-:W-:Y:S02]  /*0dc0*/  SHF.R.S32.HI R218, RZ, 0x1f, R219 ;  /* 0x0000001fffda7819 */ /* 0x000fe400000114db */
[C---:B------:R-:W-:Y:S01]  /*0dd0*/  LOP3.LUT R3, R2.reuse, 0xfffffff8, RZ, 0xc0, !PT ;  /* 0xfffffff802037812 */ /* 0x040fe200078ec0ff */
[----:B------:R-:W-:Y:S01]  /*0de0*/  IMAD.SHL.U32 R2, R2, 0x40, RZ ;  /* 0x0000004002027824 */ /* 0x000fe200078e00ff */
[----:B------:R-:W-:Y:S02]  /*0df0*/  LOP3.LUT R9, R224, 0x1, RZ, 0xc0, !PT ;  /* 0x00000001e0097812 */ /* 0x000fe400078ec0ff */
[----:B------:R-:W-:Y:S01]  /*0e00*/  LOP3.LUT R5, R5, 0xffffff8, RZ, 0xc0, !PT ;  /* 0x0ffffff805057812 */ /* 0x000fe200078ec0ff */
[----:B------:R-:W-:Y:S01]  /*0e10*/  IMAD.IADD R3, R6, 0x1, -R3 ;  /* 0x0000000106037824 */ /* 0x000fe200078e0a03 */
[----:B------:R-:W-:-:S02]  /*0e20*/  LEA.HI R218, R218, R219, RZ, 0x2 ;  /* 0x000000dbdada7211 */ /* 0x000fc400078f10ff */
[----:B------:R-:W-:Y:S01]  /*0e30*/  IADD3 R135, R138, 0x40, RZ ;  /* 0x000000408a877810 */ /* 0x000fe20007ffe0ff */
[----:B------:R-:W-:Y:S01]  /*0e40*/  IMAD.IADD R5, R220, 0x1, -R5 ;  /* 0x00000001dc057824 */ /* 0x000fe200078e0a05 */
[----:B------:R-:W-:Y:S02]  /*0e50*/  ISETP.NE.U32.AND P0, PT, R9, 0x1, PT ;  /* 0x000000010900780c */ /* 0x000fe40003f05070 */
[C---:B------:R-:W-:Y:S02]  /*0e60*/  IADD3 R136, R138.reuse, 0x20, RZ ;  /* 0x000000208a887810 */ /* 0x040fe40007ffe0ff */
[----:B------:R-:W-:Y:S01]  /*0e70*/  LOP3.LUT R217, R217, 0x7ffffe00, R4, 0xf8, !PT ;  /* 0x7ffffe00d9d97812 */ /* 0x000fe200078ef804 */
[C---:B------:R-:W-:Y:S01]  /*0e80*/  IMAD.IADD R4, R138.reuse, 0x1, R135 ;  /* 0x000000018a047824 */ /* 0x040fe200078e0287 */
[----:B------:R-:W-:Y:S01]  /*0e90*/  SHF.R.S32.HI R218, RZ, 0x2, R218 ;  /* 0x00000002ffda7819 */ /* 0x000fe200000114da */
[----:B------:R-:W-:Y:S01]  /*0ea0*/  IMAD.IADD R8, R138, 0x1, R136 ;  /* 0x000000018a087824 */ /* 0x000fe200078e0288 */
[C---:B------:R-:W-:Y:S01]  /*0eb0*/  R2P PR, R224.reuse, 0x6 ;  /* 0x00000006e0007804 */ /* 0x040fe20000000000 */
[----:B------:R-:W-:Y:S01]  /*0ec0*/  IMAD.SHL.U32 R224, R224, 0x40, RZ ;  /* 0x00000040e0e07824 */ /* 0x000fe200078e00ff */
[----:B------:R-:W-:Y:S01]  /*0ed0*/  LOP3.LUT P6, RZ, R3, 0x2, RZ, 0xc0, !PT ;  /* 0x0000000203ff7812 */ /* 0x000fe200078cc0ff */
[----:B------:R-:W-:Y:S01]  /*0ee0*/  IMAD R218, R5, 0x10, R218 ;  /* 0x0000001005da7824 */ /* 0x000fe200078e02da */
[C---:B------:R-:W-:Y:S01]  /*0ef0*/  LOP3.LUT P5, RZ, R3.reuse, 0x4, RZ, 0xc0, !PT ;  /* 0x0000000403ff7812 */ /* 0x040fe200078ac0ff */
[----:B------:R-:W-:Y:S01]  /*0f00*/  IMAD.SHL.U32 R3, R3, 0x40, RZ ;  /* 0x0000004003037824 */ /* 0x000fe200078e00ff */
[----:B------:R-:W-:Y:S01]  /*0f10*/  IADD3 R216, R225, 0x40, RZ ;  /* 0x00000040e1d87810 */ /* 0x000fe20007ffe0ff */
[----:B------:R-:W-:Y:S01]  /*0f20*/  IMAD.SHL.U32 R217, R217, 0x2, RZ ;  /* 0x00000002d9d97824 */ /* 0x000fe200078e00ff */
[----:B------:R-:W-:-:S02]  /*0f30*/  SHF.R.S32.HI R5, RZ, 0x1f, R4 ;  /* 0x0000001fff057819 */ /* 0x000fc40000011404 */
[----:B------:R-:W-:Y:S01]  /*0f40*/  LOP3.LUT R224, R224, 0x1c0, RZ, 0xc0, !PT ;  /* 0x000001c0e0e07812 */ /* 0x000fe200078ec0ff */
[----:B------:R-:W-:Y:S01]  /*0f50*/  IMAD.SHL.U32 R215, R216, 0x40, RZ ;  /* 0x00000040d8d77824 */ /* 0x000fe200078e00ff */
[----:B------:R-:W-:Y:S02]  /*0f60*/  SHF.R.S32.HI R6, RZ, 0x1f, R8 ;  /* 0x0000001fff067819 */ /* 0x000fe40000011408 */
[----:B------:R-:W-:Y:S02]  /*0f70*/  LOP3.LUT R3, R3, 0x1c0, RZ, 0xc0, !PT ;  /* 0x000001c003037812 */ /* 0x000fe400078ec0ff */
[----:B------:R-:W-:Y:S02]  /*0f80*/  SHF.R.S32.HI R214, RZ, 0x1f, R216 ;  /* 0x0000001fffd67819 */ /* 0x000fe400000114d8 */
[CC--:B------:R-:W-:Y:S02]  /*0f90*/  LEA.HI R231, R5.reuse, R4.reuse, RZ, 0x3 ;  /* 0x0000000405e77211 */ /* 0x0c0fe400078f18ff */
[----:B------:R-:W-:Y:S01]  /*0fa0*/  LEA.HI R5, R5, R4, RZ, 0x6 ;  /* 0x0000000405057211 */ /* 0x000fe200078f30ff */
[C---:B------:R-:W-:Y:S01]  /*0fb0*/  IMAD.SHL.U32 R4, R220.reuse, 0x400, RZ ;  /* 0x00000400dc047824 */ /* 0x040fe200078e00ff */
[----:B------:R-:W-:Y:S01]  /*0fc0*/  SHF.R.U32.HI R222, RZ, 0x3, R224 ;  /* 0x00000003ffde7819 */ /* 0x000fe200000116e0 */
[----:B------:R-:W-:Y:S01]  /*0fd0*/  IMAD.SHL.U32 R220, R220, 0x200, RZ ;  /* 0x00000200dcdc7824 */ /* 0x000fe200078e00ff */
[CC--:B------:R-:W-:Y:S01]  /*0fe0*/  LEA.HI R232, R6.reuse, R8.reuse, RZ, 0x3 ;  /* 0x0000000806e87211 */ /* 0x0c0fe200078f18ff */
[----:B------:R-:W-:Y:S01]  /*0ff0*/  IMAD.SHL.U32 R5, R5, 0x80, RZ ;  /* 0x0000008005057824 */ /* 0x000fe200078e00ff */
[----:B------:R-:W-:Y:S01]  /*1000*/  LEA.HI R6, R6, R8, RZ, 0x6 ;  /* 0x0000000806067211 */ /* 0x000fe200078f30ff */
[----:B------:R-:W-:Y:S01]  /*1010*/  IMAD R8, R223, 0x2, R4 ;  /* 0x00000002df087824 */ /* 0x000fe200078e0204 */
[----:B------:R-:W-:-:S02]  /*1020*/  LOP3.LUT R7, R3, 0x8, R7, 0xf8, !PT ;  /* 0x0000000803077812 */ /* 0x000fc400078ef807 */
[----:B------:R-:W-:Y:S01]  /*1030*/  LEA.HI R214, R214, R216, RZ, 0x3 ;  /* 0x000000d8d6d67211 */ /* 0x000fe200078f18ff */
[----:B------:R-:W-:Y:S01]  /*1040*/  IMAD.SHL.U32 R6, R6, 0x80, RZ ;  /* 0x0000008006067824 */ /* 0x000fe200078e00ff */
[----:B------:R-:W-:Y:S02]  /*1050*/  SHF.R.U32.HI R3, RZ, 0x3, R3 ;  /* 0x00000003ff037819 */ /* 0x000fe40000011603 */
[----:B------:R-:W-:Y:S01]  /*1060*/  LOP3.LUT R235, R222, R224, RZ, 0xfc, !PT ;  /* 0x000000e0deeb7212 */ /* 0x000fe200078efcff */
[----:B------:R-:W-:Y:S01]  /*1070*/  IMAD.SHL.U32 R214, R214, 0x40, RZ ;  /* 0x00000040d6d67824 */ /* 0x000fe200078e00ff */
[----:B------:R-:W-:Y:S02]  /*1080*/  LOP3.LUT R215, R215, 0x1c0, RZ, 0xc0, !PT ;  /* 0x000001c0d7d77812 */ /* 0x000fe400078ec0ff */
[----:B------:R-:W-:Y:S01]  /*1090*/  LOP3.LUT R3, R7, R3, RZ, 0x3c, !PT ;  /* 0x0000000307037212 */ /* 0x000fe200078e3cff */
[----:B------:R-:W-:Y:S01]  /*10a0*/  IMAD.IADD R235, R8, 0x1, R235 ;  /* 0x0000000108eb7824 */ /* 0x000fe200078e02eb */
[----:B------:R-:W-:-:S02]  /*10b0*/  LOP3.LUT R2, R2, 0xfffffe00, RZ, 0xc0, !PT ;  /* 0xfffffe0002027812 */ /* 0x000fc400078ec0ff */
[--C-:B------:R-:W-:Y:S02]  /*10c0*/  LOP3.LUT R234, R224, 0x38, R232.reuse, 0xf8, !PT ;  /* 0x00000038e0ea7812 */ /* 0x100fe400078ef8e8 */
[----:B------:R-:W-:Y:S02]  /*10d0*/  SHF.R.U32.HI R213, RZ, 0x3, R215 ;  /* 0x00000003ffd57819 */ /* 0x000fe400000116d7 */
[----:B------:R-:W-:Y:S02]  /*10e0*/  LOP3.LUT R232, R215, 0x38, R232, 0xf8, !PT ;  /* 0x00000038d7e87812 */ /* 0x000fe400078ef8e8 */
[----:B------:R-:W-:Y:S02]  /*10f0*/  LOP3.LUT P4, RZ, R221, 0x2, RZ, 0xc0, !PT ;  /* 0x00000002ddff7812 */ /* 0x000fe4000788c0ff */
[----:B------:R-:W-:Y:S02]  /*1100*/  IADD3 R4, R3, R2, R4 ;  /* 0x0000000203047210 */ /* 0x000fe40007ffe004 */
[----:B------:R-:W-:-:S02]  /*1110*/  LOP3.LUT R214, R214, 0xfffffe00, RZ, 0xc0, !PT ;  /* 0xfffffe00d6d67812 */ /* 0x000fc400078ec0ff */
[----:B------:R-:W-:Y:S02]  /*1120*/  LOP3.LUT R6, R6, 0xffffe000, RZ, 0xc0, !PT ;  /* 0xffffe00006067812 */ /* 0x000fe400078ec0ff */
[----:B------:R-:W-:Y:S02]  /*1130*/  LOP3.LUT R234, R234, R222, RZ, 0x3c, !PT ;  /* 0x000000deeaea7212 */ /* 0x000fe400078e3cff */
[----:B------:R-:W-:Y:S02]  /*1140*/  LOP3.LUT R232, R232, R213, RZ, 0x3c, !PT ;  /* 0x000000d5e8e87212 */ /* 0x000fe400078e3cff */
[----:B------:R-:W-:Y:S01]  /*1150*/  LOP3.LUT R3, R3, R2, RZ, 0xfc, !PT ;  /* 0x0000000203037212 */ /* 0x000fe200078efcff */
[----:B------:R-:W-:Y:S01]  /*1160*/  IMAD.MOV.U32 R2, RZ, RZ, 0x20 ;  /* 0x00000020ff027424 */ /* 0x000fe200078e00ff */
[--C-:B------:R-:W-:Y:S02]  /*1170*/  LOP3.LUT R233, R224, 0x38, R231.reuse, 0xf8, !PT ;  /* 0x00000038e0e97812 */ /* 0x100fe400078ef8e7 */
[----:B------:R-:W-:-:S02]  /*1180*/  LOP3.LUT R231, R215, 0x38, R231, 0xf8, !PT ;  /* 0x00000038d7e77812 */ /* 0x000fc400078ef8e7 */
[----:B------:R-:W-:Y:S02]  /*1190*/  LOP3.LUT R230, R224, 0x18, R140, 0xf8, !PT ;  /* 0x00000018e0e67812 */ /* 0x000fe400078ef88c */
[----:B------:R-:W-:Y:S02]  /*11a0*/  LEA R235, R235, 0x80, 0x1 ;  /* 0x00000080ebeb7811 */ /* 0x000fe400078e08ff */
[-C--:B------:R-:W-:Y:S02]  /*11b0*/  IADD3 R234, R234, R6.reuse, R220 ;  /* 0x00000006eaea7210 */ /* 0x080fe40007ffe0dc */
[----:B------:R-:W-:Y:S01]  /*11c0*/  IADD3 R232, R232, R6, R214 ;  /* 0x00000006e8e87210 */ /* 0x000fe20007ffe0d6 */
[----:B------:R-:W-:Y:S01]  /*11d0*/  IMAD.MOV.U32 R6, RZ, RZ, 0x40 ;  /* 0x00000040ff067424 */ /* 0x000fe200078e00ff */
[----:B------:R-:W-:Y:S02]  /*11e0*/  LOP3.LUT R5, R5, 0xffffe000, RZ, 0xc0, !PT ;  /* 0xffffe00005057812 */ /* 0x000fe400078ec0ff */
[----:B------:R-:W-:-:S02]  /*11f0*/  LOP3.LUT R233, R233, R222, RZ, 0x3c, !PT ;  /* 0x000000dee9e97212 */ /* 0x000fc400078e3cff */
[----:B------:R-:W-:Y:S02]  /*1200*/  LOP3.LUT R231, R231, R213, RZ, 0x3c, !PT ;  /* 0x000000d5e7e77212 */ /* 0x000fe400078e3cff */
[----:B------:R-:W-:Y:S02]  /*1210*/  SEL R239, R2, 0xffffffe0, !P1 ;  /* 0xffffffe002ef7807 */ /* 0x000fe40004800000 */
[----:B------:R-:W-:Y:S02]  /*1220*/  LEA R200, R0, 0x6100, 0x1 ;  /* 0x0000610000c87811 */ /* 0x000fe400078e08ff */
[----:B------:R-:W-:Y:S01]  /*1230*/  LOP3.LUT R230, R220, R230, R222, 0xf6, !PT ;  /* 0x000000e6dce67212 */ /* 0x000fe200078ef6de */
[C---:B------:R-:W-:Y:S01]  /*1240*/  IMAD.IADD R236, R235.reuse, 0x1, R239 ;  /* 0x00000001ebec7824 */ /* 0x040fe200078e02ef */
[----:B------:R-:W-:Y:S02]  /*1250*/  IADD3 R228, R235, -0x10, RZ ;  /* 0xfffffff0ebe47810 */ /* 0x000fe40007ffe0ff */
[C---:B------:R-:W-:Y:S01]  /*1260*/  LOP3.LUT P3, RZ, R221.reuse, 0x4, RZ, 0xc0, !PT ;  /* 0x00000004ddff7812 */ /* 0x040fe2000786c0ff */
[----:B------:R-:W-:Y:S01]  /*1270*/  IMAD R221, R221, 0x20, R226 ;  /* 0x00000020dddd7824 */ /* 0x000fe200078e02e2 */
[----:B------:R-:W-:-:S02]  /*1280*/  SEL R2, R2, 0xffffffe0, !P6 ;  /* 0xffffffe002027807 */ /* 0x000fc40007000000 */
[----:B------:R-:W-:Y:S02]  /*1290*/  @P0 IADD3 R228, R235, 0x10, RZ ;  /* 0x00000010ebe40810 */ /* 0x000fe40007ffe0ff */
[----:B------:R-:W-:Y:S02]  /*12a0*/  LEA R201, R4, 0xc100, 0x1 ;  /* 0x0000c10004c97811 */ /* 0x000fe400078e08ff */
[----:B------:R-:W-:Y:S01]  /*12b0*/  LEA R194, R3, 0x100, 0x1 ;  /* 0x0000010003c27811 */ /* 0x000fe200078e08ff */
[----:B------:R-:W-:Y:S01]  /*12c0*/  IMAD.IADD R239, R239, 0x1, R228 ;  /* 0x00000001efef7824 */ /* 0x000fe200078e02e4 */
[-C--:B------:R-:W-:Y:S01]  /*12d0*/  IADD3 R233, R233, R5.reuse, R220 ;  /* 0x00000005e9e97210 */ /* 0x080fe20007ffe0dc */
[----:B------:R-:W-:Y:S01]  /*12e0*/  IMAD.IADD R199, R201, 0x1, R2 ;  /* 0x00000001c9c77824 */ /* 0x000fe200078e0202 */
[----:B------:R-:W-:Y:S01]  /*12f0*/  IADD3 R231, R231, R5, R214 ;  /* 0x00000005e7e77210 */ /* 0x000fe20007ffe0d6 */
[----:B------:R-:W-:Y:S01]  /*1300*/  IMAD.IADD R193, R2, 0x1, R194 ;  /* 0x0000000102c17824 */ /* 0x000fe200078e02c2 */
[----:B------:R-:W-:-:S02]  /*1310*/  SEL R242, R6, 0xffffffc0, !P2 ;  /* 0xffffffc006f27807 */ /* 0x000fc40005000000 */
[----:B------:R-:W-:Y:S02]  /*1320*/  IADD3 R198, R200, 0x20, RZ ;  /* 0x00000020c8c67810 */ /* 0x000fe40007ffe0ff */
[----:B------:R-:W-:Y:S01]  /*1330*/  LEA R230, R230, 0x100, 0x1 ;  /* 0x00000100e6e67811 */ /* 0x000fe200078e08ff */
[----:B------:R-:W-:Y:S01]  /*1340*/  IMAD.IADD R235, R235, 0x1, R242 ;  /* 0x00000001ebeb7824 */ /* 0x000fe200078e02f2 */
[----:B------:R-:W-:Y:S01]  /*1350*/  SEL R5, R6, 0xffffffc0, !P3 ;  /* 0xffffffc006057807 */ /* 0x000fe20005800000 */
[----:B------:R-:W-:Y:S01]  /*1360*/  IMAD.IADD R237, R242, 0x1, R236 ;  /* 0x00000001f2ed7824 */ /* 0x000fe200078e02ec */
[----:B------:R-:W-:Y:S01]  /*1370*/  SEL R0, R6, 0xffffffc0, !P5 ;  /* 0xffffffc006007807 */ /* 0x000fe20006800000 */
[----:B------:R-:W-:Y:S01]  /*1380*/  IMAD.IADD R229, R230, 0x1, R242 ;  /* 0x00000001e6e57824 */ /* 0x000fe200078e02f2 */
[----:B------:R-:W-:Y:S01]  /*1390*/  @P4 IADD3 R198, R200, -0x20, RZ ;  /* 0xffffffe0c8c64810 */ /* 0x000fe20007ffe0ff */
[----:B------:R-:W-:Y:S01]  /*13a0*/  IMAD.IADD R238, R242, 0x1, R228 ;  /* 0x00000001f2ee7824 */ /* 0x000fe200078e02e4 */
[----:B------:R-:W-:Y:S01]  /*13b0*/  SHF.R.S32.HI R141, RZ, 0x1f, R140 ;  /* 0x0000001fff8d7819 */ /* 0x000fe2000001148c */
[----:B------:R-:W-:Y:S01]  /*13c0*/  IMAD.IADD R196, R200, 0x1, R5 ;  /* 0x00000001c8c47824 */ /* 0x000fe200078e0205 */
[C---:B------:R-:W-:Y:S01]  /*13d0*/  IADD3 R134, R138.reuse, 0x10, RZ ;  /* 0x000000108a867810 */ /* 0x040fe20007ffe0ff */
[----:B------:R-:W-:Y:S01]  /*13e0*/  IMAD.IADD R187, R5, 0x1, R198 ;  /* 0x0000000105bb7824 */ /* 0x000fe200078e02c6 */
[C---:B------:R-:W-:Y:S01]  /*13f0*/  IADD3 R133, R138.reuse, 0x30, RZ ;  /* 0x000000308a857810 */ /* 0x040fe20007ffe0ff */
[----:B------:R-:W-:Y:S01]  /*1400*/  IMAD.IADD R197, R201, 0x1, R0 ;  /* 0x00000001c9c57824 */ /* 0x000fe200078e0200 */
[----:B------:R-:W-:Y:S01]  /*1410*/  IADD3 R132, R138, 0x50, RZ ;  /* 0x000000508a847810 */ /* 0x000fe20007ffe0ff */
[----:B------:R-:W-:Y:S01]  /*1420*/  IMAD.IADD R192, R0, 0x1, R194 ;  /* 0x0000000100c07824 */ /* 0x000fe200078e02c2 */
[C---:B------:R-:W-:Y:S01]  /*1430*/  IADD3 R212, R246.reuse, 0x40, RZ ;  /* 0x00000040f6d47810 */ /* 0x040fe20007ffe0ff */
[----:B------:R-:W-:Y:S01]  /*1440*/  IMAD.IADD R195, R199, 0x1, R0 ;  /* 0x00000001c7c37824 */ /* 0x000fe200078e0200 */
[----:B------:R-:W-:Y:S01]  /*1450*/  IADD3 R211, R246, 0x80, RZ ;  /* 0x00000080f6d37810 */ /* 0x000fe20007ffe0ff */
[----:B------:R-:W-:Y:S01]  /*1460*/  IMAD.IADD R191, R0, 0x1, R193 ;  /* 0x0000000100bf7824 */ /* 0x000fe200078e02c1 */
[----:B------:R-:W-:Y:S01]  /*1470*/  LEA R234, R234, 0xc100, 0x1 ;  /* 0x0000c100eaea7811 */ /* 0x000fe200078e08ff */
[----:B------:R-:W-:Y:S01]  /*1480*/  IMAD.IADD R242, R242, 0x1, R239 ;  /* 0x00000001f2f27824 */ /* 0x000fe200078e02ef */
[----:B------:R-:W-:-:S02]  /*1490*/  LEA R232, R232, 0xc100, 0x1 ;  /* 0x0000c100e8e87811 */ /* 0x000fc400078e08ff */
[----:B------:R-:W-:Y:S02]  /*14a0*/  LEA R233, R233, 0xc100, 0x1 ;  /* 0x0000c100e9e97811 */ /* 0x000fe400078e08ff */
[----:B------:R-:W-:Y:S02]  /*14b0*/  LEA R231, R231, 0xc100, 0x1 ;  /* 0x0000c100e7e77811 */ /* 0x000fe400078e08ff */
        /* <DEDUP_REMOVED lines=10> */
[----:B------:R-:W-:Y:S02]  /*1560*/  IADD3 R143, R198, 0x5800, RZ ;  /* 0x00005800c68f7810 */ /* 0x000fe40007ffe0ff */
.L_x_299:
        /* <DEDUP_REMOVED lines=8> */
[----:B------:R-:W-:Y:S02]  /*15f0*/  ISETP.NE.U32.AND P3, PT, RZ, c[0x0][0x348], PT ;  /* 0x0000d200ff007a0c */ /* 0x000fe40003f65070 */
[----:B------:R-:W-:-:S02]  /*1600*/  ISETP.NE.U32.AND P5, PT, RZ, c[0x0][0x358], PT ;  /* 0x0000d600ff007a0c */ /* 0x000fc40003fa5070 */
[----:B------:R-:W-:Y:S02]  /*1610*/  ISETP.NE.AND.EX P3, PT, RZ, c[0x0][0x34c], PT, P3 ;  /* 0x0000d300ff007a0c */ /* 0x000fe40003f65330 */
[----:B------:R-:W-:Y:S01]  /*1620*/  ISETP.NE.AND.EX P5, PT, RZ, c[0x0][0x35c], PT, P5 ;  /* 0x0000d700ff007a0c */ /* 0x000fe20003fa5350 */
[----:B------:R-:W-:Y:S02]  /*1630*/  IMAD.MOV.U32 R64, RZ, RZ, RZ ;  /* 0x000000ffff407224 */ /* 0x000fe400078e00ff */
[----:B------:R-:W-:Y:S02]  /*1640*/  IMAD.MOV.U32 R67, RZ, RZ, RZ ;  /* 0x000000ffff437224 */ /* 0x000fe400078e00ff */
[----:B------:R-:W-:Y:S01]  /*1650*/  IMAD.MOV.U32 R81, RZ, RZ, RZ ;  /* 0x000000ffff517224 */ /* 0x000fe200078e00ff */
[----:B--2---:R-:W-:Y:S02]  /*1660*/  SHF.R.S32.HI R63, RZ, 0x1f, R240 ;  /* 0x0000001fff3f7819 */ /* 0x004fe400000114f0 */
[----:B------:R-:W-:-:S02]  /*1670*/  @P4 LEA R4, P0, R240, c[0x0][0x360], 0x2 ;  /* 0x0000d800f0044a11 */ /* 0x000fc400078010ff */
[C---:B------:R-:W-:Y:S02]  /*1680*/  @P2 LEA R6, P1, R240.reuse, c[0x0][0x370], 0x2 ;  /* 0x0000dc00f0062a11 */ /* 0x040fe400078210ff */
[C-C-:B------:R-:W-:Y:S02]  /*1690*/  @P4 LEA.HI.X R5, R240.reuse, c[0x0][0x364], R63.reuse, 0x2, P0 ;  /* 0x0000d900f0054a11 */ /* 0x140fe400000f143f */
[----:B------:R-:W-:Y:S02]  /*16a0*/  ISETP.NE.U32.AND P0, PT, RZ, c[0x0][0x350], PT ;  /* 0x0000d400ff007a0c */ /* 0x000fe40003f05070 */
[----:B------:R-:W-:Y:S01]  /*16b0*/  @P2 LEA.HI.X R7, R240, c[0x0][0x374], R63, 0x2, P1 ;  /* 0x0000dd00f0072a11 */ /* 0x000fe200008f143f */
[----:B------:R1:W5:Y:S01]  /*16c0*/  @P4 LDG.E R61, [R4.64] ;  /* 0x00000006043d4981 */ /* 0x000362000c1e1900 */
[----:B------:R-:W-:-:S03]  /*16d0*/  ISETP.NE.AND.EX P6, PT, RZ, c[0x0][0x354], PT, P0 ;  /* 0x0000d500ff007a0c */ /* 0x000fc60003fc5300 */
[----:B------:R2:W5:Y:S01]  /*16e0*/  @P2 LDG.E R68, [R6.64] ;  /* 0x0000000606442981 */ /* 0x000562000c1e1900 */
[----:B------:R-:W-:-:S04]  /*16f0*/  LEA R8, P2, R240, c[0x0][0x348], 0x2 ;  /* 0x0000d200f0087a11 */ /* 0x000fc800078410ff */
[----:B------:R-:W-:-:S05]  /*1700*/  LEA.HI.X R9, R240, c[0x0][0x34c], R63, 0x2, P2 ;  /* 0x0000d300f0097a11 */ /* 0x000fca00010f143f */
[----:B------:R3:W5:Y:S01]  /*1710*/  @P3 LDG.E R64, [R8.64] ;  /* 0x0000000608403981 */ /* 0x000762000c1e1900 */
[C---:B-1----:R-:W-:Y:S02]  /*1720*/  LEA R4, P0, R240.reuse, c[0x0][0x358], 0x2 ;  /* 0x0000d600f0047a11 */ /* 0x042fe400078010ff */
[C---:B--2---:R-:W-:Y:S02]  /*1730*/  LEA R6, P1, R240.reuse, c[0x0][0x350], 0x2 ;  /* 0x0000d400f0067a11 */ /* 0x044fe400078210ff */
[C-C-:B------:R-:W-:Y:S02]  /*1740*/  LEA.HI.X R5, R240.reuse, c[0x0][0x35c], R63.reuse, 0x2, P0 ;  /* 0x0000d700f0057a11 */ /* 0x140fe400000f143f */
[----:B------:R-:W-:-:S03]  /*1750*/  LEA.HI.X R7, R240, c[0x0][0x354], R63, 0x2, P1 ;  /* 0x0000d500f0077a11 */ /* 0x000fc600008f143f */
[----:B------:R3:W5:Y:S04]  /*1760*/  @P5 LDG.E R81, [R4.64] ;  /* 0x0000000604515981 */ /* 0x000768000c1e1900 */
[----:B------:R3:W5:Y:S01]  /*1770*/  @P6 LDG.E R67, [R6.64] ;  /* 0x0000000606436981 */ /* 0x000762000c1e1900 */
[----:B------:R-:W-:Y:S01]  /*1780*/  YIELD ;  /* 0x0000000000007946 */ /* 0x000fe20003800000 */
[----:B------:R-:W-:Y:S01]  /*1790*/  LOP3.LUT R241, R206, 0xffff, RZ, 0xc0, !PT ;  /* 0x0000ffffcef17812 */ /* 0x000fe200078ec0ff */
[----:B------:R-:W-:Y:S05]  /*17a0*/  @P4 BRA `(.L_x_151) ;  /* 0x0000005000004947 */ /* 0x000fea0003800000 */
[----:B-----5:R-:W-:Y:S01]  /*17b0*/  MOV R61, c[0x0][0x168] ;  /* 0x00005a00003d7a02 */ /* 0x020fe20000000f00 */
[----:B------:R-:W-:Y:S05]  /*17c0*/  @!P3 BRA `(.L_x_151) ;  /* 0x000000300000b947 */ /* 0x000fea0003800000 */
[----:B------:R-:W2:Y:S04]  /*17d0*/  LDG.E R61, [R8.64] ;  /* 0x00000006083d7981 */ /* 0x000ea8000c1e1900 */
[----:B------:R-:W2:Y:S02]  /*17e0*/  LDG.E R0, [R8.64+0x4] ;  /* 0x0000040608007981 */ /* 0x000ea4000c1e1900 */
[----:B--2---:R-:W-:-:S02]  /*17f0*/  IADD3 R61, -R61, R0, RZ ;  /* 0x000000003d3d7210 */ /* 0x004fc40007ffe1ff */
.L_x_151:
[----:B------:R-:W-:-:S04]  /*1800*/  ISETP.NE.U32.AND P0, PT, RZ, c[0x0][0x368], PT ;  /* 0x0000da00ff007a0c */ /* 0x000fc80003f05070 */
[----:B------:R-:W-:-:S13]  /*1810*/  ISETP.NE.AND.EX P0, PT, RZ, c[0x0][0x36c], PT, P0 ;  /* 0x0000db00ff007a0c */ /* 0x000fda0003f05300 */
[----:B------:R-:W-:Y:S05]  /*1820*/  @!P0 BRA `(.L_x_152) ;  /* 0x0000004000008947 */ /* 0x000fea0003800000 */
[----:B---3--:R-:W-:-:S04]  /*1830*/  LEA R6, P0, R240, c[0x0][0x368], 0x2 ;  /* 0x0000da00f0067a11 */ /* 0x008fc800078010ff */
[----:B------:R-:W-:-:S05]  /*1840*/  LEA.HI.X R7, R240, c[0x0][0x36c], R63, 0x2, P0 ;  /* 0x0000db00f0077a11 */ /* 0x000fca00000f143f */
[----:B------:R1:W5:Y:S01]  /*1850*/  LDG.E R2, [R6.64] ;  /* 0x0000000606027981 */ /* 0x000362000c1e1900 */
[----:B------:R-:W-:Y:S05]  /*1860*/  BRA `(.L_x_153) ;  /* 0x0000005000007947 */ /* 0x000fea0003800000 */
.L_x_152:
[----:B------:R-:W-:Y:S01]  /*1870*/  MOV R2, c[0x0][0x1d0] ;  /* 0x0000740000027a02 */ /* 0x000fe20000000f00 */
[----:B------:R-:W-:Y:S05]  /*1880*/  @!P6 BRA `(.L_x_153) ;  /* 0x000000300000e947 */ /* 0x000fea0003800000 */
[----:B------:R-:W2:Y:S04]  /*1890*/  LDG.E R2, [R6.64] ;  /* 0x0000000606027981 */ /* 0x000ea8000c1e1900 */
[----:B------:R-:W2:Y:S02]  /*18a0*/  LDG.E R0, [R6.64+0x4] ;  /* 0x0000040606007981 */ /* 0x000ea4000c1e1900 */
[----:B--2---:R-:W-:Y:S02]  /*18b0*/  IADD3 R2, -R2, R0, RZ ;  /* 0x0000000002027210 */ /* 0x004fe40007ffe1ff */
.L_x_153:
[----:B------:R2:W4:Y:S04]  /*18c0*/  @P5 LDG.E R0, [R4.64] ;  /* 0x0000000604005981 */ /* 0x000528000c1e1900 */
[----:B--23--:R-:W4:Y:S01]  /*18d0*/  @P5 LDG.E R4, [R4.64+0x4] ;  /* 0x0000040604045981 */ /* 0x00cf22000c1e1900 */
[----:B------:R-:W-:Y:S01]  /*18e0*/  ISETP.NE.U32.AND P0, PT, RZ, c[0x0][0x378], PT ;  /* 0x0000de00ff007a0c */ /* 0x000fe20003f05070 */
[----:B-----5:R-:W-:-:S03]  /*18f0*/  IMAD.MOV.U32 R60, RZ, RZ, R2 ;  /* 0x000000ffff3c7224 */ /* 0x020fc600078e0002 */
[----:B------:R-:W-:Y:S01]  /*1900*/  ISETP.NE.AND.EX P1, PT, RZ, c[0x0][0x37c], PT, P0 ;  /* 0x0000df00ff007a0c */ /* 0x000fe20003f25300 */
[----:B------:R-:W-:Y:S01]  /*1910*/  IMAD.MOV.U32 R66, RZ, RZ, c[0x0][0x228] ;  /* 0x00008a00ff427624 */ /* 0x000fe200078e00ff */
[C---:B------:R-:W-:Y:S02]  /*1920*/  LOP3.LUT R244, R206.reuse, 0xff000000, RZ, 0xc0, !PT ;  /* 0xff000000cef47812 */ /* 0x040fe400078ec0ff */
[----:B------:R-:W-:Y:S02]  /*1930*/  LOP3.LUT R206, R206, 0xff0000, RZ, 0xc0, !PT ;  /* 0x00ff0000cece7812 */ /* 0x000fe400078ec0ff */
[----:B------:R-:W-:-:S07]  /*1940*/  SHF.R.U32.HI R244, RZ, 0x8, R244 ;  /* 0x00000008fff47819 */ /* 0x000fce00000116f4 */
[----:B-1----:R-:W-:-:S04]  /*1950*/  @P1 LEA R6, P0, R240, c[0x0][0x378], 0x2 ;  /* 0x0000de00f0061a11 */ /* 0x002fc800078010ff */
[----:B------:R-:W-:Y:S02]  /*1960*/  @P1 LEA.HI.X R7, R240, c[0x0][0x37c], R63, 0x2, P0 ;  /* 0x0000df00f0071a11 */ /* 0x000fe400000f143f */
[----:B------:R-:W-:Y:S01]  /*1970*/  LEA.HI R244, R206, R244, RZ, 0x10 ;  /* 0x000000f4cef47211 */ /* 0x000fe200078f80ff */
[----:B------:R-:W-:Y:S02]  /*1980*/  BSSY B0, `(.L_x_154) ;  /* 0x000002a000007945 */ /* 0x000fe40003800000 */
[----:B------:R1:W5:Y:S01]  /*1990*/  @P1 LDG.E R60, [R6.64] ;  /* 0x00000006063c1981 */ /* 0x000362000c1e1900 */
[----:B------:R-:W-:Y:S02]  /*19a0*/  SHF.R.U32.HI R206, RZ, 0x10, R244 ;  /* 0x00000010ffce7819 */ /* 0x000fe400000116f4 */
[----:B------:R-:W-:Y:S02]  /*19b0*/  LOP3.LUT R244, R244, 0xff, RZ, 0xc0, !PT ;  /* 0x000000fff4f47812 */ /* 0x000fe400078ec0ff */
[----:B------:R-:W-:-:S04]  /*19c0*/  ISETP.NE.AND P1, PT, R206, RZ, PT ;  /* 0x000000ffce00720c */ /* 0x000fc80003f25270 */
[----:B------:R-:W-:Y:S01]  /*19d0*/  SEL R85, R206, c[0x0][0x338], P1 ;  /* 0x0000ce00ce557a07 */ /* 0x000fe20000800000 */
[----:B----4-:R-:W-:Y:S02]  /*19e0*/  @P5 IMAD.IADD R66, R4, 0x1, -R0 ;  /* 0x0000000104425824 */ /* 0x010fe400078e0a00 */
[----:B------:R-:W-:-:S04]  /*19f0*/  IMAD.IADD R0, R2, 0x1, -R68 ;  /* 0x0000000102007824 */ /* 0x000fc800078e0a44 */
[----:B------:R-:W-:-:S05]  /*1a00*/  IMAD.IADD R62, R0, 0x1, R66 ;  /* 0x00000001003e7824 */ /* 0x000fca00078e0242 */
[C---:B------:R-:W-:Y:S02]  /*1a10*/  ISETP.GE.AND P0, PT, R62.reuse, 0x1, PT ;  /* 0x000000013e00780c */ /* 0x040fe40003f06270 */
[----:B------:R-:W-:-:S04]  /*1a20*/  IADD3 R4, R62, 0x3f, RZ ;  /* 0x0000003f3e047810 */ /* 0x000fc80007ffe0ff */
[----:B------:R-:W-:-:S04]  /*1a30*/  SHF.R.S32.HI R65, RZ, 0x1f, R4 ;  /* 0x0000001fff417819 */ /* 0x000fc80000011404 */
[----:B------:R-:W-:Y:S01]  /*1a40*/  LEA.HI R65, R65, R4, RZ, 0x6 ;  /* 0x0000000441417211 */ /* 0x000fe200078f30ff */
[----:B------:R-:W-:-:S03]  /*1a50*/  IMAD.MOV.U32 R4, RZ, RZ, RZ ;  /* 0x000000ffff047224 */ /* 0x000fc600078e00ff */
[----:B------:R-:W-:Y:S01]  /*1a60*/  SHF.R.S32.HI R65, RZ, 0x6, R65 ;  /* 0x00000006ff417819 */ /* 0x000fe20000011441 */
[----:B------:R-:W-:Y:S05]  /*1a70*/  @!P0 BRA `(.L_x_155) ;  /* 0x000001a000008947 */ /* 0x000fea0003800000 */
        /* <DEDUP_REMOVED lines=23> */
[----:B------:R-:W-:-:S04]  /*1bf0*/  IMAD.MOV.U32 R4, RZ, RZ, R6 ;  /* 0x000000ffff047224 */ /* 0x000fc800078e0006 */
[----:B------:R-:W-:Y:S01]  /*1c00*/  @!P1 IMAD.MOV R4, RZ, RZ, -R4 ;  /* 0x000000ffff049224 */ /* 0x000fe200078e0a04 */
[----:B------:R-:W-:Y:S02]  /*1c10*/  @!P0 LOP3.LUT R4, RZ, R85, RZ, 0x33, !PT ;  /* 0x00000055ff048212 */ /* 0x000fe400078e33ff */
.L_x_155:
[----:B-1----:R-:W-:Y:S05]  /*1c20*/  BSYNC B0 ;  /* 0x0000000000007941 */ /* 0x002fea0003800000 */
.L_x_154:
[----:B------:R-:W-:-:S04]  /*1c30*/  IMAD R84, R244, R4, RZ ;  /* 0x00000004f4547224 */ /* 0x000fc800078e02ff */
[C---:B------:R-:W-:Y:S02]  /*1c40*/  IMAD.IADD R4, R84.reuse, 0x1, R4 ;  /* 0x0000000154047824 */ /* 0x040fe400078e0204 */
[----:B------:R-:W-:-:S03]  /*1c50*/  IMAD R84, R84, 0x40, -R0 ;  /* 0x0000004054547824 */ /* 0x000fc600078e0a00 */
[----:B------:R-:W-:Y:S02]  /*1c60*/  IMNMX R4, R65, R4, PT ;  /* 0x0000000441047217 */ /* 0x000fe40003800200 */
[----:B------:R-:W-:-:S03]  /*1c70*/  IMNMX R84, RZ, R84, !PT ;  /* 0x00000054ff547217 */ /* 0x000fc60007800200 */
[----:B------:R-:W-:-:S05]  /*1c80*/  IMAD R0, R4, 0x40, -R0 ;  /* 0x0000004004007824 */ /* 0x000fca00078e0a00 */
[----:B------:R-:W-:-:S04]  /*1c90*/  IMNMX R0, R0, R66, PT ;  /* 0x0000004200007217 */ /* 0x000fc80003800200 */
[----:B------:R-:W-:Y:S02]  /*1ca0*/  ISETP.GT.AND P0, PT, R0, R84, PT ;  /* 0x000000540000720c */ /* 0x000fe40003f04270 */
[----:B------:R-:W-:-:S11]  /*1cb0*/  SHF.R.U32.HI R84, RZ, 0x6, R84 ;  /* 0x00000006ff547819 */ /* 0x000fd60000011654 */
[----:B------:R-:W-:Y:S01]  /*1cc0*/  @P0 IADD3 R5, R0, 0x3f, RZ ;  /* 0x0000003f00050810 */ /* 0x000fe20007ffe0ff */
[----:B------:R-:W-:-:S03]  /*1cd0*/  IMAD.MOV.U32 R0, RZ, RZ, R84 ;  /* 0x000000ffff007224 */ /* 0x000fc600078e0054 */
[----:B------:R-:W-:-:S04]  /*1ce0*/  @P0 SHF.R.S32.HI R4, RZ, 0x1f, R5 ;  /* 0x0000001fff040819 */ /* 0x000fc80000011405 */
[----:B------:R-:W-:-:S04]  /*1cf0*/  @P0 LEA.HI R4, R4, R5, RZ, 0x6 ;  /* 0x0000000504040211 */ /* 0x000fc800078f30ff */
[----:B------:R-:W-:-:S04]  /*1d00*/  @P0 SHF.R.S32.HI R0, RZ, 0x6, R4 ;  /* 0x00000006ff000819 */ /* 0x000fc80000011404 */
[----:B------:R-:W-:-:S13]  /*1d10*/  ISETP.GT.AND P0, PT, R0, R84, PT ;  /* 0x000000540000720c */ /* 0x000fda0003f04270 */
[----:B------:R-:W-:Y:S05]  /*1d20*/  @!P0 BRA `(.L_x_156) ;  /* 0x00004e3000008947 */ /* 0x000fea0003800000 */
[----:B------:R-:W-:-:S04]  /*1d30*/  ISETP.NE.U32.AND P0, PT, RZ, c[0x0][0x340], PT ;  /* 0x0000d000ff007a0c */ /* 0x000fc80003f05070 */
[----:B------:R-:W-:-:S13]  /*1d40*/  ISETP.NE.AND.EX P2, PT, RZ, c[0x0][0x344], PT, P0 ;  /* 0x0000d100ff007a0c */ /* 0x000fda0003f45300 */
[----:B------:R-:W-:-:S06]  /*1d50*/  @P2 IMAD.WIDE R126, R240, R3, c[0x0][0x340] ;  /* 0x0000d000f07e2625 */ /* 0x000fcc00078e0203 */
[----:B------:R-:W2:Y:S01]  /*1d60*/  @P2 LDG.E R126, [R126.64] ;  /* 0x000000067e7e2981 */ /* 0x000ea2000c1e1900 */
[----:B------:R-:W-:Y:S01]  /*1d70*/  SHF.R.S32.HI R3, RZ, 0x1f, R226 ;  /* 0x0000001fff037819 */ /* 0x000fe200000114e2 */
[----:B------:R-:W-:Y:S01]  /*1d80*/  IMAD.MOV.U32 R91, RZ, RZ, c[0x0][0x238] ;  /* 0x00008e00ff5b7624 */ /* 0x000fe200078e00ff */
[----:B------:R-:W-:Y:S01]  /*1d90*/  IADD3 R82, P0, R226, R81, RZ ;  /* 0x00000051e2527210 */ /* 0x000fe20007f1e0ff */
[----:B------:R-:W-:Y:S01]  /*1da0*/  IMAD.MOV.U32 R96, RZ, RZ, 0x6 ;  /* 0x00000006ff607424 */ /* 0x000fe200078e00ff */
[--C-:B------:R-:W-:Y:S01]  /*1db0*/  SHF.R.S32.HI R247, RZ, 0x1f, R246.reuse ;  /* 0x0000001ffff77819 */ /* 0x100fe200000114f6 */
[----:B------:R-:W-:Y:S01]  /*1dc0*/  IMAD.SHL.U32 R88, R91, 0x40, RZ ;  /* 0x000000405b587824 */ /* 0x000fe200078e00ff */
[----:B------:R-:W-:Y:S01]  /*1dd0*/  LEA.HI.X.SX32 R81, R81, R3, 0x1, P0 ;  /* 0x0000000351517211 */ /* 0x000fe200000f0eff */
[----:B------:R-:W-:Y:S01]  /*1de0*/  IMAD.MOV.U32 R86, RZ, RZ, c[0x0][0x27c] ;  /* 0x00009f00ff567624 */ /* 0x000fe200078e00ff */
[----:B------:R-:W-:Y:S01]  /*1df0*/  IADD3 R116, R0, -0x1, RZ ;  /* 0xffffffff00747810 */ /* 0x000fe20007ffe0ff */
[----:B------:R-:W-:Y:S01]  /*1e00*/  IMAD.WIDE.U32 R4, R82, c[0x0][0x238], R246 ;  /* 0x00008e0052047a25 */ /* 0x000fe200078e00f6 */
[----:B------:R-:W-:-:S02]  /*1e10*/  SEL R79, R63, RZ, !P5 ;  /* 0x000000ff3f4f7207 */ /* 0x000fc40006800000 */
[----:B------:R-:W-:Y:S01]  /*1e20*/  IADD3 R80, -R226, R66, RZ ;  /* 0x00000042e2507210 */ /* 0x000fe20007ffe1ff */
[----:B------:R-:W-:Y:S01]  /*1e30*/  IMAD R3, R81, c[0x0][0x238], RZ ;  /* 0x00008e0051037a24 */ /* 0x000fe200078e02ff */
[----:B------:R-:W-:Y:S01]  /*1e40*/  SEL R128, R240, RZ, !P5 ;  /* 0x000000fff0807207 */ /* 0x000fe20006800000 */
[----:B------:R-:W-:Y:S01]  /*1e50*/  IMAD R146, R79, c[0x0][0x248], RZ ;  /* 0x000092004f927a24 */ /* 0x000fe200078e02ff */
[----:B------:R-:W-:Y:S01]  /*1e60*/  SHF.L.U64.HI R87, R91, R96, c[0x0][0x23c] ;  /* 0x00008f005b577619 */ /* 0x000fe20000010260 */
[----:B------:R-:W-:Y:S01]  /*1e70*/  IMAD R3, R82, c[0x0][0x23c], R3 ;  /* 0x00008f0052037a24 */ /* 0x000fe200078e0203 */
[----:B------:R-:W-:Y:S01]  /*1e80*/  IADD3 R78, R2, R67, RZ ;  /* 0x00000043024e7210 */ /* 0x000fe20007ffe0ff */
[----:B------:R-:W-:Y:S01]  /*1e90*/  IMAD R146, R128, c[0x0][0x24c], R146 ;  /* 0x0000930080927a24 */ /* 0x000fe200078e0292 */
[----:B------:R-:W-:Y:S01]  /*1ea0*/  ISETP.GE.AND P5, PT, R246, c[0x0][0x1d4], PT ;  /* 0x00007500f6007a0c */ /* 0x000fe20003fa6270 */
[----:B------:R-:W-:Y:S01]  /*1eb0*/  IMAD.IADD R5, R5, 0x1, R3 ;  /* 0x0000000105057824 */ /* 0x000fe200078e0203 */
[----:B------:R-:W-:Y:S01]  /*1ec0*/  ISETP.GE.AND P4, PT, R212, c[0x0][0x1d4], PT ;  /* 0x00007500d4007a0c */ /* 0x000fe20003f86270 */
[----:B------:R-:W-:Y:S01]  /*1ed0*/  IMAD R3, R116, -0x40, R80 ;  /* 0xffffffc074037824 */ /* 0x000fe200078e0250 */
[----:B------:R-:W-:Y:S01]  /*1ee0*/  SHF.R.S32.HI R77, RZ, 0x1f, R78 ;  /* 0x0000001fff4d7819 */ /* 0x000fe2000001144e */
[----:B------:R-:W-:Y:S01]  /*1ef0*/  IMAD.WIDE.U32 R130, R241, c[0x0][0x240], R4 ;  /* 0x00009000f1827a25 */ /* 0x000fe200078e0004 */
[----:B------:R-:W-:-:S02]  /*1f00*/  SHF.R.S32.HI R4, RZ, 0x1f, R116 ;  /* 0x0000001fff047819 */ /* 0x000fc40000011474 */
[----:B------:R-:W-:Y:S01]  /*1f10*/  ISETP.GE.AND P1, PT, R3, 0x1, PT ;  /* 0x000000010300780c */ /* 0x000fe20003f26270 */
[----:B------:R-:W-:Y:S01]  /*1f20*/  IMAD R131, R241, c[0x0][0x244], R131 ;  /* 0x00009100f1837a24 */ /* 0x000fe200078e0283 */
[----:B------:R-:W-:Y:S01]  /*1f30*/  ISETP.GE.AND P3, PT, R211, c[0x0][0x1d4], PT ;  /* 0x00007500d3007a0c */ /* 0x000fe20003f66270 */
[----:B------:R-:W-:Y:S01]  /*1f40*/  IMAD R0, R87, R116, RZ ;  /* 0x0000007457007224 */ /* 0x000fe200078e02ff */
[----:B------:R-:W-:Y:S01]  /*1f50*/  MOV R90, 0x5 ;  /* 0x00000005005a7802 */ /* 0x000fe20000000f00 */
[----:B------:R-:W-:Y:S01]  /*1f60*/  IMAD.WIDE.U32 R130, R128, c[0x0][0x248], R130 ;  /* 0x0000920080827a25 */ /* 0x000fe200078e0082 */
[----:B------:R-:W-:Y:S02]  /*1f70*/  SHF.R.S32.HI R118, RZ, 0x1f, R225 ;  /* 0x0000001fff767819 */ /* 0x000fe400000114e1 */
[----:B------:R-:W-:Y:S01]  /*1f80*/  SHF.L.U64.HI R90, R91, R90, c[0x0][0x23c] ;  /* 0x00008f005b5a7619 */ /* 0x000fe2000001025a */
[----:B------:R-:W-:Y:S01]  /*1f90*/  IMAD.IADD R147, R131, 0x1, R146 ;  /* 0x0000000183937824 */ /* 0x000fe200078e0292 */
[----:B------:R-:W-:Y:S01]  /*1fa0*/  IADD3 R10, R140, 0x40, RZ ;  /* 0x000000408c0a7810 */ /* 0x000fe20007ffe0ff */
[----:B------:R-:W-:Y:S01]  /*1fb0*/  IMAD.MOV.U32 R146, RZ, RZ, R130 ;  /* 0x000000ffff927224 */ /* 0x000fe200078e0082 */
[----:B------:R-:W-:Y:S01]  /*1fc0*/  SHF.R.S32.HI R139, RZ, 0x1f, R138 ;  /* 0x0000001fff8b7819 */ /* 0x000fe2000001148a */
[-C--:B------:R-:W-:Y:S01]  /*1fd0*/  IMAD R0, R4, R88.reuse, R0 ;  /* 0x0000005804007224 */ /* 0x080fe200078e0200 */
[----:B-----5:R-:W-:Y:S01]  /*1fe0*/  SHF.R.S32.HI R72, RZ, 0x1f, R60 ;  /* 0x0000001fff487819 */ /* 0x020fe2000001143c */
[----:B------:R-:W-:-:S04]  /*1ff0*/  IMAD.WIDE.U32 R4, R116, R88, R146 ;  /* 0x0000005874047225 */ /* 0x000fc800078e0092 */
[----:B------:R-:W-:Y:S01]  /*2000*/  IMAD.IADD R0, R5, 0x1, R0 ;  /* 0x0000000105007824 */ /* 0x000fe200078e0200 */
[----:B------:R-:W-:Y:S01]  /*2010*/  @P1 LEA R8, P0, R4, c[0x0][0x220], 0x1 ;  /* 0x0000880004081a11 */ /* 0x000fe200078008ff */
[----:B------:R-:W-:Y:S02]  /*2020*/  IMAD R2, R77, c[0x0][0x1e0], RZ ;  /* 0x000078004d027a24 */ /* 0x000fe400078e02ff */
[----:B------:R-:W-:Y:S01]  /*2030*/  IMAD.WIDE.U32 R6, R78, c[0x0][0x1e0], RZ ;  /* 0x000078004e067a25 */ /* 0x000fe200078e00ff */
[----:B------:R-:W-:Y:S02]  /*2040*/  @P1 LEA.HI.X R9, R4, c[0x0][0x224], R0, 0x1, P0 ;  /* 0x0000890004091a11 */ /* 0x000fe400000f0c00 */
[----:B------:R-:W-:Y:S01]  /*2050*/  ISETP.GT.AND P0, PT, R3, 0x20, PT ;  /* 0x000000200300780c */ /* 0x000fe20003f04270 */
[----:B------:R-:W-:Y:S02]  /*2060*/  IMAD R2, R78, c[0x0][0x1e4], R2 ;  /* 0x000079004e027a24 */ /* 0x000fe400078e0202 */
[----:B------:R-:W-:Y:S01]  /*2070*/  IMAD.SHL.U32 R91, R91, 0x20, RZ ;  /* 0x000000205b5b7824 */ /* 0x000fe200078e00ff */
[----:B------:R-:W-:Y:S01]  /*2080*/  @!PT LDS RZ, [RZ] ;  /* 0x00000000fffff984 */ /* 0x000fe20000000800 */
[----:B------:R-:W-:Y:S01]  /*2090*/  @!PT LDS RZ, [RZ] ;  /* 0x00000000fffff984 */ /* 0x000fe20000000800 */
[----:B------:R-:W-:Y:S01]  /*20a0*/  @!PT LDS RZ, [RZ] ;  /* 0x00000000fffff984 */ /* 0x000fe20000000800 */
[----:B------:R1:W-:Y:S01]  /*20b0*/  @P1 LDGSTS.E.BYPASS.LTC128B.128 [R217+0x6100], [R8.64], !P5 ;  /* 0x0610000008d91fae */ /* 0x0003e2000e901d46 */
[----:B------:R-:W-:-:S02]  /*20c0*/  IMAD.IADD R7, R7, 0x1, R2 ;  /* 0x0000000107077824 */ /* 0x000fc400078e0202 */
[----:B------:R-:W-:Y:S01]  /*20d0*/  IMAD R89, R118, c[0x0][0x1e0], RZ ;  /* 0x0000780076597a24 */ /* 0x000fe200078e02ff */
[----:B------:R1:W-:Y:S01]  /*20e0*/  @P1 LDGSTS.E.BYPASS.LTC128B.128 [R217+0x8100], [R8.64+0x80], !P4 ;  /* 0x0810008008d91fae */ /* 0x0003e2000e101d46 */
[----:B------:R-:W-:-:S03]  /*20f0*/  IMAD.WIDE.U32 R144, R241, c[0x0][0x1e8], R6 ;  /* 0x00007a00f1907a25 */ /* 0x000fc600078e0006 */
[----:B------:R1:W-:Y:S01]  /*2100*/  @P1 LDGSTS.E.BYPASS.LTC128B.128 [R217+0xa100], [R8.64+0x100], !P3 ;  /* 0x0a10010008d91fae */ /* 0x0003e2000d901d46 */
[----:B------:R-:W-:Y:S01]  /*2110*/  @P0 IADD3 R2, P1, R91, R4, RZ ;  /* 0x000000045b020210 */ /* 0x000fe20007f3e0ff */
[----:B------:R-:W-:Y:S02]  /*2120*/  IMAD R145, R241, c[0x0][0x1ec], R145 ;  /* 0x00007b00f1917a24 */ /* 0x000fe400078e0291 */
[C---:B------:R-:W-:Y:S01]  /*2130*/  IMAD.WIDE.U32 R148, R225.reuse, c[0x0][0x1e0], RZ ;  /* 0x00007800e1947a25 */ /* 0x040fe200078e00ff */
[----:B------:R-:W-:Y:S02]  /*2140*/  @P0 IADD3.X R0, R0, R90, RZ, P1, !PT ;  /* 0x0000005a00000210 */ /* 0x000fe40000ffe4ff */
[----:B------:R-:W-:Y:S01]  /*2150*/  @P0 LEA R4, P1, R2, c[0x0][0x220], 0x1 ;  /* 0x0000880002040a11 */ /* 0x000fe200078208ff */
[----:B------:R-:W-:-:S03]  /*2160*/  IMAD R89, R225, c[0x0][0x1e4], R89 ;  /* 0x00007900e1597a24 */ /* 0x000fc600078e0259 */
[----:B------:R-:W-:Y:S01]  /*2170*/  @P0 LEA.HI.X R5, R2, c[0x0][0x224], R0, 0x1, P1 ;  /* 0x0000890002050a11 */ /* 0x000fe200008f0c00 */
[----:B------:R-:W-:Y:S02]  /*2180*/  IMAD.SHL.U32 R0, R86, 0x2, RZ ;  /* 0x0000000256007824 */ /* 0x000fe400078e00ff */
[----:B------:R-:W-:Y:S02]  /*2190*/  IMAD.IADD R89, R149, 0x1, R89 ;  /* 0x0000000195597824 */ /* 0x000fe400078e0259 */
[----:B------:R3:W-:Y:S04]  /*21a0*/  @P0 LDGSTS.E.BYPASS.LTC128B.128 [R217+0x7100], [R4.64], !P5 ;  /* 0x0710000004d90fae */ /* 0x0007e8000e901d46 */
[----:B------:R3:W-:Y:S04]  /*21b0*/  @P0 LDGSTS.E.BYPASS.LTC128B.128 [R217+0x9100], [R4.64+0x80], !P4 ;  /* 0x0910008004d90fae */ /* 0x0007e8000e101d46 */
[----:B------:R3:W-:Y:S01]  /*21c0*/  @P0 LDGSTS.E.BYPASS.LTC128B.128 [R217+0xb100], [R4.64+0x100], !P3 ;  /* 0x0b10010004d90fae */ /* 0x0007e2000d901d46 */
[----:B------:R-:W-:-:S02]  /*21d0*/  ISETP.GE.AND P0, PT, R140, c[0x0][0x27c], PT ;  /* 0x00009f008c007a0c */ /* 0x000fc40003f06270 */
[----:B-1----:R-:W-:Y:S01]  /*21e0*/  IADD3 R9, R140, 0x20, RZ ;  /* 0x000000208c097810 */ /* 0x002fe20007ffe0ff */
[----:B------:R-:W0:Y:S01]  /*21f0*/  LDGDEPBAR ;  /* 0x00000000000079af */ /* 0x000e220000000000 */
[----:B------:R-:W-:Y:S02]  /*2200*/  WARPSYNC 0xffffffff ;  /* 0xffffffff00007948 */ /* 0x000fe40003800000 */
[----:B------:R-:W-:Y:S02]  /*2210*/  ISETP.GE.AND P1, PT, R9, c[0x0][0x27c], PT ;  /* 0x00009f0009007a0c */ /* 0x000fe40003f26270 */
[----:B--2---:R-:W-:Y:S01]  /*2220*/  @P2 SHF.R.S32.HI R76, RZ, 0x1f, R126 ;  /* 0x0000001fff4c2819 */ /* 0x004fe2000001147e */
[----:B------:R-:W-:Y:S01]  /*2230*/  @!P2 IMAD.MOV.U32 R76, RZ, RZ, R63 ;  /* 0x000000ffff4ca224 */ /* 0x000fe200078e003f */
[----:B------:R-:W-:Y:S02]  /*2240*/  @!P2 MOV R126, R240 ;  /* 0x000000f0007ea202 */ /* 0x000fe40000000f00 */
[----:B------:R-:W-:-:S02]  /*2250*/  ISETP.GE.AND P2, PT, R10, c[0x0][0x27c], PT ;  /* 0x00009f000a007a0c */ /* 0x000fc40003f46270 */
[----:B------:R-:W-:Y:S02]  /*2260*/  SEL R76, R76, RZ, !P6 ;  /* 0x000000ff4c4c7207 */ /* 0x000fe40007000000 */
[----:B------:R-:W-:-:S03]  /*2270*/  SEL R126, R126, RZ, !P6 ;  /* 0x000000ff7e7e7207 */ /* 0x000fc60007000000 */
[----:B------:R-:W-:Y:S02]  /*2280*/  IMAD R83, R76, c[0x0][0x1f0], RZ ;  /* 0x00007c004c537a24 */ /* 0x000fe400078e02ff */
[----:B------:R-:W-:-:S04]  /*2290*/  IMAD.WIDE.U32 R144, R126, c[0x0][0x1f0], R144 ;  /* 0x00007c007e907a25 */ /* 0x000fc800078e0090 */
[----:B------:R-:W-:-:S05]  /*22a0*/  IMAD R83, R126, c[0x0][0x1f4], R83 ;  /* 0x00007d007e537a24 */ /* 0x000fca00078e0253 */
[----:B------:R-:W-:Y:S02]  /*22b0*/  IADD3 R83, R145, R83, RZ ;  /* 0x0000005391537210 */ /* 0x000fe40007ffe0ff */
[C---:B---3--:R-:W-:Y:S01]  /*22c0*/  IADD3 R7, -R0.reuse, c[0x0][0x1d4], RZ ;  /* 0x0000750000077a10 */ /* 0x048fe20007ffe1ff */
[----:B------:R-:W-:Y:S01]  /*22d0*/  IMAD.WIDE.U32 R12, R241, c[0x0][0x260], R246 ;  /* 0x00009800f10c7a25 */ /* 0x000fe200078e00f6 */
[----:B------:R-:W-:Y:S01]  /*22e0*/  SEL R4, RZ, c[0x0][0x27c], !P0 ;  /* 0x00009f00ff047a07 */ /* 0x000fe20004000000 */
[----:B------:R-:W-:Y:S01]  /*22f0*/  BAR.SYNC.DEFER_BLOCKING 0x0 ;  /* 0x0000000000007b1d */ /* 0x000fe20000010000 */
[CC--:B------:R-:W-:Y:S01]  /*2300*/  SEL R2, R0.reuse, R7.reuse, !P0 ;  /* 0x0000000700027207 */ /* 0x0c0fe20004000000 */
[----:B------:R-:W-:Y:S01]  /*2310*/  IMAD R79, R79, c[0x0][0x268], RZ ;  /* 0x00009a004f4f7a24 */ /* 0x000fe200078e02ff */
[-C--:B------:R-:W-:Y:S01]  /*2320*/  SEL R11, R0, R7.reuse, !P1 ;  /* 0x00000007000b7207 */ /* 0x080fe20004800000 */
[----:B------:R-:W-:Y:S01]  /*2330*/  IMAD.IADD R4, R140, 0x1, R4 ;  /* 0x000000018c047824 */ /* 0x000fe200078e0204 */
[----:B------:R-:W-:Y:S01]  /*2340*/  SEL R7, R0, R7, !P2 ;  /* 0x0000000700077207 */ /* 0x000fe20005000000 */
[----:B------:R-:W-:Y:S01]  /*2350*/  IMAD R120, R118, c[0x0][0x280], RZ ;  /* 0x0000a00076787a24 */ /* 0x000fe200078e02ff */
[----:B------:R-:W-:Y:S01]  /*2360*/  SEL R0, RZ, c[0x0][0x27c], !P1 ;  /* 0x00009f00ff007a07 */ /* 0x000fe20004800000 */
[----:B------:R-:W-:Y:S01]  /*2370*/  IMAD R13, R241, c[0x0][0x264], R13 ;  /* 0x00009900f10d7a24 */ /* 0x000fe200078e020d */
[----:B------:R-:W-:Y:S01]  /*2380*/  SEL R8, RZ, c[0x0][0x27c], !P2 ;  /* 0x00009f00ff087a07 */ /* 0x000fe20005000000 */
[----:B------:R-:W-:Y:S01]  /*2390*/  IMAD R79, R128, c[0x0][0x26c], R79 ;  /* 0x00009b00804f7a24 */ /* 0x000fe200078e024f */
[----:B------:R-:W-:Y:S01]  /*23a0*/  SHF.R.S32.HI R3, RZ, 0x1f, R2 ;  /* 0x0000001fff037819 */ /* 0x000fe20000011402 */
[----:B------:R-:W-:Y:S01]  /*23b0*/  IMAD.IADD R0, R9, 0x1, R0 ;  /* 0x0000000109007824 */ /* 0x000fe200078e0200 */
[----:B------:R-:W-:Y:S01]  /*23c0*/  SHF.R.S32.HI R6, RZ, 0x1f, R4 ;  /* 0x0000001fff067819 */ /* 0x000fe20000011404 */
[----:B------:R-:W-:Y:S01]  /*23d0*/  IMAD.IADD R8, R10, 0x1, R8 ;  /* 0x000000010a087824 */ /* 0x000fe200078e0208 */
[----:B------:R-:W-:Y:S01]  /*23e0*/  LEA.HI R3, R3, R2, RZ, 0x4 ;  /* 0x0000000203037211 */ /* 0x000fe200078f20ff */
[----:B------:R-:W-:Y:S01]  /*23f0*/  IMAD.WIDE.U32 R128, R128, c[0x0][0x268], R12 ;  /* 0x00009a0080807a25 */ /* 0x000fe200078e000c */
[----:B------:R-:W-:Y:S01]  /*2400*/  SHF.R.S32.HI R5, RZ, 0x1f, R0 ;  /* 0x0000001fff057819 */ /* 0x000fe20000011400 */
[----:B------:R-:W-:Y:S01]  /*2410*/  ULDC.U8 UR4, c[0x0][0x298] ;  /* 0x0000a60000047ab9 */ /* 0x000fe20000000000 */
[----:B------:R-:W-:Y:S01]  /*2420*/  SHF.R.S32.HI R2, RZ, 0x1f, R11 ;  /* 0x0000001fff027819 */ /* 0x000fe2000001140b */
[----:B------:R-:W-:Y:S01]  /*2430*/  IMAD R120, R225, c[0x0][0x284], R120 ;  /* 0x0000a100e1787a24 */ /* 0x000fe200078e0278 */
[-C--:B------:R-:W-:Y:S01]  /*2440*/  LEA.HI R114, R5, R0.reuse, RZ, 0x3 ;  /* 0x0000000005727211 */ /* 0x080fe200078f18ff */
[----:B------:R-:W-:Y:S01]  /*2450*/  IMAD.WIDE.U32 R124, R225, c[0x0][0x280], R138 ;  /* 0x0000a000e17c7a25 */ /* 0x000fe200078e008a */
[----:B------:R-:W-:-:S02]  /*2460*/  LEA.HI R5, R5, R0, RZ, 0x6 ;  /* 0x0000000005057211 */ /* 0x000fc400078f30ff */
[----:B------:R-:W-:Y:S01]  /*2470*/  SHF.R.S32.HI R0, RZ, 0x1f, R7 ;  /* 0x0000001fff007819 */ /* 0x000fe20000011407 */
[----:B------:R-:W-:Y:S01]  /*2480*/  IMAD.WIDE.U32 R122, R225, c[0x0][0x290], R138 ;  /* 0x0000a400e17a7a25 */ /* 0x000fe200078e008a */
[CC--:B------:R-:W-:Y:S02]  /*2490*/  LEA.HI R115, R6.reuse, R4.reuse, RZ, 0x3 ;  /* 0x0000000406737211 */ /* 0x0c0fe400078f18ff */
[----:B------:R-:W-:Y:S01]  /*24a0*/  LEA.HI R6, R6, R4, RZ, 0x6 ;  /* 0x0000000406067211 */ /* 0x000fe200078f30ff */
[----:B------:R-:W-:Y:S01]  /*24b0*/  IMAD.SHL.U32 R5, R5, 0x40, RZ ;  /* 0x0000004005057824 */ /* 0x000fe200078e00ff */
[----:B------:R-:W-:Y:S01]  /*24c0*/  SHF.R.S32.HI R4, RZ, 0x1f, R8 ;  /* 0x0000001fff047819 */ /* 0x000fe20000011408 */
[C-C-:B------:R-:W-:Y:S01]  /*24d0*/  IMAD.WIDE.U32 R16, R225.reuse, c[0x0][0x280], R140.reuse ;  /* 0x0000a000e1107a25 */ /* 0x140fe200078e008c */
[----:B------:R-:W-:Y:S02]  /*24e0*/  LEA.HI R2, R2, R11, RZ, 0x4 ;  /* 0x0000000b02027211 */ /* 0x000fe400078f20ff */
[----:B------:R-:W-:Y:S01]  /*24f0*/  LEA.HI R0, R0, R7, RZ, 0x4 ;  /* 0x0000000700007211 */ /* 0x000fe200078f20ff */
[----:B------:R-:W-:Y:S01]  /*2500*/  IMAD.SHL.U32 R6, R6, 0x40, RZ ;  /* 0x0000004006067824 */ /* 0x000fe200078e00ff */
[----:B------:R-:W-:Y:S01]  /*2510*/  LEA.HI R113, R4, R8, RZ, 0x3 ;  /* 0x0000000804717211 */ /* 0x000fe200078f18ff */
[----:B------:R-:W-:Y:S01]  /*2520*/  IMAD.WIDE.U32 R14, R225, c[0x0][0x290], R140 ;  /* 0x0000a400e10e7a25 */ /* 0x000fe200078e008c */
[----:B------:R-:W-:-:S02]  /*2530*/  SHF.R.S32.HI R3, RZ, 0x4, R3 ;  /* 0x00000004ff037819 */ /* 0x000fc40000011403 */
[----:B------:R-:W-:Y:S01]  /*2540*/  SHF.R.S32.HI R2, RZ, 0x4, R2 ;  /* 0x00000004ff027819 */ /* 0x000fe20000011402 */
[----:B------:R-:W-:Y:S01]  /*2550*/  IMAD.WIDE.U32 R12, R241, c[0x0][0x210], R140 ;  /* 0x00008400f10c7a25 */ /* 0x000fe200078e008c */
[----:B------:R-:W-:Y:S02]  /*2560*/  SHF.R.S32.HI R0, RZ, 0x4, R0 ;  /* 0x00000004ff007819 */ /* 0x000fe40000011400 */
[----:B------:R-:W-:Y:S01]  /*2570*/  LEA.HI.SX32 R112, R115, R3, 0x1d ;  /* 0x0000000373707211 */ /* 0x000fe200078feaff */
[----:B------:R-:W-:Y:S01]  /*2580*/  IMAD R73, R72, c[0x0][0x280], RZ ;  /* 0x0000a00048497a24 */ /* 0x000fe200078e02ff */
[----:B------:R-:W-:Y:S01]  /*2590*/  LEA.HI.SX32 R111, R114, R2, 0x1d ;  /* 0x00000002726f7211 */ /* 0x000fe200078feaff */
[----:B------:R-:W-:Y:S01]  /*25a0*/  IMAD.IADD R125, R125, 0x1, R120 ;  /* 0x000000017d7d7824 */ /* 0x000fe200078e0278 */
[----:B------:R-:W-:Y:S01]  /*25b0*/  LEA.HI.SX32 R110, R113, R0, 0x1d ;  /* 0x00000000716e7211 */ /* 0x000fe200078feaff */
[----:B------:R-:W-:Y:S01]  /*25c0*/  IMAD.IADD R121, R120, 0x1, R17 ;  /* 0x0000000178797824 */ /* 0x000fe200078e0211 */
[----:B------:R-:W-:Y:S01]  /*25d0*/  IADD3 R78, P6, R225, R78, RZ ;  /* 0x0000004ee14e7210 */ /* 0x000fe20007fde0ff */
[----:B------:R-:W-:Y:S01]  /*25e0*/  IMAD R76, R76, c[0x0][0x218], RZ ;  /* 0x000086004c4c7a24 */ /* 0x000fe200078e02ff */
[----:B------:R-:W-:Y:S01]  /*25f0*/  SHF.R.S32.HI R3, RZ, 0x1f, R112 ;  /* 0x0000001fff037819 */ /* 0x000fe20000011470 */
[----:B------:R-:W-:Y:S01]  /*2600*/  IMAD R72, R72, c[0x0][0x290], RZ ;  /* 0x0000a40048487a24 */ /* 0x000fe200078e02ff */
[----:B------:R-:W-:Y:S01]  /*2610*/  SHF.R.S32.HI R2, RZ, 0x1f, R111 ;  /* 0x0000001fff027819 */ /* 0x000fe2000001146f */
[----:B------:R-:W-:Y:S01]  /*2620*/  IMAD.X R77, R77, 0x1, R118, P6 ;  /* 0x000000014d4d7824 */ /* 0x000fe200030e0676 */
[----:B------:R-:W-:Y:S01]  /*2630*/  SHF.R.S32.HI R0, RZ, 0x1f, R110 ;  /* 0x0000001fff007819 */ /* 0x000fe2000001146e */
[----:B------:R-:W-:Y:S01]  /*2640*/  IMAD R118, R118, c[0x0][0x290], RZ ;  /* 0x0000a40076767a24 */ /* 0x000fe200078e02ff */
[----:B------:R-:W-:Y:S01]  /*2650*/  LEA.HI R4, R4, R8, RZ, 0x6 ;  /* 0x0000000804047211 */ /* 0x000fe200078f30ff */
[----:B------:R-:W-:Y:S01]  /*2660*/  IMAD R13, R241, c[0x0][0x214], R13 ;  /* 0x00008500f10d7a24 */ /* 0x000fe200078e020d */
[----:B------:R-:W-:Y:S01]  /*2670*/  LEA.HI R3, R3, R112, RZ, 0x3 ;  /* 0x0000007003037211 */ /* 0x000fe200078f18ff */
[----:B------:R-:W-:Y:S01]  /*2680*/  IMAD.SHL.U32 R112, R112, 0x8, RZ ;  /* 0x0000000870707824 */ /* 0x000fe200078e00ff */
[----:B------:R-:W-:Y:S01]  /*2690*/  LEA.HI R2, R2, R111, RZ, 0x3 ;  /* 0x0000006f02027211 */ /* 0x000fe200078f18ff */
[----:B------:R-:W-:Y:S01]  /*26a0*/  IMAD.SHL.U32 R111, R111, 0x8, RZ ;  /* 0x000000086f6f7824 */ /* 0x000fe200078e00ff */
[----:B------:R-:W-:Y:S01]  /*26b0*/  LEA.HI R0, R0, R110, RZ, 0x3 ;  /* 0x0000006e00007211 */ /* 0x000fe200078f18ff */
[----:B------:R-:W-:Y:S01]  /*26c0*/  IMAD.SHL.U32 R110, R110, 0x8, RZ ;  /* 0x000000086e6e7824 */ /* 0x000fe200078e00ff */
[----:B------:R-:W-:Y:S01]  /*26d0*/  LOP3.LUT R109, R224, 0x38, R115, 0xf8, !PT ;  /* 0x00000038e06d7812 */ /* 0x000fe200078ef873 */
[----:B------:R-:W-:Y:S01]  /*26e0*/  IMAD.SHL.U32 R4, R4, 0x40, RZ ;  /* 0x0000004004047824 */ /* 0x000fe200078e00ff */
[C---:B------:R-:W-:Y:S01]  /*26f0*/  LOP3.LUT R107, R224.reuse, 0x38, R114, 0xf8, !PT ;  /* 0x00000038e06b7812 */ /* 0x040fe200078ef872 */
[----:B------:R-:W-:Y:S01]  /*2700*/  IMAD.SHL.U32 R3, R3, 0x200, RZ ;  /* 0x0000020003037824 */ /* 0x000fe200078e00ff */
[----:B------:R-:W-:Y:S01]  /*2710*/  LOP3.LUT R105, R224, 0x38, R113, 0xf8, !PT ;  /* 0x00000038e0697812 */ /* 0x000fe200078ef871 */
[----:B------:R-:W-:Y:S01]  /*2720*/  IMAD.SHL.U32 R2, R2, 0x200, RZ ;  /* 0x0000020002027824 */ /* 0x000fe200078e00ff */
[----:B------:R-:W-:Y:S01]  /*2730*/  LOP3.LUT R108, R224, 0x38, R112, 0xf8, !PT ;  /* 0x00000038e06c7812 */ /* 0x000fe200078ef870 */
[----:B------:R-:W-:Y:S01]  /*2740*/  IMAD.SHL.U32 R0, R0, 0x200, RZ ;  /* 0x0000020000007824 */ /* 0x000fe200078e00ff */
[C---:B------:R-:W-:Y:S01]  /*2750*/  LOP3.LUT R106, R224.reuse, 0x38, R111, 0xf8, !PT ;  /* 0x00000038e06a7812 */ /* 0x040fe200078ef86f */
[----:B------:R-:W-:Y:S01]  /*2760*/  IMAD R118, R225, c[0x0][0x294], R118 ;  /* 0x0000a500e1767a24 */ /* 0x000fe200078e0276 */
[----:B------:R-:W-:Y:S01]  /*2770*/  LOP3.LUT R104, R224, 0x38, R110, 0xf8, !PT ;  /* 0x00000038e0687812 */ /* 0x000fe200078ef86e */
[----:B------:R-:W-:Y:S01]  /*2780*/  IMAD.MOV.U32 R120, RZ, RZ, R16 ;  /* 0x000000ffff787224 */ /* 0x000fe200078e0010 */
[----:B------:R-:W-:Y:S01]  /*2790*/  LOP3.LUT R6, R6, 0x7ffff000, RZ, 0xc0, !PT ;  /* 0x7ffff00006067812 */ /* 0x000fe200078ec0ff */
[----:B------:R-:W-:Y:S01]  /*27a0*/  IMAD.IADD R123, R123, 0x1, R118 ;  /* 0x000000017b7b7824 */ /* 0x000fe200078e0276 */
[-C--:B------:R-:W-:Y:S01]  /*27b0*/  LOP3.LUT R109, R109, R222.reuse, RZ, 0x3c, !PT ;  /* 0x000000de6d6d7212 */ /* 0x080fe200078e3cff */
[----:B------:R-:W-:Y:S01]  /*27c0*/  IMAD.IADD R119, R118, 0x1, R15 ;  /* 0x0000000176777824 */ /* 0x000fe200078e020f */
[----:B------:R-:W-:Y:S01]  /*27d0*/  LOP3.LUT R5, R5, 0x7ffff000, RZ, 0xc0, !PT ;  /* 0x7ffff00005057812 */ /* 0x000fe200078ec0ff */
[----:B------:R-:W-:Y:S01]  /*27e0*/  IMAD.MOV.U32 R118, RZ, RZ, R14 ;  /* 0x000000ffff767224 */ /* 0x000fe200078e000e */
[-C--:B------:R-:W-:Y:S01]  /*27f0*/  LOP3.LUT R107, R107, R222.reuse, RZ, 0x3c, !PT ;  /* 0x000000de6b6b7212 */ /* 0x080fe200078e3cff */
[----:B------:R-:W-:Y:S01]  /*2800*/  IMAD.MOV.U32 R93, RZ, RZ, c[0x0][0x1e0] ;  /* 0x00007800ff5d7624 */ /* 0x000fe200078e00ff */
[----:B------:R-:W-:Y:S01]  /*2810*/  LOP3.LUT R4, R4, 0x7ffff000, RZ, 0xc0, !PT ;  /* 0x7ffff00004047812 */ /* 0x000fe200078ec0ff */
[----:B------:R-:W-:Y:S01]  /*2820*/  IMAD.MOV.U32 R95, RZ, RZ, c[0x0][0x280] ;  /* 0x0000a000ff5f7624 */ /* 0x000fe200078e00ff */
[-C--:B------:R-:W-:Y:S01]  /*2830*/  LOP3.LUT R105, R105, R222.reuse, RZ, 0x3c, !PT ;  /* 0x000000de69697212 */ /* 0x080fe200078e3cff */
[----:B------:R-:W-:Y:S01]  /*2840*/  IMAD.MOV.U32 R97, RZ, RZ, c[0x0][0x290] ;  /* 0x0000a400ff617624 */ /* 0x000fe200078e00ff */
[-C--:B------:R-:W-:Y:S01]  /*2850*/  LOP3.LUT R108, R108, R222.reuse, RZ, 0x3c, !PT ;  /* 0x000000de6c6c7212 */ /* 0x080fe200078e3cff */
[----:B------:R-:W-:Y:S01]  /*2860*/  IMAD R76, R126, c[0x0][0x21c], R76 ;  /* 0x000087007e4c7a24 */ /* 0x000fe200078e024c */
[-C--:B------:R-:W-:Y:S01]  /*2870*/  LOP3.LUT R106, R106, R222.reuse, RZ, 0x3c, !PT ;  /* 0x000000de6a6a7212 */ /* 0x080fe200078e3cff */
[----:B------:R-:W-:Y:S01]  /*2880*/  IMAD R73, R60, c[0x0][0x284], R73 ;  /* 0x0000a1003c497a24 */ /* 0x000fe200078e0249 */
[----:B------:R-:W-:Y:S01]  /*2890*/  LOP3.LUT R104, R104, R222, RZ, 0x3c, !PT ;  /* 0x000000de68687212 */ /* 0x000fe200078e3cff */
[C---:B------:R-:W-:Y:S01]  /*28a0*/  IMAD R72, R60.reuse, c[0x0][0x294], R72 ;  /* 0x0000a5003c487a24 */ /* 0x040fe200078e0248 */
[----:B------:R-:W-:Y:S01]  /*28b0*/  LOP3.LUT R3, R3, 0x7ffff000, RZ, 0xc0, !PT ;  /* 0x7ffff00003037812 */ /* 0x000fe200078ec0ff */
[----:B------:R-:W-:Y:S01]  /*28c0*/  IMAD.WIDE.U32 R124, R60, c[0x0][0x280], R124 ;  /* 0x0000a0003c7c7a25 */ /* 0x000fe200078e007c */
[----:B------:R-:W-:-:S02]  /*28d0*/  LOP3.LUT R2, R2, 0x7ffff000, RZ, 0xc0, !PT ;  /* 0x7ffff00002027812 */ /* 0x000fc400078ec0ff */
[----:B------:R-:W-:Y:S01]  /*28e0*/  LOP3.LUT R0, R0, 0x7ffff000, RZ, 0xc0, !PT ;  /* 0x7ffff00000007812 */ /* 0x000fe200078ec0ff */
[----:B------:R-:W-:Y:S01]  /*28f0*/  IMAD.WIDE.U32 R122, R60, c[0x0][0x290], R122 ;  /* 0x0000a4003c7a7a25 */ /* 0x000fe200078e007a */
[--C-:B------:R-:W-:Y:S02]  /*2900*/  IADD3 R109, R109, R6, R220.reuse ;  /* 0x000000066d6d7210 */ /* 0x100fe40007ffe0dc */
[----:B------:R-:W-:Y:S01]  /*2910*/  IADD3 R107, R107, R5, R220 ;  /* 0x000000056b6b7210 */ /* 0x000fe20007ffe0dc */
[----:B------:R-:W-:Y:S01]  /*2920*/  IMAD.WIDE.U32 R126, R126, c[0x0][0x218], R12 ;  /* 0x000086007e7e7a25 */ /* 0x000fe200078e000c */
[--C-:B------:R-:W-:Y:S02]  /*2930*/  IADD3 R105, R105, R4, R220.reuse ;  /* 0x0000000469697210 */ /* 0x100fe40007ffe0dc */
[----:B------:R-:W-:Y:S01]  /*2940*/  IADD3 R108, R108, R3, R220 ;  /* 0x000000036c6c7210 */ /* 0x000fe20007ffe0dc */
[----:B------:R-:W-:Y:S01]  /*2950*/  IMAD.WIDE.U32 R120, R60, c[0x0][0x280], R120 ;  /* 0x0000a0003c787a25 */ /* 0x000fe200078e0078 */
[----:B------:R-:W-:-:S02]  /*2960*/  IADD3 R106, R106, R2, R220 ;  /* 0x000000026a6a7210 */ /* 0x000fc40007ffe0dc */
[----:B------:R-:W-:Y:S01]  /*2970*/  IADD3 R104, R104, R0, R220 ;  /* 0x0000000068687210 */ /* 0x000fe20007ffe0dc */
[----:B------:R-:W-:Y:S01]  /*2980*/  IMAD.WIDE.U32 R118, R60, c[0x0][0x290], R118 ;  /* 0x0000a4003c767a25 */ /* 0x000fe200078e0076 */
[----:B------:R-:W-:Y:S02]  /*2990*/  IADD3 R71, P1, P0, R144, R148, R140 ;  /* 0x0000009490477210 */ /* 0x000fe4000783e08c */
[----:B------:R-:W-:Y:S01]  /*29a0*/  LOP3.LUT R115, R115, 0xfffffff8, RZ, 0xc0, !PT ;  /* 0xfffffff873737812 */ /* 0x000fe200078ec0ff */
[----:B------:R-:W-:Y:S01]  /*29b0*/  IMAD.IADD R75, R125, 0x1, R73 ;  /* 0x000000017d4b7824 */ /* 0x000fe200078e0249 */
[----:B------:R-:W-:Y:S01]  /*29c0*/  LOP3.LUT R114, R114, 0xfffffff8, RZ, 0xc0, !PT ;  /* 0xfffffff872727812 */ /* 0x000fe200078ec0ff */
[----:B------:R-:W-:Y:S01]  /*29d0*/  IMAD.IADD R74, R123, 0x1, R72 ;  /* 0x000000017b4a7824 */ /* 0x000fe200078e0248 */
[----:B------:R-:W-:Y:S01]  /*29e0*/  LOP3.LUT R113, R113, 0xfffffff8, RZ, 0xc0, !PT ;  /* 0xfffffff871717812 */ /* 0x000fe200078ec0ff */
[----:B------:R-:W-:Y:S01]  /*29f0*/  IMAD.IADD R79, R129, 0x1, R79 ;  /* 0x00000001814f7824 */ /* 0x000fe200078e024f */
[CC--:B------:R-:W-:Y:S01]  /*2a00*/  SHF.L.U64.HI R92, R93.reuse, R96.reuse, c[0x0][0x1e4] ;  /* 0x000079005d5c7619 */ /* 0x0c0fe20000010260 */
[----:B------:R-:W-:Y:S01]  /*2a10*/  IMAD.SHL.U32 R93, R93, 0x40, RZ ;  /* 0x000000405d5d7824 */ /* 0x000fe200078e00ff */
[CC--:B------:R-:W-:Y:S01]  /*2a20*/  SHF.L.U64.HI R94, R95.reuse, R96.reuse, c[0x0][0x284] ;  /* 0x0000a1005f5e7619 */ /* 0x0c0fe20000010260 */
[----:B------:R-:W-:Y:S01]  /*2a30*/  IMAD.SHL.U32 R95, R95, 0x40, RZ ;  /* 0x000000405f5f7824 */ /* 0x000fe200078e00ff */
[----:B------:R-:W-:Y:S01]  /*2a40*/  ISETP.GE.AND P6, PT, R86, 0x1, PT ;  /* 0x000000015600780c */ /* 0x000fe20003fc6270 */
[----:B------:R-:W-:Y:S01]  /*2a50*/  IMAD.IADD R76, R127, 0x1, R76 ;  /* 0x000000017f4c7824 */ /* 0x000fe200078e024c */
[C---:B------:R-:W-:Y:S01]  /*2a60*/  SHF.L.U64.HI R96, R97.reuse, R96, c[0x0][0x294] ;  /* 0x0000a50061607619 */ /* 0x040fe20000010260 */
[----:B------:R-:W-:Y:S01]  /*2a70*/  IMAD.SHL.U32 R97, R97, 0x40, RZ ;  /* 0x0000004061617824 */ /* 0x000fe200078e00ff */
[----:B------:R-:W-:Y:S01]  /*2a80*/  ISETP.NE.AND P6, PT, RZ, UR4, PT ;  /* 0x00000004ff007c0c */ /* 0x000fe2000bfc5270 */
[----:B------:R-:W-:Y:S01]  /*2a90*/  IMAD.IADD R73, R73, 0x1, R121 ;  /* 0x0000000149497824 */ /* 0x000fe200078e0279 */
[----:B------:R-:W-:Y:S01]  /*2aa0*/  IADD3.X R70, R83, R89, R141, P1, P0 ;  /* 0x0000005953467210 */ /* 0x000fe20000fe048d */
[----:B------:R-:W-:Y:S01]  /*2ab0*/  IMAD.IADD R72, R72, 0x1, R119 ;  /* 0x0000000148487824 */ /* 0x000fe200078e0277 */
[----:B------:R-:W-:Y:S01]  /*2ac0*/  SHF.R.S32.HI R103, RZ, 0x1f, R115 ;  /* 0x0000001fff677819 */ /* 0x000fe20000011473 */
[----:B------:R-:W-:Y:S01]  /*2ad0*/  IMAD.SHL.U32 R109, R109, 0x2, RZ ;  /* 0x000000026d6d7824 */ /* 0x000fe200078e00ff */
        /* <DEDUP_REMOVED lines=9> */
[----:B------:R-:W-:-:S02]  /*2b70*/  IMAD.SHL.U32 R104, R104, 0x2, RZ ;  /* 0x0000000268687824 */ /* 0x000fc400078e00ff */
.L_x_181:
[-C--:B------:R-:W-:Y:S01]  /*2b80*/  IMAD R117, R92, R116.reuse, RZ ;  /* 0x000000745c757224 */ /* 0x080fe200078e02ff */
[----:B------:R-:W-:Y:S01]  /*2b90*/  SHF.R.S32.HI R69, RZ, 0x1f, R116 ;  /* 0x0000001fff457819 */ /* 0x000fe20000011474 */
[----:B------:R-:W-:Y:S01]  /*2ba0*/  IMAD.WIDE.U32 R16, R93, R116, RZ ;  /* 0x000000745d107225 */ /* 0x000fe200078e00ff */
[----:B------:R-:W-:Y:S04]  /*2bb0*/  DEPBAR.LE SB0, 0x0 ;  /* 0x000080000000791a */ /* 0x000fe80000000000 */
[----:B------:R-:W-:Y:S01]  /*2bc0*/  WARPSYNC 0xffffffff ;  /* 0xffffffff00007948 */ /* 0x000fe20003800000 */
[----:B------:R-:W-:Y:S01]  /*2bd0*/  BAR.SYNC.DEFER_BLOCKING 0x0 ;  /* 0x0000000000007b1d */ /* 0x000fe20000010000 */
[----:B------:R-:W-:Y:S01]  /*2be0*/  ISETP.GE.AND P2, PT, R86, 0x1, PT ;  /* 0x000000015600780c */ /* 0x000fe20003f46270 */
[----:B------:R-:W-:Y:S01]  /*2bf0*/  IMAD R117, R69, R93, R117 ;  /* 0x0000005d45757224 */ /* 0x000fe200078e0275 */
[----:B-1----:R-:W-:Y:S03]  /*2c00*/  IADD3 R2, P1, R71, R16, RZ ;  /* 0x0000001047027210 */ /* 0x002fe60007f3e0ff */
[----:B------:R-:W-:Y:S01]  /*2c10*/  IMAD.IADD R117, R17, 0x1, R117 ;  /* 0x0000000111757824 */ /* 0x000fe200078e0275 */
[C---:B------:R-:W-:Y:S03]  /*2c20*/  LEA R50, P0, R2.reuse, c[0x0][0x1c8], 0x1 ;  /* 0x0000720002327a11 */ /* 0x040fe600078008ff */
[----:B------:R-:W-:Y:S05]  /*2c30*/  IMAD.X R0, R117, 0x1, R70, P1 ;  /* 0x0000000175007824 */ /* 0x000fea00008e0646 */
[----:B------:R-:W-:Y:S01]  /*2c40*/  LEA.HI.X R51, R2, c[0x0][0x1cc], R0, 0x1, P0 ;  /* 0x0000730002337a11 */ /* 0x000fe200000f0c00 */
[----:B------:R-:W-:Y:S01]  /*2c50*/  BSSY B1, `(.L_x_157) ;  /* 0x0000389000017945 */ /* 0x000fe20003800000 */
[----:B------:R-:W-:-:S05]  /*2c60*/  @!P2 BRA `(.L_x_158) ;  /* 0x000036d00000a947 */ /* 0x000fca0003800000 */
[-C--:B------:R-:W-:Y:S02]  /*2c70*/  IMAD R2, R94, R116.reuse, RZ ;  /* 0x000000745e027224 */ /* 0x080fe400078e02ff */
[-C--:B------:R-:W-:Y:S02]  /*2c80*/  IMAD R0, R96, R116.reuse, RZ ;  /* 0x0000007460007224 */ /* 0x080fe400078e02ff */
[----:B------:R-:W-:Y:S02]  /*2c90*/  IMAD R3, R116, -0x40, R66 ;  /* 0xffffffc074037824 */ /* 0x000fe400078e0242 */
[-C--:B------:R-:W-:Y:S03]  /*2ca0*/  IMAD.WIDE.U32 R34, R95, R116.reuse, RZ ;  /* 0x000000745f227225 */ /* 0x080fe600078e00ff */
[----:B------:R-:W-:Y:S01]  /*2cb0*/  IMNMX R3, R3, 0x40, PT ;  /* 0x0000004003037817 */ /* 0x000fe20003800200 */
[----:B------:R-:W-:Y:S04]  /*2cc0*/  IMAD.WIDE.U32 R26, R97, R116, RZ ;  /* 0x00000074611a7225 */ /* 0x000fe800078e00ff */
[C---:B------:R-:W-:Y:S02]  /*2cd0*/  IMAD R2, R69.reuse, R95, R2 ;  /* 0x0000005f45027224 */ /* 0x040fe400078e0202 */
[----:B------:R-:W-:Y:S03]  /*2ce0*/  IMAD R0, R69, R97, R0 ;  /* 0x0000006145007224 */ /* 0x000fe600078e0200 */
[----:B------:R-:W-:Y:S02]  /*2cf0*/  IADD3 R2, R35, R2, RZ ;  /* 0x0000000223027210 */ /* 0x000fe40007ffe0ff */
[----:B------:R-:W-:Y:S01]  /*2d00*/  IADD3 R0, R27, R0, RZ ;  /* 0x000000001b007210 */ /* 0x000fe20007ffe0ff */
[----:B------:R-:W-:-:S05]  /*2d10*/  @!P6 BRA `(.L_x_159) ;  /* 0x00001b500000e947 */ /* 0x000fca0003800000 */
[----:B------:R-:W-:Y:S01]  /*2d20*/  ISETP.GE.AND P1, PT, R225, R3, PT ;  /* 0x00000003e100720c */ /* 0x000fe20003f26270 */
[----:B------:R-:W-:Y:S01]  /*2d30*/  BSSY B0, `(.L_x_160) ;  /* 0x000003a000007945 */ /* 0x000fe20003800000 */
        /* <DEDUP_REMOVED lines=12> */
[----:B------:R-:W-:-:S05]  /*2e00*/  @P1 BRA `(.L_x_161) ;  /* 0x000002c000001947 */ /* 0x000fca0003800000 */
[----:B------:R-:W-:Y:S01]  /*2e10*/  IADD3 R34, P0, R124, R34, RZ ;  /* 0x000000227c227210 */ /* 0x000fe20007f1e0ff */
[----:B------:R-:W-:Y:S01]  /*2e20*/  CS2R R24, SRZ ;  /* 0x0000000000187805 */ /* 0x000fe2000001ff00 */
[----:B------:R-:W-:Y:S01]  /*2e30*/  CS2R R32, SRZ ;  /* 0x0000000000207805 */ /* 0x000fe2000001ff00 */
[----:B------:R-:W-:Y:S01]  /*2e40*/  CS2R R28, SRZ ;  /* 0x00000000001c7805 */ /* 0x000fe2000001ff00 */
[----:B------:R-:W-:Y:S01]  /*2e50*/  CS2R R48, SRZ ;  /* 0x0000000000307805 */ /* 0x000fe2000001ff00 */
[----:B------:R-:W-:Y:S01]  /*2e60*/  IMAD.X R2, R2, 0x1, R75, P0 ;  /* 0x0000000102027824 */ /* 0x000fe200000e064b */
[----:B------:R-:W-:Y:S01]  /*2e70*/  IADD3 R26, P0, R122, R26, RZ ;  /* 0x0000001a7a1a7210 */ /* 0x000fe20007f1e0ff */
[----:B------:R-:W-:Y:S01]  /*2e80*/  CS2R R22, SRZ ;  /* 0x0000000000167805 */ /* 0x000fe2000001ff00 */
[----:B------:R-:W-:Y:S01]  /*2e90*/  CS2R R46, SRZ ;  /* 0x00000000002e7805 */ /* 0x000fe2000001ff00 */
[----:B------:R-:W-:Y:S01]  /*2ea0*/  CS2R R20, SRZ ;  /* 0x0000000000147805 */ /* 0x000fe2000001ff00 */
[----:B------:R-:W-:Y:S01]  /*2eb0*/  CS2R R42, SRZ ;  /* 0x00000000002a7805 */ /* 0x000fe2000001ff00 */
[----:B------:R-:W-:Y:S01]  /*2ec0*/  IMAD.X R0, R0, 0x1, R74, P0 ;  /* 0x0000000100007824 */ /* 0x000fe200000e064a */
[C---:B------:R-:W-:Y:S01]  /*2ed0*/  LEA R4, P0, R34.reuse, c[0x0][0x270], 0x1 ;  /* 0x00009c0022047a11 */ /* 0x040fe200078008ff */
[----:B------:R-:W-:Y:S01]  /*2ee0*/  CS2R R18, SRZ ;  /* 0x0000000000127805 */ /* 0x000fe2000001ff00 */
[----:B------:R-:W-:Y:S01]  /*2ef0*/  CS2R R40, SRZ ;  /* 0x0000000000287805 */ /* 0x000fe2000001ff00 */
[----:B------:R-:W-:Y:S01]  /*2f00*/  CS2R R16, SRZ ;  /* 0x0000000000107805 */ /* 0x000fe2000001ff00 */
[----:B------:R-:W-:Y:S01]  /*2f10*/  LEA.HI.X R5, R34, c[0x0][0x274], R2, 0x1, P0 ;  /* 0x00009d0022057a11 */ /* 0x000fe200000f0c02 */
[----:B------:R-:W-:Y:S01]  /*2f20*/  CS2R R36, SRZ ;  /* 0x0000000000247805 */ /* 0x000fe2000001ff00 */
[C---:B------:R-:W-:Y:S04]  /*2f30*/  LEA R2, P0, R26.reuse, c[0x0][0x288], 0x1 ;  /* 0x0000a2001a027a11 */ /* 0x040fe800078008ff */
[----:B------:R-:W-:Y:S02]  /*2f40*/  LEA.HI.X R3, R26, c[0x0][0x28c], R0, 0x1, P0 ;  /* 0x0000a3001a037a11 */ /* 0x000fe400000f0c00 */
[----:B------:R-:W-:Y:S11]  /*2f50*/  ISETP.GE.AND P0, PT, R138, c[0x0][0x27c], PT ;  /* 0x00009f008a007a0c */ /* 0x000ff60003f06270 */
[----:B------:R-:W-:Y:S02]  /*2f60*/  @!UPT UIADD3 URZ, URZ, URZ, URZ ;  /* 0x0000003f3f3ff290 */ /* 0x000fe4000fffe03f */
[----:B------:R1:W5:Y:S04]  /*2f70*/  @!P0 LDG.E.64 R24, [R4.64] ;  /* 0x0000000604188981 */ /* 0x000368000c1e1b00 */
[----:B------:R1:W5:Y:S01]  /*2f80*/  @!P0 LDG.E.64 R32, [R2.64] ;  /* 0x0000000602208981 */ /* 0x000362000c1e1b00 */
[----:B------:R-:W-:Y:S11]  /*2f90*/  ISETP.GE.AND P0, PT, R134, c[0x0][0x27c], PT ;  /* 0x00009f0086007a0c */ /* 0x000ff60003f06270 */
[----:B------:R-:W-:Y:S02]  /*2fa0*/  @!UPT UIADD3 URZ, URZ, URZ, URZ ;  /* 0x0000003f3f3ff290 */ /* 0x000fe4000fffe03f */
[----:B------:R1:W5:Y:S04]  /*2fb0*/  @!P0 LDG.E.64 R28, [R4.64+0x20] ;  /* 0x00002006041c8981 */ /* 0x000368000c1e1b00 */
[----:B------:R1:W5:Y:S01]  /*2fc0*/  @!P0 LDG.E.64 R48, [R2.64+0x20] ;  /* 0x0000200602308981 */ /* 0x000362000c1e1b00 */
        /* <DEDUP_REMOVED lines=15> */
[----:B------:R1:W5:Y:S02]  /*30c0*/  @!P0 LDG.E.64 R36, [R2.64+0xa0] ;  /* 0x0000a00602248981 */ /* 0x000364000c1e1b00 */
.L_x_161:
[----:B------:R-:W-:Y:S05]  /*30d0*/  BSYNC B0 ;  /* 0x0000000000007941 */ /* 0x000fea0003800000 */
.L_x_160:
[----:B------:R-:W-:-:S05]  /*30e0*/  @P1 BRA `(.L_x_162) ;  /* 0x000033f000001947 */ /* 0x000fca0003800000 */
[----:B-----5:R-:W-:Y:S01]  /*30f0*/  MOV R0, R19 ;  /* 0x0000001300007202 */ /* 0x020fe20000000f00 */
[----:B-1----:R-:W-:Y:S01]  /*3100*/  IMAD.MOV.U32 R4, RZ, RZ, R16 ;  /* 0x000000ffff047224 */ /* 0x002fe200078e0010 */
[----:B------:R-:W-:Y:S01]  /*3110*/  ISETP.GE.AND P0, PT, R140, c[0x0][0x1d4], PT ;  /* 0x000075008c007a0c */ /* 0x000fe20003f06270 */
[----:B------:R-:W-:Y:S01]  /*3120*/  IMAD.MOV.U32 R3, RZ, RZ, R17 ;  /* 0x000000ffff037224 */ /* 0x000fe200078e0011 */
[----:B------:R-:W-:Y:S01]  /*3130*/  BSSY B0, `(.L_x_163) ;  /* 0x0000054000007945 */ /* 0x000fe20003800000 */
[----:B------:R-:W-:Y:S03]  /*3140*/  IMAD.MOV.U32 R2, RZ, RZ, R18 ;  /* 0x000000ffff027224 */ /* 0x000fe600078e0012 */
[----:B------:R-:W-:Y:S01]  /*3150*/  PRMT R5, R3, 0x5410, R4 ;  /* 0x0000541003057816 */ /* 0x000fe20000000004 */
[----:B------:R-:W-:Y:S01]  /*3160*/  IMAD.MOV.U32 R4, RZ, RZ, R20 ;  /* 0x000000ffff047224 */ /* 0x000fe200078e0014 */
[----:B------:R-:W-:Y:S01]  /*3170*/  PRMT R6, R0, 0x5410, R2 ;  /* 0x0000541000067816 */ /* 0x000fe20000000002 */
[----:B------:R-:W-:Y:S01]  /*3180*/  IMAD.MOV.U32 R3, RZ, RZ, R21 ;  /* 0x000000ffff037224 */ /* 0x000fe200078e0015 */
[----:B------:R-:W-:Y:S01]  /*3190*/  MOV R2, R22 ;  /* 0x0000001600027202 */ /* 0x000fe20000000f00 */
        /* <DEDUP_REMOVED lines=11> */
[----:B------:R-:W-:Y:S02]  /*3250*/  MOV R4, R40 ;  /* 0x0000002800047202 */ /* 0x000fe40000000f00 */
[----:B------:R-:W-:Y:S02]  /*3260*/  MOV R0, R43 ;  /* 0x0000002b00007202 */ /* 0x000fe40000000f00 */
[----:B------:R-:W-:Y:S01]  /*3270*/  PRMT R38, R3, 0x5410, R4 ;  /* 0x0000541003267816 */ /* 0x000fe20000000004 */
[----:B------:R-:W-:Y:S01]  /*3280*/  IMAD.MOV.U32 R4, RZ, RZ, R46 ;  /* 0x000000ffff047224 */ /* 0x000fe200078e002e */
[----:B------:R-:W-:Y:S01]  /*3290*/  PRMT R39, R0, 0x5410, R2 ;  /* 0x0000541000277816 */ /* 0x000fe20000000002 */
[----:B------:R-:W-:Y:S01]  /*32a0*/  IMAD.MOV.U32 R3, RZ, RZ, R47 ;  /* 0x000000ffff037224 */ /* 0x000fe200078e002f */
[----:B------:R-:W-:Y:S01]  /*32b0*/  MOV R2, R48 ;  /* 0x0000003000027202 */ /* 0x000fe20000000f00 */
[----:B------:R-:W-:Y:S03]  /*32c0*/  IMAD.MOV.U32 R0, RZ, RZ, R49 ;  /* 0x000000ffff007224 */ /* 0x000fe600078e0031 */
[----:B------:R-:W-:Y:S02]  /*32d0*/  PRMT R44, R3, 0x5410, R4 ;  /* 0x00005410032c7816 */ /* 0x000fe40000000004 */
[----:B------:R-:W-:Y:S01]  /*32e0*/  PRMT R45, R0, 0x5410, R2 ;  /* 0x00005410002d7816 */ /* 0x000fe20000000002 */
[----:B------:R-:W-:-:S05]  /*32f0*/  @P0 BRA `(.L_x_164) ;  /* 0x0000037000000947 */ /* 0x000fca0003800000 */
[----:B------:R-:W-:Y:S01]  /*3300*/  ISETP.GE.AND P0, PT, R138, c[0x0][0x27c], PT ;  /* 0x00009f008a007a0c */ /* 0x000fe20003f06270 */
[----:B------:R-:W1:Y:S01]  /*3310*/  LDS.128 R12, [R230+0x6000] ;  /* 0x00600000e60c7984 */ /* 0x000e620000000c00 */
[----:B------:R-:W-:Y:S01]  /*3320*/  MOV R2, R24 ;  /* 0x0000001800027202 */ /* 0x000fe20000000f00 */
[----:B------:R-:W-:Y:S02]  /*3330*/  IMAD.MOV.U32 R27, RZ, RZ, R32 ;  /* 0x000000ffff1b7224 */ /* 0x000fe400078e0020 */
[----:B------:R-:W-:Y:S02]  /*3340*/  IMAD.MOV.U32 R26, RZ, RZ, R33 ;  /* 0x000000ffff1a7224 */ /* 0x000fe400078e0021 */
[----:B------:R-:W-:Y:S06]  /*3350*/  IMAD.MOV.U32 R3, RZ, RZ, R25 ;  /* 0x000000ffff037224 */ /* 0x000fec00078e0019 */
[----:B------:R-:W-:Y:S02]  /*3360*/  @!P0 SHF.R.U64 R31, R32, 0x10, R33 ;  /* 0x00000010201f8819 */ /* 0x000fe40000001221 */
[--C-:B------:R-:W-:Y:S02]  /*3370*/  @!P0 SHF.R.U64 R4, R24, 0x10, R25.reuse ;  /* 0x0000001018048819 */ /* 0x100fe40000001219 */
[----:B------:R-:W-:Y:S02]  /*3380*/  @!P0 SHF.R.U32.HI R0, RZ, 0x10, R25 ;  /* 0x00000010ff008819 */ /* 0x000fe40000011619 */
[----:B------:R-:W-:Y:S02]  /*3390*/  @!P0 PRMT R27, R27, 0x5410, R31 ;  /* 0x000054101b1b8816 */ /* 0x000fe4000000001f */
[----:B------:R-:W-:Y:S02]  /*33a0*/  @!P0 PRMT R4, R2, 0x5410, R4 ;  /* 0x0000541002048816 */ /* 0x000fe40000000004 */
[----:B------:R-:W-:Y:S01]  /*33b0*/  @!P0 PRMT R3, R3, 0x5410, R0 ;  /* 0x0000541003038816 */ /* 0x000fe20000000000 */
[C---:B------:R-:W-:Y:S01]  /*33c0*/  @!P0 IMAD.U32 R25, R27.reuse, 0x10000, RZ ;  /* 0x000100001b198824 */ /* 0x040fe200078e00ff */
[----:B------:R-:W-:Y:S02]  /*33d0*/  @!P0 SHF.L.U32 R2, R4, 0x10, RZ ;  /* 0x0000001004028819 */ /* 0x000fe400000006ff */
[----:B------:R-:W-:Y:S02]  /*33e0*/  @!P0 SHF.R.U32.HI R30, RZ, 0x10, R33 ;  /* 0x00000010ff1e8819 */ /* 0x000fe40000011621 */
[----:B------:R-:W-:Y:S02]  /*33f0*/  @!P0 LOP3.LUT R27, R27, 0xffff0000, RZ, 0xc0, !PT ;  /* 0xffff00001b1b8812 */ /* 0x000fe400078ec0ff */
[----:B------:R-:W-:Y:S02]  /*3400*/  @!P0 PRMT R33, R26, 0x5410, R30 ;  /* 0x000054101a218816 */ /* 0x000fe4000000001e */
[----:B------:R-:W-:Y:S03]  /*3410*/  @!P0 LOP3.LUT R4, R4, 0xffff0000, RZ, 0xc0, !PT ;  /* 0xffff000004048812 */ /* 0x000fe600078ec0ff */
[C---:B------:R-:W-:Y:S01]  /*3420*/  @!P0 IMAD.U32 R31, R33.reuse, 0x10000, RZ ;  /* 0x00010000211f8824 */ /* 0x040fe200078e00ff */
[----:B------:R-:W-:Y:S01]  /*3430*/  @!P0 LOP3.LUT R33, R33, 0xffff0000, RZ, 0xc0, !PT ;  /* 0xffff000021218812 */ /* 0x000fe200078ec0ff */
[C---:B-1----:R-:W-:Y:S01]  /*3440*/  @!P0 IMAD.U32 R26, R12.reuse, 0x10000, RZ ;  /* 0x000100000c1a8824 */ /* 0x042fe200078e00ff */
[----:B------:R-:W-:Y:S02]  /*3450*/  @!P0 LOP3.LUT R0, R12, 0xffff0000, RZ, 0xc0, !PT ;  /* 0xffff00000c008812 */ /* 0x000fe400078ec0ff */
[C---:B------:R-:W-:Y:S02]  /*3460*/  @!P0 LOP3.LUT R24, R13.reuse, 0xffff0000, RZ, 0xc0, !PT ;  /* 0xffff00000d188812 */ /* 0x040fe400078ec0ff */
[----:B------:R-:W-:Y:S01]  /*3470*/  @!P0 SHF.L.U32 R30, R13, 0x10, RZ ;  /* 0x000000100d1e8819 */ /* 0x000fe200000006ff */
[----:B------:R-:W-:Y:S01]  /*3480*/  @!P0 FMUL.FTZ R52, R0, R25 ;  /* 0x0000001900348220 */ /* 0x000fe20000410000 */
[----:B------:R-:W-:Y:S01]  /*3490*/  @!P0 SHF.L.U32 R32, R14, 0x10, RZ ;  /* 0x000000100e208819 */ /* 0x000fe200000006ff */
[-C--:B------:R-:W-:Y:S01]  /*34a0*/  @!P0 FMUL.FTZ R0, R0, R2.reuse ;  /* 0x0000000200008220 */ /* 0x080fe20000410000 */
[----:B------:R-:W-:Y:S01]  /*34b0*/  @!P0 SHF.L.U32 R34, R15, 0x10, RZ ;  /* 0x000000100f228819 */ /* 0x000fe200000006ff */
[----:B------:R-:W-:Y:S02]  /*34c0*/  @!P0 FMUL.FTZ R53, R24, R27 ;  /* 0x0000001b18358220 */ /* 0x000fe40000410000 */
[----:B------:R-:W-:Y:S02]  /*34d0*/  @!P0 FFMA.FTZ R52, R26, R2, -R52 ;  /* 0x000000021a348223 */ /* 0x000fe40000010834 */
[----:B------:R-:W-:Y:S01]  /*34e0*/  @!P0 FFMA.FTZ R0, R25, R26, R0 ;  /* 0x0000001a19008223 */ /* 0x000fe20000010000 */
[----:B------:R-:W-:Y:S01]  /*34f0*/  @!P0 LOP3.LUT R26, R14, 0xffff0000, RZ, 0xc0, !PT ;  /* 0xffff00000e1a8812 */ /* 0x000fe200078ec0ff */
[-C--:B------:R-:W-:Y:S01]  /*3500*/  @!P0 FMUL.FTZ R2, R24, R4.reuse ;  /* 0x0000000418028220 */ /* 0x080fe20000410000 */
[----:B------:R-:W-:Y:S01]  /*3510*/  @!P0 LOP3.LUT R25, R15, 0xffff0000, RZ, 0xc0, !PT ;  /* 0xffff00000f198812 */ /* 0x000fe200078ec0ff */
[----:B------:R-:W-:Y:S01]  /*3520*/  @!P0 FFMA.FTZ R53, R30, R4, -R53 ;  /* 0x000000041e358223 */ /* 0x000fe20000010835 */
[----:B------:R-:W-:Y:S01]  /*3530*/  @!P0 F2FP.BF16.PACK_AB R0, R0, R52 ;  /* 0x000000340000823e */ /* 0x000fe200000010ff */
[C---:B------:R-:W-:Y:S01]  /*3540*/  @!P0 IMAD.U32 R4, R3.reuse, 0x10000, RZ ;  /* 0x0001000003048824 */ /* 0x040fe200078e00ff */
[----:B------:R-:W-:Y:S01]  /*3550*/  @!P0 LOP3.LUT R24, R3, 0xffff0000, RZ, 0xc0, !PT ;  /* 0xffff000003188812 */ /* 0x000fe200078ec0ff */
[C---:B------:R-:W-:Y:S02]  /*3560*/  @!P0 FMUL.FTZ R55, R26.reuse, R31 ;  /* 0x0000001f1a378220 */ /* 0x040fe40000410000 */
[-C--:B------:R-:W-:Y:S02]  /*3570*/  @!P0 FMUL.FTZ R3, R26, R4.reuse ;  /* 0x000000041a038220 */ /* 0x080fe40000410000 */
[C---:B------:R-:W-:Y:S02]  /*3580*/  @!P0 FMUL.FTZ R54, R25.reuse, R33 ;  /* 0x0000002119368220 */ /* 0x040fe40000410000 */
[----:B------:R-:W-:Y:S02]  /*3590*/  @!P0 FFMA.FTZ R26, R32, R4, -R55 ;  /* 0x00000004201a8223 */ /* 0x000fe40000010837 */
[----:B------:R-:W-:Y:S02]  /*35a0*/  @!P0 FMUL.FTZ R4, R25, R24 ;  /* 0x0000001819048220 */ /* 0x000fe40000410000 */
[----:B------:R-:W-:Y:S02]  /*35b0*/  @!P0 FFMA.FTZ R2, R27, R30, R2 ;  /* 0x0000001e1b028223 */ /* 0x000fe40000010002 */
[----:B------:R-:W-:Y:S02]  /*35c0*/  @!P0 FFMA.FTZ R3, R31, R32, R3 ;  /* 0x000000201f038223 */ /* 0x000fe40000010003 */
[----:B------:R-:W-:Y:S01]  /*35d0*/  @!P0 FFMA.FTZ R54, R34, R24, -R54 ;  /* 0x0000001822368223 */ /* 0x000fe20000010836 */
[----:B------:R-:W-:Y:S01]  /*35e0*/  @!P0 F2FP.BF16.PACK_AB R2, R2, R53 ;  /* 0x000000350202823e */ /* 0x000fe200000010ff */
[----:B------:R-:W-:Y:S01]  /*35f0*/  @!P0 FFMA.FTZ R4, R33, R34, R4 ;  /* 0x0000002221048223 */ /* 0x000fe20000010004 */
[----:B------:R-:W-:Y:S01]  /*3600*/  @!P0 F2FP.BF16.PACK_AB R3, R3, R26 ;  /* 0x0000001a0303823e */ /* 0x000fe200000010ff */
[----:B------:R-:W-:Y:S01]  /*3610*/  @!P0 IMAD.MOV.U32 R12, RZ, RZ, R0 ;  /* 0x000000ffff0c8224 */ /* 0x000fe200078e0000 */
[----:B------:R-:W-:Y:S02]  /*3620*/  @!P0 MOV R13, R2 ;  /* 0x00000002000d8202 */ /* 0x000fe40000000f00 */
[----:B------:R-:W-:Y:S01]  /*3630*/  @!P0 F2FP.BF16.PACK_AB R4, R4, R54 ;  /* 0x000000360404823e */ /* 0x000fe200000010ff */
[----:B------:R-:W-:Y:S03]  /*3640*/  @!P0 IMAD.MOV.U32 R14, RZ, RZ, R3 ;  /* 0x000000ffff0e8224 */ /* 0x000fe600078e0003 */
[----:B------:R-:W-:Y:S05]  /*3650*/  @!P0 MOV R15, R4 ;  /* 0x00000004000f8202 */ /* 0x000fea0000000f00 */
[----:B------:R1:W-:Y:S02]  /*3660*/  STG.E.128 [R50.64], R12 ;  /* 0x0000000c32007986 */ /* 0x0003e4000c101d06 */
.L_x_164:
[----:B------:R-:W-:Y:S05]  /*3670*/  BSYNC B0 ;  /* 0x0000000000007941 */ /* 0x000fea0003800000 */
.L_x_163:
[----:B------:R-:W-:Y:S01]  /*3680*/  ISETP.GE.AND P0, PT, R9, c[0x0][0x1d4], PT ;  /* 0x0000750009007a0c */ /* 0x000fe20003f06270 */
[----:B------:R-:W-:Y:S01]  /*3690*/  @!UPT UIADD3 URZ, URZ, URZ, URZ ;  /* 0x0000003f3f3ff290 */ /* 0x000fe2000fffe03f */
[----:B------:R-:W-:Y:S11]  /*36a0*/  BSSY B0, `(.L_x_165) ;  /* 0x0000036000007945 */ /* 0x000ff60003800000 */
[----:B------:R-:W-:-:S05]  /*36b0*/  @P0 BRA `(.L_x_166) ;  /* 0x0000034000000947 */ /* 0x000fca0003800000 */
[----:B------:R-:W-:Y:S01]  /*36c0*/  ISETP.GE.AND P0, PT, R134, c[0x0][0x27c], PT ;  /* 0x00009f0086007a0c */ /* 0x000fe20003f06270 */
[----:B-1----:R-:W1:Y:S11]  /*36d0*/  LDS.128 R12, [R229+0x6000] ;  /* 0x00600000e50c7984 */ /* 0x002e760000000c00 */
[----:B------:R-:W-:Y:S01]  /*36e0*/  @!UPT UIADD3 URZ, URZ, URZ, URZ ;  /* 0x0000003f3f3ff290 */ /* 0x000fe2000fffe03f */
[----:B------:R-:W-:Y:S02]  /*36f0*/  @!P0 SHF.R.U64 R0, R28, 0x10, R29 ;  /* 0x000000101c008819 */ /* 0x000fe4000000121d */
[--C-:B------:R-:W-:Y:S02]  /*3700*/  @!P0 SHF.R.U64 R2, R48, 0x10, R49.reuse ;  /* 0x0000001030028819 */ /* 0x100fe40000001231 */
[----:B------:R-:W-:Y:S02]  /*3710*/  @!P0 SHF.R.U32.HI R24, RZ, 0x10, R49 ;  /* 0x00000010ff188819 */ /* 0x000fe40000011631 */
[----:B------:R-:W-:Y:S02]  /*3720*/  @!P0 PRMT R0, R11, 0x5432, R0 ;  /* 0x000054320b008816 */ /* 0x000fe40000000000 */
[C---:B------:R-:W-:Y:S02]  /*3730*/  @!P0 PRMT R4, R45.reuse, 0x5432, R2 ;  /* 0x000054322d048816 */ /* 0x040fe40000000002 */
[----:B------:R-:W-:Y:S01]  /*3740*/  @!P0 SHF.R.U32.HI R3, RZ, 0x10, R29 ;  /* 0x00000010ff038819 */ /* 0x000fe2000001161d */
[----:B------:R-:W-:Y:S01]  /*3750*/  @!P0 IMAD.U32 R2, R0, 0x10000, RZ ;  /* 0x0001000000028824 */ /* 0x000fe200078e00ff */
[----:B------:R-:W-:Y:S01]  /*3760*/  @!P0 PRMT R30, R45, 0x5410, R24 ;  /* 0x000054102d1e8816 */ /* 0x000fe20000000018 */
[C---:B------:R-:W-:Y:S01]  /*3770*/  @!P0 IMAD.U32 R25, R4.reuse, 0x10000, RZ ;  /* 0x0001000004198824 */ /* 0x040fe200078e00ff */
[----:B------:R-:W-:Y:S02]  /*3780*/  @!P0 PRMT R3, R11, 0x5410, R3 ;  /* 0x000054100b038816 */ /* 0x000fe40000000003 */
[----:B------:R-:W-:Y:S02]  /*3790*/  @!P0 LOP3.LUT R27, R4, 0xffff0000, RZ, 0xc0, !PT ;  /* 0xffff0000041b8812 */ /* 0x000fe400078ec0ff */
[----:B------:R-:W-:Y:S01]  /*37a0*/  @!P0 LOP3.LUT R4, R0, 0xffff0000, RZ, 0xc0, !PT ;  /* 0xffff000000048812 */ /* 0x000fe200078ec0ff */
[C---:B-1----:R-:W-:Y:S01]  /*37b0*/  @!P0 IMAD.U32 R28, R13.reuse, 0x10000, RZ ;  /* 0x000100000d1c8824 */ /* 0x042fe200078e00ff */
[C---:B------:R-:W-:Y:S02]  /*37c0*/  @!P0 LOP3.LUT R24, R12.reuse, 0xffff0000, RZ, 0xc0, !PT ;  /* 0xffff00000c188812 */ /* 0x040fe400078ec0ff */
[----:B------:R-:W-:Y:S02]  /*37d0*/  @!P0 LOP3.LUT R11, R13, 0xffff0000, RZ, 0xc0, !PT ;  /* 0xffff00000d0b8812 */ /* 0x000fe400078ec0ff */
[----:B------:R-:W-:Y:S01]  /*37e0*/  @!P0 SHF.L.U32 R26, R12, 0x10, RZ ;  /* 0x000000100c1a8819 */ /* 0x000fe200000006ff */
[----:B------:R-:W-:Y:S01]  /*37f0*/  @!P0 FMUL.FTZ R0, R24, R2 ;  /* 0x0000000218008220 */ /* 0x000fe20000410000 */
[----:B------:R-:W-:Y:S01]  /*3800*/  @!P0 SHF.L.U32 R29, R14, 0x10, RZ ;  /* 0x000000100e1d8819 */ /* 0x000fe200000006ff */
[----:B------:R-:W-:Y:S01]  /*3810*/  @!P0 FMUL.FTZ R32, R24, R25 ;  /* 0x0000001918208220 */ /* 0x000fe20000410000 */
[----:B------:R-:W-:Y:S01]  /*3820*/  @!P0 LOP3.LUT R24, R15, 0xffff0000, RZ, 0xc0, !PT ;  /* 0xffff00000f188812 */ /* 0x000fe200078ec0ff */
[----:B------:R-:W-:Y:S01]  /*3830*/  @!P0 FMUL.FTZ R33, R11, R27 ;  /* 0x0000001b0b218220 */ /* 0x000fe20000410000 */
[----:B------:R-:W-:Y:S01]  /*3840*/  @!P0 SHF.L.U32 R31, R15, 0x10, RZ ;  /* 0x000000100f1f8819 */ /* 0x000fe200000006ff */
[----:B------:R-:W-:Y:S01]  /*3850*/  @!P0 FFMA.FTZ R0, R25, R26, R0 ;  /* 0x0000001a19008223 */ /* 0x000fe20000010000 */
[----:B------:R-:W-:Y:S01]  /*3860*/  @!P0 LOP3.LUT R25, R14, 0xffff0000, RZ, 0xc0, !PT ;  /* 0xffff00000e198812 */ /* 0x000fe200078ec0ff */
[----:B------:R-:W-:Y:S02]  /*3870*/  @!P0 FFMA.FTZ R32, R26, R2, -R32 ;  /* 0x000000021a208223 */ /* 0x000fe40000010820 */
[C---:B------:R-:W-:Y:S01]  /*3880*/  @!P0 IMAD.U32 R26, R30.reuse, 0x10000, RZ ;  /* 0x000100001e1a8824 */ /* 0x040fe200078e00ff */
[----:B------:R-:W-:Y:S01]  /*3890*/  @!P0 LOP3.LUT R30, R30, 0xffff0000, RZ, 0xc0, !PT ;  /* 0xffff00001e1e8812 */ /* 0x000fe200078ec0ff */
[----:B------:R-:W-:Y:S01]  /*38a0*/  @!P0 FMUL.FTZ R2, R11, R4 ;  /* 0x000000040b028220 */ /* 0x000fe20000410000 */
[----:B------:R-:W-:Y:S01]  /*38b0*/  @!P0 F2FP.BF16.PACK_AB R0, R0, R32 ;  /* 0x000000200000823e */ /* 0x000fe200000010ff */
[----:B------:R-:W-:Y:S01]  /*38c0*/  @!P0 FFMA.FTZ R33, R28, R4, -R33 ;  /* 0x000000041c218223 */ /* 0x000fe20000010821 */
[C---:B------:R-:W-:Y:S01]  /*38d0*/  @!P0 LOP3.LUT R11, R3.reuse, 0xffff0000, RZ, 0xc0, !PT ;  /* 0xffff0000030b8812 */ /* 0x040fe200078ec0ff */
[----:B------:R-:W-:Y:S02]  /*38e0*/  @!P0 IMAD.U32 R4, R3, 0x10000, RZ ;  /* 0x0001000003048824 */ /* 0x000fe400078e00ff */
[C---:B------:R-:W-:Y:S02]  /*38f0*/  @!P0 FMUL.FTZ R45, R25.reuse, R26 ;  /* 0x0000001a192d8220 */ /* 0x040fe40000410000 */
[----:B------:R-:W-:Y:S02]  /*3900*/  @!P0 FMUL.FTZ R3, R25, R4 ;  /* 0x0000000419038220 */ /* 0x000fe40000410000 */
        /* <DEDUP_REMOVED lines=14> */
[----:B------:R1:W-:Y:S02]  /*39f0*/  STG.E.128 [R50.64+0x40], R12 ;  /* 0x0000400c32007986 */ /* 0x0003e4000c101d06 */
.L_x_166:
[----:B------:R-:W-:Y:S05]  /*3a00*/  BSYNC B0 ;  /* 0x0000000000007941 */ /* 0x000fea0003800000 */
.L_x_165:
        /* <DEDUP_REMOVED lines=11> */
[----:B------:R-:W-:Y:S02]  /*3ac0*/  @!P0 PRMT R4, R44, 0x5432, R2 ;  /* 0x000054322c048816 */ /* 0x000fe40000000002 */
[----:B------:R-:W-:Y:S01]  /*3ad0*/  @!P0 SHF.R.U32.HI R3, RZ, 0x10, R23 ;  /* 0x00000010ff038819 */ /* 0x000fe20000011617 */
[----:B------:R-:W-:Y:S01]  /*3ae0*/  @!P0 IMAD.U32 R2, R0, 0x10000, RZ ;  /* 0x0001000000028824 */ /* 0x000fe200078e00ff */
[----:B------:R-:W-:Y:S01]  /*3af0*/  @!P0 PRMT R27, R44, 0x5410, R11 ;  /* 0x000054102c1b8816 */ /* 0x000fe2000000000b */
[----:B------:R-:W-:Y:S01]  /*3b00*/  @!P0 IMAD.U32 R22, R4, 0x10000, RZ ;  /* 0x0001000004168824 */ /* 0x000fe200078e00ff */
[----:B------:R-:W-:Y:S02]  /*3b10*/  @!P0 PRMT R3, R8, 0x5410, R3 ;  /* 0x0000541008038816 */ /* 0x000fe40000000003 */
[----:B------:R-:W-:Y:S02]  /*3b20*/  @!P0 LOP3.LUT R24, R4, 0xffff0000, RZ, 0xc0, !PT ;  /* 0xffff000004188812 */ /* 0x000fe400078ec0ff */
[----:B------:R-:W-:Y:S01]  /*3b30*/  @!P0 LOP3.LUT R4, R0, 0xffff0000, RZ, 0xc0, !PT ;  /* 0xffff000000048812 */ /* 0x000fe200078ec0ff */
[C---:B-1----:R-:W-:Y:S01]  /*3b40*/  @!P0 IMAD.U32 R25, R13.reuse, 0x10000, RZ ;  /* 0x000100000d198824 */ /* 0x042fe200078e00ff */
[C---:B------:R-:W-:Y:S02]  /*3b50*/  @!P0 LOP3.LUT R11, R12.reuse, 0xffff0000, RZ, 0xc0, !PT ;  /* 0xffff00000c0b8812 */ /* 0x040fe400078ec0ff */
[----:B------:R-:W-:Y:S02]  /*3b60*/  @!P0 LOP3.LUT R8, R13, 0xffff0000, RZ, 0xc0, !PT ;  /* 0xffff00000d088812 */ /* 0x000fe400078ec0ff */
[----:B------:R-:W-:Y:S01]  /*3b70*/  @!P0 SHF.L.U32 R23, R12, 0x10, RZ ;  /* 0x000000100c178819 */ /* 0x000fe200000006ff */
[C---:B------:R-:W-:Y:S01]  /*3b80*/  @!P0 FMUL.FTZ R0, R11.reuse, R2 ;  /* 0x000000020b008220 */ /* 0x040fe20000410000 */
[----:B------:R-:W-:Y:S01]  /*3b90*/  @!P0 SHF.L.U32 R26, R14, 0x10, RZ ;  /* 0x000000100e1a8819 */ /* 0x000fe200000006ff */
[----:B------:R-:W-:Y:S01]  /*3ba0*/  @!P0 FMUL.FTZ R29, R11, R22 ;  /* 0x000000160b1d8220 */ /* 0x000fe20000410000 */
[C---:B------:R-:W-:Y:S01]  /*3bb0*/  @!P0 LOP3.LUT R11, R15.reuse, 0xffff0000, RZ, 0xc0, !PT ;  /* 0xffff00000f0b8812 */ /* 0x040fe200078ec0ff */
[----:B------:R-:W-:Y:S01]  /*3bc0*/  @!P0 FMUL.FTZ R30, R8, R24 ;  /* 0x00000018081e8220 */ /* 0x000fe20000410000 */
[----:B------:R-:W-:Y:S01]  /*3bd0*/  @!P0 SHF.L.U32 R28, R15, 0x10, RZ ;  /* 0x000000100f1c8819 */ /* 0x000fe200000006ff */
[----:B------:R-:W-:Y:S01]  /*3be0*/  @!P0 FFMA.FTZ R0, R22, R23, R0 ;  /* 0x0000001716008223 */ /* 0x000fe20000010000 */
[----:B------:R-:W-:Y:S01]  /*3bf0*/  @!P0 LOP3.LUT R22, R14, 0xffff0000, RZ, 0xc0, !PT ;  /* 0xffff00000e168812 */ /* 0x000fe200078ec0ff */
[----:B------:R-:W-:Y:S02]  /*3c00*/  @!P0 FFMA.FTZ R29, R23, R2, -R29 ;  /* 0x00000002171d8223 */ /* 0x000fe4000001081d */
[C---:B------:R-:W-:Y:S01]  /*3c10*/  @!P0 IMAD.U32 R23, R27.reuse, 0x10000, RZ ;  /* 0x000100001b178824 */ /* 0x040fe200078e00ff */
[----:B------:R-:W-:Y:S01]  /*3c20*/  @!P0 LOP3.LUT R27, R27, 0xffff0000, RZ, 0xc0, !PT ;  /* 0xffff00001b1b8812 */ /* 0x000fe200078ec0ff */
[-C--:B------:R-:W-:Y:S01]  /*3c30*/  @!P0 FMUL.FTZ R2, R8, R4.reuse ;  /* 0x0000000408028220 */ /* 0x080fe20000410000 */
[----:B------:R-:W-:Y:S01]  /*3c40*/  @!P0 F2FP.BF16.PACK_AB R0, R0, R29 ;  /* 0x0000001d0000823e */ /* 0x000fe200000010ff */
[----:B------:R-:W-:Y:S01]  /*3c50*/  @!P0 FFMA.FTZ R30, R25, R4, -R30 ;  /* 0x00000004191e8223 */ /* 0x000fe2000001081e */
[C---:B------:R-:W-:Y:S01]  /*3c60*/  @!P0 LOP3.LUT R8, R3.reuse, 0xffff0000, RZ, 0xc0, !PT ;  /* 0xffff000003088812 */ /* 0x040fe200078ec0ff */
[----:B------:R-:W-:Y:S02]  /*3c70*/  @!P0 IMAD.U32 R4, R3, 0x10000, RZ ;  /* 0x0001000003048824 */ /* 0x000fe400078e00ff */
        /* <DEDUP_REMOVED lines=17> */
.L_x_168:
[----:B------:R-:W-:Y:S05]  /*3d90*/  BSYNC B0 ;  /* 0x0000000000007941 */ /* 0x000fea0003800000 */
.L_x_167:
[----:B------:R-:W-:Y:S01]  /*3da0*/  IADD3 R0, R140, 0x60, RZ ;  /* 0x000000608c007810 */ /* 0x000fe20007ffe0ff */
[----:B------:R-:W-:Y:S03]  /*3db0*/  BSSY B0, `(.L_x_169) ;  /* 0x0000038000007945 */ /* 0x000fe60003800000 */
[----:B------:R-:W-:Y:S11]  /*3dc0*/  ISETP.GE.AND P0, PT, R0, c[0x0][0x1d4], PT ;  /* 0x0000750000007a0c */ /* 0x000ff60003f06270 */
[----:B------:R-:W-:Y:S02]  /*3dd0*/  @!UPT UIADD3 URZ, URZ, URZ, URZ ;  /* 0x0000003f3f3ff290 */ /* 0x000fe4000fffe03f */
        /* <DEDUP_REMOVED lines=53> */
.L_x_170:
[----:B------:R-:W-:Y:S05]  /*4130*/  BSYNC B0 ;  /* 0x0000000000007941 */ /* 0x000fea0003800000 */
.L_x_169:
        /* <DEDUP_REMOVED lines=57> */
.L_x_172:
[----:B------:R-:W-:Y:S05]  /*44d0*/  BSYNC B0 ;  /* 0x0000000000007941 */ /* 0x000fea0003800000 */
.L_x_171:
[----:B------:R-:W-:Y:S04]  /*44e0*/  IADD3 R0, R140, 0xa0, RZ ;  /* 0x000000a08c007810 */ /* 0x000fe80007ffe0ff */
        /* <DEDUP_REMOVED lines=54> */
[----:B------:R1:W-:Y:S01]  /*4850*/  STG.E.128 [R50.64+0x140], R12 ;  /* 0x0001400c32007986 */ /* 0x0003e2000c101d06 */
[----:B------:R-:W-:-:S05]  /*4860*/  BRA `(.L_x_162) ;  /* 0x00001c7000007947 */ /* 0x000fca0003800000 */
.L_x_159:
        /* <DEDUP_REMOVED lines=37> */
[----:B------:R1:W5:Y:S04]  /*4ac0*/  @!P0 LDG.E.128 R4, [R18.64] ;  /* 0x0000000612048981 */ /* 0x000368000c1e1d00 */
[----:B------:R1:W5:Y:S01]  /*4ad0*/  @!P0 LDG.E.128 R28, [R2.64] ;  /* 0x00000006021c8981 */ /* 0x000362000c1e1d00 */
[----:B------:R-:W-:Y:S11]  /*4ae0*/  ISETP.GE.AND P0, PT, R9, c[0x0][0x27c], PT ;  /* 0x00009f0009007a0c */ /* 0x000ff60003f06270 */
[----:B------:R-:W-:Y:S02]  /*4af0*/  @!UPT UIADD3 URZ, URZ, URZ, URZ ;  /* 0x0000003f3f3ff290 */ /* 0x000fe4000fffe03f */
[----:B------:R1:W5:Y:S04]  /*4b00*/  @!P0 LDG.E.128 R20, [R18.64+0x40] ;  /* 0x0000400612148981 */ /* 0x000368000c1e1d00 */
[----:B------:R1:W5:Y:S01]  /*4b10*/  @!P0 LDG.E.128 R48, [R2.64+0x40] ;  /* 0x0000400602308981 */ /* 0x000362000c1e1d00 */
[----:B------:R-:W-:Y:S11]  /*4b20*/  ISETP.GE.AND P0, PT, R10, c[0x0][0x27c], PT ;  /* 0x00009f000a007a0c */ /* 0x000ff60003f06270 */
[----:B------:R-:W-:Y:S02]  /*4b30*/  @!UPT UIADD3 URZ, URZ, URZ, URZ ;  /* 0x0000003f3f3ff290 */ /* 0x000fe4000fffe03f */
[----:B------:R1:W5:Y:S04]  /*4b40*/  @!P0 LDG.E.128 R12, [R18.64+0x80] ;  /* 0x00008006120c8981 */ /* 0x000368000c1e1d00 */
[----:B------:R1:W5:Y:S02]  /*4b50*/  @!P0 LDG.E.128 R44, [R2.64+0x80] ;  /* 0x00008006022c8981 */ /* 0x000364000c1e1d00 */
.L_x_174:
[----:B------:R-:W-:Y:S05]  /*4b60*/  BSYNC B0 ;  /* 0x0000000000007941 */ /* 0x000fea0003800000 */
.L_x_173:
[----:B------:R-:W-:Y:S04]  /*4b70*/  IADD3 R137, P0, R148, R16, RZ ;  /* 0x0000001094897210 */ /* 0x000fe80007f1e0ff */
[----:B------:R-:W-:Y:S01]  /*4b80*/  IADD3.X R117, R117, R89, RZ, P0, !PT ;  /* 0x0000005975757210 */ /* 0x000fe200007fe4ff */
[----:B------:R-:W-:-:S05]  /*4b90*/  @P1 BRA `(.L_x_162) ;  /* 0x0000194000001947 */ /* 0x000fca0003800000 */
[----:B-----5:R-:W-:Y:S01]  /*4ba0*/  MOV R0, R13 ;  /* 0x0000000d00007202 */ /* 0x020fe20000000f00 */
[----:B------:R-:W-:Y:S01]  /*4bb0*/  IMAD.MOV.U32 R8, RZ, RZ, R14 ;  /* 0x000000ffff087224 */ /* 0x000fe200078e000e */
[----:B------:R-:W-:Y:S01]  /*4bc0*/  ISETP.GE.AND P0, PT, R140, c[0x0][0x1d4], PT ;  /* 0x000075008c007a0c */ /* 0x000fe20003f06270 */
[----:B-1----:R-:W-:Y:S01]  /*4bd0*/  IMAD.MOV.U32 R3, RZ, RZ, R15 ;  /* 0x000000ffff037224 */ /* 0x002fe200078e000f */
        /* <DEDUP_REMOVED lines=20> */
[----:B------:R-:W-:Y:S02]  /*4d20*/  PRMT R58, R8, 0x5410, R3 ;  /* 0x00005410083a7816 */ /* 0x000fe40000000003 */
[----:B------:R-:W-:Y:S01]  /*4d30*/  PRMT R59, R0, 0x5410, R2 ;  /* 0x00005410003b7816 */ /* 0x000fe20000000002 */
[----:B------:R-:W-:-:S05]  /*4d40*/  @P0 BRA `(.L_x_176) ;  /* 0x0000077000000947 */ /* 0x000fca0003800000 */
[----:B------:R-:W-:Y:S01]  /*4d50*/  ISETP.GE.AND P2, PT, R112, c[0x0][0x1d4], PT ;  /* 0x0000750070007a0c */ /* 0x000fe20003f46270 */
[----:B------:R-:W-:Y:S01]  /*4d60*/  LDS.128 R16, [R108+0x6100] ;  /* 0x006100006c107984 */ /* 0x000fe20000000c00 */
[C---:B------:R-:W-:Y:S01]  /*4d70*/  IADD3 R8, P1, P0, R144.reuse, R137, R115 ;  /* 0x0000008990087210 */ /* 0x040fe2000783e073 */
[----:B------:R-:W-:Y:S02]  /*4d80*/  IMAD.MOV.U32 R32, RZ, RZ, R28 ;  /* 0x000000ffff207224 */ /* 0x000fe400078e001c */
[----:B------:R-:W-:Y:S01]  /*4d90*/  IMAD.MOV.U32 R27, RZ, RZ, R29 ;  /* 0x000000ffff1b7224 */ /* 0x000fe200078e001d */
[C---:B------:R-:W-:Y:S03]  /*4da0*/  IADD3.X R3, R83.reuse, R117, R103, P1, P0 ;  /* 0x0000007553037210 */ /* 0x040fe60000fe0467 */
[----:B------:R-:W1:Y:S04]  /*4db0*/  LDS.128 R52, [R109+0x6100] ;  /* 0x006100006d347984 */ /* 0x000e680000000c00 */
[----:B------:R-:W-:Y:S04]  /*4dc0*/  @!P2 IADD3 R2, P1, P0, R144, R137, R112 ;  /* 0x000000899002a210 */ /* 0x000fe8000783e070 */
[----:B------:R-:W-:Y:S02]  /*4dd0*/  @!P2 IADD3.X R0, R83, R117, R100, P1, P0 ;  /* 0x000000755300a210 */ /* 0x000fe40000fe0464 */
[C---:B------:R-:W-:Y:S04]  /*4de0*/  LEA R152, P0, R8.reuse, c[0x0][0x1c8], 0x1 ;  /* 0x0000720008987a11 */ /* 0x040fe800078008ff */
[----:B------:R-:W-:Y:S02]  /*4df0*/  LEA.HI.X R153, R8, c[0x0][0x1cc], R3, 0x1, P0 ;  /* 0x0000730008997a11 */ /* 0x000fe400000f0c03 */
[C---:B------:R-:W-:Y:S04]  /*4e00*/  @!P2 LEA R150, P0, R2.reuse, c[0x0][0x1c8], 0x1 ;  /* 0x000072000296aa11 */ /* 0x040fe800078008ff */
[----:B------:R-:W-:Y:S01]  /*4e10*/  @!P2 LEA.HI.X R151, R2, c[0x0][0x1cc], R0, 0x1, P0 ;  /* 0x000073000297aa11 */ /* 0x000fe200000f0c00 */
[----:B------:R-:W-:Y:S01]  /*4e20*/  IMAD.MOV.U32 R2, RZ, RZ, R4 ;  /* 0x000000ffff027224 */ /* 0x000fe200078e0004 */
[----:B------:R-:W-:Y:S01]  /*4e30*/  ISETP.GE.AND P0, PT, R140, c[0x0][0x27c], PT ;  /* 0x00009f008c007a0c */ /* 0x000fe20003f06270 */
[----:B------:R-:W-:Y:S11]  /*4e40*/  IMAD.MOV.U32 R0, RZ, RZ, R5 ;  /* 0x000000ffff007224 */ /* 0x000ff600078e0005 */
[----:B------:R-:W-:Y:S01]  /*4e50*/  @!UPT UIADD3 URZ, URZ, URZ, URZ ;  /* 0x0000003f3f3ff290 */ /* 0x000fe2000fffe03f */
[----:B------:R-:W-:Y:S01]  /*4e60*/  @!P0 SHF.R.U64 R33, R28, 0x10, R29 ;  /* 0x000000101c218819 */ /* 0x000fe2000000121d */
[--C-:B------:R-:W-:Y:S01]  /*4e70*/  IMAD.MOV.U32 R28, RZ, RZ, R31.reuse ;  /* 0x000000ffff1c7224 */ /* 0x100fe200078e001f */
[----:B------:R-:W-:Y:S02]  /*4e80*/  @!P0 SHF.R.U64 R35, R30, 0x10, R31 ;  /* 0x000000101e238819 */ /* 0x000fe4000000121f */
[----:B------:R-:W-:Y:S02]  /*4e90*/  @!P0 SHF.R.U32.HI R34, RZ, 0x10, R29 ;  /* 0x00000010ff228819 */ /* 0x000fe4000001161d */
[C---:B-1----:R-:W-:Y:S02]  /*4ea0*/  @!P0 SHF.L.U32 R37, R54.reuse, 0x10, RZ ;  /* 0x0000001036258819 */ /* 0x042fe400000006ff */
[----:B------:R-:W-:Y:S02]  /*4eb0*/  @!P0 LOP3.LUT R39, R54, 0xffff0000, RZ, 0xc0, !PT ;  /* 0xffff000036278812 */ /* 0x000fe400078ec0ff */
[C---:B------:R-:W-:Y:S02]  /*4ec0*/  @!P0 SHF.L.U32 R41, R55.reuse, 0x10, RZ ;  /* 0x0000001037298819 */ /* 0x040fe400000006ff */
[----:B------:R-:W-:Y:S02]  /*4ed0*/  @!P0 LOP3.LUT R43, R55, 0xffff0000, RZ, 0xc0, !PT ;  /* 0xffff0000372b8812 */ /* 0x000fe400078ec0ff */
[----:B------:R-:W-:Y:S02]  /*4ee0*/  @!P0 SHF.R.U32.HI R8, RZ, 0x10, R5 ;  /* 0x00000010ff088819 */ /* 0x000fe40000011605 */
[----:B------:R-:W-:Y:S02]  /*4ef0*/  MOV R29, R30 ;  /* 0x0000001e001d7202 */ /* 0x000fe40000000f00 */
[----:B------:R-:W-:Y:S01]  /*4f00*/  @!P0 PRMT R30, R32, 0x5410, R33 ;  /* 0x00005410201e8816 */ /* 0x000fe20000000021 */
[----:B------:R-:W-:Y:S01]  /*4f10*/  @!P0 IMAD.U32 R33, R53, 0x10000, RZ ;  /* 0x0001000035218824 */ /* 0x000fe200078e00ff */
[----:B------:R-:W-:Y:S01]  /*4f20*/  @!P0 PRMT R8, R0, 0x5410, R8 ;  /* 0x0000541000088816 */ /* 0x000fe20000000008 */
[----:B------:R-:W-:Y:S01]  /*4f30*/  @!P0 IMAD.U32 R0, R16, 0x10000, RZ ;  /* 0x0001000010008824 */ /* 0x000fe200078e00ff */
[----:B------:R-:W-:Y:S02]  /*4f40*/  @!P0 PRMT R29, R29, 0x5410, R35 ;  /* 0x000054101d1d8816 */ /* 0x000fe40000000023 */
[----:B------:R-:W-:Y:S02]  /*4f50*/  @!P0 LOP3.LUT R35, R53, 0xffff0000, RZ, 0xc0, !PT ;  /* 0xffff000035238812 */ /* 0x000fe400078ec0ff */
[----:B------:R-:W-:Y:S02]  /*4f60*/  @!P0 LOP3.LUT R38, R29, 0xffff0000, RZ, 0xc0, !PT ;  /* 0xffff00001d268812 */ /* 0x000fe400078ec0ff */
[----:B------:R-:W-:Y:S02]  /*4f70*/  @!P0 SHF.R.U32.HI R36, RZ, 0x10, R31 ;  /* 0x00000010ff248819 */ /* 0x000fe4000001161f */
[----:B------:R-:W-:Y:S01]  /*4f80*/  @!P0 PRMT R31, R27, 0x5410, R34 ;  /* 0x000054101b1f8816 */ /* 0x000fe20000000022 */
[----:B------:R-:W-:Y:S01]  /*4f90*/  @!P0 IMAD.U32 R27, R30, 0x10000, RZ ;  /* 0x000100001e1b8824 */ /* 0x000fe200078e00ff */
[----:B------:R-:W-:Y:S01]  /*4fa0*/  @!P0 PRMT R42, R28, 0x5410, R36 ;  /* 0x000054101c2a8816 */ /* 0x000fe20000000024 */
[----:B------:R-:W-:Y:S01]  /*4fb0*/  @!P0 IMAD.U32 R36, R29, 0x10000, RZ ;  /* 0x000100001d248824 */ /* 0x000fe200078e00ff */
[----:B------:R-:W-:Y:S01]  /*4fc0*/  @!P0 SHF.L.U32 R28, R52, 0x10, RZ ;  /* 0x00000010341c8819 */ /* 0x000fe200000006ff */
[C---:B------:R-:W-:Y:S01]  /*4fd0*/  @!P0 IMAD.U32 R32, R31.reuse, 0x10000, RZ ;  /* 0x000100001f208824 */ /* 0x040fe200078e00ff */
[----:B------:R-:W-:Y:S01]  /*4fe0*/  @!P0 LOP3.LUT R34, R31, 0xffff0000, RZ, 0xc0, !PT ;  /* 0xffff00001f228812 */ /* 0x000fe200078ec0ff */
[----:B------:R-:W-:Y:S01]  /*4ff0*/  @!P0 FMUL.FTZ R142, R0, R27 ;  /* 0x0000001b008e8220 */ /* 0x000fe20000410000 */
[----:B------:R-:W-:Y:S01]  /*5000*/  @!P0 LOP3.LUT R31, R52, 0xffff0000, RZ, 0xc0, !PT ;  /* 0xffff0000341f8812 */ /* 0x000fe200078ec0ff */
[----:B------:R-:W-:Y:S01]  /*5010*/  @!P0 IMAD.U32 R40, R42, 0x10000, RZ ;  /* 0x000100002a288824 */ /* 0x000fe200078e00ff */
[----:B------:R-:W-:Y:S01]  /*5020*/  @!P0 LOP3.LUT R30, R30, 0xffff0000, RZ, 0xc0, !PT ;  /* 0xffff00001e1e8812 */ /* 0x000fe200078ec0ff */
[----:B------:R-:W-:Y:S01]  /*5030*/  @!P0 IMAD.U32 R29, R19, 0x10000, RZ ;  /* 0x00010000131d8824 */ /* 0x000fe200078e00ff */
[----:B------:R-:W-:Y:S02]  /*5040*/  @!P0 LOP3.LUT R42, R42, 0xffff0000, RZ, 0xc0, !PT ;  /* 0xffff00002a2a8812 */ /* 0x000fe400078ec0ff */
[----:B------:R-:W-:Y:S01]  /*5050*/  @!P0 SHF.R.U64 R3, R4, 0x10, R5 ;  /* 0x0000001004038819 */ /* 0x000fe20000001205 */
[----:B------:R-:W-:Y:S01]  /*5060*/  IMAD.MOV.U32 R5, RZ, RZ, R6 ;  /* 0x000000ffff057224 */ /* 0x000fe200078e0006 */
[--C-:B------:R-:W-:Y:S01]  /*5070*/  @!P0 SHF.R.U64 R6, R6, 0x10, R7.reuse ;  /* 0x0000001006068819 */ /* 0x100fe20000001207 */
[----:B------:R-:W-:Y:S01]  /*5080*/  IMAD.MOV.U32 R4, RZ, RZ, R7 ;  /* 0x000000ffff047224 */ /* 0x000fe200078e0007 */
[----:B------:R-:W-:Y:S01]  /*5090*/  @!P0 PRMT R2, R2, 0x5410, R3 ;  /* 0x0000541002028816 */ /* 0x000fe20000000003 */
[----:B------:R-:W-:Y:S01]  /*50a0*/  @!P0 FMUL.FTZ R160, R29, R40 ;  /* 0x000000281da08220 */ /* 0x000fe20000410000 */
[----:B------:R-:W-:Y:S02]  /*50b0*/  @!P0 PRMT R5, R5, 0x5410, R6 ;  /* 0x0000541005058816 */ /* 0x000fe40000000006 */
[----:B------:R-:W-:Y:S01]  /*50c0*/  @!P0 SHF.L.U32 R6, R17, 0x10, RZ ;  /* 0x0000001011068819 */ /* 0x000fe200000006ff */
[----:B------:R-:W-:Y:S01]  /*50d0*/  @!P0 IMAD.U32 R3, R2, 0x10000, RZ ;  /* 0x0001000002038824 */ /* 0x000fe200078e00ff */
[----:B------:R-:W-:Y:S03]  /*50e0*/  @!P0 SHF.R.U32.HI R7, RZ, 0x10, R7 ;  /* 0x00000010ff078819 */ /* 0x000fe60000011607 */
[----:B------:R-:W-:Y:S01]  /*50f0*/  @!P0 FMUL.FTZ R154, R6, R32 ;  /* 0x00000020069a8220 */ /* 0x000fe20000410000 */
[----:B------:R-:W-:Y:S01]  /*5100*/  @!P0 PRMT R7, R4, 0x5410, R7 ;  /* 0x0000541004078816 */ /* 0x000fe20000000007 */
[C---:B------:R-:W-:Y:S01]  /*5110*/  @!P0 IMAD.U32 R4, R8.reuse, 0x10000, RZ ;  /* 0x0001000008048824 */ /* 0x040fe200078e00ff */
[----:B------:R-:W-:Y:S01]  /*5120*/  @!P0 LOP3.LUT R8, R8, 0xffff0000, RZ, 0xc0, !PT ;  /* 0xffff000008088812 */ /* 0x000fe200078ec0ff */
[-C--:B------:R-:W-:Y:S02]  /*5130*/  @!P0 FMUL.FTZ R0, R0, R3.reuse ;  /* 0x0000000300008220 */ /* 0x080fe40000410000 */
[----:B------:R-:W-:Y:S02]  /*5140*/  @!P0 FFMA.FTZ R142, R28, R3, -R142 ;  /* 0x000000031c8e8223 */ /* 0x000fe4000001088e */
[-C--:B------:R-:W-:Y:S01]  /*5150*/  @!P0 FMUL.FTZ R3, R6, R4.reuse ;  /* 0x0000000406038220 */ /* 0x080fe20000410000 */
[----:B------:R-:W-:Y:S01]  /*5160*/  @!P0 LOP3.LUT R6, R16, 0xffff0000, RZ, 0xc0, !PT ;  /* 0xffff000010068812 */ /* 0x000fe200078ec0ff */
[----:B------:R-:W-:Y:S01]  /*5170*/  @!P0 FFMA.FTZ R154, R33, R4, -R154 ;  /* 0x00000004219a8223 */ /* 0x000fe2000001089a */
[----:B------:R-:W-:Y:S01]  /*5180*/  @!P0 LOP3.LUT R4, R17, 0xffff0000, RZ, 0xc0, !PT ;  /* 0xffff000011048812 */ /* 0x000fe200078ec0ff */
[----:B------:R-:W-:Y:S01]  /*5190*/  @!P0 FFMA.FTZ R0, R27, R28, R0 ;  /* 0x0000001c1b008223 */ /* 0x000fe20000010000 */
[----:B------:R-:W-:Y:S01]  /*51a0*/  @!P0 LOP3.LUT R27, R2, 0xffff0000, RZ, 0xc0, !PT ;  /* 0xffff0000021b8812 */ /* 0x000fe200078ec0ff */
[----:B------:R-:W-:Y:S02]  /*51b0*/  @!P0 FMUL.FTZ R156, R6, R30 ;  /* 0x0000001e069c8220 */ /* 0x000fe40000410000 */
[----:B------:R-:W-:Y:S02]  /*51c0*/  @!P0 FMUL.FTZ R155, R4, R34 ;  /* 0x00000022049b8220 */ /* 0x000fe40000410000 */
[-C--:B------:R-:W-:Y:S02]  /*51d0*/  @!P0 FMUL.FTZ R2, R6, R27.reuse ;  /* 0x0000001b06028220 */ /* 0x080fe40000410000 */
[----:B------:R-:W-:Y:S01]  /*51e0*/  @!P0 FFMA.FTZ R156, R31, R27, -R156 ;  /* 0x0000001b1f9c8223 */ /* 0x000fe2000001089c */
[C---:B------:R-:W-:Y:S01]  /*51f0*/  @!P0 LOP3.LUT R27, R18.reuse, 0xffff0000, RZ, 0xc0, !PT ;  /* 0xffff0000121b8812 */ /* 0x040fe200078ec0ff */
[----:B------:R-:W-:Y:S02]  /*5200*/  @!P0 IMAD.U32 R28, R18, 0x10000, RZ ;  /* 0x00010000121c8824 */ /* 0x000fe400078e00ff */
[----:B------:R-:W-:Y:S01]  /*5210*/  @!P0 IMAD.U32 R6, R5, 0x10000, RZ ;  /* 0x0001000005068824 */ /* 0x000fe200078e00ff */
[----:B------:R-:W-:Y:S01]  /*5220*/  @!P0 F2FP.BF16.PACK_AB R142, R156, R142 ;  /* 0x0000008e9c8e823e */ /* 0x000fe200000010ff */
[-C--:B------:R-:W-:Y:S02]  /*5230*/  @!P0 FMUL.FTZ R4, R4, R8.reuse ;  /* 0x0000000804048220 */ /* 0x080fe40000410000 */
[----:B------:R-:W-:Y:S01]  /*5240*/  @!P0 FFMA.FTZ R155, R35, R8, -R155 ;  /* 0x00000008239b8223 */ /* 0x000fe2000001089b */
[----:B------:R-:W-:Y:S01]  /*5250*/  @!P0 LOP3.LUT R8, R5, 0xffff0000, RZ, 0xc0, !PT ;  /* 0xffff000005088812 */ /* 0x000fe200078ec0ff */
[C---:B------:R-:W-:Y:S01]  /*5260*/  @!P0 FMUL.FTZ R157, R28.reuse, R36 ;  /* 0x000000241c9d8220 */ /* 0x040fe20000410000 */
[----:B------:R-:W-:Y:S01]  /*5270*/  @!P0 MOV R52, R142 ;  /* 0x0000008e00348202 */ /* 0x000fe20000000f00 */
[----:B------:R-:W-:Y:S01]  /*5280*/  @!P0 FMUL.FTZ R5, R28, R6 ;  /* 0x000000061c058220 */ /* 0x000fe20000410000 */
[----:B------:R-:W-:Y:S01]  /*5290*/  @!P0 LOP3.LUT R28, R19, 0xffff0000, RZ, 0xc0, !PT ;  /* 0xffff0000131c8812 */ /* 0x000fe200078ec0ff */
[----:B------:R-:W-:Y:S01]  /*52a0*/  @!P0 FMUL.FTZ R158, R27, R38 ;  /* 0x000000261b9e8220 */ /* 0x000fe20000410000 */
[----:B------:R-:W-:Y:S01]  /*52b0*/  @!P0 F2FP.BF16.PACK_AB R154, R155, R154 ;  /* 0x0000009a9b9a823e */ /* 0x000fe200000010ff */
[----:B------:R-:W-:Y:S02]  /*52c0*/  @!P0 FFMA.FTZ R157, R37, R6, -R157 ;  /* 0x00000006259d8223 */ /* 0x000fe4000001089d */
[-C--:B------:R-:W-:Y:S01]  /*52d0*/  @!P0 FMUL.FTZ R6, R27, R8.reuse ;  /* 0x000000081b068220 */ /* 0x080fe20000410000 */
[----:B------:R-:W-:Y:S01]  /*52e0*/  @!P0 LOP3.LUT R27, R7, 0xffff0000, RZ, 0xc0, !PT ;  /* 0xffff0000071b8812 */ /* 0x000fe200078ec0ff */
[----:B------:R-:W-:Y:S02]  /*52f0*/  @!P0 FFMA.FTZ R2, R30, R31, R2 ;  /* 0x0000001f1e028223 */ /* 0x000fe40000010002 */
[----:B------:R-:W-:Y:S02]  /*5300*/  @!P0 FFMA.FTZ R158, R39, R8, -R158 ;  /* 0x00000008279e8223 */ /* 0x000fe4000001089e */
[----:B------:R-:W-:Y:S01]  /*5310*/  @!P0 IMAD.U32 R8, R7, 0x10000, RZ ;  /* 0x0001000007088824 */ /* 0x000fe200078e00ff */
[----:B------:R-:W-:Y:S01]  /*5320*/  @!P0 F2FP.BF16.PACK_AB R0, R2, R0 ;  /* 0x000000000200823e */ /* 0x000fe200000010ff */
[----:B------:R-:W-:Y:S01]  /*5330*/  @!P0 FMUL.FTZ R159, R28, R42 ;  /* 0x0000002a1c9f8220 */ /* 0x000fe20000410000 */
[----:B------:R-:W-:Y:S01]  /*5340*/  @!P0 F2FP.BF16.PACK_AB R157, R158, R157 ;  /* 0x0000009d9e9d823e */ /* 0x000fe200000010ff */
[----:B------:R-:W-:Y:S02]  /*5350*/  @!P0 FFMA.FTZ R3, R32, R33, R3 ;  /* 0x0000002120038223 */ /* 0x000fe40000010003 */
[----:B------:R-:W-:Y:S02]  /*5360*/  @!P0 FFMA.FTZ R4, R34, R35, R4 ;  /* 0x0000002322048223 */ /* 0x000fe40000010004 */
[-C--:B------:R-:W-:Y:S02]  /*5370*/  @!P0 FMUL.FTZ R7, R29, R8.reuse ;  /* 0x000000081d078220 */ /* 0x080fe40000410000 */
[----:B------:R-:W-:Y:S01]  /*5380*/  @!P0 FFMA.FTZ R29, R41, R8, -R160 ;  /* 0x00000008291d8223 */ /* 0x000fe200000108a0 */
[----:B------:R-:W-:Y:S01]  /*5390*/  @!P0 F2FP.BF16.PACK_AB R3, R4, R3 ;  /* 0x000000030403823e */ /* 0x000fe200000010ff */
[----:B------:R-:W-:Y:S02]  /*53a0*/  @!P0 FFMA.FTZ R159, R43, R27, -R159 ;  /* 0x0000001b2b9f8223 */ /* 0x000fe4000001089f */
[----:B------:R-:W-:Y:S02]  /*53b0*/  @!P0 FFMA.FTZ R5, R36, R37, R5 ;  /* 0x0000002524058223 */ /* 0x000fe40000010005 */
[----:B------:R-:W-:Y:S01]  /*53c0*/  @!P0 FMUL.FTZ R8, R28, R27 ;  /* 0x0000001b1c088220 */ /* 0x000fe20000410000 */
[----:B------:R-:W-:Y:S01]  /*53d0*/  @!P0 F2FP.BF16.PACK_AB R29, R159, R29 ;  /* 0x0000001d9f1d823e */ /* 0x000fe200000010ff */
[----:B------:R-:W-:Y:S02]  /*53e0*/  @!P0 FFMA.FTZ R6, R38, R39, R6 ;  /* 0x0000002726068223 */ /* 0x000fe40000010006 */
[----:B------:R-:W-:Y:S01]  /*53f0*/  @!P0 FFMA.FTZ R7, R40, R41, R7 ;  /* 0x0000002928078223 */ /* 0x000fe20000010007 */
[----:B------:R-:W-:Y:S01]  /*5400*/  @!P0 MOV R55, R29 ;  /* 0x0000001d00378202 */ /* 0x000fe20000000f00 */
[----:B------:R-:W-:Y:S01]  /*5410*/  @!P0 FFMA.FTZ R8, R42, R43, R8 ;  /* 0x0000002b2a088223 */ /* 0x000fe20000010008 */
[----:B------:R-:W-:Y:S01]  /*5420*/  @!P0 F2FP.BF16.PACK_AB R5, R6, R5 ;  /* 0x000000050605823e */ /* 0x000fe200000010ff */
[----:B------:R-:W-:Y:S02]  /*5430*/  @!P0 IMAD.MOV.U32 R53, RZ, RZ, R154 ;  /* 0x000000ffff358224 */ /* 0x000fe400078e009a */
[----:B------:R-:W-:Y:S01]  /*5440*/  @!P0 IMAD.MOV.U32 R54, RZ, RZ, R157 ;  /* 0x000000ffff368224 */ /* 0x000fe200078e009d */
[----:B------:R-:W-:Y:S01]  /*5450*/  @!P0 F2FP.BF16.PACK_AB R7, R8, R7 ;  /* 0x000000070807823e */ /* 0x000fe200000010ff */
[----:B------:R-:W-:Y:S01]  /*5460*/  @!P0 IMAD.MOV.U32 R16, RZ, RZ, R0 ;  /* 0x000000ffff108224 */ /* 0x000fe200078e0000 */
[----:B------:R-:W-:Y:S01]  /*5470*/  @!P0 MOV R18, R5 ;  /* 0x0000000500128202 */ /* 0x000fe20000000f00 */
[----:B------:R-:W-:Y:S01]  /*5480*/  @!P0 IMAD.MOV.U32 R17, RZ, RZ, R3 ;  /* 0x000000ffff118224 */ /* 0x000fe200078e0003 */
[----:B------:R1:W-:Y:S01]  /*5490*/  STG.E.128 [R152.64], R52 ;  /* 0x0000003498007986 */ /* 0x0003e2000c101d06 */
[----:B------:R-:W-:Y:S07]  /*54a0*/  @!P0 IMAD.MOV.U32 R19, RZ, RZ, R7 ;  /* 0x000000ffff138224 */ /* 0x000fee00078e0007 */
[----:B------:R1:W-:Y:S02]  /*54b0*/  @!P2 STG.E.128 [R150.64], R16 ;  /* 0x000000109600a986 */ /* 0x0003e4000c101d06 */
.L_x_176:
[----:B------:R-:W-:Y:S05]  /*54c0*/  BSYNC B0 ;  /* 0x0000000000007941 */ /* 0x000fea0003800000 */
.L_x_175:
[----:B------:R-:W-:Y:S01]  /*54d0*/  ISETP.GE.AND P0, PT, R9, c[0x0][0x1d4], PT ;  /* 0x0000750009007a0c */ /* 0x000fe20003f06270 */
[----:B------:R-:W-:Y:S01]  /*54e0*/  @!UPT UIADD3 URZ, URZ, URZ, URZ ;  /* 0x0000003f3f3ff290 */ /* 0x000fe2000fffe03f */
[----:B------:R-:W-:Y:S11]  /*54f0*/  BSSY B0, `(.L_x_177) ;  /* 0x0000071000007945 */ /* 0x000ff60003800000 */
[----:B------:R-:W-:-:S05]  /*5500*/  @P0 BRA `(.L_x_178) ;  /* 0x000006f000000947 */ /* 0x000fca0003800000 */
[----:B------:R-:W-:Y:S01]  /*5510*/  ISETP.GE.AND P2, PT, R111, c[0x0][0x1d4], PT ;  /* 0x000075006f007a0c */ /* 0x000fe20003f46270 */
[----:B-1----:R-:W-:Y:S01]  /*5520*/  LDS.128 R16, [R106+0x6100] ;  /* 0x006100006a107984 */ /* 0x002fe20000000c00 */
[C---:B------:R-:W-:Y:S04]  /*5530*/  IADD3 R4, P1, P0, R144.reuse, R137, R114 ;  /* 0x0000008990047210 */ /* 0x040fe8000783e072 */
[C---:B------:R-:W-:Y:S03]  /*5540*/  IADD3.X R3, R83.reuse, R117, R102, P1, P0 ;  /* 0x0000007553037210 */ /* 0x040fe60000fe0466 */
[----:B------:R-:W1:Y:S04]  /*5550*/  LDS.128 R40, [R107+0x6100] ;  /* 0x006100006b287984 */ /* 0x000e680000000c00 */
[----:B------:R-:W-:Y:S04]  /*5560*/  @!P2 IADD3 R2, P1, P0, R144, R137, R111 ;  /* 0x000000899002a210 */ /* 0x000fe8000783e06f */
[----:B------:R-:W-:Y:S02]  /*5570*/  @!P2 IADD3.X R0, R83, R117, R99, P1, P0 ;  /* 0x000000755300a210 */ /* 0x000fe40000fe0463 */
[C---:B------:R-:W-:Y:S04]  /*5580*/  LEA R52, P0, R4.reuse, c[0x0][0x1c8], 0x1 ;  /* 0x0000720004347a11 */ /* 0x040fe800078008ff */
[----:B------:R-:W-:Y:S02]  /*5590*/  LEA.HI.X R53, R4, c[0x0][0x1cc], R3, 0x1, P0 ;  /* 0x0000730004357a11 */ /* 0x000fe400000f0c03 */
[C---:B------:R-:W-:Y:S04]  /*55a0*/  @!P2 LEA R38, P0, R2.reuse, c[0x0][0x1c8], 0x1 ;  /* 0x000072000226aa11 */ /* 0x040fe800078008ff */
[----:B------:R-:W-:Y:S02]  /*55b0*/  @!P2 LEA.HI.X R39, R2, c[0x0][0x1cc], R0, 0x1, P0 ;  /* 0x000073000227aa11 */ /* 0x000fe400000f0c00 */
[----:B------:R-:W-:Y:S11]  /*55c0*/  ISETP.GE.AND P0, PT, R9, c[0x0][0x27c], PT ;  /* 0x00009f0009007a0c */ /* 0x000ff60003f06270 */
[----:B------:R-:W-:Y:S02]  /*55d0*/  @!UPT UIADD3 URZ, URZ, URZ, URZ ;  /* 0x0000003f3f3ff290 */ /* 0x000fe4000fffe03f */
[----:B------:R-:W-:Y:S02]  /*55e0*/  @!P0 SHF.R.U64 R0, R20, 0x10, R21 ;  /* 0x0000001014008819 */ /* 0x000fe40000001215 */
[----:B------:R-:W-:Y:S02]  /*55f0*/  @!P0 SHF.R.U64 R4, R22, 0x10, R23 ;  /* 0x0000001016048819 */ /* 0x000fe40000001217 */
[----:B------:R-:W-:Y:S01]  /*5600*/  @!P0 SHF.R.U64 R8, R50, 0x10, R51 ;  /* 0x0000001032088819 */ /* 0x000fe20000001233 */
[C---:B-1----:R-:W-:Y:S01]  /*5610*/  @!P0 IMAD.U32 R27, R41.reuse, 0x10000, RZ ;  /* 0x00010000291b8824 */ /* 0x042fe200078e00ff */
[----:B------:R-:W-:Y:S01]  /*5620*/  @!P0 LOP3.LUT R29, R41, 0xffff0000, RZ, 0xc0, !PT ;  /* 0xffff0000291d8812 */ /* 0x000fe200078ec0ff */
[C---:B------:R-:W-:Y:S01]  /*5630*/  @!P0 IMAD.U32 R35, R43.reuse, 0x10000, RZ ;  /* 0x000100002b238824 */ /* 0x040fe200078e00ff */
[----:B------:R-:W-:Y:S01]  /*5640*/  @!P0 LOP3.LUT R37, R43, 0xffff0000, RZ, 0xc0, !PT ;  /* 0xffff00002b258812 */ /* 0x000fe200078ec0ff */
[C---:B------:R-:W-:Y:S01]  /*5650*/  @!P0 IMAD.U32 R31, R42.reuse, 0x10000, RZ ;  /* 0x000100002a1f8824 */ /* 0x040fe200078e00ff */
[----:B------:R-:W-:Y:S02]  /*5660*/  @!P0 LOP3.LUT R33, R42, 0xffff0000, RZ, 0xc0, !PT ;  /* 0xffff00002a218812 */ /* 0x000fe400078ec0ff */
[C---:B------:R-:W-:Y:S02]  /*5670*/  @!P0 PRMT R0, R25.reuse, 0x5432, R0 ;  /* 0x0000543219008816 */ /* 0x040fe40000000000 */
[----:B------:R-:W-:Y:S01]  /*5680*/  @!P0 SHF.R.U32.HI R2, RZ, 0x10, R21 ;  /* 0x00000010ff028819 */ /* 0x000fe20000011615 */
[----:B------:R-:W-:Y:S01]  /*5690*/  @!P0 IMAD.U32 R21, R40, 0x10000, RZ ;  /* 0x0001000028158824 */ /* 0x000fe200078e00ff */
[----:B------:R-:W-:Y:S01]  /*56a0*/  @!P0 PRMT R32, R58, 0x5410, R8 ;  /* 0x000054103a208816 */ /* 0x000fe20000000008 */
[----:B------:R-:W-:Y:S01]  /*56b0*/  @!P0 IMAD.U32 R8, R16, 0x10000, RZ ;  /* 0x0001000010088824 */ /* 0x000fe200078e00ff */
[----:B------:R-:W-:Y:S01]  /*56c0*/  @!P0 PRMT R7, R25, 0x5410, R2 ;  /* 0x0000541019078816 */ /* 0x000fe20000000002 */
[----:B------:R-:W-:Y:S01]  /*56d0*/  @!P0 IMAD.U32 R2, R0, 0x10000, RZ ;  /* 0x0001000000028824 */ /* 0x000fe200078e00ff */
[----:B------:R-:W-:Y:S01]  /*56e0*/  @!P0 LOP3.LUT R25, R40, 0xffff0000, RZ, 0xc0, !PT ;  /* 0xffff000028198812 */ /* 0x000fe200078ec0ff */
[----:B------:R-:W-:Y:S01]  /*56f0*/  @!P0 IMAD.U32 R30, R32, 0x10000, RZ ;  /* 0x00010000201e8824 */ /* 0x000fe200078e00ff */
[----:B------:R-:W-:Y:S02]  /*5700*/  @!P0 SHF.R.U64 R5, R48, 0x10, R49 ;  /* 0x0000001030058819 */ /* 0x000fe40000001231 */
[----:B------:R-:W-:Y:S02]  /*5710*/  @!P0 SHF.R.U32.HI R3, RZ, 0x10, R23 ;  /* 0x00000010ff038819 */ /* 0x000fe40000011617 */
[C---:B------:R-:W-:Y:S02]  /*5720*/  @!P0 PRMT R23, R59.reuse, 0x5432, R5 ;  /* 0x000054323b178816 */ /* 0x040fe40000000005 */
[----:B------:R-:W-:Y:S02]  /*5730*/  @!P0 SHF.R.U32.HI R6, RZ, 0x10, R49 ;  /* 0x00000010ff068819 */ /* 0x000fe40000011631 */
[----:B------:R-:W-:Y:S02]  /*5740*/  @!P0 SHF.R.U32.HI R20, RZ, 0x10, R51 ;  /* 0x00000010ff148819 */ /* 0x000fe40000011633 */
[----:B------:R-:W-:Y:S02]  /*5750*/  @!P0 PRMT R28, R59, 0x5410, R6 ;  /* 0x000054103b1c8816 */ /* 0x000fe40000000006 */
[----:B------:R-:W-:Y:S01]  /*5760*/  @!P0 PRMT R22, R58, 0x5432, R20 ;  /* 0x000054323a168816 */ /* 0x000fe20000000014 */
[----:B------:R-:W-:Y:S01]  /*5770*/  @!P0 IMAD.U32 R20, R23, 0x10000, RZ ;  /* 0x0001000017148824 */ /* 0x000fe200078e00ff */
[----:B------:R-:W-:Y:S02]  /*5780*/  @!P0 PRMT R6, R26, 0x5432, R4 ;  /* 0x000054321a068816 */ /* 0x000fe40000000004 */
[----:B------:R-:W-:Y:S01]  /*5790*/  @!P0 LOP3.LUT R4, R16, 0xffff0000, RZ, 0xc0, !PT ;  /* 0xffff000010048812 */ /* 0x000fe200078ec0ff */
[----:B------:R-:W-:Y:S01]  /*57a0*/  @!P0 FMUL.FTZ R48, R8, R20 ;  /* 0x0000001408308220 */ /* 0x000fe20000410000 */
[C---:B------:R-:W-:Y:S01]  /*57b0*/  @!P0 LOP3.LUT R36, R22.reuse, 0xffff0000, RZ, 0xc0, !PT ;  /* 0xffff000016248812 */ /* 0x040fe200078ec0ff */
[----:B------:R-:W-:Y:S01]  /*57c0*/  @!P0 IMAD.U32 R34, R22, 0x10000, RZ ;  /* 0x0001000016228824 */ /* 0x000fe200078e00ff */
[----:B------:R-:W-:Y:S01]  /*57d0*/  @!P0 LOP3.LUT R22, R18, 0xffff0000, RZ, 0xc0, !PT ;  /* 0xffff000012168812 */ /* 0x000fe200078ec0ff */
[-C--:B------:R-:W-:Y:S01]  /*57e0*/  @!P0 FFMA.FTZ R48, R21, R2.reuse, -R48 ;  /* 0x0000000215308223 */ /* 0x080fe20000010830 */
[----:B------:R-:W-:Y:S02]  /*57f0*/  @!P0 LOP3.LUT R23, R23, 0xffff0000, RZ, 0xc0, !PT ;  /* 0xffff000017178812 */ /* 0x000fe400078ec0ff */
[----:B------:R-:W-:Y:S02]  /*5800*/  @!P0 PRMT R5, R26, 0x5410, R3 ;  /* 0x000054101a058816 */ /* 0x000fe40000000003 */
[----:B------:R-:W-:Y:S01]  /*5810*/  @!P0 LOP3.LUT R3, R0, 0xffff0000, RZ, 0xc0, !PT ;  /* 0xffff000000038812 */ /* 0x000fe200078ec0ff */
[----:B------:R-:W-:Y:S01]  /*5820*/  @!P0 FMUL.FTZ R49, R4, R23 ;  /* 0x0000001704318220 */ /* 0x000fe20000410000 */
[----:B------:R-:W-:Y:S01]  /*5830*/  @!P0 SHF.L.U32 R26, R28, 0x10, RZ ;  /* 0x000000101c1a8819 */ /* 0x000fe200000006ff */
[----:B------:R-:W-:Y:S01]  /*5840*/  @!P0 FMUL.FTZ R0, R8, R2 ;  /* 0x0000000208008220 */ /* 0x000fe20000410000 */
[----:B------:R-:W-:Y:S01]  /*5850*/  @!P0 LOP3.LUT R8, R17, 0xffff0000, RZ, 0xc0, !PT ;  /* 0xffff000011088812 */ /* 0x000fe200078ec0ff */
[-C--:B------:R-:W-:Y:S01]  /*5860*/  @!P0 FMUL.FTZ R2, R4, R3.reuse ;  /* 0x0000000304028220 */ /* 0x080fe20000410000 */
[----:B------:R-:W-:Y:S01]  /*5870*/  @!P0 LOP3.LUT R28, R28, 0xffff0000, RZ, 0xc0, !PT ;  /* 0xffff00001c1c8812 */ /* 0x000fe200078ec0ff */
[----:B------:R-:W-:Y:S01]  /*5880*/  @!P0 FFMA.FTZ R49, R25, R3, -R49 ;  /* 0x0000000319318223 */ /* 0x000fe20000010831 */
[----:B------:R-:W-:Y:S01]  /*5890*/  @!P0 LOP3.LUT R32, R32, 0xffff0000, RZ, 0xc0, !PT ;  /* 0xffff000020208812 */ /* 0x000fe200078ec0ff */
[----:B------:R-:W-:Y:S02]  /*58a0*/  @!P0 IMAD.U32 R3, R17, 0x10000, RZ ;  /* 0x0001000011038824 */ /* 0x000fe400078e00ff */
[----:B------:R-:W-:Y:S01]  /*58b0*/  @!P0 IMAD.U32 R4, R7, 0x10000, RZ ;  /* 0x0001000007048824 */ /* 0x000fe200078e00ff */
[----:B------:R-:W-:Y:S01]  /*58c0*/  @!P0 F2FP.BF16.PACK_AB R48, R49, R48 ;  /* 0x000000303130823e */ /* 0x000fe200000010ff */
[----:B------:R-:W-:Y:S01]  /*58d0*/  @!P0 FMUL.FTZ R50, R3, R26 ;  /* 0x0000001a03328220 */ /* 0x000fe20000410000 */
[----:B------:R-:W-:Y:S01]  /*58e0*/  @!P0 LOP3.LUT R7, R7, 0xffff0000, RZ, 0xc0, !PT ;  /* 0xffff000007078812 */ /* 0x000fe200078ec0ff */
[----:B------:R-:W-:Y:S01]  /*58f0*/  @!P0 FMUL.FTZ R51, R8, R28 ;  /* 0x0000001c08338220 */ /* 0x000fe20000410000 */
[----:B------:R-:W-:Y:S01]  /*5900*/  @!P0 MOV R40, R48 ;  /* 0x0000003000288202 */ /* 0x000fe20000000f00 */
[----:B------:R-:W-:Y:S01]  /*5910*/  @!P0 FFMA.FTZ R0, R20, R21, R0 ;  /* 0x0000001514008223 */ /* 0x000fe20000010000 */
[----:B------:R-:W-:Y:S01]  /*5920*/  @!P0 LOP3.LUT R20, R19, 0xffff0000, RZ, 0xc0, !PT ;  /* 0xffff000013148812 */ /* 0x000fe200078ec0ff */
[-C--:B------:R-:W-:Y:S02]  /*5930*/  @!P0 FMUL.FTZ R3, R3, R4.reuse ;  /* 0x0000000403038220 */ /* 0x080fe40000410000 */
[----:B------:R-:W-:Y:S02]  /*5940*/  @!P0 FFMA.FTZ R50, R27, R4, -R50 ;  /* 0x000000041b328223 */ /* 0x000fe40000010832 */
[-C--:B------:R-:W-:Y:S01]  /*5950*/  @!P0 FMUL.FTZ R4, R8, R7.reuse ;  /* 0x0000000708048220 */ /* 0x080fe20000410000 */
[----:B------:R-:W-:Y:S01]  /*5960*/  @!P0 SHF.L.U32 R8, R5, 0x10, RZ ;  /* 0x0000001005088819 */ /* 0x000fe200000006ff */
[----:B------:R-:W-:Y:S01]  /*5970*/  @!P0 FFMA.FTZ R51, R29, R7, -R51 ;  /* 0x000000071d338223 */ /* 0x000fe20000010833 */
[----:B------:R-:W-:Y:S01]  /*5980*/  @!P0 LOP3.LUT R5, R5, 0xffff0000, RZ, 0xc0, !PT ;  /* 0xffff000005058812 */ /* 0x000fe200078ec0ff */
[----:B------:R-:W-:Y:S02]  /*5990*/  @!P0 IMAD.U32 R7, R19, 0x10000, RZ ;  /* 0x0001000013078824 */ /* 0x000fe400078e00ff */
[C---:B------:R-:W-:Y:S01]  /*59a0*/  @!P0 FMUL.FTZ R55, R20.reuse, R36 ;  /* 0x0000002414378220 */ /* 0x040fe20000410000 */
[----:B------:R-:W-:Y:S01]  /*59b0*/  @!P0 F2FP.BF16.PACK_AB R50, R51, R50 ;  /* 0x000000323332823e */ /* 0x000fe200000010ff */
[C---:B------:R-:W-:Y:S02]  /*59c0*/  @!P0 FMUL.FTZ R54, R7.reuse, R34 ;  /* 0x0000002207368220 */ /* 0x040fe40000410000 */
[-C--:B------:R-:W-:Y:S02]  /*59d0*/  @!P0 FMUL.FTZ R7, R7, R8.reuse ;  /* 0x0000000807078220 */ /* 0x080fe40000410000 */
[----:B------:R-:W-:Y:S02]  /*59e0*/  @!P0 FFMA.FTZ R54, R35, R8, -R54 ;  /* 0x0000000823368223 */ /* 0x000fe40000010836 */
[-C--:B------:R-:W-:Y:S01]  /*59f0*/  @!P0 FMUL.FTZ R8, R20, R5.reuse ;  /* 0x0000000514088220 */ /* 0x080fe20000410000 */
[----:B------:R-:W-:Y:S01]  /*5a00*/  @!P0 LOP3.LUT R20, R6, 0xffff0000, RZ, 0xc0, !PT ;  /* 0xffff000006148812 */ /* 0x000fe200078ec0ff */
[----:B------:R-:W-:Y:S02]  /*5a10*/  @!P0 FFMA.FTZ R55, R37, R5, -R55 ;  /* 0x0000000525378223 */ /* 0x000fe40000010837 */
[----:B------:R-:W-:Y:S02]  /*5a20*/  @!P0 IMAD.U32 R5, R18, 0x10000, RZ ;  /* 0x0001000012058824 */ /* 0x000fe400078e00ff */
[----:B------:R-:W-:Y:S01]  /*5a30*/  @!P0 IMAD.U32 R21, R6, 0x10000, RZ ;  /* 0x0001000006158824 */ /* 0x000fe200078e00ff */
[----:B------:R-:W-:Y:S01]  /*5a40*/  @!P0 F2FP.BF16.PACK_AB R54, R55, R54 ;  /* 0x000000363736823e */ /* 0x000fe200000010ff */
[----:B------:R-:W-:Y:S02]  /*5a50*/  @!P0 FMUL.FTZ R6, R5, R30 ;  /* 0x0000001e05068220 */ /* 0x000fe40000410000 */
[----:B------:R-:W-:Y:S02]  /*5a60*/  @!P0 FMUL.FTZ R58, R22, R32 ;  /* 0x00000020163a8220 */ /* 0x000fe40000410000 */
[----:B------:R-:W-:Y:S02]  /*5a70*/  @!P0 FFMA.FTZ R2, R23, R25, R2 ;  /* 0x0000001917028223 */ /* 0x000fe40000010002 */
[----:B------:R-:W-:Y:S02]  /*5a80*/  @!P0 FMUL.FTZ R5, R5, R21 ;  /* 0x0000001505058220 */ /* 0x000fe40000410000 */
[----:B------:R-:W-:Y:S01]  /*5a90*/  @!P0 FFMA.FTZ R3, R26, R27, R3 ;  /* 0x0000001b1a038223 */ /* 0x000fe20000010003 */
[----:B------:R-:W-:Y:S01]  /*5aa0*/  @!P0 F2FP.BF16.PACK_AB R0, R2, R0 ;  /* 0x000000000200823e */ /* 0x000fe200000010ff */
[----:B------:R-:W-:Y:S02]  /*5ab0*/  @!P0 FFMA.FTZ R21, R31, R21, -R6 ;  /* 0x000000151f158223 */ /* 0x000fe40000010806 */
[-C--:B------:R-:W-:Y:S02]  /*5ac0*/  @!P0 FMUL.FTZ R6, R22, R20.reuse ;  /* 0x0000001416068220 */ /* 0x080fe40000410000 */
[----:B------:R-:W-:Y:S02]  /*5ad0*/  @!P0 FFMA.FTZ R58, R33, R20, -R58 ;  /* 0x00000014213a8223 */ /* 0x000fe4000001083a */
[----:B------:R-:W-:Y:S02]  /*5ae0*/  @!P0 FFMA.FTZ R4, R28, R29, R4 ;  /* 0x0000001d1c048223 */ /* 0x000fe40000010004 */
[----:B------:R-:W-:Y:S01]  /*5af0*/  @!P0 FFMA.FTZ R5, R30, R31, R5 ;  /* 0x0000001f1e058223 */ /* 0x000fe20000010005 */
[----:B------:R-:W-:Y:S01]  /*5b00*/  @!P0 F2FP.BF16.PACK_AB R21, R58, R21 ;  /* 0x000000153a15823e */ /* 0x000fe200000010ff */
[----:B------:R-:W-:Y:S01]  /*5b10*/  @!P0 FFMA.FTZ R6, R32, R33, R6 ;  /* 0x0000002120068223 */ /* 0x000fe20000010006 */
[----:B------:R-:W-:Y:S01]  /*5b20*/  @!P0 F2FP.BF16.PACK_AB R3, R4, R3 ;  /* 0x000000030403823e */ /* 0x000fe200000010ff */
[----:B------:R-:W-:Y:S02]  /*5b30*/  @!P0 FFMA.FTZ R7, R34, R35, R7 ;  /* 0x0000002322078223 */ /* 0x000fe40000010007 */
[----:B------:R-:W-:Y:S01]  /*5b40*/  @!P0 FFMA.FTZ R8, R36, R37, R8 ;  /* 0x0000002524088223 */ /* 0x000fe20000010008 */
[----:B------:R-:W-:Y:S01]  /*5b50*/  @!P0 F2FP.BF16.PACK_AB R5, R6, R5 ;  /* 0x000000050605823e */ /* 0x000fe200000010ff */
[----:B------:R-:W-:Y:S01]  /*5b60*/  @!P0 IMAD.MOV.U32 R41, RZ, RZ, R50 ;  /* 0x000000ffff298224 */ /* 0x000fe200078e0032 */
[----:B------:R-:W-:Y:S01]  /*5b70*/  @!P0 MOV R17, R3 ;  /* 0x0000000300118202 */ /* 0x000fe20000000f00 */
[----:B------:R-:W-:Y:S01]  /*5b80*/  @!P0 IMAD.MOV.U32 R42, RZ, RZ, R21 ;  /* 0x000000ffff2a8224 */ /* 0x000fe200078e0015 */
[----:B------:R-:W-:Y:S01]  /*5b90*/  @!P0 F2FP.BF16.PACK_AB R7, R8, R7 ;  /* 0x000000070807823e */ /* 0x000fe200000010ff */
[----:B------:R-:W-:Y:S02]  /*5ba0*/  @!P0 IMAD.MOV.U32 R43, RZ, RZ, R54 ;  /* 0x000000ffff2b8224 */ /* 0x000fe400078e0036 */
[----:B------:R-:W-:Y:S02]  /*5bb0*/  @!P0 IMAD.MOV.U32 R16, RZ, RZ, R0 ;  /* 0x000000ffff108224 */ /* 0x000fe400078e0000 */
[----:B------:R-:W-:Y:S01]  /*5bc0*/  @!P0 IMAD.MOV.U32 R18, RZ, RZ, R5 ;  /* 0x000000ffff128224 */ /* 0x000fe200078e0005 */
[----:B------:R1:W-:Y:S01]  /*5bd0*/  STG.E.128 [R52.64], R40 ;  /* 0x0000002834007986 */ /* 0x0003e2000c101d06 */
[----:B------:R-:W-:Y:S07]  /*5be0*/  @!P0 IMAD.MOV.U32 R19, RZ, RZ, R7 ;  /* 0x000000ffff138224 */ /* 0x000fee00078e0007 */
[----:B------:R1:W-:Y:S02]  /*5bf0*/  @!P2 STG.E.128 [R38.64], R16 ;  /* 0x000000102600a986 */ /* 0x0003e4000c101d06 */
.L_x_178:
[----:B------:R-:W-:Y:S05]  /*5c00*/  BSYNC B0 ;  /* 0x0000000000007941 */ /* 0x000fea0003800000 */
.L_x_177:
[----:B------:R-:W-:Y:S11]  /*5c10*/  ISETP.GE.AND P0, PT, R10, c[0x0][0x1d4], PT ;  /* 0x000075000a007a0c */ /* 0x000ff60003f06270 */
[----:B------:R-:W-:Y:S02]  /*5c20*/  @!UPT UIADD3 URZ, URZ, URZ, URZ ;  /* 0x0000003f3f3ff290 */ /* 0x000fe4000fffe03f */
[----:B------:R-:W-:-:S05]  /*5c30*/  @P0 BRA `(.L_x_162) ;  /* 0x000008a000000947 */ /* 0x000fca0003800000 */
[----:B------:R-:W-:Y:S01]  /*5c40*/  IADD3 R20, P1, P0, R144, R137, R113 ;  /* 0x0000008990147210 */ /* 0x000fe2000783e071 */
[----:B-1----:R-:W1:Y:S03]  /*5c50*/  LDS.128 R16, [R104+0x6100] ;  /* 0x0061000068107984 */ /* 0x002e660000000c00 */
[----:B------:R-:W-:Y:S02]  /*5c60*/  IADD3.X R8, R83, R117, R101, P1, P0 ;  /* 0x0000007553087210 */ /* 0x000fe40000fe0465 */
[----:B------:R-:W-:Y:S02]  /*5c70*/  ISETP.GE.AND P0, PT, R10, c[0x0][0x27c], PT ;  /* 0x00009f000a007a0c */ /* 0x000fe40003f06270 */
[C---:B------:R-:W-:Y:S01]  /*5c80*/  LEA R40, P1, R20.reuse, c[0x0][0x1c8], 0x1 ;  /* 0x0000720014287a11 */ /* 0x040fe200078208ff */
[----:B------:R-:W2:Y:S03]  /*5c90*/  LDS.128 R36, [R105+0x6100] ;  /* 0x0061000069247984 */ /* 0x000ea60000000c00 */
[----:B------:R-:W-:Y:S02]  /*5ca0*/  LEA.HI.X R41, R20, c[0x0][0x1cc], R8, 0x1, P1 ;  /* 0x0000730014297a11 */ /* 0x000fe400008f0c08 */
[----:B------:R-:W-:Y:S05]  /*5cb0*/  ISETP.GE.AND P1, PT, R110, c[0x0][0x1d4], PT ;  /* 0x000075006e007a0c */ /* 0x000fea0003f26270 */
[----:B------:R-:W-:Y:S02]  /*5cc0*/  @!P0 SHF.R.U32.HI R4, RZ, 0x10, R45 ;  /* 0x00000010ff048819 */ /* 0x000fe4000001162d */
[----:B------:R-:W-:Y:S02]  /*5cd0*/  @!P0 SHF.R.U32.HI R0, RZ, 0x10, R13 ;  /* 0x00000010ff008819 */ /* 0x000fe4000001160d */
[----:B------:R-:W-:Y:S02]  /*5ce0*/  @!P0 SHF.R.U64 R7, R44, 0x10, R45 ;  /* 0x000000102c078819 */ /* 0x000fe4000000122d */
[----:B------:R-:W-:Y:S02]  /*5cf0*/  @!P0 SHF.R.U32.HI R5, RZ, 0x10, R47 ;  /* 0x00000010ff058819 */ /* 0x000fe4000001162f */
[C---:B------:R-:W-:Y:S02]  /*5d00*/  @!P0 PRMT R8, R57.reuse, 0x5410, R7 ;  /* 0x0000541039088816 */ /* 0x040fe40000000007 */
[----:B------:R-:W-:Y:S02]  /*5d10*/  @!P0 PRMT R28, R57, 0x5432, R4 ;  /* 0x00005432391c8816 */ /* 0x000fe40000000004 */
[----:B------:R-:W-:Y:S01]  /*5d20*/  @!P0 PRMT R4, R11, 0x5410, R0 ;  /* 0x000054100b048816 */ /* 0x000fe20000000000 */
[C---:B------:R-:W-:Y:S01]  /*5d30*/  @!P0 IMAD.U32 R20, R8.reuse, 0x10000, RZ ;  /* 0x0001000008148824 */ /* 0x040fe200078e00ff */
[----:B------:R-:W-:Y:S01]  /*5d40*/  @!P0 LOP3.LUT R22, R8, 0xffff0000, RZ, 0xc0, !PT ;  /* 0xffff000008168812 */ /* 0x000fe200078ec0ff */
[----:B------:R-:W-:Y:S01]  /*5d50*/  @!P0 IMAD.U32 R25, R28, 0x10000, RZ ;  /* 0x000100001c198824 */ /* 0x000fe200078e00ff */
[----:B------:R-:W-:Y:S01]  /*5d60*/  @!P0 SHF.R.U64 R2, R12, 0x10, R13 ;  /* 0x000000100c028819 */ /* 0x000fe2000000120d */
[C---:B------:R-:W-:Y:S01]  /*5d70*/  @!P0 IMAD.U32 R0, R4.reuse, 0x10000, RZ ;  /* 0x0001000004008824 */ /* 0x040fe200078e00ff */
[----:B------:R-:W-:Y:S02]  /*5d80*/  @!P0 LOP3.LUT R4, R4, 0xffff0000, RZ, 0xc0, !PT ;  /* 0xffff000004048812 */ /* 0x000fe400078ec0ff */
[----:B------:R-:W-:Y:S01]  /*5d90*/  @!P0 SHF.R.U64 R12, R46, 0x10, R47 ;  /* 0x000000102e0c8819 */ /* 0x000fe2000000122f */
[----:B-1----:R-:W-:Y:S01]  /*5da0*/  @!P0 IMAD.U32 R7, R17, 0x10000, RZ ;  /* 0x0001000011078824 */ /* 0x002fe200078e00ff */
[----:B------:R-:W-:Y:S02]  /*5db0*/  @!P0 PRMT R2, R11, 0x5432, R2 ;  /* 0x000054320b028816 */ /* 0x000fe40000000002 */
[----:B------:R-:W-:Y:S01]  /*5dc0*/  @!P0 LOP3.LUT R11, R16, 0xffff0000, RZ, 0xc0, !PT ;  /* 0xffff0000100b8812 */ /* 0x000fe200078ec0ff */
[----:B------:R-:W-:Y:S01]  /*5dd0*/  @!P0 FMUL.FTZ R42, R7, R25 ;  /* 0x00000019072a8220 */ /* 0x000fe20000410000 */
[----:B------:R-:W-:Y:S01]  /*5de0*/  @!P0 LOP3.LUT R13, R18, 0xffff0000, RZ, 0xc0, !PT ;  /* 0xffff0000120d8812 */ /* 0x000fe200078ec0ff */
[----:B------:R-:W-:Y:S01]  /*5df0*/  @!P0 IMAD.U32 R8, R2, 0x10000, RZ ;  /* 0x0001000002088824 */ /* 0x000fe200078e00ff */
[--C-:B------:R-:W-:Y:S01]  /*5e00*/  @!P0 SHF.R.U32.HI R3, RZ, 0x10, R15.reuse ;  /* 0x00000010ff038819 */ /* 0x100fe2000001160f */
[----:B--2---:R-:W-:Y:S01]  /*5e10*/  @!P0 IMAD.U32 R26, R37, 0x10000, RZ ;  /* 0x00010000251a8824 */ /* 0x004fe200078e00ff */
[C---:B------:R-:W-:Y:S01]  /*5e20*/  @!P0 SHF.L.U32 R21, R36.reuse, 0x10, RZ ;  /* 0x0000001024158819 */ /* 0x040fe200000006ff */
[----:B------:R-:W-:Y:S01]  /*5e30*/  @!P0 FMUL.FTZ R44, R11, R22 ;  /* 0x000000160b2c8220 */ /* 0x000fe20000410000 */
[----:B------:R-:W-:Y:S01]  /*5e40*/  @!P0 LOP3.LUT R23, R36, 0xffff0000, RZ, 0xc0, !PT ;  /* 0xffff000024178812 */ /* 0x000fe200078ec0ff */
[-C--:B------:R-:W-:Y:S01]  /*5e50*/  @!P0 FFMA.FTZ R42, R26, R0.reuse, -R42 ;  /* 0x000000001a2a8223 */ /* 0x080fe2000001082a */
[----:B------:R-:W-:Y:S01]  /*5e60*/  @!P0 LOP3.LUT R27, R37, 0xffff0000, RZ, 0xc0, !PT ;  /* 0xffff0000251b8812 */ /* 0x000fe200078ec0ff */
[C---:B------:R-:W-:Y:S01]  /*5e70*/  @!P0 IMAD.U32 R29, R38.reuse, 0x10000, RZ ;  /* 0x00010000261d8824 */ /* 0x040fe200078e00ff */
[----:B------:R-:W-:Y:S02]  /*5e80*/  @!P0 LOP3.LUT R31, R38, 0xffff0000, RZ, 0xc0, !PT ;  /* 0xffff0000261f8812 */ /* 0x000fe400078ec0ff */
[C---:B------:R-:W-:Y:S02]  /*5e90*/  @!P0 SHF.L.U32 R33, R39.reuse, 0x10, RZ ;  /* 0x0000001027218819 */ /* 0x040fe400000006ff */
[----:B------:R-:W-:Y:S02]  /*5ea0*/  @!P0 LOP3.LUT R35, R39, 0xffff0000, RZ, 0xc0, !PT ;  /* 0xffff000027238812 */ /* 0x000fe400078ec0ff */
[----:B------:R-:W-:Y:S01]  /*5eb0*/  @!P0 SHF.R.U64 R6, R14, 0x10, R15 ;  /* 0x000000100e068819 */ /* 0x000fe2000000120f */
[----:B------:R-:W-:Y:S01]  /*5ec0*/  @!P0 IMAD.U32 R14, R18, 0x10000, RZ ;  /* 0x00010000120e8824 */ /* 0x000fe200078e00ff */
[----:B------:R-:W-:Y:S02]  /*5ed0*/  @!P0 LOP3.LUT R15, R17, 0xffff0000, RZ, 0xc0, !PT ;  /* 0xffff0000110f8812 */ /* 0x000fe400078ec0ff */
[----:B------:R-:W-:Y:S02]  /*5ee0*/  @!P0 PRMT R6, R24, 0x5432, R6 ;  /* 0x0000543218068816 */ /* 0x000fe40000000006 */
[C---:B------:R-:W-:Y:S01]  /*5ef0*/  @!P0 PRMT R30, R56.reuse, 0x5432, R12 ;  /* 0x00005432381e8816 */ /* 0x040fe2000000000c */
[----:B------:R-:W-:Y:S01]  /*5f00*/  @!P0 IMAD.U32 R12, R19, 0x10000, RZ ;  /* 0x00010000130c8824 */ /* 0x000fe200078e00ff */
[----:B------:R-:W-:Y:S02]  /*5f10*/  @!P0 PRMT R34, R56, 0x5410, R5 ;  /* 0x0000541038228816 */ /* 0x000fe40000000005 */
[----:B------:R-:W-:Y:S01]  /*5f20*/  @!P0 PRMT R5, R24, 0x5410, R3 ;  /* 0x0000541018058816 */ /* 0x000fe20000000003 */
[----:B------:R-:W-:Y:S01]  /*5f30*/  @!P0 FMUL.FTZ R3, R7, R0 ;  /* 0x0000000007038220 */ /* 0x000fe20000410000 */
[----:B------:R-:W-:Y:S01]  /*5f40*/  @!P0 LOP3.LUT R7, R2, 0xffff0000, RZ, 0xc0, !PT ;  /* 0xffff000002078812 */ /* 0x000fe200078ec0ff */
[----:B------:R-:W-:Y:S01]  /*5f50*/  @!P0 IMAD.U32 R0, R16, 0x10000, RZ ;  /* 0x0001000010008824 */ /* 0x000fe200078e00ff */
[----:B------:R-:W-:Y:S01]  /*5f60*/  @!P0 LOP3.LUT R24, R28, 0xffff0000, RZ, 0xc0, !PT ;  /* 0xffff00001c188812 */ /* 0x000fe200078ec0ff */
[C---:B------:R-:W-:Y:S01]  /*5f70*/  @!P0 IMAD.U32 R28, R30.reuse, 0x10000, RZ ;  /* 0x000100001e1c8824 */ /* 0x040fe200078e00ff */
[----:B------:R-:W-:Y:S01]  /*5f80*/  @!P0 LOP3.LUT R30, R30, 0xffff0000, RZ, 0xc0, !PT ;  /* 0xffff00001e1e8812 */ /* 0x000fe200078ec0ff */
[----:B------:R-:W-:Y:S01]  /*5f90*/  @!P0 FMUL.FTZ R43, R0, R20 ;  /* 0x00000014002b8220 */ /* 0x000fe20000410000 */
[----:B------:R-:W-:Y:S01]  /*5fa0*/  @!P0 SHF.L.U32 R32, R34, 0x10, RZ ;  /* 0x0000001022208819 */ /* 0x000fe200000006ff */
[-C--:B------:R-:W-:Y:S01]  /*5fb0*/  @!P0 FMUL.FTZ R2, R11, R7.reuse ;  /* 0x000000070b028220 */ /* 0x080fe20000410000 */
[----:B------:R-:W-:Y:S01]  /*5fc0*/  @!P0 LOP3.LUT R11, R19, 0xffff0000, RZ, 0xc0, !PT ;  /* 0xffff0000130b8812 */ /* 0x000fe200078ec0ff */
[-C--:B------:R-:W-:Y:S01]  /*5fd0*/  @!P0 FMUL.FTZ R0, R0, R8.reuse ;  /* 0x0000000800008220 */ /* 0x080fe20000410000 */
[----:B------:R-:W-:Y:S01]  /*5fe0*/  @!P0 LOP3.LUT R34, R34, 0xffff0000, RZ, 0xc0, !PT ;  /* 0xffff000022228812 */ /* 0x000fe200078ec0ff */
[----:B------:R-:W-:Y:S01]  /*5ff0*/  @!P0 FFMA.FTZ R43, R21, R8, -R43 ;  /* 0x00000008152b8223 */ /* 0x000fe2000001082b */
[----:B------:R-:W-:Y:S01]  /*6000*/  @!P0 LOP3.LUT R8, R5, 0xffff0000, RZ, 0xc0, !PT ;  /* 0xffff000005088812 */ /* 0x000fe200078ec0ff */
[----:B------:R-:W-:Y:S02]  /*6010*/  @!P0 FFMA.FTZ R44, R23, R7, -R44 ;  /* 0x00000007172c8223 */ /* 0x000fe4000001082c */
[----:B------:R-:W-:Y:S02]  /*6020*/  @!P0 IMAD.U32 R7, R5, 0x10000, RZ ;  /* 0x0001000005078824 */ /* 0x000fe400078e00ff */
[----:B------:R-:W-:Y:S01]  /*6030*/  @!P0 IMAD.U32 R5, R6, 0x10000, RZ ;  /* 0x0001000006058824 */ /* 0x000fe200078e00ff */
[----:B------:R-:W-:Y:S01]  /*6040*/  @!P0 F2FP.BF16.PACK_AB R43, R44, R43 ;  /* 0x0000002b2c2b823e */ /* 0x000fe200000010ff */
[----:B------:R-:W-:Y:S01]  /*6050*/  @!P0 FMUL.FTZ R49, R15, R24 ;  /* 0x000000180f318220 */ /* 0x000fe20000410000 */
[----:B------:R-:W-:Y:S01]  /*6060*/  @!P0 LOP3.LUT R6, R6, 0xffff0000, RZ, 0xc0, !PT ;  /* 0xffff000006068812 */ /* 0x000fe200078ec0ff */
[----:B------:R-:W-:Y:S01]  /*6070*/  @!P0 FMUL.FTZ R48, R14, R28 ;  /* 0x0000001c0e308220 */ /* 0x000fe20000410000 */
[----:B------:R-:W-:Y:S01]  /*6080*/  @!P0 MOV R36, R43 ;  /* 0x0000002b00248202 */ /* 0x000fe20000000f00 */
[----:B------:R-:W-:Y:S02]  /*6090*/  @!P0 FMUL.FTZ R47, R13, R30 ;  /* 0x0000001e0d2f8220 */ /* 0x000fe40000410000 */
[----:B------:R-:W-:Y:S02]  /*60a0*/  @!P0 FMUL.FTZ R46, R12, R32 ;  /* 0x000000200c2e8220 */ /* 0x000fe40000410000 */
[----:B------:R-:W-:Y:S02]  /*60b0*/  @!P0 FMUL.FTZ R45, R11, R34 ;  /* 0x000000220b2d8220 */ /* 0x000fe40000410000 */
[----:B------:R-:W-:Y:S02]  /*60c0*/  @!P0 FFMA.FTZ R49, R27, R4, -R49 ;  /* 0x000000041b318223 */ /* 0x000fe40000010831 */
[----:B------:R-:W-:Y:S02]  /*60d0*/  @!P0 FFMA.FTZ R48, R29, R5, -R48 ;  /* 0x000000051d308223 */ /* 0x000fe40000010830 */
[----:B------:R-:W-:Y:S01]  /*60e0*/  @!P0 FFMA.FTZ R47, R31, R6, -R47 ;  /* 0x000000061f2f8223 */ /* 0x000fe2000001082f */
[----:B------:R-:W-:Y:S01]  /*60f0*/  @!P0 F2FP.BF16.PACK_AB R42, R49, R42 ;  /* 0x0000002a312a823e */ /* 0x000fe200000010ff */
[----:B------:R-:W-:Y:S02]  /*6100*/  @!P0 FFMA.FTZ R46, R33, R7, -R46 ;  /* 0x00000007212e8223 */ /* 0x000fe4000001082e */
[----:B------:R-:W-:Y:S01]  /*6110*/  @!P0 FFMA.FTZ R45, R35, R8, -R45 ;  /* 0x00000008232d8223 */ /* 0x000fe2000001082d */
[----:B------:R-:W-:Y:S01]  /*6120*/  @!P0 F2FP.BF16.PACK_AB R47, R47, R48 ;  /* 0x000000302f2f823e */ /* 0x000fe200000010ff */
[----:B------:R-:W-:Y:S02]  /*6130*/  @!P0 IMAD.MOV.U32 R37, RZ, RZ, R42 ;  /* 0x000000ffff258224 */ /* 0x000fe400078e002a */
[----:B------:R-:W-:Y:S01]  /*6140*/  @!P0 FFMA.FTZ R0, R20, R21, R0 ;  /* 0x0000001514008223 */ /* 0x000fe20000010000 */
[----:B------:R-:W-:Y:S01]  /*6150*/  @!P0 F2FP.BF16.PACK_AB R45, R45, R46 ;  /* 0x0000002e2d2d823e */ /* 0x000fe200000010ff */
[----:B------:R-:W-:Y:S02]  /*6160*/  @!P0 IMAD.MOV.U32 R38, RZ, RZ, R47 ;  /* 0x000000ffff268224 */ /* 0x000fe400078e002f */
[----:B------:R-:W-:Y:S01]  /*6170*/  @!P0 FMUL.FTZ R4, R15, R4 ;  /* 0x000000040f048220 */ /* 0x000fe20000410000 */
[----:B------:R-:W-:Y:S01]  /*6180*/  @!P0 MOV R39, R45 ;  /* 0x0000002d00278202 */ /* 0x000fe20000000f00 */
[----:B------:R-:W-:Y:S02]  /*6190*/  @!P0 FFMA.FTZ R2, R22, R23, R2 ;  /* 0x0000001716028223 */ /* 0x000fe40000010002 */
[----:B------:R-:W-:Y:S02]  /*61a0*/  @!P0 FMUL.FTZ R5, R14, R5 ;  /* 0x000000050e058220 */ /* 0x000fe40000410000 */
[----:B------:R-:W-:Y:S01]  /*61b0*/  @!P0 FFMA.FTZ R3, R25, R26, R3 ;  /* 0x0000001a19038223 */ /* 0x000fe20000010003 */
[----:B------:R1:W-:Y:S01]  /*61c0*/  STG.E.128 [R40.64], R36 ;  /* 0x0000002428007986 */ /* 0x0003e2000c101d06 */
[----:B------:R-:W-:Y:S01]  /*61d0*/  @!P0 FMUL.FTZ R6, R13, R6 ;  /* 0x000000060d068220 */ /* 0x000fe20000410000 */
[----:B------:R-:W-:Y:S01]  /*61e0*/  @!P0 F2FP.BF16.PACK_AB R0, R2, R0 ;  /* 0x000000000200823e */ /* 0x000fe200000010ff */
[----:B------:R-:W-:Y:S02]  /*61f0*/  @!P0 FFMA.FTZ R4, R24, R27, R4 ;  /* 0x0000001b18048223 */ /* 0x000fe40000010004 */
[----:B------:R-:W-:Y:S02]  /*6200*/  @!P0 FMUL.FTZ R7, R12, R7 ;  /* 0x000000070c078220 */ /* 0x000fe40000410000 */
[----:B------:R-:W-:Y:S01]  /*6210*/  @!P0 FFMA.FTZ R5, R28, R29, R5 ;  /* 0x0000001d1c058223 */ /* 0x000fe20000010005 */
[----:B------:R-:W-:Y:S01]  /*6220*/  @!P0 F2FP.BF16.PACK_AB R3, R4, R3 ;  /* 0x000000030403823e */ /* 0x000fe200000010ff */
[----:B------:R-:W-:Y:S02]  /*6230*/  @!P0 FMUL.FTZ R8, R11, R8 ;  /* 0x000000080b088220 */ /* 0x000fe40000410000 */
[----:B------:R-:W-:Y:S02]  /*6240*/  @!P0 FFMA.FTZ R6, R30, R31, R6 ;  /* 0x0000001f1e068223 */ /* 0x000fe40000010006 */
[----:B------:R-:W-:Y:S02]  /*6250*/  @!P0 FFMA.FTZ R7, R32, R33, R7 ;  /* 0x0000002120078223 */ /* 0x000fe40000010007 */
[----:B------:R-:W-:Y:S01]  /*6260*/  @!P0 FFMA.FTZ R8, R34, R35, R8 ;  /* 0x0000002322088223 */ /* 0x000fe20000010008 */
[----:B------:R-:W-:Y:S01]  /*6270*/  @!P0 F2FP.BF16.PACK_AB R5, R6, R5 ;  /* 0x000000050605823e */ /* 0x000fe200000010ff */
[----:B------:R-:W-:Y:S02]  /*6280*/  @!P0 IMAD.MOV.U32 R16, RZ, RZ, R0 ;  /* 0x000000ffff108224 */ /* 0x000fe400078e0000 */
[----:B------:R-:W-:Y:S01]  /*6290*/  @!P0 IMAD.MOV.U32 R17, RZ, RZ, R3 ;  /* 0x000000ffff118224 */ /* 0x000fe200078e0003 */
[----:B------:R-:W-:Y:S02]  /*62a0*/  @!P0 F2FP.BF16.PACK_AB R7, R8, R7 ;  /* 0x000000070807823e */ /* 0x000fe400000010ff */
[----:B------:R-:W-:Y:S03]  /*62b0*/  @!P0 MOV R18, R5 ;  /* 0x0000000500128202 */ /* 0x000fe60000000f00 */
[----:B------:R-:W-:Y:S01]  /*62c0*/  @!P0 IMAD.MOV.U32 R19, RZ, RZ, R7 ;  /* 0x000000ffff138224 */ /* 0x000fe200078e0007 */
[----:B------:R-:W-:-:S05]  /*62d0*/  @P1 BRA `(.L_x_162) ;  /* 0x0000020000001947 */ /* 0x000fca0003800000 */
[----:B------:R-:W-:Y:S04]  /*62e0*/  IADD3 R137, P1, P0, R144, R137, R110 ;  /* 0x0000008990897210 */ /* 0x000fe8000783e06e */
[----:B------:R-:W-:Y:S02]  /*62f0*/  IADD3.X R117, R83, R117, R98, P1, P0 ;  /* 0x0000007553757210 */ /* 0x000fe40000fe0462 */
[C---:B------:R-:W-:Y:S04]  /*6300*/  LEA R2, P0, R137.reuse, c[0x0][0x1c8], 0x1 ;  /* 0x0000720089027a11 */ /* 0x040fe800078008ff */
[----:B------:R-:W-:Y:S05]  /*6310*/  LEA.HI.X R3, R137, c[0x0][0x1cc], R117, 0x1, P0 ;  /* 0x0000730089037a11 */ /* 0x000fea00000f0c75 */
[----:B------:R2:W-:Y:S01]  /*6320*/  STG.E.128 [R2.64], R16 ;  /* 0x0000001002007986 */ /* 0x0005e2000c101d06 */
[----:B------:R-:W-:-:S05]  /*6330*/  BRA `(.L_x_162) ;  /* 0x000001a000007947 */ /* 0x000fca0003800000 */
.L_x_158:
[----:B------:R-:W-:Y:S05]  /*6340*/  IMAD R0, R116, -0x40, R66 ;  /* 0xffffffc074007824 */ /* 0x000fea00078e0242 */
[----:B------:R-:W-:Y:S04]  /*6350*/  IMNMX R0, R0, 0x40, PT ;  /* 0x0000004000007817 */ /* 0x000fe80003800200 */
[----:B------:R-:W-:Y:S11]  /*6360*/  ISETP.GE.AND P0, PT, R225, R0, PT ;  /* 0x00000000e100720c */ /* 0x000ff60003f06270 */
[----:B------:R-:W-:Y:S02]  /*6370*/  @!UPT UIADD3 URZ, URZ, URZ, URZ ;  /* 0x0000003f3f3ff290 */ /* 0x000fe4000fffe03f */
[----:B------:R-:W-:-:S05]  /*6380*/  @P0 BRA `(.L_x_162) ;  /* 0x0000015000000947 */ /* 0x000fca0003800000 */
[C---:B------:R-:W-:Y:S02]  /*6390*/  ISETP.GE.AND P0, PT, R140.reuse, c[0x0][0x1d4], PT ;  /* 0x000075008c007a0c */ /* 0x040fe40003f06270 */
[----:B------:R-:W-:Y:S02]  /*63a0*/  ISETP.GE.AND P1, PT, R9, c[0x0][0x1d4], PT ;  /* 0x0000750009007a0c */ /* 0x000fe40003f26270 */
[C---:B------:R-:W-:Y:S02]  /*63b0*/  IADD3 R0, R140.reuse, 0x60, RZ ;  /* 0x000000608c007810 */ /* 0x040fe40007ffe0ff */
[----:B------:R-:W-:Y:S02]  /*63c0*/  IADD3 R2, R140, 0x80, RZ ;  /* 0x000000808c027810 */ /* 0x000fe40007ffe0ff */
[----:B------:R-:W-:Y:S02]  /*63d0*/  ISETP.GE.AND P2, PT, R0, c[0x0][0x1d4], PT ;  /* 0x0000750000007a0c */ /* 0x000fe40003f46270 */
[----:B------:R-:W-:Y:S03]  /*63e0*/  IADD3 R0, R140, 0xa0, RZ ;  /* 0x000000a08c007810 */ /* 0x000fe60007ffe0ff */
[----:B------:R-:W1:Y:S04]  /*63f0*/  @!P0 LDS.128 R12, [R230+0x6000] ;  /* 0x00600000e60c8984 */ /* 0x000e680000000c00 */
[----:B------:R-:W2:Y:S04]  /*6400*/  @!P1 LDS.128 R4, [R229+0x6000] ;  /* 0x00600000e5049984 */ /* 0x000ea80000000c00 */
[----:B-1----:R-:W-:Y:S01]  /*6410*/  @!P0 STG.E.128 [R50.64], R12 ;  /* 0x0000000c32008986 */ /* 0x002fe2000c101d06 */
[----:B------:R-:W-:Y:S03]  /*6420*/  ISETP.GE.AND P0, PT, R10, c[0x0][0x1d4], PT ;  /* 0x000075000a007a0c */ /* 0x000fe60003f06270 */
[----:B--2---:R-:W-:Y:S01]  /*6430*/  @!P1 STG.E.128 [R50.64+0x40], R4 ;  /* 0x0000400432009986 */ /* 0x004fe2000c101d06 */
[----:B------:R-:W-:Y:S03]  /*6440*/  ISETP.GE.AND P1, PT, R2, c[0x0][0x1d4], PT ;  /* 0x0000750002007a0c */ /* 0x000fe60003f26270 */
[----:B------:R-:W1:Y:S06]  /*6450*/  @!P2 LDS.128 R4, [R229+0x8000] ;  /* 0x00800000e504a984 */ /* 0x000e6c0000000c00 */
[----:B------:R-:W2:Y:S04]  /*6460*/  @!P0 LDS.128 R12, [R230+0x8000] ;  /* 0x00800000e60c8984 */ /* 0x000ea80000000c00 */
[----:B-1----:R-:W-:Y:S04]  /*6470*/  @!P2 STG.E.128 [R50.64+0xc0], R4 ;  /* 0x0000c0043200a986 */ /* 0x002fe8000c101d06 */
[----:B--2---:R-:W-:Y:S01]  /*6480*/  @!P0 STG.E.128 [R50.64+0x80], R12 ;  /* 0x0000800c32008986 */ /* 0x004fe2000c101d06 */
[----:B------:R-:W-:Y:S03]  /*6490*/  ISETP.GE.AND P0, PT, R0, c[0x0][0x1d4], PT ;  /* 0x0000750000007a0c */ /* 0x000fe60003f06270 */
[----:B------:R-:W1:Y:S10]  /*64a0*/  @!P1 LDS.128 R12, [R230+0xa000] ;  /* 0x00a00000e60c9984 */ /* 0x000e740000000c00 */
[----:B------:R-:W2:Y:S04]  /*64b0*/  @!P0 LDS.128 R4, [R229+0xa000] ;  /* 0x00a00000e5048984 */ /* 0x000ea80000000c00 */
[----:B-1----:R1:W-:Y:S04]  /*64c0*/  @!P1 STG.E.128 [R50.64+0x100], R12 ;  /* 0x0001000c32009986 */ /* 0x0023e8000c101d06 */
[----:B--2---:R1:W-:Y:S02]  /*64d0*/  @!P0 STG.E.128 [R50.64+0x140], R4 ;  /* 0x0001400432008986 */ /* 0x0043e4000c101d06 */
.L_x_162:
[----:B------:R-:W-:Y:S05]  /*64e0*/  BSYNC B1 ;  /* 0x0000000000017941 */ /* 0x000fea0003800000 */
.L_x_157:
[C---:B-12---:R-:W-:Y:S01]  /*64f0*/  IMAD.SHL.U32 R2, R116.reuse, 0x40, RZ ;  /* 0x0000004074027824 */ /* 0x046fe200078e00ff */
[----:B------:R-:W-:Y:S01]  /*6500*/  SHF.L.U64.HI R69, R116, 0x6, R69 ;  /* 0x0000000674457819 */ /* 0x000fe20000010245 */
[----:B------:R-:W-:Y:S02]  /*6510*/  BSSY B0, `(.L_x_179) ;  /* 0x000004a000007945 */ /* 0x000fe40003800000 */
[----:B------:R-:W-:Y:S01]  /*6520*/  IMAD.IADD R0, R80, 0x1, -R2 ;  /* 0x0000000150007824 */ /* 0x000fe200078e0a02 */
[----:B-----5:R-:W-:Y:S04]  /*6530*/  IADD3 R4, P1, R2, R82, RZ ;  /* 0x0000005202047210 */ /* 0x020fe80007f3e0ff */
[----:B------:R-:W-:Y:S02]  /*6540*/  ISETP.GE.AND P0, PT, R0, 0x21, PT ;  /* 0x000000210000780c */ /* 0x000fe40003f06270 */
[----:B------:R-:W-:Y:S11]  /*6550*/  IADD3.X R3, R69, R81, RZ, P1, !PT ;  /* 0x0000005145037210 */ /* 0x000ff60000ffe4ff */
[----:B------:R-:W-:Y:S05]  /*6560*/  @P0 IADD3 R6, P1, R4, 0x20, RZ ;  /* 0x0000002004060810 */ /* 0x000fea0007f3e0ff */
[----:B------:R-:W-:Y:S01]  /*6570*/  @P0 IMAD.X R5, RZ, RZ, R3, P1 ;  /* 0x000000ffff050224 */ /* 0x000fe200008e0603 */
[----:B------:R-:W-:Y:S02]  /*6580*/  ISETP.GE.AND P1, PT, R0, 0x1, PT ;  /* 0x000000010000780c */ /* 0x000fe40003f26270 */
[----:B------:R-:W-:Y:S01]  /*6590*/  IADD3 R0, -R2, R66, RZ ;  /* 0x0000004202007210 */ /* 0x000fe20007ffe1ff */
[----:B------:R-:W-:Y:S03]  /*65a0*/  @P0 IMAD R5, R5, c[0x0][0x258], RZ ;  /* 0x0000960005050a24 */ /* 0x000fe600078e02ff */
[----:B------:R-:W-:Y:S01]  /*65b0*/  IMNMX R0, R0, 0x40, PT ;  /* 0x0000004000007817 */ /* 0x000fe20003800200 */
[----:B------:R-:W-:Y:S06]  /*65c0*/  @P0 IMAD R5, R6, c[0x0][0x25c], R5 ;  /* 0x0000970006050a24 */ /* 0x000fec00078e0205 */
[-C--:B------:R-:W-:Y:S01]  /*65d0*/  @P1 MOV R13, R79.reuse ;  /* 0x0000004f000d1202 */ /* 0x080fe20000000f00 */
[----:B------:R-:W-:Y:S02]  /*65e0*/  @P1 IMAD R3, R3, c[0x0][0x258], RZ ;  /* 0x0000960003031a24 */ /* 0x000fe400078e02ff */
[----:B------:R-:W-:Y:S02]  /*65f0*/  @P1 IMAD.MOV.U32 R12, RZ, RZ, R128 ;  /* 0x000000ffff0c1224 */ /* 0x000fe400078e0080 */
[C---:B------:R-:W-:Y:S02]  /*6600*/  @P1 IMAD R3, R4.reuse, c[0x0][0x25c], R3 ;  /* 0x0000970004031a24 */ /* 0x040fe400078e0203 */
[----:B------:R-:W-:Y:S04]  /*6610*/  @P1 IMAD.WIDE.U32 R12, R4, c[0x0][0x258], R12 ;  /* 0x00009600040c1a25 */ /* 0x000fe800078e000c */
[----:B------:R-:W-:Y:S01]  /*6620*/  @P1 IMAD.IADD R3, R13, 0x1, R3 ;  /* 0x000000010d031824 */ /* 0x000fe200078e0203 */
[C---:B------:R-:W-:Y:S02]  /*6630*/  @P1 LEA R14, P2, R12.reuse, c[0x0][0x250], 0x1 ;  /* 0x000094000c0e1a11 */ /* 0x040fe400078408ff */
[----:B------:R-:W-:Y:S02]  /*6640*/  @P0 MOV R13, R79 ;  /* 0x0000004f000d0202 */ /* 0x000fe40000000f00 */
[----:B------:R-:W-:Y:S01]  /*6650*/  @P1 LEA.HI.X R15, R12, c[0x0][0x254], R3, 0x1, P2 ;  /* 0x000095000c0f1a11 */ /* 0x000fe200010f0c03 */
[----:B------:R-:W-:Y:S04]  /*6660*/  @P0 IMAD.MOV.U32 R12, RZ, RZ, R128 ;  /* 0x000000ffff0c0224 */ /* 0x000fe800078e0080 */
[----:B------:R-:W-:Y:S01]  /*6670*/  @!PT LDS RZ, [RZ] ;  /* 0x00000000fffff984 */ /* 0x000fe20000000800 */
[----:B------:R-:W-:Y:S01]  /*6680*/  @!PT LDS RZ, [RZ] ;  /* 0x00000000fffff984 */ /* 0x000fe20000000800 */
[----:B------:R-:W-:Y:S01]  /*6690*/  @!PT LDS RZ, [RZ] ;  /* 0x00000000fffff984 */ /* 0x000fe20000000800 */
[----:B------:R1:W-:Y:S01]  /*66a0*/  @P1 LDGSTS.E.BYPASS.LTC128B.128 [R217+0x100], [R14.64], !P5 ;  /* 0x001000000ed91fae */ /* 0x0003e2000e901d46 */
[----:B------:R-:W-:Y:S03]  /*66b0*/  @P0 IMAD.WIDE.U32 R12, R6, c[0x0][0x258], R12 ;  /* 0x00009600060c0a25 */ /* 0x000fe600078e000c */
[----:B------:R1:W-:Y:S01]  /*66c0*/  @P1 LDGSTS.E.BYPASS.LTC128B.128 [R217+0x2100], [R14.64+0x80], !P4 ;  /* 0x021000800ed91fae */ /* 0x0003e2000e101d46 */
[----:B------:R-:W-:Y:S01]  /*66d0*/  @P0 IMAD.IADD R5, R13, 0x1, R5 ;  /* 0x000000010d050824 */ /* 0x000fe200078e0205 */
[C---:B------:R-:W-:Y:S02]  /*66e0*/  @P0 LEA R4, P2, R12.reuse, c[0x0][0x250], 0x1 ;  /* 0x000094000c040a11 */ /* 0x040fe400078408ff */
[----:B------:R1:W-:Y:S02]  /*66f0*/  @P1 LDGSTS.E.BYPASS.LTC128B.128 [R217+0x4100], [R14.64+0x100], !P3 ;  /* 0x041001000ed91fae */ /* 0x0003e4000d901d46 */
[----:B------:R-:W-:Y:S05]  /*6700*/  @P0 LEA.HI.X R5, R12, c[0x0][0x254], R5, 0x1, P2 ;  /* 0x000095000c050a11 */ /* 0x000fea00010f0c05 */
[----:B------:R1:W-:Y:S04]  /*6710*/  @P0 LDGSTS.E.BYPASS.LTC128B.128 [R217+0x1100], [R4.64], !P5 ;  /* 0x0110000004d90fae */ /* 0x0003e8000e901d46 */
[----:B------:R1:W-:Y:S04]  /*6720*/  @P0 LDGSTS.E.BYPASS.LTC128B.128 [R217+0x3100], [R4.64+0x80], !P4 ;  /* 0x0310008004d90fae */ /* 0x0003e8000e101d46 */
[----:B------:R1:W-:Y:S01]  /*6730*/  @P0 LDGSTS.E.BYPASS.LTC128B.128 [R217+0x5100], [R4.64+0x100], !P3 ;  /* 0x0510010004d90fae */ /* 0x0003e2000d901d46 */
[----:B------:R-:W-:Y:S03]  /*6740*/  ISETP.GE.AND P0, PT, R225, R0, PT ;  /* 0x00000000e100720c */ /* 0x000fe60003f06270 */
[----:B------:R-:W0:Y:S01]  /*6750*/  LDGDEPBAR ;  /* 0x00000000000079af */ /* 0x000e220000000000 */
[----:B------:R-:W-:Y:S04]  /*6760*/  DEPBAR.LE SB0, 0x0 ;  /* 0x000080000000791a */ /* 0x000fe80000000000 */
[----:B------:R-:W-:Y:S06]  /*6770*/  BAR.SYNC.DEFER_BLOCKING 0x0 ;  /* 0x0000000000007b1d */ /* 0x000fec0000010000 */
[----:B------:R-:W-:-:S05]  /*6780*/  @P0 BRA `(.L_x_180) ;  /* 0x0000022000000947 */ /* 0x000fca0003800000 */
[----:B-1----:R-:W-:Y:S01]  /*6790*/  IADD3 R2, P0, R2, R78, RZ ;  /* 0x0000004e02027210 */ /* 0x002fe20007f1e0ff */
[----:B------:R-:W-:Y:S01]  /*67a0*/  IMAD.MOV.U32 R4, RZ, RZ, R126 ;  /* 0x000000ffff047224 */ /* 0x000fe200078e007e */
[----:B------:R-:W-:Y:S01]  /*67b0*/  ISETP.GE.AND P1, PT, R140, c[0x0][0x1d4], PT ;  /* 0x000075008c007a0c */ /* 0x000fe20003f26270 */
[----:B------:R-:W-:Y:S02]  /*67c0*/  IMAD.MOV.U32 R5, RZ, RZ, R76 ;  /* 0x000000ffff057224 */ /* 0x000fe400078e004c */
[----:B------:R-:W-:Y:S02]  /*67d0*/  IMAD.X R0, R69, 0x1, R77, P0 ;  /* 0x0000000145007824 */ /* 0x000fe400000e064d */
[----:B------:R-:W-:Y:S04]  /*67e0*/  IMAD.WIDE.U32 R4, R2, c[0x0][0x208], R4 ;  /* 0x0000820002047a25 */ /* 0x000fe800078e0004 */
[----:B------:R-:W-:Y:S01]  /*67f0*/  IMAD R0, R0, c[0x0][0x208], RZ ;  /* 0x0000820000007a24 */ /* 0x000fe200078e02ff */
[----:B------:R-:W-:Y:S03]  /*6800*/  LEA R16, P0, R4, c[0x0][0x1f8], 0x1 ;  /* 0x00007e0004107a11 */ /* 0x000fe600078008ff */
[----:B------:R-:W1:Y:S01]  /*6810*/  @!P1 LDS.128 R12, [R230] ;  /* 0x00000000e60c9984 */ /* 0x000e620000000c00 */
[----:B------:R-:W-:Y:S01]  /*6820*/  IMAD R0, R2, c[0x0][0x20c], R0 ;  /* 0x0000830002007a24 */ /* 0x000fe200078e0200 */
[----:B------:R-:W-:Y:S03]  /*6830*/  IADD3 R2, R140, 0x80, RZ ;  /* 0x000000808c027810 */ /* 0x000fe60007ffe0ff */
[----:B------:R-:W-:Y:S05]  /*6840*/  IMAD.IADD R0, R5, 0x1, R0 ;  /* 0x0000000105007824 */ /* 0x000fea00078e0200 */
[----:B------:R-:W-:Y:S02]  /*6850*/  LEA.HI.X R17, R4, c[0x0][0x1fc], R0, 0x1, P0 ;  /* 0x00007f0004117a11 */ /* 0x000fe400000f0c00 */
[----:B------:R-:W-:Y:S02]  /*6860*/  ISETP.GE.AND P0, PT, R9, c[0x0][0x1d4], PT ;  /* 0x0000750009007a0c */ /* 0x000fe40003f06270 */
[----:B------:R-:W-:Y:S11]  /*6870*/  IADD3 R0, R140, 0x60, RZ ;  /* 0x000000608c007810 */ /* 0x000ff60007ffe0ff */
[----:B------:R-:W2:Y:S04]  /*6880*/  @!P0 LDS.128 R4, [R229] ;  /* 0x00000000e5048984 */ /* 0x000ea80000000c00 */
[----:B-1----:R-:W-:Y:S01]  /*6890*/  @!P1 STG.E.128 [R16.64], R12 ;  /* 0x0000000c10009986 */ /* 0x002fe2000c101d06 */
[----:B------:R-:W-:Y:S11]  /*68a0*/  ISETP.GE.AND P1, PT, R10, c[0x0][0x1d4], PT ;  /* 0x000075000a007a0c */ /* 0x000ff60003f26270 */
[----:B------:R-:W-:Y:S02]  /*68b0*/  @!UPT UIADD3 URZ, URZ, URZ, URZ ;  /* 0x0000003f3f3ff290 */ /* 0x000fe4000fffe03f */
[----:B------:R-:W1:Y:S04]  /*68c0*/  @!P1 LDS.128 R12, [R230+0x2000] ;  /* 0x00200000e60c9984 */ /* 0x000e680000000c00 */
[----:B--2---:R-:W-:Y:S01]  /*68d0*/  @!P0 STG.E.128 [R16.64+0x40], R4 ;  /* 0x0000400410008986 */ /* 0x004fe2000c101d06 */
[----:B------:R-:W-:Y:S02]  /*68e0*/  ISETP.GE.AND P0, PT, R0, c[0x0][0x1d4], PT ;  /* 0x0000750000007a0c */ /* 0x000fe40003f06270 */
[----:B------:R-:W-:Y:S11]  /*68f0*/  IADD3 R0, R140, 0xa0, RZ ;  /* 0x000000a08c007810 */ /* 0x000ff60007ffe0ff */
[----:B------:R-:W2:Y:S04]  /*6900*/  @!P0 LDS.128 R4, [R229+0x2000] ;  /* 0x00200000e5048984 */ /* 0x000ea80000000c00 */
[----:B-1----:R-:W-:Y:S01]  /*6910*/  @!P1 STG.E.128 [R16.64+0x80], R12 ;  /* 0x0000800c10009986 */ /* 0x002fe2000c101d06 */
[----:B------:R-:W-:Y:S11]  /*6920*/  ISETP.GE.AND P1, PT, R2, c[0x0][0x1d4], PT ;  /* 0x0000750002007a0c */ /* 0x000ff60003f26270 */
[----:B------:R-:W-:Y:S02]  /*6930*/  @!UPT UIADD3 URZ, URZ, URZ, URZ ;  /* 0x0000003f3f3ff290 */ /* 0x000fe4000fffe03f */
[----:B------:R-:W1:Y:S04]  /*6940*/  @!P1 LDS.128 R12, [R230+0x4000] ;  /* 0x00400000e60c9984 */ /* 0x000e680000000c00 */
[----:B--2---:R-:W-:Y:S01]  /*6950*/  @!P0 STG.E.128 [R16.64+0xc0], R4 ;  /* 0x0000c00410008986 */ /* 0x004fe2000c101d06 */
[----:B------:R-:W-:Y:S11]  /*6960*/  ISETP.GE.AND P0, PT, R0, c[0x0][0x1d4], PT ;  /* 0x0000750000007a0c */ /* 0x000ff60003f06270 */
[----:B------:R-:W-:Y:S02]  /*6970*/  @!UPT UIADD3 URZ, URZ, URZ, URZ ;  /* 0x0000003f3f3ff290 */ /* 0x000fe4000fffe03f */
[----:B------:R-:W2:Y:S04]  /*6980*/  @!P0 LDS.128 R4, [R229+0x4000] ;  /* 0x00400000e5048984 */ /* 0x000ea80000000c00 */
[----:B-1----:R1:W-:Y:S04]  /*6990*/  @!P1 STG.E.128 [R16.64+0x100], R12 ;  /* 0x0001000c10009986 */ /* 0x0023e8000c101d06 */
[----:B--2---:R1:W-:Y:S02]  /*69a0*/  @!P0 STG.E.128 [R16.64+0x140], R4 ;  /* 0x0001400410008986 */ /* 0x0043e4000c101d06 */
.L_x_180:
[----:B-1----:R-:W-:Y:S05]  /*69b0*/  BSYNC B0 ;  /* 0x0000000000007941 */ /* 0x002fea0003800000 */
.L_x_179:
[C---:B------:R-:W-:Y:S02]  /*69c0*/  ISETP.GT.AND P0, PT, R116.reuse, R84, PT ;  /* 0x000000547400720c */ /* 0x040fe40003f04270 */
[----:B------:R-:W-:Y:S11]  /*69d0*/  IADD3 R116, R116, -0x1, RZ ;  /* 0xffffffff74747810 */ /* 0x000ff60007ffe0ff */
[----:B------:R-:W-:Y:S01]  /*69e0*/  @P0 SHF.R.S32.HI R2, RZ, 0x1f, R116 ;  /* 0x0000001fff020819 */ /* 0x000fe20000011474 */
[----:B------:R-:W-:Y:S02]  /*69f0*/  @P0 IMAD R0, R87, R116, RZ ;  /* 0x0000007457000224 */ /* 0x000fe400078e02ff */
[----:B------:R-:W-:Y:S02]  /*6a00*/  @P0 IMAD.MOV.U32 R4, RZ, RZ, R130 ;  /* 0x000000ffff040224 */ /* 0x000fe400078e0082 */
[----:B------:R-:W-:Y:S02]  /*6a10*/  @P0 IMAD.MOV.U32 R5, RZ, RZ, R147 ;  /* 0x000000ffff050224 */ /* 0x000fe400078e0093 */
[-C--:B------:R-:W-:Y:S02]  /*6a20*/  @P0 IMAD R0, R2, R88.reuse, R0 ;  /* 0x0000005802000224 */ /* 0x080fe400078e0200 */
[----:B------:R-:W-:Y:S04]  /*6a30*/  @P0 IMAD.WIDE.U32 R4, R116, R88, R4 ;  /* 0x0000005874040225 */ /* 0x000fe800078e0004 */
[----:B------:R-:W-:Y:S01]  /*6a40*/  @P0 IMAD.IADD R0, R5, 0x1, R0 ;  /* 0x0000000105000824 */ /* 0x000fe200078e0200 */
[C---:B------:R-:W-:Y:S04]  /*6a50*/  @P0 LEA R2, P1, R4.reuse, c[0x0][0x220], 0x1 ;  /* 0x0000880004020a11 */ /* 0x040fe800078208ff */
[----:B------:R-:W-:Y:S02]  /*6a60*/  @P0 LEA.HI.X R3, R4, c[0x0][0x224], R0, 0x1, P1 ;  /* 0x0000890004030a11 */ /* 0x000fe400008f0c00 */
[C---:B------:R-:W-:Y:S03]  /*6a70*/  @P0 LEA R4, P1, R91.reuse, R2, 0x1 ;  /* 0x000000025b040211 */ /* 0x040fe600078208ff */
[----:B------:R-:W-:Y:S01]  /*6a80*/  @!PT LDS RZ, [RZ] ;  /* 0x00000000fffff984 */ /* 0x000fe20000000800 */
[----:B------:R-:W-:Y:S01]  /*6a90*/  @!PT LDS RZ, [RZ] ;  /* 0x00000000fffff984 */ /* 0x000fe20000000800 */
[----:B------:R-:W-:Y:S01]  /*6aa0*/  @!PT LDS RZ, [RZ] ;  /* 0x00000000fffff984 */ /* 0x000fe20000000800 */
[----:B------:R1:W-:Y:S01]  /*6ab0*/  @P0 LDGSTS.E.BYPASS.LTC128B.128 [R217+0x6100], [R2.64], !P5 ;  /* 0x0610000002d90fae */ /* 0x0003e2000e901d46 */
[----:B------:R-:W-:Y:S03]  /*6ac0*/  @P0 LEA.HI.X R5, R91, R3, R90, 0x1, P1 ;  /* 0x000000035b050211 */ /* 0x000fe600008f0c5a */
[----:B------:R1:W-:Y:S04]  /*6ad0*/  @P0 LDGSTS.E.BYPASS.LTC128B.128 [R217+0x8100], [R2.64+0x80], !P4 ;  /* 0x0810008002d90fae */ /* 0x0003e8000e101d46 */
[----:B------:R1:W-:Y:S04]  /*6ae0*/  @P0 LDGSTS.E.BYPASS.LTC128B.128 [R217+0xa100], [R2.64+0x100], !P3 ;  /* 0x0a10010002d90fae */ /* 0x0003e8000d901d46 */
[----:B------:R1:W-:Y:S04]  /*6af0*/  @P0 LDGSTS.E.BYPASS.LTC128B.128 [R217+0x7100], [R4.64], !P5 ;  /* 0x0710000004d90fae */ /* 0x0003e8000e901d46 */
[----:B------:R1:W-:Y:S04]  /*6b00*/  @P0 LDGSTS.E.BYPASS.LTC128B.128 [R217+0x9100], [R4.64+0x80], !P4 ;  /* 0x0910008004d90fae */ /* 0x0003e8000e101d46 */
[----:B------:R1:W-:Y:S04]  /*6b10*/  @P0 LDGSTS.E.BYPASS.LTC128B.128 [R217+0xb100], [R4.64+0x100], !P3 ;  /* 0x0b10010004d90fae */ /* 0x0003e8000d901d46 */
[----:B------:R-:W0:Y:S01]  /*6b20*/  LDGDEPBAR ;  /* 0x00000000000079af */ /* 0x000e220000000000 */
[----:B------:R-:W-:-:S05]  /*6b30*/  @P0 BRA `(.L_x_181) ;  /* 0xffffc04000000947 */ /* 0x000fca000383ffff */
[----:B------:R-:W-:Y:S01]  /*6b40*/  WARPSYNC 0xffffffff ;  /* 0xffffffff00007948 */ /* 0x000fe20003800000 */
[----:B------:R-:W-:Y:S06]  /*6b50*/  BAR.SYNC.DEFER_BLOCKING 0x0 ;  /* 0x0000000000007b1d */ /* 0x000fec0000010000 */
.L_x_156:
[----:B------:R-:W-:Y:S01]  /*6b60*/  ISETP.GE.AND P0, PT, R62, 0x1, PT ;  /* 0x000000013e00780c */ /* 0x000fe20003f06270 */
[----:B------:R-:W-:Y:S01]  /*6b70*/  BSSY B0, `(.L_x_182) ;  /* 0x000001e000007945 */ /* 0x000fe20003800000 */
[----:B-1----:R-:W-:Y:S01]  /*6b80*/  IMAD.IADD R3, R67, 0x1, R68 ;  /* 0x0000000143037824 */ /* 0x002fe200078e0244 */
[----:B------:R-:W-:-:S10]  /*6b90*/  MOV R0, RZ ;  /* 0x000000ff00007202 */ /* 0x000fd40000000f00 */
[----:B------:R-:W-:Y:S05]  /*6ba0*/  @!P0 BRA `(.L_x_183) ;  /* 0x000001a000008947 */ /* 0x000fea0003800000 */
[-C--:B------:R-:W-:Y:S02]  /*6bb0*/  IABS R5, R85.reuse ;  /* 0x0000005500057213 */ /* 0x080fe40000000000 */
        /* <DEDUP_REMOVED lines=25> */
.L_x_183:
[----:B------:R-:W-:Y:S05]  /*6d50*/  BSYNC B0 ;  /* 0x0000000000007941 */ /* 0x000fea0003800000 */
.L_x_182:
[----:B------:R-:W-:Y:S01]  /*6d60*/  IMAD R249, R244, R0, RZ ;  /* 0x00000000f4f97224 */ /* 0x000fe200078e02ff */
[----:B------:R-:W-:Y:S01]  /*6d70*/  PRMT R10, RZ, 0x7610, R10 ;  /* 0x00007610ff0a7816 */ /* 0x000fe2000000000a */
[----:B------:R-:W-:Y:S01]  /*6d80*/  IMAD.MOV.U32 R2, RZ, RZ, RZ ;  /* 0x000000ffff027224 */ /* 0x000fe200078e00ff */
[----:B------:R-:W-:Y:S01]  /*6d90*/  MOV R11, RZ ;  /* 0x000000ff000b7202 */ /* 0x000fe20000000f00 */
[----:B------:R-:W-:Y:S01]  /*6da0*/  IMAD.IADD R0, R249, 0x1, R0 ;  /* 0x00000001f9007824 */ /* 0x000fe200078e0200 */
[----:B------:R-:W-:Y:S01]  /*6db0*/  CS2R R114, SRZ ;  /* 0x0000000000727805 */ /* 0x000fe2000001ff00 */
[----:B------:R-:W-:Y:S01]  /*6dc0*/  CS2R R112, SRZ ;  /* 0x0000000000707805 */ /* 0x000fe2000001ff00 */
[----:B------:R-:W-:Y:S01]  /*6dd0*/  CS2R R118, SRZ ;  /* 0x0000000000767805 */ /* 0x000fe2000001ff00 */
[----:B------:R-:W-:Y:S01]  /*6de0*/  CS2R R116, SRZ ;  /* 0x0000000000747805 */ /* 0x000fe2000001ff00 */
[----:B------:R-:W-:Y:S01]  /*6df0*/  IMNMX R0, R65, R0, PT ;  /* 0x0000000041007217 */ /* 0x000fe20003800200 */
[----:B------:R-:W-:Y:S01]  /*6e00*/  CS2R R110, SRZ ;  /* 0x00000000006e7805 */ /* 0x000fe2000001ff00 */
        /* <DEDUP_REMOVED lines=47> */
[----:B------:R-:W-:-:S04]  /*7100*/  @P1 IMAD.MOV.U32 R2, RZ, RZ, 0x4 ;  /* 0x00000004ff021424 */ /* 0x000fc800078e00ff */
[----:B------:R-:W-:-:S05]  /*7110*/  @P1 IMAD.WIDE R4, R240, R2, c[0x0][0x340] ;  /* 0x0000d000f0041625 */ /* 0x000fca00078e0202 */
[----:B------:R1:W2:Y:S01]  /*7120*/  @P1 LDG.E R2, [R4.64] ;  /* 0x0000000604021981 */ /* 0x0002a2000c1e1900 */
[----:B------:R-:W-:Y:S01]  /*7130*/  IMAD.WIDE.U32 R8, R64, c[0x0][0x178], RZ ;  /* 0x00005e0040087a25 */ /* 0x000fe200078e00ff */
[----:B------:R-:W-:Y:S02]  /*7140*/  IADD3 R7, P0, R226, R3, RZ ;  /* 0x00000003e2077210 */ /* 0x000fe40007f1e0ff */
[--C-:B------:R-:W-:Y:S01]  /*7150*/  SHF.R.S32.HI R15, RZ, 0x1f, R246.reuse ;  /* 0x0000001fff0f7819 */ /* 0x100fe200000114f6 */
[----:B------:R-:W-:Y:S01]  /*7160*/  IMAD.MOV.U32 R14, RZ, RZ, R246 ;  /* 0x000000ffff0e7224 */ /* 0x000fe200078e00f6 */
[----:B------:R-:W-:Y:S02]  /*7170*/  ISETP.GE.AND P4, PT, R212, c[0x0][0x1d4], PT ;  /* 0x00007500d4007a0c */ /* 0x000fe40003f86270 */
[----:B------:R-:W-:Y:S01]  /*7180*/  ISETP.GE.AND P3, PT, R246, c[0x0][0x1d4], PT ;  /* 0x00007500f6007a0c */ /* 0x000fe20003f66270 */
[----:B------:R-:W-:Y:S01]  /*7190*/  IMAD.WIDE.U32 R18, R7, c[0x0][0x1e0], R14 ;  /* 0x0000780007127a25 */ /* 0x000fe200078e000e */
[----:B------:R-:W-:-:S02]  /*71a0*/  ISETP.GE.AND P6, PT, R211, c[0x0][0x1d4], PT ;  /* 0x00007500d3007a0c */ /* 0x000fc40003fc6270 */
[----:B------:R-:W-:Y:S01]  /*71b0*/  SEL R11, RZ, 0x1, P3 ;  /* 0x00000001ff0b7807 */ /* 0x000fe20001800000 */
[----:B------:R-:W-:Y:S01]  /*71c0*/  IMAD.WIDE.U32 R16, R7, c[0x0][0x208], R14 ;  /* 0x0000820007107a25 */ /* 0x000fe200078e000e */
[----:B------:R-:W-:Y:S02]  /*71d0*/  LOP3.LUT R243, R243, 0xfffffffe, RZ, 0xc0, !PT ;  /* 0xfffffffef3f37812 */ /* 0x000fe400078ec0ff */
[----:B------:R-:W-:-:S03]  /*71e0*/  ISETP.GE.AND P5, PT, R212, c[0x0][0x198], PT ;  /* 0x00006600d4007a0c */ /* 0x000fc60003fa6270 */
[----:B------:R-:W-:-:S04]  /*71f0*/  @P4 LOP3.LUT R243, R243, 0x1, RZ, 0xfc, !PT ;  /* 0x00000001f3f34812 */ /* 0x000fc800078efcff */
[----:B------:R-:W-:Y:S02]  /*7200*/  LOP3.LUT R243, R243, 0xfffffffd, RZ, 0xc0, !PT ;  /* 0xfffffffdf3f37812 */ /* 0x000fe400078ec0ff */
[----:B-1----:R-:W-:Y:S01]  /*7210*/  SHF.R.S32.HI R4, RZ, 0x1f, R64 ;  /* 0x0000001fff047819 */ /* 0x002fe20000011440 */
[----:B------:R-:W-:Y:S01]  /*7220*/  IMAD.MOV.U32 R5, RZ, RZ, c[0x0][0x2c4] ;  /* 0x0000b100ff057624 */ /* 0x000fe200078e00ff */
[----:B------:R-:W-:-:S03]  /*7230*/  @P3 LOP3.LUT R243, R243, 0x2, RZ, 0xfc, !PT ;  /* 0x00000002f3f33812 */ /* 0x000fc600078efcff */
[----:B------:R-:W-:Y:S01]  /*7240*/  IMAD R4, R4, c[0x0][0x178], RZ ;  /* 0x00005e0004047a24 */ /* 0x000fe200078e02ff */
[----:B------:R-:W-:-:S03]  /*7250*/  ISETP.NE.AND P2, PT, R5, 0x1, PT ;  /* 0x000000010500780c */ /* 0x000fc60003f45270 */
[----:B------:R-:W-:Y:S01]  /*7260*/  IMAD R64, R64, c[0x0][0x17c], R4 ;  /* 0x00005f0040407a24 */ /* 0x000fe200078e0204 */
[----:B------:R-:W-:-:S04]  /*7270*/  SHF.R.S32.HI R4, RZ, 0x1f, R226 ;  /* 0x0000001fff047819 */ /* 0x000fc800000114e2 */
[----:B------:R-:W-:Y:S02]  /*7280*/  IADD3 R9, R9, R64, RZ ;  /* 0x0000004009097210 */ /* 0x000fe40007ffe0ff */
[----:B------:R-:W-:Y:S01]  /*7290*/  LEA.HI.X.SX32 R3, R3, R4, 0x1, P0 ;  /* 0x0000000403037211 */ /* 0x000fe200000f0eff */
[----:B------:R-:W-:Y:S01]  /*72a0*/  IMAD R4, R205, 0x80, R221 ;  /* 0x00000080cd047824 */ /* 0x000fe200078e02dd */
[----:B------:R-:W-:Y:S01]  /*72b0*/  ISETP.NE.U32.AND P0, PT, RZ, c[0x0][0x348], PT ;  /* 0x0000d200ff007a0c */ /* 0x000fe20003f05070 */
[----:B------:R-:W-:-:S03]  /*72c0*/  IMAD.WIDE.U32 R12, R241, c[0x0][0x1b8], R8 ;  /* 0x00006e00f10c7a25 */ /* 0x000fc600078e0008 */
[----:B------:R-:W-:Y:S01]  /*72d0*/  ISETP.NE.AND.EX P0, PT, RZ, c[0x0][0x34c], PT, P0 ;  /* 0x0000d300ff007a0c */ /* 0x000fe20003f05300 */
[C---:B------:R-:W-:Y:S01]  /*72e0*/  IMAD R8, R3.reuse, c[0x0][0x1e0], RZ ;  /* 0x0000780003087a24 */ /* 0x040fe200078e02ff */
[----:B------:R-:W-:Y:S01]  /*72f0*/  MOV R10, R4 ;  /* 0x00000004000a7202 */ /* 0x000fe20000000f00 */
[----:B------:R-:W-:Y:S01]  /*7300*/  IMAD R3, R3, c[0x0][0x208], RZ ;  /* 0x0000820003037a24 */ /* 0x000fe200078e02ff */
[----:B------:R-:W-:Y:S01]  /*7310*/  SEL R6, R63, RZ, !P0 ;  /* 0x000000ff3f067207 */ /* 0x000fe20004000000 */
[C---:B------:R-:W-:Y:S01]  /*7320*/  IMAD R8, R7.reuse, c[0x0][0x1e4], R8 ;  /* 0x0000790007087a24 */ /* 0x040fe200078e0208 */
[----:B------:R-:W-:Y:S01]  /*7330*/  SEL R5, R240, RZ, !P0 ;  /* 0x000000fff0057207 */ /* 0x000fe20004000000 */
[----:B------:R-:W-:Y:S01]  /*7340*/  IMAD R7, R7, c[0x0][0x20c], R3 ;  /* 0x0000830007077a24 */ /* 0x000fe200078e0203 */
[----:B------:R-:W-:Y:S01]  /*7350*/  SEL R3, RZ, 0xffffffff, P4 ;  /* 0xffffffffff037807 */ /* 0x000fe20002000000 */
[----:B------:R-:W-:Y:S01]  /*7360*/  @P2 IMAD.HI.U32 R9, R4, c[0x0][0x2c8], RZ ;  /* 0x0000b20004092a27 */ /* 0x000fe200078e00ff */
[----:B------:R-:W-:-:S02]  /*7370*/  ISETP.NE.U32.AND P0, PT, RZ, c[0x0][0x350], PT ;  /* 0x0000d400ff007a0c */ /* 0x000fc40003f05070 */
[----:B------:R-:W-:Y:S01]  /*7380*/  ISETP.GE.AND P4, PT, R211, c[0x0][0x198], PT ;  /* 0x00006600d3007a0c */ /* 0x000fe20003f86270 */
[----:B------:R-:W-:Y:S01]  /*7390*/  IMAD.SHL.U32 R3, R3, 0x2, RZ ;  /* 0x0000000203037824 */ /* 0x000fe200078e00ff */
[----:B------:R-:W-:Y:S01]  /*73a0*/  @P2 SHF.R.U32.HI R10, RZ, c[0x0][0x2cc], R9 ;  /* 0x0000b300ff0a2a19 */ /* 0x000fe20000011609 */
[----:B------:R-:W-:Y:S01]  /*73b0*/  IMAD R13, R241, c[0x0][0x1bc], R13 ;  /* 0x00006f00f10d7a24 */ /* 0x000fe200078e020d */
[----:B------:R-:W-:Y:S01]  /*73c0*/  ISETP.NE.AND.EX P0, PT, RZ, c[0x0][0x354], PT, P0 ;  /* 0x0000d500ff007a0c */ /* 0x000fe20003f05300 */
[----:B------:R-:W-:Y:S01]  /*73d0*/  IMAD R6, R6, c[0x0][0x1c0], RZ ;  /* 0x0000700006067a24 */ /* 0x000fe200078e02ff */
[----:B------:R-:W-:Y:S01]  /*73e0*/  LOP3.LUT R3, R3, 0x2, R11, 0xe2, !PT ;  /* 0x0000000203037812 */ /* 0x000fe200078ee20b */
[----:B------:R-:W-:Y:S01]  /*73f0*/  IMAD.IADD R9, R19, 0x1, R8 ;  /* 0x0000000113097824 */ /* 0x000fe200078e0208 */
[----:B------:R-:W-:Y:S01]  /*7400*/  MOV R8, R18 ;  /* 0x0000001200087202 */ /* 0x000fe20000000f00 */
[----:B------:R-:W-:Y:S01]  /*7410*/  IMAD.MOV.U32 R18, RZ, RZ, R16 ;  /* 0x000000ffff127224 */ /* 0x000fe200078e0010 */
[----:B------:R-:W-:Y:S01]  /*7420*/  SEL R16, RZ, 0x4, P6 ;  /* 0x00000004ff107807 */ /* 0x000fe20003000000 */
[----:B------:R-:W-:Y:S01]  /*7430*/  IMAD R6, R5, c[0x0][0x1c4], R6 ;  /* 0x0000710005067a24 */ /* 0x000fe200078e0206 */
[----:B------:R-:W-:Y:S01]  /*7440*/  IADD3 R19, R17, R7, RZ ;  /* 0x0000000711137210 */ /* 0x000fe20007ffe0ff */
[----:B------:R-:W-:Y:S01]  /*7450*/  IMAD.WIDE.U32 R12, R5, c[0x0][0x1c0], R12 ;  /* 0x00007000050c7a25 */ /* 0x000fe200078e000c */
[----:B------:R-:W-:-:S02]  /*7460*/  SHF.R.S32.HI R5, RZ, 0x1f, R10 ;  /* 0x0000001fff057819 */ /* 0x000fc4000001140a */
[----:B------:R-:W-:Y:S01]  /*7470*/  LOP3.LUT R16, R3, R16, RZ, 0xfc, !PT ;  /* 0x0000001003107212 */ /* 0x000fe200078efcff */
[----:B------:R-:W-:Y:S01]  /*7480*/  IMAD.IADD R13, R13, 0x1, R6 ;  /* 0x000000010d0d7824 */ /* 0x000fe200078e0206 */
[----:B------:R-:W-:Y:S01]  /*7490*/  IADD3 R6, -R10, RZ, RZ ;  /* 0x000000ff0a067210 */ /* 0x000fe20007ffe1ff */
[----:B------:R-:W-:Y:S02]  /*74a0*/  IMAD R5, R5, c[0x0][0x1b0], RZ ;  /* 0x00006c0005057a24 */ /* 0x000fe400078e02ff */
[----:B------:R-:W-:-:S04]  /*74b0*/  IMAD.WIDE.U32 R18, R241, c[0x0][0x210], R18 ;  /* 0x00008400f1127a25 */ /* 0x000fc800078e0012 */
[----:B------:R-:W-:-:S04]  /*74c0*/  IMAD.WIDE.U32 R8, R241, c[0x0][0x1e8], R8 ;  /* 0x00007a00f1087a25 */ /* 0x000fc800078e0008 */
[C---:B------:R-:W-:Y:S02]  /*74d0*/  IMAD R5, R10.reuse, c[0x0][0x1b4], R5 ;  /* 0x00006d000a057a24 */ /* 0x040fe400078e0205 */
[----:B------:R-:W-:Y:S01]  /*74e0*/  IMAD.WIDE.U32 R12, R10, c[0x0][0x1b0], R12 ;  /* 0x00006c000a0c7a25 */ /* 0x000fe200078e000c */
[----:B------:R-:W-:-:S03]  /*74f0*/  MOV R10, R18 ;  /* 0x00000012000a7202 */ /* 0x000fc60000000f00 */
[C---:B------:R-:W-:Y:S02]  /*7500*/  IMAD R9, R241.reuse, c[0x0][0x1ec], R9 ;  /* 0x00007b00f1097a24 */ /* 0x040fe400078e0209 */
[----:B------:R-:W-:Y:S02]  /*7510*/  IMAD R11, R241, c[0x0][0x214], R19 ;  /* 0x00008500f10b7a24 */ /* 0x000fe400078e0213 */
[----:B------:R-:W-:Y:S01]  /*7520*/  IMAD R4, R6, c[0x0][0x2c4], R4 ;  /* 0x0000b10006047a24 */ /* 0x000fe200078e0204 */
[----:B------:R-:W-:Y:S01]  /*7530*/  LEA R6, R205, R226, 0x7 ;  /* 0x000000e2cd067211 */ /* 0x000fe200078e38ff */
[----:B------:R-:W-:-:S03]  /*7540*/  IMAD.IADD R13, R13, 0x1, R5 ;  /* 0x000000010d0d7824 */ /* 0x000fc600078e0205 */
[----:B------:R-:W-:-:S05]  /*7550*/  SHF.R.S32.HI R5, RZ, 0x1f, R4 ;  /* 0x0000001fff057819 */ /* 0x000fca0000011404 */
[----:B------:R-:W-:-:S04]  /*7560*/  IMAD R5, R5, c[0x0][0x1a8], RZ ;  /* 0x00006a0005057a24 */ /* 0x000fc800078e02ff */
[C---:B------:R-:W-:Y:S02]  /*7570*/  IMAD R7, R4.reuse, c[0x0][0x1ac], R5 ;  /* 0x00006b0004077a24 */ /* 0x040fe400078e0205 */
[----:B------:R-:W-:-:S04]  /*7580*/  IMAD.WIDE.U32 R4, R4, c[0x0][0x1a8], R12 ;  /* 0x00006a0004047a25 */ /* 0x000fc800078e000c */
[----:B------:R-:W-:Y:S01]  /*7590*/  IMAD.IADD R7, R5, 0x1, R7 ;  /* 0x0000000105077824 */ /* 0x000fe200078e0207 */
[----:B--2---:R-:W-:Y:S01]  /*75a0*/  @P1 SHF.R.S32.HI R3, RZ, 0x1f, R2 ;  /* 0x0000001fff031819 */ /* 0x004fe20000011402 */
[----:B------:R-:W-:Y:S01]  /*75b0*/  @!P1 IMAD.MOV.U32 R3, RZ, RZ, R63 ;  /* 0x000000ffff039224 */ /* 0x000fe200078e003f */
[----:B------:R-:W-:Y:S02]  /*75c0*/  @!P1 MOV R2, R240 ;  /* 0x000000f000029202 */ /* 0x000fe40000000f00 */
[----:B------:R-:W-:Y:S02]  /*75d0*/  ISETP.GE.AND P1, PT, R246, c[0x0][0x198], PT ;  /* 0x00006600f6007a0c */ /* 0x000fe40003f26270 */
[----:B------:R-:W-:Y:S02]  /*75e0*/  SEL R2, R2, RZ, !P0 ;  /* 0x000000ff02027207 */ /* 0x000fe40004000000 */
[----:B------:R-:W-:-:S03]  /*75f0*/  SEL R3, R3, RZ, !P0 ;  /* 0x000000ff03037207 */ /* 0x000fc60004000000 */
[----:B------:R-:W-:Y:S01]  /*7600*/  IMAD.WIDE.U32 R22, R2, c[0x0][0x1f0], R8 ;  /* 0x00007c0002167a25 */ /* 0x000fe200078e0008 */
[----:B------:R-:W-:-:S03]  /*7610*/  LEA R8, P0, R4, c[0x0][0x160], 0x1 ;  /* 0x0000580004087a11 */ /* 0x000fc600078008ff */
[----:B------:R-:W-:Y:S01]  /*7620*/  IMAD.WIDE.U32 R20, R2, c[0x0][0x218], R10 ;  /* 0x0000860002147a25 */ /* 0x000fe200078e000a */
[----:B------:R1:W-:Y:S01]  /*7630*/  STL.64 [R1+0x8], R22 ;  /* 0x0000081601007387 */ /* 0x0003e20000100a00 */
[----:B------:R-:W-:Y:S02]  /*7640*/  LEA.HI.X R7, R4, c[0x0][0x164], R7, 0x1, P0 ;  /* 0x0000590004077a11 */ /* 0x000fe400000f0c07 */
[C---:B------:R-:W-:Y:S01]  /*7650*/  IMAD R245, R3.reuse, c[0x0][0x218], RZ ;  /* 0x0000860003f57a24 */ /* 0x040fe200078e02ff */
[----:B------:R1:W-:Y:S01]  /*7660*/  STL.64 [R1], R20 ;  /* 0x0000001401007387 */ /* 0x0003e20000100a00 */
[----:B------:R-:W-:Y:S02]  /*7670*/  IMAD R248, R3, c[0x0][0x1f0], RZ ;  /* 0x00007c0003f87a24 */ /* 0x000fe400078e02ff */
[C---:B------:R-:W-:Y:S02]  /*7680*/  IMAD R245, R2.reuse, c[0x0][0x21c], R245 ;  /* 0x0000870002f57a24 */ /* 0x040fe400078e02f5 */
[----:B------:R-:W-:Y:S01]  /*7690*/  IMAD R248, R2, c[0x0][0x1f4], R248 ;  /* 0x00007d0002f87a24 */ /* 0x000fe200078e02f8 */
[----:B------:R-:W-:-:S02]  /*76a0*/  IADD3 R2, R0, -0x1, RZ ;  /* 0xffffffff00027810 */ /* 0x000fc40007ffe0ff */
[----:B------:R-:W-:Y:S01]  /*76b0*/  IADD3 R245, R21, R245, RZ ;  /* 0x000000f515f57210 */ /* 0x000fe20007ffe0ff */
[----:B------:R-:W-:Y:S01]  /*76c0*/  IMAD.IADD R248, R23, 0x1, R248 ;  /* 0x0000000117f87824 */ /* 0x000fe200078e02f8 */
[----:B------:R-:W-:Y:S05]  /*76d0*/  BRA.DIV ~URZ, `(.L_x_185) ;  /* 0x0000f6d27f007947 */ /* 0x000fea000b800000 */
[----:B------:R2:W3:Y:S02]  /*76e0*/  SHFL.IDX PT, R9, R7, RZ, 0x181f ;  /* 0x00181fff07097589 */ /* 0x0004e400000e0000 */
.L_x_304:
[----:B------:R-:W-:Y:S05]  /*76f0*/  BRA.DIV ~URZ, `(.L_x_186) ;  /* 0x0000f7227f007947 */ /* 0x000fea000b800000 */
[----:B------:R4:W1:Y:S02]  /*7700*/  SHFL.IDX PT, R3, R8, RZ, 0x181f ;  /* 0x00181fff08037589 */ /* 0x00086400000e0000 */
.L_x_305:
[----:B------:R-:W-:Y:S01]  /*7710*/  IMAD R61, R61, c[0x0][0x2c4], RZ ;  /* 0x0000b1003d3d7a24 */ /* 0x000fe200078e02ff */
[----:B------:R-:W-:Y:S01]  /*7720*/  BSSY B0, `(.L_x_187) ;  /* 0x0000011000007945 */ /* 0x000fe20003800000 */
[----:B------:R-:W-:Y:S02]  /*7730*/  SHF.R.S32.HI R5, RZ, 0x1f, R211 ;  /* 0x0000001fff057819 */ /* 0x000fe400000114d3 */
[----:B------:R-:W-:Y:S02]  /*7740*/  SHF.R.S32.HI R4, RZ, 0x1f, R212 ;  /* 0x0000001fff047819 */ /* 0x000fe400000114d4 */
[----:B------:R-:W-:-:S13]  /*7750*/  ISETP.GE.AND P0, PT, R6, R61, PT ;  /* 0x0000003d0600720c */ /* 0x000fda0003f06270 */
[----:B------:R-:W-:Y:S05]  /*7760*/  @P0 BRA `(.L_x_188) ;  /* 0x000000c000000947 */ /* 0x000fea0003800000 */
[----:B-1----:R-:W-:-:S04]  /*7770*/  LEA R12, P0, R246, R3, 0x1 ;  /* 0x00000003f60c7211 */ /* 0x002fc800078008ff */
[----:B---3--:R-:W-:Y:S02]  /*7780*/  LEA.HI.X R13, R246, R9, R15, 0x1, P0 ;  /* 0x00000009f60d7211 */ /* 0x008fe400000f0c0f */
        /* <DEDUP_REMOVED lines=10> */
.L_x_188:
[----:B------:R-:W-:Y:S05]  /*7830*/  BSYNC B0 ;  /* 0x0000000000007941 */ /* 0x000fea0003800000 */
.L_x_187:
[----:B------:R-:W-:Y:S05]  /*7840*/  BRA.DIV ~URZ, `(.L_x_189) ;  /* 0x0000f6427f007947 */ /* 0x000fea000b800000 */
[----:B---3--:R3:W2:Y:S04]  /*7850*/  SHFL.IDX PT, R9, R7, 0x1, 0x181f ;  /* 0x00381f0007097f89 */ /* 0x0086a800000e0000 */
[----:B-1----:R3:W1:Y:S02]  /*7860*/  SHFL.IDX PT, R10, R8, 0x1, 0x181f ;  /* 0x00381f00080a7f89 */ /* 0x00266400000e0000 */
.L_x_306:
[----:B------:R-:W-:Y:S01]  /*7870*/  IADD3 R3, R6, 0x20, RZ ;  /* 0x0000002006037810 */ /* 0x000fe20007ffe0ff */
[----:B------:R-:W-:Y:S03]  /*7880*/  BSSY B0, `(.L_x_190) ;  /* 0x000000f000007945 */ /* 0x000fe60003800000 */
[----:B------:R-:W-:-:S13]  /*7890*/  ISETP.GE.AND P0, PT, R3, R61, PT ;  /* 0x0000003d0300720c */ /* 0x000fda0003f06270 */
[----:B------:R-:W-:Y:S05]  /*78a0*/  @P0 BRA `(.L_x_191) ;  /* 0x000000c000000947 */ /* 0x000fea0003800000 */
[----:B-1----:R-:W-:-:S04]  /*78b0*/  LEA R18, P0, R246, R10, 0x1 ;  /* 0x0000000af6127211 */ /* 0x002fc800078008ff */
        /* <DEDUP_REMOVED lines=11> */
.L_x_191:
[----:B------:R-:W-:Y:S05]  /*7970*/  BSYNC B0 ;  /* 0x0000000000007941 */ /* 0x000fea0003800000 */
.L_x_190:
[----:B------:R-:W-:Y:S05]  /*7980*/  BRA.DIV ~URZ, `(.L_x_192) ;  /* 0x0000f5c27f007947 */ /* 0x000fea000b800000 */
[----:B--2---:R2:W3:Y:S02]  /*7990*/  SHFL.IDX PT, R9, R7, 0x2, 0x181f ;  /* 0x00581f0007097f89 */ /* 0x0044e400000e0000 */
.L_x_307:
[----:B------:R-:W-:Y:S05]  /*79a0*/  BRA.DIV ~URZ, `(.L_x_193) ;  /* 0x0000f6127f007947 */ /* 0x000fea000b800000 */
[----:B-1----:R1:W2:Y:S02]  /*79b0*/  SHFL.IDX PT, R10, R8, 0x2, 0x181f ;  /* 0x00581f00080a7f89 */ /* 0x0022a400000e0000 */
.L_x_308:
[----:B------:R-:W-:Y:S01]  /*79c0*/  IADD3 R3, R6, 0x40, RZ ;  /* 0x0000004006037810 */ /* 0x000fe20007ffe0ff */
[----:B------:R-:W-:Y:S03]  /*79d0*/  BSSY B0, `(.L_x_194) ;  /* 0x000000f000007945 */ /* 0x000fe60003800000 */
[----:B------:R-:W-:-:S13]  /*79e0*/  ISETP.GE.AND P0, PT, R3, R61, PT ;  /* 0x0000003d0300720c */ /* 0x000fda0003f06270 */
[----:B------:R-:W-:Y:S05]  /*79f0*/  @P0 BRA `(.L_x_195) ;  /* 0x000000c000000947 */ /* 0x000fea0003800000 */
[----:B--2---:R-:W-:-:S04]  /*7a00*/  LEA R18, P0, R246, R10, 0x1 ;  /* 0x0000000af6127211 */ /* 0x004fc800078008ff */
        /* <DEDUP_REMOVED lines=11> */
.L_x_195:
[----:B------:R-:W-:Y:S05]  /*7ac0*/  BSYNC B0 ;  /* 0x0000000000007941 */ /* 0x000fea0003800000 */
.L_x_194:
[----:B------:R-:W-:Y:S05]  /*7ad0*/  BRA.DIV ~URZ, `(.L_x_196) ;  /* 0x0000f5427f007947 */ /* 0x000fea000b800000 */
[----:B--23--:R-:W2:Y:S04]  /*7ae0*/  SHFL.IDX PT, R7, R7, 0x3, 0x181f ;  /* 0x00781f0007077f89 */ /* 0x00cea800000e0000 */
[----:B-1--4-:R-:W1:Y:S02]  /*7af0*/  SHFL.IDX PT, R8, R8, 0x3, 0x181f ;  /* 0x00781f0008087f89 */ /* 0x012e6400000e0000 */
.L_x_309:
[----:B------:R-:W3:Y:S01]  /*7b00*/  LDL.64 R76, [R1+0x8] ;  /* 0x00000800014c7983 */ /* 0x000ee20000100a00 */
[----:B------:R-:W-:Y:S01]  /*7b10*/  IADD3 R6, R6, 0x60, RZ ;  /* 0x0000006006067810 */ /* 0x000fe20007ffe0ff */
[----:B------:R-:W-:Y:S01]  /*7b20*/  IMAD.IADD R9, R62, 0x1, -R226 ;  /* 0x000000013e097824 */ /* 0x000fe200078e0ae2 */
[----:B------:R-:W-:Y:S02]  /*7b30*/  SHF.R.S32.HI R3, RZ, 0x1f, R2 ;  /* 0x0000001fff037819 */ /* 0x000fe40000011402 */
[----:B------:R-:W-:Y:S01]  /*7b40*/  ISETP.GE.AND P2, PT, R6, R61, PT ;  /* 0x0000003d0600720c */ /* 0x000fe20003f46270 */
[----:B------:R-:W-:-:S02]  /*7b50*/  IMAD R9, R2, -0x40, R9 ;  /* 0xffffffc002097824 */ /* 0x000fc400078e0209 */
[----:B------:R-:W-:-:S04]  /*7b60*/  IMAD R6, R3, c[0x0][0x1e0], RZ ;  /* 0x0000780003067a24 */ /* 0x000fc800078e02ff */
[----:B------:R-:W-:-:S06]  /*7b70*/  IMAD R6, R2, c[0x0][0x1e4], R6 ;  /* 0x0000790002067a24 */ /* 0x000fcc00078e0206 */
[----:B-1----:R-:W-:-:S04]  /*7b80*/  @!P2 LEA R10, P0, R246, R8, 0x1 ;  /* 0x00000008f60aa211 */ /* 0x002fc800078008ff */
[----:B--2---:R-:W-:Y:S01]  /*7b90*/  @!P2 LEA.HI.X R11, R246, R7, R15, 0x1, P0 ;  /* 0x00000007f60ba211 */ /* 0x004fe200000f0c0f */
[----:B------:R-:W-:-:S04]  /*7ba0*/  IMAD.WIDE.U32 R14, R2, c[0x0][0x1e0], RZ ;  /* 0x00007800020e7a25 */ /* 0x000fc800078e00ff */
[----:B------:R-:W-:Y:S01]  /*7bb0*/  @!PT LDS RZ, [RZ] ;  /* 0x00000000fffff984 */ /* 0x000fe20000000800 */
[----:B------:R-:W-:Y:S01]  /*7bc0*/  @!PT LDS RZ, [RZ] ;  /* 0x00000000fffff984 */ /* 0x000fe20000000800 */
[----:B------:R-:W-:Y:S01]  /*7bd0*/  @!PT LDS RZ, [RZ] ;  /* 0x00000000fffff984 */ /* 0x000fe20000000800 */
[----:B------:R1:W-:Y:S02]  /*7be0*/  @!P2 LDGSTS.E.BYPASS.LTC128B.128 [R217+0xf100], [R10.64], !P1 ;  /* 0x0f1000000ad9afae */ /* 0x0003e4000c901d46 */
[----:B-1----:R-:W-:-:S04]  /*7bf0*/  @!P2 LEA R10, P0, R212, R8, 0x1 ;  /* 0x00000008d40aa211 */ /* 0x002fc800078008ff */
[----:B------:R-:W-:Y:S02]  /*7c00*/  @!P2 LEA.HI.X R11, R212, R7, R4, 0x1, P0 ;  /* 0x00000007d40ba211 */ /* 0x000fe400000f0c04 */
[----:B------:R-:W-:-:S03]  /*7c10*/  @!P2 LEA R12, P0, R211, R8, 0x1 ;  /* 0x00000008d30ca211 */ /* 0x000fc600078008ff */
[----:B------:R1:W-:Y:S01]  /*7c20*/  @!P2 LDGSTS.E.BYPASS.LTC128B.128 [R217+0x13100], [R10.64], !P5 ;  /* 0x131000000ad9afae */ /* 0x0003e2000e901d46 */
[----:B------:R-:W-:Y:S01]  /*7c30*/  @!P2 LEA.HI.X R13, R211, R7, R5, 0x1, P0 ;  /* 0x00000007d30da211 */ /* 0x000fe200000f0c05 */
[----:B------:R-:W-:Y:S01]  /*7c40*/  IMAD.IADD R5, R15, 0x1, R6 ;  /* 0x000000010f057824 */ /* 0x000fe200078e0206 */
[----:B------:R-:W-:Y:S01]  /*7c50*/  LOP3.LUT P5, RZ, R243, 0x1, RZ, 0xc0, !PT ;  /* 0x00000001f3ff7812 */ /* 0x000fe200078ac0ff */
[----:B------:R-:W-:Y:S02]  /*7c60*/  IMAD.MOV.U32 R6, RZ, RZ, 0x20 ;  /* 0x00000020ff067424 */ /* 0x000fe400078e00ff */
[----:B------:R1:W-:Y:S04]  /*7c70*/  @!P2 LDGSTS.E.BYPASS.LTC128B.128 [R217+0x17100], [R12.64], !P4 ;  /* 0x171000000cd9afae */ /* 0x0003e8000e101d46 */
[----:B------:R-:W0:Y:S01]  /*7c80*/  LDGDEPBAR ;  /* 0x00000000000079af */ /* 0x000e220000000000 */
[----:B------:R-:W-:Y:S03]  /*7c90*/  WARPSYNC 0xffffffff ;  /* 0xffffffff00007948 */ /* 0x000fe60003800000 */
[----:B------:R-:W-:Y:S01]  /*7ca0*/  BAR.SYNC.DEFER_BLOCKING 0x0 ;  /* 0x0000000000007b1d */ /* 0x000fe20000010000 */
[----:B---3--:R-:W-:-:S04]  /*7cb0*/  LEA R4, P0, R14, R76, 0x6 ;  /* 0x0000004c0e047211 */ /* 0x008fc800078030ff */
[----:B------:R-:W-:Y:S01]  /*7cc0*/  LEA.HI.X R5, R14, R248, R5, 0x6, P0 ;  /* 0x000000f80e057211 */ /* 0x000fe200000f3405 */
[----:B------:R-:W-:Y:S01]  /*7cd0*/  IMAD.WIDE.U32 R14, R6, c[0x0][0x1e0], RZ ;  /* 0x00007800060e7a25 */ /* 0x000fe200078e00ff */
[----:B------:R-:W-:-:S03]  /*7ce0*/  ISETP.GE.AND P0, PT, R9, 0x21, PT ;  /* 0x000000210900780c */ /* 0x000fc60003f06270 */
[----:B------:R-:W-:-:S10]  /*7cf0*/  IMAD R6, R6, c[0x0][0x1e4], RZ ;  /* 0x0000790006067a24 */ /* 0x000fd400078e02ff */
[----:B------:R-:W-:-:S04]  /*7d00*/  @P0 IADD3 R7, P1, R4, R14, RZ ;  /* 0x0000000e04070210 */ /* 0x000fc80007f3e0ff */
[----:B------:R-:W-:Y:S02]  /*7d10*/  @P0 IADD3.X R6, R5, R15, R6, P1, !PT ;  /* 0x0000000f05060210 */ /* 0x000fe40000ffe406 */
[----:B------:R-:W-:-:S13]  /*7d20*/  ISETP.GE.AND P1, PT, R9, 0x1, PT ;  /* 0x000000010900780c */ /* 0x000fda0003f26270 */
[----:B------:R-:W-:-:S04]  /*7d30*/  @P1 LEA R8, P3, R4, c[0x0][0x1c8], 0x1 ;  /* 0x0000720004081a11 */ /* 0x000fc800078608ff */
[----:B------:R-:W-:Y:S02]  /*7d40*/  @P1 LEA.HI.X R9, R4, c[0x0][0x1cc], R5, 0x1, P3 ;  /* 0x0000730004091a11 */ /* 0x000fe400018f0c05 */
[----:B------:R-:W-:-:S04]  /*7d50*/  @P0 LEA R4, P3, R7, c[0x0][0x1c8], 0x1 ;  /* 0x0000720007040a11 */ /* 0x000fc800078608ff */
[----:B------:R-:W-:Y:S02]  /*7d60*/  @P0 LEA.HI.X R5, R7, c[0x0][0x1cc], R6, 0x1, P3 ;  /* 0x0000730007050a11 */ /* 0x000fe400018f0c06 */
[----:B------:R-:W-:-:S13]  /*7d70*/  LOP3.LUT P3, RZ, R243, 0x2, RZ, 0xc0, !PT ;  /* 0x00000002f3ff7812 */ /* 0x000fda000786c0ff */
[----:B------:R-:W-:Y:S01]  /*7d80*/  @!PT LDS RZ, [RZ] ;  /* 0x00000000fffff984 */ /* 0x000fe20000000800 */
[----:B------:R-:W-:Y:S01]  /*7d90*/  @!PT LDS RZ, [RZ] ;  /* 0x00000000fffff984 */ /* 0x000fe20000000800 */
[----:B------:R-:W-:Y:S01]  /*7da0*/  @!PT LDS RZ, [RZ] ;  /* 0x00000000fffff984 */ /* 0x000fe20000000800 */
[----:B------:R1:W-:Y:S04]  /*7db0*/  @P1 LDGSTS.E.BYPASS.LTC128B.128 [R217+0x6100], [R8.64], !P3 ;  /* 0x0610000008d91fae */ /* 0x0003e8000d901d46 */
[----:B------:R1:W-:Y:S04]  /*7dc0*/  @P1 LDGSTS.E.BYPASS.LTC128B.128 [R217+0x8100], [R8.64+0x80], !P5 ;  /* 0x0810008008d91fae */ /* 0x0003e8000e901d46 */
[----:B------:R1:W-:Y:S04]  /*7dd0*/  @P1 LDGSTS.E.BYPASS.LTC128B.128 [R217+0xa100], [R8.64+0x100], !P6 ;  /* 0x0a10010008d91fae */ /* 0x0003e8000f101d46 */
[----:B------:R1:W-:Y:S04]  /*7de0*/  @P0 LDGSTS.E.BYPASS.LTC128B.128 [R217+0x7100], [R4.64], !P3 ;  /* 0x0710000004d90fae */ /* 0x0003e8000d901d46 */
[----:B------:R1:W-:Y:S04]  /*7df0*/  @P0 LDGSTS.E.BYPASS.LTC128B.128 [R217+0x9100], [R4.64+0x80], !P5 ;  /* 0x0910008004d90fae */ /* 0x0003e8000e901d46 */
[----:B------:R1:W-:Y:S01]  /*7e00*/  @P0 LDGSTS.E.BYPASS.LTC128B.128 [R217+0xb100], [R4.64+0x100], !P6 ;  /* 0x0b10010004d90fae */ /* 0x0003e2000f101d46 */
[----:B------:R-:W-:-:S03]  /*7e10*/  ISETP.LT.AND P0, PT, RZ, c[0x0][0x27c], PT ;  /* 0x00009f00ff007a0c */ /* 0x000fc60003f01270 */
[----:B------:R-:W0:Y:S10]  /*7e20*/  LDGDEPBAR ;  /* 0x00000000000079af */ /* 0x000e340000000000 */
[----:B------:R-:W-:Y:S05]  /*7e30*/  @P0 BRA `(.L_x_197) ;  /* 0x0000002000000947 */ /* 0x000fea0003800000 */
[----:B------:R-:W-:-:S04]  /*7e40*/  DEPBAR.LE SB0, 0x1 ;  /* 0x000080400000791a */ /* 0x000fc80000000000 */
[----:B------:R-:W-:Y:S05]  /*7e50*/  BRA `(.L_x_198) ;  /* 0x000056a000007947 */ /* 0x000fea0003800000 */
.L_x_197:
[----:B-1---5:R-:W-:Y:S01]  /*7e60*/  SHF.R.S32.HI R5, RZ, 0x1f, R60 ;  /* 0x0000001fff057819 */ /* 0x022fe2000001143c */
[----:B------:R-:W-:Y:S01]  /*7e70*/  ULDC.U8 UR4, c[0x0][0x298] ;  /* 0x0000a60000047ab9 */ /* 0x000fe20000000000 */
[----:B------:R-:W-:Y:S01]  /*7e80*/  IMAD.WIDE.U32 R22, R60, c[0x0][0x280], RZ ;  /* 0x0000a0003c167a25 */ /* 0x000fe200078e00ff */
[----:B------:R-:W-:Y:S01]  /*7e90*/  ISETP.NE.AND P2, PT, RZ, UR4, PT ;  /* 0x00000004ff007c0c */ /* 0x000fe2000bf45270 */
[----:B------:R-:W-:Y:S02]  /*7ea0*/  BSSY B2, `(.L_x_198) ;  /* 0x0000565000027945 */ /* 0x000fe40003800000 */
[C---:B------:R-:W-:Y:S01]  /*7eb0*/  IMAD R4, R5.reuse, c[0x0][0x280], RZ ;  /* 0x0000a00005047a24 */ /* 0x040fe200078e02ff */
[----:B------:R-:W-:Y:S01]  /*7ec0*/  LEA R8, P1, R22, c[0x0][0x270], 0x1 ;  /* 0x00009c0016087a11 */ /* 0x000fe200078208ff */
[----:B------:R-:W-:Y:S02]  /*7ed0*/  IMAD R5, R5, c[0x0][0x290], RZ ;  /* 0x0000a40005057a24 */ /* 0x000fe400078e02ff */
[----:B------:R-:W-:-:S04]  /*7ee0*/  IMAD.WIDE.U32 R6, R60, c[0x0][0x290], RZ ;  /* 0x0000a4003c067a25 */ /* 0x000fc800078e00ff */
[C---:B------:R-:W-:Y:S02]  /*7ef0*/  IMAD R4, R60.reuse, c[0x0][0x284], R4 ;  /* 0x0000a1003c047a24 */ /* 0x040fe400078e0204 */
[----:B------:R-:W-:Y:S01]  /*7f00*/  IMAD R60, R60, c[0x0][0x294], R5 ;  /* 0x0000a5003c3c7a24 */ /* 0x000fe200078e0205 */
[----:B------:R-:W-:Y:S02]  /*7f10*/  LEA R5, P0, R6, c[0x0][0x288], 0x1 ;  /* 0x0000a20006057a11 */ /* 0x000fe400078008ff */
[----:B------:R-:W-:Y:S02]  /*7f20*/  IADD3 R4, R4, R23, RZ ;  /* 0x0000001704047210 */ /* 0x000fe40007ffe0ff */
[----:B------:R-:W-:Y:S02]  /*7f30*/  IADD3 R20, R60, R7, RZ ;  /* 0x000000073c147210 */ /* 0x000fe40007ffe0ff */
[----:B------:R-:W-:Y:S02]  /*7f40*/  LEA.HI.X R22, R22, c[0x0][0x274], R4, 0x1, P1 ;  /* 0x00009d0016167a11 */ /* 0x000fe400008f0c04 */
[----:B------:R-:W-:-:S02]  /*7f50*/  LEA.HI.X R20, R6, c[0x0][0x28c], R20, 0x1, P0 ;  /* 0x0000a30006147a11 */ /* 0x000fc400000f0c14 */
[----:B------:R-:W-:Y:S01]  /*7f60*/  LEA R4, R205, R225, 0x7 ;  /* 0x000000e1cd047211 */ /* 0x000fe200078e38ff */
[----:B------:R-:W-:Y:S05]  /*7f70*/  @!P2 BRA `(.L_x_199) ;  /* 0x000029e00000a947 */ /* 0x000fea0003800000 */
[----:B------:R-:W-:Y:S01]  /*7f80*/  ISETP.GE.AND P0, PT, R4, R61, PT ;  /* 0x0000003d0400720c */ /* 0x000fe20003f06270 */
[----:B------:R-:W1:Y:S01]  /*7f90*/  SHFL.IDX PT, R23, R22, RZ, 0x1c1f ;  /* 0x001c1fff16177589 */ /* 0x000e6200000e0000 */
[----:B------:R-:W-:Y:S01]  /*7fa0*/  BSSY B0, `(.L_x_200) ;  /* 0x0000054000007945 */ /* 0x000fe20003800000 */
[----:B------:R-:W-:Y:S01]  /*7fb0*/  CS2R R36, SRZ ;  /* 0x0000000000247805 */ /* 0x000fe2000001ff00 */
[----:B------:R-:W-:Y:S01]  /*7fc0*/  CS2R R10, SRZ ;  /* 0x00000000000a7805 */ /* 0x000fe2000001ff00 */
[----:B------:R-:W2:Y:S01]  /*7fd0*/  SHFL.IDX PT, R21, R20, RZ, 0x1c1f ;  /* 0x001c1fff14157589 */ /* 0x000ea200000e0000 */
[----:B------:R-:W-:Y:S01]  /*7fe0*/  CS2R R14, SRZ ;  /* 0x00000000000e7805 */ /* 0x000fe2000001ff00 */
[----:B------:R-:W-:Y:S01]  /*7ff0*/  CS2R R18, SRZ ;  /* 0x0000000000127805 */ /* 0x000fe2000001ff00 */
[----:B------:R-:W-:Y:S01]  /*8000*/  CS2R R24, SRZ ;  /* 0x0000000000187805 */ /* 0x000fe2000001ff00 */
[----:B------:R3:W4:Y:S01]  /*8010*/  SHFL.IDX PT, R22, R8, RZ, 0x1c1f ;  /* 0x001c1fff08167589 */ /* 0x00072200000e0000 */
[----:B------:R-:W-:Y:S01]  /*8020*/  CS2R R26, SRZ ;  /* 0x00000000001a7805 */ /* 0x000fe2000001ff00 */
[----:B------:R-:W-:Y:S01]  /*8030*/  CS2R R54, SRZ ;  /* 0x0000000000367805 */ /* 0x000fe2000001ff00 */
[----:B------:R-:W-:Y:S01]  /*8040*/  CS2R R6, SRZ ;  /* 0x0000000000067805 */ /* 0x000fe2000001ff00 */
[----:B------:R5:W1:Y:S01]  /*8050*/  SHFL.IDX PT, R20, R5, RZ, 0x1c1f ;  /* 0x001c1fff05147589 */ /* 0x000a6200000e0000 */
[----:B------:R-:W-:Y:S01]  /*8060*/  CS2R R12, SRZ ;  /* 0x00000000000c7805 */ /* 0x000fe2000001ff00 */
[----:B------:R-:W-:Y:S01]  /*8070*/  CS2R R34, SRZ ;  /* 0x0000000000227805 */ /* 0x000fe2000001ff00 */
[----:B---3--:R-:W-:Y:S01]  /*8080*/  CS2R R8, SRZ ;  /* 0x0000000000087805 */ /* 0x008fe2000001ff00 */
[----:B-----5:R-:W-:Y:S01]  /*8090*/  CS2R R4, SRZ ;  /* 0x0000000000047805 */ /* 0x020fe2000001ff00 */
[----:B------:R-:W-:Y:S05]  /*80a0*/  @P0 BRA `(.L_x_201) ;  /* 0x0000043000000947 */ /* 0x000fea0003800000 */
[C---:B-12-4-:R-:W-:Y:S01]  /*80b0*/  ISETP.GE.AND P1, PT, R136.reuse, c[0x0][0x27c], PT ;  /* 0x00009f0088007a0c */ /* 0x056fe20003f26270 */
[----:B------:R-:W-:Y:S01]  /*80c0*/  IMAD.SHL.U32 R7, R136, 0x2, RZ ;  /* 0x0000000288077824 */ /* 0x000fe200078e00ff */
[C---:B------:R-:W-:Y:S01]  /*80d0*/  ISETP.GE.AND P0, PT, R133.reuse, c[0x0][0x27c], PT ;  /* 0x00009f0085007a0c */ /* 0x040fe20003f06270 */
[----:B------:R-:W-:Y:S01]  /*80e0*/  IMAD.SHL.U32 R5, R133, 0x2, RZ ;  /* 0x0000000285057824 */ /* 0x000fe200078e00ff */
[----:B------:R-:W-:Y:S01]  /*80f0*/  SHF.R.S32.HI R6, RZ, 0x1f, R136 ;  /* 0x0000001fff067819 */ /* 0x000fe20000011488 */
[----:B------:R-:W-:Y:S01]  /*8100*/  CS2R R18, SRZ ;  /* 0x0000000000127805 */ /* 0x000fe2000001ff00 */
[----:B------:R-:W-:Y:S01]  /*8110*/  CS2R R8, SRZ ;  /* 0x0000000000087805 */ /* 0x000fe2000001ff00 */
[----:B------:R-:W-:-:S02]  /*8120*/  SHF.R.S32.HI R4, RZ, 0x1f, R133 ;  /* 0x0000001fff047819 */ /* 0x000fc40000011485 */
[----:B------:R-:W-:Y:S02]  /*8130*/  SHF.L.U64.HI R6, R136, 0x1, R6 ;  /* 0x0000000188067819 */ /* 0x000fe40000010206 */
[----:B------:R-:W-:Y:S02]  /*8140*/  SHF.L.U64.HI R4, R133, 0x1, R4 ;  /* 0x0000000185047819 */ /* 0x000fe40000010204 */
[-C--:B------:R-:W-:Y:S02]  /*8150*/  @!P1 IADD3 R10, P2, R22, R7.reuse, RZ ;  /* 0x00000007160a9210 */ /* 0x080fe40007f5e0ff */
[----:B------:R-:W-:-:S03]  /*8160*/  @!P1 IADD3 R14, P3, R20, R7, RZ ;  /* 0x00000007140e9210 */ /* 0x000fc60007f7e0ff */
[--C-:B------:R-:W-:Y:S01]  /*8170*/  @!P1 IMAD.X R11, R23, 0x1, R6.reuse, P2 ;  /* 0x00000001170b9824 */ /* 0x100fe200010e0606 */
[----:B------:R-:W-:Y:S01]  /*8180*/  @!P0 IADD3 R12, P2, R22, R5, RZ ;  /* 0x00000005160c8210 */ /* 0x000fe20007f5e0ff */
[----:B------:R-:W-:Y:S01]  /*8190*/  @!P1 IMAD.X R15, R21, 0x1, R6, P3 ;  /* 0x00000001150f9824 */ /* 0x000fe200018e0606 */
[----:B------:R-:W-:Y:S02]  /*81a0*/  ISETP.GE.AND P3, PT, R135, c[0x0][0x27c], PT ;  /* 0x00009f0087007a0c */ /* 0x000fe40003f66270 */
[----:B------:R1:W5:Y:S01]  /*81b0*/  @!P1 LD.E.64 R18, [R10.64] ;  /* 0x000000060a129980 */ /* 0x000362000c101b00 */
[----:B------:R-:W-:-:S03]  /*81c0*/  @!P0 IMAD.X R13, R23, 0x1, R4, P2 ;  /* 0x00000001170d8824 */ /* 0x000fc600010e0604 */
[----:B------:R2:W5:Y:S01]  /*81d0*/  @!P1 LD.E.64 R8, [R14.64] ;  /* 0x000000060e089980 */ /* 0x000562000c101b00 */
[----:B------:R-:W-:Y:S01]  /*81e0*/  CS2R R6, SRZ ;  /* 0x0000000000067805 */ /* 0x000fe2000001ff00 */
[----:B------:R-:W-:Y:S02]  /*81f0*/  ISETP.GE.AND P2, PT, R134, c[0x0][0x27c], PT ;  /* 0x00009f0086007a0c */ /* 0x000fe40003f46270 */
[----:B-1----:R-:W-:Y:S01]  /*8200*/  @!P0 IADD3 R10, P1, R20, R5, RZ ;  /* 0x00000005140a8210 */ /* 0x002fe20007f3e0ff */
[----:B--2---:R-:W-:-:S04]  /*8210*/  CS2R R14, SRZ ;  /* 0x00000000000e7805 */ /* 0x004fc8000001ff00 */
[----:B------:R-:W-:Y:S01]  /*8220*/  @!P0 IMAD.X R11, R21, 0x1, R4, P1 ;  /* 0x00000001150b8824 */ /* 0x000fe200008e0604 */
[----:B------:R-:W-:Y:S01]  /*8230*/  SHF.R.S32.HI R5, RZ, 0x1f, R135 ;  /* 0x0000001fff057819 */ /* 0x000fe20000011487 */
[C---:B------:R-:W-:Y:S01]  /*8240*/  IMAD.SHL.U32 R4, R135.reuse, 0x2, RZ ;  /* 0x0000000287047824 */ /* 0x040fe200078e00ff */
[----:B------:R1:W5:Y:S02]  /*8250*/  @!P0 LD.E.64 R14, [R12.64] ;  /* 0x000000060c0e8980 */ /* 0x000364000c101b00 */
[----:B------:R-:W-:Y:S02]  /*8260*/  SHF.L.U64.HI R5, R135, 0x1, R5 ;  /* 0x0000000187057819 */ /* 0x000fe40000010205 */
[----:B------:R2:W5:Y:S01]  /*8270*/  @!P0 LD.E.64 R6, [R10.64] ;  /* 0x000000060a068980 */ /* 0x000562000c101b00 */
[----:B------:R-:W-:Y:S01]  /*8280*/  @!P3 IADD3 R24, P1, R22, R4, RZ ;  /* 0x000000041618b210 */ /* 0x000fe20007f3e0ff */
[----:B------:R-:W-:Y:S01]  /*8290*/  CS2R R26, SRZ ;  /* 0x00000000001a7805 */ /* 0x000fe2000001ff00 */
[----:B------:R-:W-:-:S03]  /*82a0*/  CS2R R34, SRZ ;  /* 0x0000000000227805 */ /* 0x000fc6000001ff00 */
[----:B------:R-:W-:Y:S01]  /*82b0*/  @!P3 IMAD.X R25, R23, 0x1, R5, P1 ;  /* 0x000000011719b824 */ /* 0x000fe200008e0605 */
[----:B------:R-:W-:-:S13]  /*82c0*/  ISETP.GE.AND P1, PT, R138, c[0x0][0x27c], PT ;  /* 0x00009f008a007a0c */ /* 0x000fda0003f26270 */
[----:B------:R-:W-:Y:S01]  /*82d0*/  @!P1 IMAD.WIDE R32, R138, 0x2, R22 ;  /* 0x000000028a209825 */ /* 0x000fe200078e0216 */
[----:B-1----:R-:W-:Y:S02]  /*82e0*/  @!P3 IADD3 R12, P0, R20, R4, RZ ;  /* 0x00000004140cb210 */ /* 0x002fe40007f1e0ff */
[----:B------:R-:W-:Y:S01]  /*82f0*/  SHF.R.S32.HI R4, RZ, 0x1f, R132 ;  /* 0x0000001fff047819 */ /* 0x000fe20000011484 */
[----:B--2---:R-:W-:Y:S01]  /*8300*/  IMAD.SHL.U32 R11, R134, 0x2, RZ ;  /* 0x00000002860b7824 */ /* 0x004fe200078e00ff */
[----:B------:R-:W-:Y:S01]  /*8310*/  SHF.R.S32.HI R10, RZ, 0x1f, R134 ;  /* 0x0000001fff0a7819 */ /* 0x000fe20000011486 */
[----:B------:R-:W-:Y:S01]  /*8320*/  @!P3 IMAD.X R13, R21, 0x1, R5, P0 ;  /* 0x00000001150db824 */ /* 0x000fe200000e0605 */
[----:B------:R1:W5:Y:S01]  /*8330*/  @!P1 LD.E.64 R26, [R32.64] ;  /* 0x00000006201a9980 */ /* 0x000362000c101b00 */
[----:B------:R-:W-:Y:S01]  /*8340*/  IMAD.SHL.U32 R5, R132, 0x2, RZ ;  /* 0x0000000284057824 */ /* 0x000fe200078e00ff */
[----:B------:R-:W-:Y:S02]  /*8350*/  SHF.L.U64.HI R10, R134, 0x1, R10 ;  /* 0x00000001860a7819 */ /* 0x000fe4000001020a */
[----:B------:R-:W-:-:S05]  /*8360*/  @!P2 IADD3 R30, P0, R22, R11, RZ ;  /* 0x0000000b161ea210 */ /* 0x000fca0007f1e0ff */
[----:B------:R-:W-:Y:S01]  /*8370*/  @!P2 IMAD.X R31, R23, 0x1, R10, P0 ;  /* 0x00000001171fa824 */ /* 0x000fe200000e060a */
[----:B------:R-:W-:-:S05]  /*8380*/  @!P2 IADD3 R28, P0, R20, R11, RZ ;  /* 0x0000000b141ca210 */ /* 0x000fca0007f1e0ff */
[----:B------:R-:W-:Y:S01]  /*8390*/  @!P2 IMAD.X R29, R21, 0x1, R10, P0 ;  /* 0x00000001151da824 */ /* 0x000fe200000e060a */
[----:B------:R-:W-:Y:S01]  /*83a0*/  ISETP.GE.AND P0, PT, R132, c[0x0][0x27c], PT ;  /* 0x00009f0084007a0c */ /* 0x000fe20003f06270 */
[----:B------:R-:W-:Y:S01]  /*83b0*/  @!P1 IMAD.WIDE R10, R138, 0x2, R20 ;  /* 0x000000028a0a9825 */ /* 0x000fe200078e0214 */
[----:B------:R-:W-:-:S04]  /*83c0*/  SHF.L.U64.HI R4, R132, 0x1, R4 ;  /* 0x0000000184047819 */ /* 0x000fc80000010204 */
[----:B------:R2:W5:Y:S07]  /*83d0*/  @!P1 LD.E.64 R34, [R10.64] ;  /* 0x000000060a229980 */ /* 0x00056e000c101b00 */
[----:B------:R-:W-:-:S05]  /*83e0*/  @!P0 IADD3 R22, P1, R22, R5, RZ ;  /* 0x0000000516168210 */ /* 0x000fca0007f3e0ff */
[----:B------:R-:W-:Y:S01]  /*83f0*/  @!P0 IMAD.X R23, R23, 0x1, R4, P1 ;  /* 0x0000000117178824 */ /* 0x000fe200008e0604 */
[----:B------:R-:W-:-:S05]  /*8400*/  @!P0 IADD3 R20, P1, R20, R5, RZ ;  /* 0x0000000514148210 */ /* 0x000fca0007f3e0ff */
[----:B------:R-:W-:Y:S02]  /*8410*/  @!P0 IMAD.X R21, R21, 0x1, R4, P1 ;  /* 0x0000000115158824 */ /* 0x000fe400008e0604 */
[----:B------:R-:W-:Y:S01]  /*8420*/  CS2R R4, SRZ ;  /* 0x0000000000047805 */ /* 0x000fe2000001ff00 */
[----:B--2---:R-:W-:-:S05]  /*8430*/  CS2R R10, SRZ ;  /* 0x00000000000a7805 */ /* 0x004fca000001ff00 */
[----:B------:R2:W5:Y:S01]  /*8440*/  @!P3 LD.E.64 R4, [R12.64] ;  /* 0x000000060c04b980 */ /* 0x000562000c101b00 */
[----:B------:R-:W-:Y:S01]  /*8450*/  CS2R R36, SRZ ;  /* 0x0000000000247805 */ /* 0x000fe2000001ff00 */
[----:B------:R-:W-:Y:S02]  /*8460*/  CS2R R54, SRZ ;  /* 0x0000000000367805 */ /* 0x000fe4000001ff00 */
[----:B------:R3:W5:Y:S04]  /*8470*/  @!P3 LD.E.64 R10, [R24.64] ;  /* 0x00000006180ab980 */ /* 0x000768000c101b00 */
[----:B------:R1:W5:Y:S04]  /*8480*/  @!P0 LD.E.64 R36, [R22.64] ;  /* 0x0000000616248980 */ /* 0x000368000c101b00 */
[----:B------:R1:W5:Y:S01]  /*8490*/  @!P0 LD.E.64 R54, [R20.64] ;  /* 0x0000000614368980 */ /* 0x000362000c101b00 */
[----:B--2---:R-:W-:Y:S01]  /*84a0*/  CS2R R12, SRZ ;  /* 0x00000000000c7805 */ /* 0x004fe2000001ff00 */
[----:B---3--:R-:W-:-:S05]  /*84b0*/  CS2R R24, SRZ ;  /* 0x0000000000187805 */ /* 0x008fca000001ff00 */
[----:B------:R1:W5:Y:S04]  /*84c0*/  @!P2 LD.E.64 R12, [R28.64] ;  /* 0x000000061c0ca980 */ /* 0x000368000c101b00 */
[----:B------:R1:W5:Y:S02]  /*84d0*/  @!P2 LD.E.64 R24, [R30.64] ;  /* 0x000000061e18a980 */ /* 0x000364000c101b00 */
.L_x_201:
[----:B-12-4-:R-:W-:Y:S05]  /*84e0*/  BSYNC B0 ;  /* 0x0000000000007941 */ /* 0x016fea0003800000 */
.L_x_200:
[----:B-----5:R-:W-:Y:S01]  /*84f0*/  IMAD.MOV.U32 R33, RZ, RZ, R34 ;  /* 0x000000ffff217224 */ /* 0x020fe200078e0022 */
[----:B------:R-:W-:Y:S01]  /*8500*/  SHF.R.U64 R30, R34, 0x10, R35 ;  /* 0x00000010221e7819 */ /* 0x000fe20000001223 */
[----:B------:R-:W-:Y:S01]  /*8510*/  IMAD R61, R205, -0x80, R61 ;  /* 0xffffff80cd3d7824 */ /* 0x000fe200078e023d */
[----:B------:R-:W-:Y:S01]  /*8520*/  SHF.R.U64 R28, R24, 0x10, R25 ;  /* 0x00000010181c7819 */ /* 0x000fe20000001219 */
[----:B------:R-:W-:Y:S01]  /*8530*/  IMAD.MOV.U32 R50, RZ, RZ, R24 ;  /* 0x000000ffff327224 */ /* 0x000fe200078e0018 */
[----:B------:R-:W-:Y:S01]  /*8540*/  PRMT R30, R33, 0x5410, R30 ;  /* 0x00005410211e7816 */ /* 0x000fe2000000001e */
[----:B------:R-:W-:Y:S01]  /*8550*/  IMAD.MOV.U32 R51, RZ, RZ, R27 ;  /* 0x000000ffff337224 */ /* 0x000fe200078e001b */
[----:B------:R-:W-:Y:S01]  /*8560*/  IMNMX R33, R61, 0x80, PT ;  /* 0x000000803d217817 */ /* 0x000fe20003800200 */
[----:B------:R-:W-:Y:S01]  /*8570*/  IMAD.MOV.U32 R47, RZ, RZ, R19 ;  /* 0x000000ffff2f7224 */ /* 0x000fe200078e0013 */
[----:B------:R-:W-:Y:S01]  /*8580*/  SHF.R.U64 R32, R26, 0x10, R27 ;  /* 0x000000101a207819 */ /* 0x000fe2000000121b */
[----:B------:R-:W-:Y:S01]  /*8590*/  IMAD.MOV.U32 R52, RZ, RZ, R26 ;  /* 0x000000ffff347224 */ /* 0x000fe200078e001a */
[----:B------:R-:W-:Y:S01]  /*85a0*/  ISETP.GE.AND P0, PT, R225, R33, PT ;  /* 0x00000021e100720c */ /* 0x000fe20003f06270 */
[----:B------:R-:W-:Y:S01]  /*85b0*/  IMAD.MOV.U32 R49, RZ, RZ, R25 ;  /* 0x000000ffff317224 */ /* 0x000fe200078e0019 */
[----:B------:R-:W-:Y:S01]  /*85c0*/  SHF.R.U32.HI R31, RZ, 0x10, R27 ;  /* 0x00000010ff1f7819 */ /* 0x000fe2000001161b */
[----:B------:R-:W-:Y:S01]  /*85d0*/  IMAD.MOV.U32 R48, RZ, RZ, R18 ;  /* 0x000000ffff307224 */ /* 0x000fe200078e0012 */
[--C-:B------:R-:W-:Y:S01]  /*85e0*/  SHF.R.U64 R24, R18, 0x10, R19.reuse ;  /* 0x0000001012187819 */ /* 0x100fe20000001213 */
[----:B------:R-:W-:Y:S01]  /*85f0*/  IMAD.MOV.U32 R46, RZ, RZ, R14 ;  /* 0x000000ffff2e7224 */ /* 0x000fe200078e000e */
[----:B------:R-:W-:Y:S01]  /*8600*/  SHF.R.U32.HI R23, RZ, 0x10, R19 ;  /* 0x00000010ff177819 */ /* 0x000fe20000011613 */
        /* <DEDUP_REMOVED lines=9> */
[----:B------:R-:W-:Y:S01]  /*86a0*/  SHF.R.U64 R15, R10, 0x10, R11 ;  /* 0x000000100a0f7819 */ /* 0x000fe2000000120b */
        /* <DEDUP_REMOVED lines=22> */
[----:B------:R-:W-:-:S04]  /*8810*/  DEPBAR.LE SB0, 0x1 ;  /* 0x000080400000791a */ /* 0x000fc80000000000 */
[--C-:B------:R-:W-:Y:S01]  /*8820*/  SHF.R.U64 R9, R54, 0x10, R55.reuse ;  /* 0x0000001036097819 */ /* 0x100fe20000001237 */
[----:B------:R-:W-:Y:S01]  /*8830*/  BSSY B1, `(.L_x_202) ;  /* 0x0000115000017945 */ /* 0x000fe20003800000 */
[----:B------:R-:W-:Y:S02]  /*8840*/  SHF.R.U32.HI R8, RZ, 0x10, R55 ;  /* 0x00000010ff087819 */ /* 0x000fe40000011637 */
[----:B------:R-:W-:Y:S02]  /*8850*/  PRMT R32, R52, 0x5410, R32 ;  /* 0x0000541034207816 */ /* 0x000fe40000000020 */
[----:B------:R-:W-:Y:S02]  /*8860*/  PRMT R31, R51, 0x5410, R31 ;  /* 0x00005410331f7816 */ /* 0x000fe4000000001f */
[----:B------:R-:W-:Y:S02]  /*8870*/  PRMT R28, R50, 0x5410, R28 ;  /* 0x00005410321c7816 */ /* 0x000fe4000000001c */
[----:B------:R-:W-:-:S02]  /*8880*/  PRMT R27, R49, 0x5410, R27 ;  /* 0x00005410311b7816 */ /* 0x000fc4000000001b */
[----:B------:R-:W-:Y:S02]  /*8890*/  PRMT R24, R48, 0x5410, R24 ;  /* 0x0000541030187816 */ /* 0x000fe40000000018 */
[----:B------:R-:W-:Y:S02]  /*88a0*/  PRMT R23, R47, 0x5410, R23 ;  /* 0x000054102f177816 */ /* 0x000fe40000000017 */
        /* <DEDUP_REMOVED lines=16> */
[----:B------:R-:W-:Y:S01]  /*89b0*/  PRMT R8, R4, 0x5410, R8 ;  /* 0x0000541004087816 */ /* 0x000fe20000000008 */
[----:B------:R-:W-:Y:S06]  /*89c0*/  BAR.SYNC.DEFER_BLOCKING 0x0 ;  /* 0x0000000000007b1d */ /* 0x000fec0000010000 */
[----:B------:R-:W-:Y:S05]  /*89d0*/  @P0 BRA `(.L_x_203) ;  /* 0x00000fa000000947 */ /* 0x000fea0003800000 */
[----:B------:R-:W-:Y:S01]  /*89e0*/  ISETP.GE.AND P0, PT, R138, c[0x0][0x27c], PT ;  /* 0x00009f008a007a0c */ /* 0x000fe20003f06270 */
[----:B------:R-:W-:-:S12]  /*89f0*/  BSSY B0, `(.L_x_204) ;  /* 0x0000028000007945 */ /* 0x000fd80003800000 */
[----:B------:R-:W-:Y:S05]  /*8a00*/  @P0 BRA `(.L_x_205) ;  /* 0x0000026000000947 */ /* 0x000fea0003800000 */
[----:B------:R-:W1:Y:S01]  /*8a10*/  LDS.128 R4, [R230+0xc000] ;  /* 0x00c00000e6047984 */ /* 0x000e620000000c00 */
[----:B------:R-:W-:Y:S01]  /*8a20*/  SHF.L.U32 R39, R32, 0x10, RZ ;  /* 0x0000001020277819 */ /* 0x000fe200000006ff */
[C---:B------:R-:W-:Y:S01]  /*8a30*/  IMAD.U32 R37, R30.reuse, 0x10000, RZ ;  /* 0x000100001e257824 */ /* 0x040fe200078e00ff */
[----:B------:R-:W-:Y:S02]  /*8a40*/  LOP3.LUT R36, R30, 0xffff0000, RZ, 0xc0, !PT ;  /* 0xffff00001e247812 */ /* 0x000fe400078ec0ff */
[----:B------:R-:W-:Y:S02]  /*8a50*/  LOP3.LUT R38, R32, 0xffff0000, RZ, 0xc0, !PT ;  /* 0xffff000020267812 */ /* 0x000fe400078ec0ff */
[C---:B-1----:R-:W-:Y:S02]  /*8a60*/  LOP3.LUT R34, R4.reuse, 0xffff0000, RZ, 0xc0, !PT ;  /* 0xffff000004227812 */ /* 0x042fe400078ec0ff */
[----:B------:R-:W-:Y:S02]  /*8a70*/  LOP3.LUT R42, R5, 0xffff0000, RZ, 0xc0, !PT ;  /* 0xffff0000052a7812 */ /* 0x000fe400078ec0ff */
[----:B------:R-:W-:-:S02]  /*8a80*/  SHF.L.U32 R35, R4, 0x10, RZ ;  /* 0x0000001004237819 */ /* 0x000fc400000006ff */
[----:B------:R-:W-:Y:S01]  /*8a90*/  SHF.L.U32 R4, R5, 0x10, RZ ;  /* 0x0000001005047819 */ /* 0x000fe200000006ff */
[----:B------:R-:W-:Y:S01]  /*8aa0*/  FMUL.FTZ R5, R34, R37 ;  /* 0x0000002522057220 */ /* 0x000fe20000410000 */
[----:B------:R-:W-:Y:S01]  /*8ab0*/  SHF.L.U32 R41, R6, 0x10, RZ ;  /* 0x0000001006297819 */ /* 0x000fe200000006ff */
[-C--:B------:R-:W-:Y:S01]  /*8ac0*/  FMUL.FTZ R34, R34, R39.reuse ;  /* 0x0000002722227220 */ /* 0x080fe20000410000 */
[----:B------:R-:W-:Y:S01]  /*8ad0*/  LOP3.LUT R40, R6, 0xffff0000, RZ, 0xc0, !PT ;  /* 0xffff000006287812 */ /* 0x000fe200078ec0ff */
[C---:B------:R-:W-:Y:S01]  /*8ae0*/  IMAD.U32 R6, R7.reuse, 0x10000, RZ ;  /* 0x0001000007067824 */ /* 0x040fe200078e00ff */
[----:B------:R-:W-:Y:S01]  /*8af0*/  LOP3.LUT R43, R7, 0xffff0000, RZ, 0xc0, !PT ;  /* 0xffff0000072b7812 */ /* 0x000fe200078ec0ff */
[C---:B------:R-:W-:Y:S02]  /*8b00*/  FMUL.FTZ R7, R42.reuse, R36 ;  /* 0x000000242a077220 */ /* 0x040fe40000410000 */
[----:B------:R-:W-:Y:S01]  /*8b10*/  FFMA.FTZ R5, R35, R39, -R5 ;  /* 0x0000002723057223 */ /* 0x000fe20000010805 */
[----:B------:R-:W-:Y:S01]  /*8b20*/  SHF.L.U32 R39, R31, 0x10, RZ ;  /* 0x000000101f277819 */ /* 0x000fe200000006ff */
[----:B------:R-:W-:Y:S01]  /*8b30*/  FFMA.FTZ R34, R35, R37, R34 ;  /* 0x0000002523227223 */ /* 0x000fe20000010022 */
[C---:B------:R-:W-:Y:S01]  /*8b40*/  SHF.L.U32 R37, R29.reuse, 0x10, RZ ;  /* 0x000000101d257819 */ /* 0x040fe200000006ff */
[-C--:B------:R-:W-:Y:S01]  /*8b50*/  FMUL.FTZ R42, R42, R38.reuse ;  /* 0x000000262a2a7220 */ /* 0x080fe20000410000 */
[----:B------:R-:W-:Y:S01]  /*8b60*/  LOP3.LUT R35, R29, 0xffff0000, RZ, 0xc0, !PT ;  /* 0xffff00001d237812 */ /* 0x000fe200078ec0ff */
[C---:B------:R-:W-:Y:S01]  /*8b70*/  FFMA.FTZ R7, R4.reuse, R38, -R7 ;  /* 0x0000002604077223 */ /* 0x040fe20000010807 */
[----:B------:R-:W-:Y:S01]  /*8b80*/  LOP3.LUT R38, R31, 0xffff0000, RZ, 0xc0, !PT ;  /* 0xffff00001f267812 */ /* 0x000fe200078ec0ff */
[----:B------:R-:W-:-:S02]  /*8b90*/  FFMA.FTZ R42, R4, R36, R42 ;  /* 0x00000024042a7223 */ /* 0x000fc4000001002a */
[C---:B------:R-:W-:Y:S02]  /*8ba0*/  FMUL.FTZ R4, R40.reuse, R37 ;  /* 0x0000002528047220 */ /* 0x040fe40000410000 */
[C---:B------:R-:W-:Y:S02]  /*8bb0*/  FMUL.FTZ R36, R43.reuse, R35 ;  /* 0x000000232b247220 */ /* 0x040fe40000410000 */
[-C--:B------:R-:W-:Y:S02]  /*8bc0*/  FMUL.FTZ R40, R40, R39.reuse ;  /* 0x0000002728287220 */ /* 0x080fe40000410000 */
[-C--:B------:R-:W-:Y:S02]  /*8bd0*/  FMUL.FTZ R43, R43, R38.reuse ;  /* 0x000000262b2b7220 */ /* 0x080fe40000410000 */
[C---:B------:R-:W-:Y:S01]  /*8be0*/  FFMA.FTZ R39, R41.reuse, R39, -R4 ;  /* 0x0000002729277223 */ /* 0x040fe20000010804 */
[----:B------:R-:W-:Y:S01]  /*8bf0*/  F2FP.BF16.PACK_AB R4, R34, R5 ;  /* 0x000000052204723e */ /* 0x000fe200000010ff */
[----:B------:R-:W-:Y:S01]  /*8c00*/  FFMA.FTZ R40, R41, R37, R40 ;  /* 0x0000002529287223 */ /* 0x000fe20000010028 */
[----:B------:R-:W-:Y:S01]  /*8c10*/  F2FP.BF16.PACK_AB R5, R42, R7 ;  /* 0x000000072a05723e */ /* 0x000fe200000010ff */
[----:B------:R-:W-:-:S02]  /*8c20*/  FFMA.FTZ R36, R6, R38, -R36 ;  /* 0x0000002606247223 */ /* 0x000fc40000010824 */
[----:B------:R-:W-:Y:S01]  /*8c30*/  FFMA.FTZ R43, R6, R35, R43 ;  /* 0x00000023062b7223 */ /* 0x000fe2000001002b */
[----:B------:R-:W-:-:S04]  /*8c40*/  F2FP.BF16.PACK_AB R6, R40, R39 ;  /* 0x000000272806723e */ /* 0x000fc800000010ff */
[----:B------:R-:W-:-:S05]  /*8c50*/  F2FP.BF16.PACK_AB R7, R43, R36 ;  /* 0x000000242b07723e */ /* 0x000fca00000010ff */
[----:B------:R1:W-:Y:S02]  /*8c60*/  STS.128 [R230+0xc000], R4 ;  /* 0x00c00004e6007388 */ /* 0x0003e40000000c00 */
.L_x_205:
[----:B------:R-:W-:Y:S05]  /*8c70*/  BSYNC B0 ;  /* 0x0000000000007941 */ /* 0x000fea0003800000 */
.L_x_204:
[----:B------:R-:W-:Y:S01]  /*8c80*/  ISETP.GE.AND P0, PT, R134, c[0x0][0x27c], PT ;  /* 0x00009f0086007a0c */ /* 0x000fe20003f06270 */
[----:B------:R-:W-:-:S12]  /*8c90*/  BSSY B0, `(.L_x_206) ;  /* 0x0000028000007945 */ /* 0x000fd80003800000 */
[----:B------:R-:W-:Y:S05]  /*8ca0*/  @P0 BRA `(.L_x_207) ;  /* 0x0000026000000947 */ /* 0x000fea0003800000 */
[----:B-1----:R-:W1:Y:S01]  /*8cb0*/  LDS.128 R4, [R229+0xc000] ;  /* 0x00c00000e5047984 */ /* 0x002e620000000c00 */
        /* <DEDUP_REMOVED lines=37> */
.L_x_207:
[----:B------:R-:W-:Y:S05]  /*8f10*/  BSYNC B0 ;  /* 0x0000000000007941 */ /* 0x000fea0003800000 */
.L_x_206:
        /* <DEDUP_REMOVED lines=41> */
.L_x_209:
[----:B------:R-:W-:Y:S05]  /*91b0*/  BSYNC B0 ;  /* 0x0000000000007941 */ /* 0x000fea0003800000 */
.L_x_208:
        /* <DEDUP_REMOVED lines=41> */
.L_x_211:
[----:B------:R-:W-:Y:S05]  /*9450*/  BSYNC B0 ;  /* 0x0000000000007941 */ /* 0x000fea0003800000 */
.L_x_210:
        /* <DEDUP_REMOVED lines=18> */
[----:B------:R-:W-:Y:S02]  /*9580*/  FMUL.FTZ R7, R42, R36 ;  /* 0x000000242a077220 */ /* 0x000fe40000410000 */
[C---:B------:R-:W-:Y:S01]  /*9590*/  FFMA.FTZ R5, R35.reuse, R39, -R5 ;  /* 0x0000002723057223 */ /* 0x040fe20000010805 */
[----:B------:R-:W-:Y:S01]  /*95a0*/  SHF.L.U32 R39, R14, 0x10, RZ ;  /* 0x000000100e277819 */ /* 0x000fe200000006ff */
[----:B------:R-:W-:Y:S01]  /*95b0*/  FFMA.FTZ R34, R35, R37, R34 ;  /* 0x0000002523227223 */ /* 0x000fe20000010022 */
[----:B------:R-:W-:Y:S01]  /*95c0*/  SHF.L.U32 R37, R12, 0x10, RZ ;  /* 0x000000100c257819 */ /* 0x000fe200000006ff */
[-C--:B------:R-:W-:Y:S01]  /*95d0*/  FMUL.FTZ R42, R42, R38.reuse ;  /* 0x000000262a2a7220 */ /* 0x080fe20000410000 */
[----:B------:R-:W-:Y:S01]  /*95e0*/  LOP3.LUT R35, R12, 0xffff0000, RZ, 0xc0, !PT ;  /* 0xffff00000c237812 */ /* 0x000fe200078ec0ff */
[----:B------:R-:W-:Y:S01]  /*95f0*/  FFMA.FTZ R7, R4, R38, -R7 ;  /* 0x0000002604077223 */ /* 0x000fe20000010807 */
        /* <DEDUP_REMOVED lines=15> */
.L_x_213:
[----:B------:R-:W-:Y:S05]  /*96f0*/  BSYNC B0 ;  /* 0x0000000000007941 */ /* 0x000fea0003800000 */
.L_x_212:
[----:B------:R-:W-:-:S13]  /*9700*/  ISETP.GE.AND P0, PT, R132, c[0x0][0x27c], PT ;  /* 0x00009f0084007a0c */ /* 0x000fda0003f06270 */
        /* <DEDUP_REMOVED lines=39> */
.L_x_203:
[----:B------:R-:W-:Y:S05]  /*9980*/  BSYNC B1 ;  /* 0x0000000000017941 */ /* 0x000fea0003800000 */
.L_x_202:
[----:B------:R-:W-:-:S13]  /*9990*/  ISETP.GE.AND P0, PT, R216, R33, PT ;  /* 0x00000021d800720c */ /* 0x000fda0003f06270 */
[----:B------:R-:W-:Y:S05]  /*99a0*/  @P0 BRA `(.L_x_214) ;  /* 0x00003b4000000947 */ /* 0x000fea0003800000 */
[----:B------:R-:W-:Y:S01]  /*99b0*/  ISETP.GE.AND P0, PT, R138, c[0x0][0x27c], PT ;  /* 0x00009f008a007a0c */ /* 0x000fe20003f06270 */
[----:B------:R-:W-:-:S12]  /*99c0*/  BSSY B0, `(.L_x_215) ;  /* 0x0000028000007945 */ /* 0x000fd80003800000 */
[----:B------:R-:W-:Y:S05]  /*99d0*/  @P0 BRA `(.L_x_216) ;  /* 0x0000026000000947 */ /* 0x000fea0003800000 */
[----:B-1----:R-:W1:Y:S01]  /*99e0*/  LDS.128 R4, [R230+0xe000] ;  /* 0x00e00000e6047984 */ /* 0x002e620000000c00 */
[----:B------:R-:W-:Y:S02]  /*99f0*/  LOP3.LUT R36, R32, 0xffff0000, RZ, 0xc0, !PT ;  /* 0xffff000020247812 */ /* 0x000fe400078ec0ff */
[C---:B-1----:R-:W-:Y:S01]  /*9a00*/  SHF.L.U32 R34, R4.reuse, 0x10, RZ ;  /* 0x0000001004227819 */ /* 0x042fe200000006ff */
[----:B------:R-:W-:Y:S01]  /*9a10*/  IMAD.U32 R37, R7, 0x10000, RZ ;  /* 0x0001000007257824 */ /* 0x000fe200078e00ff */
[----:B------:R-:W-:Y:S02]  /*9a20*/  LOP3.LUT R33, R4, 0xffff0000, RZ, 0xc0, !PT ;  /* 0xffff000004217812 */ /* 0x000fe400078ec0ff */
[C---:B------:R-:W-:Y:S02]  /*9a30*/  SHF.L.U32 R4, R5.reuse, 0x10, RZ ;  /* 0x0000001005047819 */ /* 0x040fe400000006ff */
[----:B------:R-:W-:Y:S02]  /*9a40*/  LOP3.LUT R35, R5, 0xffff0000, RZ, 0xc0, !PT ;  /* 0xffff000005237812 */ /* 0x000fe400078ec0ff */
[----:B------:R-:W-:Y:S01]  /*9a50*/  SHF.L.U32 R5, R32, 0x10, RZ ;  /* 0x0000001020057819 */ /* 0x000fe200000006ff */
[C---:B------:R-:W-:Y:S01]  /*9a60*/  IMAD.U32 R32, R30.reuse, 0x10000, RZ ;  /* 0x000100001e207824 */ /* 0x040fe200078e00ff */
[----:B------:R-:W-:-:S02]  /*9a70*/  LOP3.LUT R30, R30, 0xffff0000, RZ, 0xc0, !PT ;  /* 0xffff00001e1e7812 */ /* 0x000fc400078ec0ff */
[C---:B------:R-:W-:Y:S02]  /*9a80*/  SHF.L.U32 R39, R6.reuse, 0x10, RZ ;  /* 0x0000001006277819 */ /* 0x040fe400000006ff */
[----:B------:R-:W-:Y:S01]  /*9a90*/  LOP3.LUT R38, R6, 0xffff0000, RZ, 0xc0, !PT ;  /* 0xffff000006267812 */ /* 0x000fe200078ec0ff */
[----:B------:R-:W-:Y:S01]  /*9aa0*/  FMUL.FTZ R6, R32, R33 ;  /* 0x0000002120067220 */ /* 0x000fe20000410000 */
[----:B------:R-:W-:Y:S01]  /*9ab0*/  LOP3.LUT R40, R7, 0xffff0000, RZ, 0xc0, !PT ;  /* 0xffff000007287812 */ /* 0x000fe200078ec0ff */
[----:B------:R-:W-:Y:S02]  /*9ac0*/  FMUL.FTZ R7, R30, R35 ;  /* 0x000000231e077220 */ /* 0x000fe40000410000 */
[C---:B------:R-:W-:Y:S02]  /*9ad0*/  FMUL.FTZ R33, R5.reuse, R33 ;  /* 0x0000002105217220 */ /* 0x040fe40000410000 */
[----:B------:R-:W-:Y:S02]  /*9ae0*/  FFMA.FTZ R6, R5, R34, -R6 ;  /* 0x0000002205067223 */ /* 0x000fe40000010806 */
[----:B------:R-:W-:Y:S01]  /*9af0*/  FFMA.FTZ R5, R36, R4, -R7 ;  /* 0x0000000424057223 */ /* 0x000fe20000010807 */
[----:B------:R-:W-:Y:S01]  /*9b00*/  SHF.L.U32 R7, R29, 0x10, RZ ;  /* 0x000000101d077819 */ /* 0x000fe200000006ff */
[----:B------:R-:W-:Y:S01]  /*9b10*/  FFMA.FTZ R33, R32, R34, R33 ;  /* 0x0000002220217223 */ /* 0x000fe20000010021 */
[----:B------:R-:W-:Y:S01]  /*9b20*/  SHF.L.U32 R32, R31, 0x10, RZ ;  /* 0x000000101f207819 */ /* 0x000fe200000006ff */
[----:B------:R-:W-:Y:S01]  /*9b30*/  FMUL.FTZ R35, R36, R35 ;  /* 0x0000002324237220 */ /* 0x000fe20000410000 */
[----:B------:R-:W-:-:S02]  /*9b40*/  LOP3.LUT R29, R29, 0xffff0000, RZ, 0xc0, !PT ;  /* 0xffff00001d1d7812 */ /* 0x000fc400078ec0ff */
[----:B------:R-:W-:Y:S01]  /*9b50*/  LOP3.LUT R31, R31, 0xffff0000, RZ, 0xc0, !PT ;  /* 0xffff00001f1f7812 */ /* 0x000fe200078ec0ff */
[----:B------:R-:W-:Y:S02]  /*9b60*/  FFMA.FTZ R35, R30, R4, R35 ;  /* 0x000000041e237223 */ /* 0x000fe40000010023 */
[-C--:B------:R-:W-:Y:S02]  /*9b70*/  FMUL.FTZ R4, R7, R38.reuse ;  /* 0x0000002607047220 */ /* 0x080fe40000410000 */
[----:B------:R-:W-:Y:S01]  /*9b80*/  FMUL.FTZ R38, R32, R38 ;  /* 0x0000002620267220 */ /* 0x000fe20000410000 */
[----:B------:R-:W-:Y:S01]  /*9b90*/  F2FP.BF16.PACK_AB R5, R35, R5 ;  /* 0x000000052305723e */ /* 0x000fe200000010ff */
[-C--:B------:R-:W-:Y:S02]  /*9ba0*/  FMUL.FTZ R30, R29, R40.reuse ;  /* 0x000000281d1e7220 */ /* 0x080fe40000410000 */
[----:B------:R-:W-:Y:S02]  /*9bb0*/  FMUL.FTZ R40, R31, R40 ;  /* 0x000000281f287220 */ /* 0x000fe40000410000 */
[----:B------:R-:W-:-:S02]  /*9bc0*/  FFMA.FTZ R38, R7, R39, R38 ;  /* 0x0000002707267223 */ /* 0x000fc40000010026 */
[----:B------:R-:W-:Y:S01]  /*9bd0*/  FFMA.FTZ R32, R32, R39, -R4 ;  /* 0x0000002720207223 */ /* 0x000fe20000010804 */
[----:B------:R-:W-:Y:S01]  /*9be0*/  F2FP.BF16.PACK_AB R4, R33, R6 ;  /* 0x000000062104723e */ /* 0x000fe200000010ff */
[-C--:B------:R-:W-:Y:S02]  /*9bf0*/  FFMA.FTZ R7, R31, R37.reuse, -R30 ;  /* 0x000000251f077223 */ /* 0x080fe4000001081e */
[----:B------:R-:W-:Y:S01]  /*9c00*/  FFMA.FTZ R40, R29, R37, R40 ;  /* 0x000000251d287223 */ /* 0x000fe20000010028 */
[----:B------:R-:W-:-:S04]  /*9c10*/  F2FP.BF16.PACK_AB R6, R38, R32 ;  /* 0x000000202606723e */ /* 0x000fc800000010ff */
[----:B------:R-:W-:-:S05]  /*9c20*/  F2FP.BF16.PACK_AB R7, R40, R7 ;  /* 0x000000072807723e */ /* 0x000fca00000010ff */
[----:B------:R1:W-:Y:S02]  /*9c30*/  STS.128 [R230+0xe000], R4 ;  /* 0x00e00004e6007388 */ /* 0x0003e40000000c00 */
.L_x_216:
[----:B------:R-:W-:Y:S05]  /*9c40*/  BSYNC B0 ;  /* 0x0000000000007941 */ /* 0x000fea0003800000 */
.L_x_215:
        /* <DEDUP_REMOVED lines=41> */
.L_x_218:
[----:B------:R-:W-:Y:S05]  /*9ee0*/  BSYNC B0 ;  /* 0x0000000000007941 */ /* 0x000fea0003800000 */
.L_x_217:
        /* <DEDUP_REMOVED lines=41> */
.L_x_220:
[----:B------:R-:W-:Y:S05]  /*a180*/  BSYNC B0 ;  /* 0x0000000000007941 */ /* 0x000fea0003800000 */
.L_x_219:
        /* <DEDUP_REMOVED lines=41> */
.L_x_222:
[----:B------:R-:W-:Y:S05]  /*a420*/  BSYNC B0 ;  /* 0x0000000000007941 */ /* 0x000fea0003800000 */
.L_x_221:
        /* <DEDUP_REMOVED lines=41> */
.L_x_224:
[----:B------:R-:W-:Y:S05]  /*a6c0*/  BSYNC B0 ;  /* 0x0000000000007941 */ /* 0x000fea0003800000 */
.L_x_223:
[----:B------:R-:W-:-:S13]  /*a6d0*/  ISETP.GE.AND P0, PT, R132, c[0x0][0x27c], PT ;  /* 0x00009f0084007a0c */ /* 0x000fda0003f06270 */
        /* <DEDUP_REMOVED lines=17> */
[-C--:B------:R-:W-:Y:S02]  /*a7f0*/  FFMA.FTZ R6, R5, R13.reuse, -R6 ;  /* 0x0000000d05067223 */ /* 0x080fe40000010806 */
        /* <DEDUP_REMOVED lines=20> */
[----:B------:R1:W-:Y:S01]  /*a940*/  STS.128 [R229+0x16000], R4 ;  /* 0x01600004e5007388 */ /* 0x0003e20000000c00 */
[----:B------:R-:W-:Y:S05]  /*a950*/  BRA `(.L_x_214) ;  /* 0x00002b9000007947 */ /* 0x000fea0003800000 */
.L_x_199:
[----:B------:R-:W-:Y:S01]  /*a960*/  ISETP.GE.AND P0, PT, R4, R61, PT ;  /* 0x0000003d0400720c */ /* 0x000fe20003f06270 */
[C---:B------:R-:W-:Y:S01]  /*a970*/  IMAD.IADD R7, R138.reuse, 0x1, R136 ;  /* 0x000000018a077824 */ /* 0x040fe200078e0288 */
[----:B------:R1:W2:Y:S01]  /*a980*/  SHFL.IDX PT, R35, R22, RZ, 0x1c1f ;  /* 0x001c1fff16237589 */ /* 0x0002a200000e0000 */
[----:B------:R-:W-:Y:S01]  /*a990*/  IMAD.IADD R6, R138, 0x1, R135 ;  /* 0x000000018a067824 */ /* 0x000fe200078e0287 */
[----:B------:R-:W-:Y:S01]  /*a9a0*/  BSSY B0, `(.L_x_225) ;  /* 0x000003a000007945 */ /* 0x000fe20003800000 */
[----:B------:R-:W-:Y:S01]  /*a9b0*/  CS2R R30, SRZ ;  /* 0x00000000001e7805 */ /* 0x000fe2000001ff00 */
[----:B------:R-:W-:Y:S01]  /*a9c0*/  SHF.R.S32.HI R18, RZ, 0x1f, R7 ;  /* 0x0000001fff127819 */ /* 0x000fe20000011407 */
[----:B------:R3:W4:Y:S01]  /*a9d0*/  SHFL.IDX PT, R34, R8, RZ, 0x1c1f ;  /* 0x001c1fff08227589 */ /* 0x00072200000e0000 */
[----:B------:R-:W-:Y:S01]  /*a9e0*/  SHF.R.S32.HI R17, RZ, 0x1f, R6 ;  /* 0x0000001fff117819 */ /* 0x000fe20000011406 */
[----:B------:R-:W-:Y:S01]  /*a9f0*/  CS2R R28, SRZ ;  /* 0x00000000001c7805 */ /* 0x000fe2000001ff00 */
[----:B------:R-:W-:Y:S01]  /*aa00*/  LEA.HI R18, R18, R7, RZ, 0x3 ;  /* 0x0000000712127211 */ /* 0x000fe200078f18ff */
[----:B------:R5:W2:Y:S01]  /*aa10*/  SHFL.IDX PT, R33, R20, RZ, 0x1c1f ;  /* 0x001c1fff14217589 */ /* 0x000aa200000e0000 */
[----:B------:R-:W-:Y:S01]  /*aa20*/  LEA.HI R17, R17, R6, RZ, 0x3 ;  /* 0x0000000611117211 */ /* 0x000fe200078f18ff */
[----:B------:R-:W-:Y:S01]  /*aa30*/  CS2R R26, SRZ ;  /* 0x00000000001a7805 */ /* 0x000fe2000001ff00 */
[----:B------:R-:W-:Y:S01]  /*aa40*/  CS2R R24, SRZ ;  /* 0x0000000000187805 */ /* 0x000fe2000001ff00 */
[----:B------:R2:W4:Y:S01]  /*aa50*/  SHFL.IDX PT, R32, R5, RZ, 0x1c1f ;  /* 0x001c1fff05207589 */ /* 0x00052200000e0000 */
[----:B------:R-:W-:Y:S01]  /*aa60*/  CS2R R14, SRZ ;  /* 0x00000000000e7805 */ /* 0x000fe2000001ff00 */
[----:B------:R-:W-:Y:S01]  /*aa70*/  CS2R R12, SRZ ;  /* 0x00000000000c7805 */ /* 0x000fe2000001ff00 */
[----:B------:R-:W-:Y:S01]  /*aa80*/  CS2R R10, SRZ ;  /* 0x00000000000a7805 */ /* 0x000fe2000001ff00 */
[----:B------:R-:W-:Y:S01]  /*aa90*/  CS2R R6, SRZ ;  /* 0x0000000000067805 */ /* 0x000fe2000001ff00 */
[----:B------:R-:W-:-:S02]  /*aaa0*/  SHF.R.S32.HI R18, RZ, 0x3, R18 ;  /* 0x00000003ff127819 */ /* 0x000fc40000011412 */
[----:B------:R-:W-:Y:S01]  /*aab0*/  SHF.R.S32.HI R17, RZ, 0x3, R17 ;  /* 0x00000003ff117819 */ /* 0x000fe20000011411 */
[----:B-1----:R-:W-:Y:S01]  /*aac0*/  CS2R R22, SRZ ;  /* 0x0000000000167805 */ /* 0x002fe2000001ff00 */
[----:B---3--:R-:W-:Y:S01]  /*aad0*/  CS2R R8, SRZ ;  /* 0x0000000000087805 */ /* 0x008fe2000001ff00 */
[----:B-----5:R-:W-:Y:S01]  /*aae0*/  CS2R R20, SRZ ;  /* 0x0000000000147805 */ /* 0x020fe2000001ff00 */
[----:B--2---:R-:W-:Y:S01]  /*aaf0*/  CS2R R4, SRZ ;  /* 0x0000000000047805 */ /* 0x004fe2000001ff00 */
[----:B------:R-:W-:Y:S05]  /*ab00*/  @P0 BRA `(.L_x_226) ;  /* 0x0000023000000947 */ /* 0x000fea0003800000 */
[C---:B----4-:R-:W-:Y:S01]  /*ab10*/  ISETP.GE.AND P0, PT, R140.reuse, c[0x0][0x27c], PT ;  /* 0x00009f008c007a0c */ /* 0x050fe20003f06270 */
[----:B------:R-:W-:Y:S01]  /*ab20*/  CS2R R26, SRZ ;  /* 0x00000000001a7805 */ /* 0x000fe2000001ff00 */
[C---:B------:R-:W-:Y:S01]  /*ab30*/  IADD3 R5, R140.reuse, 0x20, RZ ;  /* 0x000000208c057810 */ /* 0x040fe20007ffe0ff */
[----:B------:R-:W-:Y:S01]  /*ab40*/  CS2R R24, SRZ ;  /* 0x0000000000187805 */ /* 0x000fe2000001ff00 */
[----:B------:R-:W-:Y:S01]  /*ab50*/  IADD3 R4, R140, 0x40, RZ ;  /* 0x000000408c047810 */ /* 0x000fe20007ffe0ff */
[----:B------:R-:W-:Y:S01]  /*ab60*/  CS2R R10, SRZ ;  /* 0x00000000000a7805 */ /* 0x000fe2000001ff00 */
[----:B------:R-:W-:Y:S01]  /*ab70*/  ISETP.GE.AND P2, PT, R5, c[0x0][0x27c], PT ;  /* 0x00009f0005007a0c */ /* 0x000fe20003f46270 */
[----:B------:R-:W-:Y:S01]  /*ab80*/  CS2R R8, SRZ ;  /* 0x0000000000087805 */ /* 0x000fe2000001ff00 */
[----:B------:R-:W-:Y:S01]  /*ab90*/  ISETP.GE.AND P1, PT, R4, c[0x0][0x27c], PT ;  /* 0x00009f0004007a0c */ /* 0x000fe20003f26270 */
[----:B------:R-:W-:Y:S01]  /*aba0*/  CS2R R30, SRZ ;  /* 0x00000000001e7805 */ /* 0x000fe2000001ff00 */
[----:B------:R-:W-:-:S03]  /*abb0*/  CS2R R28, SRZ ;  /* 0x00000000001c7805 */ /* 0x000fc6000001ff00 */
[C---:B------:R-:W-:Y:S01]  /*abc0*/  @!P0 IMAD.SHL.U32 R36, R140.reuse, 0x2, RZ ;  /* 0x000000028c248824 */ /* 0x040fe200078e00ff */
[----:B------:R-:W-:-:S04]  /*abd0*/  @!P0 SHF.L.U64.HI R4, R140, 0x1, R141 ;  /* 0x000000018c048819 */ /* 0x000fc8000001028d */
[-C--:B------:R-:W-:Y:S02]  /*abe0*/  @!P0 IADD3 R38, P3, R34, R36.reuse, RZ ;  /* 0x0000002422268210 */ /* 0x080fe40007f7e0ff */
[----:B------:R-:W-:Y:S01]  /*abf0*/  @!P2 SHF.L.U32 R6, R18, 0x3, RZ ;  /* 0x000000031206a819 */ /* 0x000fe200000006ff */
[----:B------:R-:W-:Y:S02]  /*ac00*/  @!P1 IMAD.SHL.U32 R5, R17, 0x8, RZ ;  /* 0x0000000811059824 */ /* 0x000fe400078e00ff */
[----:B------:R-:W-:Y:S01]  /*ac10*/  @!P0 IMAD.X R39, R35, 0x1, R4, P3 ;  /* 0x0000000123278824 */ /* 0x000fe200018e0604 */
[----:B------:R-:W-:Y:S01]  /*ac20*/  @!P0 IADD3 R36, P3, R32, R36, RZ ;  /* 0x0000002420248210 */ /* 0x000fe20007f7e0ff */
[C---:B------:R-:W-:Y:S01]  /*ac30*/  @!P2 IMAD.WIDE R12, R6.reuse, 0x2, R34 ;  /* 0x00000002060ca825 */ /* 0x040fe200078e0222 */
[----:B------:R-:W-:Y:S02]  /*ac40*/  CS2R R14, SRZ ;  /* 0x00000000000e7805 */ /* 0x000fe4000001ff00 */
[----:B------:R-:W-:Y:S01]  /*ac50*/  @!P0 IADD3.X R37, R33, R4, RZ, P3, !PT ;  /* 0x0000000421258210 */ /* 0x000fe20001ffe4ff */
[----:B------:R-:W-:Y:S01]  /*ac60*/  @!P2 IMAD.WIDE R6, R6, 0x2, R32 ;  /* 0x000000020606a825 */ /* 0x000fe200078e0220 */
[----:B------:R1:W5:Y:S01]  /*ac70*/  @!P2 LD.E.128 R24, [R12.64] ;  /* 0x000000060c18a980 */ /* 0x000362000c101d00 */
[----:B------:R-:W-:Y:S01]  /*ac80*/  CS2R R22, SRZ ;  /* 0x0000000000167805 */ /* 0x000fe2000001ff00 */
[----:B------:R-:W-:Y:S01]  /*ac90*/  CS2R R20, SRZ ;  /* 0x0000000000147805 */ /* 0x000fe2000001ff00 */
[C---:B------:R-:W-:Y:S01]  /*aca0*/  @!P1 IMAD.WIDE R34, R5.reuse, 0x2, R34 ;  /* 0x0000000205229825 */ /* 0x040fe200078e0222 */
[----:B------:R2:W5:Y:S03]  /*acb0*/  @!P2 LD.E.128 R8, [R6.64] ;  /* 0x000000060608a980 */ /* 0x000566000c101d00 */
[----:B------:R-:W-:Y:S01]  /*acc0*/  @!P1 IMAD.WIDE R32, R5, 0x2, R32 ;  /* 0x0000000205209825 */ /* 0x000fe200078e0220 */
[----:B------:R3:W5:Y:S01]  /*acd0*/  @!P1 LD.E.128 R28, [R34.64] ;  /* 0x00000006221c9980 */ /* 0x000762000c101d00 */
[----:B------:R-:W-:-:S03]  /*ace0*/  CS2R R4, SRZ ;  /* 0x0000000000047805 */ /* 0x000fc6000001ff00 */
[----:B------:R3:W5:Y:S01]  /*acf0*/  @!P0 LD.E.128 R20, [R38.64] ;  /* 0x0000000626148980 */ /* 0x000762000c101d00 */
[----:B-1----:R-:W-:Y:S01]  /*ad00*/  CS2R R12, SRZ ;  /* 0x00000000000c7805 */ /* 0x002fe2000001ff00 */
[----:B--2---:R-:W-:-:S05]  /*ad10*/  CS2R R6, SRZ ;  /* 0x0000000000067805 */ /* 0x004fca000001ff00 */
[----:B------:R3:W5:Y:S04]  /*ad20*/  @!P1 LD.E.128 R12, [R32.64] ;  /* 0x00000006200c9980 */ /* 0x000768000c101d00 */
[----:B------:R3:W5:Y:S02]  /*ad30*/  @!P0 LD.E.128 R4, [R36.64] ;  /* 0x0000000624048980 */ /* 0x000764000c101d00 */
.L_x_226:
[----:B----4-:R-:W-:Y:S05]  /*ad40*/  BSYNC B0 ;  /* 0x0000000000007941 */ /* 0x010fea0003800000 */
.L_x_225:
[----:B-----5:R-:W-:Y:S01]  /*ad50*/  IMAD.MOV.U32 R52, RZ, RZ, R26 ;  /* 0x000000ffff347224 */ /* 0x020fe200078e001a */
[----:B---3--:R-:W-:Y:S01]  /*ad60*/  SHF.R.U64 R39, R26, 0x10, R27 ;  /* 0x000000101a277819 */ /* 0x008fe2000000121b */
[----:B------:R-:W-:Y:S01]  /*ad70*/  IMAD.MOV.U32 R53, RZ, RZ, R28 ;  /* 0x000000ffff357224 */ /* 0x000fe200078e001c */
[----:B------:R-:W-:Y:S01]  /*ad80*/  SHF.R.U64 R41, R28, 0x10, R29 ;  /* 0x000000101c297819 */ /* 0x000fe2000000121d */
[----:B------:R-:W-:Y:S01]  /*ad90*/  IMAD.MOV.U32 R50, RZ, RZ, R22 ;  /* 0x000000ffff327224 */ /* 0x000fe200078e0016 */
[----:B------:R-:W-:Y:S01]  /*ada0*/  PRMT R28, R52, 0x5410, R39 ;  /* 0x00005410341c7816 */ /* 0x000fe20000000027 */
[----:B------:R-:W-:Y:S01]  /*adb0*/  IMAD R39, R205, -0x80, R61 ;  /* 0xffffff80cd277824 */ /* 0x000fe200078e023d */
[----:B------:R-:W-:Y:S01]  /*adc0*/  SHF.R.U64 R36, R22, 0x10, R23 ;  /* 0x0000001016247819 */ /* 0x000fe20000001217 */
[--C-:B------:R-:W-:Y:S01]  /*add0*/  IMAD.MOV.U32 R34, RZ, RZ, R31.reuse ;  /* 0x000000ffff227224 */ /* 0x100fe200078e001f */
[--C-:B------:R-:W-:Y:S01]  /*ade0*/  SHF.R.U64 R42, R30, 0x10, R31.reuse ;  /* 0x000000101e2a7819 */ /* 0x100fe2000000121f */
[----:B------:R-:W-:Y:S01]  /*adf0*/  IMAD.MOV.U32 R51, RZ, RZ, R24 ;  /* 0x000000ffff337224 */ /* 0x000fe200078e0018 */
[----:B------:R-:W-:Y:S01]  /*ae00*/  IMNMX R39, R39, 0x80, PT ;  /* 0x0000008027277817 */ /* 0x000fe20003800200 */
[----:B------:R-:W-:Y:S01]  /*ae10*/  IMAD.MOV.U32 R40, RZ, RZ, R6 ;  /* 0x000000ffff287224 */ /* 0x000fe200078e0006 */
[----:B------:R-:W-:Y:S01]  /*ae20*/  SHF.R.U32.HI R59, RZ, 0x10, R31 ;  /* 0x00000010ff3b7819 */ /* 0x000fe2000001161f */
[----:B------:R-:W-:Y:S01]  /*ae30*/  IMAD.MOV.U32 R31, RZ, RZ, R7 ;  /* 0x000000ffff1f7224 */ /* 0x000fe200078e0007 */
[----:B------:R-:W-:Y:S01]  /*ae40*/  ISETP.GE.AND P0, PT, R225, R39, PT ;  /* 0x00000027e100720c */ /* 0x000fe20003f06270 */
[----:B------:R-:W-:Y:S01]  /*ae50*/  IMAD.MOV.U32 R49, RZ, RZ, R20 ;  /* 0x000000ffff317224 */ /* 0x000fe200078e0014 */
[----:B------:R-:W-:Y:S01]  /*ae60*/  SHF.R.U64 R22, R24, 0x10, R25 ;  /* 0x0000001018167819 */ /* 0x000fe20000001219 */
        /* <DEDUP_REMOVED lines=15> */
[--C-:B------:R-:W-:Y:S01]  /*af60*/  SHF.R.U64 R26, R8, 0x10, R9.reuse ;  /* 0x00000010081a7819 */ /* 0x100fe20000001209 */
[----:B------:R-:W-:Y:S01]  /*af70*/  IMAD.MOV.U32 R25, RZ, RZ, R9 ;  /* 0x000000ffff197224 */ /* 0x000fe200078e0009 */
[--C-:B------:R-:W-:Y:S01]  /*af80*/  SHF.R.U64 R24, R10, 0x10, R11.reuse ;  /* 0x000000100a187819 */ /* 0x100fe2000000120b */
[----:B------:R-:W-:Y:S01]  /*af90*/  IMAD.MOV.U32 R23, RZ, RZ, R11 ;  /* 0x000000ffff177224 */ /* 0x000fe200078e000b */
[----:B------:R-:W-:Y:S01]  /*afa0*/  SHF.R.U32.HI R55, RZ, 0x10, R21 ;  /* 0x00000010ff377819 */ /* 0x000fe20000011615 */
        /* <DEDUP_REMOVED lines=44> */
[----:B------:R-:W-:Y:S01]  /*b270*/  IMAD.MOV.U32 R6, RZ, RZ, c[0x0][0x27c] ;  /* 0x00009f00ff067624 */ /* 0x000fe200078e00ff */
[----:B------:R-:W-:Y:S01]  /*b280*/  LOP3.LUT R40, R224, 0x38, R140, 0xf8, !PT ;  /* 0x00000038e0287812 */ /* 0x000fe200078ef88c */
[----:B------:R-:W-:Y:S01]  /*b290*/  IMAD.U32 R47, R38, 0x10000, RZ ;  /* 0x00010000262f7824 */ /* 0x000fe200078e00ff */
[----:B------:R-:W-:Y:S02]  /*b2a0*/  SHF.L.U32 R50, R34, 0x10, RZ ;  /* 0x0000001022327819 */ /* 0x000fe400000006ff */
[----:B------:R-:W-:Y:S02]  /*b2b0*/  LEA.HI R6, R6, R223, RZ, 0x1d ;  /* 0x000000df06067211 */ /* 0x000fe400078fe8ff */
[----:B------:R-:W-:Y:S02]  /*b2c0*/  LOP3.LUT R40, R220, R40, R222, 0xf6, !PT ;  /* 0x00000028dc287212 */ /* 0x000fe400078ef6de */
[----:B------:R-:W-:Y:S01]  /*b2d0*/  SHF.R.S32.HI R4, RZ, 0x1f, R6 ;  /* 0x0000001fff047819 */ /* 0x000fe20000011406 */
[----:B------:R-:W-:Y:S01]  /*b2e0*/  IMAD.SHL.U32 R5, R6, 0x8, RZ ;  /* 0x0000000806057824 */ /* 0x000fe200078e00ff */
[----:B------:R-:W-:-:S02]  /*b2f0*/  LEA R40, R40, 0xc100, 0x1 ;  /* 0x0000c10028287811 */ /* 0x000fc400078e08ff */
[----:B------:R-:W-:Y:S02]  /*b300*/  LEA.HI R4, R4, R6, RZ, 0x3 ;  /* 0x0000000604047211 */ /* 0x000fe400078f18ff */
[----:B------:R-:W-:Y:S01]  /*b310*/  LOP3.LUT R5, R224, 0x38, R5, 0xf8, !PT ;  /* 0x00000038e0057812 */ /* 0x000fe200078ef805 */
[----:B------:R-:W1:Y:S01]  /*b320*/  LDS.128 R8, [R40] ;  /* 0x0000000028087984 */ /* 0x000e620000000c00 */
[----:B------:R-:W-:Y:S02]  /*b330*/  SHF.L.U32 R4, R4, 0xa, RZ ;  /* 0x0000000a04047819 */ /* 0x000fe400000006ff */
[----:B------:R-:W-:Y:S02]  /*b340*/  LOP3.LUT R5, R5, R222, RZ, 0x3c, !PT ;  /* 0x000000de05057212 */ /* 0x000fe400078e3cff */
[----:B------:R-:W-:Y:S02]  /*b350*/  LOP3.LUT R4, R4, 0x7fffe000, RZ, 0xc0, !PT ;  /* 0x7fffe00004047812 */ /* 0x000fe400078ec0ff */
[----:B------:R-:W-:-:S02]  /*b360*/  LOP3.LUT R49, R34, 0xffff0000, RZ, 0xc0, !PT ;  /* 0xffff000022317812 */ /* 0x000fc400078ec0ff */
[----:B------:R-:W-:Y:S02]  /*b370*/  IADD3 R41, R5, R4, R220 ;  /* 0x0000000405297210 */ /* 0x000fe40007ffe0dc */
[----:B------:R-:W-:Y:S02]  /*b380*/  LOP3.LUT R53, R38, 0xffff0000, RZ, 0xc0, !PT ;  /* 0xffff000026357812 */ /* 0x000fe400078ec0ff */
[----:B------:R-:W-:Y:S01]  /*b390*/  SHF.L.U32 R56, R32, 0x10, RZ ;  /* 0x0000001020387819 */ /* 0x000fe200000006ff */
[----:B------:R-:W-:-:S05]  /*b3a0*/  IMAD.SHL.U32 R41, R41, 0x2, RZ ;  /* 0x0000000229297824 */ /* 0x000fca00078e00ff */
[----:B------:R-:W2:Y:S01]  /*b3b0*/  LDS.128 R4, [R41+0xc100] ;  /* 0x00c1000029047984 */ /* 0x000ea20000000c00 */
[C---:B-1----:R-:W-:Y:S01]  /*b3c0*/  SHF.L.U32 R45, R8.reuse, 0x10, RZ ;  /* 0x00000010082d7819 */ /* 0x042fe200000006ff */
[C---:B------:R-:W-:Y:S01]  /*b3d0*/  IMAD.U32 R43, R9.reuse, 0x10000, RZ ;  /* 0x00010000092b7824 */ /* 0x040fe200078e00ff */
[----:B------:R-:W-:Y:S02]  /*b3e0*/  LOP3.LUT R44, R8, 0xffff0000, RZ, 0xc0, !PT ;  /* 0xffff0000082c7812 */ /* 0x000fe400078ec0ff */
[----:B------:R-:W-:Y:S01]  /*b3f0*/  LOP3.LUT R8, R9, 0xffff0000, RZ, 0xc0, !PT ;  /* 0xffff000009087812 */ /* 0x000fe200078ec0ff */
[C---:B------:R-:W-:Y:S01]  /*b400*/  IMAD.U32 R9, R11.reuse, 0x10000, RZ ;  /* 0x000100000b097824 */ /* 0x040fe200078e00ff */
[C---:B------:R-:W-:Y:S02]  /*b410*/  SHF.L.U32 R46, R10.reuse, 0x10, RZ ;  /* 0x000000100a2e7819 */ /* 0x040fe400000006ff */
[----:B------:R-:W-:Y:S02]  /*b420*/  LOP3.LUT R42, R10, 0xffff0000, RZ, 0xc0, !PT ;  /* 0xffff00000a2a7812 */ /* 0x000fe400078ec0ff */
[----:B------:R-:W-:-:S02]  /*b430*/  LOP3.LUT R10, R11, 0xffff0000, RZ, 0xc0, !PT ;  /* 0xffff00000b0a7812 */ /* 0x000fc400078ec0ff */
[C---:B--2---:R-:W-:Y:S02]  /*b440*/  SHF.L.U32 R55, R4.reuse, 0x10, RZ ;  /* 0x0000001004377819 */ /* 0x044fe400000006ff */
[----:B------:R-:W-:Y:S01]  /*b450*/  LOP3.LUT R11, R4, 0xffff0000, RZ, 0xc0, !PT ;  /* 0xffff0000040b7812 */ /* 0x000fe200078ec0ff */
[C---:B------:R-:W-:Y:S01]  /*b460*/  IMAD.U32 R4, R5.reuse, 0x10000, RZ ;  /* 0x0001000005047824 */ /* 0x040fe200078e00ff */
[----:B------:R-:W-:Y:S01]  /*b470*/  LOP3.LUT R54, R5, 0xffff0000, RZ, 0xc0, !PT ;  /* 0xffff000005367812 */ /* 0x000fe200078ec0ff */
[----:B------:R-:W-:Y:S01]  /*b480*/  FMUL.FTZ R48, R55, R50 ;  /* 0x0000003237307220 */ /* 0x000fe20000410000 */
[----:B------:R-:W-:Y:S01]  /*b490*/  LOP3.LUT R52, R7, 0xffff0000, RZ, 0xc0, !PT ;  /* 0xffff000007347812 */ /* 0x000fe200078ec0ff */
[-C--:B------:R-:W-:Y:S01]  /*b4a0*/  FMUL.FTZ R55, R55, R47.reuse ;  /* 0x0000002f37377220 */ /* 0x080fe20000410000 */
[C---:B------:R-:W-:Y:S01]  /*b4b0*/  SHF.L.U32 R51, R6.reuse, 0x10, RZ ;  /* 0x0000001006337819 */ /* 0x040fe200000006ff */
[----:B------:R-:W-:Y:S01]  /*b4c0*/  IMAD.U32 R5, R7, 0x10000, RZ ;  /* 0x0001000007057824 */ /* 0x000fe200078e00ff */
[----:B------:R-:W-:Y:S01]  /*b4d0*/  SHF.L.U32 R7, R33, 0x10, RZ ;  /* 0x0000001021077819 */ /* 0x000fe200000006ff */
[----:B------:R-:W-:Y:S01]  /*b4e0*/  FFMA.FTZ R48, R45, R47, -R48 ;  /* 0x0000002f2d307223 */ /* 0x000fe20000010830 */
[----:B------:R-:W-:Y:S01]  /*b4f0*/  LOP3.LUT R6, R6, 0xffff0000, RZ, 0xc0, !PT ;  /* 0xffff000006067812 */ /* 0x000fe200078ec0ff */
[----:B------:R-:W-:-:S02]  /*b500*/  FMUL.FTZ R47, R11, R49 ;  /* 0x000000310b2f7220 */ /* 0x000fc40000410000 */
[----:B------:R-:W-:Y:S02]  /*b510*/  FFMA.FTZ R45, R45, R50, R55 ;  /* 0x000000322d2d7223 */ /* 0x000fe40000010037 */
[----:B------:R-:W-:Y:S02]  /*b520*/  IMAD.U32 R50, R37, 0x10000, RZ ;  /* 0x0001000025327824 */ /* 0x000fe400078e00ff */
[-C--:B------:R-:W-:Y:S02]  /*b530*/  FMUL.FTZ R55, R11, R53.reuse ;  /* 0x000000350b377220 */ /* 0x080fe40000410000 */
[----:B------:R-:W-:Y:S02]  /*b540*/  FFMA.FTZ R47, R44, R53, -R47 ;  /* 0x000000352c2f7223 */ /* 0x000fe4000001082f */
[C---:B------:R-:W-:Y:S02]  /*b550*/  FMUL.FTZ R53, R4.reuse, R7 ;  /* 0x0000000704357220 */ /* 0x040fe40000410000 */
[----:B------:R-:W-:-:S02]  /*b560*/  FMUL.FTZ R11, R4, R50 ;  /* 0x00000032040b7220 */ /* 0x000fc40000410000 */
[----:B------:R-:W-:Y:S01]  /*b570*/  FFMA.FTZ R4, R44, R49, R55 ;  /* 0x000000312c047223 */ /* 0x000fe20000010037 */
[C---:B------:R-:W-:Y:S01]  /*b580*/  LOP3.LUT R55, R36.reuse, 0xffff0000, RZ, 0xc0, !PT ;  /* 0xffff000024377812 */ /* 0x040fe200078ec0ff */
[----:B------:R-:W-:Y:S01]  /*b590*/  FFMA.FTZ R44, R43, R50, -R53 ;  /* 0x000000322b2c7223 */ /* 0x000fe20000010835 */
[----:B------:R-:W-:Y:S01]  /*b5a0*/  SHF.L.U32 R53, R31, 0x10, RZ ;  /* 0x000000101f357819 */ /* 0x000fe200000006ff */
[----:B------:R-:W-:Y:S01]  /*b5b0*/  IMAD.U32 R50, R36, 0x10000, RZ ;  /* 0x0001000024327824 */ /* 0x000fe200078e00ff */
[----:B------:R-:W-:Y:S01]  /*b5c0*/  F2FP.BF16.PACK_AB R4, R4, R45 ;  /* 0x0000002d0404723e */ /* 0x000fe200000010ff */
[----:B------:R-:W-:Y:S01]  /*b5d0*/  FFMA.FTZ R43, R43, R7, R11 ;  /* 0x000000072b2b7223 */ /* 0x000fe2000001000b */
[----:B------:R-:W-:Y:S01]  /*b5e0*/  LOP3.LUT R7, R32, 0xffff0000, RZ, 0xc0, !PT ;  /* 0xffff000020077812 */ /* 0x000fe200078ec0ff */
[C---:B------:R-:W-:Y:S02]  /*b5f0*/  FMUL.FTZ R11, R51.reuse, R56 ;  /* 0x00000038330b7220 */ /* 0x040fe40000410000 */
[----:B------:R-:W-:-:S02]  /*b600*/  FMUL.FTZ R51, R51, R50 ;  /* 0x0000003233337220 */ /* 0x000fc40000410000 */
[----:B------:R-:W-:Y:S02]  /*b610*/  FFMA.FTZ R50, R46, R50, -R11 ;  /* 0x000000322e327223 */ /* 0x000fe4000001080b */
[C---:B------:R-:W-:Y:S02]  /*b620*/  FMUL.FTZ R49, R6.reuse, R7 ;  /* 0x0000000706317220 */ /* 0x040fe40000410000 */
[----:B------:R-:W-:Y:S02]  /*b630*/  FMUL.FTZ R6, R6, R55 ;  /* 0x0000003706067220 */ /* 0x000fe40000410000 */
[----:B------:R-:W-:Y:S02]  /*b640*/  FFMA.FTZ R46, R46, R56, R51 ;  /* 0x000000382e2e7223 */ /* 0x000fe40000010033 */
[----:B------:R-:W-:Y:S02]  /*b650*/  IMAD.U32 R11, R35, 0x10000, RZ ;  /* 0x00010000230b7824 */ /* 0x000fe400078e00ff */
[----:B------:R-:W-:-:S02]  /*b660*/  FMUL.FTZ R51, R5, R53 ;  /* 0x0000003505337220 */ /* 0x000fc40000410000 */
[C---:B------:R-:W-:Y:S01]  /*b670*/  FFMA.FTZ R49, R42.reuse, R55, -R49 ;  /* 0x000000372a317223 */ /* 0x040fe20000010831 */
[----:B------:R-:W-:Y:S01]  /*b680*/  LOP3.LUT R55, R37, 0xffff0000, RZ, 0xc0, !PT ;  /* 0xffff000025377812 */ /* 0x000fe200078ec0ff */
[----:B------:R-:W-:Y:S02]  /*b690*/  FFMA.FTZ R6, R42, R7, R6 ;  /* 0x000000072a067223 */ /* 0x000fe40000010006 */
[-C--:B------:R-:W-:Y:S01]  /*b6a0*/  FMUL.FTZ R7, R5, R11.reuse ;  /* 0x0000000b05077220 */ /* 0x080fe20000410000 */
[----:B------:R-:W-:Y:S01]  /*b6b0*/  LOP3.LUT R5, R33, 0xffff0000, RZ, 0xc0, !PT ;  /* 0xffff000021057812 */ /* 0x000fe200078ec0ff */
[----:B------:R-:W-:Y:S01]  /*b6c0*/  FFMA.FTZ R42, R9, R11, -R51 ;  /* 0x0000000b092a7223 */ /* 0x000fe20000010833 */
[----:B------:R-:W-:Y:S01]  /*b6d0*/  LOP3.LUT R51, R31, 0xffff0000, RZ, 0xc0, !PT ;  /* 0xffff00001f337812 */ /* 0x000fe200078ec0ff */
[----:B------:R-:W-:Y:S01]  /*b6e0*/  FFMA.FTZ R7, R9, R53, R7 ;  /* 0x0000003509077223 */ /* 0x000fe20000010007 */
[----:B------:R-:W-:Y:S01]  /*b6f0*/  LOP3.LUT R11, R35, 0xffff0000, RZ, 0xc0, !PT ;  /* 0xffff0000230b7812 */ /* 0x000fe200078ec0ff */
[----:B------:R-:W-:Y:S01]  /*b700*/  FMUL.FTZ R9, R54, R5 ;  /* 0x0000000536097220 */ /* 0x000fe20000410000 */
[----:B------:R-:W-:Y:S01]  /*b710*/  F2FP.BF16.PACK_AB R6, R6, R46 ;  /* 0x0000002e0606723e */ /* 0x000fe200000010ff */
[----:B------:R-:W-:-:S02]  /*b720*/  FMUL.FTZ R53, R52, R51 ;  /* 0x0000003334357220 */ /* 0x000fc40000410000 */
[----:B------:R-:W-:Y:S02]  /*b730*/  FMUL.FTZ R54, R54, R55 ;  /* 0x0000003736367220 */ /* 0x000fe40000410000 */
[----:B------:R-:W-:Y:S02]  /*b740*/  FMUL.FTZ R52, R52, R11 ;  /* 0x0000000b34347220 */ /* 0x000fe40000410000 */
[----:B------:R-:W-:Y:S02]  /*b750*/  FFMA.FTZ R9, R8, R55, -R9 ;  /* 0x0000003708097223 */ /* 0x000fe40000010809 */
[----:B------:R-:W-:Y:S02]  /*b760*/  FFMA.FTZ R11, R10, R11, -R53 ;  /* 0x0000000b0a0b7223 */ /* 0x000fe40000010835 */
[----:B------:R-:W-:Y:S01]  /*b770*/  FFMA.FTZ R5, R8, R5, R54 ;  /* 0x0000000508057223 */ /* 0x000fe20000010036 */
[----:B------:R-:W-:Y:S01]  /*b780*/  F2FP.BF16.PACK_AB R8, R47, R48 ;  /* 0x000000302f08723e */ /* 0x000fe200000010ff */
[----:B------:R-:W-:Y:S01]  /*b790*/  FFMA.FTZ R52, R10, R51, R52 ;  /* 0x000000330a347223 */ /* 0x000fe20000010034 */
[----:B------:R-:W-:-:S02]  /*b7a0*/  F2FP.BF16.PACK_AB R10, R49, R50 ;  /* 0x00000032310a723e */ /* 0x000fc400000010ff */
[----:B------:R-:W-:Y:S02]  /*b7b0*/  F2FP.BF16.PACK_AB R9, R9, R44 ;  /* 0x0000002c0909723e */ /* 0x000fe400000010ff */
[----:B------:R-:W-:Y:S02]  /*b7c0*/  F2FP.BF16.PACK_AB R11, R11, R42 ;  /* 0x0000002a0b0b723e */ /* 0x000fe400000010ff */
[----:B------:R-:W-:Y:S02]  /*b7d0*/  F2FP.BF16.PACK_AB R5, R5, R43 ;  /* 0x0000002b0505723e */ /* 0x000fe400000010ff */
[----:B------:R-:W-:Y:S01]  /*b7e0*/  F2FP.BF16.PACK_AB R7, R52, R7 ;  /* 0x000000073407723e */ /* 0x000fe200000010ff */
[----:B------:R1:W-:Y:S04]  /*b7f0*/  STS.128 [R40], R8 ;  /* 0x0000000828007388 */ /* 0x0003e80000000c00 */
[----:B------:R1:W-:Y:S02]  /*b800*/  STS.128 [R41+0xc100], R4 ;  /* 0x00c1000429007388 */ /* 0x0003e40000000c00 */
.L_x_230:
[----:B------:R-:W-:Y:S05]  /*b810*/  BSYNC B0 ;  /* 0x0000000000007941 */ /* 0x000fea0003800000 */
.L_x_229:
[----:B-1----:R-:W-:Y:S01]  /*b820*/  IADD3 R4, R140, 0x20, RZ ;  /* 0x000000208c047810 */ /* 0x002fe20007ffe0ff */
[----:B------:R-:W-:Y:S03]  /*b830*/  BSSY B0, `(.L_x_231) ;  /* 0x000005a000007945 */ /* 0x000fe60003800000 */
[----:B------:R-:W-:-:S13]  /*b840*/  ISETP.GE.AND P0, PT, R4, c[0x0][0x27c], PT ;  /* 0x00009f0004007a0c */ /* 0x000fda0003f06270 */
[----:B------:R-:W-:Y:S05]  /*b850*/  @P0 BRA `(.L_x_232) ;  /* 0x0000057000000947 */ /* 0x000fea0003800000 */
[----:B------:R-:W-:Y:S01]  /*b860*/  MOV R6, c[0x0][0x27c] ;  /* 0x00009f0000067a02 */ /* 0x000fe20000000f00 */
[----:B------:R-:W1:Y:S01]  /*b870*/  LDS.128 R8, [R234] ;  /* 0x00000000ea087984 */ /* 0x000e620000000c00 */
[----:B------:R-:W-:Y:S01]  /*b880*/  SHF.L.U32 R49, R26, 0x10, RZ ;  /* 0x000000101a317819 */ /* 0x000fe200000006ff */
[----:B------:R-:W-:Y:S01]  /*b890*/  IMAD.U32 R46, R30, 0x10000, RZ ;  /* 0x000100001e2e7824 */ /* 0x000fe200078e00ff */
[----:B------:R-:W-:Y:S02]  /*b8a0*/  LEA.HI R6, R6, R18, RZ, 0x1d ;  /* 0x0000001206067211 */ /* 0x000fe400078fe8ff */
[----:B------:R-:W-:Y:S02]  /*b8b0*/  LOP3.LUT R48, R26, 0xffff0000, RZ, 0xc0, !PT ;  /* 0xffff00001a307812 */ /* 0x000fe400078ec0ff */
[----:B------:R-:W-:Y:S01]  /*b8c0*/  SHF.R.S32.HI R4, RZ, 0x1f, R6 ;  /* 0x0000001fff047819 */ /* 0x000fe20000011406 */
[----:B------:R-:W-:Y:S01]  /*b8d0*/  IMAD.SHL.U32 R5, R6, 0x8, RZ ;  /* 0x0000000806057824 */ /* 0x000fe200078e00ff */
[----:B------:R-:W-:-:S02]  /*b8e0*/  LOP3.LUT R52, R30, 0xffff0000, RZ, 0xc0, !PT ;  /* 0xffff00001e347812 */ /* 0x000fc400078ec0ff */
[----:B------:R-:W-:Y:S02]  /*b8f0*/  LEA.HI R4, R4, R6, RZ, 0x3 ;  /* 0x0000000604047211 */ /* 0x000fe400078f18ff */
[----:B------:R-:W-:Y:S02]  /*b900*/  LOP3.LUT R5, R224, 0x38, R5, 0xf8, !PT ;  /* 0x00000038e0057812 */ /* 0x000fe400078ef805 */
[----:B------:R-:W-:Y:S02]  /*b910*/  SHF.L.U32 R4, R4, 0xa, RZ ;  /* 0x0000000a04047819 */ /* 0x000fe400000006ff */
[----:B------:R-:W-:Y:S02]  /*b920*/  LOP3.LUT R5, R5, R222, RZ, 0x3c, !PT ;  /* 0x000000de05057212 */ /* 0x000fe400078e3cff */
[----:B------:R-:W-:Y:S02]  /*b930*/  LOP3.LUT R4, R4, 0x7fffe000, RZ, 0xc0, !PT ;  /* 0x7fffe00004047812 */ /* 0x000fe400078ec0ff */
[----:B------:R-:W-:-:S02]  /*b940*/  SHF.L.U32 R55, R24, 0x10, RZ ;  /* 0x0000001018377819 */ /* 0x000fc400000006ff */
[----:B------:R-:W-:-:S05]  /*b950*/  IADD3 R40, R5, R4, R220 ;  /* 0x0000000405287210 */ /* 0x000fca0007ffe0dc */
        /* <DEDUP_REMOVED lines=14> */
[C---:B------:R-:W-:Y:S01]  /*ba40*/  FMUL.FTZ R47, R54.reuse, R49 ;  /* 0x00000031362f7220 */ /* 0x040fe20000410000 */
[C---:B------:R-:W-:Y:S01]  /*ba50*/  LOP3.LUT R51, R7.reuse, 0xffff0000, RZ, 0xc0, !PT ;  /* 0xffff000007337812 */ /* 0x040fe200078ec0ff */
[-C--:B------:R-:W-:Y:S01]  /*ba60*/  FMUL.FTZ R54, R54, R46.reuse ;  /* 0x0000002e36367220 */ /* 0x080fe20000410000 */
[----:B------:R-:W-:Y:S01]  /*ba70*/  SHF.L.U32 R50, R6, 0x10, RZ ;  /* 0x0000001006327819 */ /* 0x000fe200000006ff */
        /* <DEDUP_REMOVED lines=12> */
[----:B------:R-:W-:Y:S01]  /*bb40*/  LOP3.LUT R54, R28, 0xffff0000, RZ, 0xc0, !PT ;  /* 0xffff00001c367812 */ /* 0x000fe200078ec0ff */
        /* <DEDUP_REMOVED lines=8> */
[----:B------:R-:W-:Y:S01]  /*bbd0*/  FFMA.FTZ R49, R45, R49, -R11 ;  /* 0x000000312d317223 */ /* 0x000fe2000001080b */
[----:B------:R-:W-:Y:S01]  /*bbe0*/  SHF.L.U32 R11, R27, 0x10, RZ ;  /* 0x000000101b0b7819 */ /* 0x000fe200000006ff */
[C---:B------:R-:W-:Y:S02]  /*bbf0*/  FMUL.FTZ R48, R6.reuse, R7 ;  /* 0x0000000706307220 */ /* 0x040fe40000410000 */
[----:B------:R-:W-:Y:S02]  /*bc00*/  FMUL.FTZ R6, R6, R54 ;  /* 0x0000003606067220 */ /* 0x000fe40000410000 */
[----:B------:R-:W-:Y:S02]  /*bc10*/  FFMA.FTZ R45, R45, R55, R50 ;  /* 0x000000372d2d7223 */ /* 0x000fe40000010032 */
[----:B------:R-:W-:Y:S02]  /*bc20*/  FMUL.FTZ R50, R5, R52 ;  /* 0x0000003405327220 */ /* 0x000fe40000410000 */
[----:B------:R-:W-:Y:S01]  /*bc30*/  FFMA.FTZ R48, R41, R54, -R48 ;  /* 0x0000003629307223 */ /* 0x000fe20000010830 */
[----:B------:R-:W-:Y:S01]  /*bc40*/  LOP3.LUT R54, R29, 0xffff0000, RZ, 0xc0, !PT ;  /* 0xffff00001d367812 */ /* 0x000fe200078ec0ff */
[----:B------:R-:W-:-:S02]  /*bc50*/  FFMA.FTZ R6, R41, R7, R6 ;  /* 0x0000000729067223 */ /* 0x000fc40000010006 */
        /* <DEDUP_REMOVED lines=8> */
[----:B------:R-:W-:Y:S02]  /*bce0*/  FMUL.FTZ R52, R51, R50 ;  /* 0x0000003233347220 */ /* 0x000fe40000410000 */
[----:B------:R-:W-:-:S02]  /*bcf0*/  FMUL.FTZ R53, R53, R54 ;  /* 0x0000003635357220 */ /* 0x000fc40000410000 */
[-C--:B------:R-:W-:Y:S02]  /*bd00*/  FMUL.FTZ R51, R51, R11.reuse ;  /* 0x0000000b33337220 */ /* 0x080fe40000410000 */
[----:B------:R-:W-:Y:S02]  /*bd10*/  FFMA.FTZ R9, R8, R54, -R9 ;  /* 0x0000003608097223 */ /* 0x000fe40000010809 */
[----:B------:R-:W-:Y:S02]  /*bd20*/  FFMA.FTZ R11, R10, R11, -R52 ;  /* 0x0000000b0a0b7223 */ /* 0x000fe40000010834 */
[----:B------:R-:W-:Y:S01]  /*bd30*/  FFMA.FTZ R5, R8, R5, R53 ;  /* 0x0000000508057223 */ /* 0x000fe20000010035 */
[----:B------:R-:W-:Y:S01]  /*bd40*/  F2FP.BF16.PACK_AB R8, R46, R47 ;  /* 0x0000002f2e08723e */ /* 0x000fe200000010ff */
[----:B------:R-:W-:Y:S01]  /*bd50*/  FFMA.FTZ R51, R10, R50, R51 ;  /* 0x000000320a337223 */ /* 0x000fe20000010033 */
[----:B------:R-:W-:Y:S02]  /*bd60*/  F2FP.BF16.PACK_AB R10, R48, R49 ;  /* 0x00000031300a723e */ /* 0x000fe400000010ff */
[----:B------:R-:W-:-:S02]  /*bd70*/  F2FP.BF16.PACK_AB R9, R9, R43 ;  /* 0x0000002b0909723e */ /* 0x000fc400000010ff */
[----:B------:R-:W-:Y:S02]  /*bd80*/  F2FP.BF16.PACK_AB R11, R11, R41 ;  /* 0x000000290b0b723e */ /* 0x000fe400000010ff */
[----:B------:R-:W-:Y:S02]  /*bd90*/  F2FP.BF16.PACK_AB R5, R5, R42 ;  /* 0x0000002a0505723e */ /* 0x000fe400000010ff */
[----:B------:R-:W-:Y:S01]  /*bda0*/  F2FP.BF16.PACK_AB R7, R51, R7 ;  /* 0x000000073307723e */ /* 0x000fe200000010ff */
[----:B------:R1:W-:Y:S04]  /*bdb0*/  STS.128 [R234], R8 ;  /* 0x00000008ea007388 */ /* 0x0003e80000000c00 */
[----:B------:R1:W-:Y:S02]  /*bdc0*/  STS.128 [R40+0xc100], R4 ;  /* 0x00c1000428007388 */ /* 0x0003e40000000c00 */
.L_x_232:
[----:B------:R-:W-:Y:S05]  /*bdd0*/  BSYNC B0 ;  /* 0x0000000000007941 */ /* 0x000fea0003800000 */
.L_x_231:
[----:B-1----:R-:W-:-:S04]  /*bde0*/  IADD3 R4, R140, 0x40, RZ ;  /* 0x000000408c047810 */ /* 0x002fc80007ffe0ff */
[----:B------:R-:W-:-:S13]  /*bdf0*/  ISETP.GE.AND P0, PT, R4, c[0x0][0x27c], PT ;  /* 0x00009f0004007a0c */ /* 0x000fda0003f06270 */
[----:B------:R-:W-:Y:S05]  /*be00*/  @P0 BRA `(.L_x_228) ;  /* 0x0000057000000947 */ /* 0x000fea0003800000 */
[----:B------:R-:W-:Y:S01]  /*be10*/  MOV R6, c[0x0][0x27c] ;  /* 0x00009f0000067a02 */ /* 0x000fe20000000f00 */
[----:B------:R-:W1:Y:S01]  /*be20*/  LDS.128 R8, [R233] ;  /* 0x00000000e9087984 */ /* 0x000e620000000c00 */
[C---:B------:R-:W-:Y:S01]  /*be30*/  SHF.L.U32 R49, R15.reuse, 0x10, RZ ;  /* 0x000000100f317819 */ /* 0x040fe200000006ff */
        /* <DEDUP_REMOVED lines=63> */
[C---:B------:R-:W-:Y:S01]  /*c230*/  FFMA.FTZ R41, R9.reuse, R11, -R50 ;  /* 0x0000000b09297223 */ /* 0x040fe20000010832 */
        /* <DEDUP_REMOVED lines=20> */
.L_x_228:
[----:B------:R-:W-:Y:S05]  /*c380*/  BSYNC B1 ;  /* 0x0000000000017941 */ /* 0x000fea0003800000 */
.L_x_227:
[----:B------:R-:W-:-:S13]  /*c390*/  ISETP.GE.AND P0, PT, R216, R39, PT ;  /* 0x00000027d800720c */ /* 0x000fda0003f06270 */
[----:B------:R-:W-:Y:S05]  /*c3a0*/  @P0 BRA `(.L_x_214) ;  /* 0x0000114000000947 */ /* 0x000fea0003800000 */
[----:B------:R-:W-:Y:S01]  /*c3b0*/  ISETP.GE.AND P0, PT, R140, c[0x0][0x27c], PT ;  /* 0x00009f008c007a0c */ /* 0x000fe20003f06270 */
[----:B------:R-:W-:-:S12]  /*c3c0*/  BSSY B0, `(.L_x_233) ;  /* 0x000005c000007945 */ /* 0x000fd80003800000 */
[----:B------:R-:W-:Y:S05]  /*c3d0*/  @P0 BRA `(.L_x_234) ;  /* 0x000005a000000947 */ /* 0x000fea0003800000 */
[----:B-1----:R-:W-:Y:S01]  /*c3e0*/  IMAD.MOV.U32 R6, RZ, RZ, c[0x0][0x27c] ;  /* 0x00009f00ff067624 */ /* 0x002fe200078e00ff */
[----:B------:R-:W-:Y:S01]  /*c3f0*/  LOP3.LUT R39, R215, 0x38, R140, 0xf8, !PT ;  /* 0x00000038d7277812 */ /* 0x000fe200078ef88c */
[----:B------:R-:W-:-:S03]  /*c400*/  IMAD.U32 R47, R38, 0x10000, RZ ;  /* 0x00010000262f7824 */ /* 0x000fc600078e00ff */
[----:B------:R-:W-:Y:S02]  /*c410*/  LEA.HI R6, R6, R223, RZ, 0x1d ;  /* 0x000000df06067211 */ /* 0x000fe400078fe8ff */
[----:B------:R-:W-:Y:S02]  /*c420*/  LOP3.LUT R39, R214, R39, R213, 0xf6, !PT ;  /* 0x00000027d6277212 */ /* 0x000fe400078ef6d5 */
[----:B------:R-:W-:Y:S01]  /*c430*/  SHF.R.S32.HI R4, RZ, 0x1f, R6 ;  /* 0x0000001fff047819 */ /* 0x000fe20000011406 */
[----:B------:R-:W-:Y:S01]  /*c440*/  IMAD.SHL.U32 R5, R6, 0x8, RZ ;  /* 0x0000000806057824 */ /* 0x000fe200078e00ff */
[----:B------:R-:W-:Y:S02]  /*c450*/  LEA R39, R39, 0xc100, 0x1 ;  /* 0x0000c10027277811 */ /* 0x000fe400078e08ff */
[----:B------:R-:W-:Y:S02]  /*c460*/  LEA.HI R4, R4, R6, RZ, 0x3 ;  /* 0x0000000604047211 */ /* 0x000fe400078f18ff */
[----:B------:R-:W-:Y:S01]  /*c470*/  LOP3.LUT R5, R215, 0x38, R5, 0xf8, !PT ;  /* 0x00000038d7057812 */ /* 0x000fe200078ef805 */
[----:B------:R-:W1:Y:S01]  /*c480*/  LDS.128 R8, [R39] ;  /* 0x0000000027087984 */ /* 0x000e620000000c00 */
[----:B------:R-:W-:-:S02]  /*c490*/  SHF.L.U32 R4, R4, 0xa, RZ ;  /* 0x0000000a04047819 */ /* 0x000fc400000006ff */
[----:B------:R-:W-:Y:S02]  /*c4a0*/  LOP3.LUT R5, R5, R213, RZ, 0x3c, !PT ;  /* 0x000000d505057212 */ /* 0x000fe400078e3cff */
[----:B------:R-:W-:-:S04]  /*c4b0*/  LOP3.LUT R4, R4, 0x7fffe000, RZ, 0xc0, !PT ;  /* 0x7fffe00004047812 */ /* 0x000fc800078ec0ff */
[----:B------:R-:W-:-:S05]  /*c4c0*/  IADD3 R40, R5, R4, R214 ;  /* 0x0000000405287210 */ /* 0x000fca0007ffe0d6 */
[----:B------:R-:W-:-:S05]  /*c4d0*/  IMAD.SHL.U32 R40, R40, 0x2, RZ ;  /* 0x0000000228287824 */ /* 0x000fca00078e00ff */
[----:B------:R-:W2:Y:S01]  /*c4e0*/  LDS.128 R4, [R40+0xc100] ;  /* 0x00c1000028047984 */ /* 0x000ea20000000c00 */
[C---:B-1----:R-:W-:Y:S02]  /*c4f0*/  SHF.L.U32 R42, R8.reuse, 0x10, RZ ;  /* 0x00000010082a7819 */ /* 0x042fe400000006ff */
[----:B------:R-:W-:Y:S01]  /*c500*/  LOP3.LUT R41, R8, 0xffff0000, RZ, 0xc0, !PT ;  /* 0xffff000008297812 */ /* 0x000fe200078ec0ff */
[C---:B------:R-:W-:Y:S01]  /*c510*/  IMAD.U32 R8, R9.reuse, 0x10000, RZ ;  /* 0x0001000009087824 */ /* 0x040fe200078e00ff */
[----:B------:R-:W-:Y:S01]  /*c520*/  LOP3.LUT R44, R9, 0xffff0000, RZ, 0xc0, !PT ;  /* 0xffff0000092c7812 */ /* 0x000fe200078ec0ff */
[C---:B------:R-:W-:Y:S01]  /*c530*/  IMAD.U32 R9, R11.reuse, 0x10000, RZ ;  /* 0x000100000b097824 */ /* 0x040fe200078e00ff */
[----:B------:R-:W-:Y:S02]  /*c540*/  LOP3.LUT R46, R11, 0xffff0000, RZ, 0xc0, !PT ;  /* 0xffff00000b2e7812 */ /* 0x000fe400078ec0ff */
[C---:B------:R-:W-:Y:S02]  /*c550*/  SHF.L.U32 R43, R10.reuse, 0x10, RZ ;  /* 0x000000100a2b7819 */ /* 0x040fe400000006ff */
[----:B------:R-:W-:-:S02]  /*c560*/  LOP3.LUT R10, R10, 0xffff0000, RZ, 0xc0, !PT ;  /* 0xffff00000a0a7812 */ /* 0x000fc400078ec0ff */
[C---:B--2---:R-:W-:Y:S01]  /*c570*/  SHF.L.U32 R45, R4.reuse, 0x10, RZ ;  /* 0x00000010042d7819 */ /* 0x044fe200000006ff */
[----:B------:R-:W-:Y:S01]  /*c580*/  IMAD.U32 R48, R7, 0x10000, RZ ;  /* 0x0001000007307824 */ /* 0x000fe200078e00ff */
[----:B------:R-:W-:Y:S01]  /*c590*/  LOP3.LUT R11, R4, 0xffff0000, RZ, 0xc0, !PT ;  /* 0xffff0000040b7812 */ /* 0x000fe200078ec0ff */
[C---:B------:R-:W-:Y:S01]  /*c5a0*/  IMAD.U32 R4, R5.reuse, 0x10000, RZ ;  /* 0x0001000005047824 */ /* 0x040fe200078e00ff */
[----:B------:R-:W-:Y:S02]  /*c5b0*/  LOP3.LUT R51, R5, 0xffff0000, RZ, 0xc0, !PT ;  /* 0xffff000005337812 */ /* 0x000fe400078ec0ff */
[----:B------:R-:W-:Y:S02]  /*c5c0*/  SHF.L.U32 R5, R34, 0x10, RZ ;  /* 0x0000001022057819 */ /* 0x000fe400000006ff */
[C---:B------:R-:W-:Y:S02]  /*c5d0*/  SHF.L.U32 R50, R6.reuse, 0x10, RZ ;  /* 0x0000001006327819 */ /* 0x040fe400000006ff */
[----:B------:R-:W-:Y:S01]  /*c5e0*/  LOP3.LUT R49, R6, 0xffff0000, RZ, 0xc0, !PT ;  /* 0xffff000006317812 */ /* 0x000fe200078ec0ff */
[-C--:B------:R-:W-:Y:S01]  /*c5f0*/  FMUL.FTZ R6, R5, R45.reuse ;  /* 0x0000002d05067220 */ /* 0x080fe20000410000 */
[----:B------:R-:W-:Y:S01]  /*c600*/  LOP3.LUT R34, R34, 0xffff0000, RZ, 0xc0, !PT ;  /* 0xffff000022227812 */ /* 0x000fe200078ec0ff */
[----:B------:R-:W-:Y:S01]  /*c610*/  FMUL.FTZ R45, R47, R45 ;  /* 0x0000002d2f2d7220 */ /* 0x000fe20000410000 */
[----:B------:R-:W-:Y:S01]  /*c620*/  LOP3.LUT R7, R7, 0xffff0000, RZ, 0xc0, !PT ;  /* 0xffff000007077812 */ /* 0x000fe200078ec0ff */
[-C--:B------:R-:W-:Y:S01]  /*c630*/  FFMA.FTZ R6, R47, R42.reuse, -R6 ;  /* 0x0000002a2f067223 */ /* 0x080fe20000010806 */
[----:B------:R-:W-:Y:S01]  /*c640*/  LOP3.LUT R47, R38, 0xffff0000, RZ, 0xc0, !PT ;  /* 0xffff0000262f7812 */ /* 0x000fe200078ec0ff */
[-C--:B------:R-:W-:Y:S01]  /*c650*/  FMUL.FTZ R52, R34, R11.reuse ;  /* 0x0000000b22347220 */ /* 0x080fe20000410000 */
[----:B------:R-:W-:Y:S01]  /*c660*/  SHF.L.U32 R38, R33, 0x10, RZ ;  /* 0x0000001021267819 */ /* 0x000fe200000006ff */
[----:B------:R-:W-:Y:S01]  /*c670*/  FFMA.FTZ R45, R5, R42, R45 ;  /* 0x0000002a052d7223 */ /* 0x000fe2000001002d */
[C---:B------:R-:W-:Y:S01]  /*c680*/  SHF.L.U32 R42, R32.reuse, 0x10, RZ ;  /* 0x00000010202a7819 */ /* 0x040fe200000006ff */
[----:B------:R-:W-:Y:S01]  /*c690*/  IMAD.U32 R5, R37, 0x10000, RZ ;  /* 0x0001000025057824 */ /* 0x000fe200078e00ff */
[----:B------:R-:W-:Y:S01]  /*c6a0*/  LOP3.LUT R32, R32, 0xffff0000, RZ, 0xc0, !PT ;  /* 0xffff000020207812 */ /* 0x000fe200078ec0ff */
[----:B------:R-:W-:Y:S01]  /*c6b0*/  FMUL.FTZ R11, R47, R11 ;  /* 0x0000000b2f0b7220 */ /* 0x000fe20000410000 */
[----:B------:R-:W-:Y:S01]  /*c6c0*/  LOP3.LUT R33, R33, 0xffff0000, RZ, 0xc0, !PT ;  /* 0xffff000021217812 */ /* 0x000fe200078ec0ff */
[----:B------:R-:W-:Y:S01]  /*c6d0*/  FFMA.FTZ R52, R47, R41, -R52 ;  /* 0x000000292f347223 */ /* 0x000fe20000010834 */
[----:B------:R-:W-:Y:S01]  /*c6e0*/  LOP3.LUT R37, R37, 0xffff0000, RZ, 0xc0, !PT ;  /* 0xffff000025257812 */ /* 0x000fe200078ec0ff */
[----:B------:R-:W-:-:S02]  /*c6f0*/  FMUL.FTZ R47, R38, R4 ;  /* 0x00000004262f7220 */ /* 0x000fc40000410000 */
[C---:B------:R-:W-:Y:S02]  /*c700*/  FMUL.FTZ R4, R5.reuse, R4 ;  /* 0x0000000405047220 */ /* 0x040fe40000410000 */
[-C--:B------:R-:W-:Y:S02]  /*c710*/  FFMA.FTZ R47, R5, R8.reuse, -R47 ;  /* 0x00000008052f7223 */ /* 0x080fe4000001082f */
[----:B------:R-:W-:Y:S02]  /*c720*/  FFMA.FTZ R11, R34, R41, R11 ;  /* 0x00000029220b7223 */ /* 0x000fe4000001000b */
[----:B------:R-:W-:Y:S02]  /*c730*/  FFMA.FTZ R5, R38, R8, R4 ;  /* 0x0000000826057223 */ /* 0x000fe40000010004 */
[C---:B------:R-:W-:Y:S01]  /*c740*/  IMAD.U32 R34, R36.reuse, 0x10000, RZ ;  /* 0x0001000024227824 */ /* 0x040fe200078e00ff */
[----:B------:R-:W-:Y:S01]  /*c750*/  LOP3.LUT R36, R36, 0xffff0000, RZ, 0xc0, !PT ;  /* 0xffff000024247812 */ /* 0x000fe200078ec0ff */
[----:B------:R-:W-:-:S02]  /*c760*/  FMUL.FTZ R4, R42, R50 ;  /* 0x000000322a047220 */ /* 0x000fc40000410000 */
[C---:B------:R-:W-:Y:S01]  /*c770*/  IMAD.U32 R8, R35.reuse, 0x10000, RZ ;  /* 0x0001000023087824 */ /* 0x040fe200078e00ff */
[----:B------:R-:W-:Y:S01]  /*c780*/  LOP3.LUT R35, R35, 0xffff0000, RZ, 0xc0, !PT ;  /* 0xffff000023237812 */ /* 0x000fe200078ec0ff */
[C---:B------:R-:W-:Y:S01]  /*c790*/  FFMA.FTZ R38, R34.reuse, R43, -R4 ;  /* 0x0000002b22267223 */ /* 0x040fe20000010804 */
[C---:B------:R-:W-:Y:S01]  /*c7a0*/  SHF.L.U32 R4, R31.reuse, 0x10, RZ ;  /* 0x000000101f047819 */ /* 0x040fe200000006ff */
[----:B------:R-:W-:Y:S01]  /*c7b0*/  FMUL.FTZ R50, R34, R50 ;  /* 0x0000003222327220 */ /* 0x000fe20000410000 */
[----:B------:R-:W-:Y:S01]  /*c7c0*/  LOP3.LUT R31, R31, 0xffff0000, RZ, 0xc0, !PT ;  /* 0xffff00001f1f7812 */ /* 0x000fe200078ec0ff */
[----:B------:R-:W-:Y:S02]  /*c7d0*/  FMUL.FTZ R34, R32, R49 ;  /* 0x0000003120227220 */ /* 0x000fe40000410000 */
[-C--:B------:R-:W-:Y:S02]  /*c7e0*/  FMUL.FTZ R41, R4, R48.reuse ;  /* 0x0000003004297220 */ /* 0x080fe40000410000 */
[----:B------:R-:W-:-:S02]  /*c7f0*/  FMUL.FTZ R48, R8, R48 ;  /* 0x0000003008307220 */ /* 0x000fc40000410000 */
[-C--:B------:R-:W-:Y:S01]  /*c800*/  FFMA.FTZ R41, R8, R9.reuse, -R41 ;  /* 0x0000000908297223 */ /* 0x080fe20000010829 */
[----:B------:R-:W-:Y:S01]  /*c810*/  F2FP.BF16.PACK_AB R8, R52, R6 ;  /* 0x000000063408723e */ /* 0x000fe200000010ff */
[----:B------:R-:W-:Y:S02]  /*c820*/  FFMA.FTZ R48, R4, R9, R48 ;  /* 0x0000000904307223 */ /* 0x000fe40000010030 */
[----:B------:R-:W-:Y:S02]  /*c830*/  FMUL.FTZ R9, R33, R51 ;  /* 0x0000003321097220 */ /* 0x000fe40000410000 */
[----:B------:R-:W-:Y:S02]  /*c840*/  FMUL.FTZ R4, R31, R7 ;  /* 0x000000071f047220 */ /* 0x000fe40000410000 */
[----:B------:R-:W-:Y:S02]  /*c850*/  FMUL.FTZ R49, R36, R49 ;  /* 0x0000003124317220 */ /* 0x000fe40000410000 */
[----:B------:R-:W-:-:S02]  /*c860*/  FMUL.FTZ R51, R37, R51 ;  /* 0x0000003325337220 */ /* 0x000fc40000410000 */
[----:B------:R-:W-:Y:S02]  /*c870*/  FMUL.FTZ R7, R35, R7 ;  /* 0x0000000723077220 */ /* 0x000fe40000410000 */
[----:B------:R-:W-:Y:S02]  /*c880*/  FFMA.FTZ R34, R36, R10, -R34 ;  /* 0x0000000a24227223 */ /* 0x000fe40000010822 */
[----:B------:R-:W-:Y:S02]  /*c890*/  FFMA.FTZ R9, R37, R44, -R9 ;  /* 0x0000002c25097223 */ /* 0x000fe40000010809 */
[----:B------:R-:W-:Y:S01]  /*c8a0*/  FFMA.FTZ R35, R35, R46, -R4 ;  /* 0x0000002e23237223 */ /* 0x000fe20000010804 */
[----:B------:R-:W-:Y:S01]  /*c8b0*/  F2FP.BF16.PACK_AB R4, R11, R45 ;  /* 0x0000002d0b04723e */ /* 0x000fe200000010ff */
[----:B------:R-:W-:Y:S01]  /*c8c0*/  FFMA.FTZ R50, R42, R43, R50 ;  /* 0x0000002b2a327223 */ /* 0x000fe20000010032 */
[----:B------:R-:W-:Y:S01]  /*c8d0*/  F2FP.BF16.PACK_AB R9, R9, R47 ;  /* 0x0000002f0909723e */ /* 0x000fe200000010ff */
[----:B------:R-:W-:Y:S01]  /*c8e0*/  FFMA.FTZ R49, R32, R10, R49 ;  /* 0x0000000a20317223 */ /* 0x000fe20000010031 */
[----:B------:R-:W-:Y:S01]  /*c8f0*/  F2FP.BF16.PACK_AB R10, R34, R38 ;  /* 0x00000026220a723e */ /* 0x000fe200000010ff */
[----:B------:R-:W-:Y:S01]  /*c900*/  FFMA.FTZ R33, R33, R44, R51 ;  /* 0x0000002c21217223 */ /* 0x000fe20000010033 */
[----:B------:R-:W-:Y:S01]  /*c910*/  F2FP.BF16.PACK_AB R11, R35, R41 ;  /* 0x00000029230b723e */ /* 0x000fe200000010ff */
[----:B------:R-:W-:Y:S01]  /*c920*/  FFMA.FTZ R7, R31, R46, R7 ;  /* 0x0000002e1f077223 */ /* 0x000fe20000010007 */
[----:B------:R-:W-:-:S02]  /*c930*/  F2FP.BF16.PACK_AB R6, R49, R50 ;  /* 0x000000323106723e */ /* 0x000fc400000010ff */
[----:B------:R-:W-:Y:S01]  /*c940*/  F2FP.BF16.PACK_AB R5, R33, R5 ;  /* 0x000000052105723e */ /* 0x000fe200000010ff */
[----:B------:R1:W-:Y:S01]  /*c950*/  STS.128 [R39], R8 ;  /* 0x0000000827007388 */ /* 0x0003e20000000c00 */
[----:B------:R-:W-:-:S05]  /*c960*/  F2FP.BF16.PACK_AB R7, R7, R48 ;  /* 0x000000300707723e */ /* 0x000fca00000010ff */
[----:B------:R1:W-:Y:S02]  /*c970*/  STS.128 [R40+0xc100], R4 ;  /* 0x00c1000428007388 */ /* 0x0003e40000000c00 */
.L_x_234:
[----:B------:R-:W-:Y:S05]  /*c980*/  BSYNC B0 ;  /* 0x0000000000007941 */ /* 0x000fea0003800000 */
.L_x_233:
[----:B-1----:R-:W-:Y:S01]  /*c990*/  IADD3 R4, R140, 0x20, RZ ;  /* 0x000000208c047810 */ /* 0x002fe20007ffe0ff */
[----:B------:R-:W-:Y:S03]  /*c9a0*/  BSSY B0, `(.L_x_235) ;  /* 0x000005a000007945 */ /* 0x000fe60003800000 */
[----:B------:R-:W-:-:S13]  /*c9b0*/  ISETP.GE.AND P0, PT, R4, c[0x0][0x27c], PT ;  /* 0x00009f0004007a0c */ /* 0x000fda0003f06270 */
[----:B------:R-:W-:Y:S05]  /*c9c0*/  @P0 BRA `(.L_x_236) ;  /* 0x0000057000000947 */ /* 0x000fea0003800000 */
[----:B------:R-:W-:Y:S01]  /*c9d0*/  MOV R4, c[0x0][0x27c] ;  /* 0x00009f0000047a02 */ /* 0x000fe20000000f00 */
[----:B------:R-:W1:Y:S01]  /*c9e0*/  LDS.128 R8, [R232] ;  /* 0x00000000e8087984 */ /* 0x000e620000000c00 */
[----:B------:R-:W-:Y:S02]  /*c9f0*/  IMAD.U32 R37, R30, 0x10000, RZ ;  /* 0x000100001e257824 */ /* 0x000fe400078e00ff */
[----:B------:R-:W-:-:S04]  /*ca00*/  LEA.HI R18, R4, R18, RZ, 0x1d ;  /* 0x0000001204127211 */ /* 0x000fc800078fe8ff */
[----:B------:R-:W-:Y:S01]  /*ca10*/  SHF.R.S32.HI R4, RZ, 0x1f, R18 ;  /* 0x0000001fff047819 */ /* 0x000fe20000011412 */
[----:B------:R-:W-:-:S03]  /*ca20*/  IMAD.SHL.U32 R5, R18, 0x8, RZ ;  /* 0x0000000812057824 */ /* 0x000fc600078e00ff */
[----:B------:R-:W-:Y:S02]  /*ca30*/  LEA.HI R4, R4, R18, RZ, 0x3 ;  /* 0x0000001204047211 */ /* 0x000fe400078f18ff */
[----:B------:R-:W-:Y:S02]  /*ca40*/  LOP3.LUT R5, R215, 0x38, R5, 0xf8, !PT ;  /* 0x00000038d7057812 */ /* 0x000fe400078ef805 */
[----:B------:R-:W-:Y:S02]  /*ca50*/  SHF.L.U32 R4, R4, 0xa, RZ ;  /* 0x0000000a04047819 */ /* 0x000fe400000006ff */
        /* <DEDUP_REMOVED lines=41> */
[----:B------:R-:W-:Y:S01]  /*ccf0*/  FFMA.FTZ R5, R30, R8, R4 ;  /* 0x000000081e057223 */ /* 0x000fe20000010004 */
[C---:B------:R-:W-:Y:S01]  /*cd00*/  SHF.L.U32 R8, R27.reuse, 0x10, RZ ;  /* 0x000000101b087819 */ /* 0x040fe200000006ff */
[C---:B------:R-:W-:Y:S01]  /*cd10*/  IMAD.U32 R26, R28.reuse, 0x10000, RZ ;  /* 0x000100001c1a7824 */ /* 0x040fe200078e00ff */
[----:B------:R-:W-:Y:S01]  /*cd20*/  LOP3.LUT R28, R28, 0xffff0000, RZ, 0xc0, !PT ;  /* 0xffff00001c1c7812 */ /* 0x000fe200078ec0ff */
[-C--:B------:R-:W-:Y:S01]  /*cd30*/  FMUL.FTZ R4, R32, R40.reuse ;  /* 0x0000002820047220 */ /* 0x080fe20000410000 */
[----:B------:R-:W-:Y:S01]  /*cd40*/  LOP3.LUT R27, R27, 0xffff0000, RZ, 0xc0, !PT ;  /* 0xffff00001b1b7812 */ /* 0x000fe200078ec0ff */
[----:B------:R-:W-:-:S02]  /*cd50*/  FMUL.FTZ R40, R26, R40 ;  /* 0x000000281a287220 */ /* 0x000fc40000410000 */
[----:B------:R-:W-:Y:S01]  /*cd60*/  FFMA.FTZ R30, R26, R33, -R4 ;  /* 0x000000211a1e7223 */ /* 0x000fe20000010804 */
[C---:B------:R-:W-:Y:S01]  /*cd70*/  SHF.L.U32 R4, R23.reuse, 0x10, RZ ;  /* 0x0000001017047819 */ /* 0x040fe200000006ff */
[-C--:B------:R-:W-:Y:S01]  /*cd80*/  FMUL.FTZ R26, R24, R39.reuse ;  /* 0x00000027181a7220 */ /* 0x080fe20000410000 */
[----:B------:R-:W-:Y:S01]  /*cd90*/  LOP3.LUT R23, R23, 0xffff0000, RZ, 0xc0, !PT ;  /* 0xffff000017177812 */ /* 0x000fe200078ec0ff */
[----:B------:R-:W-:Y:S02]  /*cda0*/  FMUL.FTZ R39, R28, R39 ;  /* 0x000000271c277220 */ /* 0x000fe40000410000 */
[-C--:B------:R-:W-:Y:S02]  /*cdb0*/  FMUL.FTZ R31, R4, R38.reuse ;  /* 0x00000026041f7220 */ /* 0x080fe40000410000 */
[C---:B------:R-:W-:Y:S02]  /*cdc0*/  FMUL.FTZ R38, R8.reuse, R38 ;  /* 0x0000002608267220 */ /* 0x040fe40000410000 */
[-C--:B------:R-:W-:Y:S01]  /*cdd0*/  FFMA.FTZ R31, R8, R9.reuse, -R31 ;  /* 0x00000009081f7223 */ /* 0x080fe2000001081f */
[----:B------:R-:W-:Y:S01]  /*cde0*/  F2FP.BF16.PACK_AB R8, R42, R6 ;  /* 0x000000062a08723e */ /* 0x000fe200000010ff */
[----:B------:R-:W-:-:S02]  /*cdf0*/  FFMA.FTZ R38, R4, R9, R38 ;  /* 0x0000000904267223 */ /* 0x000fc40000010026 */
[----:B------:R-:W-:Y:S02]  /*ce00*/  FMUL.FTZ R9, R25, R41 ;  /* 0x0000002919097220 */ /* 0x000fe40000410000 */
[----:B------:R-:W-:Y:S02]  /*ce10*/  FMUL.FTZ R4, R23, R7 ;  /* 0x0000000717047220 */ /* 0x000fe40000410000 */
[----:B------:R-:W-:Y:S02]  /*ce20*/  FMUL.FTZ R41, R29, R41 ;  /* 0x000000291d297220 */ /* 0x000fe40000410000 */
[----:B------:R-:W-:Y:S02]  /*ce30*/  FMUL.FTZ R7, R27, R7 ;  /* 0x000000071b077220 */ /* 0x000fe40000410000 */
[----:B------:R-:W-:Y:S02]  /*ce40*/  FFMA.FTZ R26, R28, R10, -R26 ;  /* 0x0000000a1c1a7223 */ /* 0x000fe4000001081a */
[----:B------:R-:W-:-:S02]  /*ce50*/  FFMA.FTZ R9, R29, R34, -R9 ;  /* 0x000000221d097223 */ /* 0x000fc40000010809 */
        /* <DEDUP_REMOVED lines=9> */
[----:B------:R-:W-:Y:S02]  /*cef0*/  F2FP.BF16.PACK_AB R6, R39, R40 ;  /* 0x000000282706723e */ /* 0x000fe400000010ff */
[----:B------:R-:W-:Y:S01]  /*cf00*/  F2FP.BF16.PACK_AB R5, R25, R5 ;  /* 0x000000051905723e */ /* 0x000fe200000010ff */
[----:B------:R1:W-:Y:S01]  /*cf10*/  STS.128 [R232], R8 ;  /* 0x00000008e8007388 */ /* 0x0003e20000000c00 */
[----:B------:R-:W-:-:S05]  /*cf20*/  F2FP.BF16.PACK_AB R7, R7, R38 ;  /* 0x000000260707723e */ /* 0x000fca00000010ff */
[----:B------:R1:W-:Y:S02]  /*cf30*/  STS.128 [R18+0xc100], R4 ;  /* 0x00c1000412007388 */ /* 0x0003e40000000c00 */
.L_x_236:
[----:B------:R-:W-:Y:S05]  /*cf40*/  BSYNC B0 ;  /* 0x0000000000007941 */ /* 0x000fea0003800000 */
.L_x_235:
[----:B-1----:R-:W-:-:S04]  /*cf50*/  IADD3 R4, R140, 0x40, RZ ;  /* 0x000000408c047810 */ /* 0x002fc80007ffe0ff */
        /* <DEDUP_REMOVED lines=34> */
[C---:B------:R-:W-:Y:S01]  /*d180*/  FMUL.FTZ R26, R28.reuse, R26 ;  /* 0x0000001a1c1a7220 */ /* 0x040fe20000410000 */
[----:B------:R-:W-:Y:S01]  /*d190*/  LOP3.LUT R7, R7, 0xffff0000, RZ, 0xc0, !PT ;  /* 0xffff000007077812 */ /* 0x000fe200078ec0ff */
[----:B------:R-:W-:Y:S01]  /*d1a0*/  FFMA.FTZ R6, R28, R23, -R6 ;  /* 0x000000171c067223 */ /* 0x000fe20000010806 */
[----:B------:R-:W-:Y:S01]  /*d1b0*/  LOP3.LUT R28, R22, 0xffff0000, RZ, 0xc0, !PT ;  /* 0xffff0000161c7812 */ /* 0x000fe200078ec0ff */
[----:B------:R-:W-:Y:S01]  /*d1c0*/  FMUL.FTZ R33, R15, R11 ;  /* 0x0000000b0f217220 */ /* 0x000fe20000410000 */
[----:B------:R-:W-:Y:S01]  /*d1d0*/  SHF.L.U32 R22, R14, 0x10, RZ ;  /* 0x000000100e167819 */ /* 0x000fe200000006ff */
[----:B------:R-:W-:Y:S01]  /*d1e0*/  FFMA.FTZ R26, R5, R23, R26 ;  /* 0x00000017051a7223 */ /* 0x000fe2000001001a */
[----:B------:R-:W-:Y:S01]  /*d1f0*/  SHF.L.U32 R23, R13, 0x10, RZ ;  /* 0x000000100d177819 */ /* 0x000fe200000006ff */
        /* <DEDUP_REMOVED lines=8> */
[----:B------:R-:W-:Y:S02]  /*d280*/  FFMA.FTZ R28, R5, R8, -R28 ;  /* 0x00000008051c7223 */ /* 0x000fe4000001081c */
[----:B------:R-:W-:Y:S02]  /*d290*/  FFMA.FTZ R11, R15, R18, R11 ;  /* 0x000000120f0b7223 */ /* 0x000fe4000001000b */
[----:B------:R-:W-:Y:S01]  /*d2a0*/  FFMA.FTZ R5, R22, R8, R4 ;  /* 0x0000000816057223 */ /* 0x000fe20000010004 */
[----:B------:R-:W-:Y:S01]  /*d2b0*/  SHF.L.U32 R8, R19, 0x10, RZ ;  /* 0x0000001013087819 */ /* 0x000fe200000006ff */
        /* <DEDUP_REMOVED lines=15> */
[-C--:B------:R-:W-:Y:S02]  /*d3b0*/  FMUL.FTZ R9, R14, R32.reuse ;  /* 0x000000200e097220 */ /* 0x080fe40000410000 */
[-C--:B------:R-:W-:Y:S02]  /*d3c0*/  FMUL.FTZ R4, R12, R7.reuse ;  /* 0x000000070c047220 */ /* 0x080fe40000410000 */
        /* <DEDUP_REMOVED lines=18> */
.L_x_214:
[----:B------:R-:W-:Y:S05]  /*d4f0*/  BSYNC B2 ;  /* 0x0000000000027941 */ /* 0x000fea0003800000 */
.L_x_198:
[----:B------:R-:W2:Y:S01]  /*d500*/  LDL.64 R14, [R1] ;  /* 0x00000000010e7983 */ /* 0x000ea20000100a00 */
[----:B------:R-:W-:-:S04]  /*d510*/  DEPBAR.LE SB0, 0x0 ;  /* 0x000080000000791a */ /* 0x000fc80000000000 */
[----:B------:R-:W-:Y:S01]  /*d520*/  BAR.SYNC.DEFER_BLOCKING 0x0 ;  /* 0x0000000000007b1d */ /* 0x000fe20000010000 */
[----:B------:R-:W-:Y:S01]  /*d530*/  IMAD R3, R3, c[0x0][0x208], RZ ;  /* 0x0000820003037a24 */ /* 0x000fe200078e02ff */
[----:B------:R-:W-:Y:S01]  /*d540*/  LOP3.LUT R20, R16, 0x1, RZ, 0xc0, !PT ;  /* 0x0000000110147812 */ /* 0x000fe200078ec0ff */
[----:B-1----:R-:W-:Y:S01]  /*d550*/  IMAD.WIDE.U32 R12, R2, c[0x0][0x208], RZ ;  /* 0x00008200020c7a25 */ /* 0x002fe200078e00ff */
[----:B------:R-:W-:Y:S02]  /*d560*/  LOP3.LUT P1, RZ, R16, 0x2, RZ, 0xc0, !PT ;  /* 0x0000000210ff7812 */ /* 0x000fe4000782c0ff */
[----:B------:R-:W-:Y:S01]  /*d570*/  ISETP.NE.U32.AND P3, PT, R20, 0x1, PT ;  /* 0x000000011400780c */ /* 0x000fe20003f65070 */
[----:B------:R-:W-:Y:S01]  /*d580*/  IMAD R3, R2, c[0x0][0x20c], R3 ;  /* 0x0000830002037a24 */ /* 0x000fe200078e0203 */
[----:B------:R-:W-:Y:S01]  /*d590*/  BSSY B0, `(.L_x_237) ;  /* 0x00000d6000007945 */ /* 0x000fe20003800000 */
[----:B------:R-:W-:Y:S02]  /*d5a0*/  IMAD.MOV.U32 R21, RZ, RZ, c[0x0][0x208] ;  /* 0x00008200ff157624 */ /* 0x000fe400078e00ff */
[----:B------:R-:W-:-:S02]  /*d5b0*/  IMAD.IADD R3, R13, 0x1, R3 ;  /* 0x000000010d037824 */ /* 0x000fc400078e0203 */
[----:B------:R-:W-:Y:S01]  /*d5c0*/  IMAD.MOV.U32 R22, RZ, RZ, c[0x0][0x20c] ;  /* 0x00008300ff167624 */ /* 0x000fe200078e00ff */
[----:B------:R-:W-:Y:S04]  /*d5d0*/  LDSM.16.M88.4 R32, [R201] ;  /* 0x00000000c920783b */ /* 0x000fe80000000200 */
[----:B------:R-:W1:Y:S04]  /*d5e0*/  LDSM.16.M88.4 R4, [R200] ;  /* 0x00000000c804783b */ /* 0x000e680000000200 */
[----:B------:R-:W3:Y:S04]  /*d5f0*/  LDSM.16.M88.4 R48, [R200+0x800] ;  /* 0x00080000c830783b */ /* 0x000ee80000000200 */
[----:B------:R-:W4:Y:S04]  /*d600*/  LDSM.16.M88.4 R40, [R200+0x1000] ;  /* 0x00100000c828783b */ /* 0x000f280000000200 */
[----:B------:R-:W-:Y:S04]  /*d610*/  LDSM.16.M88.4 R72, [R199] ;  /* 0x00000000c748783b */ /* 0x000fe80000000200 */
[----:B------:R-:W4:Y:S04]  /*d620*/  LDSM.16.M88.4 R68, [R198] ;  /* 0x00000000c644783b */ /* 0x000f280000000200 */
[----:B------:R-:W4:Y:S04]  /*d630*/  LDSM.16.M88.4 R64, [R190] ;  /* 0x00000000be40783b */ /* 0x000f280000000200 */
[----:B------:R-:W-:Y:S01]  /*d640*/  LDSM.16.M88.4 R56, [R188] ;  /* 0x00000000bc38783b */ /* 0x000fe20000000200 */
[C---:B-1----:R-:W-:Y:S08]  /*d650*/  HMMA.16816.F32.BF16 R8, R32.reuse, R4, RZ ;  /* 0x000000042008723c */ /* 0x042ff000000418ff */
[C---:B---3--:R-:W-:Y:S08]  /*d660*/  HMMA.16816.F32.BF16 R52, R32.reuse, R48, RZ ;  /* 0x000000302034723c */ /* 0x048ff000000418ff */
[C---:B----4-:R-:W-:Y:S08]  /*d670*/  HMMA.16816.F32.BF16 R44, R32.reuse, R40, RZ ;  /* 0x00000028202c723c */ /* 0x050ff000000418ff */
[C---:B------:R-:W-:Y:S08]  /*d680*/  HMMA.16816.F32.BF16 R4, R32.reuse, R6, RZ ;  /* 0x000000062004723c */ /* 0x040ff000000418ff */
[C---:B------:R-:W-:Y:S08]  /*d690*/  HMMA.16816.F32.BF16 R48, R32.reuse, R50, RZ ;  /* 0x000000322030723c */ /* 0x040ff000000418ff */
[----:B------:R-:W-:Y:S08]  /*d6a0*/  HMMA.16816.F32.BF16 R40, R32, R42, RZ ;  /* 0x0000002a2028723c */ /* 0x000ff000000418ff */
[C---:B------:R-:W-:Y:S08]  /*d6b0*/  HMMA.16816.F32.BF16 R8, R72.reuse, R68, R8 ;  /* 0x000000444808723c */ /* 0x040ff00000041808 */
[C---:B------:R-:W-:Y:S08]  /*d6c0*/  HMMA.16816.F32.BF16 R4, R72.reuse, R70, R4 ;  /* 0x000000464804723c */ /* 0x040ff00000041804 */
[C---:B------:R-:W-:Y:S08]  /*d6d0*/  HMMA.16816.F32.BF16 R52, R72.reuse, R64, R52 ;  /* 0x000000404834723c */ /* 0x040ff00000041834 */
[----:B------:R-:W-:Y:S01]  /*d6e0*/  HMMA.16816.F32.BF16 R48, R72, R66, R48 ;  /* 0x000000424830723c */ /* 0x000fe20000041830 */
[----:B--2---:R-:W-:-:S04]  /*d6f0*/  LEA R19, P0, R12, R14, 0x6 ;  /* 0x0000000e0c137211 */ /* 0x004fc800078030ff */
[----:B------:R-:W-:Y:S01]  /*d700*/  LEA.HI.X R17, R12, R245, R3, 0x6, P0 ;  /* 0x000000f50c117211 */ /* 0x000fe200000f3403 */
[----:B------:R-:W-:Y:S01]  /*d710*/  IMAD R3, R2, -0x40, R62 ;  /* 0xffffffc002037824 */ /* 0x000fe200078e023e */
[----:B------:R-:W1:Y:S01]  /*d720*/  LDSM.16.M88.4 R12, [R200+0x1800] ;  /* 0x00180000c80c783b */ /* 0x000e620000000200 */
[----:B------:R-:W-:-:S03]  /*d730*/  LEA R18, P0, R19, c[0x0][0x1f8], 0x1 ;  /* 0x00007e0013127a11 */ /* 0x000fc600078008ff */
[----:B-----5:R-:W2:Y:S01]  /*d740*/  LDSM.16.M88.4 R60, [R189] ;  /* 0x00000000bd3c783b */ /* 0x020ea20000000200 */
[----:B------:R-:W-:Y:S01]  /*d750*/  LEA.HI.X R19, R19, c[0x0][0x1fc], R17, 0x1, P0 ;  /* 0x00007f0013137a11 */ /* 0x000fe200000f0c11 */
[----:B------:R-:W-:Y:S01]  /*d760*/  IMAD.IADD R17, R3, 0x1, -R226 ;  /* 0x0000000103117824 */ /* 0x000fe200078e0ae2 */
[----:B------:R-:W-:-:S04]  /*d770*/  LEA R20, P0, R21, R18, 0x6 ;  /* 0x0000001215147211 */ /* 0x000fc800078030ff */
[C---:B------:R-:W-:Y:S02]  /*d780*/  ISETP.LT.OR P4, PT, R17.reuse, 0x1, P3 ;  /* 0x000000011100780c */ /* 0x040fe40001f81670 */
[----:B------:R-:W-:Y:S02]  /*d790*/  ISETP.LT.OR P2, PT, R17, 0x1, !P1 ;  /* 0x000000011100780c */ /* 0x000fe40004f41670 */
[----:B------:R-:W-:Y:S02]  /*d7a0*/  LEA.HI.X R21, R21, R19, R22, 0x6, P0 ;  /* 0x0000001315157211 */ /* 0x000fe400000f3416 */
[----:B------:R-:W-:Y:S02]  /*d7b0*/  LOP3.LUT P0, RZ, R16, 0x4, RZ, 0xc0, !PT ;  /* 0x0000000410ff7812 */ /* 0x000fe4000780c0ff */
[C---:B------:R-:W-:Y:S02]  /*d7c0*/  ISETP.LT.OR P3, PT, R17.reuse, 0x21, P3 ;  /* 0x000000211100780c */ /* 0x040fe40001f61670 */
[----:B------:R-:W-:-:S03]  /*d7d0*/  ISETP.LT.OR P1, PT, R17, 0x21, !P1 ;  /* 0x000000211100780c */ /* 0x000fc60004f21670 */
[----:B------:R-:W-:Y:S01]  /*d7e0*/  @!PT LDS RZ, [RZ] ;  /* 0x00000000fffff984 */ /* 0x000fe20000000800 */
[----:B------:R-:W-:Y:S01]  /*d7f0*/  @!PT LDS RZ, [RZ] ;  /* 0x00000000fffff984 */ /* 0x000fe20000000800 */
[----:B------:R-:W-:Y:S01]  /*d800*/  @!PT LDS RZ, [RZ] ;  /* 0x00000000fffff984 */ /* 0x000fe20000000800 */
[----:B------:R3:W-:Y:S04]  /*d810*/  LDGSTS.E.BYPASS.LTC128B.128 [R217+0x100], [R18.64], !P4 ;  /* 0x0010000012d97fae */ /* 0x0007e8000e101d46 */
[----:B------:R3:W-:Y:S01]  /*d820*/  LDGSTS.E.BYPASS.LTC128B.128 [R217+0x2100], [R18.64+0x80], !P2 ;  /* 0x0210008012d97fae */ /* 0x0007e2000d101d46 */
[C---:B------:R-:W-:Y:S02]  /*d830*/  ISETP.LT.OR P2, PT, R17.reuse, 0x1, !P0 ;  /* 0x000000011100780c */ /* 0x040fe40004741670 */
[----:B------:R-:W-:Y:S01]  /*d840*/  ISETP.LT.OR P0, PT, R17, 0x21, !P0 ;  /* 0x000000211100780c */ /* 0x000fe20004701670 */
[C---:B-1----:R-:W-:Y:S10]  /*d850*/  HMMA.16816.F32.BF16 R36, R32.reuse, R12, RZ ;  /* 0x0000000c2024723c */ /* 0x042ff400000418ff */
[----:B------:R3:W-:Y:S04]  /*d860*/  LDGSTS.E.BYPASS.LTC128B.128 [R217+0x4100], [R18.64+0x100], !P2 ;  /* 0x0410010012d97fae */ /* 0x0007e8000d101d46 */
[----:B------:R1:W-:Y:S01]  /*d870*/  LDGSTS.E.BYPASS.LTC128B.128 [R217+0x1100], [R20.64], !P3 ;  /* 0x0110000014d97fae */ /* 0x0003e2000d901d46 */
[----:B------:R-:W-:Y:S03]  /*d880*/  HMMA.16816.F32.BF16 R32, R32, R14, RZ ;  /* 0x0000000e2020723c */ /* 0x000fe600000418ff */
[----:B------:R1:W-:Y:S04]  /*d890*/  LDGSTS.E.BYPASS.LTC128B.128 [R217+0x3100], [R20.64+0x80], !P1 ;  /* 0x0310008014d97fae */ /* 0x0003e8000c901d46 */
[----:B------:R1:W-:Y:S01]  /*d8a0*/  LDGSTS.E.BYPASS.LTC128B.128 [R217+0x5100], [R20.64+0x100], !P0 ;  /* 0x0510010014d97fae */ /* 0x0003e2000c101d46 */
[----:B------:R-:W-:Y:S01]  /*d8b0*/  ISETP.GT.AND P0, PT, R2, R249, PT ;  /* 0x000000f90200720c */ /* 0x000fe20003f04270 */
[C---:B--2---:R-:W-:Y:S02]  /*d8c0*/  HMMA.16816.F32.BF16 R44, R72.reuse, R60, R44 ;  /* 0x0000003c482c723c */ /* 0x044fe4000004182c */
[----:B------:R-:W-:Y:S04]  /*d8d0*/  LDSM.16.M88.4 R28, [R197] ;  /* 0x00000000c51c783b */ /* 0x000fe80000000200 */
[----:B------:R-:W2:Y:S02]  /*d8e0*/  LDSM.16.M88.4 R24, [R196] ;  /* 0x00000000c418783b */ /* 0x000ea40000000200 */
[C---:B------:R-:W-:Y:S02]  /*d8f0*/  HMMA.16816.F32.BF16 R40, R72.reuse, R62, R40 ;  /* 0x0000003e4828723c */ /* 0x040fe40000041828 */
[----:B------:R-:W-:Y:S04]  /*d900*/  LDSM.16.M88.4 R12, [R196+0x1800] ;  /* 0x00180000c40c783b */ /* 0x000fe80000000200 */
[----:B---3--:R-:W3:Y:S02]  /*d910*/  LDSM.16.M88.4 R16, [R196+0x1000] ;  /* 0x00100000c410783b */ /* 0x008ee40000000200 */
[C---:B------:R-:W-:Y:S02]  /*d920*/  HMMA.16816.F32.BF16 R36, R72.reuse, R56, R36 ;  /* 0x000000384824723c */ /* 0x040fe40000041824 */
[----:B------:R-:W-:Y:S04]  /*d930*/  LDSM.16.M88.4 R68, [R195] ;  /* 0x00000000c344783b */ /* 0x000fe80000000200 */
[----:B------:R-:W-:Y:S02]  /*d940*/  LDSM.16.M88.4 R64, [R187] ;  /* 0x00000000bb40783b */ /* 0x000fe40000000200 */
[----:B------:R-:W-:Y:S02]  /*d950*/  HMMA.16816.F32.BF16 R72, R72, R58, R32 ;  /* 0x0000003a4848723c */ /* 0x000fe40000041820 */
[----:B-1----:R-:W1:Y:S04]  /*d960*/  LDSM.16.M88.4 R20, [R196+0x800] ;  /* 0x00080000c414783b */ /* 0x002e680000000200 */
[----:B------:R-:W4:Y:S04]  /*d970*/  LDSM.16.M88.4 R60, [R187+0x800] ;  /* 0x00080000bb3c783b */ /* 0x000f280000000200 */
[----:B------:R-:W4:Y:S04]  /*d980*/  LDSM.16.M88.4 R56, [R187+0x1000] ;  /* 0x00100000bb38783b */ /* 0x000f280000000200 */
[----:B------:R-:W4:Y:S04]  /*d990*/  LDSM.16.M88.4 R32, [R187+0x1800] ;  /* 0x00180000bb20783b */ /* 0x000f280000000200 */
[----:B------:R-:W0:Y:S01]  /*d9a0*/  LDGDEPBAR ;  /* 0x00000000000079af */ /* 0x000e220000000000 */
[C---:B--2---:R-:W-:Y:S08]  /*d9b0*/  HMMA.16816.F32.BF16 R8, R28.reuse, R24, R8 ;  /* 0x000000181c08723c */ /* 0x044ff00000041808 */
[C---:B------:R-:W-:Y:S01]  /*d9c0*/  HMMA.16816.F32.BF16 R4, R28.reuse, R26, R4 ;  /* 0x0000001a1c04723c */ /* 0x040fe20000041804 */
[----:B------:R-:W-:Y:S07]  /*d9d0*/  LDSM.16.M88.4 R24, [R200+0x2000] ;  /* 0x00200000c818783b */ /* 0x000fee0000000200 */
[C---:B---3--:R-:W-:Y:S08]  /*d9e0*/  HMMA.16816.F32.BF16 R44, R28.reuse, R16, R44 ;  /* 0x000000101c2c723c */ /* 0x048ff0000004182c */
[C---:B-1----:R-:W-:Y:S08]  /*d9f0*/  HMMA.16816.F32.BF16 R52, R28.reuse, R20, R52 ;  /* 0x000000141c34723c */ /* 0x042ff00000041834 */
[C---:B------:R-:W-:Y:S01]  /*da00*/  HMMA.16816.F32.BF16 R48, R28.reuse, R22, R48 ;  /* 0x000000161c30723c */ /* 0x040fe20000041830 */
[----:B------:R-:W-:Y:S07]  /*da10*/  LDSM.16.M88.4 R20, [R200+0x2800] ;  /* 0x00280000c814783b */ /* 0x000fee0000000200 */
[C---:B------:R-:W-:Y:S01]  /*da20*/  HMMA.16816.F32.BF16 R40, R28.reuse, R18, R40 ;  /* 0x000000121c28723c */ /* 0x040fe20000041828 */
[----:B------:R-:W-:Y:S07]  /*da30*/  LDSM.16.M88.4 R16, [R200+0x3000] ;  /* 0x00300000c810783b */ /* 0x000fee0000000200 */
[C---:B------:R-:W-:Y:S08]  /*da40*/  HMMA.16816.F32.BF16 R36, R28.reuse, R12, R36 ;  /* 0x0000000c1c24723c */ /* 0x040ff00000041824 */
[----:B------:R-:W-:Y:S01]  /*da50*/  HMMA.16816.F32.BF16 R72, R28, R14, R72 ;  /* 0x0000000e1c48723c */ /* 0x000fe20000041848 */
[----:B------:R-:W1:Y:S04]  /*da60*/  LDSM.16.M88.4 R28, [R201+0x4000] ;  /* 0x00400000c91c783b */ /* 0x000e680000000200 */
[----:B------:R-:W2:Y:S03]  /*da70*/  LDSM.16.M88.4 R12, [R200+0x3800] ;  /* 0x00380000c80c783b */ /* 0x000ea60000000200 */
[C---:B------:R-:W-:Y:S08]  /*da80*/  HMMA.16816.F32.BF16 R8, R68.reuse, R64, R8 ;  /* 0x000000404408723c */ /* 0x040ff00000041808 */
[C---:B------:R-:W-:Y:S01]  /*da90*/  HMMA.16816.F32.BF16 R4, R68.reuse, R66, R4 ;  /* 0x000000424404723c */ /* 0x040fe20000041804 */
[----:B------:R-:W-:Y:S07]  /*daa0*/  LDSM.16.M88.4 R64, [R186] ;  /* 0x00000000ba40783b */ /* 0x000fee0000000200 */
[C---:B----4-:R-:W-:Y:S08]  /*dab0*/  HMMA.16816.F32.BF16 R52, R68.reuse, R60, R52 ;  /* 0x0000003c4434723c */ /* 0x050ff00000041834 */
[C---:B------:R-:W-:Y:S01]  /*dac0*/  HMMA.16816.F32.BF16 R48, R68.reuse, R62, R48 ;  /* 0x0000003e4430723c */ /* 0x040fe20000041830 */
[----:B------:R-:W-:Y:S07]  /*dad0*/  LDSM.16.M88.4 R60, [R185] ;  /* 0x00000000b93c783b */ /* 0x000fee0000000200 */
[C---:B------:R-:W-:Y:S08]  /*dae0*/  HMMA.16816.F32.BF16 R44, R68.reuse, R56, R44 ;  /* 0x00000038442c723c */ /* 0x040ff0000004182c */
[C---:B------:R-:W-:Y:S01]  /*daf0*/  HMMA.16816.F32.BF16 R40, R68.reuse, R58, R40 ;  /* 0x0000003a4428723c */ /* 0x040fe20000041828 */
[----:B------:R-:W-:Y:S07]  /*db00*/  LDSM.16.M88.4 R56, [R184] ;  /* 0x00000000b838783b */ /* 0x000fee0000000200 */
[C---:B------:R-:W-:Y:S08]  /*db10*/  HMMA.16816.F32.BF16 R36, R68.reuse, R32, R36 ;  /* 0x000000204424723c */ /* 0x040ff00000041824 */
[----:B------:R-:W-:Y:S01]  /*db20*/  HMMA.16816.F32.BF16 R72, R68, R34, R72 ;  /* 0x000000224448723c */ /* 0x000fe20000041848 */
[----:B------:R-:W3:Y:S04]  /*db30*/  LDSM.16.M88.4 R68, [R199+0x4000] ;  /* 0x00400000c744783b */ /* 0x000ee80000000200 */
[----:B------:R-:W4:Y:S03]  /*db40*/  LDSM.16.M88.4 R32, [R183] ;  /* 0x00000000b720783b */ /* 0x000f260000000200 */
        /* <DEDUP_REMOVED lines=9> */
[C---:B--2---:R-:W-:Y:S08]  /*dbe0*/  HMMA.16816.F32.BF16 R36, R28.reuse, R12, R36 ;  /* 0x0000000c1c24723c */ /* 0x044ff00000041824 */
[----:B------:R-:W-:Y:S01]  /*dbf0*/  HMMA.16816.F32.BF16 R72, R28, R14, R72 ;  /* 0x0000000e1c48723c */ /* 0x000fe20000041848 */
[----:B------:R-:W1:Y:S04]  /*dc00*/  LDSM.16.M88.4 R28, [R197+0x4000] ;  /* 0x00400000c51c783b */ /* 0x000e680000000200 */
[----:B------:R-:W2:Y:S03]  /*dc10*/  LDSM.16.M88.4 R12, [R196+0x3800] ;  /* 0x00380000c40c783b */ /* 0x000ea60000000200 */
[C---:B---3--:R-:W-:Y:S08]  /*dc20*/  HMMA.16816.F32.BF16 R8, R68.reuse, R64, R8 ;  /* 0x000000404408723c */ /* 0x048ff00000041808 */
        /* <DEDUP_REMOVED lines=10> */
[----:B------:R-:W3:Y:S04]  /*dcd0*/  LDSM.16.M88.4 R68, [R195+0x4000] ;  /* 0x00400000c344783b */ /* 0x000ee80000000200 */
[----:B------:R-:W4:Y:S03]  /*dce0*/  LDSM.16.M88.4 R32, [R187+0x3800] ;  /* 0x00380000bb20783b */ /* 0x000f260000000200 */
        /* <DEDUP_REMOVED lines=22> */
[C---:B----4-:R-:W-:Y:S08]  /*de50*/  HMMA.16816.F32.BF16 R36, R68.reuse, R32, R36 ;  /* 0x000000204424723c */ /* 0x050ff00000041824 */
        /* <DEDUP_REMOVED lines=28> */
[----:B------:R-:W4:Y:S01]  /*e020*/  LDSM.16.M88.4 R32, [R187+0x5800] ;  /* 0x00580000bb20783b */ /* 0x000f220000000200 */
[----:B------:R-:W-:-:S04]  /*e030*/  DEPBAR.LE SB0, 0x0 ;  /* 0x000080000000791a */ /* 0x000fc80000000000 */
[C---:B-1----:R-:W-:Y:S08]  /*e040*/  HMMA.16816.F32.BF16 R8, R28.reuse, R24, R8 ;  /* 0x000000181c08723c */ /* 0x042ff00000041808 */
[C---:B------:R-:W-:Y:S08]  /*e050*/  HMMA.16816.F32.BF16 R4, R28.reuse, R26, R4 ;  /* 0x0000001a1c04723c */ /* 0x040ff00000041804 */
[C---:B------:R-:W-:Y:S08]  /*e060*/  HMMA.16816.F32.BF16 R52, R28.reuse, R20, R52 ;  /* 0x000000141c34723c */ /* 0x040ff00000041834 */
[C---:B------:R-:W-:Y:S08]  /*e070*/  HMMA.16816.F32.BF16 R48, R28.reuse, R22, R48 ;  /* 0x000000161c30723c */ /* 0x040ff00000041830 */
[C---:B------:R-:W-:Y:S08]  /*e080*/  HMMA.16816.F32.BF16 R44, R28.reuse, R16, R44 ;  /* 0x000000101c2c723c */ /* 0x040ff0000004182c */
[C---:B------:R-:W-:Y:S08]  /*e090*/  HMMA.16816.F32.BF16 R40, R28.reuse, R18, R40 ;  /* 0x000000121c28723c */ /* 0x040ff00000041828 */
[C---:B--2---:R-:W-:Y:S08]  /*e0a0*/  HMMA.16816.F32.BF16 R36, R28.reuse, R12, R36 ;  /* 0x0000000c1c24723c */ /* 0x044ff00000041824 */
[----:B------:R-:W-:Y:S08]  /*e0b0*/  HMMA.16816.F32.BF16 R72, R28, R14, R72 ;  /* 0x0000000e1c48723c */ /* 0x000ff00000041848 */
[C---:B---3--:R-:W-:Y:S08]  /*e0c0*/  HMMA.16816.F32.BF16 R8, R68.reuse, R64, R8 ;  /* 0x000000404408723c */ /* 0x048ff00000041808 */
[C---:B------:R-:W-:Y:S08]  /*e0d0*/  HMMA.16816.F32.BF16 R4, R68.reuse, R66, R4 ;  /* 0x000000424404723c */ /* 0x040ff00000041804 */
[C---:B------:R-:W-:Y:S08]  /*e0e0*/  HMMA.16816.F32.BF16 R52, R68.reuse, R60, R52 ;  /* 0x0000003c4434723c */ /* 0x040ff00000041834 */
[C---:B------:R-:W-:Y:S08]  /*e0f0*/  HMMA.16816.F32.BF16 R48, R68.reuse, R62, R48 ;  /* 0x0000003e4430723c */ /* 0x040ff00000041830 */
[C---:B------:R-:W-:Y:S08]  /*e100*/  HMMA.16816.F32.BF16 R44, R68.reuse, R56, R44 ;  /* 0x00000038442c723c */ /* 0x040ff0000004182c */
[C---:B------:R-:W-:Y:S08]  /*e110*/  HMMA.16816.F32.BF16 R40, R68.reuse, R58, R40 ;  /* 0x0000003a4428723c */ /* 0x040ff00000041828 */
[C---:B----4-:R-:W-:Y:S08]  /*e120*/  HMMA.16816.F32.BF16 R36, R68.reuse, R32, R36 ;  /* 0x000000204424723c */ /* 0x050ff00000041824 */
[----:B------:R-:W-:Y:S01]  /*e130*/  HMMA.16816.F32.BF16 R72, R68, R34, R72 ;  /* 0x000000224448723c */ /* 0x000fe20000041848 */
[----:B------:R-:W-:Y:S06]  /*e140*/  BAR.SYNC.DEFER_BLOCKING 0x0 ;  /* 0x0000000000007b1d */ /* 0x000fec0000010000 */
[----:B------:R-:W-:Y:S01]  /*e150*/  @!UPT UIADD3 URZ, URZ, URZ, URZ ;  /* 0x0000003f3f3ff290 */ /* 0x000fe2000fffe03f */
[----:B------:R-:W-:Y:S11]  /*e160*/  @!P0 BRA `(.L_x_238) ;  /* 0x0000018000008947 */ /* 0x000ff60003800000 */
[----:B------:R-:W-:Y:S01]  /*e170*/  IADD3 R2, R0, -0x2, RZ ;  /* 0xfffffffe00027810 */ /* 0x000fe20007ffe0ff */
[----:B------:R-:W-:Y:S01]  /*e180*/  IMAD.MOV.U32 R12, RZ, RZ, c[0x0][0x1e4] ;  /* 0x00007900ff0c7624 */ /* 0x000fe200078e00ff */
[----:B------:R-:W-:-:S02]  /*e190*/  LOP3.LUT P4, RZ, R243, 0x2, RZ, 0xc0, !PT ;  /* 0x00000002f3ff7812 */ /* 0x000fc4000788c0ff */
        /* <DEDUP_REMOVED lines=21> */
.L_x_238:
[----:B------:R-:W-:Y:S05]  /*e2f0*/  BSYNC B0 ;  /* 0x0000000000007941 */ /* 0x000fea0003800000 */
.L_x_237:
[----:B-1----:R-:W-:Y:S01]  /*e300*/  SHF.R.S32.HI R18, RZ, 0x1f, R219 ;  /* 0x0000001fff127819 */ /* 0x002fe200000114db */
[----:B------:R-:W-:Y:S01]  /*e310*/  LDSM.16.MT88.4 R124, [R194] ;  /* 0x00000000c27c783b */ /* 0x000fe20000004200 */
[----:B------:R-:W-:-:S02]  /*e320*/  IADD3 R0, R0, -0x2, RZ ;  /* 0xfffffffe00007810 */ /* 0x000fc40007ffe0ff */
[----:B------:R-:W-:Y:S01]  /*e330*/  LEA.HI R18, R18, R219, RZ, 0x2 ;  /* 0x000000db12127211 */ /* 0x000fe200078f10ff */
[----:B------:R-:W-:Y:S03]  /*e340*/  LDSM.16.MT88.4 R56, [R191] ;  /* 0x00000000bf38783b */ /* 0x000fe60000004200 */
[----:B------:R-:W-:Y:S01]  /*e350*/  LOP3.LUT R18, R18, 0x7ffffffc, RZ, 0xc0, !PT ;  /* 0x7ffffffc12127812 */ /* 0x000fe200078ec0ff */
[----:B------:R-:W-:Y:S04]  /*e360*/  LDSM.16.MT88.4 R64, [R194+0x2000] ;  /* 0x00200000c240783b */ /* 0x000fe80000004200 */
[----:B------:R-:W-:Y:S01]  /*e370*/  IMAD.IADD R18, R219, 0x1, -R18 ;  /* 0x00000001db127824 */ /* 0x000fe200078e0a12 */
[----:B------:R-:W-:Y:S03]  /*e380*/  LDSM.16.MT88.4 R80, [R192+0x2000] ;  /* 0x00200000c050783b */ /* 0x000fe60000004200 */
[----:B------:R-:W-:Y:S01]  /*e390*/  IMAD.SHL.U32 R18, R18, 0x2, RZ ;  /* 0x0000000212127824 */ /* 0x000fe200078e00ff */
[----:B------:R-:W-:Y:S03]  /*e3a0*/  LDSM.16.MT88.4 R88, [R191+0x2000] ;  /* 0x00200000bf58783b */ /* 0x000fe60000004200 */
[----:B------:R-:W-:Y:S01]  /*e3b0*/  IMAD.IADD R18, R3, 0x1, -R18 ;  /* 0x0000000103127824 */ /* 0x000fe200078e0a12 */
[----:B------:R-:W-:Y:S04]  /*e3c0*/  LDSM.16.MT88.4 R96, [R194+0x4000] ;  /* 0x00400000c260783b */ /* 0x000fe80000004200 */
[C---:B------:R-:W-:Y:S01]  /*e3d0*/  ISETP.GT.AND P3, PT, R18.reuse, RZ, PT ;  /* 0x000000ff1200720c */ /* 0x040fe20003f64270 */
[----:B------:R-:W-:Y:S01]  /*e3e0*/  LDSM.16.MT88.4 R100, [R193+0x4000] ;  /* 0x00400000c164783b */ /* 0x000fe20000004200 */
[----:B------:R-:W-:-:S02]  /*e3f0*/  ISETP.GT.AND P2, PT, R18, 0x1, PT ;  /* 0x000000011200780c */ /* 0x000fc40003f44270 */
[----:B------:R-:W-:Y:S01]  /*e400*/  ISETP.GT.AND P1, PT, R18, 0x8, PT ;  /* 0x000000081200780c */ /* 0x000fe20003f24270 */
[----:B------:R-:W-:Y:S01]  /*e410*/  LDSM.16.MT88.4 R108, [R192+0x4000] ;  /* 0x00400000c06c783b */ /* 0x000fe20000004200 */
[----:B------:R-:W-:Y:S02]  /*e420*/  FSEL R3, R8, -INF , P3 ;  /* 0xff80000008037808 */ /* 0x000fe40001800000 */
[----:B------:R-:W-:Y:S01]  /*e430*/  FSEL R15, R9, -INF , P2 ;  /* 0xff800000090f7808 */ /* 0x000fe20001000000 */
[----:B------:R-:W0:Y:S01]  /*e440*/  LDGDEPBAR ;  /* 0x00000000000079af */ /* 0x000e220000000000 */
[----:B------:R-:W-:Y:S02]  /*e450*/  ISETP.GT.AND P0, PT, R18, 0x9, PT ;  /* 0x000000091200780c */ /* 0x000fe40003f04270 */
[----:B------:R-:W-:Y:S02]  /*e460*/  FSEL R17, R4, -INF , P1 ;  /* 0xff80000004117808 */ /* 0x000fe40000800000 */
[----:B------:R-:W-:-:S02]  /*e470*/  FMNMX.FTZ R8, R3, R15, !PT ;  /* 0x0000000f03087209 */ /* 0x000fc40007810000 */
[----:B------:R-:W-:Y:S02]  /*e480*/  FSEL R6, R6, -INF , P1 ;  /* 0xff80000006067808 */ /* 0x000fe40000800000 */
[----:B------:R-:W-:Y:S02]  /*e490*/  FSEL R16, R5, -INF , P0 ;  /* 0xff80000005107808 */ /* 0x000fe40000000000 */
[C---:B------:R-:W-:Y:S02]  /*e4a0*/  ISETP.GT.AND P1, PT, R18.reuse, 0x10, PT ;  /* 0x000000101200780c */ /* 0x040fe40003f24270 */
[----:B------:R-:W-:Y:S02]  /*e4b0*/  FMNMX.FTZ R8, R17, R8, !PT ;  /* 0x0000000811087209 */ /* 0x000fe40007810000 */
[----:B------:R-:W-:Y:S02]  /*e4c0*/  FSEL R7, R7, -INF , P0 ;  /* 0xff80000007077808 */ /* 0x000fe40000000000 */
[----:B------:R-:W-:-:S02]  /*e4d0*/  ISETP.GT.AND P0, PT, R18, 0x11, PT ;  /* 0x000000111200780c */ /* 0x000fc40003f04270 */
[----:B------:R-:W-:Y:S02]  /*e4e0*/  FSEL R5, R52, -INF , P1 ;  /* 0xff80000034057808 */ /* 0x000fe40000800000 */
[----:B------:R-:W-:Y:S02]  /*e4f0*/  FMNMX.FTZ R8, R16, R8, !PT ;  /* 0x0000000810087209 */ /* 0x000fe40007810000 */
[----:B------:R-:W-:Y:S02]  /*e500*/  FSEL R2, R11, -INF , P2 ;  /* 0xff8000000b027808 */ /* 0x000fe40001000000 */
[----:B------:R-:W-:Y:S02]  /*e510*/  FSEL R14, R10, -INF , P3 ;  /* 0xff8000000a0e7808 */ /* 0x000fe40001800000 */
[----:B------:R-:W-:Y:S02]  /*e520*/  ISETP.GT.AND P2, PT, R18, 0x18, PT ;  /* 0x000000181200780c */ /* 0x000fe40003f44270 */
[----:B------:R-:W-:-:S02]  /*e530*/  FSEL R4, R53, -INF , P0 ;  /* 0xff80000035047808 */ /* 0x000fc40000000000 */
        /* <DEDUP_REMOVED lines=8> */
[----:B------:R-:W-:Y:S02]  /*e5c0*/  ISETP.GT.AND P0, PT, R18, 0x20, PT ;  /* 0x000000201200780c */ /* 0x000fe40003f04270 */
[----:B------:R-:W-:Y:S02]  /*e5d0*/  FMNMX.FTZ R19, R13, R19, !PT ;  /* 0x000000130d137209 */ /* 0x000fe40007810000 */
[----:B------:R-:W-:Y:S02]  /*e5e0*/  FMNMX.FTZ R20, R6, R20, !PT ;  /* 0x0000001406147209 */ /* 0x000fe40007810000 */
[----:B------:R-:W-:-:S02]  /*e5f0*/  FSEL R11, R54, -INF , P1 ;  /* 0xff800000360b7808 */ /* 0x000fc40000800000 */
[----:B------:R-:W-:Y:S02]  /*e600*/  ISETP.GT.AND P6, PT, R18, 0x21, PT ;  /* 0x000000211200780c */ /* 0x000fe40003fc4270 */
[----:B------:R-:W-:Y:S02]  /*e610*/  FSEL R153, R44, -INF , P0 ;  /* 0xff8000002c997808 */ /* 0x000fe40000000000 */
[----:B------:R-:W-:Y:S02]  /*e620*/  FMNMX.FTZ R19, R12, R19, !PT ;  /* 0x000000130c137209 */ /* 0x000fe40007810000 */
[----:B------:R-:W-:Y:S02]  /*e630*/  FMNMX.FTZ R20, R7, R20, !PT ;  /* 0x0000001407147209 */ /* 0x000fe40007810000 */
[----:B------:R-:W-:Y:S02]  /*e640*/  ISETP.GT.AND P5, PT, R18, 0x28, PT ;  /* 0x000000281200780c */ /* 0x000fe40003fa4270 */
[----:B------:R-:W-:-:S02]  /*e650*/  FSEL R154, R45, -INF , P6 ;  /* 0xff8000002d9a7808 */ /* 0x000fc40003000000 */
[----:B------:R-:W-:Y:S02]  /*e660*/  FMNMX.FTZ R19, R153, R19, !PT ;  /* 0x0000001399137209 */ /* 0x000fe40007810000 */
[----:B------:R-:W-:Y:S02]  /*e670*/  FMNMX.FTZ R20, R11, R20, !PT ;  /* 0x000000140b147209 */ /* 0x000fe40007810000 */
[----:B------:R-:W-:Y:S02]  /*e680*/  FSEL R9, R50, -INF , P2 ;  /* 0xff80000032097808 */ /* 0x000fe40001000000 */
[----:B------:R-:W-:Y:S01]  /*e690*/  ISETP.GT.AND P4, PT, R18, 0x29, PT ;  /* 0x000000291200780c */ /* 0x000fe20003f84270 */
[----:B------:R-:W-:Y:S01]  /*e6a0*/  LDSM.16.MT88.4 R48, [R192] ;  /* 0x00000000c030783b */ /* 0x000fe20000004200 */
[----:B------:R-:W-:Y:S02]  /*e6b0*/  FSEL R156, R40, -INF , P5 ;  /* 0xff800000289c7808 */ /* 0x000fe40002800000 */
[----:B------:R-:W-:-:S02]  /*e6c0*/  FMNMX.FTZ R19, R154, R19, !PT ;  /* 0x000000139a137209 */ /* 0x000fc40007810000 */
[----:B------:R-:W-:Y:S02]  /*e6d0*/  FMNMX.FTZ R20, R10, R20, !PT ;  /* 0x000000140a147209 */ /* 0x000fe40007810000 */
[----:B------:R-:W-:Y:S02]  /*e6e0*/  ISETP.GT.AND P3, PT, R18, 0x30, PT ;  /* 0x000000301200780c */ /* 0x000fe40003f64270 */
[----:B------:R-:W-:Y:S02]  /*e6f0*/  FSEL R158, R41, -INF , P4 ;  /* 0xff800000299e7808 */ /* 0x000fe40002000000 */
[----:B------:R-:W-:Y:S02]  /*e700*/  FMNMX.FTZ R19, R156, R19, !PT ;  /* 0x000000139c137209 */ /* 0x000fe40007810000 */
[----:B------:R-:W-:Y:S02]  /*e710*/  FMNMX.FTZ R20, R9, R20, !PT ;  /* 0x0000001409147209 */ /* 0x000fe40007810000 */
[----:B------:R-:W-:-:S02]  /*e720*/  ISETP.GT.AND P2, PT, R18, 0x31, PT ;  /* 0x000000311200780c */ /* 0x000fc40003f44270 */
[----:B------:R-:W-:Y:S02]  /*e730*/  FSEL R27, R46, -INF , P0 ;  /* 0xff8000002e1b7808 */ /* 0x000fe40000000000 */
[----:B------:R-:W-:Y:S02]  /*e740*/  FSEL R165, R36, -INF , P3 ;  /* 0xff80000024a57808 */ /* 0x000fe40001800000 */
[----:B------:R-:W-:Y:S02]  /*e750*/  FMNMX.FTZ R19, R158, R19, !PT ;  /* 0x000000139e137209 */ /* 0x000fe40007810000 */
[----:B------:R-:W-:Y:S02]  /*e760*/  FMNMX.FTZ R20, R8, R20, !PT ;  /* 0x0000001408147209 */ /* 0x000fe40007810000 */
        /* <DEDUP_REMOVED lines=13> */
[----:B------:R-:W-:Y:S01]  /*e840*/  FMNMX.FTZ R20, R26, R20, !PT ;  /* 0x000000141a147209 */ /* 0x000fe20007810000 */
[----:B------:R-:W-:Y:S01]  /*e850*/  LDSM.16.MT88.4 R40, [R193] ;  /* 0x00000000c128783b */ /* 0x000fe20000004200 */
[----:B------:R-:W-:-:S02]  /*e860*/  FMNMX.FTZ R18, R160, R18, !PT ;  /* 0x00000012a0127209 */ /* 0x000fc40007810000 */
[----:B------:R-:W-:Y:S02]  /*e870*/  FSEL R157, R38, -INF , P3 ;  /* 0xff800000269d7808 */ /* 0x000fe40001800000 */
[----:B------:R-:W-:Y:S01]  /*e880*/  FMNMX.FTZ R20, R24, R20, !PT ;  /* 0x0000001418147209 */ /* 0x000fe20007810000 */
[----:B------:R-:W1:Y:S01]  /*e890*/  SHFL.BFLY PT, R19, R18, 0x2, 0x1f ;  /* 0x0c401f0012137f89 */ /* 0x000e6200000e0000 */
[----:B------:R-:W-:Y:S02]  /*e8a0*/  FSEL R155, R39, -INF , P2 ;  /* 0xff800000279b7808 */ /* 0x000fe40001000000 */
[----:B------:R-:W-:Y:S02]  /*e8b0*/  FMNMX.FTZ R20, R157, R20, !PT ;  /* 0x000000149d147209 */ /* 0x000fe40007810000 */
[----:B------:R-:W-:Y:S02]  /*e8c0*/  FSEL R152, R74, -INF , P1 ;  /* 0xff8000004a987808 */ /* 0x000fe40000800000 */
[----:B------:R-:W-:-:S02]  /*e8d0*/  FMNMX.FTZ R20, R155, R20, !PT ;  /* 0x000000149b147209 */ /* 0x000fc40007810000 */
[----:B------:R-:W-:Y:S02]  /*e8e0*/  FSEL R151, R75, -INF , P0 ;  /* 0xff8000004b977808 */ /* 0x000fe40000000000 */
[----:B------:R-:W-:Y:S01]  /*e8f0*/  FMNMX.FTZ R20, R152, R20, !PT ;  /* 0x0000001498147209 */ /* 0x000fe20007810000 */
[----:B------:R-:W-:Y:S03]  /*e900*/  LDSM.16.MT88.4 R72, [R193+0x2000] ;  /* 0x00200000c148783b */ /* 0x000fe60000004200 */
[----:B------:R-:W-:-:S05]  /*e910*/  FMNMX.FTZ R22, R151, R20, !PT ;  /* 0x0000001497167209 */ /* 0x000fca0007810000 */
[----:B------:R-:W2:Y:S01]  /*e920*/  SHFL.BFLY PT, R20, R22, 0x2, 0x1f ;  /* 0x0c401f0016147f89 */ /* 0x000ea200000e0000 */
[----:B-1----:R-:W-:-:S05]  /*e930*/  FMNMX.FTZ R21, R18, R19, !PT ;  /* 0x0000001312157209 */ /* 0x002fca0007810000 */
[----:B------:R-:W1:Y:S01]  /*e940*/  SHFL.BFLY PT, R137, R21, 0x1, 0x1f ;  /* 0x0c201f0015897f89 */ /* 0x000e6200000e0000 */
[----:B--2---:R-:W-:-:S05]  /*e950*/  FMNMX.FTZ R19, R22, R20, !PT ;  /* 0x0000001416137209 */ /* 0x004fca0007810000 */
[----:B------:R-:W2:Y:S01]  /*e960*/  SHFL.BFLY PT, R18, R19, 0x1, 0x1f ;  /* 0x0c201f0013127f89 */ /* 0x000ea200000e0000 */
[----:B-1----:R-:W-:-:S03]  /*e970*/  FMNMX.FTZ R137, R21, R137, !PT ;  /* 0x0000008915897209 */ /* 0x002fc60007810000 */
[----:B------:R-:W-:Y:S01]  /*e980*/  LDSM.16.MT88.4 R20, [R191+0x800] ;  /* 0x00080000bf14783b */ /* 0x000fe20000004200 */
[C---:B------:R-:W-:Y:S01]  /*e990*/  FSETP.NEU.FTZ.AND P0, PT, R137.reuse, -INF , PT ;  /* 0xff8000008900780b */ /* 0x040fe20003f1d000 */
[----:B------:R-:W-:-:S05]  /*e9a0*/  FMUL.FTZ R159, R137, c[0x0][0x2d0] ;  /* 0x0000b400899f7a20 */ /* 0x000fca0000410000 */
[----:B------:R-:W-:-:S05]  /*e9b0*/  FSEL R159, R159, RZ, P0 ;  /* 0x000000ff9f9f7208 */ /* 0x000fca0000000000 */
[--C-:B------:R-:W-:Y:S02]  /*e9c0*/  FFMA.FTZ R142, R3, c[0x0][0x2d0], -R159.reuse ;  /* 0x0000b400038e7a23 */ /* 0x100fe4000001089f */
[--C-:B------:R-:W-:Y:S02]  /*e9d0*/  FFMA.FTZ R35, R15, c[0x0][0x2d0], -R159.reuse ;  /* 0x0000b4000f237a23 */ /* 0x100fe4000001089f */
[--C-:B------:R-:W-:Y:S01]  /*e9e0*/  FFMA.FTZ R34, R17, c[0x0][0x2d0], -R159.reuse ;  /* 0x0000b40011227a23 */ /* 0x100fe2000001089f */
[----:B--2---:R-:W-:Y:S01]  /*e9f0*/  FMNMX.FTZ R3, R19, R18, !PT ;  /* 0x0000001213037209 */ /* 0x004fe20007810000 */
[--C-:B------:R-:W-:Y:S01]  /*ea00*/  FFMA.FTZ R28, R16, c[0x0][0x2d0], -R159.reuse ;  /* 0x0000b400101c7a23 */ /* 0x100fe2000001089f */
[----:B------:R-:W-:Y:S01]  /*ea10*/  MUFU.EX2 R142, R142 ;  /* 0x0000008e008e7308 */ /* 0x000fe20000000800 */
[--C-:B------:R-:W-:Y:S01]  /*ea20*/  FFMA.FTZ R145, R5, c[0x0][0x2d0], -R159.reuse ;  /* 0x0000b40005917a23 */ /* 0x100fe2000001089f */
[C---:B------:R-:W-:Y:S01]  /*ea30*/  FSETP.NEU.FTZ.AND P0, PT, R3.reuse, -INF , PT ;  /* 0xff8000000300780b */ /* 0x040fe20003f1d000 */
[----:B------:R-:W-:Y:S01]  /*ea40*/  FMUL.FTZ R150, R3, c[0x0][0x2d0] ;  /* 0x0000b40003967a20 */ /* 0x000fe20000410000 */
[----:B------:R-:W-:Y:S01]  /*ea50*/  LDSM.16.MT88.4 R16, [R194+0x800] ;  /* 0x00080000c210783b */ /* 0x000fe20000004200 */
[----:B------:R-:W-:-:S02]  /*ea60*/  FFMA.FTZ R33, R4, c[0x0][0x2d0], -R159 ;  /* 0x0000b40004217a23 */ /* 0x000fc4000001089f */
[--C-:B------:R-:W-:Y:S01]  /*ea70*/  FFMA.FTZ R144, R13, c[0x0][0x2d0], -R159.reuse ;  /* 0x0000b4000d907a23 */ /* 0x100fe2000001089f */
[----:B------:R-:W-:Y:S01]  /*ea80*/  FSEL R150, R150, RZ, P0 ;  /* 0x000000ff96967208 */ /* 0x000fe20000000000 */
[----:B------:R-:W1:Y:S01]  /*ea90*/  MUFU.EX2 R35, R35 ;  /* 0x0000002300237308 */ /* 0x000e620000000800 */
[--C-:B------:R-:W-:Y:S01]  /*eaa0*/  FFMA.FTZ R32, R12, c[0x0][0x2d0], -R159.reuse ;  /* 0x0000b4000c207a23 */ /* 0x100fe2000001089f */
[----:B------:R-:W-:Y:S01]  /*eab0*/  ISETP.GE.AND P0, PT, R0, R249, PT ;  /* 0x000000f90000720c */ /* 0x000fe20003f06270 */
[----:B------:R-:W-:Y:S02]  /*eac0*/  FFMA.FTZ R153, R153, c[0x0][0x2d0], -R159 ;  /* 0x0000b40099997a23 */ /* 0x000fe4000001089f */
[--C-:B------:R-:W-:Y:S02]  /*ead0*/  FFMA.FTZ R30, R2, c[0x0][0x2d0], -R150.reuse ;  /* 0x0000b400021e7a23 */ /* 0x100fe40000010896 */
[--C-:B------:R-:W-:Y:S01]  /*eae0*/  FFMA.FTZ R31, R14, c[0x0][0x2d0], -R150.reuse ;  /* 0x0000b4000e1f7a23 */ /* 0x100fe20000010896 */
[----:B------:R-:W-:Y:S01]  /*eaf0*/  MUFU.EX2 R34, R34 ;  /* 0x0000002200227308 */ /* 0x000fe20000000800 */
[--C-:B------:R-:W-:Y:S01]  /*eb00*/  FFMA.FTZ R29, R6, c[0x0][0x2d0], -R150.reuse ;  /* 0x0000b400061d7a23 */ /* 0x100fe20000010896 */
[----:B------:R-:W-:Y:S01]  /*eb10*/  LDSM.16.MT88.4 R12, [R193+0x800] ;  /* 0x00080000c10c783b */ /* 0x000fe20000004200 */
[----:B------:R-:W-:-:S02]  /*eb20*/  FFMA.FTZ R2, R7, c[0x0][0x2d0], -R150 ;  /* 0x0000b40007027a23 */ /* 0x000fc40000010896 */
[--C-:B------:R-:W-:Y:S01]  /*eb30*/  FFMA.FTZ R149, R11, c[0x0][0x2d0], -R150.reuse ;  /* 0x0000b4000b957a23 */ /* 0x100fe20000010896 */
[----:B------:R-:W2:Y:S01]  /*eb40*/  LDSM.16.MT88.4 R4, [R191+0x4000] ;  /* 0x00400000bf04783b */ /* 0x000ea20000004200 */
[--C-:B------:R-:W-:Y:S01]  /*eb50*/  FFMA.FTZ R147, R10, c[0x0][0x2d0], -R150.reuse ;  /* 0x0000b4000a937a23 */ /* 0x100fe20000010896 */
[----:B------:R-:W3:Y:S01]  /*eb60*/  MUFU.EX2 R28, R28 ;  /* 0x0000001c001c7308 */ /* 0x000ee20000000800 */
[--C-:B------:R-:W-:Y:S01]  /*eb70*/  FFMA.FTZ R148, R9, c[0x0][0x2d0], -R150.reuse ;  /* 0x0000b40009947a23 */ /* 0x100fe20000010896 */
[----:B-1----:R-:W-:Y:S01]  /*eb80*/  F2FP.BF16.PACK_AB R112, R35, R142 ;  /* 0x0000008e2370723e */ /* 0x002fe200000010ff */
[----:B------:R-:W-:Y:S02]  /*eb90*/  FFMA.FTZ R146, R8, c[0x0][0x2d0], -R150 ;  /* 0x0000b40008927a23 */ /* 0x000fe40000010896 */
[----:B------:R-:W1:Y:S01]  /*eba0*/  LDSM.16.MT88.4 R8, [R192+0x800] ;  /* 0x00080000c008783b */ /* 0x000e620000004200 */
[--C-:B------:R-:W-:Y:S02]  /*ebb0*/  FFMA.FTZ R154, R154, c[0x0][0x2d0], -R159.reuse ;  /* 0x0000b4009a9a7a23 */ /* 0x100fe4000001089f */
[----:B------:R-:W-:Y:S01]  /*ebc0*/  MUFU.EX2 R31, R31 ;  /* 0x0000001f001f7308 */ /* 0x000fe20000000800 */
[----:B------:R-:W-:-:S02]  /*ebd0*/  FFMA.FTZ R156, R156, c[0x0][0x2d0], -R159 ;  /* 0x0000b4009c9c7a23 */ /* 0x000fc4000001089f */
[--C-:B------:R-:W-:Y:S02]  /*ebe0*/  FFMA.FTZ R158, R158, c[0x0][0x2d0], -R159.reuse ;  /* 0x0000b4009e9e7a23 */ /* 0x100fe4000001089f */
[--C-:B------:R-:W-:Y:S02]  /*ebf0*/  FFMA.FTZ R163, R27, c[0x0][0x2d0], -R150.reuse ;  /* 0x0000b4001ba37a23 */ /* 0x100fe40000010896 */
[--C-:B------:R-:W-:Y:S01]  /*ec00*/  FFMA.FTZ R164, R25, c[0x0][0x2d0], -R150.reuse ;  /* 0x0000b40019a47a23 */ /* 0x100fe20000010896 */
[----:B------:R-:W4:Y:S01]  /*ec10*/  MUFU.EX2 R30, R30 ;  /* 0x0000001e001e7308 */ /* 0x000f220000000800 */
[----:B---3--:R-:W-:Y:S01]  /*ec20*/  F2FP.BF16.PACK_AB R114, R28, R34 ;  /* 0x000000221c72723e */ /* 0x008fe200000010ff */
[--C-:B------:R-:W-:Y:S02]  /*ec30*/  FFMA.FTZ R166, R26, c[0x0][0x2d0], -R150.reuse ;  /* 0x0000b4001aa67a23 */ /* 0x100fe40000010896 */
[----:B------:R-:W-:Y:S02]  /*ec40*/  FFMA.FTZ R167, R24, c[0x0][0x2d0], -R150 ;  /* 0x0000b40018a77a23 */ /* 0x000fe40000010896 */
[----:B------:R-:W-:Y:S01]  /*ec50*/  LDSM.16.MT88.4 R24, [R191+0x1000] ;  /* 0x00100000bf18783b */ /* 0x000fe20000004200 */
[--C-:B------:R-:W-:Y:S01]  /*ec60*/  FFMA.FTZ R165, R165, c[0x0][0x2d0], -R159.reuse ;  /* 0x0000b400a5a57a23 */ /* 0x100fe2000001089f */
[----:B------:R-:W-:Y:S01]  /*ec70*/  MUFU.EX2 R29, R29 ;  /* 0x0000001d001d7308 */ /* 0x000fe20000000800 */
[----:B------:R-:W-:-:S02]  /*ec80*/  FFMA.FTZ R162, R162, c[0x0][0x2d0], -R159 ;  /* 0x0000b400a2a27a23 */ /* 0x000fc4000001089f */
[--C-:B------:R-:W-:Y:S02]  /*ec90*/  FFMA.FTZ R161, R161, c[0x0][0x2d0], -R159.reuse ;  /* 0x0000b400a1a17a23 */ /* 0x100fe4000001089f */
[----:B------:R-:W-:Y:S02]  /*eca0*/  FFMA.FTZ R252, R160, c[0x0][0x2d0], -R159 ;  /* 0x0000b400a0fc7a23 */ /* 0x000fe4000001089f */
[--C-:B------:R-:W-:Y:S01]  /*ecb0*/  FFMA.FTZ R157, R157, c[0x0][0x2d0], -R150.reuse ;  /* 0x0000b4009d9d7a23 */ /* 0x100fe20000010896 */
[----:B------:R-:W3:Y:S01]  /*ecc0*/  MUFU.EX2 R2, R2 ;  /* 0x0000000200027308 */ /* 0x000ee20000000800 */
[----:B----4-:R-:W-:Y:S01]  /*ecd0*/  F2FP.BF16.PACK_AB R113, R30, R31 ;  /* 0x0000001f1e71723e */ /* 0x010fe200000010ff */
[--C-:B------:R-:W-:Y:S02]  /*ece0*/  FFMA.FTZ R155, R155, c[0x0][0x2d0], -R150.reuse ;  /* 0x0000b4009b9b7a23 */ /* 0x100fe40000010896 */
[--C-:B------:R-:W-:Y:S02]  /*ecf0*/  FFMA.FTZ R152, R152, c[0x0][0x2d0], -R150.reuse ;  /* 0x0000b40098987a23 */ /* 0x100fe40000010896 */
[----:B------:R-:W-:-:S02]  /*ed00*/  FFMA.FTZ R251, R151, c[0x0][0x2d0], -R150 ;  /* 0x0000b40097fb7a23 */ /* 0x000fc40000010896 */
[----:B------:R-:W-:Y:S01]  /*ed10*/  MUFU.EX2 R145, R145 ;  /* 0x0000009100917308 */ /* 0x000fe20000000800 */
[----:B------:R-:W-:Y:S02]  /*ed20*/  FADD.FTZ R35, R142, R35 ;  /* 0x000000238e237221 */ /* 0x000fe40000010000 */
[----:B------:R-:W-:Y:S02]  /*ed30*/  FADD.FTZ R30, R31, R30 ;  /* 0x0000001e1f1e7221 */ /* 0x000fe40000010000 */
[----:B------:R-:W-:Y:S01]  /*ed40*/  FADD.FTZ R34, R34, R35 ;  /* 0x0000002322227221 */ /* 0x000fe20000010000 */
[----:B---3--:R-:W-:Y:S02]  /*ed50*/  F2FP.BF16.PACK_AB R115, R2, R29 ;  /* 0x0000001d0273723e */ /* 0x008fe400000010ff */
[----:B------:R-:W3:Y:S01]  /*ed60*/  MUFU.EX2 R33, R33 ;  /* 0x0000002100217308 */ /* 0x000ee20000000800 */
[----:B------:R-:W-:Y:S02]  /*ed70*/  FADD.FTZ R29, R29, R30 ;  /* 0x0000001e1d1d7221 */ /* 0x000fe40000010000 */
[----:B------:R-:W-:-:S02]  /*ed80*/  FADD.FTZ R34, R28, R34 ;  /* 0x000000221c227221 */ /* 0x000fc40000010000 */
[----:B------:R-:W-:Y:S01]  /*ed90*/  FADD.FTZ R29, R2, R29 ;  /* 0x0000001d021d7221 */ /* 0x000fe20000010000 */
[C---:B------:R-:W-:Y:S02]  /*eda0*/  HMMA.16816.F32.BF16 R36, R112.reuse, R40, RZ ;  /* 0x000000287024723c */ /* 0x040fe400000418ff */
[----:B------:R-:W-:Y:S06]  /*edb0*/  MUFU.EX2 R144, R144 ;  /* 0x0000009000907308 */ /* 0x000fec0000000800 */
[C---:B------:R-:W-:Y:S02]  /*edc0*/  HMMA.16816.F32.BF16 R44, R112.reuse, R48, RZ ;  /* 0x00000030702c723c */ /* 0x040fe400000418ff */
[----:B------:R-:W-:Y:S06]  /*edd0*/  MUFU.EX2 R32, R32 ;  /* 0x0000002000207308 */ /* 0x000fec0000000800 */
[C---:B------:R-:W-:Y:S02]  /*ede0*/  HMMA.16816.F32.BF16 R40, R112.reuse, R42, RZ ;  /* 0x0000002a7028723c */ /* 0x040fe400000418ff */
[----:B------:R-:W-:Y:S06]  /*edf0*/  MUFU.EX2 R149, R149 ;  /* 0x0000009500957308 */ /* 0x000fec0000000800 */
[C---:B------:R-:W-:Y:S02]  /*ee00*/  HMMA.16816.F32.BF16 R48, R112.reuse, R50, RZ ;  /* 0x000000327030723c */ /* 0x040fe400000418ff */
[----:B------:R-:W4:Y:S06]  /*ee10*/  MUFU.EX2 R147, R147 ;  /* 0x0000009300937308 */ /* 0x000f2c0000000800 */
        /* <DEDUP_REMOVED lines=35> */
[----:B------:R-:W1:Y:S06]  /*f050*/  MUFU.EX2 R251, R251 ;  /* 0x000000fb00fb7308 */ /* 0x000e6c0000000800 */
[C---:B--2---:R-:W-:Y:S07]  /*f060*/  HMMA.16816.F32.BF16 R116, R112.reuse, R4, RZ ;  /* 0x000000047074723c */ /* 0x044fee00000418ff */
[----:B---3--:R-:W-:Y:S01]  /*f070*/  F2FP.BF16.PACK_AB R4, R33, R145 ;  /* 0x000000912104723e */ /* 0x008fe200000010ff */
[----:B------:R-:W-:Y:S01]  /*f080*/  HMMA.16816.F32.BF16 R112, R112, R6, RZ ;  /* 0x000000067070723c */ /* 0x000fe200000418ff */
[----:B----4-:R-:W-:Y:S01]  /*f090*/  F2FP.BF16.PACK_AB R5, R147, R149 ;  /* 0x000000959305723e */ /* 0x010fe200000010ff */
        /* <DEDUP_REMOVED lines=9> */
[----:B------:R-:W-:Y:S01]  /*f130*/  HMMA.16816.F32.BF16 R36, R4, R12, R36 ;  /* 0x0000000c0424723c */ /* 0x000fe20000041824 */
[----:B------:R-:W-:-:S07]  /*f140*/  FADD.FTZ R148, R146, R148 ;  /* 0x0000009492947221 */ /* 0x000fce0000010000 */
[C---:B------:R-:W-:Y:S01]  /*f150*/  HMMA.16816.F32.BF16 R40, R4.reuse, R14, R40 ;  /* 0x0000000e0428723c */ /* 0x040fe20000041828 */
[----:B------:R-:W2:Y:S07]  /*f160*/  LDSM.16.MT88.4 R12, [R193+0x2800] ;  /* 0x00280000c10c783b */ /* 0x000eae0000004200 */
[C---:B-1----:R-:W-:Y:S08]  /*f170*/  HMMA.16816.F32.BF16 R44, R4.reuse, R8, R44 ;  /* 0x00000008042c723c */ /* 0x042ff0000004182c */
[C---:B------:R-:W-:Y:S01]  /*f180*/  HMMA.16816.F32.BF16 R48, R4.reuse, R10, R48 ;  /* 0x0000000a0430723c */ /* 0x040fe20000041830 */
[----:B------:R-:W1:Y:S07]  /*f190*/  LDSM.16.MT88.4 R8, [R192+0x2800] ;  /* 0x00280000c008783b */ /* 0x000e6e0000004200 */
[C---:B------:R-:W-:Y:S08]  /*f1a0*/  HMMA.16816.F32.BF16 R128, R4.reuse, R16, R128 ;  /* 0x000000100480723c */ /* 0x040ff00000041880 */
[C---:B------:R-:W-:Y:S01]  /*f1b0*/  HMMA.16816.F32.BF16 R124, R4.reuse, R18, R124 ;  /* 0x00000012047c723c */ /* 0x040fe2000004187c */
[----:B------:R-:W3:Y:S07]  /*f1c0*/  LDSM.16.MT88.4 R16, [R194+0x2800] ;  /* 0x00280000c210783b */ /* 0x000eee0000004200 */
[C---:B------:R-:W-:Y:S08]  /*f1d0*/  HMMA.16816.F32.BF16 R52, R4.reuse, R20, R52 ;  /* 0x000000140434723c */ /* 0x040ff00000041834 */
[C---:B------:R-:W-:Y:S01]  /*f1e0*/  HMMA.16816.F32.BF16 R56, R4.reuse, R22, R56 ;  /* 0x000000160438723c */ /* 0x040fe20000041838 */
[----:B------:R-:W4:Y:S07]  /*f1f0*/  LDSM.16.MT88.4 R20, [R191+0x2800] ;  /* 0x00280000bf14783b */ /* 0x000f2e0000004200 */
[C---:B--2---:R-:W-:Y:S08]  /*f200*/  HMMA.16816.F32.BF16 R68, R4.reuse, R12, R68 ;  /* 0x0000000c0444723c */ /* 0x044ff00000041844 */
[C---:B------:R-:W-:Y:S01]  /*f210*/  HMMA.16816.F32.BF16 R72, R4.reuse, R14, R72 ;  /* 0x0000000e0448723c */ /* 0x040fe20000041848 */
[----:B------:R-:W2:Y:S07]  /*f220*/  LDSM.16.MT88.4 R12, [R193+0x4800] ;  /* 0x00480000c10c783b */ /* 0x000eae0000004200 */
[C---:B-1----:R-:W-:Y:S08]  /*f230*/  HMMA.16816.F32.BF16 R76, R4.reuse, R8, R76 ;  /* 0x00000008044c723c */ /* 0x042ff0000004184c */
[C---:B------:R-:W-:Y:S01]  /*f240*/  HMMA.16816.F32.BF16 R80, R4.reuse, R10, R80 ;  /* 0x0000000a0450723c */ /* 0x040fe20000041850 */
[----:B------:R-:W1:Y:S07]  /*f250*/  LDSM.16.MT88.4 R8, [R192+0x4800] ;  /* 0x00480000c008783b */ /* 0x000e6e0000004200 */
[C---:B---3--:R-:W-:Y:S08]  /*f260*/  HMMA.16816.F32.BF16 R60, R4.reuse, R16, R60 ;  /* 0x00000010043c723c */ /* 0x048ff0000004183c */
[C---:B------:R-:W-:Y:S01]  /*f270*/  HMMA.16816.F32.BF16 R64, R4.reuse, R18, R64 ;  /* 0x000000120440723c */ /* 0x040fe20000041840 */
[----:B------:R-:W3:Y:S07]  /*f280*/  LDSM.16.MT88.4 R16, [R194+0x4800] ;  /* 0x00480000c210783b */ /* 0x000eee0000004200 */
[C---:B----4-:R-:W-:Y:S08]  /*f290*/  HMMA.16816.F32.BF16 R84, R4.reuse, R20, R84 ;  /* 0x000000140454723c */ /* 0x050ff00000041854 */
        /* <DEDUP_REMOVED lines=12> */
[----:B------:R-:W-:Y:S01]  /*f360*/  HMMA.16816.F32.BF16 R112, R4, R22, R112 ;  /* 0x000000160470723c */ /* 0x000fe20000041870 */
[----:B------:R-:W4:Y:S06]  /*f370*/  LDSM.16.MT88.4 R20, [R194+0x3000] ;  /* 0x00300000c214783b */ /* 0x000f2c0000004200 */
        /* <DEDUP_REMOVED lines=9> */
[----:B--2---:R-:W-:Y:S01]  /*f410*/  HMMA.16816.F32.BF16 R36, R4, R12, R36 ;  /* 0x0000000c0424723c */ /* 0x004fe20000041824 */
[----:B------:R-:W-:-:S02]  /*f420*/  FADD.FTZ R166, R166, R163 ;  /* 0x000000a3a6a67221 */ /* 0x000fc40000010000 */
[----:B------:R-:W-:Y:S02]  /*f430*/  FADD.FTZ R156, R158, R156 ;  /* 0x0000009c9e9c7221 */ /* 0x000fe40000010000 */
[----:B------:R-:W-:Y:S02]  /*f440*/  FADD.FTZ R166, R167, R166 ;  /* 0x000000a6a7a67221 */ /* 0x000fe40000010000 */
[----:B------:R-:W-:Y:S01]  /*f450*/  FADD.FTZ R156, R165, R156 ;  /* 0x0000009ca59c7221 */ /* 0x000fe20000010000 */
[----:B------:R-:W-:Y:S01]  /*f460*/  HMMA.16816.F32.BF16 R40, R4, R14, R40 ;  /* 0x0000000e0428723c */ /* 0x000fe20000041828 */
[----:B------:R-:W2:Y:S01]  /*f470*/  LDSM.16.MT88.4 R12, [R193+0x3000] ;  /* 0x00300000c10c783b */ /* 0x000ea20000004200 */
[----:B------:R-:W-:Y:S02]  /*f480*/  FADD.FTZ R166, R157, R166 ;  /* 0x000000a69da67221 */ /* 0x000fe40000010000 */
[----:B------:R-:W-:Y:S02]  /*f490*/  FADD.FTZ R156, R162, R156 ;  /* 0x0000009ca29c7221 */ /* 0x000fe40000010000 */
[----:B------:R-:W-:-:S02]  /*f4a0*/  FADD.FTZ R166, R155, R166 ;  /* 0x000000a69ba67221 */ /* 0x000fc40000010000 */
[----:B-1----:R-:W-:Y:S01]  /*f4b0*/  HMMA.16816.F32.BF16 R44, R4, R8, R44 ;  /* 0x00000008042c723c */ /* 0x002fe2000004182c */
[----:B------:R-:W-:Y:S02]  /*f4c0*/  FADD.FTZ R156, R161, R156 ;  /* 0x0000009ca19c7221 */ /* 0x000fe40000010000 */
[----:B------:R-:W-:-:S05]  /*f4d0*/  FADD.FTZ R166, R152, R166 ;  /* 0x000000a698a67221 */ /* 0x000fca0000010000 */
[C---:B------:R-:W-:Y:S01]  /*f4e0*/  HMMA.16816.F32.BF16 R48, R4.reuse, R10, R48 ;  /* 0x0000000a0430723c */ /* 0x040fe20000041830 */
[----:B------:R-:W1:Y:S07]  /*f4f0*/  LDSM.16.MT88.4 R8, [R192+0x3000] ;  /* 0x00300000c008783b */ /* 0x000e6e0000004200 */
[C---:B---3--:R-:W-:Y:S08]  /*f500*/  HMMA.16816.F32.BF16 R128, R4.reuse, R16, R128 ;  /* 0x000000100480723c */ /* 0x048ff00000041880 */
[C---:B------:R-:W-:Y:S01]  /*f510*/  HMMA.16816.F32.BF16 R124, R4.reuse, R18, R124 ;  /* 0x00000012047c723c */ /* 0x040fe2000004187c */
[----:B------:R-:W3:Y:S07]  /*f520*/  LDSM.16.MT88.4 R16, [R191+0x3000] ;  /* 0x00300000bf10783b */ /* 0x000eee0000004200 */
[C---:B----4-:R-:W-:Y:S08]  /*f530*/  HMMA.16816.F32.BF16 R60, R4.reuse, R20, R60 ;  /* 0x00000014043c723c */ /* 0x050ff0000004183c */
[C---:B--2---:R-:W-:Y:S08]  /*f540*/  HMMA.16816.F32.BF16 R68, R4.reuse, R12, R68 ;  /* 0x0000000c0444723c */ /* 0x044ff00000041844 */
[C---:B------:R-:W-:Y:S01]  /*f550*/  HMMA.16816.F32.BF16 R72, R4.reuse, R14, R72 ;  /* 0x0000000e0448723c */ /* 0x040fe20000041848 */
[----:B------:R-:W2:Y:S07]  /*f560*/  LDSM.16.MT88.4 R12, [R193+0x5000] ;  /* 0x00500000c10c783b */ /* 0x000eae0000004200 */
[C---:B-1----:R-:W-:Y:S08]  /*f570*/  HMMA.16816.F32.BF16 R76, R4.reuse, R8, R76 ;  /* 0x00000008044c723c */ /* 0x042ff0000004184c */
[C---:B------:R-:W-:Y:S01]  /*f580*/  HMMA.16816.F32.BF16 R80, R4.reuse, R10, R80 ;  /* 0x0000000a0450723c */ /* 0x040fe20000041850 */
[----:B------:R-:W1:Y:S07]  /*f590*/  LDSM.16.MT88.4 R8, [R192+0x5000] ;  /* 0x00500000c008783b */ /* 0x000e6e0000004200 */
[C---:B------:R-:W-:Y:S01]  /*f5a0*/  HMMA.16816.F32.BF16 R64, R4.reuse, R22, R64 ;  /* 0x000000160440723c */ /* 0x040fe20000041840 */
[----:B------:R-:W4:Y:S07]  /*f5b0*/  LDSM.16.MT88.4 R20, [R194+0x5000] ;  /* 0x00500000c214783b */ /* 0x000f2e0000004200 */
[C---:B---3--:R-:W-:Y:S08]  /*f5c0*/  HMMA.16816.F32.BF16 R84, R4.reuse, R16, R84 ;  /* 0x000000100454723c */ /* 0x048ff00000041854 */
[C---:B------:R-:W-:Y:S01]  /*f5d0*/  HMMA.16816.F32.BF16 R88, R4.reuse, R18, R88 ;  /* 0x000000120458723c */ /* 0x040fe20000041858 */
[----:B------:R-:W3:Y:S07]  /*f5e0*/  LDSM.16.MT88.4 R16, [R191+0x5000] ;  /* 0x00500000bf10783b */ /* 0x000eee0000004200 */
[C---:B--2---:R-:W-:Y:S08]  /*f5f0*/  HMMA.16816.F32.BF16 R120, R4.reuse, R12, R120 ;  /* 0x0000000c0478723c */ /* 0x044ff00000041878 */
[C---:B------:R-:W-:Y:S01]  /*f600*/  HMMA.16816.F32.BF16 R100, R4.reuse, R14, R100 ;  /* 0x0000000e0464723c */ /* 0x040fe20000041864 */
[----:B------:R-:W2:Y:S07]  /*f610*/  LDSM.16.MT88.4 R12, [R193+0x1800] ;  /* 0x00180000c10c783b */ /* 0x000eae0000004200 */
[C---:B-1----:R-:W-:Y:S08]  /*f620*/  HMMA.16816.F32.BF16 R104, R4.reuse, R8, R104 ;  /* 0x000000080468723c */ /* 0x042ff00000041868 */
[C---:B------:R-:W-:Y:S01]  /*f630*/  HMMA.16816.F32.BF16 R108, R4.reuse, R10, R108 ;  /* 0x0000000a046c723c */ /* 0x040fe2000004186c */
[----:B------:R-:W1:Y:S07]  /*f640*/  LDSM.16.MT88.4 R8, [R191+0x1800] ;  /* 0x00180000bf08783b */ /* 0x000e6e0000004200 */
[C---:B------:R-:W-:Y:S08]  /*f650*/  HMMA.16816.F32.BF16 R52, R4.reuse, R24, R52 ;  /* 0x000000180434723c */ /* 0x040ff00000041834 */
[C---:B------:R-:W-:Y:S01]  /*f660*/  HMMA.16816.F32.BF16 R56, R4.reuse, R26, R56 ;  /* 0x0000001a0438723c */ /* 0x040fe20000041838 */
[----:B------:R-:W5:Y:S07]  /*f670*/  LDSM.16.MT88.4 R24, [R194+0x1800] ;  /* 0x00180000c218783b */ /* 0x000f6e0000004200 */
[C---:B----4-:R-:W-:Y:S08]  /*f680*/  HMMA.16816.F32.BF16 R92, R4.reuse, R20, R92 ;  /* 0x00000014045c723c */ /* 0x050ff0000004185c */
[C---:B------:R-:W-:Y:S01]  /*f690*/  HMMA.16816.F32.BF16 R96, R4.reuse, R22, R96 ;  /* 0x000000160460723c */ /* 0x040fe20000041860 */
[----:B------:R-:W4:Y:S07]  /*f6a0*/  LDSM.16.MT88.4 R20, [R192+0x1800] ;  /* 0x00180000c014783b */ /* 0x000f2e0000004200 */
[C---:B---3--:R-:W-:Y:S08]  /*f6b0*/  HMMA.16816.F32.BF16 R116, R4.reuse, R16, R116 ;  /* 0x000000100474723c */ /* 0x048ff00000041874 */
[----:B------:R-:W-:Y:S01]  /*f6c0*/  HMMA.16816.F32.BF16 R112, R4, R18, R112 ;  /* 0x000000120470723c */ /* 0x000fe20000041870 */
[----:B------:R-:W3:Y:S06]  /*f6d0*/  LDSM.16.MT88.4 R16, [R194+0x3800] ;  /* 0x00380000c210783b */ /* 0x000eec0000004200 */
[----:B------:R-:W-:-:S02]  /*f6e0*/  F2FP.BF16.PACK_AB R4, R162, R165 ;  /* 0x000000a5a204723e */ /* 0x000fc400000010ff */
[C---:B------:R-:W-:Y:S01]  /*f6f0*/  F2FP.BF16.PACK_AB R6, R252.reuse, R161 ;  /* 0x000000a1fc06723e */ /* 0x040fe200000010ff */
[----:B------:R-:W-:Y:S01]  /*f700*/  FADD.FTZ R252, R252, R156 ;  /* 0x0000009cfcfc7221 */ /* 0x000fe20000010000 */
[----:B------:R-:W-:Y:S02]  /*f710*/  F2FP.BF16.PACK_AB R5, R155, R157 ;  /* 0x0000009d9b05723e */ /* 0x000fe400000010ff */
[C---:B------:R-:W-:Y:S01]  /*f720*/  F2FP.BF16.PACK_AB R7, R251.reuse, R152 ;  /* 0x00000098fb07723e */ /* 0x040fe200000010ff */
[----:B------:R-:W-:-:S06]  /*f730*/  FADD.FTZ R251, R251, R166 ;  /* 0x000000a6fbfb7221 */ /* 0x000fcc0000010000 */
[C---:B--2---:R-:W-:Y:S08]  /*f740*/  HMMA.16816.F32.BF16 R36, R4.reuse, R12, R36 ;  /* 0x0000000c0424723c */ /* 0x044ff00000041824 */
[C---:B------:R-:W-:Y:S01]  /*f750*/  HMMA.16816.F32.BF16 R40, R4.reuse, R14, R40 ;  /* 0x0000000e0428723c */ /* 0x040fe20000041828 */
[----:B------:R-:W2:Y:S07]  /*f760*/  LDSM.16.MT88.4 R12, [R193+0x3800] ;  /* 0x00380000c10c783b */ /* 0x000eae0000004200 */
[C---:B-1----:R-:W-:Y:S08]  /*f770*/  HMMA.16816.F32.BF16 R52, R4.reuse, R8, R52 ;  /* 0x000000080434723c */ /* 0x042ff00000041834 */
[C---:B------:R-:W-:Y:S01]  /*f780*/  HMMA.16816.F32.BF16 R56, R4.reuse, R10, R56 ;  /* 0x0000000a0438723c */ /* 0x040fe20000041838 */
[----:B------:R-:W1:Y:S07]  /*f790*/  LDSM.16.MT88.4 R8, [R194+0x5800] ;  /* 0x00580000c208783b */ /* 0x000e6e0000004200 */
[C---:B-----5:R-:W-:Y:S08]  /*f7a0*/  HMMA.16816.F32.BF16 R128, R4.reuse, R24, R128 ;  /* 0x000000180480723c */ /* 0x060ff00000041880 */
        /* <DEDUP_REMOVED lines=14> */
[C---:B-----5:R-:W-:Y:S08]  /*f890*/  HMMA.16816.F32.BF16 R76, R4.reuse, R24, R76 ;  /* 0x00000018044c723c */ /* 0x060ff0000004184c */
[C---:B------:R-:W-:Y:S08]  /*f8a0*/  HMMA.16816.F32.BF16 R80, R4.reuse, R26, R80 ;  /* 0x0000001a0450723c */ /* 0x040ff00000041850 */
[C---:B----4-:R-:W-:Y:S08]  /*f8b0*/  HMMA.16816.F32.BF16 R84, R4.reuse, R20, R84 ;  /* 0x000000140454723c */ /* 0x050ff00000041854 */
[C---:B------:R-:W-:Y:S08]  /*f8c0*/  HMMA.16816.F32.BF16 R88, R4.reuse, R22, R88 ;  /* 0x000000160458723c */ /* 0x040ff00000041858 */
[C---:B---3--:R-:W-:Y:S08]  /*f8d0*/  HMMA.16816.F32.BF16 R120, R4.reuse, R16, R120 ;  /* 0x000000100478723c */ /* 0x048ff00000041878 */
[C---:B------:R-:W-:Y:S08]  /*f8e0*/  HMMA.16816.F32.BF16 R100, R4.reuse, R18, R100 ;  /* 0x000000120464723c */ /* 0x040ff00000041864 */
[C---:B--2---:R-:W-:Y:S08]  /*f8f0*/  HMMA.16816.F32.BF16 R104, R4.reuse, R12, R104 ;  /* 0x0000000c0468723c */ /* 0x044ff00000041868 */
[C---:B------:R-:W-:Y:S08]  /*f900*/  HMMA.16816.F32.BF16 R108, R4.reuse, R14, R108 ;  /* 0x0000000e046c723c */ /* 0x040ff0000004186c */
[C---:B-1----:R-:W-:Y:S08]  /*f910*/  HMMA.16816.F32.BF16 R116, R4.reuse, R8, R116 ;  /* 0x000000080474723c */ /* 0x042ff00000041874 */
[----:B------:R-:W-:Y:S01]  /*f920*/  HMMA.16816.F32.BF16 R112, R4, R10, R112 ;  /* 0x0000000a0470723c */ /* 0x000fe20000041870 */
[----:B------:R-:W-:Y:S07]  /*f930*/  @!UPT UIADD3 URZ, URZ, URZ, URZ ;  /* 0x0000003f3f3ff290 */ /* 0x000fee000fffe03f */
[----:B------:R-:W-:Y:S11]  /*f940*/  @!P0 BRA `(.L_x_239) ;  /* 0x00002a1000008947 */ /* 0x000ff60003800000 */
[----:B------:R-:W-:Y:S02]  /*f950*/  MOV R250, R0 ;  /* 0x0000000000fa7202 */ /* 0x000fe40000000f00 */
[----:B------:R-:W-:-:S02]  /*f960*/  MOV R0, R3 ;  /* 0x0000000300007202 */ /* 0x000fc40000000f00 */
[----:B------:R-:W-:Y:S02]  /*f970*/  MOV R2, R137 ;  /* 0x0000008900027202 */ /* 0x000fe40000000f00 */
.L_x_240:
[----:B------:R-:W2:Y:S01]  /*f980*/  LDL.64 R156, [R1] ;  /* 0x00000000019c7983 */ /* 0x000ea20000100a00 */
[----:B------:R-:W-:Y:S04]  /*f990*/  DEPBAR.LE SB0, 0x0 ;  /* 0x000080000000791a */ /* 0x000fe80000000000 */
[----:B------:R-:W-:Y:S01]  /*f9a0*/  WARPSYNC 0xffffffff ;  /* 0xffffffff00007948 */ /* 0x000fe20003800000 */
[----:B------:R-:W-:Y:S01]  /*f9b0*/  BAR.SYNC.DEFER_BLOCKING 0x0 ;  /* 0x0000000000007b1d */ /* 0x000fe20000010000 */
[----:B------:R-:W-:Y:S01]  /*f9c0*/  SHF.R.S32.HI R3, RZ, 0x1f, R250 ;  /* 0x0000001fff037819 */ /* 0x000fe200000114fa */
[----:B------:R-:W-:Y:S01]  /*f9d0*/  IMAD.WIDE.U32 R28, R250, c[0x0][0x208], RZ ;  /* 0x00008200fa1c7a25 */ /* 0x000fe200078e00ff */
[----:B------:R-:W-:Y:S02]  /*f9e0*/  MOV R142, c[0x0][0x208] ;  /* 0x00008200008e7a02 */ /* 0x000fe40000000f00 */
[----:B------:R-:W-:Y:S01]  /*f9f0*/  MOV R21, c[0x0][0x20c] ;  /* 0x0000830000157a02 */ /* 0x000fe20000000f00 */
[----:B------:R-:W-:Y:S01]  /*fa00*/  IMAD R3, R3, c[0x0][0x208], RZ ;  /* 0x0000820003037a24 */ /* 0x000fe200078e02ff */
[----:B------:R-:W-:Y:S02]  /*fa10*/  SHF.L.U32 R167, R28, 0x6, RZ ;  /* 0x000000061ca77819 */ /* 0x000fe400000006ff */
[----:B------:R-:W-:Y:S01]  /*fa20*/  ISETP.GE.AND P6, PT, R212, c[0x0][0x1d4], PT ;  /* 0x00007500d4007a0c */ /* 0x000fe20003fc6270 */
[----:B------:R-:W-:Y:S05]  /*fa30*/  IMAD R3, R250, c[0x0][0x20c], R3 ;  /* 0x00008300fa037a24 */ /* 0x000fea00078e0203 */
[----:B------:R-:W-:Y:S04]  /*fa40*/  IADD3 R3, R29, R3, RZ ;  /* 0x000000031d037210 */ /* 0x000fe80007ffe0ff */
[----:B------:R-:W-:Y:S01]  /*fa50*/  SHF.L.U64.HI R28, R28, 0x6, R3 ;  /* 0x000000061c1c7819 */ /* 0x000fe20000010203 */
[----:B------:R-:W-:Y:S08]  /*fa60*/  LDSM.16.M88.4 R32, [R201] ;  /* 0x00000000c920783b */ /* 0x000ff00000000200 */
[----:B------:R-:W1:Y:S08]  /*fa70*/  LDSM.16.M88.4 R8, [R200] ;  /* 0x00000000c808783b */ /* 0x000e700000000200 */
[----:B------:R-:W3:Y:S08]  /*fa80*/  LDSM.16.M88.4 R16, [R200+0x800] ;  /* 0x00080000c810783b */ /* 0x000ef00000000200 */
[----:B------:R-:W4:Y:S08]  /*fa90*/  LDSM.16.M88.4 R24, [R200+0x1000] ;  /* 0x00100000c818783b */ /* 0x000f300000000200 */
[----:B------:R-:W5:Y:S08]  /*faa0*/  LDSM.16.M88.4 R144, [R200+0x1800] ;  /* 0x00180000c890783b */ /* 0x000f700000000200 */
[----:B------:R-:W-:Y:S01]  /*fab0*/  LDSM.16.M88.4 R148, [R199] ;  /* 0x00000000c794783b */ /* 0x000fe20000000200 */
[C---:B-1----:R-:W-:Y:S07]  /*fac0*/  HMMA.16816.F32.BF16 R4, R32.reuse, R8, RZ ;  /* 0x000000082004723c */ /* 0x042fee00000418ff */
[----:B------:R-:W1:Y:S01]  /*fad0*/  LDSM.16.M88.4 R152, [R198] ;  /* 0x00000000c698783b */ /* 0x000e620000000200 */
[C---:B------:R-:W-:Y:S07]  /*fae0*/  HMMA.16816.F32.BF16 R8, R32.reuse, R10, RZ ;  /* 0x0000000a2008723c */ /* 0x040fee00000418ff */
[----:B------:R-:W-:Y:S01]  /*faf0*/  LDSM.16.M88.4 R160, [R189] ;  /* 0x00000000bda0783b */ /* 0x000fe20000000200 */
[C---:B---3--:R-:W-:Y:S08]  /*fb00*/  HMMA.16816.F32.BF16 R12, R32.reuse, R16, RZ ;  /* 0x00000010200c723c */ /* 0x048ff000000418ff */
[C---:B------:R-:W-:Y:S01]  /*fb10*/  HMMA.16816.F32.BF16 R16, R32.reuse, R18, RZ ;  /* 0x000000122010723c */ /* 0x040fe200000418ff */
[----:B--2---:R-:W-:Y:S03]  /*fb20*/  IADD3 R173, P0, R156, 0x40, RZ ;  /* 0x000000409cad7810 */ /* 0x004fe60007f1e0ff */
[----:B------:R-:W-:Y:S02]  /*fb30*/  IADD3 R3, P3, R167, R156, RZ ;  /* 0x0000009ca7037210 */ /* 0x000fe40007f7e0ff */
[----:B------:R-:W-:Y:S02]  /*fb40*/  IADD3.X R29, RZ, R245, RZ, P0, !PT ;  /* 0x000000f5ff1d7210 */ /* 0x000fe400007fe4ff */
[C---:B------:R-:W-:Y:S04]  /*fb50*/  LEA R164, P2, R3.reuse, c[0x0][0x1f8], 0x1 ;  /* 0x00007e0003a47a11 */ /* 0x040fe800078408ff */
[----:B------:R-:W-:Y:S02]  /*fb60*/  LEA R172, P0, R142, R167, 0x5 ;  /* 0x000000a78eac7211 */ /* 0x000fe400078028ff */
[----:B------:R-:W-:Y:S02]  /*fb70*/  IADD3.X R20, R28, R245, RZ, P3, !PT ;  /* 0x000000f51c147210 */ /* 0x000fe40001ffe4ff */
[----:B------:R-:W-:Y:S02]  /*fb80*/  LEA.HI.X R142, R142, R28, R21, 0x5, P0 ;  /* 0x0000001c8e8e7211 */ /* 0x000fe400000f2c15 */
[----:B------:R-:W-:Y:S02]  /*fb90*/  LEA.HI.X R165, R3, c[0x0][0x1fc], R20, 0x1, P2 ;  /* 0x00007f0003a57a11 */ /* 0x000fe400010f0c14 */
[C---:B----4-:R-:W-:Y:S01]  /*fba0*/  HMMA.16816.F32.BF16 R20, R32.reuse, R24, RZ ;  /* 0x000000182014723c */ /* 0x050fe200000418ff */
[C---:B------:R-:W-:Y:S04]  /*fbb0*/  IADD3 R30, P1, R167.reuse, R173, RZ ;  /* 0x000000ada71e7210 */ /* 0x040fe80007f3e0ff */
[----:B------:R-:W-:Y:S02]  /*fbc0*/  IADD3.X R31, R28, R29, RZ, P1, !PT ;  /* 0x0000001d1c1f7210 */ /* 0x000fe40000ffe4ff */
[----:B------:R-:W-:Y:S01]  /*fbd0*/  IADD3 R3, P1, R156, 0x80, RZ ;  /* 0x000000809c037810 */ /* 0x000fe20007f3e0ff */
[C---:B------:R-:W-:Y:S01]  /*fbe0*/  HMMA.16816.F32.BF16 R24, R32.reuse, R26, RZ ;  /* 0x0000001a2018723c */ /* 0x040fe200000418ff */
[----:B------:R-:W-:Y:S03]  /*fbf0*/  LEA R170, P0, R30, c[0x0][0x1f8], 0x1 ;  /* 0x00007e001eaa7a11 */ /* 0x000fe600078008ff */
[----:B------:R-:W-:Y:S02]  /*fc00*/  IADD3 R167, P3, R167, R3, RZ ;  /* 0x00000003a7a77210 */ /* 0x000fe40007f7e0ff */
[----:B------:R-:W-:Y:S02]  /*fc10*/  IADD3.X R137, RZ, R245, RZ, P1, !PT ;  /* 0x000000f5ff897210 */ /* 0x000fe40000ffe4ff */
[----:B------:R-:W-:Y:S04]  /*fc20*/  IADD3 R173, P1, R172, R173, RZ ;  /* 0x000000adacad7210 */ /* 0x000fe80007f3e0ff */
[----:B------:R-:W-:Y:S02]  /*fc30*/  IADD3.X R174, R142, R29, RZ, P1, !PT ;  /* 0x0000001d8eae7210 */ /* 0x000fe40000ffe4ff */
[----:B------:R-:W-:Y:S02]  /*fc40*/  LEA.HI.X R171, R30, c[0x0][0x1fc], R31, 0x1, P0 ;  /* 0x00007f001eab7a11 */ /* 0x000fe400000f0c1f */
[----:B------:R-:W-:Y:S02]  /*fc50*/  IADD3.X R169, R28, R137, RZ, P3, !PT ;  /* 0x000000891ca97210 */ /* 0x000fe40001ffe4ff */
[C---:B-----5:R-:W-:Y:S01]  /*fc60*/  HMMA.16816.F32.BF16 R28, R32.reuse, R144, RZ ;  /* 0x00000090201c723c */ /* 0x060fe200000418ff */
[----:B------:R-:W-:Y:S02]  /*fc70*/  ISETP.GE.AND P3, PT, R246, c[0x0][0x1d4], PT ;  /* 0x00007500f6007a0c */ /* 0x000fe40003f66270 */
[C---:B------:R-:W-:Y:S02]  /*fc80*/  IADD3 R3, P0, R172.reuse, R3, RZ ;  /* 0x00000003ac037210 */ /* 0x040fe40007f1e0ff */
[----:B------:R-:W-:Y:S02]  /*fc90*/  IADD3 R172, P2, R172, R156, RZ ;  /* 0x0000009cacac7210 */ /* 0x000fe40007f5e0ff */
[----:B------:R-:W2:Y:S01]  /*fca0*/  LDSM.16.M88.4 R156, [R190] ;  /* 0x00000000be9c783b */ /* 0x000ea20000000200 */
[----:B------:R-:W-:Y:S01]  /*fcb0*/  HMMA.16816.F32.BF16 R32, R32, R146, RZ ;  /* 0x000000922020723c */ /* 0x000fe200000418ff */
[C---:B------:R-:W-:Y:S03]  /*fcc0*/  LEA R168, P5, R167.reuse, c[0x0][0x1f8], 0x1 ;  /* 0x00007e00a7a87a11 */ /* 0x040fe600078a08ff */
[----:B------:R-:W-:Y:S02]  /*fcd0*/  LEA R166, P4, R172, c[0x0][0x1f8], 0x1 ;  /* 0x00007e00aca67a11 */ /* 0x000fe400078808ff */
[----:B------:R-:W-:Y:S01]  /*fce0*/  LEA.HI.X R169, R167, c[0x0][0x1fc], R169, 0x1, P5 ;  /* 0x00007f00a7a97a11 */ /* 0x000fe200028f0ca9 */
[----:B------:R-:W3:Y:S01]  /*fcf0*/  LDSM.16.M88.4 R144, [R188] ;  /* 0x00000000bc90783b */ /* 0x000ee20000000200 */
[C---:B-1----:R-:W-:Y:S05]  /*fd00*/  HMMA.16816.F32.BF16 R4, R148.reuse, R152, R4 ;  /* 0x000000989404723c */ /* 0x042fea0000041804 */
[----:B------:R-:W-:Y:S02]  /*fd10*/  ISETP.GE.AND P5, PT, R211, c[0x0][0x1d4], PT ;  /* 0x00007500d3007a0c */ /* 0x000fe40003fa6270 */
[----:B------:R-:W-:Y:S01]  /*fd20*/  @!PT LDS RZ, [RZ] ;  /* 0x00000000fffff984 */ /* 0x000fe20000000800 */
[----:B------:R-:W-:Y:S01]  /*fd30*/  @!PT LDS RZ, [RZ] ;  /* 0x00000000fffff984 */ /* 0x000fe20000000800 */
[----:B------:R-:W-:Y:S01]  /*fd40*/  @!PT LDS RZ, [RZ] ;  /* 0x00000000fffff984 */ /* 0x000fe20000000800 */
[----:B------:R1:W-:Y:S01]  /*fd50*/  LDGSTS.E.BYPASS.LTC128B.128 [R217+0x100], [R164.64], !P3 ;  /* 0x00100000a4d97fae */ /* 0x0003e2000d901d46 */
[C---:B------:R-:W-:Y:S04]  /*fd60*/  HMMA.16816.F32.BF16 R8, R148.reuse, R154, R8 ;  /* 0x0000009a9408723c */ /* 0x040fe80000041808 */
[C---:B------:R-:W-:Y:S02]  /*fd70*/  IADD3.X R137, R142.reuse, R137, RZ, P0, !PT ;  /* 0x000000898e897210 */ /* 0x040fe400007fe4ff */
[----:B------:R-:W-:Y:S01]  /*fd80*/  IADD3.X R142, R142, R245, RZ, P2, !PT ;  /* 0x000000f58e8e7210 */ /* 0x000fe200017fe4ff */
[----:B------:R4:W-:Y:S01]  /*fd90*/  LDGSTS.E.BYPASS.LTC128B.128 [R217+0x2100], [R170.64], !P6 ;  /* 0x02100000aad97fae */ /* 0x0009e2000f101d46 */
[C---:B------:R-:W-:Y:S04]  /*fda0*/  LEA R176, P0, R173.reuse, c[0x0][0x1f8], 0x1 ;  /* 0x00007e00adb07a11 */ /* 0x040fe800078008ff */
[----:B------:R-:W-:Y:S02]  /*fdb0*/  LEA.HI.X R167, R172, c[0x0][0x1fc], R142, 0x1, P4 ;  /* 0x00007f00aca77a11 */ /* 0x000fe400020f0c8e */
[----:B------:R-:W-:Y:S01]  /*fdc0*/  LEA.HI.X R177, R173, c[0x0][0x1fc], R174, 0x1, P0 ;  /* 0x00007f00adb17a11 */ /* 0x000fe200000f0cae */
[----:B------:R4:W-:Y:S01]  /*fdd0*/  LDGSTS.E.BYPASS.LTC128B.128 [R217+0x4100], [R168.64], !P5 ;  /* 0x04100000a8d97fae */ /* 0x0009e2000e901d46 */
[C---:B------:R-:W-:Y:S04]  /*fde0*/  LEA R172, P0, R3.reuse, c[0x0][0x1f8], 0x1 ;  /* 0x00007e0003ac7a11 */ /* 0x040fe800078008ff */
[----:B------:R-:W-:Y:S02]  /*fdf0*/  LEA.HI.X R173, R3, c[0x0][0x1fc], R137, 0x1, P0 ;  /* 0x00007f0003ad7a11 */ /* 0x000fe400000f0c89 */
[C---:B------:R-:W-:Y:S01]  /*fe00*/  ISETP.GT.AND P0, PT, R250.reuse, R249, PT ;  /* 0x000000f9fa00720c */ /* 0x040fe20003f04270 */
[C---:B--2---:R-:W-:Y:S01]  /*fe10*/  HMMA.16816.F32.BF16 R12, R148.reuse, R156, R12 ;  /* 0x0000009c940c723c */ /* 0x044fe2000004180c */
[----:B------:R1:W-:Y:S02]  /*fe20*/  LDGSTS.E.BYPASS.LTC128B.128 [R217+0x1100], [R166.64], !P3 ;  /* 0x01100000a6d97fae */ /* 0x0003e4000d901d46 */
[----:B------:R-:W-:Y:S05]  /*fe30*/  IADD3 R250, R250, -0x1, RZ ;  /* 0xfffffffffafa7810 */ /* 0x000fea0007ffe0ff */
[C---:B------:R-:W-:Y:S01]  /*fe40*/  HMMA.16816.F32.BF16 R16, R148.reuse, R158, R16 ;  /* 0x0000009e9410723c */ /* 0x040fe20000041810 */
[----:B------:R2:W-:Y:S07]  /*fe50*/  LDGSTS.E.BYPASS.LTC128B.128 [R217+0x3100], [R176.64], !P6 ;  /* 0x03100000b0d97fae */ /* 0x0005ee000f101d46 */
[C---:B------:R-:W-:Y:S01]  /*fe60*/  HMMA.16816.F32.BF16 R20, R148.reuse, R160, R20 ;  /* 0x000000a09414723c */ /* 0x040fe20000041814 */
[----:B------:R5:W-:Y:S07]  /*fe70*/  LDGSTS.E.BYPASS.LTC128B.128 [R217+0x5100], [R172.64], !P5 ;  /* 0x05100000acd97fae */ /* 0x000bee000e901d46 */
[C---:B------:R-:W-:Y:S01]  /*fe80*/  HMMA.16816.F32.BF16 R24, R148.reuse, R162, R24 ;  /* 0x000000a29418723c */ /* 0x040fe20000041818 */
[----:B------:R-:W-:Y:S07]  /*fe90*/  LDSM.16.M88.4 R152, [R197] ;  /* 0x00000000c598783b */ /* 0x000fee0000000200 */
[C---:B---3--:R-:W-:Y:S01]  /*fea0*/  HMMA.16816.F32.BF16 R28, R148.reuse, R144, R28 ;  /* 0x00000090941c723c */ /* 0x048fe2000004181c */
[----:B-1----:R-:W1:Y:S07]  /*feb0*/  LDSM.16.M88.4 R164, [R196] ;  /* 0x00000000c4a4783b */ /* 0x002e6e0000000200 */
[----:B------:R-:W-:Y:S01]  /*fec0*/  HMMA.16816.F32.BF16 R32, R148, R146, R32 ;  /* 0x000000929420723c */ /* 0x000fe20000041820 */
[----:B------:R-:W3:Y:S08]  /*fed0*/  LDSM.16.M88.4 R156, [R196+0x800] ;  /* 0x00080000c49c783b */ /* 0x000ef00000000200 */
[----:B----4-:R-:W4:Y:S08]  /*fee0*/  LDSM.16.M88.4 R168, [R196+0x1000] ;  /* 0x00100000c4a8783b */ /* 0x010f300000000200 */
[----:B------:R-:W0:Y:S08]  /*fef0*/  LDGDEPBAR ;  /* 0x00000000000079af */ /* 0x000e300000000000 */
[----:B------:R-:W4:Y:S01]  /*ff00*/  LDSM.16.M88.4 R160, [R196+0x1800] ;  /* 0x00180000c4a0783b */ /* 0x000f220000000200 */
[C---:B-1----:R-:W-:Y:S07]  /*ff10*/  HMMA.16816.F32.BF16 R4, R152.reuse, R164, R4 ;  /* 0x000000a49804723c */ /* 0x042fee0000041804 */
[----:B-----5:R-:W-:Y:S01]  /*ff20*/  LDSM.16.M88.4 R172, [R195] ;  /* 0x00000000c3ac783b */ /* 0x020fe20000000200 */
[C---:B------:R-:W-:Y:S07]  /*ff30*/  HMMA.16816.F32.BF16 R8, R152.reuse, R166, R8 ;  /* 0x000000a69808723c */ /* 0x040fee0000041808 */
[----:B--2---:R-:W1:Y:S01]  /*ff40*/  LDSM.16.M88.4 R176, [R187] ;  /* 0x00000000bbb0783b */ /* 0x004e620000000200 */
[C---:B---3--:R-:W-:Y:S07]  /*ff50*/  HMMA.16816.F32.BF16 R12, R152.reuse, R156, R12 ;  /* 0x0000009c980c723c */ /* 0x048fee000004180c */
[----:B------:R-:W2:Y:S01]  /*ff60*/  LDSM.16.M88.4 R144, [R187+0x800] ;  /* 0x00080000bb90783b */ /* 0x000ea20000000200 */
[C---:B------:R-:W-:Y:S07]  /*ff70*/  HMMA.16816.F32.BF16 R16, R152.reuse, R158, R16 ;  /* 0x0000009e9810723c */ /* 0x040fee0000041810 */
[----:B------:R-:W3:Y:S01]  /*ff80*/  LDSM.16.M88.4 R148, [R187+0x1000] ;  /* 0x00100000bb94783b */ /* 0x000ee20000000200 */
[C---:B----4-:R-:W-:Y:S07]  /*ff90*/  HMMA.16816.F32.BF16 R20, R152.reuse, R168, R20 ;  /* 0x000000a89814723c */ /* 0x050fee0000041814 */
[----:B------:R-:W4:Y:S01]  /*ffa0*/  LDSM.16.M88.4 R156, [R187+0x1800] ;  /* 0x00180000bb9c783b */ /* 0x000f220000000200 */
[C---:B------:R-:W-:Y:S07]  /*ffb0*/  HMMA.16816.F32.BF16 R24, R152.reuse, R170, R24 ;  /* 0x000000aa9818723c */ /* 0x040fee0000041818 */
[----:B------:R-:W-:Y:S01]  /*ffc0*/  LDSM.16.M88.4 R164, [R200+0x3800] ;  /* 0x00380000c8a4783b */ /* 0x000fe20000000200 */
[C---:B------:R-:W-:Y:S07]  /*ffd0*/  HMMA.16816.F32.BF16 R28, R152.reuse, R160, R28 ;  /* 0x000000a0981c723c */ /* 0x040fee000004181c */
[----:B------:R-:W-:Y:S01]  /*ffe0*/  LDSM.16.M88.4 R168, [R199+0x4000] ;  /* 0x00400000c7a8783b */ /* 0x000fe20000000200 */
[----:B------:R-:W-:Y:S07]  /*fff0*/  HMMA.16816.F32.BF16 R32, R152, R162, R32 ;  /* 0x000000a29820723c */ /* 0x000fee0000041820 */
[----:B------:R-:W-:Y:S01]  /*10000*/  LDSM.16.M88.4 R152, [R201+0x4000] ;  /* 0x00400000c998783b */ /* 0x000fe20000000200 */
[C---:B-1----:R-:W-:Y:S07]  /*10010*/  HMMA.16816.F32.BF16 R4, R172.reuse, R176, R4 ;  /* 0x000000b0ac04723c */ /* 0x042fee0000041804 */
[----:B------:R-:W1:Y:S01]  /*10020*/  LDSM.16.M88.4 R160, [R200+0x2000] ;  /* 0x00200000c8a0783b */ /* 0x000e620000000200 */
[C---:B------:R-:W-:Y:S07]  /*10030*/  HMMA.16816.F32.BF16 R8, R172.reuse, R178, R8 ;  /* 0x000000b2ac08723c */ /* 0x040fee0000041808 */
[----:B------:R-:W-:Y:S01]  /*10040*/  LDSM.16.M88.4 R176, [R186] ;  /* 0x00000000bab0783b */ /* 0x000fe20000000200 */
[C---:B--2---:R-:W-:Y:S08]  /*10050*/  HMMA.16816.F32.BF16 R12, R172.reuse, R144, R12 ;  /* 0x00000090ac0c723c */ /* 0x044ff0000004180c */
[C---:B------:R-:W-:Y:S01]  /*10060*/  HMMA.16816.F32.BF16 R16, R172.reuse, R146, R16 ;  /* 0x00000092ac10723c */ /* 0x040fe20000041810 */
[----:B------:R-:W2:Y:S07]  /*10070*/  LDSM.16.M88.4 R144, [R200+0x2800] ;  /* 0x00280000c890783b */ /* 0x000eae0000000200 */
[C---:B---3--:R-:W-:Y:S08]  /*10080*/  HMMA.16816.F32.BF16 R20, R172.reuse, R148, R20 ;  /* 0x00000094ac14723c */ /* 0x048ff00000041814 */
[C---:B------:R-:W-:Y:S01]  /*10090*/  HMMA.16816.F32.BF16 R24, R172.reuse, R150, R24 ;  /* 0x00000096ac18723c */ /* 0x040fe20000041818 */
[----:B------:R-:W3:Y:S07]  /*100a0*/  LDSM.16.M88.4 R148, [R200+0x3000] ;  /* 0x00300000c894783b */ /* 0x000eee0000000200 */
[C---:B----4-:R-:W-:Y:S08]  /*100b0*/  HMMA.16816.F32.BF16 R28, R172.reuse, R156, R28 ;  /* 0x0000009cac1c723c */ /* 0x050ff0000004181c */
[----:B------:R-:W-:Y:S01]  /*100c0*/  HMMA.16816.F32.BF16 R32, R172, R158, R32 ;  /* 0x0000009eac20723c */ /* 0x000fe20000041820 */
[----:B------:R-:W4:Y:S07]  /*100d0*/  LDSM.16.M88.4 R156, [R185] ;  /* 0x00000000b99c783b */ /* 0x000f2e0000000200 */
[C---:B-1----:R-:W-:Y:S01]  /*100e0*/  HMMA.16816.F32.BF16 R4, R152.reuse, R160, R4 ;  /* 0x000000a09804723c */ /* 0x042fe20000041804 */
[----:B------:R-:W-:Y:S07]  /*100f0*/  LDSM.16.M88.4 R172, [R195+0x4000] ;  /* 0x00400000c3ac783b */ /* 0x000fee0000000200 */
[C---:B------:R-:W-:Y:S01]  /*10100*/  HMMA.16816.F32.BF16 R8, R152.reuse, R162, R8 ;  /* 0x000000a29808723c */ /* 0x040fe20000041808 */
[----:B------:R-:W1:Y:S07]  /*10110*/  LDSM.16.M88.4 R160, [R184] ;  /* 0x00000000b8a0783b */ /* 0x000e6e0000000200 */
[C---:B--2---:R-:W-:Y:S08]  /*10120*/  HMMA.16816.F32.BF16 R12, R152.reuse, R144, R12 ;  /* 0x00000090980c723c */ /* 0x044ff0000004180c */
[C---:B------:R-:W-:Y:S01]  /*10130*/  HMMA.16816.F32.BF16 R16, R152.reuse, R146, R16 ;  /* 0x000000929810723c */ /* 0x040fe20000041810 */
[----:B------:R-:W2:Y:S07]  /*10140*/  LDSM.16.M88.4 R144, [R183] ;  /* 0x00000000b790783b */ /* 0x000eae0000000200 */
[C---:B---3--:R-:W-:Y:S08]  /*10150*/  HMMA.16816.F32.BF16 R20, R152.reuse, R148, R20 ;  /* 0x000000949814723c */ /* 0x048ff00000041814 */
[C---:B------:R-:W-:Y:S01]  /*10160*/  HMMA.16816.F32.BF16 R24, R152.reuse, R150, R24 ;  /* 0x000000969818723c */ /* 0x040fe20000041818 */
[----:B------:R-:W-:Y:S07]  /*10170*/  LDSM.16.M88.4 R148, [R197+0x4000] ;  /* 0x00400000c594783b */ /* 0x000fee0000000200 */
[C---:B------:R-:W-:Y:S08]  /*10180*/  HMMA.16816.F32.BF16 R28, R152.reuse, R164, R28 ;  /* 0x000000a4981c723c */ /* 0x040ff0000004181c */
[----:B------:R-:W-:Y:S01]  /*10190*/  HMMA.16816.F32.BF16 R32, R152, R166, R32 ;  /* 0x000000a69820723c */ /* 0x000fe20000041820 */
[----:B------:R-:W3:Y:S07]  /*101a0*/  LDSM.16.M88.4 R152, [R196+0x2000] ;  /* 0x00200000c498783b */ /* 0x000eee0000000200 */
[C---:B------:R-:W-:Y:S01]  /*101b0*/  HMMA.16816.F32.BF16 R4, R168.reuse, R176, R4 ;  /* 0x000000b0a804723c */ /* 0x040fe20000041804 */
[----:B------:R-:W-:Y:S07]  /*101c0*/  LDSM.16.M88.4 R164, [R196+0x3000] ;  /* 0x00300000c4a4783b */ /* 0x000fee0000000200 */
[C---:B------:R-:W-:Y:S01]  /*101d0*/  HMMA.16816.F32.BF16 R8, R168.reuse, R178, R8 ;  /* 0x000000b2a808723c */ /* 0x040fe20000041808 */
[----:B------:R-:W-:Y:S07]  /*101e0*/  LDSM.16.M88.4 R176, [R187+0x2000] ;  /* 0x00200000bbb0783b */ /* 0x000fee0000000200 */
[C---:B----4-:R-:W-:Y:S08]  /*101f0*/  HMMA.16816.F32.BF16 R12, R168.reuse, R156, R12 ;  /* 0x0000009ca80c723c */ /* 0x050ff0000004180c */
        /* <DEDUP_REMOVED lines=8> */
[C---:B---3--:R-:W-:Y:S01]  /*10280*/  HMMA.16816.F32.BF16 R4, R148.reuse, R152, R4 ;  /* 0x000000989404723c */ /* 0x048fe20000041804 */
[----:B------:R-:W3:Y:S07]  /*10290*/  LDSM.16.M88.4 R168, [R187+0x3000] ;  /* 0x00300000bba8783b */ /* 0x000eee0000000200 */
[C---:B------:R-:W-:Y:S01]  /*102a0*/  HMMA.16816.F32.BF16 R8, R148.reuse, R154, R8 ;  /* 0x0000009a9408723c */ /* 0x040fe20000041808 */
[----:B------:R-:W5:Y:S07]  /*102b0*/  LDSM.16.M88.4 R152, [R187+0x3800] ;  /* 0x00380000bb98783b */ /* 0x000f6e0000000200 */
[C---:B----4-:R-:W-:Y:S08]  /*102c0*/  HMMA.16816.F32.BF16 R12, R148.reuse, R156, R12 ;  /* 0x0000009c940c723c */ /* 0x050ff0000004180c */
[C---:B------:R-:W-:Y:S01]  /*102d0*/  HMMA.16816.F32.BF16 R16, R148.reuse, R158, R16 ;  /* 0x0000009e9410723c */ /* 0x040fe20000041810 */
[----:B------:R-:W-:Y:S07]  /*102e0*/  LDSM.16.M88.4 R156, [R200+0x4000] ;  /* 0x00400000c89c783b */ /* 0x000fee0000000200 */
[C---:B------:R-:W-:Y:S08]  /*102f0*/  HMMA.16816.F32.BF16 R20, R148.reuse, R164, R20 ;  /* 0x000000a49414723c */ /* 0x040ff00000041814 */
[C---:B------:R-:W-:Y:S01]  /*10300*/  HMMA.16816.F32.BF16 R24, R148.reuse, R166, R24 ;  /* 0x000000a69418723c */ /* 0x040fe20000041818 */
[----:B------:R-:W-:Y:S07]  /*10310*/  LDSM.16.M88.4 R164, [R200+0x5800] ;  /* 0x00580000c8a4783b */ /* 0x000fee0000000200 */
[C---:B-1----:R-:W-:Y:S08]  /*10320*/  HMMA.16816.F32.BF16 R28, R148.reuse, R160, R28 ;  /* 0x000000a0941c723c */ /* 0x042ff0000004181c */
[----:B------:R-:W-:Y:S01]  /*10330*/  HMMA.16816.F32.BF16 R32, R148, R162, R32 ;  /* 0x000000a29420723c */ /* 0x000fe20000041820 */
[----:B------:R-:W1:Y:S07]  /*10340*/  LDSM.16.M88.4 R148, [R201+0x8000] ;  /* 0x00800000c994783b */ /* 0x000e6e0000000200 */
[C---:B------:R-:W-:Y:S01]  /*10350*/  HMMA.16816.F32.BF16 R4, R172.reuse, R176, R4 ;  /* 0x000000b0ac04723c */ /* 0x040fe20000041804 */
[----:B------:R-:W-:Y:S07]  /*10360*/  LDSM.16.M88.4 R160, [R200+0x5000] ;  /* 0x00500000c8a0783b */ /* 0x000fee0000000200 */
[C---:B------:R-:W-:Y:S01]  /*10370*/  HMMA.16816.F32.BF16 R8, R172.reuse, R178, R8 ;  /* 0x000000b2ac08723c */ /* 0x040fe20000041808 */
[----:B------:R-:W-:Y:S07]  /*10380*/  LDSM.16.M88.4 R176, [R182] ;  /* 0x00000000b6b0783b */ /* 0x000fee0000000200 */
[C---:B--2---:R-:W-:Y:S08]  /*10390*/  HMMA.16816.F32.BF16 R12, R172.reuse, R144, R12 ;  /* 0x00000090ac0c723c */ /* 0x044ff0000004180c */
[C---:B------:R-:W-:Y:S01]  /*103a0*/  HMMA.16816.F32.BF16 R16, R172.reuse, R146, R16 ;  /* 0x00000092ac10723c */ /* 0x040fe20000041810 */
[----:B------:R-:W2:Y:S07]  /*103b0*/  LDSM.16.M88.4 R144, [R200+0x4800] ;  /* 0x00480000c890783b */ /* 0x000eae0000000200 */
[C---:B---3--:R-:W-:Y:S08]  /*103c0*/  HMMA.16816.F32.BF16 R20, R172.reuse, R168, R20 ;  /* 0x000000a8ac14723c */ /* 0x048ff00000041814 */
[C---:B------:R-:W-:Y:S01]  /*103d0*/  HMMA.16816.F32.BF16 R24, R172.reuse, R170, R24 ;  /* 0x000000aaac18723c */ /* 0x040fe20000041818 */
[----:B------:R-:W3:Y:S07]  /*103e0*/  LDSM.16.M88.4 R168, [R199+0x8000] ;  /* 0x00800000c7a8783b */ /* 0x000eee0000000200 */
[C---:B-----5:R-:W-:Y:S08]  /*103f0*/  HMMA.16816.F32.BF16 R28, R172.reuse, R152, R28 ;  /* 0x00000098ac1c723c */ /* 0x060ff0000004181c */
        /* <DEDUP_REMOVED lines=9> */
[C---:B------:R-:W-:Y:S08]  /*10490*/  HMMA.16816.F32.BF16 R20, R148.reuse, R160, R20 ;  /* 0x000000a09414723c */ /* 0x040ff00000041814 */
[C---:B------:R-:W-:Y:S01]  /*104a0*/  HMMA.16816.F32.BF16 R24, R148.reuse, R162, R24 ;  /* 0x000000a29418723c */ /* 0x040fe20000041818 */
[----:B------:R-:W-:Y:S07]  /*104b0*/  LDSM.16.M88.4 R160, [R196+0x4000] ;  /* 0x00400000c4a0783b */ /* 0x000fee0000000200 */
[C---:B------:R-:W-:Y:S08]  /*104c0*/  HMMA.16816.F32.BF16 R28, R148.reuse, R164, R28 ;  /* 0x000000a4941c723c */ /* 0x040ff0000004181c */
[----:B------:R-:W-:Y:S01]  /*104d0*/  HMMA.16816.F32.BF16 R32, R148, R166, R32 ;  /* 0x000000a69420723c */ /* 0x000fe20000041820 */
[----:B------:R-:W5:Y:S07]  /*104e0*/  LDSM.16.M88.4 R148, [R197+0x8000] ;  /* 0x00800000c594783b */ /* 0x000f6e0000000200 */
[C---:B---3--:R-:W-:Y:S01]  /*104f0*/  HMMA.16816.F32.BF16 R4, R168.reuse, R176, R4 ;  /* 0x000000b0a804723c */ /* 0x048fe20000041804 */
[----:B------:R-:W-:Y:S07]  /*10500*/  LDSM.16.M88.4 R164, [R196+0x5000] ;  /* 0x00500000c4a4783b */ /* 0x000fee0000000200 */
[C---:B------:R-:W-:Y:S01]  /*10510*/  HMMA.16816.F32.BF16 R8, R168.reuse, R178, R8 ;  /* 0x000000b2a808723c */ /* 0x040fe20000041808 */
[----:B------:R-:W-:Y:S07]  /*10520*/  LDSM.16.M88.4 R176, [R187+0x4000] ;  /* 0x00400000bbb0783b */ /* 0x000fee0000000200 */
[C---:B----4-:R-:W-:Y:S08]  /*10530*/  HMMA.16816.F32.BF16 R12, R168.reuse, R152, R12 ;  /* 0x00000098a80c723c */ /* 0x050ff0000004180c */
[C---:B------:R-:W-:Y:S01]  /*10540*/  HMMA.16816.F32.BF16 R16, R168.reuse, R154, R16 ;  /* 0x0000009aa810723c */ /* 0x040fe20000041810 */
[----:B------:R-:W3:Y:S07]  /*10550*/  LDSM.16.M88.4 R152, [R196+0x4800] ;  /* 0x00480000c498783b */ /* 0x000eee0000000200 */
[C---:B-1----:R-:W-:Y:S08]  /*10560*/  HMMA.16816.F32.BF16 R20, R168.reuse, R156, R20 ;  /* 0x0000009ca814723c */ /* 0x042ff00000041814 */
[C---:B------:R-:W-:Y:S01]  /*10570*/  HMMA.16816.F32.BF16 R24, R168.reuse, R158, R24 ;  /* 0x0000009ea818723c */ /* 0x040fe20000041818 */
[----:B------:R-:W1:Y:S07]  /*10580*/  LDSM.16.M88.4 R156, [R196+0x5800] ;  /* 0x00580000c49c783b */ /* 0x000e6e0000000200 */
[C---:B--2---:R-:W-:Y:S08]  /*10590*/  HMMA.16816.F32.BF16 R28, R168.reuse, R144, R28 ;  /* 0x00000090a81c723c */ /* 0x044ff0000004181c */
[----:B------:R-:W-:Y:S01]  /*105a0*/  HMMA.16816.F32.BF16 R32, R168, R146, R32 ;  /* 0x00000092a820723c */ /* 0x000fe20000041820 */
[----:B------:R-:W2:Y:S06]  /*105b0*/  LDL.64 R170, [R1+0x8] ;  /* 0x0000080001aa7983 */ /* 0x000eac0000100a00 */
[----:B------:R-:W4:Y:S01]  /*105c0*/  LDSM.16.M88.4 R144, [R187+0x4800] ;  /* 0x00480000bb90783b */ /* 0x000f220000000200 */
[C---:B-----5:R-:W-:Y:S08]  /*105d0*/  HMMA.16816.F32.BF16 R4, R148.reuse, R160, R4 ;  /* 0x000000a09404723c */ /* 0x060ff00000041804 */
[C---:B------:R-:W-:Y:S08]  /*105e0*/  HMMA.16816.F32.BF16 R8, R148.reuse, R162, R8 ;  /* 0x000000a29408723c */ /* 0x040ff00000041808 */
[C---:B---3--:R-:W-:Y:S08]  /*105f0*/  HMMA.16816.F32.BF16 R12, R148.reuse, R152, R12 ;  /* 0x00000098940c723c */ /* 0x048ff0000004180c */
[C---:B------:R-:W-:Y:S01]  /*10600*/  HMMA.16816.F32.BF16 R16, R148.reuse, R154, R16 ;  /* 0x0000009a9410723c */ /* 0x040fe20000041810 */
[----:B------:R-:W3:Y:S07]  /*10610*/  LDSM.16.M88.4 R152, [R187+0x5000] ;  /* 0x00500000bb98783b */ /* 0x000eee0000000200 */
[C---:B------:R-:W-:Y:S08]  /*10620*/  HMMA.16816.F32.BF16 R20, R148.reuse, R164, R20 ;  /* 0x000000a49414723c */ /* 0x040ff00000041814 */
[C---:B------:R-:W-:Y:S08]  /*10630*/  HMMA.16816.F32.BF16 R24, R148.reuse, R166, R24 ;  /* 0x000000a69418723c */ /* 0x040ff00000041818 */
[C---:B-1----:R-:W-:Y:S08]  /*10640*/  HMMA.16816.F32.BF16 R28, R148.reuse, R156, R28 ;  /* 0x0000009c941c723c */ /* 0x042ff0000004181c */
[----:B------:R-:W-:Y:S01]  /*10650*/  HMMA.16816.F32.BF16 R32, R148, R158, R32 ;  /* 0x0000009e9420723c */ /* 0x000fe20000041820 */
[----:B------:R-:W1:Y:S01]  /*10660*/  LDSM.16.M88.4 R148, [R187+0x5800] ;  /* 0x00580000bb94783b */ /* 0x000e620000000200 */
[----:B------:R-:W-:Y:S06]  /*10670*/  DEPBAR.LE SB0, 0x0 ;  /* 0x000080000000791a */ /* 0x000fec0000000000 */
[C---:B------:R-:W-:Y:S01]  /*10680*/  HMMA.16816.F32.BF16 R4, R172.reuse, R176, R4 ;  /* 0x000000b0ac04723c */ /* 0x040fe20000041804 */
[----:B------:R-:W-:Y:S07]  /*10690*/  BAR.SYNC.DEFER_BLOCKING 0x0 ;  /* 0x0000000000007b1d */ /* 0x000fee0000010000 */
[C---:B------:R-:W-:Y:S08]  /*106a0*/  HMMA.16816.F32.BF16 R8, R172.reuse, R178, R8 ;  /* 0x000000b2ac08723c */ /* 0x040ff00000041808 */
[C---:B----4-:R-:W-:Y:S08]  /*106b0*/  HMMA.16816.F32.BF16 R12, R172.reuse, R144, R12 ;  /* 0x00000090ac0c723c */ /* 0x050ff0000004180c */
[C---:B------:R-:W-:Y:S04]  /*106c0*/  HMMA.16816.F32.BF16 R16, R172.reuse, R146, R16 ;  /* 0x00000092ac10723c */ /* 0x040fe80000041810 */
[----:B------:R-:W-:Y:S02]  /*106d0*/  FMNMX.FTZ R3, R4, R2, !PT ;  /* 0x0000000204037209 */ /* 0x000fe40007810000 */
[----:B------:R-:W-:Y:S01]  /*106e0*/  FMNMX.FTZ R137, R6, R0, !PT ;  /* 0x0000000006897209 */ /* 0x000fe20007810000 */
[----:B------:R-:W-:Y:S01]  /*106f0*/  @P0 IMAD.WIDE.U32 R146, R250, c[0x0][0x1e0], RZ ;  /* 0x00007800fa920a25 */ /* 0x000fe200078e00ff */
[C---:B---3--:R-:W-:Y:S04]  /*10700*/  HMMA.16816.F32.BF16 R20, R172.reuse, R152, R20 ;  /* 0x00000098ac14723c */ /* 0x048fe80000041814 */
[----:B------:R-:W-:Y:S02]  /*10710*/  FMNMX.FTZ R3, R5, R3, !PT ;  /* 0x0000000305037209 */ /* 0x000fe40007810000 */
[----:B------:R-:W-:Y:S02]  /*10720*/  FMNMX.FTZ R137, R7, R137, !PT ;  /* 0x0000008907897209 */ /* 0x000fe40007810000 */
        /* <DEDUP_REMOVED lines=30> */
[----:B------:R-:W-:Y:S01]  /*10910*/  @P0 SHF.L.U32 R149, R146, 0x6, RZ ;  /* 0x0000000692950819 */ /* 0x000fe200000006ff */
[----:B------:R-:W1:Y:S01]  /*10920*/  SHFL.BFLY PT, R142, R145, 0x2, 0x1f ;  /* 0x0c401f00918e7f89 */ /* 0x000e6200000e0000 */
[----:B------:R-:W-:Y:S07]  /*10930*/  FMNMX.FTZ R137, R35, R3, !PT ;  /* 0x0000000323897209 */ /* 0x000fee0007810000 */
[----:B------:R-:W3:Y:S01]  /*10940*/  SHFL.BFLY PT, R3, R137, 0x2, 0x1f ;  /* 0x0c401f0089037f89 */ /* 0x000ee200000e0000 */
[----:B-1----:R-:W-:Y:S07]  /*10950*/  FMNMX.FTZ R145, R145, R142, !PT ;  /* 0x0000008e91917209 */ /* 0x002fee0007810000 */
[----:B------:R-:W1:Y:S01]  /*10960*/  SHFL.BFLY PT, R144, R145, 0x1, 0x1f ;  /* 0x0c201f0091907f89 */ /* 0x000e6200000e0000 */
[----:B---3--:R-:W-:Y:S07]  /*10970*/  FMNMX.FTZ R142, R137, R3, !PT ;  /* 0x00000003898e7209 */ /* 0x008fee0007810000 */
[----:B------:R-:W3:Y:S01]  /*10980*/  SHFL.BFLY PT, R3, R142, 0x1, 0x1f ;  /* 0x0c201f008e037f89 */ /* 0x000ee200000e0000 */
[----:B-1----:R-:W-:Y:S02]  /*10990*/  FMNMX.FTZ R137, R145, R144, !PT ;  /* 0x0000009091897209 */ /* 0x002fe40007810000 */
[----:B------:R-:W-:Y:S03]  /*109a0*/  @P0 SHF.R.S32.HI R144, RZ, 0x1f, R250 ;  /* 0x0000001fff900819 */ /* 0x000fe600000114fa */
[----:B------:R-:W-:Y:S02]  /*109b0*/  FMUL.FTZ R173, R137, c[0x0][0x2d0] ;  /* 0x0000b40089ad7a20 */ /* 0x000fe40000410000 */
[----:B------:R-:W-:Y:S01]  /*109c0*/  @P0 IMAD R144, R144, c[0x0][0x1e0], RZ ;  /* 0x0000780090900a24 */ /* 0x000fe200078e02ff */
[----:B---3--:R-:W-:Y:S01]  /*109d0*/  FMNMX.FTZ R3, R142, R3, !PT ;  /* 0x000000038e037209 */ /* 0x008fe20007810000 */
[--C-:B------:R-:W-:Y:S01]  /*109e0*/  FFMA.FTZ R142, R4, c[0x0][0x2d0], -R173.reuse ;  /* 0x0000b400048e7a23 */ /* 0x100fe200000108ad */
[----:B------:R-:W-:Y:S01]  /*109f0*/  @P0 MOV R4, c[0x0][0x1e4] ;  /* 0x0000790000040a02 */ /* 0x000fe20000000f00 */
[----:B------:R-:W-:Y:S02]  /*10a00*/  @P0 IMAD R144, R250, c[0x0][0x1e4], R144 ;  /* 0x00007900fa900a24 */ /* 0x000fe400078e0290 */
[--C-:B------:R-:W-:Y:S02]  /*10a10*/  FFMA.FTZ R164, R5, c[0x0][0x2d0], -R173.reuse ;  /* 0x0000b40005a47a23 */ /* 0x100fe400000108ad */
[----:B------:R-:W-:Y:S01]  /*10a20*/  FFMA.FTZ R165, R8, c[0x0][0x2d0], -R173 ;  /* 0x0000b40008a57a23 */ /* 0x000fe200000108ad */
[----:B------:R-:W-:Y:S01]  /*10a30*/  @P0 IADD3 R145, R147, R144, RZ ;  /* 0x0000009093910210 */ /* 0x000fe20007ffe0ff */
[----:B------:R-:W-:Y:S01]  /*10a40*/  FADD.FTZ R2, -R137, R2 ;  /* 0x0000000289027221 */ /* 0x000fe20000010100 */
[----:B------:R-:W-:Y:S01]  /*10a50*/  @P0 MOV R144, c[0x0][0x1e0] ;  /* 0x0000780000900a02 */ /* 0x000fe20000000f00 */
[----:B------:R-:W-:Y:S01]  /*10a60*/  FADD.FTZ R0, -R3, R0 ;  /* 0x0000000003007221 */ /* 0x000fe20000010100 */
[----:B------:R-:W-:Y:S01]  /*10a70*/  @P0 SHF.L.U64.HI R145, R146, 0x6, R145 ;  /* 0x0000000692910819 */ /* 0x000fe20000010291 */
[--C-:B------:R-:W-:Y:S01]  /*10a80*/  FFMA.FTZ R166, R9, c[0x0][0x2d0], -R173.reuse ;  /* 0x0000b40009a67a23 */ /* 0x100fe200000108ad */
[----:B------:R-:W-:Y:S01]  /*10a90*/  @P0 LEA R146, P1, R144, R149, 0x5 ;  /* 0x0000009590920211 */ /* 0x000fe200078228ff */
[----:B------:R-:W-:Y:S01]  /*10aa0*/  FMUL.FTZ R2, R2, c[0x0][0x2d0] ;  /* 0x0000b40002027a20 */ /* 0x000fe20000410000 */
[----:B------:R-:W-:Y:S01]  /*10ab0*/  MUFU.EX2 R142, R142 ;  /* 0x0000008e008e7308 */ /* 0x000fe20000000800 */
[----:B------:R-:W-:Y:S01]  /*10ac0*/  FMUL.FTZ R0, R0, c[0x0][0x2d0] ;  /* 0x0000b40000007a20 */ /* 0x000fe20000410000 */
[----:B------:R-:W-:Y:S01]  /*10ad0*/  @P0 LEA.HI.X R4, R144, R145, R4, 0x5, P1 ;  /* 0x0000009190040211 */ /* 0x000fe200008f2c04 */
[--C-:B------:R-:W-:Y:S02]  /*10ae0*/  FFMA.FTZ R172, R12, c[0x0][0x2d0], -R173.reuse ;  /* 0x0000b4000cac7a23 */ /* 0x100fe400000108ad */
[--C-:B------:R-:W-:Y:S02]  /*10af0*/  FFMA.FTZ R174, R13, c[0x0][0x2d0], -R173.reuse ;  /* 0x0000b4000dae7a23 */ /* 0x100fe400000108ad */
[--C-:B------:R-:W-:Y:S02]  /*10b00*/  FFMA.FTZ R177, R16, c[0x0][0x2d0], -R173.reuse ;  /* 0x0000b40010b17a23 */ /* 0x100fe400000108ad */
[----:B------:R-:W-:Y:S01]  /*10b10*/  FFMA.FTZ R178, R17, c[0x0][0x2d0], -R173 ;  /* 0x0000b40011b27a23 */ /* 0x000fe200000108ad */
[----:B------:R-:W1:Y:S10]  /*10b20*/  MUFU.EX2 R2, R2 ;  /* 0x0000000200027308 */ /* 0x000e740000000800 */
[----:B------:R-:W3:Y:S10]  /*10b30*/  MUFU.EX2 R0, R0 ;  /* 0x0000000000007308 */ /* 0x000ef40000000800 */
[----:B------:R-:W4:Y:S01]  /*10b40*/  MUFU.EX2 R164, R164 ;  /* 0x000000a400a47308 */ /* 0x000f220000000800 */
[C---:B-1----:R-:W-:Y:S02]  /*10b50*/  FMUL.FTZ R9, R2.reuse, R125 ;  /* 0x0000007d02097220 */ /* 0x042fe40000410000 */
[C---:B------:R-:W-:Y:S02]  /*10b60*/  FMUL.FTZ R36, R2.reuse, R36 ;  /* 0x0000002402247220 */ /* 0x040fe40000410000 */
[C---:B------:R-:W-:Y:S05]  /*10b70*/  FMUL.FTZ R37, R2.reuse, R37 ;  /* 0x0000002502257220 */ /* 0x040fea0000410000 */
[----:B------:R-:W-:Y:S01]  /*10b80*/  MUFU.EX2 R165, R165 ;  /* 0x000000a500a57308 */ /* 0x000fe20000000800 */
[----:B------:R-:W-:Y:S01]  /*10b90*/  FMUL.FTZ R40, R2, R40 ;  /* 0x0000002802287220 */ /* 0x000fe20000410000 */
[----:B--2---:R-:W-:Y:S01]  /*10ba0*/  @P0 IADD3 R148, P2, R149, R170, RZ ;  /* 0x000000aa95940210 */ /* 0x004fe20007f5e0ff */
[----:B------:R-:W-:Y:S01]  /*10bb0*/  FMUL.FTZ R171, R3, c[0x0][0x2d0] ;  /* 0x0000b40003ab7a20 */ /* 0x000fe20000410000 */
[----:B------:R-:W-:Y:S01]  /*10bc0*/  @P0 IADD3 R144, P1, R170, 0x40, RZ ;  /* 0x00000040aa900810 */ /* 0x000fe20007f3e0ff */
[----:B---3--:R-:W-:Y:S01]  /*10bd0*/  FMUL.FTZ R38, R0, R38 ;  /* 0x0000002600267220 */ /* 0x008fe20000410000 */
[----:B------:R-:W-:Y:S01]  /*10be0*/  @P0 LEA R152, P3, R148, c[0x0][0x1c8], 0x1 ;  /* 0x0000720094980a11 */ /* 0x000fe200078608ff */
[--C-:B------:R-:W-:Y:S01]  /*10bf0*/  FFMA.FTZ R168, R6, c[0x0][0x2d0], -R171.reuse ;  /* 0x0000b40006a87a23 */ /* 0x100fe200000108ab */
[----:B------:R-:W-:Y:S01]  /*10c00*/  @P0 IADD3.X R147, R145, R248, RZ, P2, !PT ;  /* 0x000000f891930210 */ /* 0x000fe200017fe4ff */
[--C-:B------:R-:W-:Y:S01]  /*10c10*/  FFMA.FTZ R167, R7, c[0x0][0x2d0], -R171.reuse ;  /* 0x0000b40007a77a23 */ /* 0x100fe200000108ab */
[C---:B------:R-:W-:Y:S01]  /*10c20*/  @P0 IADD3 R151, P4, R149.reuse, R144, RZ ;  /* 0x0000009095970210 */ /* 0x040fe20007f9e0ff */
[----:B------:R-:W-:Y:S01]  /*10c30*/  FFMA.FTZ R169, R10, c[0x0][0x2d0], -R171 ;  /* 0x0000b4000aa97a23 */ /* 0x000fe200000108ab */
[----:B------:R-:W-:Y:S01]  /*10c40*/  @P0 LEA.HI.X R153, R148, c[0x0][0x1cc], R147, 0x1, P3 ;  /* 0x0000730094990a11 */ /* 0x000fe200018f0c93 */
[----:B------:R-:W1:Y:S01]  /*10c50*/  MUFU.EX2 R166, R166 ;  /* 0x000000a600a67308 */ /* 0x000e620000000800 */
[----:B------:R-:W-:Y:S01]  /*10c60*/  @P0 IADD3 R147, P2, R170, 0x80, RZ ;  /* 0x00000080aa930810 */ /* 0x000fe20007f5e0ff */
[C---:B------:R-:W-:Y:S01]  /*10c70*/  FMUL.FTZ R6, R0.reuse, R130 ;  /* 0x0000008200067220 */ /* 0x040fe20000410000 */
[-C--:B------:R-:W-:Y:S01]  /*10c80*/  @P0 IADD3.X R148, RZ, R248.reuse, RZ, P1, !PT ;  /* 0x000000f8ff940210 */ /* 0x080fe20000ffe4ff */
[C---:B------:R-:W-:Y:S01]  /*10c90*/  FMUL.FTZ R7, R0.reuse, R131 ;  /* 0x0000008300077220 */ /* 0x040fe20000410000 */
[----:B------:R-:W-:Y:S01]  /*10ca0*/  @P0 IADD3.X R5, RZ, R248, RZ, P2, !PT ;  /* 0x000000f8ff050210 */ /* 0x000fe200017fe4ff */
[C---:B------:R-:W-:Y:S01]  /*10cb0*/  FMUL.FTZ R10, R0.reuse, R126 ;  /* 0x0000007e000a7220 */ /* 0x040fe20000410000 */
[----:B------:R-:W-:Y:S01]  /*10cc0*/  @P0 IADD3 R149, P2, R149, R147, RZ ;  /* 0x0000009395950210 */ /* 0x000fe20007f5e0ff */
[----:B------:R-:W-:Y:S01]  /*10cd0*/  FMUL.FTZ R39, R0, R39 ;  /* 0x0000002700277220 */ /* 0x000fe20000410000 */
[----:B------:R-:W-:Y:S01]  /*10ce0*/  @P0 LEA R156, P3, R151, c[0x0][0x1c8], 0x1 ;  /* 0x00007200979c0a11 */ /* 0x000fe200078608ff */
[----:B------:R-:W-:Y:S01]  /*10cf0*/  MUFU.EX2 R168, R168 ;  /* 0x000000a800a87308 */ /* 0x000fe20000000800 */
[----:B------:R-:W-:Y:S01]  /*10d00*/  @P0 LEA R154, P1, R149, c[0x0][0x1c8], 0x1 ;  /* 0x00007200959a0a11 */ /* 0x000fe200078208ff */
[----:B------:R-:W-:Y:S01]  /*10d10*/  FMUL.FTZ R41, R2, R41 ;  /* 0x0000002902297220 */ /* 0x000fe20000410000 */
[C---:B------:R-:W-:Y:S01]  /*10d20*/  @P0 IADD3.X R150, R145.reuse, R148, RZ, P4, !PT ;  /* 0x0000009491960210 */ /* 0x040fe200027fe4ff */
[C---:B------:R-:W-:Y:S01]  /*10d30*/  FMUL.FTZ R42, R0.reuse, R42 ;  /* 0x0000002a002a7220 */ /* 0x040fe20000410000 */
[----:B------:R-:W-:Y:S01]  /*10d40*/  @P0 IADD3.X R145, R145, R5, RZ, P2, !PT ;  /* 0x0000000591910210 */ /* 0x000fe200017fe4ff */
[----:B------:R-:W-:Y:S01]  /*10d50*/  FMUL.FTZ R43, R0, R43 ;  /* 0x0000002b002b7220 */ /* 0x000fe20000410000 */
[----:B------:R-:W-:Y:S01]  /*10d60*/  @P0 LEA.HI.X R157, R151, c[0x0][0x1cc], R150, 0x1, P3 ;  /* 0x00007300979d0a11 */ /* 0x000fe200018f0c96 */
[----:B------:R-:W-:Y:S01]  /*10d70*/  FMUL.FTZ R44, R2, R44 ;  /* 0x0000002c022c7220 */ /* 0x000fe20000410000 */
[----:B------:R-:W-:Y:S01]  /*10d80*/  @P0 IADD3 R144, P2, R146, R144, RZ ;  /* 0x0000009092900210 */ /* 0x000fe20007f5e0ff */
[----:B------:R-:W2:Y:S01]  /*10d90*/  MUFU.EX2 R167, R167 ;  /* 0x000000a700a77308 */ /* 0x000ea20000000800 */
[----:B------:R-:W-:Y:S01]  /*10da0*/  @P0 LEA.HI.X R155, R149, c[0x0][0x1cc], R145, 0x1, P1 ;  /* 0x00007300959b0a11 */ /* 0x000fe200008f0c91 */
[----:B------:R-:W-:Y:S01]  /*10db0*/  FMUL.FTZ R45, R2, R45 ;  /* 0x0000002d022d7220 */ /* 0x000fe20000410000 */
[C---:B------:R-:W-:Y:S01]  /*10dc0*/  @P0 IADD3 R8, P3, R146.reuse, R170, RZ ;  /* 0x000000aa92080210 */ /* 0x040fe20007f7e0ff */
[----:B------:R-:W-:Y:S01]  /*10dd0*/  FFMA.FTZ R170, R11, c[0x0][0x2d0], -R171 ;  /* 0x0000b4000baa7a23 */ /* 0x000fe200000108ab */
[----:B------:R-:W-:Y:S01]  /*10de0*/  @P0 IADD3 R146, P1, R146, R147, RZ ;  /* 0x0000009392920210 */ /* 0x000fe20007f3e0ff */
[----:B------:R-:W-:Y:S01]  /*10df0*/  FMUL.FTZ R11, R0, R127 ;  /* 0x0000007f000b7220 */ /* 0x000fe20000410000 */
[----:B------:R-:W-:Y:S01]  /*10e00*/  @P0 IADD3.X R148, R4, R148, RZ, P2, !PT ;  /* 0x0000009404940210 */ /* 0x000fe200017fe4ff */
[----:B------:R-:W-:Y:S01]  /*10e10*/  FMUL.FTZ R46, R0, R46 ;  /* 0x0000002e002e7220 */ /* 0x000fe20000410000 */
[C---:B------:R-:W-:Y:S01]  /*10e20*/  @P0 IADD3.X R5, R4.reuse, R5, RZ, P1, !PT ;  /* 0x0000000504050210 */ /* 0x040fe20000ffe4ff */
[----:B------:R-:W-:Y:S01]  /*10e30*/  MUFU.EX2 R169, R169 ;  /* 0x000000a900a97308 */ /* 0x000fe20000000800 */
[----:B------:R-:W-:Y:S01]  /*10e40*/  @P0 IADD3.X R4, R4, R248, RZ, P3, !PT ;  /* 0x000000f804040210 */ /* 0x000fe20001ffe4ff */
[----:B------:R-:W-:Y:S01]  /*10e50*/  FMUL.FTZ R47, R0, R47 ;  /* 0x0000002f002f7220 */ /* 0x000fe20000410000 */
[----:B------:R-:W-:Y:S01]  /*10e60*/  ISETP.GE.AND P3, PT, R246, c[0x0][0x1d4], PT ;  /* 0x00007500f6007a0c */ /* 0x000fe20003f66270 */
[----:B------:R-:W-:Y:S01]  /*10e70*/  FMUL.FTZ R12, R2, R120 ;  /* 0x00000078020c7220 */ /* 0x000fe20000410000 */
[----:B------:R-:W-:Y:S01]  /*10e80*/  @P0 LEA R150, P4, R8, c[0x0][0x1c8], 0x1 ;  /* 0x0000720008960a11 */ /* 0x000fe200078808ff */
[----:B------:R-:W-:Y:S01]  /*10e90*/  FMUL.FTZ R13, R2, R121 ;  /* 0x00000079020d7220 */ /* 0x000fe20000410000 */
[----:B------:R-:W-:Y:S01]  /*10ea0*/  @P0 LEA R160, P2, R144, c[0x0][0x1c8], 0x1 ;  /* 0x0000720090a00a11 */ /* 0x000fe200078408ff */
[----:B------:R-:W-:Y:S01]  /*10eb0*/  FMUL.FTZ R48, R2, R48 ;  /* 0x0000003002307220 */ /* 0x000fe20000410000 */
[----:B------:R-:W-:Y:S01]  /*10ec0*/  @P0 LEA.HI.X R151, R8, c[0x0][0x1cc], R4, 0x1, P4 ;  /* 0x0000730008970a11 */ /* 0x000fe200020f0c04 */
[----:B------:R-:W3:Y:S01]  /*10ed0*/  MUFU.EX2 R170, R170 ;  /* 0x000000aa00aa7308 */ /* 0x000ee20000000800 */
[----:B------:R-:W-:Y:S01]  /*10ee0*/  @P0 LEA.HI.X R161, R144, c[0x0][0x1cc], R148, 0x1, P2 ;  /* 0x0000730090a10a11 */ /* 0x000fe200010f0c94 */
[----:B------:R-:W-:Y:S01]  /*10ef0*/  FMUL.FTZ R4, R2, R128 ;  /* 0x0000008002047220 */ /* 0x000fe20000410000 */
[----:B------:R-:W-:Y:S01]  /*10f00*/  @P0 LEA R158, P1, R146, c[0x0][0x1c8], 0x1 ;  /* 0x00007200929e0a11 */ /* 0x000fe200078208ff */
[----:B------:R-:W-:Y:S01]  /*10f10*/  FMUL.FTZ R8, R2, R124 ;  /* 0x0000007c02087220 */ /* 0x000fe20000410000 */
[----:B----4-:R-:W-:Y:S01]  /*10f20*/  F2FP.BF16.PACK_AB R128, R164, R142 ;  /* 0x0000008ea480723e */ /* 0x010fe200000010ff */
[----:B------:R4:W-:Y:S01]  /*10f30*/  @P0 LDGSTS.E.BYPASS.LTC128B.128 [R217+0x6100], [R152.64], !P3 ;  /* 0x0610000098d90fae */ /* 0x0009e2000d901d46 */
[----:B------:R-:W-:Y:S01]  /*10f40*/  @P0 LEA.HI.X R159, R146, c[0x0][0x1cc], R5, 0x1, P1 ;  /* 0x00007300929f0a11 */ /* 0x000fe200008f0c05 */
[----:B------:R-:W-:Y:S01]  /*10f50*/  FMUL.FTZ R5, R2, R129 ;  /* 0x0000008102057220 */ /* 0x000fe20000410000 */
[----:B-1----:R-:W-:Y:S01]  /*10f60*/  F2FP.BF16.PACK_AB R130, R166, R165 ;  /* 0x000000a5a682723e */ /* 0x002fe200000010ff */
[----:B------:R-:W-:Y:S01]  /*10f70*/  FMUL.FTZ R49, R2, R49 ;  /* 0x0000003102317220 */ /* 0x000fe20000410000 */
[----:B--2---:R-:W-:Y:S01]  /*10f80*/  F2FP.BF16.PACK_AB R129, R167, R168 ;  /* 0x000000a8a781723e */ /* 0x004fe200000010ff */
[C---:B------:R-:W-:Y:S01]  /*10f90*/  FMUL.FTZ R50, R0.reuse, R50 ;  /* 0x0000003200327220 */ /* 0x040fe20000410000 */
[----:B------:R-:W-:Y:S01]  /*10fa0*/  MUFU.EX2 R172, R172 ;  /* 0x000000ac00ac7308 */ /* 0x000fe20000000800 */
[----:B------:R1:W-:Y:S01]  /*10fb0*/  @P0 LDGSTS.E.BYPASS.LTC128B.128 [R217+0x8100], [R156.64], !P6 ;  /* 0x081000009cd90fae */ /* 0x0003e2000f101d46 */
[----:B------:R-:W-:Y:S02]  /*10fc0*/  FMUL.FTZ R51, R0, R51 ;  /* 0x0000003300337220 */ /* 0x000fe40000410000 */
[C---:B------:R-:W-:Y:S02]  /*10fd0*/  FMUL.FTZ R52, R2.reuse, R52 ;  /* 0x0000003402347220 */ /* 0x040fe40000410000 */
[----:B------:R-:W-:Y:S02]  /*10fe0*/  FMUL.FTZ R53, R2, R53 ;  /* 0x0000003502357220 */ /* 0x000fe40000410000 */
[C---:B------:R-:W-:Y:S01]  /*10ff0*/  FMUL.FTZ R54, R0.reuse, R54 ;  /* 0x0000003600367220 */ /* 0x040fe20000410000 */
[----:B------:R4:W-:Y:S01]  /*11000*/  @P0 LDGSTS.E.BYPASS.LTC128B.128 [R217+0xa100], [R154.64], !P5 ;  /* 0x0a1000009ad90fae */ /* 0x0009e2000e901d46 */
[----:B------:R-:W-:Y:S01]  /*11010*/  FMUL.FTZ R55, R0, R55 ;  /* 0x0000003700377220 */ /* 0x000fe20000410000 */
[----:B---3--:R-:W-:Y:S01]  /*11020*/  F2FP.BF16.PACK_AB R131, R170, R169 ;  /* 0x000000a9aa83723e */ /* 0x008fe200000010ff */
[C---:B------:R-:W-:Y:S01]  /*11030*/  FMUL.FTZ R56, R2.reuse, R56 ;  /* 0x0000003802387220 */ /* 0x040fe20000410000 */
[----:B------:R-:W-:Y:S01]  /*11040*/  MUFU.EX2 R174, R174 ;  /* 0x000000ae00ae7308 */ /* 0x000fe20000000800 */
[----:B------:R-:W-:Y:S02]  /*11050*/  FMUL.FTZ R57, R2, R57 ;  /* 0x0000003902397220 */ /* 0x000fe40000410000 */
[C---:B------:R-:W-:Y:S01]  /*11060*/  FMUL.FTZ R58, R0.reuse, R58 ;  /* 0x0000003a003a7220 */ /* 0x040fe20000410000 */
[----:B------:R2:W-:Y:S01]  /*11070*/  @P0 LDGSTS.E.BYPASS.LTC128B.128 [R217+0x7100], [R150.64], !P3 ;  /* 0x0710000096d90fae */ /* 0x0005e2000d901d46 */
[----:B------:R-:W-:Y:S02]  /*11080*/  FMUL.FTZ R59, R0, R59 ;  /* 0x0000003b003b7220 */ /* 0x000fe40000410000 */
[C---:B------:R-:W-:Y:S02]  /*11090*/  FMUL.FTZ R60, R2.reuse, R60 ;  /* 0x0000003c023c7220 */ /* 0x040fe40000410000 */
[----:B------:R-:W-:Y:S01]  /*110a0*/  FMUL.FTZ R61, R2, R61 ;  /* 0x0000003d023d7220 */ /* 0x000fe20000410000 */
[----:B------:R-:W-:Y:S01]  /*110b0*/  MUFU.EX2 R177, R177 ;  /* 0x000000b100b17308 */ /* 0x000fe20000000800 */
[C---:B------:R-:W-:Y:S01]  /*110c0*/  FMUL.FTZ R62, R0.reuse, R62 ;  /* 0x0000003e003e7220 */ /* 0x040fe20000410000 */
[----:B------:R3:W-:Y:S01]  /*110d0*/  @P0 LDGSTS.E.BYPASS.LTC128B.128 [R217+0x9100], [R160.64], !P6 ;  /* 0x09100000a0d90fae */ /* 0x0007e2000f101d46 */
[----:B------:R-:W-:Y:S02]  /*110e0*/  FMUL.FTZ R63, R0, R63 ;  /* 0x0000003f003f7220 */ /* 0x000fe40000410000 */
[C---:B------:R-:W-:Y:S02]  /*110f0*/  FMUL.FTZ R64, R2.reuse, R64 ;  /* 0x0000004002407220 */ /* 0x040fe40000410000 */
        /* <DEDUP_REMOVED lines=8> */
[----:B------:R-:W5:Y:S01]  /*11180*/  LDSM.16.MT88.4 R144, [R194] ;  /* 0x00000000c290783b */ /* 0x000f620000004200 */
[----:B------:R-:W-:Y:S02]  /*11190*/  FMUL.FTZ R71, R0, R71 ;  /* 0x0000004700477220 */ /* 0x000fe40000410000 */
[C---:B------:R-:W-:Y:S02]  /*111a0*/  FMUL.FTZ R72, R2.reuse, R72 ;  /* 0x0000004802487220 */ /* 0x040fe40000410000 */
[----:B------:R-:W-:Y:S02]  /*111b0*/  FMUL.FTZ R73, R2, R73 ;  /* 0x0000004902497220 */ /* 0x000fe40000410000 */
[C---:B------:R-:W-:Y:S01]  /*111c0*/  FMUL.FTZ R74, R0.reuse, R74 ;  /* 0x0000004a004a7220 */ /* 0x040fe20000410000 */
[----:B--2---:R-:W2:Y:S01]  /*111d0*/  LDSM.16.MT88.4 R148, [R193] ;  /* 0x00000000c194783b */ /* 0x004ea20000004200 */
[----:B------:R-:W-:Y:S02]  /*111e0*/  FMUL.FTZ R75, R0, R75 ;  /* 0x0000004b004b7220 */ /* 0x000fe40000410000 */
[C---:B------:R-:W-:Y:S02]  /*111f0*/  FMUL.FTZ R76, R2.reuse, R76 ;  /* 0x0000004c024c7220 */ /* 0x040fe40000410000 */
[----:B------:R-:W-:Y:S02]  /*11200*/  FMUL.FTZ R77, R2, R77 ;  /* 0x0000004d024d7220 */ /* 0x000fe40000410000 */
[C---:B------:R-:W-:Y:S01]  /*11210*/  FMUL.FTZ R78, R0.reuse, R78 ;  /* 0x0000004e004e7220 */ /* 0x040fe20000410000 */
[----:B----4-:R-:W4:Y:S01]  /*11220*/  LDSM.16.MT88.4 R152, [R192] ;  /* 0x00000000c098783b */ /* 0x010f220000004200 */
[----:B------:R-:W-:Y:S02]  /*11230*/  FMUL.FTZ R79, R0, R79 ;  /* 0x0000004f004f7220 */ /* 0x000fe40000410000 */
[C---:B------:R-:W-:Y:S02]  /*11240*/  FMUL.FTZ R80, R2.reuse, R80 ;  /* 0x0000005002507220 */ /* 0x040fe40000410000 */
[----:B------:R-:W-:Y:S02]  /*11250*/  FMUL.FTZ R81, R2, R81 ;  /* 0x0000005102517220 */ /* 0x000fe40000410000 */
[C---:B------:R-:W-:Y:S01]  /*11260*/  FMUL.FTZ R82, R0.reuse, R82 ;  /* 0x0000005200527220 */ /* 0x040fe20000410000 */
[----:B------:R-:W3:Y:S01]  /*11270*/  LDSM.16.MT88.4 R124, [R191] ;  /* 0x00000000bf7c783b */ /* 0x000ee20000004200 */
[----:B------:R-:W-:Y:S02]  /*11280*/  FMUL.FTZ R83, R0, R83 ;  /* 0x0000005300537220 */ /* 0x000fe40000410000 */
[C---:B------:R-:W-:Y:S02]  /*11290*/  FMUL.FTZ R84, R2.reuse, R84 ;  /* 0x0000005402547220 */ /* 0x040fe40000410000 */
[----:B------:R-:W-:Y:S02]  /*112a0*/  FMUL.FTZ R85, R2, R85 ;  /* 0x0000005502557220 */ /* 0x000fe40000410000 */
[C---:B------:R-:W-:Y:S01]  /*112b0*/  FMUL.FTZ R86, R0.reuse, R86 ;  /* 0x0000005600567220 */ /* 0x040fe20000410000 */
[----:B-1----:R-:W-:Y:S01]  /*112c0*/  LDSM.16.MT88.4 R156, [R194+0x2800] ;  /* 0x00280000c29c783b */ /* 0x002fe20000004200 */
[----:B------:R-:W-:Y:S02]  /*112d0*/  FMUL.FTZ R87, R0, R87 ;  /* 0x0000005700577220 */ /* 0x000fe40000410000 */
[C---:B------:R-:W-:Y:S02]  /*112e0*/  FMUL.FTZ R88, R2.reuse, R88 ;  /* 0x0000005802587220 */ /* 0x040fe40000410000 */
[----:B------:R-:W-:Y:S02]  /*112f0*/  FMUL.FTZ R89, R2, R89 ;  /* 0x0000005902597220 */ /* 0x000fe40000410000 */
[C---:B------:R-:W-:Y:S01]  /*11300*/  FMUL.FTZ R90, R0.reuse, R90 ;  /* 0x0000005a005a7220 */ /* 0x040fe20000410000 */
[C---:B-----5:R-:W-:Y:S01]  /*11310*/  HMMA.16816.F32.BF16 R4, R128.reuse, R144, R4 ;  /* 0x000000908004723c */ /* 0x060fe20000041804 */
[----:B------:R-:W0:Y:S04]  /*11320*/  LDGDEPBAR ;  /* 0x00000000000079af */ /* 0x000e280000000000 */
[----:B------:R-:W-:Y:S02]  /*11330*/  FMUL.FTZ R91, R0, R91 ;  /* 0x0000005b005b7220 */ /* 0x000fe40000410000 */
[C---:B------:R-:W-:Y:S01]  /*11340*/  FMUL.FTZ R92, R2.reuse, R92 ;  /* 0x0000005c025c7220 */ /* 0x040fe20000410000 */
        /* <DEDUP_REMOVED lines=11> */
[C---:B----4-:R-:W-:Y:S04]  /*11400*/  HMMA.16816.F32.BF16 R44, R128.reuse, R152, R44 ;  /* 0x00000098802c723c */ /* 0x050fe8000004182c */
[----:B------:R-:W-:Y:S02]  /*11410*/  FMUL.FTZ R99, R0, R99 ;  /* 0x0000006300637220 */ /* 0x000fe40000410000 */
[--C-:B------:R-:W-:Y:S02]  /*11420*/  FFMA.FTZ R175, R14, c[0x0][0x2d0], -R171.reuse ;  /* 0x0000b4000eaf7a23 */ /* 0x100fe400000108ab */
[C---:B------:R-:W-:Y:S01]  /*11430*/  HMMA.16816.F32.BF16 R48, R128.reuse, R154, R48 ;  /* 0x0000009a8030723c */ /* 0x040fe20000041830 */
[----:B------:R-:W-:Y:S03]  /*11440*/  LDSM.16.MT88.4 R152, [R191+0x800] ;  /* 0x00080000bf98783b */ /* 0x000fe60000004200 */
[C---:B------:R-:W-:Y:S01]  /*11450*/  FMUL.FTZ R14, R0.reuse, R122 ;  /* 0x0000007a000e7220 */ /* 0x040fe20000410000 */
[----:B------:R-:W-:Y:S01]  /*11460*/  MUFU.EX2 R175, R175 ;  /* 0x000000af00af7308 */ /* 0x000fe20000000800 */
[--C-:B------:R-:W-:Y:S02]  /*11470*/  FFMA.FTZ R176, R15, c[0x0][0x2d0], -R171.reuse ;  /* 0x0000b4000fb07a23 */ /* 0x100fe400000108ab */
[C---:B---3--:R-:W-:Y:S04]  /*11480*/  HMMA.16816.F32.BF16 R52, R128.reuse, R124, R52 ;  /* 0x0000007c8034723c */ /* 0x048fe80000041834 */
[----:B------:R-:W-:Y:S02]  /*11490*/  FMUL.FTZ R15, R0, R123 ;  /* 0x0000007b000f7220 */ /* 0x000fe40000410000 */
[----:B------:R-:W-:Y:S01]  /*114a0*/  LDSM.16.MT88.4 R120, [R191+0x4000] ;  /* 0x00400000bf78783b */ /* 0x000fe20000004200 */
[--C-:B------:R-:W-:Y:S01]  /*114b0*/  FFMA.FTZ R19, R19, c[0x0][0x2d0], -R171.reuse ;  /* 0x0000b40013137a23 */ /* 0x100fe200000108ab */
[C---:B------:R-:W-:Y:S01]  /*114c0*/  HMMA.16816.F32.BF16 R56, R128.reuse, R126, R56 ;  /* 0x0000007e8038723c */ /* 0x040fe20000041838 */
[----:B------:R-:W-:Y:S03]  /*114d0*/  MUFU.EX2 R176, R176 ;  /* 0x000000b000b07308 */ /* 0x000fe60000000800 */
[C---:B------:R-:W-:Y:S02]  /*114e0*/  FMUL.FTZ R100, R2.reuse, R100 ;  /* 0x0000006402647220 */ /* 0x040fe40000410000 */
[----:B------:R-:W3:Y:S01]  /*114f0*/  LDSM.16.MT88.4 R124, [R192+0x2000] ;  /* 0x00200000c07c783b */ /* 0x000ee20000004200 */
[----:B------:R-:W-:Y:S01]  /*11500*/  FMUL.FTZ R101, R2, R101 ;  /* 0x0000006502657220 */ /* 0x000fe20000410000 */
[C---:B-1----:R-:W-:Y:S03]  /*11510*/  HMMA.16816.F32.BF16 R60, R128.reuse, R144, R60 ;  /* 0x00000090803c723c */ /* 0x042fe6000004183c */
[----:B------:R-:W1:Y:S01]  /*11520*/  MUFU.EX2 R162, R19 ;  /* 0x0000001300a27308 */ /* 0x000e620000000800 */
[C---:B------:R-:W-:Y:S02]  /*11530*/  FMUL.FTZ R102, R0.reuse, R102 ;  /* 0x0000006600667220 */ /* 0x040fe40000410000 */
[----:B------:R-:W-:Y:S02]  /*11540*/  FMUL.FTZ R103, R0, R103 ;  /* 0x0000006700677220 */ /* 0x000fe40000410000 */
[C---:B------:R-:W-:Y:S01]  /*11550*/  HMMA.16816.F32.BF16 R64, R128.reuse, R146, R64 ;  /* 0x000000928040723c */ /* 0x040fe20000041840 */
[----:B------:R-:W4:Y:S03]  /*11560*/  LDSM.16.MT88.4 R144, [R191+0x2000] ;  /* 0x00200000bf90783b */ /* 0x000f260000004200 */
[C---:B------:R-:W-:Y:S02]  /*11570*/  FMUL.FTZ R104, R2.reuse, R104 ;  /* 0x0000006802687220 */ /* 0x040fe40000410000 */
[----:B------:R-:W-:Y:S02]  /*11580*/  FMUL.FTZ R105, R2, R105 ;  /* 0x0000006902697220 */ /* 0x000fe40000410000 */
[C---:B--2---:R-:W-:Y:S04]  /*11590*/  HMMA.16816.F32.BF16 R68, R128.reuse, R148, R68 ;  /* 0x000000948044723c */ /* 0x044fe80000041844 */
[C---:B------:R-:W-:Y:S02]  /*115a0*/  FMUL.FTZ R106, R0.reuse, R106 ;  /* 0x0000006a006a7220 */ /* 0x040fe40000410000 */
[----:B------:R-:W-:Y:S02]  /*115b0*/  FMUL.FTZ R107, R0, R107 ;  /* 0x0000006b006b7220 */ /* 0x000fe40000410000 */
[C---:B------:R-:W-:Y:S01]  /*115c0*/  HMMA.16816.F32.BF16 R72, R128.reuse, R150, R72 ;  /* 0x000000968048723c */ /* 0x040fe20000041848 */
[----:B------:R-:W2:Y:S03]  /*115d0*/  LDSM.16.MT88.4 R148, [R194+0x4000] ;  /* 0x00400000c294783b */ /* 0x000ea60000004200 */
[C---:B------:R-:W-:Y:S02]  /*115e0*/  FMUL.FTZ R108, R2.reuse, R108 ;  /* 0x0000006c026c7220 */ /* 0x040fe40000410000 */
[----:B------:R-:W-:Y:S02]  /*115f0*/  FMUL.FTZ R109, R2, R109 ;  /* 0x0000006d026d7220 */ /* 0x000fe40000410000 */
[C---:B------:R-:W-:Y:S04]  /*11600*/  FMUL.FTZ R110, R0.reuse, R110 ;  /* 0x0000006e006e7220 */ /* 0x040fe80000410000 */
[----:B------:R-:W-:Y:S01]  /*11610*/  FMUL.FTZ R111, R0, R111 ;  /* 0x0000006f006f7220 */ /* 0x000fe20000410000 */
[C---:B---3--:R-:W-:Y:S03]  /*11620*/  HMMA.16816.F32.BF16 R76, R128.reuse, R124, R76 ;  /* 0x0000007c804c723c */ /* 0x048fe6000004184c */
[----:B------:R-:W-:Y:S02]  /*11630*/  FFMA.FTZ R179, R18, c[0x0][0x2d0], -R171 ;  /* 0x0000b40012b37a23 */ /* 0x000fe400000108ab */
[C---:B------:R-:W-:Y:S01]  /*11640*/  FMUL.FTZ R16, R2.reuse, R116 ;  /* 0x0000007402107220 */ /* 0x040fe20000410000 */
[----:B-1----:R-:W-:Y:S01]  /*11650*/  MOV R116, R162 ;  /* 0x000000a200747202 */ /* 0x002fe20000000f00 */
[----:B------:R-:W-:Y:S01]  /*11660*/  FMUL.FTZ R17, R2, R117 ;  /* 0x0000007502117220 */ /* 0x000fe20000410000 */
[C---:B------:R-:W-:Y:S01]  /*11670*/  HMMA.16816.F32.BF16 R80, R128.reuse, R126, R80 ;  /* 0x0000007e8050723c */ /* 0x040fe20000041850 */
[----:B------:R-:W1:Y:S01]  /*11680*/  LDSM.16.MT88.4 R124, [R193+0x4000] ;  /* 0x00400000c17c783b */ /* 0x000e620000004200 */
[----:B------:R-:W3:Y:S02]  /*11690*/  MUFU.EX2 R179, R179 ;  /* 0x000000b300b37308 */ /* 0x000ee40000000800 */
[----:B------:R-:W-:Y:S01]  /*116a0*/  F2FP.BF16.PACK_AB R117, R176, R175 ;  /* 0x000000afb075723e */ /* 0x000fe200000010ff */
[----:B------:R-:W-:Y:S01]  /*116b0*/  FMUL.FTZ R18, R0, R118 ;  /* 0x0000007600127220 */ /* 0x000fe20000410000 */
[----:B------:R-:W-:Y:S01]  /*116c0*/  F2FP.BF16.PACK_AB R118, R178, R177 ;  /* 0x000000b1b276723e */ /* 0x000fe200000010ff */
[----:B------:R-:W-:Y:S01]  /*116d0*/  FMUL.FTZ R19, R0, R119 ;  /* 0x0000007700137220 */ /* 0x000fe20000410000 */
[C---:B----4-:R-:W-:Y:S01]  /*116e0*/  HMMA.16816.F32.BF16 R84, R128.reuse, R144, R84 ;  /* 0x000000908054723c */ /* 0x050fe20000041854 */
[----:B------:R-:W-:Y:S03]  /*116f0*/  LDSM.16.MT88.4 R160, [R193+0x2800] ;  /* 0x00280000c1a0783b */ /* 0x000fe60000004200 */
[C---:B------:R-:W-:Y:S02]  /*11700*/  FMUL.FTZ R112, R2.reuse, R112 ;  /* 0x0000007002707220 */ /* 0x040fe40000410000 */
[----:B------:R-:W-:Y:S02]  /*11710*/  FMUL.FTZ R113, R2, R113 ;  /* 0x0000007102717220 */ /* 0x000fe40000410000 */
[C---:B------:R-:W-:Y:S01]  /*11720*/  HMMA.16816.F32.BF16 R88, R128.reuse, R146, R88 ;  /* 0x000000928058723c */ /* 0x040fe20000041858 */
[----:B------:R-:W4:Y:S03]  /*11730*/  LDSM.16.MT88.4 R144, [R192+0x4000] ;  /* 0x00400000c090783b */ /* 0x000f260000004200 */
[C---:B------:R-:W-:Y:S02]  /*11740*/  FMUL.FTZ R114, R0.reuse, R114 ;  /* 0x0000007200727220 */ /* 0x040fe40000410000 */
[----:B------:R-:W-:Y:S02]  /*11750*/  FMUL.FTZ R115, R0, R115 ;  /* 0x0000007300737220 */ /* 0x000fe40000410000 */
[C---:B--2---:R-:W-:Y:S04]  /*11760*/  HMMA.16816.F32.BF16 R92, R128.reuse, R148, R92 ;  /* 0x00000094805c723c */ /* 0x044fe8000004185c */
[----:B------:R-:W-:Y:S01]  /*11770*/  FFMA.FTZ R142, R2, R252, R142 ;  /* 0x000000fc028e7223 */ /* 0x000fe2000001008e */
[----:B------:R-:W-:Y:S01]  /*11780*/  MOV R2, R137 ;  /* 0x0000008900027202 */ /* 0x000fe20000000f00 */
[----:B------:R-:W-:Y:S02]  /*11790*/  FFMA.FTZ R168, R0, R251, R168 ;  /* 0x000000fb00a87223 */ /* 0x000fe400000100a8 */
[C---:B------:R-:W-:Y:S01]  /*117a0*/  HMMA.16816.F32.BF16 R96, R128.reuse, R150, R96 ;  /* 0x000000968060723c */ /* 0x040fe20000041860 */
[----:B------:R-:W-:Y:S03]  /*117b0*/  LDSM.16.MT88.4 R148, [R192+0x800] ;  /* 0x00080000c094783b */ /* 0x000fe60000004200 */
[----:B------:R-:W-:Y:S02]  /*117c0*/  FADD.FTZ R142, R164, R142 ;  /* 0x0000008ea48e7221 */ /* 0x000fe40000010000 */
[----:B------:R-:W-:Y:S02]  /*117d0*/  FADD.FTZ R168, R167, R168 ;  /* 0x000000a8a7a87221 */ /* 0x000fe40000010000 */
[----:B------:R-:W-:Y:S01]  /*117e0*/  FADD.FTZ R142, R165, R142 ;  /* 0x0000008ea58e7221 */ /* 0x000fe20000010000 */
[C---:B-1----:R-:W-:Y:S03]  /*117f0*/  HMMA.16816.F32.BF16 R12, R128.reuse, R124, R12 ;  /* 0x0000007c800c723c */ /* 0x042fe6000004180c */
[----:B------:R-:W-:Y:S02]  /*11800*/  FADD.FTZ R168, R169, R168 ;  /* 0x000000a8a9a87221 */ /* 0x000fe40000010000 */
[----:B------:R-:W-:Y:S02]  /*11810*/  FADD.FTZ R166, R166, R142 ;  /* 0x0000008ea6a67221 */ /* 0x000fe40000010000 */
[----:B------:R-:W-:Y:S01]  /*11820*/  FADD.FTZ R170, R170, R168 ;  /* 0x000000a8aaaa7221 */ /* 0x000fe20000010000 */
[C---:B------:R-:W-:Y:S01]  /*11830*/  HMMA.16816.F32.BF16 R100, R128.reuse, R126, R100 ;  /* 0x0000007e8064723c */ /* 0x040fe20000041864 */
[----:B------:R-:W1:Y:S03]  /*11840*/  LDSM.16.MT88.4 R124, [R194+0x800] ;  /* 0x00080000c27c783b */ /* 0x000e660000004200 */
[----:B------:R-:W-:Y:S02]  /*11850*/  FADD.FTZ R166, R172, R166 ;  /* 0x000000a6aca67221 */ /* 0x000fe40000010000 */
[----:B------:R-:W-:Y:S02]  /*11860*/  FADD.FTZ R170, R175, R170 ;  /* 0x000000aaafaa7221 */ /* 0x000fe40000010000 */
[C---:B----4-:R-:W-:Y:S04]  /*11870*/  HMMA.16816.F32.BF16 R104, R128.reuse, R144, R104 ;  /* 0x000000908068723c */ /* 0x050fe80000041868 */
[----:B------:R-:W-:Y:S04]  /*11880*/  FADD.FTZ R176, R176, R170 ;  /* 0x000000aab0b07221 */ /* 0x000fe80000010000 */
[C---:B------:R-:W-:Y:S01]  /*11890*/  HMMA.16816.F32.BF16 R108, R128.reuse, R146, R108 ;  /* 0x00000092806c723c */ /* 0x040fe2000004186c */
[----:B------:R-:W2:Y:S03]  /*118a0*/  LDSM.16.MT88.4 R144, [R193+0x800] ;  /* 0x00080000c190783b */ /* 0x000ea60000004200 */
[----:B---3--:R-:W-:Y:S04]  /*118b0*/  FADD.FTZ R0, R179, R176 ;  /* 0x000000b0b3007221 */ /* 0x008fe80000010000 */
[C---:B------:R-:W-:Y:S08]  /*118c0*/  HMMA.16816.F32.BF16 R16, R128.reuse, R120, R16 ;  /* 0x000000788010723c */ /* 0x040ff00000041810 */
[----:B------:R-:W-:Y:S01]  /*118d0*/  HMMA.16816.F32.BF16 R112, R128, R122, R112 ;  /* 0x0000007a8070723c */ /* 0x000fe20000041870 */
[----:B------:R-:W3:Y:S06]  /*118e0*/  LDSM.16.MT88.4 R120, [R192+0x2800] ;  /* 0x00280000c078783b */ /* 0x000eec0000004200 */
[----:B------:R-:W-:Y:S02]  /*118f0*/  MOV R131, R116 ;  /* 0x0000007400837202 */ /* 0x000fe40000000f00 */
[C---:B------:R-:W-:Y:S03]  /*11900*/  F2FP.BF16.PACK_AB R116, R174.reuse, R172 ;  /* 0x000000acae74723e */ /* 0x040fe600000010ff */
[----:B------:R-:W-:Y:S01]  /*11910*/  F2FP.BF16.PACK_AB R119, R131, R179 ;  /* 0x000000b38377723e */ /* 0x000fe200000010ff */
[----:B------:R-:W-:Y:S04]  /*11920*/  FADD.FTZ R174, R174, R166 ;  /* 0x000000a6aeae7221 */ /* 0x000fe80000010000 */
[----:B------:R-:W-:Y:S02]  /*11930*/  FADD.FTZ R174, R177, R174 ;  /* 0x000000aeb1ae7221 */ /* 0x000fe40000010000 */
[C---:B-1----:R-:W-:Y:S05]  /*11940*/  HMMA.16816.F32.BF16 R4, R116.reuse, R124, R4 ;  /* 0x0000007c7404723c */ /* 0x042fea0000041804 */
[----:B------:R-:W-:Y:S03]  /*11950*/  FADD.FTZ R178, R178, R174 ;  /* 0x000000aeb2b27221 */ /* 0x000fe60000010000 */
[C---:B------:R-:W-:Y:S01]  /*11960*/  HMMA.16816.F32.BF16 R8, R116.reuse, R126, R8 ;  /* 0x0000007e7408723c */ /* 0x040fe20000041808 */
[----:B------:R-:W1:Y:S07]  /*11970*/  LDSM.16.MT88.4 R124, [R191+0x2800] ;  /* 0x00280000bf7c783b */ /* 0x000e6e0000004200 */
[C---:B--2---:R-:W-:Y:S08]  /*11980*/  HMMA.16816.F32.BF16 R36, R116.reuse, R144, R36 ;  /* 0x000000907424723c */ /* 0x044ff00000041824 */
[C---:B------:R-:W-:Y:S01]  /*11990*/  HMMA.16816.F32.BF16 R40, R116.reuse, R146, R40 ;  /* 0x000000927428723c */ /* 0x040fe20000041828 */
[----:B------:R-:W-:Y:S07]  /*119a0*/  LDSM.16.MT88.4 R144, [R193+0x4800] ;  /* 0x00480000c190783b */ /* 0x000fee0000004200 */
[C---:B------:R-:W-:Y:S08]  /*119b0*/  HMMA.16816.F32.BF16 R44, R116.reuse, R148, R44 ;  /* 0x00000094742c723c */ /* 0x040ff0000004182c */
[C---:B------:R-:W-:Y:S01]  /*119c0*/  HMMA.16816.F32.BF16 R48, R116.reuse, R150, R48 ;  /* 0x000000967430723c */ /* 0x040fe20000041830 */
[----:B------:R-:W-:Y:S07]  /*119d0*/  LDSM.16.MT88.4 R148, [R192+0x1000] ;  /* 0x00100000c094783b */ /* 0x000fee0000004200 */
[C---:B------:R-:W-:Y:S07]  /*119e0*/  HMMA.16816.F32.BF16 R52, R116.reuse, R152, R52 ;  /* 0x000000987434723c */ /* 0x040fee0000041834 */
[--C-:B------:R-:W-:Y:S01]  /*119f0*/  FFMA.FTZ R152, R20, c[0x0][0x2d0], -R173.reuse ;  /* 0x0000b40014987a23 */ /* 0x100fe200000108ad */
[C---:B------:R-:W-:Y:S04]  /*11a00*/  HMMA.16816.F32.BF16 R56, R116.reuse, R154, R56 ;  /* 0x0000009a7438723c */ /* 0x040fe80000041838 */
[----:B------:R-:W-:Y:S01]  /*11a10*/  FFMA.FTZ R153, R21, c[0x0][0x2d0], -R173 ;  /* 0x0000b40015997a23 */ /* 0x000fe200000108ad */
[----:B------:R-:W2:Y:S02]  /*11a20*/  MUFU.EX2 R152, R152 ;  /* 0x0000009800987308 */ /* 0x000ea40000000800 */
[--C-:B------:R-:W-:Y:S01]  /*11a30*/  FFMA.FTZ R154, R22, c[0x0][0x2d0], -R171.reuse ;  /* 0x0000b400169a7a23 */ /* 0x100fe200000108ab */
[C---:B------:R-:W-:Y:S04]  /*11a40*/  HMMA.16816.F32.BF16 R60, R116.reuse, R156, R60 ;  /* 0x0000009c743c723c */ /* 0x040fe8000004183c */
[----:B------:R-:W-:Y:S02]  /*11a50*/  FFMA.FTZ R155, R23, c[0x0][0x2d0], -R171 ;  /* 0x0000b400179b7a23 */ /* 0x000fe400000108ab */
[----:B------:R-:W-:Y:S01]  /*11a60*/  LDSM.16.MT88.4 R20, [R192+0x4800] ;  /* 0x00480000c014783b */ /* 0x000fe20000004200 */
[--C-:B------:R-:W-:Y:S01]  /*11a70*/  FFMA.FTZ R156, R24, c[0x0][0x2d0], -R173.reuse ;  /* 0x0000b400189c7a23 */ /* 0x100fe200000108ad */
[C---:B------:R-:W-:Y:S01]  /*11a80*/  HMMA.16816.F32.BF16 R64, R116.reuse, R158, R64 ;  /* 0x0000009e7440723c */ /* 0x040fe20000041840 */
[----:B------:R-:W-:Y:S03]  /*11a90*/  MUFU.EX2 R153, R153 ;  /* 0x0000009900997308 */ /* 0x000fe60000000800 */
[----:B------:R-:W-:Y:S03]  /*11aa0*/  FFMA.FTZ R157, R25, c[0x0][0x2d0], -R173 ;  /* 0x0000b400199d7a23 */ /* 0x000fe600000108ad */
[--C-:B------:R-:W-:Y:S01]  /*11ab0*/  FFMA.FTZ R158, R26, c[0x0][0x2d0], -R171.reuse ;  /* 0x0000b4001a9e7a23 */ /* 0x100fe200000108ab */
[C---:B------:R-:W-:Y:S03]  /*11ac0*/  HMMA.16816.F32.BF16 R68, R116.reuse, R160, R68 ;  /* 0x000000a07444723c */ /* 0x040fe60000041844 */
[----:B------:R-:W4:Y:S01]  /*11ad0*/  MUFU.EX2 R154, R154 ;  /* 0x0000009a009a7308 */ /* 0x000f220000000800 */
[----:B------:R-:W-:Y:S02]  /*11ae0*/  FFMA.FTZ R159, R27, c[0x0][0x2d0], -R171 ;  /* 0x0000b4001b9f7a23 */ /* 0x000fe400000108ab */
[----:B------:R-:W-:Y:S01]  /*11af0*/  LDSM.16.MT88.4 R24, [R191+0x1000] ;  /* 0x00100000bf18783b */ /* 0x000fe20000004200 */
[----:B------:R-:W-:Y:S01]  /*11b00*/  MOV R161, R131 ;  /* 0x0000008300a17202 */ /* 0x000fe20000000f00 */
[C---:B------:R-:W-:Y:S04]  /*11b10*/  HMMA.16816.F32.BF16 R72, R116.reuse, R162, R72 ;  /* 0x000000a27448723c */ /* 0x040fe80000041848 */
[----:B------:R-:W-:Y:S01]  /*11b20*/  FADD.FTZ R0, R161, R0 ;  /* 0x00000000a1007221 */ /* 0x000fe20000010000 */
[----:B------:R-:W5:Y:S01]  /*11b30*/  MUFU.EX2 R155, R155 ;  /* 0x0000009b009b7308 */ /* 0x000f620000000800 */
[----:B------:R-:W5:Y:S01]  /*11b40*/  LDSM.16.MT88.4 R128, [R194+0x4800] ;  /* 0x00480000c280783b */ /* 0x000f620000004200 */
[----:B--2---:R-:W-:Y:S01]  /*11b50*/  FADD.FTZ R178, R152, R178 ;  /* 0x000000b298b27221 */ /* 0x004fe20000010000 */
[C---:B---3--:R-:W-:Y:S07]  /*11b60*/  HMMA.16816.F32.BF16 R76, R116.reuse, R120, R76 ;  /* 0x00000078744c723c */ /* 0x048fee000004184c */
[----:B------:R-:W-:Y:S01]  /*11b70*/  MUFU.EX2 R156, R156 ;  /* 0x0000009c009c7308 */ /* 0x000fe20000000800 */
[C---:B------:R-:W-:Y:S01]  /*11b80*/  HMMA.16816.F32.BF16 R80, R116.reuse, R122, R80 ;  /* 0x0000007a7450723c */ /* 0x040fe20000041850 */
[----:B------:R-:W2:Y:S03]  /*11b90*/  LDSM.16.MT88.4 R120, [R191+0x4800] ;  /* 0x00480000bf78783b */ /* 0x000ea60000004200 */
[----:B----4-:R-:W-:Y:S04]  /*11ba0*/  FADD.FTZ R0, R154, R0 ;  /* 0x000000009a007221 */ /* 0x010fe80000010000 */
[C---:B-1----:R-:W-:Y:S01]  /*11bb0*/  HMMA.16816.F32.BF16 R84, R116.reuse, R124, R84 ;  /* 0x0000007c7454723c */ /* 0x042fe20000041854 */
[----:B------:R-:W1:Y:S07]  /*11bc0*/  MUFU.EX2 R157, R157 ;  /* 0x0000009d009d7308 */ /* 0x000e6e0000000800 */
[C---:B------:R-:W-:Y:S01]  /*11bd0*/  HMMA.16816.F32.BF16 R88, R116.reuse, R126, R88 ;  /* 0x0000007e7458723c */ /* 0x040fe20000041858 */
[----:B------:R-:W3:Y:S02]  /*11be0*/  LDSM.16.MT88.4 R124, [R194+0x1000] ;  /* 0x00100000c27c783b */ /* 0x000ee40000004200 */
[----:B------:R-:W-:Y:S10]  /*11bf0*/  MUFU.EX2 R158, R158 ;  /* 0x0000009e009e7308 */ /* 0x000ff40000000800 */
[----:B------:R-:W4:Y:S01]  /*11c00*/  MUFU.EX2 R159, R159 ;  /* 0x0000009f009f7308 */ /* 0x000f220000000800 */
[C---:B-----5:R-:W-:Y:S08]  /*11c10*/  HMMA.16816.F32.BF16 R92, R116.reuse, R128, R92 ;  /* 0x00000080745c723c */ /* 0x060ff0000004185c */
[C---:B------:R-:W-:Y:S01]  /*11c20*/  HMMA.16816.F32.BF16 R96, R116.reuse, R130, R96 ;  /* 0x000000827460723c */ /* 0x040fe20000041860 */
[----:B------:R-:W5:Y:S07]  /*11c30*/  LDSM.16.MT88.4 R128, [R193+0x1000] ;  /* 0x00100000c180783b */ /* 0x000f6e0000004200 */
[C---:B------:R-:W-:Y:S08]  /*11c40*/  HMMA.16816.F32.BF16 R12, R116.reuse, R144, R12 ;  /* 0x00000090740c723c */ /* 0x040ff0000004180c */
[C---:B------:R-:W-:Y:S01]  /*11c50*/  HMMA.16816.F32.BF16 R100, R116.reuse, R146, R100 ;  /* 0x000000927464723c */ /* 0x040fe20000041864 */
[----:B------:R-:W5:Y:S07]  /*11c60*/  LDSM.16.MT88.4 R144, [R194+0x3000] ;  /* 0x00300000c290783b */ /* 0x000f6e0000004200 */
[C---:B------:R-:W-:Y:S07]  /*11c70*/  HMMA.16816.F32.BF16 R104, R116.reuse, R20, R104 ;  /* 0x000000147468723c */ /* 0x040fee0000041868 */
[----:B------:R-:W-:Y:S01]  /*11c80*/  F2FP.BF16.PACK_AB R20, R153, R152 ;  /* 0x000000989914723e */ /* 0x000fe200000010ff */
[C---:B------:R-:W-:Y:S04]  /*11c90*/  HMMA.16816.F32.BF16 R108, R116.reuse, R22, R108 ;  /* 0x00000016746c723c */ /* 0x040fe8000004186c */
[----:B------:R-:W-:Y:S01]  /*11ca0*/  F2FP.BF16.PACK_AB R21, R155, R154 ;  /* 0x0000009a9b15723e */ /* 0x000fe200000010ff */
[----:B------:R-:W-:Y:S02]  /*11cb0*/  FADD.FTZ R153, R153, R178 ;  /* 0x000000b299997221 */ /* 0x000fe40000010000 */
[----:B-1----:R-:W-:Y:S01]  /*11cc0*/  F2FP.BF16.PACK_AB R22, R157, R156 ;  /* 0x0000009c9d16723e */ /* 0x002fe200000010ff */
[C---:B--2---:R-:W-:Y:S04]  /*11cd0*/  HMMA.16816.F32.BF16 R16, R116.reuse, R120, R16 ;  /* 0x000000787410723c */ /* 0x044fe80000041810 */
[----:B----4-:R-:W-:Y:S01]  /*11ce0*/  F2FP.BF16.PACK_AB R23, R159, R158 ;  /* 0x0000009e9f17723e */ /* 0x010fe200000010ff */
[----:B------:R-:W-:Y:S01]  /*11cf0*/  FADD.FTZ R155, R155, R0 ;  /* 0x000000009b9b7221 */ /* 0x000fe20000010000 */
[----:B------:R-:W-:Y:S01]  /*11d00*/  MOV R0, R3 ;  /* 0x0000000300007202 */ /* 0x000fe20000000f00 */
[----:B------:R-:W-:Y:S01]  /*11d10*/  FADD.FTZ R153, R156, R153 ;  /* 0x000000999c997221 */ /* 0x000fe20000010000 */
[----:B------:R-:W-:Y:S01]  /*11d20*/  HMMA.16816.F32.BF16 R112, R116, R122, R112 ;  /* 0x0000007a7470723c */ /* 0x000fe20000041870 */
[----:B------:R-:W1:Y:S03]  /*11d30*/  LDSM.16.MT88.4 R116, [R193+0x3000] ;  /* 0x00300000c174783b */ /* 0x000e660000004200 */
[----:B------:R-:W-:Y:S02]  /*11d40*/  FADD.FTZ R155, R158, R155 ;  /* 0x0000009b9e9b7221 */ /* 0x000fe40000010000 */
[----:B------:R-:W-:Y:S02]  /*11d50*/  FADD.FTZ R157, R157, R153 ;  /* 0x000000999d9d7221 */ /* 0x000fe40000010000 */
[C---:B---3--:R-:W-:Y:S01]  /*11d60*/  HMMA.16816.F32.BF16 R4, R20.reuse, R124, R4 ;  /* 0x0000007c1404723c */ /* 0x048fe20000041804 */
[----:B------:R-:W2:Y:S04]  /*11d70*/  LDSM.16.MT88.4 R120, [R192+0x3000] ;  /* 0x00300000c078783b */ /* 0x000ea80000004200 */
[----:B------:R-:W-:Y:S03]  /*11d80*/  FADD.FTZ R159, R159, R155 ;  /* 0x0000009b9f9f7221 */ /* 0x000fe60000010000 */
[C---:B------:R-:W-:Y:S01]  /*11d90*/  HMMA.16816.F32.BF16 R8, R20.reuse, R126, R8 ;  /* 0x0000007e1408723c */ /* 0x040fe20000041808 */
[----:B------:R-:W-:Y:S07]  /*11da0*/  LDSM.16.MT88.4 R124, [R192+0x5000] ;  /* 0x00500000c07c783b */ /* 0x000fee0000004200 */
[C---:B-----5:R-:W-:Y:S08]  /*11db0*/  HMMA.16816.F32.BF16 R36, R20.reuse, R128, R36 ;  /* 0x000000801424723c */ /* 0x060ff00000041824 */
[C---:B------:R-:W-:Y:S01]  /*11dc0*/  HMMA.16816.F32.BF16 R40, R20.reuse, R130, R40 ;  /* 0x000000821428723c */ /* 0x040fe20000041828 */
[----:B------:R-:W-:Y:S07]  /*11dd0*/  LDSM.16.MT88.4 R128, [R191+0x5000] ;  /* 0x00500000bf80783b */ /* 0x000fee0000004200 */
[C---:B------:R-:W-:Y:S07]  /*11de0*/  HMMA.16816.F32.BF16 R44, R20.reuse, R148, R44 ;  /* 0x00000094142c723c */ /* 0x040fee000004182c */
[----:B------:R-:W-:Y:S01]  /*11df0*/  FFMA.FTZ R148, R28, c[0x0][0x2d0], -R173 ;  /* 0x0000b4001c947a23 */ /* 0x000fe200000108ad */
[C---:B------:R-:W-:Y:S04]  /*11e00*/  HMMA.16816.F32.BF16 R48, R20.reuse, R150, R48 ;  /* 0x000000961430723c */ /* 0x040fe80000041830 */
[----:B------:R-:W-:Y:S01]  /*11e10*/  FFMA.FTZ R149, R34, c[0x0][0x2d0], -R171 ;  /* 0x0000b40022957a23 */ /* 0x000fe200000108ab */
[----:B------:R-:W3:Y:S03]  /*11e20*/  MUFU.EX2 R148, R148 ;  /* 0x0000009400947308 */ /* 0x000ee60000000800 */
[C---:B------:R-:W-:Y:S07]  /*11e30*/  HMMA.16816.F32.BF16 R52, R20.reuse, R24, R52 ;  /* 0x000000181434723c */ /* 0x040fee0000041834 */
[----:B------:R-:W-:Y:S01]  /*11e40*/  MUFU.EX2 R149, R149 ;  /* 0x0000009500957308 */ /* 0x000fe20000000800 */
[C---:B------:R-:W-:Y:S01]  /*11e50*/  HMMA.16816.F32.BF16 R56, R20.reuse, R26, R56 ;  /* 0x0000001a1438723c */ /* 0x040fe20000041838 */
[----:B------:R-:W4:Y:S07]  /*11e60*/  LDSM.16.MT88.4 R24, [R191+0x3000] ;  /* 0x00300000bf18783b */ /* 0x000f2e0000004200 */
[C---:B------:R-:W-:Y:S04]  /*11e70*/  HMMA.16816.F32.BF16 R60, R20.reuse, R144, R60 ;  /* 0x00000090143c723c */ /* 0x040fe8000004183c */
[----:B---3--:R-:W-:Y:S03]  /*11e80*/  FADD.FTZ R157, R148, R157 ;  /* 0x0000009d949d7221 */ /* 0x008fe60000010000 */
[----:B------:R-:W-:Y:S01]  /*11e90*/  FFMA.FTZ R144, R29, c[0x0][0x2d0], -R173 ;  /* 0x0000b4001d907a23 */ /* 0x000fe200000108ad */
[C---:B------:R-:W-:Y:S04]  /*11ea0*/  HMMA.16816.F32.BF16 R64, R20.reuse, R146, R64 ;  /* 0x000000921440723c */ /* 0x040fe80000041840 */
[--C-:B------:R-:W-:Y:S01]  /*11eb0*/  FFMA.FTZ R145, R30, c[0x0][0x2d0], -R171.reuse ;  /* 0x0000b4001e917a23 */ /* 0x100fe200000108ab */
[----:B------:R-:W3:Y:S02]  /*11ec0*/  MUFU.EX2 R144, R144 ;  /* 0x0000009000907308 */ /* 0x000ee40000000800 */
[----:B------:R-:W-:Y:S01]  /*11ed0*/  FFMA.FTZ R146, R31, c[0x0][0x2d0], -R171 ;  /* 0x0000b4001f927a23 */ /* 0x000fe200000108ab */
[C---:B-1----:R-:W-:Y:S01]  /*11ee0*/  HMMA.16816.F32.BF16 R68, R20.reuse, R116, R68 ;  /* 0x000000741444723c */ /* 0x042fe20000041844 */
[----:B------:R-:W1:Y:S03]  /*11ef0*/  LDSM.16.MT88.4 R28, [R194+0x5000] ;  /* 0x00500000c21c783b */ /* 0x000e660000004200 */
[--C-:B------:R-:W-:Y:S02]  /*11f00*/  FFMA.FTZ R147, R32, c[0x0][0x2d0], -R173.reuse ;  /* 0x0000b40020937a23 */ /* 0x100fe400000108ad */
[----:B------:R-:W-:Y:S01]  /*11f10*/  FFMA.FTZ R173, R33, c[0x0][0x2d0], -R173 ;  /* 0x0000b40021ad7a23 */ /* 0x000fe200000108ad */
[----:B------:R-:W5:Y:S01]  /*11f20*/  MUFU.EX2 R145, R145 ;  /* 0x0000009100917308 */ /* 0x000f620000000800 */
[C---:B------:R-:W-:Y:S01]  /*11f30*/  HMMA.16816.F32.BF16 R72, R20.reuse, R118, R72 ;  /* 0x000000761448723c */ /* 0x040fe20000041848 */
[----:B------:R-:W1:Y:S03]  /*11f40*/  LDSM.16.MT88.4 R116, [R193+0x5000] ;  /* 0x00500000c174783b */ /* 0x000e660000004200 */
[----:B------:R-:W-:Y:S04]  /*11f50*/  FFMA.FTZ R171, R35, c[0x0][0x2d0], -R171 ;  /* 0x0000b40023ab7a23 */ /* 0x000fe800000108ab */
[C---:B--2---:R-:W-:Y:S01]  /*11f60*/  HMMA.16816.F32.BF16 R76, R20.reuse, R120, R76 ;  /* 0x00000078144c723c */ /* 0x044fe2000004184c */
[----:B------:R-:W-:Y:S01]  /*11f70*/  LDSM.16.MT88.4 R32, [R191+0x1800] ;  /* 0x00180000bf20783b */ /* 0x000fe20000004200 */
[----:B------:R-:W2:Y:S02]  /*11f80*/  MUFU.EX2 R146, R146 ;  /* 0x0000009200927308 */ /* 0x000ea40000000800 */
[----:B---3--:R-:W-:Y:S04]  /*11f90*/  FADD.FTZ R157, R144, R157 ;  /* 0x0000009d909d7221 */ /* 0x008fe80000010000 */
[C---:B------:R-:W-:Y:S01]  /*11fa0*/  HMMA.16816.F32.BF16 R80, R20.reuse, R122, R80 ;  /* 0x0000007a1450723c */ /* 0x040fe20000041850 */
[----:B------:R-:W3:Y:S03]  /*11fb0*/  LDSM.16.MT88.4 R120, [R194+0x1800] ;  /* 0x00180000c278783b */ /* 0x000ee60000004200 */
[----:B------:R-:W1:Y:S01]  /*11fc0*/  MUFU.EX2 R147, R147 ;  /* 0x0000009300937308 */ /* 0x000e620000000800 */
[----:B-----5:R-:W-:Y:S03]  /*11fd0*/  FADD.FTZ R159, R145, R159 ;  /* 0x0000009f919f7221 */ /* 0x020fe60000010000 */
[C---:B----4-:R-:W-:Y:S06]  /*11fe0*/  HMMA.16816.F32.BF16 R84, R20.reuse, R24, R84 ;  /* 0x000000181454723c */ /* 0x050fec0000041854 */
[----:B------:R-:W4:Y:S02]  /*11ff0*/  MUFU.EX2 R173, R173 ;  /* 0x000000ad00ad7308 */ /* 0x000f240000000800 */
[C---:B------:R-:W-:Y:S01]  /*12000*/  HMMA.16816.F32.BF16 R88, R20.reuse, R26, R88 ;  /* 0x0000001a1458723c */ /* 0x040fe20000041858 */
[----:B------:R-:W5:Y:S03]  /*12010*/  LDSM.16.MT88.4 R24, [R193+0x1800] ;  /* 0x00180000c118783b */ /* 0x000f660000004200 */
[----:B--2---:R-:W-:Y:S04]  /*12020*/  FADD.FTZ R159, R146, R159 ;  /* 0x0000009f929f7221 */ /* 0x004fe80000010000 */
[C---:B-1----:R-:W-:Y:S01]  /*12030*/  HMMA.16816.F32.BF16 R92, R20.reuse, R28, R92 ;  /* 0x0000001c145c723c */ /* 0x042fe2000004185c */
[----:B------:R-:W1:Y:S03]  /*12040*/  MUFU.EX2 R171, R171 ;  /* 0x000000ab00ab7308 */ /* 0x000e660000000800 */
[----:B------:R-:W-:Y:S02]  /*12050*/  FADD.FTZ R157, R147, R157 ;  /* 0x0000009d939d7221 */ /* 0x000fe40000010000 */
[----:B------:R-:W-:Y:S02]  /*12060*/  FADD.FTZ R159, R149, R159 ;  /* 0x0000009f959f7221 */ /* 0x000fe40000010000 */
[C---:B------:R-:W-:Y:S01]  /*12070*/  HMMA.16816.F32.BF16 R96, R20.reuse, R30, R96 ;  /* 0x0000001e1460723c */ /* 0x040fe20000041860 */
[----:B------:R-:W2:Y:S03]  /*12080*/  LDSM.16.MT88.4 R28, [R192+0x1800] ;  /* 0x00180000c01c783b */ /* 0x000ea60000004200 */
[----:B----4-:R-:W-:Y:S04]  /*12090*/  FADD.FTZ R252, R173, R157 ;  /* 0x0000009dadfc7221 */ /* 0x010fe80000010000 */
[C---:B------:R-:W-:Y:S08]  /*120a0*/  HMMA.16816.F32.BF16 R12, R20.reuse, R116, R12 ;  /* 0x00000074140c723c */ /* 0x040ff0000004180c */
[C---:B------:R-:W-:Y:S01]  /*120b0*/  HMMA.16816.F32.BF16 R100, R20.reuse, R118, R100 ;  /* 0x000000761464723c */ /* 0x040fe20000041864 */
[----:B------:R-:W-:Y:S03]  /*120c0*/  LDSM.16.MT88.4 R116, [R192+0x3800] ;  /* 0x00380000c074783b */ /* 0x000fe60000004200 */
[----:B-1----:R-:W-:Y:S04]  /*120d0*/  FADD.FTZ R251, R171, R159 ;  /* 0x0000009fabfb7221 */ /* 0x002fe80000010000 */
[C---:B------:R-:W-:Y:S08]  /*120e0*/  HMMA.16816.F32.BF16 R104, R20.reuse, R124, R104 ;  /* 0x0000007c1468723c */ /* 0x040ff00000041868 */
[C---:B------:R-:W-:Y:S08]  /*120f0*/  HMMA.16816.F32.BF16 R108, R20.reuse, R126, R108 ;  /* 0x0000007e146c723c */ /* 0x040ff0000004186c */
[C---:B------:R-:W-:Y:S08]  /*12100*/  HMMA.16816.F32.BF16 R16, R20.reuse, R128, R16 ;  /* 0x000000801410723c */ /* 0x040ff00000041810 */
[----:B------:R-:W-:Y:S07]  /*12110*/  HMMA.16816.F32.BF16 R112, R20, R130, R112 ;  /* 0x000000821470723c */ /* 0x000fee0000041870 */
[----:B------:R-:W-:Y:S02]  /*12120*/  F2FP.BF16.PACK_AB R20, R144, R148 ;  /* 0x000000949014723e */ /* 0x000fe400000010ff */
[----:B------:R-:W-:Y:S03]  /*12130*/  F2FP.BF16.PACK_AB R21, R146, R145 ;  /* 0x000000919215723e */ /* 0x000fe600000010ff */
[----:B------:R-:W-:Y:S02]  /*12140*/  F2FP.BF16.PACK_AB R22, R173, R147 ;  /* 0x00000093ad16723e */ /* 0x000fe400000010ff */
[----:B------:R-:W-:Y:S07]  /*12150*/  F2FP.BF16.PACK_AB R23, R171, R149 ;  /* 0x00000095ab17723e */ /* 0x000fee00000010ff */
[C---:B---3--:R-:W-:Y:S01]  /*12160*/  HMMA.16816.F32.BF16 R128, R20.reuse, R120, R4 ;  /* 0x000000781480723c */ /* 0x048fe20000041804 */
[----:B------:R-:W1:Y:S07]  /*12170*/  LDSM.16.MT88.4 R4, [R194+0x3800] ;  /* 0x00380000c204783b */ /* 0x000e6e0000004200 */
[C---:B------:R-:W-:Y:S01]  /*12180*/  HMMA.16816.F32.BF16 R124, R20.reuse, R122, R8 ;  /* 0x0000007a147c723c */ /* 0x040fe20000041808 */
[----:B------:R-:W3:Y:S07]  /*12190*/  LDSM.16.MT88.4 R8, [R193+0x3800] ;  /* 0x00380000c108783b */ /* 0x000eee0000004200 */
[C---:B-----5:R-:W-:Y:S01]  /*121a0*/  HMMA.16816.F32.BF16 R36, R20.reuse, R24, R36 ;  /* 0x000000181424723c */ /* 0x060fe20000041824 */
[----:B------:R-:W4:Y:S07]  /*121b0*/  LDSM.16.MT88.4 R120, [R191+0x3800] ;  /* 0x00380000bf78783b */ /* 0x000f2e0000004200 */
[C---:B------:R-:W-:Y:S01]  /*121c0*/  HMMA.16816.F32.BF16 R40, R20.reuse, R26, R40 ;  /* 0x0000001a1428723c */ /* 0x040fe20000041828 */
[----:B------:R-:W5:Y:S07]  /*121d0*/  LDSM.16.MT88.4 R24, [R194+0x5800] ;  /* 0x00580000c218783b */ /* 0x000f6e0000004200 */
[C---:B--2---:R-:W-:Y:S08]  /*121e0*/  HMMA.16816.F32.BF16 R44, R20.reuse, R28, R44 ;  /* 0x0000001c142c723c */ /* 0x044ff0000004182c */
[C---:B------:R-:W-:Y:S01]  /*121f0*/  HMMA.16816.F32.BF16 R48, R20.reuse, R30, R48 ;  /* 0x0000001e1430723c */ /* 0x040fe20000041830 */
[----:B------:R-:W2:Y:S07]  /*12200*/  LDSM.16.MT88.4 R28, [R193+0x5800] ;  /* 0x00580000c11c783b */ /* 0x000eae0000004200 */
[C---:B------:R-:W-:Y:S08]  /*12210*/  HMMA.16816.F32.BF16 R52, R20.reuse, R32, R52 ;  /* 0x000000201434723c */ /* 0x040ff00000041834 */
[C---:B------:R-:W-:Y:S08]  /*12220*/  HMMA.16816.F32.BF16 R56, R20.reuse, R34, R56 ;  /* 0x000000221438723c */ /* 0x040ff00000041838 */
[C---:B-1----:R-:W-:Y:S08]  /*12230*/  HMMA.16816.F32.BF16 R60, R20.reuse, R4, R60 ;  /* 0x00000004143c723c */ /* 0x042ff0000004183c */
[C---:B------:R-:W-:Y:S01]  /*12240*/  HMMA.16816.F32.BF16 R64, R20.reuse, R6, R64 ;  /* 0x000000061440723c */ /* 0x040fe20000041840 */
[----:B------:R-:W1:Y:S07]  /*12250*/  LDSM.16.MT88.4 R4, [R192+0x5800] ;  /* 0x00580000c004783b */ /* 0x000e6e0000004200 */
[C---:B---3--:R-:W-:Y:S08]  /*12260*/  HMMA.16816.F32.BF16 R68, R20.reuse, R8, R68 ;  /* 0x000000081444723c */ /* 0x048ff00000041844 */
[C---:B------:R-:W-:Y:S01]  /*12270*/  HMMA.16816.F32.BF16 R72, R20.reuse, R10, R72 ;  /* 0x0000000a1448723c */ /* 0x040fe20000041848 */
[----:B------:R-:W3:Y:S07]  /*12280*/  LDSM.16.MT88.4 R8, [R191+0x5800] ;  /* 0x00580000bf08783b */ /* 0x000eee0000004200 */
[C---:B------:R-:W-:Y:S08]  /*12290*/  HMMA.16816.F32.BF16 R76, R20.reuse, R116, R76 ;  /* 0x00000074144c723c */ /* 0x040ff0000004184c */
[C---:B------:R-:W-:Y:S08]  /*122a0*/  HMMA.16816.F32.BF16 R80, R20.reuse, R118, R80 ;  /* 0x000000761450723c */ /* 0x040ff00000041850 */
[C---:B----4-:R-:W-:Y:S08]  /*122b0*/  HMMA.16816.F32.BF16 R84, R20.reuse, R120, R84 ;  /* 0x000000781454723c */ /* 0x050ff00000041854 */
[C---:B------:R-:W-:Y:S08]  /*122c0*/  HMMA.16816.F32.BF16 R88, R20.reuse, R122, R88 ;  /* 0x0000007a1458723c */ /* 0x040ff00000041858 */
[C---:B-----5:R-:W-:Y:S08]  /*122d0*/  HMMA.16816.F32.BF16 R92, R20.reuse, R24, R92 ;  /* 0x00000018145c723c */ /* 0x060ff0000004185c */
[C---:B------:R-:W-:Y:S08]  /*122e0*/  HMMA.16816.F32.BF16 R96, R20.reuse, R26, R96 ;  /* 0x0000001a1460723c */ /* 0x040ff00000041860 */
[C---:B--2---:R-:W-:Y:S08]  /*122f0*/  HMMA.16816.F32.BF16 R120, R20.reuse, R28, R12 ;  /* 0x0000001c1478723c */ /* 0x044ff0000004180c */
[C---:B------:R-:W-:Y:S08]  /*12300*/  HMMA.16816.F32.BF16 R100, R20.reuse, R30, R100 ;  /* 0x0000001e1464723c */ /* 0x040ff00000041864 */
[C---:B-1----:R-:W-:Y:S08]  /*12310*/  HMMA.16816.F32.BF16 R104, R20.reuse, R4, R104 ;  /* 0x000000041468723c */ /* 0x042ff00000041868 */
[C---:B------:R-:W-:Y:S08]  /*12320*/  HMMA.16816.F32.BF16 R108, R20.reuse, R6, R108 ;  /* 0x00000006146c723c */ /* 0x040ff0000004186c */
[C---:B---3--:R-:W-:Y:S08]  /*12330*/  HMMA.16816.F32.BF16 R116, R20.reuse, R8, R16 ;  /* 0x000000081474723c */ /* 0x048ff00000041810 */
[----:B------:R-:W-:Y:S01]  /*12340*/  HMMA.16816.F32.BF16 R112, R20, R10, R112 ;  /* 0x0000000a1470723c */ /* 0x000fe20000041870 */
[----:B------:R-:W-:-:S07]  /*12350*/  @P0 BRA `(.L_x_240) ;  /* 0xffffd62000000947 */ /* 0x000fce000383ffff */
.L_x_239:
        /* <DEDUP_REMOVED lines=9> */
.L_x_310:
        /* <DEDUP_REMOVED lines=8> */
[----:B------:R-:W-:Y:S01]  /*12470*/  @P0 MOV R12, 0x3f317218 ;  /* 0x3f317218000c0802 */ /* 0x000fe20000000f00 */
[----:B------:R-:W-:Y:S01]  /*12480*/  @P1 FMUL.FTZ R5, R5, c[0x0][0x2d0] ;  /* 0x0000b40005051a20 */ /* 0x000fe20000410000 */
[----:B------:R3:W4:Y:S03]  /*12490*/  @P1 MUFU.RCP R8, R0 ;  /* 0x0000000000081308 */ /* 0x0007260000001000 */
[----:B------:R-:W-:Y:S02]  /*124a0*/  @P0 FMUL.FTZ R12, R12, c[0x0][0x2d0] ;  /* 0x0000b4000c0c0a20 */ /* 0x000fe40000410000 */
[----:B-1----:R-:W-:-:S04]  /*124b0*/  @P1 FMUL.FTZ R4, R4, 0.69314718246459960938 ;  /* 0x3f31721804041820 */ /* 0x002fc80000410000 */
[----:B------:R-:W-:Y:S01]  /*124c0*/  @P1 FFMA.FTZ R2, R5, R137, R4 ;  /* 0x0000008905021223 */ /* 0x000fe20000010004 */
[----:B---3--:R-:W-:Y:S01]  /*124d0*/  MOV R0, RZ ;  /* 0x000000ff00007202 */ /* 0x008fe20000000f00 */
[C---:B----4-:R-:W-:Y:S02]  /*124e0*/  FMUL.FTZ R128, R8.reuse, R128 ;  /* 0x0000008008807220 */ /* 0x050fe40000410000 */
[C---:B------:R-:W-:Y:S02]  /*124f0*/  FMUL.FTZ R129, R8.reuse, R129 ;  /* 0x0000008108817220 */ /* 0x040fe40000410000 */
[C---:B------:R-:W-:Y:S01]  /*12500*/  FMUL.FTZ R124, R8.reuse, R124 ;  /* 0x0000007c087c7220 */ /* 0x040fe20000410000 */
[----:B------:R-:W-:Y:S01]  /*12510*/  @P0 MUFU.RCP R0, R10 ;  /* 0x0000000a00000308 */ /* 0x000fe20000001000 */
[C---:B------:R-:W-:Y:S02]  /*12520*/  FMUL.FTZ R125, R8.reuse, R125 ;  /* 0x0000007d087d7220 */ /* 0x040fe40000410000 */
[----:B------:R-:W-:-:S02]  /*12530*/  FMUL.FTZ R36, R8, R36 ;  /* 0x0000002408247220 */ /* 0x000fc40000410000 */
[C---:B------:R-:W-:Y:S02]  /*12540*/  FMUL.FTZ R37, R8.reuse, R37 ;  /* 0x0000002508257220 */ /* 0x040fe40000410000 */
[C---:B------:R-:W-:Y:S01]  /*12550*/  FMUL.FTZ R40, R8.reuse, R40 ;  /* 0x0000002808287220 */ /* 0x040fe20000410000 */
[----:B------:R-:W1:Y:S01]  /*12560*/  @P0 MUFU.LG2 R10, R10 ;  /* 0x0000000a000a0308 */ /* 0x000e620000000c00 */
        /* <DEDUP_REMOVED lines=8> */
[----:B-1----:R-:W-:Y:S01]  /*125f0*/  @P0 FMUL.FTZ R13, R10, 0.69314718246459960938 ;  /* 0x3f3172180a0d0820 */ /* 0x002fe20000410000 */
[----:B------:R-:W-:Y:S01]  /*12600*/  MOV R10, 0x1 ;  /* 0x00000001000a7802 */ /* 0x000fe20000000f00 */
        /* <DEDUP_REMOVED lines=82> */
.L_x_184:
[----:B------:R-:W-:Y:S01]  /*12b30*/  LOP3.LUT P0, RZ, R210, 0xff, RZ, 0xc0, !PT ;  /* 0x000000ffd2ff7812 */ /* 0x000fe2000780c0ff */
[----:B------:R-:W-:-:S12]  /*12b40*/  BSSY B0, `(.L_x_242) ;  /* 0x000000f000007945 */ /* 0x000fd80003800000 */
[----:B------:R-:W-:Y:S05]  /*12b50*/  @P0 BRA `(.L_x_243) ;  /* 0x000000d000000947 */ /* 0x000fea0003800000 */
[----:B------:R-:W1:Y:S01]  /*12b60*/  S2R R0, SR_LANEID ;  /* 0x0000000000007919 */ /* 0x000e620000000000 */
[----:B------:R-:W-:Y:S01]  /*12b70*/  VOTEU.ANY UR4, UPT, PT ;  /* 0x0000000000047886 */ /* 0x000fe200038e0100 */
[----:B------:R-:W-:Y:S01]  /*12b80*/  IMAD.MOV.U32 R14, RZ, RZ, c[0x0][0x560] ;  /* 0x00015800ff0e7624 */ /* 0x000fe200078e00ff */
[----:B------:R-:W1:Y:S01]  /*12b90*/  FLO.U32 R12, UR4 ;  /* 0x00000004000c7d00 */ /* 0x000e6200080e0000 */
[----:B------:R-:W-:-:S07]  /*12ba0*/  IMAD.MOV.U32 R15, RZ, RZ, c[0x0][0x564] ;  /* 0x00015900ff0f7624 */ /* 0x000fce00078e00ff */
[----:B------:R-:W3:Y:S01]  /*12bb0*/  POPC R3, UR4 ;  /* 0x0000000400037d09 */ /* 0x000ee20008000000 */
[----:B-1----:R-:W-:-:S13]  /*12bc0*/  ISETP.EQ.U32.AND P0, PT, R12, R0, PT ;  /* 0x000000000c00720c */ /* 0x002fda0003f02070 */
[----:B---3--:R-:W3:Y:S04]  /*12bd0*/  @P0 ATOMG.E.ADD.STRONG.GPU PT, R3, [R14.64], R3 ;  /* 0x000000030e0309a8 */ /* 0x008ee800081ee1c6 */
[----:B------:R-:W1:Y:S02]  /*12be0*/  S2R R0, SR_LTMASK ;  /* 0x0000000000007919 */ /* 0x000e640000003900 */
[----:B-1----:R-:W-:-:S04]  /*12bf0*/  LOP3.LUT R0, R0, UR4, RZ, 0xc0, !PT ;  /* 0x0000000400007c12 */ /* 0x002fc8000f8ec0ff */
[----:B------:R-:W1:Y:S01]  /*12c00*/  POPC R204, R0 ;  /* 0x0000000000cc7309 */ /* 0x000e620000000000 */
[----:B---3--:R-:W1:Y:S02]  /*12c10*/  SHFL.IDX PT, R3, R3, R12, 0x1f ;  /* 0x00001f0c03037589 */ /* 0x008e6400000e0000 */
[----:B-1----:R-:W-:-:S05]  /*12c20*/  IADD3 R204, R3, c[0x0][0xc], R204 ;  /* 0x0000030003cc7a10 */ /* 0x002fca0007ffe0cc */
.L_x_243:
[----:B------:R-:W-:Y:S05]  /*12c30*/  BSYNC B0 ;  /* 0x0000000000007941 */ /* 0x000fea0003800000 */
.L_x_242:
[----:B------:R-:W-:Y:S01]  /*12c40*/  PRMT R10, R10, 0x9910, RZ ;  /* 0x000099100a0a7816 */ /* 0x000fe200000000ff */
[----:B------:R-:W-:Y:S01]  /*12c50*/  BSSY B1, `(.L_x_244) ;  /* 0x0000327000017945 */ /* 0x000fe20003800000 */
[----:B------:R-:W-:Y:S02]  /*12c60*/  IMAD.MOV.U32 R0, RZ, RZ, R204 ;  /* 0x000000ffff007224 */ /* 0x000fe400078e00cc */
[----:B------:R-:W-:-:S13]  /*12c70*/  ISETP.NE.AND P0, PT, R10, RZ, PT ;  /* 0x000000ff0a00720c */ /* 0x000fda0003f05270 */
[----:B------:R-:W-:Y:S05]  /*12c80*/  @!P0 BRA `(.L_x_245) ;  /* 0x0000264000008947 */ /* 0x000fea0003800000 */
[----:B------:R-:W-:Y:S01]  /*12c90*/  SHF.R.S32.HI R3, RZ, 0x1f, R210 ;  /* 0x0000001fff037819 */ /* 0x000fe200000114d2 */
[----:B------:R-:W-:Y:S01]  /*12ca0*/  WARPSYNC 0xffffffff ;  /* 0xffffffff00007948 */ /* 0x000fe20003800000 */
[----:B------:R-:W-:Y:S01]  /*12cb0*/  BAR.SYNC.DEFER_BLOCKING 0x1, 0x100 ;  /* 0x0044000000007b1d */ /* 0x000fe20000010000 */
[----:B------:R-:W-:Y:S01]  /*12cc0*/  LOP3.LUT R12, R222, R224, RZ, 0xfc, !PT ;  /* 0x000000e0de0c7212 */ /* 0x000fe200078efcff */
[----:B------:R-:W-:Y:S01]  /*12cd0*/  IMAD.MOV.U32 R14, RZ, RZ, c[0x0][0x388] ;  /* 0x0000e200ff0e7624 */ /* 0x000fe200078e00ff */
[----:B------:R-:W-:Y:S02]  /*12ce0*/  LEA.HI R3, R3, R210, RZ, 0x5 ;  /* 0x000000d203037211 */ /* 0x000fe400078f28ff */
[----:B------:R-:W-:Y:S02]  /*12cf0*/  F2FP.BF16.PACK_AB R13, R129, R128 ;  /* 0x00000080810d723e */ /* 0x000fe400000010ff */
[----:B------:R-:W-:Y:S02]  /*12d00*/  SHF.R.S32.HI R3, RZ, 0x5, R3 ;  /* 0x00000005ff037819 */ /* 0x000fe40000011403 */
[----:B------:R-:W-:-:S02]  /*12d10*/  F2FP.BF16.PACK_AB R10, R125, R124 ;  /* 0x0000007c7d0a723e */ /* 0x000fc400000010ff */
[----:B------:R-:W-:Y:S01]  /*12d20*/  ISETP.NE.U32.AND P0, PT, RZ, c[0x0][0x508], PT ;  /* 0x00014200ff007a0c */ /* 0x000fe20003f05070 */
[----:B------:R-:W-:Y:S01]  /*12d30*/  IMAD.SHL.U32 R3, R3, 0x400, RZ ;  /* 0x0000040003037824 */ /* 0x000fe200078e00ff */
[----:B------:R-:W-:Y:S02]  /*12d40*/  ISETP.NE.U32.AND P2, PT, RZ, c[0x0][0x500], PT ;  /* 0x00014000ff007a0c */ /* 0x000fe40003f45070 */
[----:B------:R-:W-:Y:S01]  /*12d50*/  ISETP.NE.AND.EX P1, PT, RZ, c[0x0][0x50c], PT, P0 ;  /* 0x00014300ff007a0c */ /* 0x000fe20003f25300 */
[----:B------:R-:W-:Y:S01]  /*12d60*/  IMAD R3, R223, 0x2, R3 ;  /* 0x00000002df037824 */ /* 0x000fe200078e0203 */
[----:B------:R-:W-:-:S03]  /*12d70*/  ISETP.NE.AND.EX P2, PT, RZ, c[0x0][0x504], PT, P2 ;  /* 0x00014100ff007a0c */ /* 0x000fc60003f45320 */
[----:B------:R-:W-:Y:S01]  /*12d80*/  IMAD.IADD R12, R3, 0x1, R12 ;  /* 0x00000001030c7824 */ /* 0x000fe200078e020c */
[----:B------:R-:W-:-:S04]  /*12d90*/  F2FP.BF16.PACK_AB R3, R131, R130 ;  /* 0x000000828303723e */ /* 0x000fc800000010ff */
[----:B------:R-:W-:-:S03]  /*12da0*/  LEA R12, R12, 0x80, 0x1 ;  /* 0x000000800c0c7811 */ /* 0x000fc600078e08ff */
[----:B------:R-:W-:Y:S02]  /*12db0*/  @P1 LEA R18, P0, R240, c[0x0][0x508], 0x2 ;  /* 0x00014200f0121a11 */ /* 0x000fe400078010ff */
[----:B------:R1:W-:Y:S04]  /*12dc0*/  STS [R12], R13 ;  /* 0x0000000d0c007388 */ /* 0x0003e80000000800 */
[----:B------:R3:W-:Y:S04]  /*12dd0*/  STS [R12+0x400], R3 ;  /* 0x000400030c007388 */ /* 0x0007e80000000800 */
[----:B------:R4:W-:Y:S01]  /*12de0*/  STS [R228], R10 ;  /* 0x0000000ae4007388 */ /* 0x0009e20000000800 */
[----:B-1----:R-:W-:-:S02]  /*12df0*/  F2FP.BF16.PACK_AB R13, R127, R126 ;  /* 0x0000007e7f0d723e */ /* 0x002fc400000010ff */
        /* <DEDUP_REMOVED lines=66> */
[----:B------:R-:W-:Y:S02]  /*13220*/  F2FP.BF16.PACK_AB R12, R101, R100 ;  /* 0x00000064650c723e */ /* 0x000fe400000010ff */
[----:B---3--:R-:W-:Y:S01]  /*13230*/  F2FP.BF16.PACK_AB R3, R123, R122 ;  /* 0x0000007a7b03723e */ /* 0x008fe200000010ff */
[----:B------:R1:W-:Y:S01]  /*13240*/  STS [R236+0x8000], R13 ;  /* 0x0080000dec007388 */ /* 0x0003e20000000800 */
[----:B----4-:R-:W-:-:S03]  /*13250*/  F2FP.BF16.PACK_AB R10, R103, R102 ;  /* 0x00000066670a723e */ /* 0x010fc600000010ff */
[----:B------:R3:W-:Y:S04]  /*13260*/  STS [R236+0x8400], R3 ;  /* 0x00840003ec007388 */ /* 0x0007e80000000800 */
[----:B------:R4:W-:Y:S04]  /*13270*/  STS [R239+0x8000], R12 ;  /* 0x0080000cef007388 */ /* 0x0009e80000000800 */
[----:B------:R2:W-:Y:S01]  /*13280*/  STS [R239+0x8400], R10 ;  /* 0x0084000aef007388 */ /* 0x0005e20000000800 */
[----:B-1----:R-:W-:Y:S02]  /*13290*/  F2FP.BF16.PACK_AB R13, R107, R106 ;  /* 0x0000006a6b0d723e */ /* 0x002fe400000010ff */
[----:B---3--:R-:W-:-:S03]  /*132a0*/  F2FP.BF16.PACK_AB R3, R105, R104 ;  /* 0x000000686903723e */ /* 0x008fc600000010ff */
[----:B------:R1:W-:Y:S01]  /*132b0*/  STS [R235+0x8400], R13 ;  /* 0x0084000deb007388 */ /* 0x0003e20000000800 */
[----:B----4-:R-:W-:-:S03]  /*132c0*/  F2FP.BF16.PACK_AB R12, R111, R110 ;  /* 0x0000006e6f0c723e */ /* 0x010fc600000010ff */
[----:B------:R3:W-:Y:S01]  /*132d0*/  STS [R235+0x8000], R3 ;  /* 0x00800003eb007388 */ /* 0x0007e20000000800 */
[----:B--2---:R-:W-:-:S03]  /*132e0*/  F2FP.BF16.PACK_AB R10, R109, R108 ;  /* 0x0000006c6d0a723e */ /* 0x004fc600000010ff */
[----:B------:R2:W-:Y:S04]  /*132f0*/  STS [R238+0x8400], R12 ;  /* 0x0084000cee007388 */ /* 0x0005e80000000800 */
[----:B------:R4:W-:Y:S01]  /*13300*/  STS [R238+0x8000], R10 ;  /* 0x0080000aee007388 */ /* 0x0009e20000000800 */
[----:B-1----:R-:W-:Y:S02]  /*13310*/  F2FP.BF16.PACK_AB R13, R115, R114 ;  /* 0x00000072730d723e */ /* 0x002fe400000010ff */
[----:B---3--:R-:W-:Y:S01]  /*13320*/  F2FP.BF16.PACK_AB R3, R117, R116 ;  /* 0x000000747503723e */ /* 0x008fe200000010ff */
[----:B--2---:R-:W-:-:S04]  /*13330*/  IMAD.MOV.U32 R12, RZ, RZ, 0x4 ;  /* 0x00000004ff0c7424 */ /* 0x004fc800078e00ff */
[----:B------:R1:W-:Y:S01]  /*13340*/  STS [R237+0x8000], R3 ;  /* 0x00800003ed007388 */ /* 0x0003e20000000800 */
[----:B----4-:R-:W-:Y:S01]  /*13350*/  F2FP.BF16.PACK_AB R10, R119, R118 ;  /* 0x00000076770a723e */ /* 0x010fe200000010ff */
[----:B------:R-:W-:-:S04]  /*13360*/  IMAD.WIDE R16, R240, R12, c[0x0][0x500] ;  /* 0x00014000f0107625 */ /* 0x000fc800078e020c */
[----:B------:R2:W-:Y:S04]  /*13370*/  STS [R237+0x8400], R10 ;  /* 0x0084000aed007388 */ /* 0x0005e80000000800 */
[----:B------:R-:W-:Y:S01]  /*13380*/  STS [R242+0x8400], R13 ;  /* 0x0084000df2007388 */ /* 0x000fe20000000800 */
[----:B-1----:R-:W-:-:S05]  /*13390*/  F2FP.BF16.PACK_AB R3, R113, R112 ;  /* 0x000000707103723e */ /* 0x002fca00000010ff */
[----:B------:R1:W-:Y:S01]  /*133a0*/  STS [R242+0x8000], R3 ;  /* 0x00800003f2007388 */ /* 0x0003e20000000800 */
[----:B--2---:R-:W-:-:S04]  /*133b0*/  SHF.R.S32.HI R10, RZ, 0x1f, R240 ;  /* 0x0000001fff0a7819 */ /* 0x004fc800000114f0 */
[----:B------:R-:W-:Y:S01]  /*133c0*/  @P1 LEA.HI.X R19, R240, c[0x0][0x50c], R10, 0x2, P0 ;  /* 0x00014300f0131a11 */ /* 0x000fe200000f140a */
[----:B------:R-:W-:Y:S01]  /*133d0*/  BAR.SYNC.DEFER_BLOCKING 0x1, 0x100 ;  /* 0x0044000000007b1d */ /* 0x000fe20000010000 */
[----:B-1----:R-:W-:-:S05]  /*133e0*/  IMAD.MOV.U32 R3, RZ, RZ, RZ ;  /* 0x000000ffff037224 */ /* 0x002fca00078e00ff */
[----:B------:R1:W5:Y:S04]  /*133f0*/  @P1 LDG.E R14, [R18.64] ;  /* 0x00000006120e1981 */ /* 0x000368000c1e1900 */
[----:B------:R1:W5:Y:S01]  /*13400*/  @P2 LDG.E R3, [R16.64] ;  /* 0x0000000610032981 */ /* 0x000362000c1e1900 */
[----:B------:R-:W-:-:S04]  /*13410*/  ISETP.NE.AND P0, PT, R206, RZ, PT ;  /* 0x000000ffce00720c */ /* 0x000fc80003f05270 */
[----:B------:R-:W-:Y:S01]  /*13420*/  SEL R206, R206, c[0x0][0x3d4], P0 ;  /* 0x0000f500cece7a07 */ /* 0x000fe20000000000 */
[----:B------:R-:W-:Y:S05]  /*13430*/  @P1 BRA `(.L_x_246) ;  /* 0x0000004000001947 */ /* 0x000fea0003800000 */
[----:B------:R-:W-:Y:S05]  /*13440*/  @!P2 BRA `(.L_x_246) ;  /* 0x000000300000a947 */ /* 0x000fea0003800000 */
[----:B-----5:R2:W3:Y:S04]  /*13450*/  LDG.E R14, [R16.64] ;  /* 0x00000006100e7981 */ /* 0x0204e8000c1e1900 */
[----:B-12---:R-:W3:Y:S02]  /*13460*/  LDG.E R16, [R16.64+0x4] ;  /* 0x0000040610107981 */ /* 0x006ee4000c1e1900 */
[----:B---3--:R-:W-:Y:S02]  /*13470*/  IADD3 R14, -R14, R16, RZ ;  /* 0x000000100e0e7210 */ /* 0x008fe40007ffe1ff */
.L_x_246:
[----:B------:R-:W-:Y:S01]  /*13480*/  IMAD.MOV.U32 R28, RZ, RZ, 0x368 ;  /* 0x00000368ff1c7424 */ /* 0x000fe200078e00ff */
[----:B------:R-:W-:Y:S01]  /*13490*/  ISETP.GT.AND P2, PT, R206, 0x1, PT ;  /* 0x00000001ce00780c */ /* 0x000fe20003f44270 */
[----:B------:R-:W-:Y:S01]  /*134a0*/  IMAD.MOV.U32 R13, RZ, RZ, c[0x0][0x4e8] ;  /* 0x00013a00ff0d7624 */ /* 0x000fe200078e00ff */
[----:B------:R-:W-:Y:S01]  /*134b0*/  LEA.HI R12, R223, R223, RZ, 0x1 ;  /* 0x000000dfdf0c7211 */ /* 0x000fe200078f08ff */
[----:B-----5:R-:W-:Y:S01]  /*134c0*/  IMAD R14, R14, c[0x0][0x4e8], RZ ;  /* 0x00013a000e0e7a24 */ /* 0x020fe200078e02ff */
[----:B------:R-:W-:-:S02]  /*134d0*/  SEL R28, R28, 0x328, P2 ;  /* 0x000003281c1c7807 */ /* 0x000fc40001000000 */
[----:B------:R-:W-:Y:S02]  /*134e0*/  ISETP.NE.U32.AND P0, PT, RZ, c[0x0][0x500], PT ;  /* 0x00014000ff007a0c */ /* 0x000fe40003f05070 */
[----:B-1----:R-:W1:Y:S01]  /*134f0*/  LDC.64 R16, c[0x0][R28+0x170] ;  /* 0x00005c001c107b82 */ /* 0x002e620000000a00 */
[----:B------:R-:W-:Y:S02]  /*13500*/  LOP3.LUT R12, R12, 0x1ffffffe, RZ, 0xc0, !PT ;  /* 0x1ffffffe0c0c7812 */ /* 0x000fe400078ec0ff */
[----:B------:R-:W-:Y:S02]  /*13510*/  ISETP.NE.AND.EX P0, PT, RZ, c[0x0][0x504], PT, P0 ;  /* 0x00014100ff007a0c */ /* 0x000fe40003f05300 */
[----:B------:R-:W-:Y:S01]  /*13520*/  ISETP.NE.AND P3, PT, R13, 0x1, PT ;  /* 0x000000010d00780c */ /* 0x000fe20003f65270 */
[----:B------:R-:W-:Y:S01]  /*13530*/  IMAD.IADD R12, R223, 0x1, -R12 ;  /* 0x00000001df0c7824 */ /* 0x000fe200078e0a0c */
[----:B------:R-:W-:Y:S01]  /*13540*/  SEL R240, R240, RZ, !P0 ;  /* 0x000000fff0f07207 */ /* 0x000fe20004000000 */
[----:B------:R-:W2:Y:S01]  /*13550*/  LDC.64 R24, c[0x0][R28+0x168] ;  /* 0x00005a001c187b82 */ /* 0x000ea20000000a00 */
[----:B------:R-:W-:Y:S01]  /*13560*/  SEL R15, R10, RZ, !P0 ;  /* 0x000000ff0a0f7207 */ /* 0x000fe20004000000 */
[----:B------:R-:W-:Y:S01]  /*13570*/  IMAD R12, R12, 0x8, R218 ;  /* 0x000000080c0c7824 */ /* 0x000fe200078e02da */
[----:B------:R-:W-:-:S03]  /*13580*/  SEL R19, R244, RZ, P2 ;  /* 0x000000fff4137207 */ /* 0x000fc60001000000 */
[----:B------:R-:W-:Y:S02]  /*13590*/  IMAD R10, R205, 0x80, R12 ;  /* 0x00000080cd0a7824 */ /* 0x000fe400078e020c */
[----:B------:R-:W3:Y:S02]  /*135a0*/  LDC.64 R22, c[0x0][R28+0x178] ;  /* 0x00005e001c167b82 */ /* 0x000ee40000000a00 */
[----:B------:R-:W-:-:S04]  /*135b0*/  @P3 IMAD.HI.U32 R12, R10, c[0x0][0x4ec], RZ ;  /* 0x00013b000a0c3a27 */ /* 0x000fc800078e00ff */
[----:B------:R-:W-:Y:S01]  /*135c0*/  IMAD.MOV.U32 R18, RZ, RZ, R10 ;  /* 0x000000ffff127224 */ /* 0x000fe200078e000a */
[----:B------:R-:W-:Y:S01]  /*135d0*/  @P3 SHF.R.U32.HI R18, RZ, c[0x0][0x4f0], R12 ;  /* 0x00013c00ff123a19 */ /* 0x000fe2000001160c */
[----:B------:R-:W4:Y:S01]  /*135e0*/  LDC.64 R20, c[0x0][R28+0x160] ;  /* 0x000058001c147b82 */ /* 0x000f220000000a00 */
[----:B------:R-:W-:Y:S01]  /*135f0*/  SHF.R.S32.HI R12, RZ, 0x1f, R3 ;  /* 0x0000001fff0c7819 */ /* 0x000fe20000011403 */
[----:B-1----:R-:W-:-:S04]  /*13600*/  IMAD R13, R17, R240, RZ ;  /* 0x000000f0110d7224 */ /* 0x002fc800078e02ff */
[C---:B------:R-:W-:Y:S02]  /*13610*/  IMAD R13, R16.reuse, R15, R13 ;  /* 0x0000000f100d7224 */ /* 0x040fe400078e020d */
[----:B------:R-:W-:-:S04]  /*13620*/  IMAD.WIDE.U32 R16, R16, R240, RZ ;  /* 0x000000f010107225 */ /* 0x000fc800078e00ff */
[----:B--2---:R-:W-:-:S04]  /*13630*/  IMAD.WIDE.U32 R26, R24, R241, RZ ;  /* 0x000000f1181a7225 */ /* 0x004fc800078e00ff */
[----:B------:R-:W-:Y:S02]  /*13640*/  IMAD R15, R25, R241, RZ ;  /* 0x000000f1190f7224 */ /* 0x000fe400078e02ff */
[----:B------:R-:W-:Y:S01]  /*13650*/  IMAD.IADD R13, R17, 0x1, R13 ;  /* 0x00000001110d7824 */ /* 0x000fe200078e020d */
[----:B------:R-:W-:Y:S01]  /*13660*/  IADD3 R17, P1, P0, R16, R26, R3 ;  /* 0x0000001a10117210 */ /* 0x000fe2000783e003 */
[----:B------:R-:W-:Y:S02]  /*13670*/  IMAD.IADD R15, R27, 0x1, R15 ;  /* 0x000000011b0f7824 */ /* 0x000fe400078e020f */
[-C--:B---3--:R-:W-:Y:S02]  /*13680*/  IMAD R16, R23, R19.reuse, RZ ;  /* 0x0000001317107224 */ /* 0x088fe400078e02ff */
        /* <DEDUP_REMOVED lines=8> */
[----:B----4-:R-:W-:Y:S01]  /*13710*/  IMAD R15, R21, R13, RZ ;  /* 0x0000000d150f7224 */ /* 0x010fe200078e02ff */
[----:B------:R-:W-:-:S03]  /*13720*/  SHF.R.S32.HI R16, RZ, 0x1f, R13 ;  /* 0x0000001fff107819 */ /* 0x000fc6000001140d */
[----:B------:R-:W-:-:S04]  /*13730*/  IMAD.WIDE.U32 R22, R20, R13, R22 ;  /* 0x0000000d14167225 */ /* 0x000fc800078e0016 */
[----:B------:R-:W-:Y:S02]  /*13740*/  IMAD.MOV.U32 R13, RZ, RZ, c[0x0][0x4a8] ;  /* 0x00012a00ff0d7624 */ /* 0x000fe400078e00ff */
[----:B------:R-:W-:Y:S02]  /*13750*/  IMAD R16, R20, R16, R15 ;  /* 0x0000001014107224 */ /* 0x000fe400078e020f */
[----:B------:R-:W-:Y:S01]  /*13760*/  IMAD.MOV.U32 R15, RZ, RZ, c[0x0][0x4ac] ;  /* 0x00012b00ff0f7624 */ /* 0x000fe200078e00ff */
[----:B------:R-:W-:Y:S01]  /*13770*/  SEL R13, R13, c[0x0][0x450], P2 ;  /* 0x000114000d0d7a07 */ /* 0x000fe20001000000 */
[----:B------:R-:W-:-:S03]  /*13780*/  IMAD.IADD R16, R23, 0x1, R16 ;  /* 0x0000000117107824 */ /* 0x000fc600078e0210 */
[----:B------:R-:W-:Y:S02]  /*13790*/  SEL R15, R15, c[0x0][0x454], P2 ;  /* 0x000115000f0f7a07 */ /* 0x000fe40001000000 */
[----:B------:R-:W-:-:S04]  /*137a0*/  LEA R13, P0, R22, R13, 0x2 ;  /* 0x0000000d160d7211 */ /* 0x000fc800078010ff */
[----:B------:R-:W-:Y:S01]  /*137b0*/  LEA.HI.X R15, R22, R15, R16, 0x2, P0 ;  /* 0x0000000f160f7211 */ /* 0x000fe200000f1410 */
[----:B------:R-:W-:Y:S01]  /*137c0*/  SHFL.IDX PT, R18, R13, 0x1, 0x1c1f ;  /* 0x003c1f000d127f89 */ /* 0x000fe200000e0000 */
[----:B------:R-:W-:-:S03]  /*137d0*/  LOP3.LUT P0, RZ, R219, 0x3, RZ, 0xc0, !PT ;  /* 0x00000003dbff7812 */ /* 0x000fc6000780c0ff */
[----:B------:R1:W-:Y:S04]  /*137e0*/  SHFL.IDX PT, R16, R13, RZ, 0x1c1f ;  /* 0x001c1fff0d107589 */ /* 0x0003e800000e0000 */
[----:B------:R-:W2:Y:S04]  /*137f0*/  SHFL.IDX PT, R17, R15, RZ, 0x1c1f ;  /* 0x001c1fff0f117589 */ /* 0x000ea800000e0000 */
[----:B------:R3:W4:Y:S01]  /*13800*/  SHFL.IDX PT, R19, R15, 0x1, 0x1c1f ;  /* 0x003c1f000f137f89 */ /* 0x00072200000e0000 */
[----:B-1----:R-:W-:-:S05]  /*13810*/  IMAD R13, R205, 0x80, R218 ;  /* 0x00000080cd0d7824 */ /* 0x002fca00078e02da */
[C---:B------:R-:W-:Y:S02]  /*13820*/  ISETP.GE.OR P1, PT, R13.reuse, R14, P0 ;  /* 0x0000000e0d00720c */ /* 0x040fe40000726670 */
[----:B---3--:R-:W-:-:S04]  /*13830*/  IADD3 R15, R13, 0x8, RZ ;  /* 0x000000080d0f7810 */ /* 0x008fc80007ffe0ff */
[----:B------:R-:W-:-:S07]  /*13840*/  ISETP.GE.OR P0, PT, R15, R14, P0 ;  /* 0x0000000e0f00720c */ /* 0x000fce0000706670 */
[----:B--2---:R1:W-:Y:S01]  /*13850*/  @!P1 ST.E [R16.64], R2 ;  /* 0x0000000210009985 */ /* 0x0043e2000c101906 */
[----:B------:R-:W-:-:S05]  /*13860*/  ISETP.GE.AND P1, PT, R15, R14, PT ;  /* 0x0000000e0f00720c */ /* 0x000fca0003f26270 */
[----:B----4-:R2:W-:Y:S01]  /*13870*/  @!P0 ST.E [R18.64], R11 ;  /* 0x0000000b12008985 */ /* 0x0105e2000c101906 */
[----:B------:R-:W-:Y:S02]  /*13880*/  ISETP.GE.AND P0, PT, R13, R14, PT ;  /* 0x0000000e0d00720c */ /* 0x000fe40003f06270 */
[----:B-1----:R-:W-:Y:S01]  /*13890*/  P2R R2, PR, RZ, 0x2 ;  /* 0x00000002ff027803 */ /* 0x002fe20000000000 */
[----:B------:R-:W-:Y:S05]  /*138a0*/  @P2 BRA `(.L_x_247) ;  /* 0x000007f000002947 */ /* 0x000fea0003800000 */
[----:B------:R-:W-:Y:S01]  /*138b0*/  IMAD R12, R12, c[0x0][0x3a0], RZ ;  /* 0x0000e8000c0c7a24 */ /* 0x000fe200078e02ff */
[----:B------:R-:W-:Y:S01]  /*138c0*/  LEA R2, R205, R221, 0x7 ;  /* 0x000000ddcd027211 */ /* 0x000fe200078e38ff */
[----:B------:R-:W-:Y:S01]  /*138d0*/  IMAD.WIDE.U32 R4, R3, c[0x0][0x3a0], RZ ;  /* 0x0000e80003047a25 */ /* 0x000fe200078e00ff */
[----:B------:R-:W-:Y:S01]  /*138e0*/  SHF.R.S32.HI R8, RZ, 0x1f, R240 ;  /* 0x0000001fff087819 */ /* 0x000fe200000114f0 */
[----:B------:R1:W3:Y:S01]  /*138f0*/  LDS.128 R56, [R217+0x80] ;  /* 0x00008000d9387984 */ /* 0x0002e20000000c00 */
[----:B------:R-:W-:Y:S01]  /*13900*/  LEA R205, R205, R226, 0x7 ;  /* 0x000000e2cdcd7211 */ /* 0x000fe200078e38ff */
[----:B------:R-:W-:Y:S01]  /*13910*/  IMAD R12, R3, c[0x0][0x3a4], R12 ;  /* 0x0000e900030c7a24 */ /* 0x000fe200078e020c */
[----:B------:R-:W-:Y:S01]  /*13920*/  MOV R3, R2 ;  /* 0x0000000200037202 */ /* 0x000fe20000000f00 */
[----:B------:R1:W4:Y:S01]  /*13930*/  LDS.128 R52, [R217+0x1080] ;  /* 0x00108000d9347984 */ /* 0x0003220000000c00 */
[----:B------:R-:W-:-:S02]  /*13940*/  IMAD R8, R8, c[0x0][0x3f0], RZ ;  /* 0x0000fc0008087a24 */ /* 0x000fc400078e02ff */
[----:B------:R-:W-:Y:S01]  /*13950*/  IADD3 R5, R5, R12, RZ ;  /* 0x0000000c05057210 */ /* 0x000fe20007ffe0ff */
[----:B------:R1:W2:Y:S01]  /*13960*/  LDS.128 R48, [R217+0x2080] ;  /* 0x00208000d9307984 */ /* 0x0002a20000000c00 */
[----:B------:R-:W-:-:S03]  /*13970*/  IMAD R8, R240, c[0x0][0x3f4], R8 ;  /* 0x0000fd00f0087a24 */ /* 0x000fc600078e0208 */
[C---:B------:R-:W-:Y:S01]  /*13980*/  IMAD.WIDE.U32 R6, R241.reuse, c[0x0][0x3e8], R4 ;  /* 0x0000fa00f1067a25 */ /* 0x040fe200078e0004 */
[----:B------:R1:W1:Y:S03]  /*13990*/  LDS.128 R44, [R217+0x3080] ;  /* 0x00308000d92c7984 */ /* 0x0002660000000c00 */
[----:B------:R-:W-:Y:S01]  /*139a0*/  @P3 IMAD.HI.U32 R4, R2, c[0x0][0x4ec], RZ ;  /* 0x00013b0002043a27 */ /* 0x000fe200078e00ff */
[----:B------:R1:W1:Y:S03]  /*139b0*/  LDS.128 R40, [R217+0x4080] ;  /* 0x00408000d9287984 */ /* 0x0002660000000c00 */
[----:B------:R-:W-:Y:S01]  /*139c0*/  IMAD R7, R241, c[0x0][0x3ec], R7 ;  /* 0x0000fb00f1077a24 */ /* 0x000fe200078e0207 */
[----:B------:R-:W-:Y:S01]  /*139d0*/  @P3 SHF.R.U32.HI R3, RZ, c[0x0][0x4f0], R4 ;  /* 0x00013c00ff033a19 */ /* 0x000fe20000011604 */
[----:B------:R1:W1:Y:S02]  /*139e0*/  LDS.128 R36, [R217+0x5080] ;  /* 0x00508000d9247984 */ /* 0x0002640000000c00 */
[----:B------:R-:W-:Y:S01]  /*139f0*/  IMAD.WIDE.U32 R12, R240, c[0x0][0x3f0], R6 ;  /* 0x0000fc00f00c7a25 */ /* 0x000fe200078e0006 */
[----:B------:R-:W-:Y:S01]  /*13a00*/  SHF.R.S32.HI R10, RZ, 0x1f, R3 ;  /* 0x0000001fff0a7819 */ /* 0x000fe20000011403 */
[----:B------:R1:W1:Y:S01]  /*13a10*/  LDS.128 R32, [R217+0x6080] ;  /* 0x00608000d9207984 */ /* 0x0002620000000c00 */
[----:B------:R-:W-:-:S02]  /*13a20*/  IADD3 R9, -R3, RZ, RZ ;  /* 0x000000ff03097210 */ /* 0x000fc40007ffe1ff */
[----:B------:R-:W-:Y:S01]  /*13a30*/  IADD3 R13, R13, R8, RZ ;  /* 0x000000080d0d7210 */ /* 0x000fe20007ffe0ff */
[----:B------:R1:W1:Y:S01]  /*13a40*/  LDS.128 R28, [R217+0x7080] ;  /* 0x00708000d91c7984 */ /* 0x0002620000000c00 */
[----:B------:R-:W-:Y:S02]  /*13a50*/  IMAD R10, R10, c[0x0][0x3e0], RZ ;  /* 0x0000f8000a0a7a24 */ /* 0x000fe400078e02ff */
[----:B------:R-:W-:Y:S01]  /*13a60*/  IMAD R9, R9, c[0x0][0x4e8], R2 ;  /* 0x00013a0009097a24 */ /* 0x000fe200078e0202 */
[----:B------:R1:W1:Y:S01]  /*13a70*/  LDS.128 R24, [R217+0x8080] ;  /* 0x00808000d9187984 */ /* 0x0002620000000c00 */
[C---:B------:R-:W-:Y:S02]  /*13a80*/  IMAD R10, R3.reuse, c[0x0][0x3e4], R10 ;  /* 0x0000f900030a7a24 */ /* 0x040fe400078e020a */
[----:B------:R-:W-:Y:S01]  /*13a90*/  IMAD.WIDE.U32 R12, R3, c[0x0][0x3e0], R12 ;  /* 0x0000f800030c7a25 */ /* 0x000fe200078e000c */
[----:B------:R1:W1:Y:S01]  /*13aa0*/  LDS.128 R20, [R217+0x9080] ;  /* 0x00908000d9147984 */ /* 0x0002620000000c00 */
[----:B------:R-:W-:-:S03]  /*13ab0*/  SHF.R.S32.HI R2, RZ, 0x1f, R9 ;  /* 0x0000001fff027819 */ /* 0x000fc60000011409 */
[----:B--2---:R2:W1:Y:S01]  /*13ac0*/  LDS.128 R16, [R217+0xa080] ;  /* 0x00a08000d9107984 */ /* 0x0044620000000c00 */
[----:B------:R-:W-:Y:S01]  /*13ad0*/  IADD3 R11, R13, R10, RZ ;  /* 0x0000000a0d0b7210 */ /* 0x000fe20007ffe0ff */
[----:B------:R-:W-:Y:S01]  /*13ae0*/  IMAD R2, R2, c[0x0][0x3d8], RZ ;  /* 0x0000f60002027a24 */ /* 0x000fe200078e02ff */
[----:B------:R-:W-:Y:S01]  /*13af0*/  MOV R10, R12 ;  /* 0x0000000c000a7202 */ /* 0x000fe20000000f00 */
[----:B------:R2:W1:Y:S04]  /*13b00*/  LDS.128 R4, [R217+0xb080] ;  /* 0x00b08000d9047984 */ /* 0x0004680000000c00 */
[----:B------:R-:W-:-:S04]  /*13b10*/  IMAD.WIDE.U32 R10, R9, c[0x0][0x3d8], R10 ;  /* 0x0000f600090a7a25 */ /* 0x000fc800078e000a */
[----:B------:R-:W-:Y:S01]  /*13b20*/  IMAD R9, R9, c[0x0][0x3dc], R2 ;  /* 0x0000f70009097a24 */ /* 0x000fe200078e0202 */
[----:B------:R-:W-:-:S04]  /*13b30*/  LEA R8, P0, R10, c[0x0][0x380], 0x1 ;  /* 0x0000e0000a087a11 */ /* 0x000fc800078008ff */
[----:B------:R-:W-:-:S04]  /*13b40*/  IADD3 R2, R11, R9, RZ ;  /* 0x000000090b027210 */ /* 0x000fc80007ffe0ff */
[----:B------:R-:W-:Y:S01]  /*13b50*/  LEA.HI.X R2, R10, c[0x0][0x384], R2, 0x1, P0 ;  /* 0x0000e1000a027a11 */ /* 0x000fe200000f0c02 */
[----:B------:R-:W-:Y:S05]  /*13b60*/  BRA.DIV ~URZ, `(.L_x_248) ;  /* 0x000036f27f007947 */ /* 0x000fea000b800000 */
[----:B---34-:R3:W4:Y:S02]  /*13b70*/  SHFL.IDX PT, R61, R2, RZ, 0x181f ;  /* 0x00181fff023d7589 */ /* 0x01872400000e0000 */
.L_x_311:
[----:B------:R-:W-:Y:S05]  /*13b80*/  BRA.DIV ~URZ, `(.L_x_249) ;  /* 0x000037427f007947 */ /* 0x000fea000b800000 */
[----:B------:R2:W3:Y:S02]  /*13b90*/  SHFL.IDX PT, R3, R8, RZ, 0x181f ;  /* 0x00181fff08037589 */ /* 0x0004e400000e0000 */
.L_x_312:
[----:B------:R-:W-:Y:S01]  /*13ba0*/  ISETP.GE.AND P0, PT, R205, R14, PT ;  /* 0x0000000ecd00720c */ /* 0x000fe20003f06270 */
[----:B------:R-:W-:Y:S01]  /*13bb0*/  BSSY B0, `(.L_x_250) ;  /* 0x0000011000007945 */ /* 0x000fe20003800000 */
[----:B------:R-:W-:Y:S02]  /*13bc0*/  SHF.R.S32.HI R60, RZ, 0x1f, R211 ;  /* 0x0000001fff3c7819 */ /* 0x000fe400000114d3 */
[----:B------:R-:W-:Y:S02]  /*13bd0*/  SHF.R.S32.HI R15, RZ, 0x1f, R212 ;  /* 0x0000001fff0f7819 */ /* 0x000fe400000114d4 */
[----:B------:R-:W-:-:S07]  /*13be0*/  SHF.R.S32.HI R9, RZ, 0x1f, R246 ;  /* 0x0000001fff097819 */ /* 0x000fce00000114f6 */
[----:B------:R-:W-:Y:S05]  /*13bf0*/  @P0 BRA `(.L_x_251) ;  /* 0x000000c000000947 */ /* 0x000fea0003800000 */
[----:B------:R-:W-:Y:S02]  /*13c00*/  ISETP.GE.AND P2, PT, R246, c[0x0][0x3c8], PT ;  /* 0x0000f200f6007a0c */ /* 0x000fe40003f46270 */
[----:B------:R-:W-:Y:S02]  /*13c10*/  ISETP.GE.AND P1, PT, R212, c[0x0][0x3c8], PT ;  /* 0x0000f200d4007a0c */ /* 0x000fe40003f26270 */
[----:B------:R-:W-:-:S09]  /*13c20*/  ISETP.GE.AND P0, PT, R211, c[0x0][0x3c8], PT ;  /* 0x0000f200d3007a0c */ /* 0x000fd20003f06270 */
[-C--:B---3--:R-:W-:Y:S02]  /*13c30*/  @!P2 LEA R12, P5, R246, R3.reuse, 0x1 ;  /* 0x00000003f60ca211 */ /* 0x088fe400078a08ff */
[-C--:B------:R-:W-:Y:S02]  /*13c40*/  @!P1 LEA R10, P4, R212, R3.reuse, 0x1 ;  /* 0x00000003d40a9211 */ /* 0x080fe400078808ff */
[C---:B------:R-:W-:Y:S02]  /*13c50*/  @!P0 LEA R62, P3, R211.reuse, R3, 0x1 ;  /* 0x00000003d33e8211 */ /* 0x040fe400078608ff */
[-C--:B----4-:R-:W-:Y:S02]  /*13c60*/  @!P2 LEA.HI.X R13, R246, R61.reuse, R9, 0x1, P5 ;  /* 0x0000003df60da211 */ /* 0x090fe400028f0c09 */
[-C--:B------:R-:W-:Y:S02]  /*13c70*/  @!P1 LEA.HI.X R11, R212, R61.reuse, R15, 0x1, P4 ;  /* 0x0000003dd40b9211 */ /* 0x080fe400020f0c0f */
[----:B------:R-:W-:Y:S01]  /*13c80*/  @!P0 LEA.HI.X R63, R211, R61, R60, 0x1, P3 ;  /* 0x0000003dd33f8211 */ /* 0x000fe200018f0c3c */
[----:B------:R3:W-:Y:S04]  /*13c90*/  @!P2 ST.E.128 [R12.64], R56 ;  /* 0x000000380c00a985 */ /* 0x0007e8000c101d06 */
[----:B-1----:R3:W-:Y:S04]  /*13ca0*/  @!P1 ST.E.128 [R10.64], R40 ;  /* 0x000000280a009985 */ /* 0x0027e8000c101d06 */
[----:B------:R3:W-:Y:S02]  /*13cb0*/  @!P0 ST.E.128 [R62.64], R24 ;  /* 0x000000183e008985 */ /* 0x0007e4000c101d06 */
.L_x_251:
[----:B------:R-:W-:Y:S05]  /*13cc0*/  BSYNC B0 ;  /* 0x0000000000007941 */ /* 0x000fea0003800000 */
.L_x_250:
[----:B------:R-:W-:Y:S05]  /*13cd0*/  BRA.DIV ~URZ, `(.L_x_252) ;  /* 0x000036627f007947 */ /* 0x000fea000b800000 */
[----:B-1-3--:R1:W3:Y:S04]  /*13ce0*/  SHFL.IDX PT, R24, R2, 0x1, 0x181f ;  /* 0x00381f0002187f89 */ /* 0x00a2e800000e0000 */
[----:B------:R1:W2:Y:S02]  /*13cf0*/  SHFL.IDX PT, R10, R8, 0x1, 0x181f ;  /* 0x00381f00080a7f89 */ /* 0x0002a400000e0000 */
.L_x_313:
        /* <DEDUP_REMOVED lines=8> */
[-C--:B------:R-:W-:Y:S02]  /*13d80*/  @!P1 LEA R12, P4, R212, R10.reuse, 0x1 ;  /* 0x0000000ad40c9211 */ /* 0x080fe400078808ff */
[C---:B------:R-:W-:Y:S02]  /*13d90*/  @!P0 LEA R10, P3, R211.reuse, R10, 0x1 ;  /* 0x0000000ad30a8211 */ /* 0x040fe400078608ff */
[-C--:B---3--:R-:W-:Y:S02]  /*13da0*/  @!P2 LEA.HI.X R27, R246, R24.reuse, R9, 0x1, P5 ;  /* 0x00000018f61ba211 */ /* 0x088fe400028f0c09 */
[-C--:B------:R-:W-:Y:S02]  /*13db0*/  @!P1 LEA.HI.X R13, R212, R24.reuse, R15, 0x1, P4 ;  /* 0x00000018d40d9211 */ /* 0x080fe400020f0c0f */
[----:B------:R-:W-:Y:S01]  /*13dc0*/  @!P0 LEA.HI.X R11, R211, R24, R60, 0x1, P3 ;  /* 0x00000018d30b8211 */ /* 0x000fe200018f0c3c */
[----:B------:R2:W-:Y:S04]  /*13dd0*/  @!P2 ST.E.128 [R26.64], R52 ;  /* 0x000000341a00a985 */ /* 0x0005e8000c101d06 */
[----:B------:R2:W-:Y:S04]  /*13de0*/  @!P1 ST.E.128 [R12.64], R36 ;  /* 0x000000240c009985 */ /* 0x0005e8000c101d06 */
[----:B------:R2:W-:Y:S02]  /*13df0*/  @!P0 ST.E.128 [R10.64], R20 ;  /* 0x000000140a008985 */ /* 0x0005e4000c101d06 */
.L_x_254:
[----:B------:R-:W-:Y:S05]  /*13e00*/  BSYNC B0 ;  /* 0x0000000000007941 */ /* 0x000fea0003800000 */
.L_x_253:
[----:B------:R-:W-:Y:S05]  /*13e10*/  BRA.DIV ~URZ, `(.L_x_255) ;  /* 0x000035e27f007947 */ /* 0x000fea000b800000 */
[----:B--2---:R2:W1:Y:S02]  /*13e20*/  SHFL.IDX PT, R20, R2, 0x2, 0x181f ;  /* 0x00581f0002147f89 */ /* 0x00446400000e0000 */
.L_x_314:
[----:B------:R-:W-:Y:S05]  /*13e30*/  BRA.DIV ~URZ, `(.L_x_256) ;  /* 0x000036327f007947 */ /* 0x000fea000b800000 */
[----:B------:R2:W4:Y:S02]  /*13e40*/  SHFL.IDX PT, R10, R8, 0x2, 0x181f ;  /* 0x00581f00080a7f89 */ /* 0x00052400000e0000 */
.L_x_315:
        /* <DEDUP_REMOVED lines=8> */
[-C--:B------:R-:W-:Y:S02]  /*13ed0*/  @!P1 LEA R12, P4, R212, R10.reuse, 0x1 ;  /* 0x0000000ad40c9211 */ /* 0x080fe400078808ff */
[C---:B------:R-:W-:Y:S02]  /*13ee0*/  @!P0 LEA R10, P3, R211.reuse, R10, 0x1 ;  /* 0x0000000ad30a8211 */ /* 0x040fe400078608ff */
[-C--:B-1----:R-:W-:Y:S02]  /*13ef0*/  @!P2 LEA.HI.X R23, R246, R20.reuse, R9, 0x1, P5 ;  /* 0x00000014f617a211 */ /* 0x082fe400028f0c09 */
[-C--:B------:R-:W-:Y:S02]  /*13f00*/  @!P1 LEA.HI.X R13, R212, R20.reuse, R15, 0x1, P4 ;  /* 0x00000014d40d9211 */ /* 0x080fe400020f0c0f */
[----:B------:R-:W-:Y:S01]  /*13f10*/  @!P0 LEA.HI.X R11, R211, R20, R60, 0x1, P3 ;  /* 0x00000014d30b8211 */ /* 0x000fe200018f0c3c */
[----:B------:R1:W-:Y:S04]  /*13f20*/  @!P2 ST.E.128 [R22.64], R48 ;  /* 0x000000301600a985 */ /* 0x0003e8000c101d06 */
[----:B------:R1:W-:Y:S04]  /*13f30*/  @!P1 ST.E.128 [R12.64], R32 ;  /* 0x000000200c009985 */ /* 0x0003e8000c101d06 */
[----:B------:R1:W-:Y:S02]  /*13f40*/  @!P0 ST.E.128 [R10.64], R16 ;  /* 0x000000100a008985 */ /* 0x0003e4000c101d06 */
.L_x_258:
[----:B------:R-:W-:Y:S05]  /*13f50*/  BSYNC B0 ;  /* 0x0000000000007941 */ /* 0x000fea0003800000 */
.L_x_257:
[----:B------:R-:W-:Y:S05]  /*13f60*/  BRA.DIV ~URZ, `(.L_x_259) ;  /* 0x000035627f007947 */ /* 0x000fea000b800000 */
[----:B-12---:R-:W1:Y:S04]  /*13f70*/  SHFL.IDX PT, R2, R2, 0x3, 0x181f ;  /* 0x00781f0002027f89 */ /* 0x006e6800000e0000 */
[----:B------:R-:W2:Y:S02]  /*13f80*/  SHFL.IDX PT, R8, R8, 0x3, 0x181f ;  /* 0x00781f0008087f89 */ /* 0x000ea400000e0000 */
.L_x_316:
[----:B------:R-:W-:-:S04]  /*13f90*/  IADD3 R205, R205, 0x60, RZ ;  /* 0x00000060cdcd7810 */ /* 0x000fc80007ffe0ff */
[----:B------:R-:W-:-:S13]  /*13fa0*/  ISETP.GE.AND P0, PT, R205, R14, PT ;  /* 0x0000000ecd00720c */ /* 0x000fda0003f06270 */
[----:B------:R-:W-:Y:S05]  /*13fb0*/  @P0 BRA `(.L_x_260) ;  /* 0x00001f0000000947 */ /* 0x000fea0003800000 */
[----:B------:R-:W-:Y:S02]  /*13fc0*/  ISETP.GE.AND P1, PT, R246, c[0x0][0x3c8], PT ;  /* 0x0000f200f6007a0c */ /* 0x000fe40003f26270 */
[----:B------:R-:W-:-:S11]  /*13fd0*/  ISETP.GE.AND P0, PT, R212, c[0x0][0x3c8], PT ;  /* 0x0000f200d4007a0c */ /* 0x000fd60003f06270 */
[-C--:B--2---:R-:W-:Y:S02]  /*13fe0*/  @!P1 LEA R12, P3, R246, R8.reuse, 0x1 ;  /* 0x00000008f60c9211 */ /* 0x084fe400078608ff */
[----:B----4-:R-:W-:Y:S02]  /*13ff0*/  @!P0 LEA R10, P2, R212, R8, 0x1 ;  /* 0x00000008d40a8211 */ /* 0x010fe400078408ff */
[-C--:B-1----:R-:W-:Y:S02]  /*14000*/  @!P1 LEA.HI.X R13, R246, R2.reuse, R9, 0x1, P3 ;  /* 0x00000002f60d9211 */ /* 0x082fe400018f0c09 */
[----:B------:R-:W-:-:S03]  /*14010*/  @!P0 LEA.HI.X R11, R212, R2, R15, 0x1, P2 ;  /* 0x00000002d40b8211 */ /* 0x000fc600010f0c0f */
[----:B------:R1:W-:Y:S04]  /*14020*/  @!P1 ST.E.128 [R12.64], R44 ;  /* 0x0000002c0c009985 */ /* 0x0003e8000c101d06 */
[----:B------:R1:W-:Y:S01]  /*14030*/  @!P0 ST.E.128 [R10.64], R28 ;  /* 0x0000001c0a008985 */ /* 0x0003e2000c101d06 */
[----:B------:R-:W-:-:S13]  /*14040*/  ISETP.GE.AND P0, PT, R211, c[0x0][0x3c8], PT ;  /* 0x0000f200d3007a0c */ /* 0x000fda0003f06270 */
[----:B------:R-:W-:Y:S05]  /*14050*/  @P0 BRA `(.L_x_260) ;  /* 0x00001e6000000947 */ /* 0x000fea0003800000 */
[----:B------:R-:W-:-:S04]  /*14060*/  LEA R8, P0, R211, R8, 0x1 ;  /* 0x00000008d3087211 */ /* 0x000fc800078008ff */
[----:B------:R-:W-:-:S05]  /*14070*/  LEA.HI.X R9, R211, R2, R60, 0x1, P0 ;  /* 0x00000002d3097211 */ /* 0x000fca00000f0c3c */
[----:B------:R2:W-:Y:S01]  /*14080*/  ST.E.128 [R8.64], R4 ;  /* 0x0000000408007985 */ /* 0x0005e2000c101d06 */
[----:B------:R-:W-:Y:S05]  /*14090*/  BRA `(.L_x_260) ;  /* 0x00001e2000007947 */ /* 0x000fea0003800000 */
.L_x_247:
[----:B------:R-:W-:Y:S02]  /*140a0*/  IMAD R12, R12, c[0x0][0x408], RZ ;  /* 0x000102000c0c7a24 */ /* 0x000fe400078e02ff */
[----:B------:R-:W-:-:S04]  /*140b0*/  IMAD.WIDE.U32 R14, R3, c[0x0][0x408], RZ ;  /* 0x00010200030e7a25 */ /* 0x000fc800078e00ff */
[----:B------:R-:W-:Y:S01]  /*140c0*/  IMAD R12, R3, c[0x0][0x40c], R12 ;  /* 0x00010300030c7a24 */ /* 0x000fe200078e020c */
[----:B------:R-:W-:Y:S01]  /*140d0*/  SHF.R.S32.HI R3, RZ, 0x1f, R240 ;  /* 0x0000001fff037819 */ /* 0x000fe200000114f0 */
[----:B--2---:R-:W-:-:S03]  /*140e0*/  @P3 IMAD.HI.U32 R11, R10, c[0x0][0x4ec], RZ ;  /* 0x00013b000a0b3a27 */ /* 0x004fc600078e00ff */
[----:B------:R-:W-:Y:S01]  /*140f0*/  IADD3 R13, R15, R12, RZ ;  /* 0x0000000c0f0d7210 */ /* 0x000fe20007ffe0ff */
[----:B------:R-:W-:Y:S01]  /*14100*/  IMAD R3, R3, c[0x0][0x440], RZ ;  /* 0x0001100003037a24 */ /* 0x000fe200078e02ff */
[----:B------:R-:W-:-:S03]  /*14110*/  MOV R12, R14 ;  /* 0x0000000e000c7202 */ /* 0x000fc60000000f00 */
        /* <DEDUP_REMOVED lines=25> */
[----:B------:R1:W2:Y:S02]  /*142b0*/  SHFL.IDX PT, R163, R161, RZ, 0x1c1f ;  /* 0x001c1fffa1a37589 */ /* 0x0002a400000e0000 */
.L_x_317:
[----:B------:R-:W-:Y:S05]  /*142c0*/  BRA.DIV ~URZ, `(.L_x_262) ;  /* 0x000033427f007947 */ /* 0x000fea000b800000 */
[----:B------:R3:W4:Y:S02]  /*142d0*/  SHFL.IDX PT, R3, R162, RZ, 0x1c1f ;  /* 0x001c1fffa2037589 */ /* 0x00072400000e0000 */
.L_x_318:
[----:B------:R-:W-:Y:S01]  /*142e0*/  SHF.R.S32.HI R160, RZ, 0x1f, R219 ;  /* 0x0000001fffa07819 */ /* 0x000fe200000114db */
[----:B------:R-:W-:Y:S03]  /*142f0*/  BSSY B0, `(.L_x_263) ;  /* 0x0000095000007945 */ /* 0x000fe60003800000 */
[----:B------:R-:W-:-:S04]  /*14300*/  LEA.HI R160, R160, R219, RZ, 0x2 ;  /* 0x000000dba0a07211 */ /* 0x000fc800078f10ff */
[----:B------:R-:W-:-:S05]  /*14310*/  LOP3.LUT R160, R160, 0x7ffffffc, RZ, 0xc0, !PT ;  /* 0x7ffffffca0a07812 */ /* 0x000fca00078ec0ff */
[----:B------:R-:W-:-:S04]  /*14320*/  IMAD.IADD R160, R219, 0x1, -R160 ;  /* 0x00000001dba07824 */ /* 0x000fc800078e0aa0 */
[----:B------:R-:W-:-:S05]  /*14330*/  IMAD.SHL.U32 R160, R160, 0x2, RZ ;  /* 0x00000002a0a07824 */ /* 0x000fca00078e00ff */
        /* <DEDUP_REMOVED lines=45> */
[----:B------:R-:W-:Y:S01]  /*14610*/  SHF.R.S32.HI R14, RZ, 0x1f, R64 ;  /* 0x0000001fff0e7819 */ /* 0x000fe20000011440 */
[----:B------:R-:W-:Y:S05]  /*14620*/  @P0 BRA `(.L_x_264) ;  /* 0x0000061000000947 */ /* 0x000fea0003800000 */
[----:B------:R-:W-:Y:S02]  /*14630*/  ISETP.GE.AND P1, PT, R160, c[0x0][0x3c8], PT ;  /* 0x0000f200a0007a0c */ /* 0x000fe40003f26270 */
[----:B------:R-:W-:Y:S02]  /*14640*/  ISETP.GE.AND P0, PT, R64, c[0x0][0x3c8], PT ;  /* 0x0000f20040007a0c */ /* 0x000fe40003f06270 */
[----:B------:R-:W-:-:S02]  /*14650*/  ISETP.GE.AND P3, PT, R63, c[0x0][0x3c8], PT ;  /* 0x0000f2003f007a0c */ /* 0x000fc40003f66270 */
[----:B------:R-:W-:Y:S02]  /*14660*/  ISETP.GE.AND P4, PT, R61, c[0x0][0x3c8], PT ;  /* 0x0000f2003d007a0c */ /* 0x000fe40003f86270 */
[----:B------:R-:W-:-:S05]  /*14670*/  ISETP.GE.AND P6, PT, R152, c[0x0][0x3c8], PT ;  /* 0x0000f20098007a0c */ /* 0x000fca0003fc6270 */
[----:B----4-:R-:W-:Y:S02]  /*14680*/  @!P1 IMAD.MOV.U32 R12, RZ, RZ, R3 ;  /* 0x000000ffff0c9224 */ /* 0x010fe400078e0003 */
[----:B--2---:R-:W-:Y:S01]  /*14690*/  @!P1 IMAD.MOV.U32 R13, RZ, RZ, R163 ;  /* 0x000000ffff0d9224 */ /* 0x004fe200078e00a3 */
[----:B------:R-:W-:-:S03]  /*146a0*/  @!P0 LEA R10, P2, R64, R3, 0x2 ;  /* 0x00000003400a8211 */ /* 0x000fc600078410ff */
[----:B------:R-:W-:Y:S01]  /*146b0*/  @!P1 IMAD.WIDE R12, R160, 0x4, R12 ;  /* 0x00000004a00c9825 */ /* 0x000fe200078e020c */
[----:B------:R-:W-:Y:S02]  /*146c0*/  @!P0 LEA.HI.X R11, R64, R163, R14, 0x2, P2 ;  /* 0x000000a3400b8211 */ /* 0x000fe400010f140e */
[----:B------:R-:W-:Y:S02]  /*146d0*/  ISETP.GE.AND P2, PT, R35, c[0x0][0x3c8], PT ;  /* 0x0000f20023007a0c */ /* 0x000fe40003f46270 */
[----:B------:R2:W-:Y:S01]  /*146e0*/  @!P1 ST.E.64 [R12.64], R128 ;  /* 0x000000800c009985 */ /* 0x0005e2000c101b06 */
[----:B------:R-:W-:-:S03]  /*146f0*/  ISETP.GE.AND P1, PT, R33, c[0x0][0x3c8], PT ;  /* 0x0000f20021007a0c */ /* 0x000fc60003f26270 */
[----:B------:R4:W-:Y:S01]  /*14700*/  @!P0 ST.E.64 [R10.64], R124 ;  /* 0x0000007c0a008985 */ /* 0x0009e2000c101b06 */
        /* <DEDUP_REMOVED lines=24> */
[CC--:B--2---:R-:W-:Y:S02]  /*14890*/  @!P2 LEA R12, P5, R27.reuse, R3.reuse, 0x2 ;  /* 0x000000031b0ca211 */ /* 0x0c4fe400078a10ff */
[C---:B----4-:R-:W-:Y:S02]  /*148a0*/  @!P1 LEA R10, P0, R24.reuse, R3, 0x2 ;  /* 0x00000003180a9211 */ /* 0x050fe400078010ff */
        /* <DEDUP_REMOVED lines=22> */
[----:B--2---:R-:W-:-:S04]  /*14a10*/  @!P3 LEA R4, P5, R159, R3, 0x2 ;  /* 0x000000039f04b211 */ /* 0x004fc800078a10ff */
[----:B------:R-:W-:Y:S02]  /*14a20*/  @!P3 LEA.HI.X R5, R159, R163, R20, 0x2, P5 ;  /* 0x000000a39f05b211 */ /* 0x000fe400028f1414 */
[----:B----4-:R-:W-:Y:S02]  /*14a30*/  @!P4 LEA R6, P0, R158, R3, 0x2 ;  /* 0x000000039e06c211 */ /* 0x010fe400078010ff */
[----:B------:R-:W-:Y:S01]  /*14a40*/  ISETP.GE.AND P5, PT, R150, c[0x0][0x3c8], PT ;  /* 0x0000f20096007a0c */ /* 0x000fe20003fa6270 */
[----:B------:R2:W-:Y:S01]  /*14a50*/  @!P3 ST.E.64 [R4.64], R84 ;  /* 0x000000540400b985 */ /* 0x0005e2000c101b06 */
[----:B------:R-:W-:Y:S02]  /*14a60*/  @!P4 LEA.HI.X R7, R158, R163, R157, 0x2, P0 ;  /* 0x000000a39e07c211 */ /* 0x000fe400000f149d */
[----:B------:R-:W-:-:S03]  /*14a70*/  @!P1 LEA R10, P3, R154, R3, 0x2 ;  /* 0x000000039a0a9211 */ /* 0x000fc600078610ff */
[----:B------:R4:W-:Y:S01]  /*14a80*/  @!P4 ST.E.64 [R6.64], R88 ;  /* 0x000000580600c985 */ /* 0x0009e2000c101b06 */
        /* <DEDUP_REMOVED lines=8> */
[----:B------:R4:W-:Y:S01]  /*14b10*/  @!P1 ST.E.64 [R10.64], R96 ;  /* 0x000000600a009985 */ /* 0x0009e2000c101b06 */
[----:B------:R-:W-:Y:S02]  /*14b20*/  ISETP.GE.AND P1, PT, R144, c[0x0][0x3c8], PT ;  /* 0x0000f20090007a0c */ /* 0x000fe40003f26270 */
[----:B------:R-:W-:Y:S01]  /*14b30*/  ISETP.GE.AND P0, PT, R137, c[0x0][0x3c8], PT ;  /* 0x0000f20089007a0c */ /* 0x000fe20003f06270 */
[----:B------:R5:W-:Y:S01]  /*14b40*/  @!P6 ST.E.64 [R6.64], R120 ;  /* 0x000000780600e985 */ /* 0x000be2000c101b06 */
[----:B--2---:R-:W-:-:S04]  /*14b50*/  @!P5 LEA R4, P3, R150, R3, 0x2 ;  /* 0x000000039604d211 */ /* 0x004fc800078610ff */
[----:B------:R-:W-:Y:S02]  /*14b60*/  @!P5 LEA.HI.X R5, R150, R163, R149, 0x2, P3 ;  /* 0x000000a39605d211 */ /* 0x000fe400018f1495 */
[-C--:B----4-:R-:W-:Y:S02]  /*14b70*/  @!P2 LEA R10, P3, R146, R3.reuse, 0x2 ;  /* 0x00000003920aa211 */ /* 0x090fe400078610ff */
[----:B-----5:R-:W-:Y:S01]  /*14b80*/  @!P4 LEA R6, P6, R148, R3, 0x2 ;  /* 0x000000039406c211 */ /* 0x020fe200078c10ff */
[----:B------:R2:W-:Y:S01]  /*14b90*/  @!P5 ST.E.64 [R4.64], R100 ;  /* 0x000000640400d985 */ /* 0x0005e2000c101b06 */
[----:B------:R-:W-:Y:S02]  /*14ba0*/  @!P2 LEA.HI.X R11, R146, R163, R145, 0x2, P3 ;  /* 0x000000a3920ba211 */ /* 0x000fe400018f1491 */
[----:B------:R-:W-:Y:S02]  /*14bb0*/  @!P0 LEA R12, P3, R137, R3, 0x2 ;  /* 0x00000003890c8211 */ /* 0x000fe400078610ff */
[----:B------:R-:W-:-:S02]  /*14bc0*/  @!P4 LEA.HI.X R7, R148, R163, R147, 0x2, P6 ;  /* 0x000000a39407c211 */ /* 0x000fc400030f1493 */
[----:B------:R-:W-:-:S03]  /*14bd0*/  @!P0 LEA.HI.X R13, R137, R163, R65, 0x2, P3 ;  /* 0x000000a3890d8211 */ /* 0x000fc600018f1441 */
[----:B------:R4:W-:Y:S04]  /*14be0*/  @!P4 ST.E.64 [R6.64], R104 ;  /* 0x000000680600c985 */ /* 0x0009e8000c101b06 */
[----:B------:R4:W-:Y:S01]  /*14bf0*/  @!P2 ST.E.64 [R10.64], R108 ;  /* 0x0000006c0a00a985 */ /* 0x0009e2000c101b06 */
[----:B--2---:R-:W-:-:S04]  /*14c00*/  @!P1 LEA R4, P5, R144, R3, 0x2 ;  /* 0x0000000390049211 */ /* 0x004fc800078a10ff */
[----:B------:R-:W-:-:S05]  /*14c10*/  @!P1 LEA.HI.X R5, R144, R163, R142, 0x2, P5 ;  /* 0x000000a390059211 */ /* 0x000fca00028f148e */
[----:B------:R4:W-:Y:S04]  /*14c20*/  @!P1 ST.E.64 [R4.64], R116 ;  /* 0x0000007404009985 */ /* 0x0009e8000c101b06 */
[----:B------:R4:W-:Y:S02]  /*14c30*/  @!P0 ST.E.64 [R12.64], R112 ;  /* 0x000000700c008985 */ /* 0x0009e4000c101b06 */
.L_x_264:
[----:B------:R-:W-:Y:S05]  /*14c40*/  BSYNC B0 ;  /* 0x0000000000007941 */ /* 0x000fea0003800000 */
.L_x_263:
[----:B------:R-:W-:Y:S05]  /*14c50*/  BRA.DIV ~URZ, `(.L_x_265) ;  /* 0x00002a227f007947 */ /* 0x000fea000b800000 */
[----:B-1----:R-:W1:Y:S04]  /*14c60*/  SHFL.IDX PT, R161, R161, 0x1, 0x1c1f ;  /* 0x003c1f00a1a17f89 */ /* 0x002e6800000e0000 */
[----:B---3--:R-:W3:Y:S02]  /*14c70*/  SHFL.IDX PT, R162, R162, 0x1, 0x1c1f ;  /* 0x003c1f00a2a27f89 */ /* 0x008ee400000e0000 */
.L_x_319:
[----:B------:R-:W-:-:S13]  /*14c80*/  ISETP.NE.AND P0, PT, R2, RZ, PT ;  /* 0x000000ff0200720c */ /* 0x000fda0003f05270 */
[----:B------:R-:W-:Y:S05]  /*14c90*/  @P0 BRA `(.L_x_260) ;  /* 0x0000122000000947 */ /* 0x000fea0003800000 */
[----:B------:R-:W-:Y:S02]  /*14ca0*/  ISETP.GE.AND P3, PT, R64, c[0x0][0x3c8], PT ;  /* 0x0000f20040007a0c */ /* 0x000fe40003f66270 */
[----:B------:R-:W-:Y:S02]  /*14cb0*/  ISETP.GE.AND P2, PT, R63, c[0x0][0x3c8], PT ;  /* 0x0000f2003f007a0c */ /* 0x000fe40003f46270 */
[----:B------:R-:W-:Y:S02]  /*14cc0*/  ISETP.GE.AND P1, PT, R61, c[0x0][0x3c8], PT ;  /* 0x0000f2003d007a0c */ /* 0x000fe40003f26270 */
[----:B------:R-:W-:Y:S02]  /*14cd0*/  ISETP.GE.AND P4, PT, R160, c[0x0][0x3c8], PT ;  /* 0x0000f200a0007a0c */ /* 0x000fe40003f86270 */
[----:B------:R-:W-:-:S05]  /*14ce0*/  ISETP.GE.AND P0, PT, R35, c[0x0][0x3c8], PT ;  /* 0x0000f20023007a0c */ /* 0x000fca0003f06270 */
[CC--:B---34-:R-:W-:Y:S02]  /*14cf0*/  @!P3 LEA R4, P6, R64.reuse, R162.reuse, 0x2 ;  /* 0x000000a24004b211 */ /* 0x0d8fe400078c10ff */
[-C--:B------:R-:W-:Y:S02]  /*14d00*/  @!P2 LEA R2, P5, R63, R162.reuse, 0x2 ;  /* 0x000000a23f02a211 */ /* 0x080fe400078a10ff */
[-C--:B-1----:R-:W-:Y:S02]  /*14d10*/  @!P3 LEA.HI.X R5, R64, R161.reuse, R14, 0x2, P6 ;  /* 0x000000a14005b211 */ /* 0x082fe400030f140e */
[-C--:B------:R-:W-:Y:S01]  /*14d20*/  @!P1 LEA R10, P6, R61, R162.reuse, 0x2 ;  /* 0x000000a23d0a9211 */ /* 0x080fe200078c10ff */
[----:B------:R-:W-:Y:S01]  /*14d30*/  @!P4 IMAD.MOV.U32 R12, RZ, RZ, R162 ;  /* 0x000000ffff0cc224 */ /* 0x000fe200078e00a2 */
[----:B------:R-:W-:Y:S01]  /*14d40*/  @!P2 LEA.HI.X R3, R63, R161, R62, 0x2, P5 ;  /* 0x000000a13f03a211 */ /* 0x000fe200028f143e */
[----:B------:R-:W-:Y:S01]  /*14d50*/  @!P4 IMAD.MOV.U32 R13, RZ, RZ, R161 ;  /* 0x000000ffff0dc224 */ /* 0x000fe200078e00a1 */
[----:B------:R-:W-:-:S02]  /*14d60*/  @!P0 LEA R6, P5, R35, R162, 0x2 ;  /* 0x000000a223068211 */ /* 0x000fc400078a10ff */
[-C--:B------:R-:W-:Y:S01]  /*14d70*/  @!P1 LEA.HI.X R11, R61, R161.reuse, R60, 0x2, P6 ;  /* 0x000000a13d0b9211 */ /* 0x080fe200030f143c */
[----:B------:R-:W-:Y:S01]  /*14d80*/  @!P4 IMAD.WIDE R12, R160, 0x4, R12 ;  /* 0x00000004a00cc825 */ /* 0x000fe200078e020c */
[----:B------:R-:W-:Y:S02]  /*14d90*/  ISETP.GE.AND P6, PT, R33, c[0x0][0x3c8], PT ;  /* 0x0000f20021007a0c */ /* 0x000fe40003fc6270 */
[----:B------:R-:W-:Y:S02]  /*14da0*/  @!P0 LEA.HI.X R7, R35, R161, R34, 0x2, P5 ;  /* 0x000000a123078211 */ /* 0x000fe400028f1422 */
[----:B------:R-:W-:Y:S01]  /*14db0*/  ISETP.GE.AND P5, PT, R31, c[0x0][0x3c8], PT ;  /* 0x0000f2001f007a0c */ /* 0x000fe20003fa6270 */
[----:B------:R-:W-:Y:S01]  /*14dc0*/  @!P4 ST.E.64 [R12.64], R130 ;  /* 0x000000820c00c985 */ /* 0x000fe2000c101b06 */
[----:B------:R-:W-:-:S03]  /*14dd0*/  ISETP.GE.AND P4, PT, R29, c[0x0][0x3c8], PT ;  /* 0x0000f2001d007a0c */ /* 0x000fc60003f86270 */
[----:B------:R1:W-:Y:S01]  /*14de0*/  @!P3 ST.E.64 [R4.64], R126 ;  /* 0x0000007e0400b985 */ /* 0x0003e2000c101b06 */
[----:B------:R-:W-:-:S03]  /*14df0*/  ISETP.GE.AND P3, PT, R27, c[0x0][0x3c8], PT ;  /* 0x0000f2001b007a0c */ /* 0x000fc60003f66270 */
[----:B------:R3:W-:Y:S01]  /*14e00*/  @!P2 ST.E.64 [R2.64], R38 ;  /* 0x000000260200a985 */ /* 0x0007e2000c101b06 */
[----:B------:R-:W-:-:S03]  /*14e10*/  ISETP.GE.AND P2, PT, R24, c[0x0][0x3c8], PT ;  /* 0x0000f20018007a0c */ /* 0x000fc60003f46270 */
[----:B------:R-:W-:Y:S04]  /*14e20*/  @!P1 ST.E.64 [R10.64], R42 ;  /* 0x0000002a0a009985 */ /* 0x000fe8000c101b06 */
[----:B------:R4:W-:Y:S01]  /*14e30*/  @!P0 ST.E.64 [R6.64], R46 ;  /* 0x0000002e06008985 */ /* 0x0009e2000c101b06 */
[-C--:B-1----:R-:W-:Y:S02]  /*14e40*/  @!P6 LEA R4, P0, R33, R162.reuse, 0x2 ;  /* 0x000000a22104e211 */ /* 0x082fe400078010ff */
[----:B---3--:R-:W-:Y:S02]  /*14e50*/  @!P5 LEA R2, P1, R31, R162, 0x2 ;  /* 0x000000a21f02d211 */ /* 0x008fe400078210ff */
[-C--:B------:R-:W-:Y:S02]  /*14e60*/  @!P6 LEA.HI.X R5, R33, R161.reuse, R32, 0x2, P0 ;  /* 0x000000a12105e211 */ /* 0x080fe400000f1420 */
[----:B------:R-:W-:-:S02]  /*14e70*/  @!P5 LEA.HI.X R3, R31, R161, R30, 0x2, P1 ;  /* 0x000000a11f03d211 */ /* 0x000fc400008f141e */
[----:B------:R-:W-:Y:S01]  /*14e80*/  ISETP.GE.AND P1, PT, R19, c[0x0][0x3c8], PT ;  /* 0x0000f20013007a0c */ /* 0x000fe20003f26270 */
[----:B------:R1:W-:Y:S01]  /*14e90*/  @!P6 ST.E.64 [R4.64], R50 ;  /* 0x000000320400e985 */ /* 0x0003e2000c101b06 */
[CC--:B----4-:R-:W-:Y:S02]  /*14ea0*/  @!P4 LEA R6, P0, R29.reuse, R162.reuse, 0x2 ;  /* 0x000000a21d06c211 */ /* 0x0d0fe400078010ff */
[----:B------:R-:W-:Y:S01]  /*14eb0*/  ISETP.GE.AND P6, PT, R16, c[0x0][0x3c8], PT ;  /* 0x0000f20010007a0c */ /* 0x000fe20003fc6270 */
[----:B------:R3:W-:Y:S01]  /*14ec0*/  @!P5 ST.E.64 [R2.64], R54 ;  /* 0x000000360200d985 */ /* 0x0007e2000c101b06 */
[-C--:B------:R-:W-:Y:S02]  /*14ed0*/  @!P4 LEA.HI.X R7, R29, R161.reuse, R28, 0x2, P0 ;  /* 0x000000a11d07c211 */ /* 0x080fe400000f141c */
[----:B------:R-:W-:Y:S02]  /*14ee0*/  @!P3 LEA R10, P0, R27, R162, 0x2 ;  /* 0x000000a21b0ab211 */ /* 0x000fe400078010ff */
[----:B------:R-:W-:Y:S01]  /*14ef0*/  ISETP.GE.AND P5, PT, R25, c[0x0][0x3c8], PT ;  /* 0x0000f20019007a0c */ /* 0x000fe20003fa6270 */
[----:B------:R4:W-:Y:S01]  /*14f00*/  @!P4 ST.E.64 [R6.64], R58 ;  /* 0x0000003a0600c985 */ /* 0x0009e2000c101b06 */
[----:B------:R-:W-:-:S02]  /*14f10*/  @!P3 LEA.HI.X R11, R27, R161, R26, 0x2, P0 ;  /* 0x000000a11b0bb211 */ /* 0x000fc400000f141a */
[-C--:B------:R-:W-:Y:S02]  /*14f20*/  @!P2 LEA R12, P0, R24, R162.reuse, 0x2 ;  /* 0x000000a2180ca211 */ /* 0x080fe400078010ff */
[----:B------:R-:W-:Y:S01]  /*14f30*/  ISETP.GE.AND P4, PT, R22, c[0x0][0x3c8], PT ;  /* 0x0000f20016007a0c */ /* 0x000fe20003f86270 */
[----:B------:R5:W-:Y:S01]  /*14f40*/  @!P3 ST.E.64 [R10.64], R8 ;  /* 0x000000080a00b985 */ /* 0x000be2000c101b06 */
[-C--:B------:R-:W-:Y:S02]  /*14f50*/  @!P2 LEA.HI.X R13, R24, R161.reuse, R23, 0x2, P0 ;  /* 0x000000a1180da211 */ /* 0x080fe400000f1417 */
[----:B------:R-:W-:Y:S02]  /*14f60*/  @!P1 LEA R26, P0, R19, R162, 0x2 ;  /* 0x000000a2131a9211 */ /* 0x000fe400078010ff */
[----:B------:R-:W-:Y:S01]  /*14f70*/  ISETP.GE.AND P3, PT, R159, c[0x0][0x3c8], PT ;  /* 0x0000f2009f007a0c */ /* 0x000fe20003f66270 */
[----:B------:R2:W-:Y:S01]  /*14f80*/  @!P2 ST.E.64 [R12.64], R66 ;  /* 0x000000420c00a985 */ /* 0x0005e2000c101b06 */
[----:B------:R-:W-:-:S02]  /*14f90*/  @!P1 LEA.HI.X R27, R19, R161, R18, 0x2, P0 ;  /* 0x000000a1131b9211 */ /* 0x000fc400000f1412 */
[----:B------:R-:W-:-:S03]  /*14fa0*/  ISETP.GE.AND P2, PT, R158, c[0x0][0x3c8], PT ;  /* 0x0000f2009e007a0c */ /* 0x000fc60003f46270 */
[----:B------:R-:W-:Y:S01]  /*14fb0*/  @!P1 ST.E.64 [R26.64], R70 ;  /* 0x000000461a009985 */ /* 0x000fe2000c101b06 */
[CC--:B-1----:R-:W-:Y:S02]  /*14fc0*/  @!P6 LEA R4, P0, R16.reuse, R162.reuse, 0x2 ;  /* 0x000000a21004e211 */ /* 0x0c2fe400078010ff */
[CC--:B---3--:R-:W-:Y:S02]  /*14fd0*/  @!P5 LEA R2, P1, R25.reuse, R162.reuse, 0x2 ;  /* 0x000000a21902d211 */ /* 0x0c8fe400078210ff */
[-C--:B------:R-:W-:Y:S02]  /*14fe0*/  @!P6 LEA.HI.X R5, R16, R161.reuse, R15, 0x2, P0 ;  /* 0x000000a11005e211 */ /* 0x080fe400000f140f */
[----:B------:R-:W-:Y:S02]  /*14ff0*/  @!P5 LEA.HI.X R3, R25, R161, R17, 0x2, P1 ;  /* 0x000000a11903d211 */ /* 0x000fe400008f1411 */
[----:B----4-:R-:W-:Y:S01]  /*15000*/  @!P4 LEA R6, P0, R22, R162, 0x2 ;  /* 0x000000a21606c211 */ /* 0x010fe200078010ff */
[----:B------:R1:W-:Y:S01]  /*15010*/  @!P6 ST.E.64 [R4.64], R74 ;  /* 0x0000004a0400e985 */ /* 0x0003e2000c101b06 */
[----:B------:R-:W-:-:S02]  /*15020*/  ISETP.GE.AND P1, PT, R156, c[0x0][0x3c8], PT ;  /* 0x0000f2009c007a0c */ /* 0x000fc40003f26270 */
[-C--:B------:R-:W-:Y:S01]  /*15030*/  @!P4 LEA.HI.X R7, R22, R161.reuse, R21, 0x2, P0 ;  /* 0x000000a11607c211 */ /* 0x080fe200000f1415 */
[----:B------:R3:W-:Y:S01]  /*15040*/  @!P5 ST.E.64 [R2.64], R78 ;  /* 0x0000004e0200d985 */ /* 0x0007e2000c101b06 */
[CC--:B-----5:R-:W-:Y:S02]  /*15050*/  @!P3 LEA R8, P0, R159.reuse, R162.reuse, 0x2 ;  /* 0x000000a29f08b211 */ /* 0x0e0fe400078010ff */
[----:B------:R-:W-:Y:S01]  /*15060*/  ISETP.GE.AND P6, PT, R154, c[0x0][0x3c8], PT ;  /* 0x0000f2009a007a0c */ /* 0x000fe20003fc6270 */
[----:B------:R4:W-:Y:S01]  /*15070*/  @!P4 ST.E.64 [R6.64], R82 ;  /* 0x000000520600c985 */ /* 0x0009e2000c101b06 */
[-C--:B------:R-:W-:Y:S02]  /*15080*/  @!P3 LEA.HI.X R9, R159, R161.reuse, R20, 0x2, P0 ;  /* 0x000000a19f09b211 */ /* 0x080fe400000f1414 */
[----:B------:R-:W-:Y:S02]  /*15090*/  @!P2 LEA R10, P0, R158, R162, 0x2 ;  /* 0x000000a29e0aa211 */ /* 0x000fe400078010ff */
[----:B------:R-:W-:Y:S01]  /*150a0*/  ISETP.GE.AND P5, PT, R152, c[0x0][0x3c8], PT ;  /* 0x0000f20098007a0c */ /* 0x000fe20003fa6270 */
[----:B------:R5:W-:Y:S01]  /*150b0*/  @!P3 ST.E.64 [R8.64], R86 ;  /* 0x000000560800b985 */ /* 0x000be2000c101b06 */
[----:B------:R-:W-:-:S02]  /*150c0*/  @!P2 LEA.HI.X R11, R158, R161, R157, 0x2, P0 ;  /* 0x000000a19e0ba211 */ /* 0x000fc400000f149d */
[-C--:B--2---:R-:W-:Y:S02]  /*150d0*/  @!P1 LEA R12, P0, R156, R162.reuse, 0x2 ;  /* 0x000000a29c0c9211 */ /* 0x084fe400078010ff */
[----:B------:R-:W-:Y:S01]  /*150e0*/  ISETP.GE.AND P4, PT, R150, c[0x0][0x3c8], PT ;  /* 0x0000f20096007a0c */ /* 0x000fe20003f86270 */
[----:B------:R2:W-:Y:S01]  /*150f0*/  @!P2 ST.E.64 [R10.64], R90 ;  /* 0x0000005a0a00a985 */ /* 0x0005e2000c101b06 */
[----:B------:R-:W-:Y:S02]  /*15100*/  @!P1 LEA.HI.X R13, R156, R161, R155, 0x2, P0 ;  /* 0x000000a19c0d9211 */ /* 0x000fe400000f149b */
[----:B------:R-:W-:Y:S02]  /*15110*/  ISETP.GE.AND P3, PT, R148, c[0x0][0x3c8], PT ;  /* 0x0000f20094007a0c */ /* 0x000fe40003f66270 */
[----:B------:R-:W-:Y:S01]  /*15120*/  ISETP.GE.AND P2, PT, R146, c[0x0][0x3c8], PT ;  /* 0x0000f20092007a0c */ /* 0x000fe20003f46270 */
[----:B------:R2:W-:Y:S01]  /*15130*/  @!P1 ST.E.64 [R12.64], R94 ;  /* 0x0000005e0c009985 */ /* 0x0005e2000c101b06 */
[----:B-1----:R-:W-:-:S02]  /*15140*/  @!P6 LEA R4, P0, R154, R162, 0x2 ;  /* 0x000000a29a04e211 */ /* 0x002fc400078010ff */
[-C--:B---3--:R-:W-:Y:S02]  /*15150*/  @!P5 LEA R2, P1, R152, R162.reuse, 0x2 ;  /* 0x000000a29802d211 */ /* 0x088fe400078210ff */
[-C--:B------:R-:W-:Y:S02]  /*15160*/  @!P6 LEA.HI.X R5, R154, R161.reuse, R153, 0x2, P0 ;  /* 0x000000a19a05e211 */ /* 0x080fe400000f1499 */
[-C--:B----4-:R-:W-:Y:S02]  /*15170*/  @!P4 LEA R6, P0, R150, R162.reuse, 0x2 ;  /* 0x000000a29606c211 */ /* 0x090fe400078010ff */
[-C--:B------:R-:W-:Y:S01]  /*15180*/  @!P5 LEA.HI.X R3, R152, R161.reuse, R151, 0x2, P1 ;  /* 0x000000a19803d211 */ /* 0x080fe200008f1497 */
[----:B------:R1:W-:Y:S01]  /*15190*/  @!P6 ST.E.64 [R4.64], R98 ;  /* 0x000000620400e985 */ /* 0x0003e2000c101b06 */
[----:B------:R-:W-:Y:S02]  /*151a0*/  ISETP.GE.AND P1, PT, R144, c[0x0][0x3c8], PT ;  /* 0x0000f20090007a0c */ /* 0x000fe40003f26270 */
[----:B------:R-:W-:Y:S01]  /*151b0*/  @!P4 LEA.HI.X R7, R150, R161, R149, 0x2, P0 ;  /* 0x000000a19607c211 */ /* 0x000fe200000f1495 */
[----:B------:R1:W-:Y:S01]  /*151c0*/  @!P5 ST.E.64 [R2.64], R122 ;  /* 0x0000007a0200d985 */ /* 0x0003e2000c101b06 */
[----:B-----5:R-:W-:-:S03]  /*151d0*/  @!P3 LEA R8, P0, R148, R162, 0x2 ;  /* 0x000000a29408b211 */ /* 0x020fc600078010ff */
[----:B------:R1:W-:Y:S01]  /*151e0*/  @!P4 ST.E.64 [R6.64], R102 ;  /* 0x000000660600c985 */ /* 0x0003e2000c101b06 */
[----:B------:R-:W-:Y:S02]  /*151f0*/  @!P3 LEA.HI.X R9, R148, R161, R147, 0x2, P0 ;  /* 0x000000a19409b211 */ /* 0x000fe400000f1493 */
[----:B--2---:R-:W-:-:S03]  /*15200*/  @!P2 LEA R10, P0, R146, R162, 0x2 ;  /* 0x000000a2920aa211 */ /* 0x004fc600078010ff */
[----:B------:R1:W-:Y:S01]  /*15210*/  @!P3 ST.E.64 [R8.64], R106 ;  /* 0x0000006a0800b985 */ /* 0x0003e2000c101b06 */
[----:B------:R-:W-:Y:S02]  /*15220*/  @!P2 LEA.HI.X R11, R146, R161, R145, 0x2, P0 ;  /* 0x000000a1920ba211 */ /* 0x000fe400000f1491 */
[----:B------:R-:W-:-:S03]  /*15230*/  @!P1 LEA R12, P0, R144, R162, 0x2 ;  /* 0x000000a2900c9211 */ /* 0x000fc600078010ff */
[----:B------:R1:W-:Y:S01]  /*15240*/  @!P2 ST.E.64 [R10.64], R110 ;  /* 0x0000006e0a00a985 */ /* 0x0003e2000c101b06 */
[----:B------:R-:W-:Y:S02]  /*15250*/  @!P1 LEA.HI.X R13, R144, R161, R142, 0x2, P0 ;  /* 0x000000a1900d9211 */ /* 0x000fe400000f148e */
[----:B------:R-:W-:-:S03]  /*15260*/  ISETP.GE.AND P0, PT, R137, c[0x0][0x3c8], PT ;  /* 0x0000f20089007a0c */ /* 0x000fc60003f06270 */
[----:B------:R1:W-:Y:S10]  /*15270*/  @!P1 ST.E.64 [R12.64], R118 ;  /* 0x000000760c009985 */ /* 0x0003f4000c101b06 */
[----:B------:R-:W-:Y:S05]  /*15280*/  @P0 BRA `(.L_x_260) ;  /* 0x00000c3000000947 */ /* 0x000fea0003800000 */
[----:B------:R-:W-:-:S04]  /*15290*/  LEA R162, P0, R137, R162, 0x2 ;  /* 0x000000a289a27211 */ /* 0x000fc800078010ff */
[----:B------:R-:W-:-:S05]  /*152a0*/  LEA.HI.X R163, R137, R161, R65, 0x2, P0 ;  /* 0x000000a189a37211 */ /* 0x000fca00000f1441 */
[----:B------:R2:W-:Y:S01]  /*152b0*/  ST.E.64 [R162.64], R114 ;  /* 0x00000072a2007985 */ /* 0x0005e2000c101b06 */
[----:B------:R-:W-:Y:S05]  /*152c0*/  BRA `(.L_x_260) ;  /* 0x00000bf000007947 */ /* 0x000fea0003800000 */
.L_x_245:
[----:B------:R-:W-:Y:S01]  /*152d0*/  ISETP.NE.U32.AND P0, PT, RZ, c[0x0][0x508], PT ;  /* 0x00014200ff007a0c */ /* 0x000fe20003f05070 */
[----:B------:R-:W-:Y:S01]  /*152e0*/  IMAD.MOV.U32 R6, RZ, RZ, 0x4 ;  /* 0x00000004ff067424 */ /* 0x000fe200078e00ff */
[----:B------:R-:W-:Y:S01]  /*152f0*/  ISETP.NE.U32.AND P2, PT, RZ, c[0x0][0x500], PT ;  /* 0x00014000ff007a0c */ /* 0x000fe20003f45070 */
[----:B------:R-:W-:Y:S01]  /*15300*/  IMAD.MOV.U32 R3, RZ, RZ, RZ ;  /* 0x000000ffff037224 */ /* 0x000fe200078e00ff */
[----:B------:R-:W-:Y:S01]  /*15310*/  ISETP.NE.AND.EX P1, PT, RZ, c[0x0][0x50c], PT, P0 ;  /* 0x00014300ff007a0c */ /* 0x000fe20003f25300 */
[----:B------:R-:W-:Y:S01]  /*15320*/  IMAD.MOV.U32 R2, RZ, RZ, c[0x0][0x388] ;  /* 0x0000e200ff027624 */ /* 0x000fe200078e00ff */
[----:B------:R-:W-:Y:S01]  /*15330*/  ISETP.NE.AND.EX P2, PT, RZ, c[0x0][0x504], PT, P2 ;  /* 0x00014100ff007a0c */ /* 0x000fe20003f45320 */
[----:B------:R-:W-:Y:S01]  /*15340*/  IMAD.WIDE R6, R240, R6, c[0x0][0x500] ;  /* 0x00014000f0067625 */ /* 0x000fe200078e0206 */
[----:B------:R-:W-:-:S09]  /*15350*/  SHF.R.S32.HI R5, RZ, 0x1f, R240 ;  /* 0x0000001fff057819 */ /* 0x000fd200000114f0 */
        /* <DEDUP_REMOVED lines=8> */
[----:B-----5:R-:W3:Y:S04]  /*153e0*/  LDG.E R2, [R6.64] ;  /* 0x0000000606027981 */ /* 0x020ee8000c1e1900 */
[----:B------:R-:W3:Y:S02]  /*153f0*/  LDG.E R4, [R6.64+0x4] ;  /* 0x0000040606047981 */ /* 0x000ee4000c1e1900 */
[----:B---3--:R-:W-:Y:S02]  /*15400*/  IADD3 R2, -R2, R4, RZ ;  /* 0x0000000402027210 */ /* 0x008fe40007ffe1ff */
.L_x_266:
[----:B------:R-:W-:Y:S01]  /*15410*/  ISETP.GT.AND P0, PT, R210, 0x7f, PT ;  /* 0x0000007fd200780c */ /* 0x000fe20003f04270 */
[----:B------:R-:W-:Y:S01]  /*15420*/  BSSY B0, `(.L_x_267) ;  /* 0x0000034000007945 */ /* 0x000fe20003800000 */
[----:B------:R-:W-:Y:S02]  /*15430*/  SEL R240, R240, RZ, !P2 ;  /* 0x000000fff0f07207 */ /* 0x000fe40005000000 */
[----:B------:R-:W-:-:S02]  /*15440*/  SEL R5, R5, RZ, !P2 ;  /* 0x000000ff05057207 */ /* 0x000fc40005000000 */
[----:B-1---5:R-:W-:-:S07]  /*15450*/  SHF.R.S32.HI R6, RZ, 0x1f, R3 ;  /* 0x0000001fff067819 */ /* 0x022fce0000011403 */
[----:B------:R-:W-:Y:S05]  /*15460*/  @P0 BRA `(.L_x_268) ;  /* 0x000002f000000947 */ /* 0x000fea0003800000 */
[----:B------:R-:W-:Y:S01]  /*15470*/  IMAD R7, R2, c[0x0][0x4e8], RZ ;  /* 0x00013a0002077a24 */ /* 0x000fe200078e02ff */
[----:B------:R-:W-:-:S04]  /*15480*/  LEA R4, R205, R210, 0x7 ;  /* 0x000000d2cd047211 */ /* 0x000fc800078e38ff */
[----:B------:R-:W-:-:S13]  /*15490*/  ISETP.GE.AND P0, PT, R4, R7, PT ;  /* 0x000000070400720c */ /* 0x000fda0003f06270 */
[----:B------:R-:W-:Y:S05]  /*154a0*/  @P0 BRA `(.L_x_268) ;  /* 0x000002b000000947 */ /* 0x000fea0003800000 */
[----:B------:R-:W-:Y:S01]  /*154b0*/  IMAD.MOV.U32 R22, RZ, RZ, 0x368 ;  /* 0x00000368ff167424 */ /* 0x000fe200078e00ff */
[----:B------:R-:W-:Y:S01]  /*154c0*/  ISETP.GT.AND P2, PT, R206, 0x1, PT ;  /* 0x00000001ce00780c */ /* 0x000fe20003f44270 */
[----:B------:R-:W-:-:S03]  /*154d0*/  IMAD.MOV.U32 R7, RZ, RZ, c[0x0][0x4e8] ;  /* 0x00013a00ff077624 */ /* 0x000fc600078e00ff */
[----:B------:R-:W-:Y:S02]  /*154e0*/  SEL R22, R22, 0x328, P2 ;  /* 0x0000032816167807 */ /* 0x000fe40001000000 */
[----:B------:R-:W-:Y:S02]  /*154f0*/  ISETP.NE.AND P0, PT, R7, 0x1, PT ;  /* 0x000000010700780c */ /* 0x000fe40003f05270 */
[----:B------:R-:W1:Y:S01]  /*15500*/  LDC.64 R20, c[0x0][R22+0x170] ;  /* 0x00005c0016147b82 */ /* 0x000e620000000a00 */
[----:B------:R-:W-:Y:S02]  /*15510*/  SEL R244, R244, RZ, P2 ;  /* 0x000000fff4f47207 */ /* 0x000fe40001000000 */
[----:B------:R-:W-:-:S05]  /*15520*/  MOV R7, R4 ;  /* 0x0000000400077202 */ /* 0x000fca0000000f00 */
[----:B------:R-:W3:Y:S03]  /*15530*/  LDC.64 R18, c[0x0][R22+0x168] ;  /* 0x00005a0016127b82 */ /* 0x000ee60000000a00 */
[----:B------:R-:W-:-:S05]  /*15540*/  @P0 IMAD.HI.U32 R10, R4, c[0x0][0x4ec], RZ ;  /* 0x00013b00040a0a27 */ /* 0x000fca00078e00ff */
[----:B------:R-:W4:Y:S01]  /*15550*/  LDC.64 R16, c[0x0][R22+0x178] ;  /* 0x00005e0016107b82 */ /* 0x000f220000000a00 */
[----:B------:R-:W-:-:S05]  /*15560*/  @P0 SHF.R.U32.HI R7, RZ, c[0x0][0x4f0], R10 ;  /* 0x00013c00ff070a19 */ /* 0x000fca000001160a */
[----:B------:R-:W-:Y:S02]  /*15570*/  IMAD.MOV R10, RZ, RZ, -R7 ;  /* 0x000000ffff0a7224 */ /* 0x000fe400078e0a07 */
[----:B------:R-:W5:Y:S02]  /*15580*/  LDC.64 R14, c[0x0][R22+0x160] ;  /* 0x00005800160e7b82 */ /* 0x000f640000000a00 */
[----:B------:R-:W-:Y:S02]  /*15590*/  IMAD R10, R10, c[0x0][0x4e8], R4 ;  /* 0x00013a000a0a7a24 */ /* 0x000fe400078e0204 */
[-C--:B-1----:R-:W-:Y:S02]  /*155a0*/  IMAD R8, R21, R240.reuse, RZ ;  /* 0x000000f015087224 */ /* 0x082fe400078e02ff */
[----:B------:R-:W-:-:S04]  /*155b0*/  IMAD.WIDE.U32 R12, R20, R240, RZ ;  /* 0x000000f0140c7225 */ /* 0x000fc800078e00ff */
[----:B------:R-:W-:Y:S02]  /*155c0*/  IMAD R8, R20, R5, R8 ;  /* 0x0000000514087224 */ /* 0x000fe400078e0208 */
[-C--:B---3--:R-:W-:Y:S02]  /*155d0*/  IMAD R9, R19, R241.reuse, RZ ;  /* 0x000000f113097224 */ /* 0x088fe400078e02ff */
[----:B------:R-:W-:Y:S01]  /*155e0*/  IMAD.WIDE.U32 R18, R18, R241, RZ ;  /* 0x000000f112127225 */ /* 0x000fe200078e00ff */
[----:B------:R-:W-:-:S03]  /*155f0*/  IADD3 R8, R13, R8, RZ ;  /* 0x000000080d087210 */ /* 0x000fc60007ffe0ff */
[----:B------:R-:W-:Y:S01]  /*15600*/  IMAD.IADD R9, R19, 0x1, R9 ;  /* 0x0000000113097824 */ /* 0x000fe200078e0209 */
[----:B------:R-:W-:Y:S01]  /*15610*/  IADD3 R12, P1, P0, R12, R18, R3 ;  /* 0x000000120c0c7210 */ /* 0x000fe2000783e003 */
[-C--:B----4-:R-:W-:Y:S02]  /*15620*/  IMAD R11, R17, R244.reuse, RZ ;  /* 0x000000f4110b7224 */ /* 0x090fe400078e02ff */
[----:B------:R-:W-:Y:S01]  /*15630*/  IMAD.WIDE.U32 R16, R16, R244, RZ ;  /* 0x000000f410107225 */ /* 0x000fe200078e00ff */
[----:B------:R-:W-:Y:S02]  /*15640*/  IADD3.X R8, R8, R9, R6, P1, P0 ;  /* 0x0000000908087210 */ /* 0x000fe40000fe0406 */
[----:B------:R-:W-:Y:S02]  /*15650*/  SHF.R.S32.HI R9, RZ, 0x1f, R10 ;  /* 0x0000001fff097819 */ /* 0x000fe4000001140a */
[----:B------:R-:W-:Y:S01]  /*15660*/  IADD3 R12, P1, P0, R7, R12, R16 ;  /* 0x0000000c070c7210 */ /* 0x000fe2000783e010 */
[----:B-----5:R-:W-:Y:S01]  /*15670*/  IMAD R4, R15, R10, RZ ;  /* 0x0000000a0f047224 */ /* 0x020fe200078e02ff */
[----:B------:R-:W-:-:S02]  /*15680*/  IADD3 R11, R17, R11, RZ ;  /* 0x0000000b110b7210 */ /* 0x000fc40007ffe0ff */
[----:B------:R-:W-:Y:S01]  /*15690*/  SHF.R.S32.HI R7, RZ, 0x1f, R7 ;  /* 0x0000001fff077819 */ /* 0x000fe20000011407 */
[----:B------:R-:W-:-:S03]  /*156a0*/  IMAD R4, R14, R9, R4 ;  /* 0x000000090e047224 */ /* 0x000fc600078e0204 */
[----:B------:R-:W-:Y:S01]  /*156b0*/  IADD3.X R13, R7, R8, R11, P1, P0 ;  /* 0x00000008070d7210 */ /* 0x000fe20000fe040b */
[----:B------:R-:W-:Y:S01]  /*156c0*/  IMAD.MOV.U32 R7, RZ, RZ, c[0x0][0x4a8] ;  /* 0x00012a00ff077624 */ /* 0x000fe200078e00ff */
[----:B------:R-:W-:-:S03]  /*156d0*/  MOV R8, c[0x0][0x4ac] ;  /* 0x00012b0000087a02 */ /* 0x000fc60000000f00 */
[----:B------:R-:W-:Y:S01]  /*156e0*/  IMAD.WIDE.U32 R12, R14, R10, R12 ;  /* 0x0000000a0e0c7225 */ /* 0x000fe200078e000c */
[----:B------:R-:W-:Y:S02]  /*156f0*/  SEL R7, R7, c[0x0][0x450], P2 ;  /* 0x0001140007077a07 */ /* 0x000fe40001000000 */
[----:B------:R-:W-:Y:S01]  /*15700*/  SEL R8, R8, c[0x0][0x454], P2 ;  /* 0x0001150008087a07 */ /* 0x000fe20001000000 */
[----:B------:R-:W-:Y:S01]  /*15710*/  IMAD.IADD R4, R13, 0x1, R4 ;  /* 0x000000010d047824 */ /* 0x000fe200078e0204 */
[----:B------:R-:W-:-:S04]  /*15720*/  LEA R10, P0, R12, R7, 0x2 ;  /* 0x000000070c0a7211 */ /* 0x000fc800078010ff */
[----:B------:R-:W-:Y:S02]  /*15730*/  LEA.HI.X R11, R12, R8, R4, 0x2, P0 ;  /* 0x000000080c0b7211 */ /* 0x000fe400000f1404 */
[----:B------:R-:W-:-:S05]  /*15740*/  MOV R4, 0xff800000 ;  /* 0xff80000000047802 */ /* 0x000fca0000000f00 */
[----:B------:R1:W-:Y:S02]  /*15750*/  STG.E [R10.64], R4 ;  /* 0x000000040a007986 */ /* 0x0003e4000c101906 */
.L_x_268:
[----:B------:R-:W-:Y:S05]  /*15760*/  BSYNC B0 ;  /* 0x0000000000007941 */ /* 0x000fea0003800000 */
.L_x_267:
        /* <DEDUP_REMOVED lines=17> */
[----:B------:R-:W-:Y:S02]  /*15880*/  SHF.R.S32.HI R4, RZ, 0x1f, R6 ;  /* 0x0000001fff047819 */ /* 0x000fe40000011406 */
[----:B------:R-:W-:Y:S01]  /*15890*/  IADD3 R7, -R6, RZ, RZ ;  /* 0x000000ff06077210 */ /* 0x000fe20007ffe1ff */
[----:B------:R-:W-:-:S04]  /*158a0*/  IMAD.WIDE.U32 R240, R240, c[0x0][0x3f0], R8 ;  /* 0x0000fc00f0f07a25 */ /* 0x000fc800078e0008 */
        /* <DEDUP_REMOVED lines=16> */
.L_x_320:
[----:B------:R-:W-:Y:S05]  /*159b0*/  BRA.DIV ~URZ, `(.L_x_270) ;  /* 0x00001e027f007947 */ /* 0x000fea000b800000 */
[----:B------:R4:W1:Y:S02]  /*159c0*/  SHFL.IDX PT, R3, R4, RZ, 0x181f ;  /* 0x00181fff04037589 */ /* 0x00086400000e0000 */
.L_x_321:
[----:B------:R-:W-:Y:S01]  /*159d0*/  IMAD R9, R2, c[0x0][0x4e8], RZ ;  /* 0x00013a0002097a24 */ /* 0x000fe200078e02ff */
[----:B------:R-:W-:Y:S01]  /*159e0*/  BSSY B0, `(.L_x_271) ;  /* 0x0000012000007945 */ /* 0x000fe20003800000 */
[----:B------:R-:W-:Y:S02]  /*159f0*/  SHF.R.S32.HI R8, RZ, 0x1f, R212 ;  /* 0x0000001fff087819 */ /* 0x000fe400000114d4 */
[----:B------:R-:W-:Y:S02]  /*15a00*/  SHF.R.S32.HI R7, RZ, 0x1f, R211 ;  /* 0x0000001fff077819 */ /* 0x000fe400000114d3 */
[----:B------:R-:W-:Y:S02]  /*15a10*/  ISETP.GE.AND P0, PT, R205, R9, PT ;  /* 0x00000009cd00720c */ /* 0x000fe40003f06270 */
[----:B------:R-:W-:-:S11]  /*15a20*/  SHF.R.S32.HI R2, RZ, 0x1f, R246 ;  /* 0x0000001fff027819 */ /* 0x000fd600000114f6 */
[----:B------:R-:W-:Y:S05]  /*15a30*/  @P0 BRA `(.L_x_272) ;  /* 0x000000c000000947 */ /* 0x000fea0003800000 */
[----:B------:R-:W-:Y:S02]  /*15a40*/  ISETP.GE.AND P2, PT, R246, c[0x0][0x3c8], PT ;  /* 0x0000f200f6007a0c */ /* 0x000fe40003f46270 */
[----:B------:R-:W-:Y:S02]  /*15a50*/  ISETP.GE.AND P1, PT, R212, c[0x0][0x3c8], PT ;  /* 0x0000f200d4007a0c */ /* 0x000fe40003f26270 */
[----:B------:R-:W-:-:S09]  /*15a60*/  ISETP.GE.AND P0, PT, R211, c[0x0][0x3c8], PT ;  /* 0x0000f200d3007a0c */ /* 0x000fd20003f06270 */
[-C--:B-1----:R-:W-:Y:S02]  /*15a70*/  @!P2 LEA R12, P5, R246, R3.reuse, 0x1 ;  /* 0x00000003f60ca211 */ /* 0x082fe400078a08ff */
[-C--:B------:R-:W-:Y:S02]  /*15a80*/  @!P1 LEA R10, P4, R212, R3.reuse, 0x1 ;  /* 0x00000003d40a9211 */ /* 0x080fe400078808ff */
[C---:B------:R-:W-:Y:S02]  /*15a90*/  @!P0 LEA R14, P3, R211.reuse, R3, 0x1 ;  /* 0x00000003d30e8211 */ /* 0x040fe400078608ff */
[-C--:B---3--:R-:W-:Y:S02]  /*15aa0*/  @!P2 LEA.HI.X R13, R246, R6.reuse, R2, 0x1, P5 ;  /* 0x00000006f60da211 */ /* 0x088fe400028f0c02 */
[-C--:B------:R-:W-:Y:S02]  /*15ab0*/  @!P1 LEA.HI.X R11, R212, R6.reuse, R8, 0x1, P4 ;  /* 0x00000006d40b9211 */ /* 0x080fe400020f0c08 */
[----:B------:R-:W-:Y:S01]  /*15ac0*/  @!P0 LEA.HI.X R15, R211, R6, R7, 0x1, P3 ;  /* 0x00000006d30f8211 */ /* 0x000fe200018f0c07 */
[----:B------:R1:W-:Y:S04]  /*15ad0*/  @!P2 ST.E.128 [R12.64], RZ ;  /* 0x000000ff0c00a985 */ /* 0x0003e8000c101d06 */
[----:B------:R1:W-:Y:S04]  /*15ae0*/  @!P1 ST.E.128 [R10.64], RZ ;  /* 0x000000ff0a009985 */ /* 0x0003e8000c101d06 */
[----:B------:R1:W-:Y:S02]  /*15af0*/  @!P0 ST.E.128 [R14.64], RZ ;  /* 0x000000ff0e008985 */ /* 0x0003e4000c101d06 */
.L_x_272:
[----:B------:R-:W-:Y:S05]  /*15b00*/  BSYNC B0 ;  /* 0x0000000000007941 */ /* 0x000fea0003800000 */
.L_x_271:
[----:B------:R-:W-:Y:S05]  /*15b10*/  BRA.DIV ~URZ, `(.L_x_273) ;  /* 0x00001d127f007947 */ /* 0x000fea000b800000 */
[----:B---3--:R3:W2:Y:S04]  /*15b20*/  SHFL.IDX PT, R6, R5, 0x1, 0x181f ;  /* 0x00381f0005067f89 */ /* 0x0086a800000e0000 */
[----:B-1----:R3:W1:Y:S02]  /*15b30*/  SHFL.IDX PT, R10, R4, 0x1, 0x181f ;  /* 0x00381f00040a7f89 */ /* 0x00266400000e0000 */
.L_x_322:
        /* <DEDUP_REMOVED lines=8> */
[-C--:B------:R-:W-:Y:S02]  /*15bc0*/  @!P1 LEA R12, P4, R212, R10.reuse, 0x1 ;  /* 0x0000000ad40c9211 */ /* 0x080fe400078808ff */
[C---:B------:R-:W-:Y:S02]  /*15bd0*/  @!P0 LEA R10, P3, R211.reuse, R10, 0x1 ;  /* 0x0000000ad30a8211 */ /* 0x040fe400078608ff */
[-C--:B--2---:R-:W-:Y:S02]  /*15be0*/  @!P2 LEA.HI.X R15, R246, R6.reuse, R2, 0x1, P5 ;  /* 0x00000006f60fa211 */ /* 0x084fe400028f0c02 */
[-C--:B------:R-:W-:Y:S02]  /*15bf0*/  @!P1 LEA.HI.X R13, R212, R6.reuse, R8, 0x1, P4 ;  /* 0x00000006d40d9211 */ /* 0x080fe400020f0c08 */
[----:B------:R-:W-:Y:S01]  /*15c00*/  @!P0 LEA.HI.X R11, R211, R6, R7, 0x1, P3 ;  /* 0x00000006d30b8211 */ /* 0x000fe200018f0c07 */
[----:B------:R1:W-:Y:S04]  /*15c10*/  @!P2 ST.E.128 [R14.64], RZ ;  /* 0x000000ff0e00a985 */ /* 0x0003e8000c101d06 */
[----:B------:R1:W-:Y:S04]  /*15c20*/  @!P1 ST.E.128 [R12.64], RZ ;  /* 0x000000ff0c009985 */ /* 0x0003e8000c101d06 */
[----:B------:R1:W-:Y:S02]  /*15c30*/  @!P0 ST.E.128 [R10.64], RZ ;  /* 0x000000ff0a008985 */ /* 0x0003e4000c101d06 */
.L_x_275:
[----:B------:R-:W-:Y:S05]  /*15c40*/  BSYNC B0 ;  /* 0x0000000000007941 */ /* 0x000fea0003800000 */
.L_x_274:
[----:B------:R-:W-:Y:S05]  /*15c50*/  BRA.DIV ~URZ, `(.L_x_276) ;  /* 0x00001c927f007947 */ /* 0x000fea000b800000 */
[----:B--2---:R2:W3:Y:S02]  /*15c60*/  SHFL.IDX PT, R6, R5, 0x2, 0x181f ;  /* 0x00581f0005067f89 */ /* 0x0044e400000e0000 */
.L_x_323:
[----:B------:R-:W-:Y:S05]  /*15c70*/  BRA.DIV ~URZ, `(.L_x_277) ;  /* 0x00001ce27f007947 */ /* 0x000fea000b800000 */
[----:B-1----:R1:W2:Y:S02]  /*15c80*/  SHFL.IDX PT, R10, R4, 0x2, 0x181f ;  /* 0x00581f00040a7f89 */ /* 0x0022a400000e0000 */
.L_x_324:
        /* <DEDUP_REMOVED lines=16> */
.L_x_279:
[----:B------:R-:W-:Y:S05]  /*15d90*/  BSYNC B0 ;  /* 0x0000000000007941 */ /* 0x000fea0003800000 */
.L_x_278:
[----:B------:R-:W-:Y:S05]  /*15da0*/  BRA.DIV ~URZ, `(.L_x_280) ;  /* 0x00001c127f007947 */ /* 0x000fea000b800000 */
[----:B--23--:R-:W2:Y:S04]  /*15db0*/  SHFL.IDX PT, R5, R5, 0x3, 0x181f ;  /* 0x00781f0005057f89 */ /* 0x00cea800000e0000 */
[----:B-1--4-:R-:W1:Y:S02]  /*15dc0*/  SHFL.IDX PT, R4, R4, 0x3, 0x181f ;  /* 0x00781f0004047f89 */ /* 0x012e6400000e0000 */
.L_x_325:
[----:B------:R-:W-:-:S04]  /*15dd0*/  IADD3 R205, R205, 0x60, RZ ;  /* 0x00000060cdcd7810 */ /* 0x000fc80007ffe0ff */
        /* <DEDUP_REMOVED lines=14> */
.L_x_260:
[----:B------:R-:W-:Y:S05]  /*15ec0*/  BSYNC B1 ;  /* 0x0000000000017941 */ /* 0x000fea0003800000 */
.L_x_244:
[----:B------:R-:W-:-:S13]  /*15ed0*/  ISETP.NE.AND P0, PT, R227, RZ, PT ;  /* 0x000000ffe300720c */ /* 0x000fda0003f05270 */
[----:B------:R-:W-:Y:S01]  /*15ee0*/  @P0 WARPSYNC 0xffffffff ;  /* 0xffffffff00000948 */ /* 0x000fe20003800000 */
[----:B------:R-:W-:Y:S06]  /*15ef0*/  @P0 BAR.SYNC.DEFER_BLOCKING 0x5, 0x100 ;  /* 0x0144000000000b1d */ /* 0x000fec0000010000 */
[----:B------:R-:W4:Y:S04]  /*15f00*/  @P0 LDS.128 R204, [0x18100] ;  /* 0x01810000ffcc0984 */ /* 0x000f280000000c00 */
[----:B------:R-:W-:Y:S06]  /*15f10*/  @P0 BAR.ARV 0x4, 0x100 ;  /* 0x0104000000000b1d */ /* 0x000fec0000002000 */
[----:B------:R-:W-:Y:S05]  /*15f20*/  @P0 BRA `(.L_x_281) ;  /* 0x00000a7000000947 */ /* 0x000fea0003800000 */
[----:B-1----:R-:W-:Y:S01]  /*15f30*/  LOP3.LUT R2, R210, 0x1f, RZ, 0xc0, !PT ;  /* 0x0000001fd2027812 */ /* 0x002fe200078ec0ff */
[----:B--2-4-:R-:W-:-:S03]  /*15f40*/  IMAD.MOV.U32 R5, RZ, RZ, RZ ;  /* 0x000000ffff057224 */ /* 0x014fc600078e00ff */
[----:B------:R-:W-:Y:S01]  /*15f50*/  ISETP.NE.AND P6, PT, R2, 0x1f, PT ;  /* 0x0000001f0200780c */ /* 0x000fe20003fc5270 */
[----:B------:R-:W-:Y:S10]  /*15f60*/  BRA.DIV ~URZ, `(.L_x_282) ;  /* 0x00001b227f007947 */ /* 0x000ff4000b800000 */
[----:B------:R1:W2:Y:S02]  /*15f70*/  SHFL.IDX PT, R4, R0, RZ, 0x1f ;  /* 0x00001fff00047589 */ /* 0x0002a400000e0000 */
.L_x_326:
[----:B------:R-:W-:Y:S05]  /*15f80*/  BRA.DIV ~URZ, `(.L_x_283) ;  /* 0x00001b727f007947 */ /* 0x000fea000b800000 */
[----:B-1----:R-:W1:Y:S02]  /*15f90*/  SHFL.IDX PT, R0, R0, 0x1, 0x1f ;  /* 0x00201f0000007f89 */ /* 0x002e6400000e0000 */
.L_x_327:
[----:B------:R-:W-:Y:S02]  /*15fa0*/  IMAD.IADD R8, R207, 0x1, R2 ;  /* 0x00000001cf087824 */ /* 0x000fe400078e0202 */
[----:B------:R-:W-:-:S03]  /*15fb0*/  IMAD.MOV.U32 R6, RZ, RZ, RZ ;  /* 0x000000ffff067224 */ /* 0x000fc600078e00ff */
[----:B------:R-:W-:-:S13]  /*15fc0*/  ISETP.GE.OR P0, PT, R8, c[0x0][0x53c], !P6 ;  /* 0x00014f0008007a0c */ /* 0x000fda0007706670 */
[----:B------:R-:W-:Y:S01]  /*15fd0*/  @!P0 IMAD.MOV.U32 R7, RZ, RZ, 0x4 ;  /* 0x00000004ff078424 */ /* 0x000fe200078e00ff */
[----:B------:R-:W-:-:S03]  /*15fe0*/  @!P0 MOV R3, 0x4 ;  /* 0x0000000400038802 */ /* 0x000fc60000000f00 */
[----:B------:R-:W-:-:S04]  /*15ff0*/  @!P0 IMAD.WIDE R10, R8, R7, c[0x0][0x580] ;  /* 0x00016000080a8625 */ /* 0x000fc800078e0207 */
[----:B------:R-:W-:Y:S01]  /*16000*/  @!P0 IMAD.WIDE R8, R8, R3, c[0x0][0x578] ;  /* 0x00015e0008088625 */ /* 0x000fe200078e0203 */
[----:B------:R-:W4:Y:S04]  /*16010*/  @!P0 LDG.E R6, [R10.64] ;  /* 0x000000060a068981 */ /* 0x000f28000c1e1900 */
[----:B------:R5:W4:Y:S01]  /*16020*/  @!P0 LDG.E R5, [R8.64] ;  /* 0x0000000608058981 */ /* 0x000b22000c1e1900 */
[C---:B------:R-:W-:Y:S02]  /*16030*/  ISETP.GE.U32.AND P4, PT, R2.reuse, 0x10, PT ;  /* 0x000000100200780c */ /* 0x040fe40003f86070 */
[C---:B------:R-:W-:Y:S02]  /*16040*/  ISETP.GE.U32.AND P3, PT, R2.reuse, 0x8, PT ;  /* 0x000000080200780c */ /* 0x040fe40003f66070 */
[----:B------:R-:W-:-:S02]  /*16050*/  ISETP.GE.U32.AND P2, PT, R2, 0x4, PT ;  /* 0x000000040200780c */ /* 0x000fc40003f46070 */
[C---:B------:R-:W-:Y:S02]  /*16060*/  ISETP.GE.U32.AND P1, PT, R2.reuse, 0x2, PT ;  /* 0x000000020200780c */ /* 0x040fe40003f26070 */
[----:B------:R-:W-:Y:S02]  /*16070*/  ISETP.NE.AND P5, PT, R2, RZ, PT ;  /* 0x000000ff0200720c */ /* 0x000fe40003fa5270 */
[----:B-----5:R-:W-:Y:S01]  /*16080*/  MOV R9, RZ ;  /* 0x000000ff00097202 */ /* 0x020fe20000000f00 */
[----:B----4-:R-:W-:Y:S01]  /*16090*/  IMAD R8, R5, R6, RZ ;  /* 0x0000000605087224 */ /* 0x010fe200078e02ff */
[----:B------:R-:W-:Y:S07]  /*160a0*/  BRA.DIV ~URZ, `(.L_x_284) ;  /* 0x00001ac27f007947 */ /* 0x000fee000b800000 */
[----:B------:R4:W3:Y:S02]  /*160b0*/  SHFL.UP PT, R3, R8, 0x1, RZ ;  /* 0x0420000008037989 */ /* 0x0008e400000e00ff */
.L_x_328:
[----:B---3--:R-:W-:-:S04]  /*160c0*/  SEL R3, R3, RZ, P5 ;  /* 0x000000ff03037207 */ /* 0x008fc80002800000 */
[----:B----4-:R-:W-:Y:S01]  /*160d0*/  IADD3 R8, R8, R3, RZ ;  /* 0x0000000308087210 */ /* 0x010fe20007ffe0ff */
        /* <DEDUP_REMOVED lines=14> */
.L_x_329:
[----:B----4-:R-:W-:Y:S01]  /*161c0*/  IMAD R3, R3, c[0x0][0x538], RZ ;  /* 0x00014e0003037a24 */ /* 0x010fe200078e02ff */
[----:B------:R-:W-:Y:S04]  /*161d0*/  BSSY B1, `(.L_x_286) ;  /* 0x0000077000017945 */ /* 0x000fe80003800000 */
[----:B-1----:R-:W-:-:S04]  /*161e0*/  IADD3 R204, R3, R0, RZ ;  /* 0x0000000003cc7210 */ /* 0x002fc80007ffe0ff */
[----:B--2---:R-:W-:-:S13]  /*161f0*/  ISETP.GT.AND P0, PT, R204, R4, PT ;  /* 0x00000004cc00720c */ /* 0x004fda0003f04270 */
[----:B------:R-:W-:Y:S05]  /*16200*/  @P0 BRA `(.L_x_287) ;  /* 0x0000024000000947 */ /* 0x000fea0003800000 */
.L_x_291:
        /* <DEDUP_REMOVED lines=16> */
.L_x_330:
        /* <DEDUP_REMOVED lines=12> */
[----:B---3--:R-:W1:Y:S02]  /*163d0*/  SHFL.UP PT, R8, R0, 0x10, RZ ;  /* 0x0600000000087989 */ /* 0x008e6400000e00ff */
[----:B-1----:R-:W-:-:S05]  /*163e0*/  SEL R8, R8, RZ, P4 ;  /* 0x000000ff08087207 */ /* 0x002fca0002000000 */
[----:B------:R-:W-:-:S05]  /*163f0*/  IMAD.IADD R8, R0, 0x1, R8 ;  /* 0x0000000100087824 */ /* 0x000fca00078e0208 */
[----:B------:R1:W2:Y:S02]  /*16400*/  SHFL.IDX PT, R3, R8, 0x1f, 0x1f ;  /* 0x03e01f0008037f89 */ /* 0x0002a400000e0000 */
.L_x_331:
[----:B--2---:R-:W-:-:S05]  /*16410*/  IMAD R3, R3, c[0x0][0x538], RZ ;  /* 0x00014e0003037a24 */ /* 0x004fca00078e02ff */
[----:B------:R-:W-:-:S04]  /*16420*/  IADD3 R204, R3, R204, RZ ;  /* 0x000000cc03cc7210 */ /* 0x000fc80007ffe0ff */
[----:B------:R-:W-:-:S13]  /*16430*/  ISETP.GT.AND P0, PT, R204, R4, PT ;  /* 0x00000004cc00720c */ /* 0x000fda0003f04270 */
[----:B-1----:R-:W-:Y:S05]  /*16440*/  @!P0 BRA `(.L_x_291) ;  /* 0xfffffdc000008947 */ /* 0x002fea000383ffff */
.L_x_287:
[----:B------:R-:W-:-:S05]  /*16450*/  IADD3 R204, -R3, R204, RZ ;  /* 0x000000cc03cc7210 */ /* 0x000fca0007ffe1ff */
[----:B------:R-:W-:-:S05]  /*16460*/  IMAD R0, R8, c[0x0][0x538], R204 ;  /* 0x00014e0008007a24 */ /* 0x000fca00078e02cc */
[----:B------:R-:W-:Y:S01]  /*16470*/  ISETP.GT.AND P0, PT, R0, R4, PT ;  /* 0x000000040000720c */ /* 0x000fe20003f04270 */
[----:B------:R-:W-:-:S12]  /*16480*/  BRA.DIV ~URZ, `(.L_x_292) ;  /* 0x00001b027f007947 */ /* 0x000fd8000b800000 */
[----:B------:R-:W-:-:S04]  /*16490*/  VOTE.ANY R7, PT, !P0 ;  /* 0x0000000000077806 */ /* 0x000fc800040e0100 */
.L_x_332:
[----:B------:R1:W2:Y:S01]  /*164a0*/  POPC R0, R7 ;  /* 0x0000000700007309 */ /* 0x0002a20000000000 */
[----:B------:R-:W-:Y:S05]  /*164b0*/  BRA.DIV ~URZ, `(.L_x_293) ;  /* 0x00001b127f007947 */ /* 0x000fea000b800000 */
[----:B--2---:R2:W4:Y:S04]  /*164c0*/  SHFL.IDX PT, R6, R6, R0, 0x1f ;  /* 0x00001f0006067589 */ /* 0x00452800000e0000 */
[----:B------:R2:W1:Y:S02]  /*164d0*/  SHFL.IDX PT, R5, R5, R0, 0x1f ;  /* 0x00001f0005057589 */ /* 0x00046400000e0000 */
.L_x_333:
[----:B------:R-:W-:Y:S01]  /*164e0*/  ISETP.NE.AND P0, PT, R7, RZ, PT ;  /* 0x000000ff0700720c */ /* 0x000fe20003f05270 */
[----:B------:R-:W-:-:S12]  /*164f0*/  BSSY B0, `(.L_x_294) ;  /* 0x0000005000007945 */ /* 0x000fd80003800000 */
[----:B------:R-:W-:Y:S05]  /*16500*/  @!P0 BRA `(.L_x_295) ;  /* 0x0000003000008947 */ /* 0x000fea0003800000 */
[----:B------:R-:W-:Y:S01]  /*16510*/  IADD3 R9, R0, -0x1, RZ ;  /* 0xffffffff00097810 */ /* 0x000fe20007ffe0ff */
[----:B------:R-:W-:Y:S05]  /*16520*/  BRA.DIV ~URZ, `(.L_x_296) ;  /* 0x00001b727f007947 */ /* 0x000fea000b800000 */
[----:B------:R2:W3:Y:S02]  /*16530*/  SHFL.IDX PT, R9, R8, R9, 0x1f ;  /* 0x00001f0908097589 */ /* 0x0004e400000e0000 */
.L_x_295:
[----:B------:R-:W-:Y:S05]  /*16540*/  BSYNC B0 ;  /* 0x0000000000007941 */ /* 0x000fea0003800000 */
.L_x_294:
[-C--:B----4-:R-:W-:Y:S01]  /*16550*/  IABS R3, R6.reuse ;  /* 0x0000000600037213 */ /* 0x090fe20000000000 */
[----:B---3--:R-:W-:Y:S01]  /*16560*/  IMAD R204, R9, c[0x0][0x538], R204 ;  /* 0x00014e0009cc7a24 */ /* 0x008fe200078e02cc */
[----:B-12---:R-:W-:Y:S02]  /*16570*/  IABS R8, R5 ;  /* 0x0000000500087213 */ /* 0x006fe40000000000 */
[----:B------:R-:W1:Y:S01]  /*16580*/  I2F.RP R12, R3 ;  /* 0x00000003000c7306 */ /* 0x000e620000209400 */
[----:B------:R-:W-:Y:S01]  /*16590*/  IMAD.IADD R205, R4, 0x1, -R204 ;  /* 0x0000000104cd7824 */ /* 0x000fe200078e0acc */
[----:B------:R-:W-:Y:S02]  /*165a0*/  IABS R4, R6 ;  /* 0x0000000600047213 */ /* 0x000fe40000000000 */
[----:B------:R-:W-:-:S03]  /*165b0*/  IADD3 R207, R0, R207, RZ ;  /* 0x000000cf00cf7210 */ /* 0x000fc60007ffe0ff */
        /* <DEDUP_REMOVED lines=12> */
[----:B------:R-:W-:Y:S02]  /*16680*/  IMAD R9, R9, R3, RZ ;  /* 0x0000000309097224 */ /* 0x000fe400078e02ff */
[----:B--2---:R-:W-:Y:S02]  /*16690*/  IMAD.MOV.U32 R10, RZ, RZ, RZ ;  /* 0x000000ffff0a7224 */ /* 0x004fe400078e00ff */
[----:B------:R-:W-:-:S06]  /*166a0*/  IMAD.HI.U32 R9, R13, R9, R12 ;  /* 0x000000090d097227 */ /* 0x000fcc00078e000c */
[----:B------:R-:W-:-:S04]  /*166b0*/  IMAD.HI.U32 R9, R9, R7, RZ ;  /* 0x0000000709097227 */ /* 0x000fc800078e00ff */
[----:B------:R-:W-:Y:S02]  /*166c0*/  IMAD R4, R9, R4, R7 ;  /* 0x0000000409047224 */ /* 0x000fe400078e0207 */
[----:B---3--:R-:W-:-:S03]  /*166d0*/  IMAD.MOV R7, RZ, RZ, -R11 ;  /* 0x000000ffff077224 */ /* 0x008fc600078e0a0b */
[----:B------:R-:W-:Y:S01]  /*166e0*/  ISETP.GT.U32.AND P0, PT, R3, R4, PT ;  /* 0x000000040300720c */ /* 0x000fe20003f04070 */
[----:B------:R-:W-:-:S04]  /*166f0*/  IMAD R7, R7, R8, RZ ;  /* 0x0000000807077224 */ /* 0x000fc800078e02ff */
[----:B------:R-:W-:-:S08]  /*16700*/  IMAD.HI.U32 R7, R11, R7, R10 ;  /* 0x000000070b077227 */ /* 0x000fd000078e000a */
[-C--:B------:R-:W-:Y:S02]  /*16710*/  @!P0 IADD3 R4, R4, -R3.reuse, RZ ;  /* 0x8000000304048210 */ /* 0x080fe40007ffe0ff */
[----:B------:R-:W-:Y:S02]  /*16720*/  @!P0 IADD3 R9, R9, 0x1, RZ ;  /* 0x0000000109098810 */ /* 0x000fe40007ffe0ff */
[----:B------:R-:W-:Y:S02]  /*16730*/  ISETP.GE.U32.AND P2, PT, R4, R3, PT ;  /* 0x000000030400720c */ /* 0x000fe40003f46070 */
[----:B------:R-:W-:Y:S02]  /*16740*/  LOP3.LUT R3, R205, R6, RZ, 0x3c, !PT ;  /* 0x00000006cd037212 */ /* 0x000fe400078e3cff */
[----:B------:R-:W-:Y:S02]  /*16750*/  ISETP.NE.AND P0, PT, R6, RZ, PT ;  /* 0x000000ff0600720c */ /* 0x000fe40003f05270 */
[----:B------:R-:W-:-:S02]  /*16760*/  ISETP.GE.AND P1, PT, R3, RZ, PT ;  /* 0x000000ff0300720c */ /* 0x000fc40003f26270 */
        /* <DEDUP_REMOVED lines=25> */
.L_x_288:
[----:B------:R-:W-:Y:S01]  /*16900*/  IMAD.MOV.U32 R204, RZ, RZ, R4 ;  /* 0x000000ffffcc7224 */ /* 0x000fe200078e0004 */
[----:B------:R-:W-:Y:S01]  /*16910*/  MOV R206, RZ ;  /* 0x000000ff00ce7202 */ /* 0x000fe20000000f00 */
[----:B------:R-:W-:Y:S01]  /*16920*/  IMAD.MOV.U32 R205, RZ, RZ, RZ ;  /* 0x000000ffffcd7224 */ /* 0x000fe200078e00ff */
[----:B------:R-:W-:Y:S02]  /*16930*/  MOV R207, c[0x0][0x53c] ;  /* 0x00014f0000cf7a02 */ /* 0x000fe40000000f00 */
.L_x_297:
[----:B------:R-:W-:Y:S05]  /*16940*/  BSYNC B1 ;  /* 0x0000000000017941 */ /* 0x000fea0003800000 */
.L_x_286:
[----:B------:R-:W-:Y:S01]  /*16950*/  WARPSYNC 0xffffffff ;  /* 0xffffffff00007948 */ /* 0x000fe20003800000 */
[----:B------:R-:W-:Y:S01]  /*16960*/  BAR.SYNC.DEFER_BLOCKING 0x4, 0x100 ;  /* 0x0104000000007b1d */ /* 0x000fe20000010000 */
[----:B------:R-:W-:-:S13]  /*16970*/  ISETP.NE.AND P0, PT, R2, RZ, PT ;  /* 0x000000ff0200720c */ /* 0x000fda0003f05270 */
[----:B------:R1:W-:Y:S04]  /*16980*/  @!P0 STS.128 [0x18100], R204 ;  /* 0x018100ccff008388 */ /* 0x0003e80000000c00 */
[----:B------:R-:W-:Y:S06]  /*16990*/  BAR.ARV 0x5, 0x100 ;  /* 0x0144000000007b1d */ /* 0x000fec0000002000 */
.L_x_281:
[----:B----4-:R-:W-:-:S13]  /*169a0*/  ISETP.GE.AND P0, PT, R207, c[0x0][0x53c], PT ;  /* 0x00014f00cf007a0c */ /* 0x010fda0003f06270 */
[----:B-123--:R-:W-:Y:S01]  /*169b0*/  @P0 CALL.REL.NOINC `(.L_x_298) ;  /* 0x0000001000000944 */ /* 0x00efe20003c00000 */
[----:B------:R-:W-:Y:S05]  /*169c0*/  BRA `(.L_x_299) ;  /* 0xfffeaba000007947 */ /* 0x000fea000383ffff */
.L_x_298:
[----:B------:R-:W-:Y:S05]  /*169d0*/  EXIT ;  /* 0x000000000000794d */ /* 0x000fea0003800000 */
.L_x_142:
[----:B------:R-:W-:Y:S01]  /*169e0*/  IMAD.MOV.U32 R8, RZ, RZ, R6 ;  /* 0x000000ffff087224 */ /* 0x000fe200078e0006 */
[----:B------:R-:W-:Y:S02]  /*169f0*/  MOV R7, 0x1 ;  /* 0x0000000100077802 */ /* 0x000fe40000000f00 */
[----:B------:R-:W-:Y:S02]  /*16a00*/  MOV R3, 0x16a20 ;  /* 0x00016a2000037802 */ /* 0x000fe40000000f00 */
[----:B------:R-:W-:Y:S05]  /*16a10*/  CALL.REL.NOINC `($__internal_6_$__cuda_sm70_shflsync_up_p) ;  /* 0x0000179000007944 */ /* 0x000fea0003c00000 */
[----:B--2---:R-:W-:Y:S01]  /*16a20*/  MOV R3, R7 ;  /* 0x0000000700037202 */ /* 0x004fe20000000f00 */
[----:B-1----:R-:W-:Y:S05]  /*16a30*/  BRA `(.L_x_300) ;  /* 0xfffe9a2000007947 */ /* 0x002fea000383ffff */
.L_x_143:
[----:B------:R-:W-:Y:S01]  /*16a40*/  IMAD.MOV.U32 R8, RZ, RZ, R6 ;  /* 0x000000ffff087224 */ /* 0x000fe200078e0006 */
[----:B------:R-:W-:Y:S02]  /*16a50*/  MOV R7, 0x2 ;  /* 0x0000000200077802 */ /* 0x000fe40000000f00 */
[----:B------:R-:W-:Y:S02]  /*16a60*/  MOV R3, 0x16a80 ;  /* 0x00016a8000037802 */ /* 0x000fe40000000f00 */
[----:B------:R-:W-:Y:S05]  /*16a70*/  CALL.REL.NOINC `($__internal_6_$__cuda_sm70_shflsync_up_p) ;  /* 0x0000173000007944 */ /* 0x000fea0003c00000 */
[----:B--2---:R-:W-:Y:S02]  /*16a80*/  SEL R7, R7, RZ, P4 ;  /* 0x000000ff07077207 */ /* 0x004fe40002000000 */
[----:B------:R-:W-:-:S03]  /*16a90*/  MOV R3, 0x16ae0 ;  /* 0x00016ae000037802 */ /* 0x000fc60000000f00 */
[----:B------:R-:W-:Y:S01]  /*16aa0*/  IMAD.IADD R6, R6, 0x1, R7 ;  /* 0x0000000106067824 */ /* 0x000fe200078e0207 */
[----:B------:R-:W-:-:S03]  /*16ab0*/  MOV R7, 0x4 ;  /* 0x0000000400077802 */ /* 0x000fc60000000f00 */
[----:B-1----:R-:W-:Y:S02]  /*16ac0*/  IMAD.MOV.U32 R8, RZ, RZ, R6 ;  /* 0x000000ffff087224 */ /* 0x002fe400078e0006 */
        /* <DEDUP_REMOVED lines=13> */
[----:B--2---:R-:W-:Y:S01]  /*16ba0*/  SEL R7, R7, RZ, P1 ;  /* 0x000000ff07077207 */ /* 0x004fe20000800000 */
[----:B------:R-:W-:Y:S01]  /*16bb0*/  IMAD.MOV.U32 R11, RZ, RZ, 0x1f ;  /* 0x0000001fff0b7424 */ /* 0x000fe200078e00ff */
[----:B------:R-:W-:Y:S02]  /*16bc0*/  MOV R10, 0x1f ;  /* 0x0000001f000a7802 */ /* 0x000fe40000000f00 */
[----:B------:R-:W-:Y:S01]  /*16bd0*/  MOV R3, 0x16c10 ;  /* 0x00016c1000037802 */ /* 0x000fe20000000f00 */
[----:B------:R-:W-:-:S04]  /*16be0*/  IMAD.IADD R6, R6, 0x1, R7 ;  /* 0x0000000106067824 */ /* 0x000fc800078e0207 */
[----:B------:R-:W-:Y:S02]  /*16bf0*/  IMAD.MOV.U32 R12, RZ, RZ, R6 ;  /* 0x000000ffff0c7224 */ /* 0x000fe400078e0006 */
[----:B-1----:R-:W-:Y:S05]  /*16c00*/  CALL.REL.NOINC `($__internal_5_$__cuda_sm70_shflsync_idx_p) ;  /* 0x0000155000007944 */ /* 0x002fea0003c00000 */
[----:B------:R-:W-:Y:S05]  /*16c10*/  BRA `(.L_x_301) ;  /* 0xfffe994000007947 */ /* 0x000fea000383ffff */
.L_x_145:
[----:B------:R-:W-:Y:S02]  /*16c20*/  SEL R3, RZ, 0x1, P0 ;  /* 0x00000001ff037807 */ /* 0x000fe40000000000 */
[----:B------:R-:W-:Y:S02]  /*16c30*/  MOV R0, 0x16c50 ;  /* 0x00016c5000007802 */ /* 0x000fe40000000f00 */
[----:B------:R-:W-:Y:S05]  /*16c40*/  CALL.REL.NOINC `($__internal_7_$__cuda_sm70_votesync_ballot) ;  /* 0x000015b000007944 */ /* 0x000fea0003c00000 */
[----:B------:R-:W-:Y:S05]  /*16c50*/  BRA `(.L_x_302) ;  /* 0xfffe999000007947 */ /* 0x000fea000383ffff */
.L_x_146:
[----:B------:R-:W-:Y:S01]  /*16c60*/  IMAD.MOV.U32 R12, RZ, RZ, R5 ;  /* 0x000000ffff0c7224 */ /* 0x000fe200078e0005 */
[----:B--2---:R-:W-:Y:S01]  /*16c70*/  MOV R11, R0 ;  /* 0x00000000000b7202 */ /* 0x004fe20000000f00 */
[----:B------:R-:W-:Y:S01]  /*16c80*/  IMAD.MOV.U32 R10, RZ, RZ, 0x1f ;  /* 0x0000001fff0a7424 */ /* 0x000fe200078e00ff */
[----:B------:R-:W-:Y:S02]  /*16c90*/  MOV R3, 0x16cb0 ;  /* 0x00016cb000037802 */ /* 0x000fe40000000f00 */
[----:B-1----:R-:W-:Y:S05]  /*16ca0*/  CALL.REL.NOINC `($__internal_5_$__cuda_sm70_shflsync_idx_p) ;  /* 0x000014b000007944 */ /* 0x002fea0003c00000 */
[----:B------:R-:W-:Y:S01]  /*16cb0*/  IMAD.MOV.U32 R5, RZ, RZ, R10 ;  /* 0x000000ffff057224 */ /* 0x000fe200078e000a */
[----:B------:R-:W-:Y:S01]  /*16cc0*/  MOV R12, R4 ;  /* 0x00000004000c7202 */ /* 0x000fe20000000f00 */
[----:B------:R-:W-:Y:S01]  /*16cd0*/  IMAD.MOV.U32 R8, RZ, RZ, RZ ;  /* 0x000000ffff087224 */ /* 0x000fe200078e00ff */
[----:B------:R-:W-:Y:S01]  /*16ce0*/  MOV R11, R0 ;  /* 0x00000000000b7202 */ /* 0x000fe20000000f00 */
[----:B------:R-:W-:Y:S01]  /*16cf0*/  IMAD.MOV.U32 R10, RZ, RZ, 0x1f ;  /* 0x0000001fff0a7424 */ /* 0x000fe200078e00ff */
[----:B------:R-:W-:-:S02]  /*16d00*/  MOV R3, 0x16d20 ;  /* 0x00016d2000037802 */ /* 0x000fc40000000f00 */
[----:B------:R-:W-:Y:S05]  /*16d10*/  CALL.REL.NOINC `($__internal_5_$__cuda_sm70_shflsync_idx_p) ;  /* 0x0000144000007944 */ /* 0x000fea0003c00000 */
[----:B------:R-:W-:Y:S01]  /*16d20*/  MOV R4, R10 ;  /* 0x0000000a00047202 */ /* 0x000fe20000000f00 */
[----:B------:R-:W-:Y:S05]  /*16d30*/  BRA `(.L_x_303) ;  /* 0xfffe990000007947 */ /* 0x000fea000383ffff */
.L_x_149:
[----:B------:R-:W-:Y:S01]  /*16d40*/  IMAD.MOV.U32 R12, RZ, RZ, R6 ;  /* 0x000000ffff0c7224 */ /* 0x000fe200078e0006 */
[----:B------:R-:W-:Y:S01]  /*16d50*/  MOV R11, R8 ;  /* 0x00000008000b7202 */ /* 0x000fe20000000f00 */
[----:B------:R-:W-:Y:S01]  /*16d60*/  IMAD.MOV.U32 R10, RZ, RZ, 0x1f ;  /* 0x0000001fff0a7424 */ /* 0x000fe200078e00ff */
[----:B------:R-:W-:-:S02]  /*16d70*/  MOV R3, 0x16d90 ;  /* 0x00016d9000037802 */ /* 0x000fc40000000f00 */
[----:B-1234-:R-:W-:Y:S05]  /*16d80*/  CALL.REL.NOINC `($__internal_5_$__cuda_sm70_shflsync_idx_p) ;  /* 0x000013d000007944 */ /* 0x01efea0003c00000 */
[----:B------:R-:W-:Y:S01]  /*16d90*/  MOV R8, R10 ;  /* 0x0000000a00087202 */ /* 0x000fe20000000f00 */
[----:B------:R-:W-:Y:S05]  /*16da0*/  BRA `(.L_x_148) ;  /* 0xfffe98f000007947 */ /* 0x000fea000383ffff */
.L_x_185:
[----:B------:R-:W-:Y:S01]  /*16db0*/  IMAD.MOV.U32 R12, RZ, RZ, R7 ;  /* 0x000000ffff0c7224 */ /* 0x000fe200078e0007 */
[----:B------:R-:W-:Y:S01]  /*16dc0*/  MOV R11, RZ ;  /* 0x000000ff000b7202 */ /* 0x000fe20000000f00 */
[----:B------:R-:W-:Y:S01]  /*16dd0*/  IMAD.MOV.U32 R10, RZ, RZ, 0x181f ;  /* 0x0000181fff0a7424 */ /* 0x000fe200078e00ff */
[----:B------:R-:W-:-:S02]  /*16de0*/  MOV R3, 0x16e00 ;  /* 0x00016e0000037802 */ /* 0x000fc40000000f00 */
[----:B-1---5:R-:W-:Y:S05]  /*16df0*/  CALL.REL.NOINC `($__internal_5_$__cuda_sm70_shflsync_idx_p) ;  /* 0x0000136000007944 */ /* 0x022fea0003c00000 */
[----:B------:R-:W-:Y:S01]  /*16e00*/  MOV R9, R10 ;  /* 0x0000000a00097202 */ /* 0x000fe20000000f00 */
[----:B------:R-:W-:Y:S05]  /*16e10*/  BRA `(.L_x_304) ;  /* 0xffff08d000007947 */ /* 0x000fea000383ffff */
.L_x_186:
[----:B------:R-:W-:Y:S01]  /*16e20*/  IMAD.MOV.U32 R12, RZ, RZ, R8 ;  /* 0x000000ffff0c7224 */ /* 0x000fe200078e0008 */
[----:B------:R-:W-:Y:S01]  /*16e30*/  MOV R11, RZ ;  /* 0x000000ff000b7202 */ /* 0x000fe20000000f00 */
[----:B------:R-:W-:Y:S01]  /*16e40*/  IMAD.MOV.U32 R10, RZ, RZ, 0x181f ;  /* 0x0000181fff0a7424 */ /* 0x000fe200078e00ff */
[----:B------:R-:W-:-:S02]  /*16e50*/  MOV R3, 0x16e70 ;  /* 0x00016e7000037802 */ /* 0x000fc40000000f00 */
[----:B-123-5:R-:W-:Y:S05]  /*16e60*/  CALL.REL.NOINC `($__internal_5_$__cuda_sm70_shflsync_idx_p) ;  /* 0x000012f000007944 */ /* 0x02efea0003c00000 */
[----:B------:R-:W-:Y:S01]  /*16e70*/  MOV R3, R10 ;  /* 0x0000000a00037202 */ /* 0x000fe20000000f00 */
[----:B------:R-:W-:Y:S05]  /*16e80*/  BRA `(.L_x_305) ;  /* 0xffff088000007947 */ /* 0x000fea000383ffff */
.L_x_189:
[----:B-1----:R-:W-:Y:S01]  /*16e90*/  IMAD.MOV.U32 R12, RZ, RZ, R7 ;  /* 0x000000ffff0c7224 */ /* 0x002fe200078e0007 */
[----:B------:R-:W-:Y:S01]  /*16ea0*/  MOV R11, 0x1 ;  /* 0x00000001000b7802 */ /* 0x000fe20000000f00 */
[----:B------:R-:W-:Y:S01]  /*16eb0*/  IMAD.MOV.U32 R10, RZ, RZ, 0x181f ;  /* 0x0000181fff0a7424 */ /* 0x000fe200078e00ff */
[----:B------:R-:W-:-:S02]  /*16ec0*/  MOV R3, 0x16ee0 ;  /* 0x00016ee000037802 */ /* 0x000fc40000000f00 */
[----:B--2345:R-:W-:Y:S05]  /*16ed0*/  CALL.REL.NOINC `($__internal_5_$__cuda_sm70_shflsync_idx_p) ;  /* 0x0000128000007944 */ /* 0x03cfea0003c00000 */
[----:B------:R-:W-:Y:S01]  /*16ee0*/  IMAD.MOV.U32 R9, RZ, RZ, R10 ;  /* 0x000000ffff097224 */ /* 0x000fe200078e000a */
[----:B------:R-:W-:Y:S01]  /*16ef0*/  MOV R11, 0x1 ;  /* 0x00000001000b7802 */ /* 0x000fe20000000f00 */
[----:B------:R-:W-:Y:S01]  /*16f00*/  IMAD.MOV.U32 R12, RZ, RZ, R8 ;  /* 0x000000ffff0c7224 */ /* 0x000fe200078e0008 */
[----:B------:R-:W-:-:S02]  /*16f10*/  MOV R10, 0x181f ;  /* 0x0000181f000a7802 */ /* 0x000fc40000000f00 */
[----:B------:R-:W-:Y:S02]  /*16f20*/  MOV R3, 0x16f40 ;  /* 0x00016f4000037802 */ /* 0x000fe40000000f00 */
[----:B------:R-:W-:Y:S05]  /*16f30*/  CALL.REL.NOINC `($__internal_5_$__cuda_sm70_shflsync_idx_p) ;  /* 0x0000122000007944 */ /* 0x000fea0003c00000 */
[----:B------:R-:W-:Y:S05]  /*16f40*/  BRA `(.L_x_306) ;  /* 0xffff092000007947 */ /* 0x000fea000383ffff */
.L_x_192:
[----:B-1----:R-:W-:Y:S01]  /*16f50*/  IMAD.MOV.U32 R12, RZ, RZ, R7 ;  /* 0x000000ffff0c7224 */ /* 0x002fe200078e0007 */
[----:B------:R-:W-:Y:S01]  /*16f60*/  MOV R11, 0x2 ;  /* 0x00000002000b7802 */ /* 0x000fe20000000f00 */
[----:B------:R-:W-:Y:S01]  /*16f70*/  IMAD.MOV.U32 R10, RZ, RZ, 0x181f ;  /* 0x0000181fff0a7424 */ /* 0x000fe200078e00ff */
[----:B------:R-:W-:Y:S02]  /*16f80*/  MOV R3, 0x16fa0 ;  /* 0x00016fa000037802 */ /* 0x000fe40000000f00 */
[----:B--2345:R-:W-:Y:S05]  /*16f90*/  CALL.REL.NOINC `($__internal_5_$__cuda_sm70_shflsync_idx_p) ;  /* 0x000011c000007944 */ /* 0x03cfea0003c00000 */
[----:B------:R-:W-:Y:S01]  /*16fa0*/  MOV R9, R10 ;  /* 0x0000000a00097202 */ /* 0x000fe20000000f00 */
[----:B------:R-:W-:Y:S05]  /*16fb0*/  BRA `(.L_x_307) ;  /* 0xffff09e000007947 */ /* 0x000fea000383ffff */
.L_x_193:
[----:B-1----:R-:W-:Y:S01]  /*16fc0*/  IMAD.MOV.U32 R12, RZ, RZ, R8 ;  /* 0x000000ffff0c7224 */ /* 0x002fe200078e0008 */
[----:B------:R-:W-:Y:S01]  /*16fd0*/  MOV R11, 0x2 ;  /* 0x00000002000b7802 */ /* 0x000fe20000000f00 */
[----:B------:R-:W-:Y:S01]  /*16fe0*/  IMAD.MOV.U32 R10, RZ, RZ, 0x181f ;  /* 0x0000181fff0a7424 */ /* 0x000fe200078e00ff */
[----:B------:R-:W-:Y:S02]  /*16ff0*/  MOV R3, 0x17010 ;  /* 0x0001701000037802 */ /* 0x000fe40000000f00 */
[----:B--2345:R-:W-:Y:S05]  /*17000*/  CALL.REL.NOINC `($__internal_5_$__cuda_sm70_shflsync_idx_p) ;  /* 0x0000115000007944 */ /* 0x03cfea0003c00000 */
[----:B------:R-:W-:Y:S05]  /*17010*/  BRA `(.L_x_308) ;  /* 0xffff09a000007947 */ /* 0x000fea000383ffff */
.L_x_196:
[----:B--2---:R-:W-:Y:S01]  /*17020*/  IMAD.MOV.U32 R12, RZ, RZ, R7 ;  /* 0x000000ffff0c7224 */ /* 0x004fe200078e0007 */
[----:B------:R-:W-:Y:S01]  /*17030*/  MOV R11, 0x3 ;  /* 0x00000003000b7802 */ /* 0x000fe20000000f00 */
[----:B------:R-:W-:Y:S01]  /*17040*/  IMAD.MOV.U32 R10, RZ, RZ, 0x181f ;  /* 0x0000181fff0a7424 */ /* 0x000fe200078e00ff */
[----:B------:R-:W-:-:S02]  /*17050*/  MOV R3, 0x17070 ;  /* 0x0001707000037802 */ /* 0x000fc40000000f00 */
[----:B-1-345:R-:W-:Y:S05]  /*17060*/  CALL.REL.NOINC `($__internal_5_$__cuda_sm70_shflsync_idx_p) ;  /* 0x000010f000007944 */ /* 0x03afea0003c00000 */
[----:B------:R-:W-:Y:S01]  /*17070*/  IMAD.MOV.U32 R7, RZ, RZ, R10 ;  /* 0x000000ffff077224 */ /* 0x000fe200078e000a */
[----:B------:R-:W-:Y:S01]  /*17080*/  MOV R11, 0x3 ;  /* 0x00000003000b7802 */ /* 0x000fe20000000f00 */
[----:B------:R-:W-:Y:S01]  /*17090*/  IMAD.MOV.U32 R12, RZ, RZ, R8 ;  /* 0x000000ffff0c7224 */ /* 0x000fe200078e0008 */
[----:B------:R-:W-:-:S02]  /*170a0*/  MOV R10, 0x181f ;  /* 0x0000181f000a7802 */ /* 0x000fc40000000f00 */
[----:B------:R-:W-:Y:S02]  /*170b0*/  MOV R3, 0x170d0 ;  /* 0x000170d000037802 */ /* 0x000fe40000000f00 */
[----:B------:R-:W-:Y:S05]  /*170c0*/  CALL.REL.NOINC `($__internal_5_$__cuda_sm70_shflsync_idx_p) ;  /* 0x0000109000007944 */ /* 0x000fea0003c00000 */
[----:B------:R-:W-:Y:S01]  /*170d0*/  MOV R8, R10 ;  /* 0x0000000a00087202 */ /* 0x000fe20000000f00 */
[----:B------:R-:W-:Y:S05]  /*170e0*/  BRA `(.L_x_309) ;  /* 0xffff0a1000007947 */ /* 0x000fea000383ffff */
.L_x_241:
[----:B------:R-:W-:Y:S01]  /*170f0*/  IMAD.MOV.U32 R7, RZ, RZ, R252 ;  /* 0x000000ffff077224 */ /* 0x000fe200078e00fc */
[----:B------:R-:W-:Y:S01]  /*17100*/  MOV R4, 0x1f ;  /* 0x0000001f00047802 */ /* 0x000fe20000000f00 */
[----:B------:R-:W-:Y:S01]  /*17110*/  IMAD.MOV.U32 R6, RZ, RZ, 0x2 ;  /* 0x00000002ff067424 */ /* 0x000fe200078e00ff */
[----:B------:R-:W-:Y:S02]  /*17120*/  MOV R2, 0xffffffff ;  /* 0xffffffff00027802 */ /* 0x000fe40000000f00 */
[----:B------:R-:W-:Y:S02]  /*17130*/  MOV R5, 0x17150 ;  /* 0x0001715000057802 */ /* 0x000fe40000000f00 */
[----:B------:R-:W-:Y:S05]  /*17140*/  CALL.REL.NOINC `($__internal_4_$__cuda_sm70_shflsync_bfly_p) ;  /* 0x00000fc000007944 */ /* 0x000fea0003c00000 */
[----:B--2---:R-:W-:Y:S01]  /*17150*/  FADD.FTZ R0, R252, R6 ;  /* 0x00000006fc007221 */ /* 0x004fe20000010000 */
[----:B------:R-:W-:Y:S02]  /*17160*/  MOV R6, 0x1 ;  /* 0x0000000100067802 */ /* 0x000fe40000000f00 */
[----:B------:R-:W-:Y:S02]  /*17170*/  MOV R5, 0x171a0 ;  /* 0x000171a000057802 */ /* 0x000fe40000000f00 */
[----:B-1----:R-:W-:-:S02]  /*17180*/  MOV R7, R0 ;  /* 0x0000000000077202 */ /* 0x002fc40000000f00 */
[----:B------:R-:W-:Y:S05]  /*17190*/  CALL.REL.NOINC `($__internal_4_$__cuda_sm70_shflsync_bfly_p) ;  /* 0x00000f7000007944 */ /* 0x000fea0003c00000 */
[----:B--2---:R-:W-:Y:S01]  /*171a0*/  FADD.FTZ R0, R0, R6 ;  /* 0x0000000600007221 */ /* 0x004fe20000010000 */
[----:B-1----:R-:W-:-:S02]  /*171b0*/  MOV R7, R251 ;  /* 0x000000fb00077202 */ /* 0x002fc40000000f00 */
[----:B------:R-:W-:Y:S02]  /*171c0*/  MOV R6, 0x2 ;  /* 0x0000000200067802 */ /* 0x000fe40000000f00 */
[----:B------:R-:W-:Y:S02]  /*171d0*/  MOV R5, 0x171f0 ;  /* 0x000171f000057802 */ /* 0x000fe40000000f00 */
[----:B------:R-:W-:Y:S05]  /*171e0*/  CALL.REL.NOINC `($__internal_4_$__cuda_sm70_shflsync_bfly_p) ;  /* 0x00000f2000007944 */ /* 0x000fea0003c00000 */
[----:B--2---:R-:W-:Y:S01]  /*171f0*/  FADD.FTZ R251, R251, R6 ;  /* 0x00000006fbfb7221 */ /* 0x004fe20000010000 */
[----:B------:R-:W-:Y:S02]  /*17200*/  MOV R6, 0x1 ;  /* 0x0000000100067802 */ /* 0x000fe40000000f00 */
[----:B------:R-:W-:Y:S02]  /*17210*/  MOV R5, 0x17240 ;  /* 0x0001724000057802 */ /* 0x000fe40000000f00 */
[----:B-1----:R-:W-:Y:S02]  /*17220*/  MOV R7, R251 ;  /* 0x000000fb00077202 */ /* 0x002fe40000000f00 */
[----:B------:R-:W-:Y:S05]  /*17230*/  CALL.REL.NOINC `($__internal_4_$__cuda_sm70_shflsync_bfly_p) ;  /* 0x00000ed000007944 */ /* 0x000fea0003c00000 */
[----:B--2---:R-:W-:Y:S01]  /*17240*/  MOV R10, R6 ;  /* 0x00000006000a7202 */ /* 0x004fe20000000f00 */
[----:B-1----:R-:W-:Y:S05]  /*17250*/  BRA `(.L_x_310) ;  /* 0xffffb19000007947 */ /* 0x002fea000383ffff */
.L_x_248:
[----:B---34-:R-:W-:Y:S01]  /*17260*/  IMAD.MOV.U32 R12, RZ, RZ, R2 ;  /* 0x000000ffff0c7224 */ /* 0x018fe200078e0002 */
[----:B------:R-:W-:Y:S01]  /*17270*/  MOV R11, RZ ;  /* 0x000000ff000b7202 */ /* 0x000fe20000000f00 */
[----:B------:R-:W-:Y:S01]  /*17280*/  IMAD.MOV.U32 R10, RZ, RZ, 0x181f ;  /* 0x0000181fff0a7424 */ /* 0x000fe200078e00ff */
[----:B------:R-:W-:-:S02]  /*17290*/  MOV R3, 0x172b0 ;  /* 0x000172b000037802 */ /* 0x000fc40000000f00 */
[----:B-12---:R-:W-:Y:S05]  /*172a0*/  CALL.REL.NOINC `($__internal_5_$__cuda_sm70_shflsync_idx_p) ;  /* 0x00000eb000007944 */ /* 0x006fea0003c00000 */
[----:B------:R-:W-:Y:S01]  /*172b0*/  MOV R61, R10 ;  /* 0x0000000a003d7202 */ /* 0x000fe20000000f00 */
[----:B------:R-:W-:Y:S05]  /*172c0*/  BRA `(.L_x_311) ;  /* 0xffffc8b000007947 */ /* 0x000fea000383ffff */
.L_x_249:
[----:B------:R-:W-:Y:S01]  /*172d0*/  IMAD.MOV.U32 R12, RZ, RZ, R8 ;  /* 0x000000ffff0c7224 */ /* 0x000fe200078e0008 */
[----:B------:R-:W-:Y:S01]  /*172e0*/  MOV R11, RZ ;  /* 0x000000ff000b7202 */ /* 0x000fe20000000f00 */
[----:B------:R-:W-:Y:S01]  /*172f0*/  IMAD.MOV.U32 R10, RZ, RZ, 0x181f ;  /* 0x0000181fff0a7424 */ /* 0x000fe200078e00ff */
[----:B------:R-:W-:-:S02]  /*17300*/  MOV R3, 0x17320 ;  /* 0x0001732000037802 */ /* 0x000fc40000000f00 */
[----:B-1234-:R-:W-:Y:S05]  /*17310*/  CALL.REL.NOINC `($__internal_5_$__cuda_sm70_shflsync_idx_p) ;  /* 0x00000e4000007944 */ /* 0x01efea0003c00000 */
[----:B------:R-:W-:Y:S01]  /*17320*/  MOV R3, R10 ;  /* 0x0000000a00037202 */ /* 0x000fe20000000f00 */
[----:B------:R-:W-:Y:S05]  /*17330*/  BRA `(.L_x_312) ;  /* 0xffffc86000007947 */ /* 0x000fea000383ffff */
.L_x_252:
[----:B---3--:R-:W-:Y:S01]  /*17340*/  IMAD.MOV.U32 R12, RZ, RZ, R2 ;  /* 0x000000ffff0c7224 */ /* 0x008fe200078e0002 */
[----:B------:R-:W-:Y:S01]  /*17350*/  MOV R11, 0x1 ;  /* 0x00000001000b7802 */ /* 0x000fe20000000f00 */
[----:B------:R-:W-:Y:S01]  /*17360*/  IMAD.MOV.U32 R10, RZ, RZ, 0x181f ;  /* 0x0000181fff0a7424 */ /* 0x000fe200078e00ff */
[----:B------:R-:W-:-:S02]  /*17370*/  MOV R3, 0x17390 ;  /* 0x0001739000037802 */ /* 0x000fc40000000f00 */
[----:B-12-4-:R-:W-:Y:S05]  /*17380*/  CALL.REL.NOINC `($__internal_5_$__cuda_sm70_shflsync_idx_p) ;  /* 0x00000dd000007944 */ /* 0x016fea0003c00000 */
[----:B------:R-:W-:Y:S01]  /*17390*/  IMAD.MOV.U32 R24, RZ, RZ, R10 ;  /* 0x000000ffff187224 */ /* 0x000fe200078e000a */
[----:B------:R-:W-:Y:S01]  /*173a0*/  MOV R11, 0x1 ;  /* 0x00000001000b7802 */ /* 0x000fe20000000f00 */
[----:B------:R-:W-:Y:S01]  /*173b0*/  IMAD.MOV.U32 R12, RZ, RZ, R8 ;  /* 0x000000ffff0c7224 */ /* 0x000fe200078e0008 */
[----:B------:R-:W-:-:S02]  /*173c0*/  MOV R10, 0x181f ;  /* 0x0000181f000a7802 */ /* 0x000fc40000000f00 */
[----:B------:R-:W-:Y:S02]  /*173d0*/  MOV R3, 0x173f0 ;  /* 0x000173f000037802 */ /* 0x000fe40000000f00 */
[----:B------:R-:W-:Y:S05]  /*173e0*/  CALL.REL.NOINC `($__internal_5_$__cuda_sm70_shflsync_idx_p) ;  /* 0x00000d7000007944 */ /* 0x000fea0003c00000 */
[----:B------:R-:W-:Y:S05]  /*173f0*/  BRA `(.L_x_313) ;  /* 0xffffc90000007947 */ /* 0x000fea000383ffff */
.L_x_255:
[----:B--2---:R-:W-:Y:S01]  /*17400*/  IMAD.MOV.U32 R12, RZ, RZ, R2 ;  /* 0x000000ffff0c7224 */ /* 0x004fe200078e0002 */
[----:B------:R-:W-:Y:S01]  /*17410*/  MOV R11, 0x2 ;  /* 0x00000002000b7802 */ /* 0x000fe20000000f00 */
[----:B------:R-:W-:Y:S01]  /*17420*/  IMAD.MOV.U32 R10, RZ, RZ, 0x181f ;  /* 0x0000181fff0a7424 */ /* 0x000fe200078e00ff */
[----:B------:R-:W-:Y:S02]  /*17430*/  MOV R3, 0x17450 ;  /* 0x0001745000037802 */ /* 0x000fe40000000f00 */
[----:B-1-34-:R-:W-:Y:S05]  /*17440*/  CALL.REL.NOINC `($__internal_5_$__cuda_sm70_shflsync_idx_p) ;  /* 0x00000d1000007944 */ /* 0x01afea0003c00000 */
[----:B------:R-:W-:Y:S01]  /*17450*/  MOV R20, R10 ;  /* 0x0000000a00147202 */ /* 0x000fe20000000f00 */
[----:B------:R-:W-:Y:S05]  /*17460*/  BRA `(.L_x_314) ;  /* 0xffffc9c000007947 */ /* 0x000fea000383ffff */
.L_x_256:
[----:B------:R-:W-:Y:S01]  /*17470*/  IMAD.MOV.U32 R12, RZ, RZ, R8 ;  /* 0x000000ffff0c7224 */ /* 0x000fe200078e0008 */
[----:B------:R-:W-:Y:S01]  /*17480*/  MOV R11, 0x2 ;  /* 0x00000002000b7802 */ /* 0x000fe20000000f00 */
[----:B------:R-:W-:Y:S01]  /*17490*/  IMAD.MOV.U32 R10, RZ, RZ, 0x181f ;  /* 0x0000181fff0a7424 */ /* 0x000fe200078e00ff */
[----:B------:R-:W-:Y:S02]  /*174a0*/  MOV R3, 0x174c0 ;  /* 0x000174c000037802 */ /* 0x000fe40000000f00 */
[----:B-1234-:R-:W-:Y:S05]  /*174b0*/  CALL.REL.NOINC `($__internal_5_$__cuda_sm70_shflsync_idx_p) ;  /* 0x00000ca000007944 */ /* 0x01efea0003c00000 */
[----:B------:R-:W-:Y:S05]  /*174c0*/  BRA `(.L_x_315) ;  /* 0xffffc98000007947 */ /* 0x000fea000383ffff */
.L_x_259:
[----:B-1----:R-:W-:Y:S01]  /*174d0*/  IMAD.MOV.U32 R12, RZ, RZ, R2 ;  /* 0x000000ffff0c7224 */ /* 0x002fe200078e0002 */
[----:B------:R-:W-:Y:S01]  /*174e0*/  MOV R11, 0x3 ;  /* 0x00000003000b7802 */ /* 0x000fe20000000f00 */
[----:B----4-:R-:W-:Y:S01]  /*174f0*/  IMAD.MOV.U32 R10, RZ, RZ, 0x181f ;  /* 0x0000181fff0a7424 */ /* 0x010fe200078e00ff */
[----:B------:R-:W-:-:S02]  /*17500*/  MOV R3, 0x17520 ;  /* 0x0001752000037802 */ /* 0x000fc40000000f00 */
[----:B--23--:R-:W-:Y:S05]  /*17510*/  CALL.REL.NOINC `($__internal_5_$__cuda_sm70_shflsync_idx_p) ;  /* 0x00000c4000007944 */ /* 0x00cfea0003c00000 */
        /* <DEDUP_REMOVED lines=8> */
.L_x_261:
[----:B------:R-:W-:Y:S01]  /*175a0*/  IMAD.MOV.U32 R12, RZ, RZ, R161 ;  /* 0x000000ffff0c7224 */ /* 0x000fe200078e00a1 */
[----:B------:R-:W-:Y:S01]  /*175b0*/  MOV R11, RZ ;  /* 0x000000ff000b7202 */ /* 0x000fe20000000f00 */
[----:B------:R-:W-:Y:S01]  /*175c0*/  IMAD.MOV.U32 R10, RZ, RZ, 0x1c1f ;  /* 0x00001c1fff0a7424 */ /* 0x000fe200078e00ff */
[----:B------:R-:W-:Y:S02]  /*175d0*/  MOV R3, 0x175f0 ;  /* 0x000175f000037802 */ /* 0x000fe40000000f00 */
[----:B------:R-:W-:Y:S05]  /*175e0*/  CALL.REL.NOINC `($__internal_5_$__cuda_sm70_shflsync_idx_p) ;  /* 0x00000b7000007944 */ /* 0x000fea0003c00000 */
[----:B------:R-:W-:Y:S01]  /*175f0*/  MOV R163, R10 ;  /* 0x0000000a00a37202 */ /* 0x000fe20000000f00 */
[----:B------:R-:W-:Y:S05]  /*17600*/  BRA `(.L_x_317) ;  /* 0xffffccb000007947 */ /* 0x000fea000383ffff */
.L_x_262:
[----:B------:R-:W-:Y:S01]  /*17610*/  IMAD.MOV.U32 R12, RZ, RZ, R162 ;  /* 0x000000ffff0c7224 */ /* 0x000fe200078e00a2 */
[----:B------:R-:W-:Y:S01]  /*17620*/  MOV R11, RZ ;  /* 0x000000ff000b7202 */ /* 0x000fe20000000f00 */
[----:B------:R-:W-:Y:S01]  /*17630*/  IMAD.MOV.U32 R10, RZ, RZ, 0x1c1f ;  /* 0x00001c1fff0a7424 */ /* 0x000fe200078e00ff */
[----:B------:R-:W-:Y:S02]  /*17640*/  MOV R3, 0x17660 ;  /* 0x0001766000037802 */ /* 0x000fe40000000f00 */
[----:B-12---:R-:W-:Y:S05]  /*17650*/  CALL.REL.NOINC `($__internal_5_$__cuda_sm70_shflsync_idx_p) ;  /* 0x00000b0000007944 */ /* 0x006fea0003c00000 */
[----:B------:R-:W-:Y:S01]  /*17660*/  MOV R3, R10 ;  /* 0x0000000a00037202 */ /* 0x000fe20000000f00 */
[----:B------:R-:W-:Y:S05]  /*17670*/  BRA `(.L_x_318) ;  /* 0xffffcc6000007947 */ /* 0x000fea000383ffff */
.L_x_265:
[----:B----4-:R-:W-:Y:S01]  /*17680*/  IMAD.MOV.U32 R12, RZ, RZ, R161 ;  /* 0x000000ffff0c7224 */ /* 0x010fe200078e00a1 */
[----:B------:R-:W-:Y:S01]  /*17690*/  MOV R11, 0x1 ;  /* 0x00000001000b7802 */ /* 0x000fe20000000f00 */
[----:B------:R-:W-:Y:S01]  /*176a0*/  IMAD.MOV.U32 R10, RZ, RZ, 0x1c1f ;  /* 0x00001c1fff0a7424 */ /* 0x000fe200078e00ff */
[----:B------:R-:W-:-:S02]  /*176b0*/  MOV R3, 0x176d0 ;  /* 0x000176d000037802 */ /* 0x000fc40000000f00 */
[----:B-123--:R-:W-:Y:S05]  /*176c0*/  CALL.REL.NOINC `($__internal_5_$__cuda_sm70_shflsync_idx_p) ;  /* 0x00000a9000007944 */ /* 0x00efea0003c00000 */
        /* <DEDUP_REMOVED lines=8> */
.L_x_269:
[----:B------:R-:W-:Y:S01]  /*17750*/  IMAD.MOV.U32 R12, RZ, RZ, R5 ;  /* 0x000000ffff0c7224 */ /* 0x000fe200078e0005 */
[----:B------:R-:W-:Y:S01]  /*17760*/  MOV R11, RZ ;  /* 0x000000ff000b7202 */ /* 0x000fe20000000f00 */
[----:B------:R-:W-:Y:S01]  /*17770*/  IMAD.MOV.U32 R10, RZ, RZ, 0x181f ;  /* 0x0000181fff0a7424 */ /* 0x000fe200078e00ff */
[----:B------:R-:W-:Y:S02]  /*17780*/  MOV R3, 0x177a0 ;  /* 0x000177a000037802 */ /* 0x000fe40000000f00 */
[----:B--2---:R-:W-:Y:S05]  /*17790*/  CALL.REL.NOINC `($__internal_5_$__cuda_sm70_shflsync_idx_p) ;  /* 0x000009c000007944 */ /* 0x004fea0003c00000 */
[----:B------:R-:W-:Y:S01]  /*177a0*/  MOV R6, R10 ;  /* 0x0000000a00067202 */ /* 0x000fe20000000f00 */
[----:B------:R-:W-:Y:S05]  /*177b0*/  BRA `(.L_x_320) ;  /* 0xffffe1f000007947 */ /* 0x000fea000383ffff */
.L_x_270:
[----:B------:R-:W-:Y:S01]  /*177c0*/  IMAD.MOV.U32 R12, RZ, RZ, R4 ;  /* 0x000000ffff0c7224 */ /* 0x000fe200078e0004 */
[----:B------:R-:W-:Y:S01]  /*177d0*/  MOV R11, RZ ;  /* 0x000000ff000b7202 */ /* 0x000fe20000000f00 */
[----:B------:R-:W-:Y:S01]  /*177e0*/  IMAD.MOV.U32 R10, RZ, RZ, 0x181f ;  /* 0x0000181fff0a7424 */ /* 0x000fe200078e00ff */
[----:B------:R-:W-:Y:S02]  /*177f0*/  MOV R3, 0x17810 ;  /* 0x0001781000037802 */ /* 0x000fe40000000f00 */
[----:B-123--:R-:W-:Y:S05]  /*17800*/  CALL.REL.NOINC `($__internal_5_$__cuda_sm70_shflsync_idx_p) ;  /* 0x0000095000007944 */ /* 0x00efea0003c00000 */
[----:B------:R-:W-:Y:S01]  /*17810*/  MOV R3, R10 ;  /* 0x0000000a00037202 */ /* 0x000fe20000000f00 */
[----:B------:R-:W-:Y:S05]  /*17820*/  BRA `(.L_x_321) ;  /* 0xffffe1a000007947 */ /* 0x000fea000383ffff */
.L_x_273:
[----:B-1----:R-:W-:Y:S01]  /*17830*/  IMAD.MOV.U32 R12, RZ, RZ, R5 ;  /* 0x000000ffff0c7224 */ /* 0x002fe200078e0005 */
[----:B------:R-:W-:Y:S01]  /*17840*/  MOV R11, 0x1 ;  /* 0x00000001000b7802 */ /* 0x000fe20000000f00 */
[----:B------:R-:W-:Y:S01]  /*17850*/  IMAD.MOV.U32 R10, RZ, RZ, 0x181f ;  /* 0x0000181fff0a7424 */ /* 0x000fe200078e00ff */
[----:B------:R-:W-:-:S02]  /*17860*/  MOV R3, 0x17880 ;  /* 0x0001788000037802 */ /* 0x000fc40000000f00 */
[----:B--234-:R-:W-:Y:S05]  /*17870*/  CALL.REL.NOINC `($__internal_5_$__cuda_sm70_shflsync_idx_p) ;  /* 0x000008e000007944 */ /* 0x01cfea0003c00000 */
[----:B------:R-:W-:Y:S01]  /*17880*/  IMAD.MOV.U32 R6, RZ, RZ, R10 ;  /* 0x000000ffff067224 */ /* 0x000fe200078e000a */
[----:B------:R-:W-:Y:S01]  /*17890*/  MOV R11, 0x1 ;  /* 0x00000001000b7802 */ /* 0x000fe20000000f00 */
[----:B------:R-:W-:Y:S01]  /*178a0*/  IMAD.MOV.U32 R12, RZ, RZ, R4 ;  /* 0x000000ffff0c7224 */ /* 0x000fe200078e0004 */
[----:B------:R-:W-:-:S02]  /*178b0*/  MOV R10, 0x181f ;  /* 0x0000181f000a7802 */ /* 0x000fc40000000f00 */
[----:B------:R-:W-:Y:S02]  /*178c0*/  MOV R3, 0x178e0 ;  /* 0x000178e000037802 */ /* 0x000fe40000000f00 */
[----:B------:R-:W-:Y:S05]  /*178d0*/  CALL.REL.NOINC `($__internal_5_$__cuda_sm70_shflsync_idx_p) ;  /* 0x0000088000007944 */ /* 0x000fea0003c00000 */
[----:B------:R-:W-:Y:S05]  /*178e0*/  BRA `(.L_x_322) ;  /* 0xffffe25000007947 */ /* 0x000fea000383ffff */
.L_x_276:
[----:B-1----:R-:W-:Y:S01]  /*178f0*/  IMAD.MOV.U32 R12, RZ, RZ, R5 ;  /* 0x000000ffff0c7224 */ /* 0x002fe200078e0005 */
[----:B------:R-:W-:Y:S01]  /*17900*/  MOV R11, 0x2 ;  /* 0x00000002000b7802 */ /* 0x000fe20000000f00 */
[----:B------:R-:W-:Y:S01]  /*17910*/  IMAD.MOV.U32 R10, RZ, RZ, 0x181f ;  /* 0x0000181fff0a7424 */ /* 0x000fe200078e00ff */
[----:B------:R-:W-:Y:S02]  /*17920*/  MOV R3, 0x17940 ;  /* 0x0001794000037802 */ /* 0x000fe40000000f00 */
[----:B--234-:R-:W-:Y:S05]  /*17930*/  CALL.REL.NOINC `($__internal_5_$__cuda_sm70_shflsync_idx_p) ;  /* 0x0000082000007944 */ /* 0x01cfea0003c00000 */
[----:B------:R-:W-:Y:S01]  /*17940*/  MOV R6, R10 ;  /* 0x0000000a00067202 */ /* 0x000fe20000000f00 */
[----:B------:R-:W-:Y:S05]  /*17950*/  BRA `(.L_x_323) ;  /* 0xffffe31000007947 */ /* 0x000fea000383ffff */
.L_x_277:
[----:B-1----:R-:W-:Y:S01]  /*17960*/  IMAD.MOV.U32 R12, RZ, RZ, R4 ;  /* 0x000000ffff0c7224 */ /* 0x002fe200078e0004 */
[----:B------:R-:W-:Y:S01]  /*17970*/  MOV R11, 0x2 ;  /* 0x00000002000b7802 */ /* 0x000fe20000000f00 */
[----:B------:R-:W-:Y:S01]  /*17980*/  IMAD.MOV.U32 R10, RZ, RZ, 0x181f ;  /* 0x0000181fff0a7424 */ /* 0x000fe200078e00ff */
[----:B------:R-:W-:Y:S02]  /*17990*/  MOV R3, 0x179b0 ;  /* 0x000179b000037802 */ /* 0x000fe40000000f00 */
[----:B--234-:R-:W-:Y:S05]  /*179a0*/  CALL.REL.NOINC `($__internal_5_$__cuda_sm70_shflsync_idx_p) ;  /* 0x000007b000007944 */ /* 0x01cfea0003c00000 */
[----:B------:R-:W-:Y:S05]  /*179b0*/  BRA `(.L_x_324) ;  /* 0xffffe2d000007947 */ /* 0x000fea000383ffff */
.L_x_280:
[----:B--2---:R-:W-:Y:S01]  /*179c0*/  IMAD.MOV.U32 R12, RZ, RZ, R5 ;  /* 0x000000ffff0c7224 */ /* 0x004fe200078e0005 */
        /* <DEDUP_REMOVED lines=12> */
.L_x_282:
[----:B------:R-:W-:Y:S01]  /*17a90*/  IMAD.MOV.U32 R12, RZ, RZ, R0 ;  /* 0x000000ffff0c7224 */ /* 0x000fe200078e0000 */
[----:B------:R-:W-:Y:S01]  /*17aa0*/  MOV R11, RZ ;  /* 0x000000ff000b7202 */ /* 0x000fe20000000f00 */
[----:B------:R-:W-:Y:S01]  /*17ab0*/  IMAD.MOV.U32 R10, RZ, RZ, 0x1f ;  /* 0x0000001fff0a7424 */ /* 0x000fe200078e00ff */
[----:B------:R-:W-:Y:S02]  /*17ac0*/  MOV R3, 0x17ae0 ;  /* 0x00017ae000037802 */ /* 0x000fe40000000f00 */
[----:B---3--:R-:W-:Y:S05]  /*17ad0*/  CALL.REL.NOINC `($__internal_5_$__cuda_sm70_shflsync_idx_p) ;  /* 0x0000068000007944 */ /* 0x008fea0003c00000 */
[----:B------:R-:W-:Y:S01]  /*17ae0*/  MOV R4, R10 ;  /* 0x0000000a00047202 */ /* 0x000fe20000000f00 */
[----:B------:R-:W-:Y:S05]  /*17af0*/  BRA `(.L_x_326) ;  /* 0xffffe48000007947 */ /* 0x000fea000383ffff */
.L_x_283:
[----:B------:R-:W-:Y:S01]  /*17b00*/  IMAD.MOV.U32 R12, RZ, RZ, R0 ;  /* 0x000000ffff0c7224 */ /* 0x000fe200078e0000 */
[----:B------:R-:W-:Y:S01]  /*17b10*/  MOV R11, 0x1 ;  /* 0x00000001000b7802 */ /* 0x000fe20000000f00 */
[----:B------:R-:W-:Y:S01]  /*17b20*/  IMAD.MOV.U32 R10, RZ, RZ, 0x1f ;  /* 0x0000001fff0a7424 */ /* 0x000fe200078e00ff */
[----:B------:R-:W-:Y:S02]  /*17b30*/  MOV R3, 0x17b50 ;  /* 0x00017b5000037802 */ /* 0x000fe40000000f00 */
[----:B-123--:R-:W-:Y:S05]  /*17b40*/  CALL.REL.NOINC `($__internal_5_$__cuda_sm70_shflsync_idx_p) ;  /* 0x0000061000007944 */ /* 0x00efea0003c00000 */
[----:B------:R-:W-:Y:S01]  /*17b50*/  MOV R0, R10 ;  /* 0x0000000a00007202 */ /* 0x000fe20000000f00 */
[----:B------:R-:W-:Y:S05]  /*17b60*/  BRA `(.L_x_327) ;  /* 0xffffe43000007947 */ /* 0x000fea000383ffff */
.L_x_284:
[----:B------:R-:W-:Y:S02]  /*17b70*/  MOV R7, 0x1 ;  /* 0x0000000100077802 */ /* 0x000fe40000000f00 */
[----:B------:R-:W-:-:S02]  /*17b80*/  MOV R3, 0x17ba0 ;  /* 0x00017ba000037802 */ /* 0x000fc40000000f00 */
[----:B-123--:R-:W-:Y:S05]  /*17b90*/  CALL.REL.NOINC `($__internal_6_$__cuda_sm70_shflsync_up_p) ;  /* 0x0000061000007944 */ /* 0x00efea0003c00000 */
[----:B--2---:R-:W-:Y:S01]  /*17ba0*/  MOV R3, R7 ;  /* 0x0000000700037202 */ /* 0x004fe20000000f00 */
[----:B-1----:R-:W-:Y:S05]  /*17bb0*/  BRA `(.L_x_328) ;  /* 0xffffe50000007947 */ /* 0x002fea000383ffff */
.L_x_285:
[----:B------:R-:W-:Y:S02]  /*17bc0*/  MOV R7, 0x2 ;  /* 0x0000000200077802 */ /* 0x000fe40000000f00 */
[----:B------:R-:W-:-:S02]  /*17bd0*/  MOV R3, 0x17bf0 ;  /* 0x00017bf000037802 */ /* 0x000fc40000000f00 */
[----:B-12---:R-:W-:Y:S05]  /*17be0*/  CALL.REL.NOINC `($__internal_6_$__cuda_sm70_shflsync_up_p) ;  /* 0x000005c000007944 */ /* 0x006fea0003c00000 */
[----:B--2---:R-:W-:Y:S02]  /*17bf0*/  SEL R7, R7, RZ, P1 ;  /* 0x000000ff07077207 */ /* 0x004fe40000800000 */
[----:B------:R-:W-:-:S03]  /*17c00*/  MOV R3, 0x17c40 ;  /* 0x00017c4000037802 */ /* 0x000fc60000000f00 */
[----:B-1----:R-:W-:Y:S02]  /*17c10*/  IMAD.IADD R8, R8, 0x1, R7 ;  /* 0x0000000108087824 */ /* 0x002fe400078e0207 */
[----:B------:R-:W-:Y:S02]  /*17c20*/  IMAD.MOV.U32 R7, RZ, RZ, 0x4 ;  /* 0x00000004ff077424 */ /* 0x000fe400078e00ff */
[----:B------:R-:W-:Y:S05]  /*17c30*/  CALL.REL.NOINC `($__internal_6_$__cuda_sm70_shflsync_up_p) ;  /* 0x0000057000007944 */ /* 0x000fea0003c00000 */
        /* <DEDUP_REMOVED lines=10> */
[----:B--2---:R-:W-:Y:S01]  /*17ce0*/  SEL R7, R7, RZ, P4 ;  /* 0x000000ff07077207 */ /* 0x004fe20002000000 */
[----:B------:R-:W-:Y:S01]  /*17cf0*/  IMAD.MOV.U32 R11, RZ, RZ, 0x1f ;  /* 0x0000001fff0b7424 */ /* 0x000fe200078e00ff */
[----:B------:R-:W-:Y:S02]  /*17d00*/  MOV R10, 0x1f ;  /* 0x0000001f000a7802 */ /* 0x000fe40000000f00 */
[----:B------:R-:W-:Y:S01]  /*17d10*/  MOV R3, 0x17d50 ;  /* 0x00017d5000037802 */ /* 0x000fe20000000f00 */
[----:B-1----:R-:W-:-:S04]  /*17d20*/  IMAD.IADD R8, R7, 0x1, R8 ;  /* 0x0000000107087824 */ /* 0x002fc800078e0208 */
[----:B------:R-:W-:Y:S02]  /*17d30*/  IMAD.MOV.U32 R12, RZ, RZ, R8 ;  /* 0x000000ffff0c7224 */ /* 0x000fe400078e0008 */
[----:B------:R-:W-:Y:S05]  /*17d40*/  CALL.REL.NOINC `($__internal_5_$__cuda_sm70_shflsync_idx_p) ;  /* 0x0000041000007944 */ /* 0x000fea0003c00000 */
[----:B------:R-:W-:Y:S01]  /*17d50*/  MOV R3, R10 ;  /* 0x0000000a00037202 */ /* 0x000fe20000000f00 */
[----:B------:R-:W-:Y:S05]  /*17d60*/  BRA `(.L_x_329) ;  /* 0xffffe45000007947 */ /* 0x000fea000383ffff */
.L_x_289:
[----:B---3--:R-:W-:Y:S01]  /*17d70*/  IMAD.MOV.U32 R8, RZ, RZ, R0 ;  /* 0x000000ffff087224 */ /* 0x008fe200078e0000 */
[----:B------:R-:W-:Y:S02]  /*17d80*/  MOV R7, 0x1 ;  /* 0x0000000100077802 */ /* 0x000fe40000000f00 */
[----:B------:R-:W-:Y:S02]  /*17d90*/  MOV R3, 0x17db0 ;  /* 0x00017db000037802 */ /* 0x000fe40000000f00 */
[----:B------:R-:W-:Y:S05]  /*17da0*/  CALL.REL.NOINC `($__internal_6_$__cuda_sm70_shflsync_up_p) ;  /* 0x0000040000007944 */ /* 0x000fea0003c00000 */
[----:B--2---:R-:W-:Y:S01]  /*17db0*/  MOV R3, R7 ;  /* 0x0000000700037202 */ /* 0x004fe20000000f00 */
[----:B-1----:R-:W-:Y:S05]  /*17dc0*/  BRA `(.L_x_330) ;  /* 0xffffe54000007947 */ /* 0x002fea000383ffff */
.L_x_290:
[----:B---3--:R-:W-:Y:S01]  /*17dd0*/  IMAD.MOV.U32 R8, RZ, RZ, R0 ;  /* 0x000000ffff087224 */ /* 0x008fe200078e0000 */
[----:B------:R-:W-:Y:S02]  /*17de0*/  MOV R7, 0x2 ;  /* 0x0000000200077802 */ /* 0x000fe40000000f00 */
[----:B------:R-:W-:Y:S02]  /*17df0*/  MOV R3, 0x17e10 ;  /* 0x00017e1000037802 */ /* 0x000fe40000000f00 */
[----:B------:R-:W-:Y:S05]  /*17e00*/  CALL.REL.NOINC `($__internal_6_$__cuda_sm70_shflsync_up_p) ;  /* 0x000003a000007944 */ /* 0x000fea0003c00000 */
[----:B-12---:R-:W-:Y:S01]  /*17e10*/  SEL R8, R7, RZ, P1 ;  /* 0x000000ff07087207 */ /* 0x006fe20000800000 */
[----:B------:R-:W-:Y:S01]  /*17e20*/  IMAD.MOV.U32 R7, RZ, RZ, 0x4 ;  /* 0x00000004ff077424 */ /* 0x000fe200078e00ff */
[----:B------:R-:W-:-:S03]  /*17e30*/  MOV R3, 0x17e60 ;  /* 0x00017e6000037802 */ /* 0x000fc60000000f00 */
[----:B------:R-:W-:Y:S02]  /*17e40*/  IMAD.IADD R8, R0, 0x1, R8 ;  /* 0x0000000100087824 */ /* 0x000fe400078e0208 */
        /* <DEDUP_REMOVED lines=20> */
.L_x_292:
[----:B------:R-:W-:Y:S02]  /*17f90*/  SEL R3, RZ, 0x1, P0 ;  /* 0x00000001ff037807 */ /* 0x000fe40000000000 */
[----:B------:R-:W-:Y:S02]  /*17fa0*/  MOV R0, 0x17fc0 ;  /* 0x00017fc000007802 */ /* 0x000fe40000000f00 */
[----:B---3--:R-:W-:Y:S05]  /*17fb0*/  CALL.REL.NOINC `($__internal_7_$__cuda_sm70_votesync_ballot) ;  /* 0x0000024000007944 */ /* 0x008fea0003c00000 */
[----:B------:R-:W-:Y:S05]  /*17fc0*/  BRA `(.L_x_332) ;  /* 0xffffe4d000007947 */ /* 0x000fea000383ffff */
.L_x_293:
[----:B------:R-:W-:Y:S01]  /*17fd0*/  IMAD.MOV.U32 R12, RZ, RZ, R6 ;  /* 0x000000ffff0c7224 */ /* 0x000fe200078e0006 */
[----:B--2---:R-:W-:Y:S01]  /*17fe0*/  MOV R11, R0 ;  /* 0x00000000000b7202 */ /* 0x004fe20000000f00 */
[----:B------:R-:W-:Y:S01]  /*17ff0*/  IMAD.MOV.U32 R10, RZ, RZ, 0x1f ;  /* 0x0000001fff0a7424 */ /* 0x000fe200078e00ff */
[----:B------:R-:W-:Y:S02]  /*18000*/  MOV R3, 0x18020 ;  /* 0x0001802000037802 */ /* 0x000fe40000000f00 */
[----:B-1-3--:R-:W-:Y:S05]  /*18010*/  CALL.REL.NOINC `($__internal_5_$__cuda_sm70_shflsync_idx_p) ;  /* 0x0000014000007944 */ /* 0x00afea0003c00000 */
[----:B------:R-:W-:Y:S01]  /*18020*/  IMAD.MOV.U32 R6, RZ, RZ, R10 ;  /* 0x000000ffff067224 */ /* 0x000fe200078e000a */
[----:B------:R-:W-:Y:S01]  /*18030*/  MOV R11, R0 ;  /* 0x00000000000b7202 */ /* 0x000fe20000000f00 */
[----:B------:R-:W-:Y:S01]  /*18040*/  IMAD.MOV.U32 R12, RZ, RZ, R5 ;  /* 0x000000ffff0c7224 */ /* 0x000fe200078e0005 */
[----:B------:R-:W-:Y:S02]  /*18050*/  MOV R10, 0x1f ;  /* 0x0000001f000a7802 */ /* 0x000fe40000000f00 */
[----:B------:R-:W-:-:S02]  /*18060*/  MOV R3, 0x18080 ;  /* 0x0001808000037802 */ /* 0x000fc40000000f00 */
[----:B------:R-:W-:Y:S05]  /*18070*/  CALL.REL.NOINC `($__internal_5_$__cuda_sm70_shflsync_idx_p) ;  /* 0x000000e000007944 */ /* 0x000fea0003c00000 */
[----:B------:R-:W-:Y:S01]  /*18080*/  MOV R5, R10 ;  /* 0x0000000a00057202 */ /* 0x000fe20000000f00 */
[----:B------:R-:W-:Y:S05]  /*18090*/  BRA `(.L_x_333) ;  /* 0xffffe44000007947 */ /* 0x000fea000383ffff */
.L_x_296:
[----:B------:R-:W-:Y:S01]  /*180a0*/  IMAD.MOV.U32 R12, RZ, RZ, R8 ;  /* 0x000000ffff0c7224 */ /* 0x000fe200078e0008 */
[----:B------:R-:W-:Y:S01]  /*180b0*/  MOV R11, R9 ;  /* 0x00000009000b7202 */ /* 0x000fe20000000f00 */
[----:B------:R-:W-:Y:S01]  /*180c0*/  IMAD.MOV.U32 R10, RZ, RZ, 0x1f ;  /* 0x0000001fff0a7424 */ /* 0x000fe200078e00ff */
[----:B------:R-:W-:-:S02]  /*180d0*/  MOV R3, 0x180f0 ;  /* 0x000180f000037802 */ /* 0x000fc40000000f00 */
[----:B-1234-:R-:W-:Y:S05]  /*180e0*/  CALL.REL.NOINC `($__internal_5_$__cuda_sm70_shflsync_idx_p) ;  /* 0x0000007000007944 */ /* 0x01efea0003c00000 */
[----:B------:R-:W-:Y:S01]  /*180f0*/  MOV R9, R10 ;  /* 0x0000000a00097202 */ /* 0x000fe20000000f00 */
[----:B------:R-:W-:Y:S05]  /*18100*/  BRA `(.L_x_295) ;  /* 0xffffe43000007947 */ /* 0x000fea000383ffff */
        .weak           $__internal_4_$__cuda_sm70_shflsync_bfly_p
        .type           $__internal_4_$__cuda_sm70_shflsync_bfly_p,@function
        .size           $__internal_4_$__cuda_sm70_shflsync_bfly_p,($__internal_5_$__cuda_sm70_shflsync_idx_p - $__internal_4_$__cuda_sm70_shflsync_bfly_p)
$__internal_4_$__cuda_sm70_shflsync_bfly_p:
[----:B------:R-:W-:Y:S01]  /*18110*/  MOV R8, R5 ;  /* 0x0000000500087202 */ /* 0x000fe20000000f00 */
[----:B------:R-:W-:Y:S04]  /*18120*/  WARPSYNC R2 ;  /* 0x0000000200007348 */ /* 0x000fe80003800000 */
[----:B------:R-:W-:Y:S01]  /*18130*/  MOV R9, 0x0 ;  /* 0x0000000000097802 */ /* 0x000fe20000000f00 */
[----:B------:R1:W2:Y:S03]  /*18140*/  SHFL.BFLY PT, R6, R7, R6, R4 ;  /* 0x0c00000607067389 */ /* 0x0002a600000e0004 */
[----:B------:R-:W-:Y:S05]  /*18150*/  RET.REL.NODEC R8 `(_ZN7cutlass13device_kernelIN5flash19enable_sm80_to_sm89INS1_16FlashAttnFwdSm80INS1_25CollectiveMainloopFwdSm80ILi8ELi1ELb0EN4cute5tupleIJNS5_1CILi128EEENS7_ILi64EEENS7_ILi192EEEEEELi192ENS_10bfloat16_tEfNS_4arch4Sm80ELb0ELb0ELb0ELb1ELb0ELb1ELb1ELb1EEENS1_21CollectiveEpilogueFwdINS6_IJS8_SA_S9_EEENS6_IJNS7_ILi1EEESI_SI_EEESC_SE_Li256ELb1ELb1ELb1ELb0EEENS1_36VarlenDynamicPersistentTileSchedulerILi128ELi64ELi256ELi256ELb1ELb1ELb0ELb0ELb1ELb1EEEEEEEEEvNT_6ParamsE) ;  /* 0xfffe7ea008007950 */ /* 0x000fea0003c3ffff */
        .weak           $__internal_5_$__cuda_sm70_shflsync_idx_p
        .type           $__internal_5_$__cuda_sm70_shflsync_idx_p,@function
        .size           $__internal_5_$__cuda_sm70_shflsync_idx_p,($__internal_6_$__cuda_sm70_shflsync_up_p - $__internal_5_$__cuda_sm70_shflsync_idx_p)
$__internal_5_$__cuda_sm70_shflsync_idx_p:
[----:B------:R-:W-:Y:S04]  /*18160*/  WARPSYNC R203 ;  /* 0x000000cb00007348 */ /* 0x000fe80003800000 */
[----:B------:R1:W2:Y:S01]  /*18170*/  SHFL.IDX PT, R10, R12, R11, R10 ;  /* 0x0000000b0c0a7389 */ /* 0x0002a200000e000a */
[----:B------:R-:W-:-:S02]  /*18180*/  MOV R13, 0x0 ;  /* 0x00000000000d7802 */ /* 0x000fc40000000f00 */
[----:B-1----:R-:W-:-:S04]  /*18190*/  MOV R12, R3 ;  /* 0x00000003000c7202 */ /* 0x002fc80000000f00 */
[----:B--2---:R-:W-:Y:S05]  /*181a0*/  RET.REL.NODEC R12 `(_ZN7cutlass13device_kernelIN5flash19enable_sm80_to_sm89INS1_16FlashAttnFwdSm80INS1_25CollectiveMainloopFwdSm80ILi8ELi1ELb0EN4cute5tupleIJNS5_1CILi128EEENS7_ILi64EEENS7_ILi192EEEEEELi192ENS_10bfloat16_tEfNS_4arch4Sm80ELb0ELb0ELb0ELb1ELb0ELb1ELb1ELb1EEENS1_21CollectiveEpilogueFwdINS6_IJS8_SA_S9_EEENS6_IJNS7_ILi1EEESI_SI_EEESC_SE_Li256ELb1ELb1ELb1ELb0EEENS1_36VarlenDynamicPersistentTileSchedulerILi128ELi64ELi256ELi256ELb1ELb1ELb0ELb0ELb1ELb1EEEEEEEEEvNT_6ParamsE) ;  /* 0xfffe7e500c007950 */ /* 0x004fea0003c3ffff */
        .weak           $__internal_6_$__cuda_sm70_shflsync_up_p
        .type           $__internal_6_$__cuda_sm70_shflsync_up_p,@function
        .size           $__internal_6_$__cuda_sm70_shflsync_up_p,($__internal_7_$__cuda_sm70_votesync_ballot - $__internal_6_$__cuda_sm70_shflsync_up_p)
$__internal_6_$__cuda_sm70_shflsync_up_p:
[----:B------:R-:W-:Y:S01]  /*181b0*/  MOV R10, R3 ;  /* 0x00000003000a7202 */ /* 0x000fe20000000f00 */
[----:B------:R-:W-:Y:S04]  /*181c0*/  WARPSYNC R208 ;  /* 0x000000d000007348 */ /* 0x000fe80003800000 */
[----:B------:R-:W-:Y:S01]  /*181d0*/  MOV R11, 0x0 ;  /* 0x00000000000b7802 */ /* 0x000fe20000000f00 */
[----:B------:R1:W2:Y:S03]  /*181e0*/  SHFL.UP PT, R7, R8, R7, R209 ;  /* 0x0400000708077389 */ /* 0x0002a600000e00d1 */
[----:B------:R-:W-:Y:S05]  /*181f0*/  RET.REL.NODEC R10 `(_ZN7cutlass13device_kernelIN5flash19enable_sm80_to_sm89INS1_16FlashAttnFwdSm80INS1_25CollectiveMainloopFwdSm80ILi8ELi1ELb0EN4cute5tupleIJNS5_1CILi128EEENS7_ILi64EEENS7_ILi192EEEEEELi192ENS_10bfloat16_tEfNS_4arch4Sm80ELb0ELb0ELb0ELb1ELb0ELb1ELb1ELb1EEENS1_21CollectiveEpilogueFwdINS6_IJS8_SA_S9_EEENS6_IJNS7_ILi1EEESI_SI_EEESC_SE_Li256ELb1ELb1ELb1ELb0EEENS1_36VarlenDynamicPersistentTileSchedulerILi128ELi64ELi256ELi256ELb1ELb1ELb0ELb0ELb1ELb1EEEEEEEEEvNT_6ParamsE) ;  /* 0xfffe7e000a007950 */ /* 0x000fea0003c3ffff */
        .weak           $__internal_7_$__cuda_sm70_votesync_ballot
        .type           $__internal_7_$__cuda_sm70_votesync_ballot,@function
        .size           $__internal_7_$__cuda_sm70_votesync_ballot,(.L_x_2458 - $__internal_7_$__cuda_sm70_votesync_ballot)
$__internal_7_$__cuda_sm70_votesync_ballot:
[----:B------:R-:W-:Y:S01]  /*18200*/  ISETP.NE.U32.AND P0, PT, R3, 0x1, PT ;  /* 0x000000010300780c */ /* 0x000fe20003f05070 */
[----:B------:R-:W-:Y:S01]  /*18210*/  IMAD.MOV.U32 R10, RZ, RZ, R0 ;  /* 0x000000ffff0a7224 */ /* 0x000fe200078e0000 */
[----:B------:R-:W-:Y:S04]  /*18220*/  WARPSYNC R202 ;  /* 0x000000ca00007348 */ /* 0x000fe80003800000 */
[----:B------:R-:W-:-:S07]  /*18230*/  IMAD.MOV.U32 R11, RZ, RZ, 0x0 ;  /* 0x00000000ff0b7424 */ /* 0x000fce00078e00ff */
[----:B------:R-:W-:-:S04]  /*18240*/  VOTE.ANY R7, PT, !P0 ;  /* 0x0000000000077806 */ /* 0x000fc800040e0100 */
[----:B------:R-:W-:Y:S01]  /*18250*/  LOP3.LUT R7, R7, R202, RZ, 0xc0, !PT ;  /* 0x000000ca07077212 */ /* 0x000fe200078ec0ff */
[----:B------:R-:W-:Y:S06]  /*18260*/  RET.REL.NODEC R10 `(_ZN7cutlass13device_kernelIN5flash19enable_sm80_to_sm89INS1_16FlashAttnFwdSm80INS1_25CollectiveMainloopFwdSm80ILi8ELi1ELb0EN4cute5tupleIJNS5_1CILi128EEENS7_ILi64EEENS7_ILi192EEEEEELi192ENS_10bfloat16_tEfNS_4arch4Sm80ELb0ELb0ELb0ELb1ELb0ELb1ELb1ELb1EEENS1_21CollectiveEpilogueFwdINS6_IJS8_SA_S9_EEENS6_IJNS7_ILi1EEESI_SI_EEESC_SE_Li256ELb1ELb1ELb1ELb0EEENS1_36VarlenDynamicPersistentTileSchedulerILi128ELi64ELi256ELi256ELb1ELb1ELb0ELb0ELb1ELb1EEEEEEEEEvNT_6ParamsE) ;  /* 0xfffe7d900a007950 */ /* 0x000fec0003c3ffff */
.L_x_334:
        /* <DEDUP_REMOVED lines=9> */
.L_x_2458:


//--------------------- .text._ZN7cutlass13device_kernelIN5flash19enable_sm80_to_sm89INS1_16FlashAttnFwdSm80INS1_25CollectiveMainloopFwdSm80ILi8ELi1ELb0EN4cute5tupleIJNS5_1CILi128EEENS7_ILi64EEENS7_ILi192EEEEEELi192ENS_10bfloat16_tEfNS_4arch4Sm80ELb0ELb1ELb0ELb0ELb0ELb0ELb1ELb1EEENS1_21CollectiveEpilogueFwdINS6_IJS8_SA_S9_EEENS6_IJNS7_ILi1EEESI_SI_EEESC_SE_Li256ELb0ELb1ELb1ELb0EEENS1_19SingleTileSchedulerILb0ELb1ELb1ELi128EEEEEEEEEvNT_6ParamsE --------------------------
	.section	.text._ZN7cutlass13device_kernelIN5flash19enable_sm80_to_sm89INS1_16FlashAttnFwdSm80INS1_25CollectiveMainloopFwdSm80ILi8ELi1ELb0EN4cute5tupleIJNS5_1CILi128EEENS7_ILi64EEENS7_ILi192EEEEEELi192ENS_10bfloat16_tEfNS_4arch4Sm80ELb0ELb1ELb0ELb0ELb0ELb0ELb1ELb1EEENS1_21CollectiveEpilogueFwdINS6_IJS8_SA_S9_EEENS6_IJNS7_ILi1EEESI_SI_EEESC_SE_Li256ELb0ELb1ELb1ELb0EEENS1_19SingleTileSchedulerILb0ELb1ELb1ELi128EEEEEEEEEvNT_6ParamsE,"ax",@progbits
	.sectioninfo	@"SHI_REGISTERS=240"
	.align	128
.text._ZN7cutlass13device_kernelIN5flash19enable_sm80_to_sm89INS1_16FlashAttnFwdSm80INS1_25CollectiveMainloopFwdSm80ILi8ELi1ELb0EN4cute5tupleIJNS5_1CILi128EEENS7_ILi64EEENS7_ILi192EEEEEELi192ENS_10bfloat16_tEfNS_4arch4Sm80ELb0ELb1ELb0ELb0ELb0ELb0ELb1ELb1EEENS1_21CollectiveEpilogueFwdINS6_IJS8_SA_S9_EEENS6_IJNS7_ILi1EEESI_SI_EEESC_SE_Li256ELb0ELb1ELb1ELb0EEENS1_19SingleTileSchedulerILb0ELb1ELb1ELi128EEEEEEEEEvNT_6ParamsE:
        .type           _ZN7cutlass13device_kernelIN5flash19enable_sm80_to_sm89INS1_16FlashAttnFwdSm80INS1_25CollectiveMainloopFwdSm80ILi8ELi1ELb0EN4cute5tupleIJNS5_1CILi128EEENS7_ILi64EEENS7_ILi192EEEEEELi192ENS_10bfloat16_tEfNS_4arch4Sm80ELb0ELb1ELb0ELb0ELb0ELb0ELb1ELb1EEENS1_21CollectiveEpilogueFwdINS6_IJS8_SA_S9_EEENS6_IJNS7_ILi1EEESI_SI_EEESC_SE_Li256ELb0ELb1ELb1ELb0EEENS1_19SingleTileSchedulerILb0ELb1ELb1ELi128EEEEEEEEEvNT_6ParamsE,@function
        .size           _ZN7cutlass13device_kernelIN5flash19enable_sm80_to_sm89INS1_16FlashAttnFwdSm80INS1_25CollectiveMainloopFwdSm80ILi8ELi1ELb0EN4cute5tupleIJNS5_1CILi128EEENS7_ILi64EEENS7_ILi192EEEEEELi192ENS_10bfloat16_tEfNS_4arch4Sm80ELb0ELb1ELb0ELb0ELb0ELb0ELb1ELb1EEENS1_21CollectiveEpilogueFwdINS6_IJS8_SA_S9_EEENS6_IJNS7_ILi1EEESI_SI_EEESC_SE_Li256ELb0ELb1ELb1ELb0EEENS1_19SingleTileSchedulerILb0ELb1ELb1ELi128EEEEEEEEEvNT_6ParamsE,(.L_x_2463 - _ZN7cutlass13device_kernelIN5flash19enable_sm80_to_sm89INS1_16FlashAttnFwdSm80INS1_25CollectiveMainloopFwdSm80ILi8ELi1ELb0EN4cute5tupleIJNS5_1CILi128EEENS7_ILi64EEENS7_ILi192EEEEEELi192ENS_10bfloat16_tEfNS_4arch4Sm80ELb0ELb1ELb0ELb0ELb0ELb0ELb1ELb1EEENS1_21CollectiveEpilogueFwdINS6_IJS8_SA_S9_EEENS6_IJNS7_ILi1EEESI_SI_EEESC_SE_Li256ELb0ELb1ELb1ELb0EEENS1_19SingleTileSchedulerILb0ELb1ELb1ELi128EEEEEEEEEvNT_6ParamsE)
        .other          _ZN7cutlass13device_kernelIN5flash19enable_sm80_to_sm89INS1_16FlashAttnFwdSm80INS1_25CollectiveMainloopFwdSm80ILi8ELi1ELb0EN4cute5tupleIJNS5_1CILi128EEENS7_ILi64EEENS7_ILi192EEEEEELi192ENS_10bfloat16_tEfNS_4arch4Sm80ELb0ELb1ELb0ELb0ELb0ELb0ELb1ELb1EEENS1_21CollectiveEpilogueFwdINS6_IJS8_SA_S9_EEENS6_IJNS7_ILi1EEESI_SI_EEESC_SE_Li256ELb0ELb1ELb1ELb0EEENS1_19SingleTileSchedulerILb0ELb1ELb1ELi128EEEEEEEEEvNT_6ParamsE,@"STO_CUDA_ENTRY STV_DEFAULT"
_ZN7cutlass13device_kernelIN5flash19enable_sm80_to_sm89INS1_16FlashAttnFwdSm80INS1_25CollectiveMainloopFwdSm80ILi8ELi1ELb0EN4cute5tupleIJNS5_1CILi128EEENS7_ILi64EEENS7_ILi192EEEEEELi192ENS_10bfloat16_tEfNS_4arch4Sm80ELb0ELb1ELb0ELb0ELb0ELb0ELb1ELb1EEENS1_21CollectiveEpilogueFwdINS6_IJS8_SA_S9_EEENS6_IJNS7_ILi1EEESI_SI_EEESC_SE_Li256ELb0ELb1ELb1ELb0EEENS1_19SingleTileSchedulerILb0ELb1ELb1ELi128EEEEEEEEEvNT_6ParamsE:
[----:B------:R-:W-:Y:S02]  /*0000*/  MOV R1, c[0x0][0x28] ;  /* 0x00000a0000017a02 */ /* 0x000fe40000000f00 */
[----:B------:R-:W1:Y:S01]  /*0010*/  S2R R80, SR_TID.X ;  /* 0x0000000000507919 */ /* 0x000e620000002100 */
[----:B------:R-:W2:Y:S03]  /*0020*/  S2UR UR6, SR_CTAID.Y ;  /* 0x00000000000679c3 */ /* 0x000ea60000002600 */
        /* <DEDUP_REMOVED lines=14> */
.L_x_335:
[----:B---3--:R-:W-:Y:S02]  /*0110*/  ULDC.64 UR4, c[0x0][0x550] ;  /* 0x0001540000047ab9 */ /* 0x008fe40000000a00 */
[----:B------:R-:W-:Y:S02]  /*0120*/  UISETP.NE.AND UP0, UPT, UR4, 0x1, UPT ;  /* 0x000000010400788c */ /* 0x000fe4000bf05270 */
[----:B------:R-:W-:-:S02]  /*0130*/  UIMAD.WIDE.U32 UR8, UR6, UR5, URZ ;  /* 0x00000005060872a5 */ /* 0x000fc4000f8e003f */
[----:B------:R-:W-:Y:S02]  /*0140*/  ULDC UR4, c[0x0][0x558] ;  /* 0x0001560000047ab9 */ /* 0x000fe40000000800 */
[----:B------:R-:W-:-:S05]  /*0150*/  UMOV UR15, UR6 ;  /* 0x00000006000f7c82 */ /* 0x000fca0008000000 */
[----:B------:R-:W-:-:S03]  /*0160*/  @UP0 USHF.R.U32.HI UR15, URZ, UR4, UR9 ;  /* 0x000000043f0f0299 */ /* 0x000fc60008011609 */
.L_x_336:
[----:B------:R-:W-:Y:S01]  /*0170*/  ISETP.GE.AND P0, PT, R0, RZ, PT ;  /* 0x000000ff0000720c */ /* 0x000fe20003f06270 */
[----:B------:R-:W-:Y:S02]  /*0180*/  UIADD3 UR4, -UR15, URZ, URZ ;  /* 0x0000003f0f047290 */ /* 0x000fe4000fffe13f */
[----:B------:R-:W-:Y:S02]  /*0190*/  ULDC UR9, c[0x0][0x550] ;  /* 0x0001540000097ab9 */ /* 0x000fe40000000800 */
[----:B------:R-:W-:-:S08]  /*01a0*/  UIMAD UR9, UR4, UR9, UR6 ;  /* 0x00000009040972a4 */ /* 0x000fd0000f8e0206 */
[----:B------:R-:W-:Y:S05]  /*01b0*/  @!P0 EXIT ;  /* 0x000000000000894d */ /* 0x000fea0003800000 */
[----:B------:R-:W1:Y:S01]  /*01c0*/  S2UR UR18, SR_CTAID.X ;  /* 0x00000000001279c3 */ /* 0x000e620000002500 */
[----:B------:R-:W-:Y:S02]  /*01d0*/  ULDC UR4, c[0x0][0x2c4] ;  /* 0x0000b10000047ab9 */ /* 0x000fe40000000800 */
[----:B------:R-:W-:Y:S02]  /*01e0*/  UISETP.NE.AND UP2, UPT, UR4, 0x1, UPT ;  /* 0x000000010400788c */ /* 0x000fe4000bf45270 */
[----:B------:R-:W-:Y:S02]  /*01f0*/  UMOV UR8, 0x1 ;  /* 0x0000000100087882 */ /* 0x000fe40000000000 */
[----:B------:R-:W-:Y:S02]  /*0200*/  ULDC.64 UR4, c[0x0][0x328] ;  /* 0x0000ca0000047ab9 */ /* 0x000fe40000000a00 */
[----:B------:R-:W-:Y:S02]  /*0210*/  UISETP.LE.AND UP1, UPT, UR8, UR5, UPT ;  /* 0x000000050800728c */ /* 0x000fe4000bf23270 */
[----:B------:R-:W-:-:S02]  /*0220*/  ULDC.64 UR10, c[0x0][0x2c8] ;  /* 0x0000b200000a7ab9 */ /* 0x000fc40000000a00 */
[----:B------:R-:W-:Y:S02]  /*0230*/  ULDC UR6, c[0x0][0x168] ;  /* 0x00005a0000067ab9 */ /* 0x000fe40000000800 */
[----:B------:R-:W-:Y:S01]  /*0240*/  PLOP3.LUT P0, PT, PT, PT, UP1, 0x40, 0x0 ;  /* 0x000000000000781c */ /* 0x000fe20003f0e818 */
[----:B------:R-:W-:Y:S02]  /*0250*/  UIADD3 UR6, UR8, -UR6, URZ ;  /* 0x8000000608067290 */ /* 0x000fe4000fffe03f */
[----:B------:R-:W-:Y:S02]  /*0260*/  ULDC UR5, c[0x0][0x1d0] ;  /* 0x0000740000057ab9 */ /* 0x000fe40000000800 */
[----:B-1----:R-:W-:-:S04]  /*0270*/  USHF.L.U32 UR7, UR18, 0x7, URZ ;  /* 0x0000000712077899 */ /* 0x002fc8000800063f */
[----:B------:R-:W-:-:S04]  /*0280*/  @UP2 UIADD3 UR12, UR7, 0x7f, URZ ;  /* 0x0000007f070c2890 */ /* 0x000fc8000fffe03f */
[----:B------:R-:W-:Y:S02]  /*0290*/  UIMAD.WIDE.U32 UR12, UR12, UR10, URZ ;  /* 0x0000000a0c0c72a5 */ /* 0x000fe4000f8e003f */
[----:B------:R-:W-:Y:S02]  /*02a0*/  UIADD3 UR10, UR7, 0x7f, URZ ;  /* 0x0000007f070a7890 */ /* 0x000fe4000fffe03f */
[----:B------:R-:W-:-:S04]  /*02b0*/  @UP2 USHF.R.U32.HI UR10, URZ, UR11, UR13 ;  /* 0x0000000b3f0a2299 */ /* 0x000fc8000801160d */
[----:B------:R-:W-:-:S04]  /*02c0*/  UIADD3 UR5, UR10, UR5, UR6 ;  /* 0x000000050a057290 */ /* 0x000fc8000fffe006 */
[----:B------:R-:W-:Y:S01]  /*02d0*/  UIADD3 UR6, UR5, UR4, URZ ;  /* 0x0000000405067290 */ /* 0x000fe2000fffe03f */
[----:B------:R-:W-:Y:S05]  /*02e0*/  @P0 BRA `(.L_x_337) ;  /* 0x0000014000000947 */ /* 0x000fea0003800000 */
[----:B------:R-:W-:Y:S01]  /*02f0*/  ISETP.LT.AND P0, PT, RZ, UR5, PT ;  /* 0x00000005ff007c0c */ /* 0x000fe2000bf01270 */
[----:B------:R-:W-:-:S12]  /*0300*/  UIADD3 UR10, UR5, -0x1, URZ ;  /* 0xffffffff050a7890 */ /* 0x000fd8000fffe03f */
[----:B------:R-:W-:Y:S05]  /*0310*/  @P0 BRA `(.L_x_338) ;  /* 0x0000008000000947 */ /* 0x000fea0003800000 */
[----:B------:R-:W-:Y:S02]  /*0320*/  ULDC UR4, c[0x0][0x32c] ;  /* 0x0000cb0000047ab9 */ /* 0x000fe40000000800 */
[----:B------:R-:W-:Y:S02]  /*0330*/  UISETP.NE.AND UP0, UPT, UR8, UR4, UPT ;  /* 0x000000040800728c */ /* 0x000fe4000bf05270 */
[----:B------:R-:W-:-:S03]  /*0340*/  UIADD3 UR10, -UR5, URZ, URZ ;  /* 0x0000003f050a7290 */ /* 0x000fc6000fffe13f */
[----:B------:R-:W-:Y:S02]  /*0350*/  ULDC.64 UR4, c[0x0][0x330] ;  /* 0x0000cc0000047ab9 */ /* 0x000fe40000000a00 */
[----:B------:R-:W-:-:S04]  /*0360*/  UIMAD.WIDE.U32 UR12, UR10, UR4, URZ ;  /* 0x000000040a0c72a5 */ /* 0x000fc8000f8e003f */
[----:B------:R-:W-:-:S04]  /*0370*/  @UP0 USHF.R.U32.HI UR10, URZ, UR5, UR13 ;  /* 0x000000053f0a0299 */ /* 0x000fc8000801160d */
[----:B------:R-:W-:Y:S01]  /*0380*/  ULOP3.LUT UR10, URZ, UR10, URZ, 0x33, !UPT ;  /* 0x0000000a3f0a7292 */ /* 0x000fe2000f8e333f */
[----:B------:R-:W-:Y:S05]  /*0390*/  BRA `(.L_x_339) ;  /* 0x0000005000007947 */ /* 0x000fea0003800000 */
.L_x_338:
[----:B------:R-:W-:Y:S02]  /*03a0*/  ULDC UR4, c[0x0][0x32c] ;  /* 0x0000cb0000047ab9 */ /* 0x000fe40000000800 */
[----:B------:R-:W-:-:S03]  /*03b0*/  UISETP.NE.AND UP0, UPT, UR8, UR4, UPT ;  /* 0x000000040800728c */ /* 0x000fc6000bf05270 */
[----:B------:R-:W-:Y:S02]  /*03c0*/  ULDC.64 UR4, c[0x0][0x330] ;  /* 0x0000cc0000047ab9 */ /* 0x000fe40000000a00 */
[----:B------:R-:W-:-:S06]  /*03d0*/  UIMAD.WIDE.U32 UR12, UR10, UR4, URZ ;  /* 0x000000040a0c72a5 */ /* 0x000fcc000f8e003f */
[----:B------:R-:W-:Y:S02]  /*03e0*/  @UP0 USHF.R.U32.HI UR10, URZ, UR5, UR13 ;  /* 0x000000053f0a0299 */ /* 0x000fe4000801160d */
.L_x_339:
[----:B------:R-:W-:Y:S02]  /*03f0*/  ULDC UR4, c[0x0][0x32c] ;  /* 0x0000cb0000047ab9 */ /* 0x000fe40000000800 */
[----:B------:R-:W-:-:S04]  /*0400*/  UIMAD UR4, UR10, UR4, UR4 ;  /* 0x000000040a0472a4 */ /* 0x000fc8000f8e0204 */
[----:B------:R-:W-:-:S04]  /*0410*/  UISETP.LT.AND UP0, UPT, UR6, UR4, UPT ;  /* 0x000000040600728c */ /* 0x000fc8000bf01270 */
[----:B------:R-:W-:-:S03]  /*0420*/  USEL UR6, UR6, UR4, UP0 ;  /* 0x0000000406067287 */ /* 0x000fc60008000000 */
.L_x_337:
[----:B------:R-:W-:Y:S01]  /*0430*/  ULDC.64 UR4, c[0x0][0x2c8] ;  /* 0x0000b20000047ab9 */ /* 0x000fe20000000a00 */
[----:B------:R-:W-:Y:S01]  /*0440*/  PLOP3.LUT P0, PT, PT, PT, UP1, 0x40, 0x0 ;  /* 0x000000000000781c */ /* 0x000fe20003f0e818 */
[----:B------:R-:W-:Y:S02]  /*0450*/  UIMAD.WIDE.U32 UR12, UR7, UR4, URZ ;  /* 0x00000004070c72a5 */ /* 0x000fe4000f8e003f */
[----:B------:R-:W-:Y:S02]  /*0460*/  UMOV UR8, 0x3f ;  /* 0x0000003f00087882 */ /* 0x000fe40000000000 */
[----:B------:R-:W-:Y:S02]  /*0470*/  ULDC UR4, c[0x0][0x1d0] ;  /* 0x0000740000047ab9 */ /* 0x000fe40000000800 */
[----:B------:R-:W-:Y:S02]  /*0480*/  UIADD3 UR6, UR6, 0x3f, URZ ;  /* 0x0000003f06067890 */ /* 0x000fe4000fffe03f */
[----:B------:R-:W-:-:S02]  /*0490*/  UIADD3 UR8, UR8, UR4, URZ ;  /* 0x0000000408087290 */ /* 0x000fc4000fffe03f */
[----:B------:R-:W-:Y:S02]  /*04a0*/  UMOV UR10, UR7 ;  /* 0x00000007000a7c82 */ /* 0x000fe40008000000 */
[----:B------:R-:W-:Y:S02]  /*04b0*/  @UP2 USHF.R.U32.HI UR10, URZ, UR5, UR13 ;  /* 0x000000053f0a2299 */ /* 0x000fe4000801160d */
[----:B------:R-:W-:Y:S02]  /*04c0*/  USHF.R.S32.HI UR12, URZ, 0x1f, UR6 ;  /* 0x0000001f3f0c7899 */ /* 0x000fe40008011406 */
[----:B------:R-:W-:Y:S02]  /*04d0*/  USHF.R.S32.HI UR13, URZ, 0x1f, UR8 ;  /* 0x0000001f3f0d7899 */ /* 0x000fe40008011408 */
[----:B------:R-:W-:Y:S02]  /*04e0*/  ULEA.HI UR12, UR12, UR6, URZ, 0x6 ;  /* 0x000000060c0c7291 */ /* 0x000fe4000f8f303f */
[----:B------:R-:W-:-:S02]  /*04f0*/  ULEA.HI UR13, UR13, UR8, URZ, 0x6 ;  /* 0x000000080d0d7291 */ /* 0x000fc4000f8f303f */
[----:B------:R-:W-:Y:S02]  /*0500*/  ULDC UR11, c[0x0][0x168] ;  /* 0x00005a00000b7ab9 */ /* 0x000fe40000000800 */
[----:B------:R-:W-:Y:S02]  /*0510*/  UIADD3 UR6, UR4, -UR11, URZ ;  /* 0x8000000b04067290 */ /* 0x000fe4000fffe03f */
[----:B------:R-:W-:Y:S02]  /*0520*/  USHF.R.S32.HI UR12, URZ, 0x6, UR12 ;  /* 0x000000063f0c7899 */ /* 0x000fe4000801140c */
[----:B------:R-:W-:Y:S02]  /*0530*/  USHF.R.S32.HI UR13, URZ, 0x6, UR13 ;  /* 0x000000063f0d7899 */ /* 0x000fe4000801140d */
[----:B------:R-:W-:Y:S02]  /*0540*/  UIADD3 UR4, UR6, UR10, URZ ;  /* 0x0000000a06047290 */ /* 0x000fe4000fffe03f */
[----:B------:R-:W-:-:S02]  /*0550*/  UISETP.LT.AND UP0, UPT, UR13, UR12, UPT ;  /* 0x0000000c0d00728c */ /* 0x000fc4000bf01270 */
[----:B------:R-:W-:Y:S02]  /*0560*/  ULDC UR5, c[0x0][0x324] ;  /* 0x0000c90000057ab9 */ /* 0x000fe40000000800 */
[----:B------:R-:W-:Y:S02]  /*0570*/  UIADD3 UR8, UR4, -UR5, URZ ;  /* 0x8000000504087290 */ /* 0x000fe4000fffe03f */
[----:B------:R-:W-:Y:S01]  /*0580*/  USEL UR13, UR13, UR12, UP0 ;  /* 0x0000000c0d0d7287 */ /* 0x000fe20008000000 */
[----:B------:R-:W-:Y:S05]  /*0590*/  @P0 BRA `(.L_x_340) ;  /* 0x0000015000000947 */ /* 0x000fea0003800000 */
[----:B------:R-:W-:Y:S02]  /*05a0*/  UMOV UR10, UR4 ;  /* 0x00000004000a7c82 */ /* 0x000fe40008000000 */
[----:B------:R-:W-:-:S06]  /*05b0*/  UISETP.GT.AND UP0, UPT, UR10, -0x1, UPT ;  /* 0xffffffff0a00788c */ /* 0x000fcc000bf04270 */
[----:B------:R-:W-:-:S13]  /*05c0*/  PLOP3.LUT P0, PT, PT, PT, UP0, 0x80, 0x0 ;  /* 0x000000000000781c */ /* 0x000fda0003f0f008 */
[----:B------:R-:W-:Y:S05]  /*05d0*/  @P0 BRA `(.L_x_341) ;  /* 0x0000008000000947 */ /* 0x000fea0003800000 */
[----:B------:R-:W-:Y:S02]  /*05e0*/  ULDC UR4, c[0x0][0x32c] ;  /* 0x0000cb0000047ab9 */ /* 0x000fe40000000800 */
[----:B------:R-:W-:Y:S02]  /*05f0*/  UISETP.NE.AND UP0, UPT, UR4, 0x1, UPT ;  /* 0x000000010400788c */ /* 0x000fe4000bf05270 */
[----:B------:R-:W-:Y:S02]  /*0600*/  ULOP3.LUT UR10, URZ, UR10, URZ, 0x33, !UPT ;  /* 0x0000000a3f0a7292 */ /* 0x000fe4000f8e333f */
[----:B------:R-:W-:Y:S02]  /*0610*/  ULDC.64 UR4, c[0x0][0x330] ;  /* 0x0000cc0000047ab9 */ /* 0x000fe40000000a00 */
[----:B------:R-:W-:-:S05]  /*0620*/  UIMAD.WIDE.U32 UR16, UR10, UR4, URZ ;  /* 0x000000040a1072a5 */ /* 0x000fca000f8e003f */
[----:B------:R-:W-:-:S04]  /*0630*/  @UP0 USHF.R.U32.HI UR10, URZ, UR5, UR17 ;  /* 0x000000053f0a0299 */ /* 0x000fc80008011611 */
[----:B------:R-:W-:Y:S01]  /*0640*/  ULOP3.LUT UR10, URZ, UR10, URZ, 0x33, !UPT ;  /* 0x0000000a3f0a7292 */ /* 0x000fe2000f8e333f */
[----:B------:R-:W-:Y:S05]  /*0650*/  BRA `(.L_x_342) ;  /* 0x0000005000007947 */ /* 0x000fea0003800000 */
.L_x_341:
[----:B------:R-:W-:Y:S02]  /*0660*/  ULDC UR4, c[0x0][0x32c] ;  /* 0x0000cb0000047ab9 */ /* 0x000fe40000000800 */
[----:B------:R-:W-:-:S03]  /*0670*/  UISETP.NE.AND UP0, UPT, UR4, 0x1, UPT ;  /* 0x000000010400788c */ /* 0x000fc6000bf05270 */
[----:B------:R-:W-:Y:S02]  /*0680*/  ULDC.64 UR4, c[0x0][0x330] ;  /* 0x0000cc0000047ab9 */ /* 0x000fe40000000a00 */
[----:B------:R-:W-:-:S06]  /*0690*/  UIMAD.WIDE.U32 UR16, UR10, UR4, URZ ;  /* 0x000000040a1072a5 */ /* 0x000fcc000f8e003f */
[----:B------:R-:W-:Y:S02]  /*06a0*/  @UP0 USHF.R.U32.HI UR10, URZ, UR5, UR17 ;  /* 0x000000053f0a0299 */ /* 0x000fe40008011611 */
.L_x_342:
[----:B------:R-:W-:Y:S02]  /*06b0*/  ULDC UR4, c[0x0][0x32c] ;  /* 0x0000cb0000047ab9 */ /* 0x000fe40000000800 */
[----:B------:R-:W-:-:S04]  /*06c0*/  UIMAD UR4, UR10, UR4, URZ ;  /* 0x000000040a0472a4 */ /* 0x000fc8000f8e023f */
[----:B------:R-:W-:-:S04]  /*06d0*/  UISETP.LT.AND UP0, UPT, UR8, UR4, UPT ;  /* 0x000000040800728c */ /* 0x000fc8000bf01270 */
[----:B------:R-:W-:-:S04]  /*06e0*/  USEL UR8, UR8, UR4, !UP0 ;  /* 0x0000000408087287 */ /* 0x000fc8000c000000 */
.L_x_340:
[----:B------:R-:W-:Y:S02]  /*06f0*/  USHF.R.S32.HI UR4, URZ, 0x1f, UR8 ;  /* 0x0000001f3f047899 */ /* 0x000fe40008011408 */
[----:B------:R-:W-:Y:S02]  /*0700*/  ULDC UR5, c[0x0][0x338] ;  /* 0x0000ce0000057ab9 */ /* 0x000fe40000000800 */
[----:B------:R-:W-:Y:S02]  /*0710*/  ULEA.HI UR8, UR4, UR8, URZ, 0x6 ;  /* 0x0000000804087291 */ /* 0x000fe4000f8f303f */
[----:B------:R-:W-:Y:S02]  /*0720*/  USHF.R.U32.HI UR4, URZ, 0x10, UR9 ;  /* 0x000000103f047899 */ /* 0x000fe40008011609 */
[----:B------:R-:W-:Y:S02]  /*0730*/  USHF.R.S32.HI UR8, URZ, 0x6, UR8 ;  /* 0x000000063f087899 */ /* 0x000fe40008011408 */
[----:B------:R-:W-:-:S02]  /*0740*/  UISETP.NE.AND UP3, UPT, UR4, URZ, UPT ;  /* 0x0000003f0400728c */ /* 0x000fc4000bf65270 */
[----:B------:R-:W-:Y:S02]  /*0750*/  UISETP.LT.AND UP0, UPT, URZ, UR8, UPT ;  /* 0x000000083f00728c */ /* 0x000fe4000bf01270 */
[----:B------:R-:W-:Y:S02]  /*0760*/  USEL UR5, UR4, UR5, UP3 ;  /* 0x0000000504057287 */ /* 0x000fe40009800000 */
[----:B------:R-:W-:Y:S02]  /*0770*/  USEL UR8, URZ, UR8, !UP0 ;  /* 0x000000083f087287 */ /* 0x000fe4000c000000 */
[----:B------:R-:W-:Y:S02]  /*0780*/  UMOV UR4, URZ ;  /* 0x0000003f00047c82 */ /* 0x000fe40008000000 */
[----:B------:R-:W-:-:S06]  /*0790*/  UISETP.GT.AND UP0, UPT, UR13, UR8, UPT ;  /* 0x000000080d00728c */ /* 0x000fcc000bf04270 */
[----:B------:R-:W-:-:S13]  /*07a0*/  PLOP3.LUT P0, PT, PT, PT, UP0, 0x80, 0x0 ;  /* 0x000000000000781c */ /* 0x000fda0003f0f008 */
[----:B------:R-:W-:Y:S05]  /*07b0*/  @!P0 BRA `(.L_x_343) ;  /* 0x0000021000008947 */ /* 0x000fea0003800000 */
[----:B------:R-:W-:Y:S01]  /*07c0*/  IMAD.U32 R2, RZ, RZ, UR5 ;  /* 0x00000005ff027e24 */ /* 0x000fe2000f8e00ff */
[----:B------:R-:W-:Y:S02]  /*07d0*/  UIADD3 UR14, UR5, -0x1, UR13 ;  /* 0xffffffff050e7890 */ /* 0x000fe4000fffe00d */
[----:B------:R-:W-:Y:S02]  /*07e0*/  UMOV UR16, URZ ;  /* 0x0000003f00107c82 */ /* 0x000fe40008000000 */
[-C--:B------:R-:W-:Y:S01]  /*07f0*/  IABS R3, R2.reuse ;  /* 0x0000000200037213 */ /* 0x080fe20000000000 */
[----:B------:R-:W-:Y:S01]  /*0800*/  UIADD3 UR14, -UR8, UR14, URZ ;  /* 0x0000000e080e7290 */ /* 0x000fe2000fffe13f */
[----:B------:R-:W-:Y:S02]  /*0810*/  IABS R2, R2 ;  /* 0x0000000200027213 */ /* 0x000fe40000000000 */
[----:B------:R1:W2:Y:S03]  /*0820*/  R2UR UR12, R3 ;  /* 0x00000000030c73c2 */ /* 0x0002a600000e0000 */
[----:B------:R-:W-:Y:S01]  /*0830*/  IMAD.U32 R5, RZ, RZ, UR14 ;  /* 0x0000000eff057e24 */ /* 0x000fe2000f8e00ff */
[----:B------:R-:W-:Y:S01]  /*0840*/  ULOP3.LUT UR14, UR14, UR5, URZ, 0x3c, !UPT ;  /* 0x000000050e0e7292 */ /* 0x000fe2000f8e3c3f */
[----:B------:R-:W-:-:S04]  /*0850*/  IMAD.MOV R2, RZ, RZ, -R2 ;  /* 0x000000ffff027224 */ /* 0x000fc800078e0a02 */
[----:B------:R-:W3:Y:S01]  /*0860*/  R2UR UR10, R2 ;  /* 0x00000000020a73c2 */ /* 0x000ee200000e0000 */
[----:B-1----:R-:W-:Y:S01]  /*0870*/  IABS R3, R5 ;  /* 0x0000000500037213 */ /* 0x002fe20000000000 */
[----:B--2---:R-:W1:Y:S06]  /*0880*/  I2F.RP R6, UR12 ;  /* 0x0000000c00067d06 */ /* 0x004e6c0008209400 */
[----:B------:R-:W2:Y:S02]  /*0890*/  R2UR UR11, R3 ;  /* 0x00000000030b73c2 */ /* 0x000ea400000e0000 */
[----:B-1----:R-:W1:Y:S02]  /*08a0*/  MUFU.RCP R4, R6 ;  /* 0x0000000600047308 */ /* 0x002e640000001000 */
[----:B-1----:R-:W-:-:S06]  /*08b0*/  IADD3 R4, R4, 0xffffffe, RZ ;  /* 0x0ffffffe04047810 */ /* 0x002fcc0007ffe0ff */
[----:B------:R-:W1:Y:S02]  /*08c0*/  F2I.FTZ.U32.TRUNC.NTZ R4, R4 ;  /* 0x0000000400047305 */ /* 0x000e64000021f000 */
[----:B-1----:R-:W1:Y:S02]  /*08d0*/  R2UR UR17, R4 ;  /* 0x00000000041173c2 */ /* 0x002e6400000e0000 */
[----:B-1----:R-:W-:-:S04]  /*08e0*/  UIADD3 UR4, URZ, -UR17, URZ ;  /* 0x800000113f047290 */ /* 0x002fc8000fffe03f */
[----:B------:R-:W-:-:S04]  /*08f0*/  UIMAD UR4, UR4, UR12, URZ ;  /* 0x0000000c040472a4 */ /* 0x000fc8000f8e023f */
[----:B------:R-:W-:-:S04]  /*0900*/  UIMAD.WIDE.U32 UR16, UR17, UR4, UR16 ;  /* 0x00000004111072a5 */ /* 0x000fc8000f8e0010 */
[----:B--2---:R-:W-:-:S04]  /*0910*/  UIMAD.WIDE.U32 UR16, UR17, UR11, URZ ;  /* 0x0000000b111072a5 */ /* 0x004fc8000f8e003f */
[----:B---3--:R-:W-:-:S04]  /*0920*/  UIMAD UR10, UR17, UR10, UR11 ;  /* 0x0000000a110a72a4 */ /* 0x008fc8000f8e020b */
[----:B------:R-:W-:-:S11]  /*0930*/  UISETP.GT.U32.AND UP0, UPT, UR12, UR10, UPT ;  /* 0x0000000a0c00728c */ /* 0x000fd6000bf04070 */
[----:B------:R-:W-:Y:S02]  /*0940*/  @!UP0 UIADD3 UR10, UR10, -UR12, URZ ;  /* 0x8000000c0a0a8290 */ /* 0x000fe4000fffe03f */
[----:B------:R-:W-:Y:S02]  /*0950*/  @!UP0 UIADD3 UR17, UR17, 0x1, URZ ;  /* 0x0000000111118890 */ /* 0x000fe4000fffe03f */
[----:B------:R-:W-:Y:S02]  /*0960*/  UISETP.GE.U32.AND UP3, UPT, UR10, UR12, UPT ;  /* 0x0000000c0a00728c */ /* 0x000fe4000bf66070 */
[----:B------:R-:W-:-:S09]  /*0970*/  UISETP.GE.AND UP0, UPT, UR14, URZ, UPT ;  /* 0x0000003f0e00728c */ /* 0x000fd2000bf06270 */
[----:B------:R-:W-:Y:S02]  /*0980*/  @UP3 UIADD3 UR17, UR17, 0x1, URZ ;  /* 0x0000000111113890 */ /* 0x000fe4000fffe03f */
[----:B------:R-:W-:-:S05]  /*0990*/  UISETP.NE.AND UP3, UPT, UR5, URZ, UPT ;  /* 0x0000003f0500728c */ /* 0x000fca000bf65270 */
[----:B------:R-:W-:Y:S02]  /*09a0*/  UMOV UR4, UR17 ;  /* 0x0000001100047c82 */ /* 0x000fe40008000000 */
[----:B------:R-:W-:-:S04]  /*09b0*/  @!UP0 UIADD3 UR4, -UR4, URZ, URZ ;  /* 0x0000003f04048290 */ /* 0x000fc8000fffe13f */
[----:B------:R-:W-:Y:S02]  /*09c0*/  @!UP3 ULOP3.LUT UR4, URZ, UR5, URZ, 0x33, !UPT ;  /* 0x000000053f04b292 */ /* 0x000fe4000f8e333f */
.L_x_343:
[----:B------:R-:W-:Y:S01]  /*09d0*/  ULOP3.LUT UR9, UR9, 0xffff, URZ, 0xc0, !UPT ;  /* 0x0000ffff09097892 */ /* 0x000fe2000f8ec03f */
[----:B------:R-:W-:Y:S01]  /*09e0*/  PLOP3.LUT P2, PT, PT, PT, PT, 0x80, 0x0 ;  /* 0x000000000000781c */ /* 0x000fe20003f4f070 */
[----:B------:R-:W-:Y:S01]  /*09f0*/  ULDC.64 UR16, c[0x0][0x118] ;  /* 0x0000460000107ab9 */ /* 0x000fe20000000a00 */
[----:B------:R-:W-:Y:S01]  /*0a00*/  IMAD.MOV.U32 R7, RZ, RZ, RZ ;  /* 0x000000ffff077224 */ /* 0x000fe200078e00ff */
[----:B------:R-:W-:Y:S01]  /*0a10*/  UIMAD UR8, UR9, UR4, UR8 ;  /* 0x00000004090872a4 */ /* 0x000fe2000f8e0208 */
[----:B------:R-:W-:Y:S01]  /*0a20*/  IMAD.MOV.U32 R5, RZ, RZ, RZ ;  /* 0x000000ffff057224 */ /* 0x000fe200078e00ff */
        /* <DEDUP_REMOVED lines=55> */
[----:B------:R-:W-:-:S02]  /*0da0*/  USHF.R.S32.HI UR9, URZ, 0x1f, UR15 ;  /* 0x0000001f3f097899 */ /* 0x000fc4000801140f */
[----:B------:R-:W-:Y:S01]  /*0db0*/  ULDC.64 UR4, c[0x0][0x1b8] ;  /* 0x00006e0000047ab9 */ /* 0x000fe20000000a00 */
[----:B------:R-:W-:-:S13]  /*0dc0*/  ISETP.NE.AND.EX P3, PT, RZ, c[0x0][0x344], PT, P3 ;  /* 0x0000d100ff007a0c */ /* 0x000fda0003f65330 */
[----:B------:R-:W-:-:S04]  /*0dd0*/  @P3 IMAD.MOV.U32 R3, RZ, RZ, 0x4 ;  /* 0x00000004ff033424 */ /* 0x000fc800078e00ff */
[----:B------:R-:W-:-:S06]  /*0de0*/  @P3 IMAD.WIDE R16, R0, R3, c[0x0][0x340] ;  /* 0x0000d00000103625 */ /* 0x000fcc00078e0203 */
[----:B------:R1:W2:Y:S01]  /*0df0*/  @P3 LDG.E R16, [R16.64] ;  /* 0x0000001010103981 */ /* 0x0002a2000c1e1900 */
[----:B------:R-:W-:Y:S01]  /*0e00*/  SHF.R.S32.HI R83, RZ, 0x1f, R80 ;  /* 0x0000001fff537819 */ /* 0x000fe20000011450 */
[----:B------:R-:W-:Y:S01]  /*0e10*/  UIMAD UR10, UR9, UR4, URZ ;  /* 0x00000004090a72a4 */ /* 0x000fe2000f8e023f */
[----:B------:R-:W-:Y:S01]  /*0e20*/  PLOP3.LUT P1, PT, PT, PT, UP2, 0x80, 0x0 ;  /* 0x000000000000781c */ /* 0x000fe20003f2f028 */
[----:B------:R-:W-:Y:S01]  /*0e30*/  UIMAD.WIDE.U32 UR20, UR15, UR4, URZ ;  /* 0x000000040f1472a5 */ /* 0x000fe2000f8e003f */
[CC--:B------:R-:W-:Y:S01]  /*0e40*/  LEA.HI R3, R83.reuse, R80.reuse, RZ, 0x3 ;  /* 0x0000005053037211 */ /* 0x0c0fe200078f18ff */
[----:B------:R-:W-:Y:S01]  /*0e50*/  UIMAD UR5, UR15, UR5, UR10 ;  /* 0x000000050f0572a4 */ /* 0x000fe2000f8e020a */
[----:B------:R-:W-:Y:S01]  /*0e60*/  LEA.HI R197, R83, R80, RZ, 0x4 ;  /* 0x0000005053c57211 */ /* 0x000fe200078f20ff */
[----:B------:R-:W-:Y:S01]  /*0e70*/  IMAD.U32 R202, RZ, RZ, UR15 ;  /* 0x0000000fffca7e24 */ /* 0x000fe2000f8e00ff */
[----:B------:R-:W-:Y:S01]  /*0e80*/  SHF.R.S32.HI R9, RZ, 0x3, R3 ;  /* 0x00000003ff097819 */ /* 0x000fe20000011403 */
[----:B------:R-:W-:Y:S01]  /*0e90*/  UIADD3 UR5, UR21, UR5, URZ ;  /* 0x0000000515057290 */ /* 0x000fe2000fffe03f */
[----:B------:R-:W-:Y:S01]  /*0ea0*/  LOP3.LUT R3, R3, 0xfffffff8, RZ, 0xc0, !PT ;  /* 0xfffffff803037812 */ /* 0x000fe200078ec0ff */
[----:B------:R-:W-:Y:S01]  /*0eb0*/  IMAD.U32 R25, RZ, RZ, UR21 ;  /* 0x00000015ff197e24 */ /* 0x000fe2000f8e00ff */
[----:B------:R-:W-:Y:S01]  /*0ec0*/  SHF.R.S32.HI R2, RZ, 0x4, R197 ;  /* 0x00000004ff027819 */ /* 0x000fe200000114c5 */
[----:B------:R-:W-:Y:S01]  /*0ed0*/  IMAD.SHL.U32 R199, R9, 0x40, RZ ;  /* 0x0000004009c77824 */ /* 0x000fe200078e00ff */
[C---:B------:R-:W-:Y:S01]  /*0ee0*/  LOP3.LUT R7, R197.reuse, 0xfffffff0, RZ, 0xc0, !PT ;  /* 0xfffffff0c5077812 */ /* 0x040fe200078ec0ff */
[----:B------:R-:W-:Y:S01]  /*0ef0*/  IMAD.IADD R56, R80, 0x1, -R3 ;  /* 0x0000000150387824 */ /* 0x000fe200078e0a03 */
[----:B------:R-:W-:Y:S01]  /*0f00*/  LEA.HI R197, R197, R2, RZ, 0x1 ;  /* 0x00000002c5c57211 */ /* 0x000fe200078f08ff */
[----:B------:R-:W-:Y:S01]  /*0f10*/  IMAD.U32 R25, RZ, RZ, UR5 ;  /* 0x00000005ff197e24 */ /* 0x000fe2000f8e00ff */
[----:B------:R-:W-:Y:S01]  /*0f20*/  PLOP3.LUT P0, PT, PT, PT, UP2, 0x80, 0x0 ;  /* 0x000000000000781c */ /* 0x000fe20003f0f028 */
[----:B------:R-:W-:Y:S01]  /*0f30*/  IMAD R8, R56, 0x20, R9 ;  /* 0x0000002038087824 */ /* 0x000fe200078e0209 */
[----:B------:R-:W-:Y:S01]  /*0f40*/  LOP3.LUT R197, R197, 0xfffffffe, RZ, 0xc0, !PT ;  /* 0xfffffffec5c57812 */ /* 0x000fe200078ec0ff */
[----:B------:R-:W-:Y:S01]  /*0f50*/  IMAD.IADD R7, R80, 0x1, -R7 ;  /* 0x0000000150077824 */ /* 0x000fe200078e0a07 */
[----:B------:R-:W-:Y:S01]  /*0f60*/  LOP3.LUT R199, R199, 0x1c0, RZ, 0xc0, !PT ;  /* 0x000001c0c7c77812 */ /* 0x000fe200078ec0ff */
[----:B------:R-:W-:Y:S01]  /*0f70*/  IMAD.SHL.U32 R14, R56, 0x8, RZ ;  /* 0x00000008380e7824 */ /* 0x000fe200078e00ff */
[----:B------:R-:W-:Y:S01]  /*0f80*/  IADD3 R8, R8, UR7, RZ ;  /* 0x0000000708087c10 */ /* 0x000fe2000fffe0ff */
[----:B------:R-:W-:Y:S01]  /*0f90*/  IMAD.IADD R197, R2, 0x1, -R197 ;  /* 0x0000000102c57824 */ /* 0x000fe200078e0ac5 */
[----:B------:R-:W-:Y:S01]  /*0fa0*/  SHF.R.S32.HI R2, RZ, 0x1f, R7 ;  /* 0x0000001fff027819 */ /* 0x000fe20000011407 */
[----:B------:R-:W-:Y:S01]  /*0fb0*/  IMAD.U32 R24, RZ, RZ, UR20 ;  /* 0x00000014ff187e24 */ /* 0x000fe2000f8e00ff */
[----:B------:R-:W-:Y:S01]  /*0fc0*/  LOP3.LUT R4, R199, 0x38, R14, 0xf8, !PT ;  /* 0x00000038c7047812 */ /* 0x000fe200078ef80e */
[----:B------:R-:W-:Y:S01]  /*0fd0*/  @P1 IMAD.HI.U32 R5, R8, c[0x0][0x2c8], RZ ;  /* 0x0000b20008051a27 */ /* 0x000fe200078e00ff */
[----:B------:R-:W-:Y:S01]  /*0fe0*/  SHF.R.U32.HI R199, RZ, 0x3, R199 ;  /* 0x00000003ffc77819 */ /* 0x000fe200000116c7 */
[----:B------:R-:W-:Y:S01]  /*0ff0*/  ULDC.64 UR4, c[0x0][0x1e8] ;  /* 0x00007a0000047ab9 */ /* 0x000fe20000000a00 */
[----:B------:R-:W-:Y:S01]  /*1000*/  SHF.R.S32.HI R6, RZ, 0x1f, R9 ;  /* 0x0000001fff067819 */ /* 0x000fe20000011409 */
[----:B------:R-:W-:Y:S01]  /*1010*/  UIMAD UR4, UR9, UR4, URZ ;  /* 0x00000004090472a4 */ /* 0x000fe2000f8e023f */
[----:B------:R-:W-:Y:S01]  /*1020*/  LEA.HI R11, R2, R7, RZ, 0x3 ;  /* 0x00000007020b7211 */ /* 0x000fe200078f18ff */
[----:B------:R-:W-:Y:S01]  /*1030*/  IMAD.WIDE.U32 R24, R0, c[0x0][0x1c0], R24 ;  /* 0x0000700000187a25 */ /* 0x000fe200078e0018 */
[----:B------:R-:W-:Y:S01]  /*1040*/  SHF.R.S32.HI R3, RZ, 0x1f, R0 ;  /* 0x0000001fff037819 */ /* 0x000fe20000011400 */
[----:B------:R-:W-:Y:S01]  /*1050*/  UIMAD UR10, UR15, UR5, UR4 ;  /* 0x000000050f0a72a4 */ /* 0x000fe2000f8e0204 */
[----:B------:R-:W-:Y:S01]  /*1060*/  LOP3.LUT R199, R4, R199, RZ, 0x3c, !PT ;  /* 0x000000c704c77212 */ /* 0x000fe200078e3cff */
[----:B------:R-:W-:Y:S01]  /*1070*/  IMAD.MOV.U32 R4, RZ, RZ, R8 ;  /* 0x000000ffff047224 */ /* 0x000fe200078e0008 */
[----:B------:R-:W-:Y:S01]  /*1080*/  LOP3.LUT R2, R11, 0xfffffff8, RZ, 0xc0, !PT ;  /* 0xfffffff80b027812 */ /* 0x000fe200078ec0ff */
[C---:B------:R-:W-:Y:S01]  /*1090*/  IMAD R20, R6.reuse, c[0x0][0x1e0], RZ ;  /* 0x0000780006147a24 */ /* 0x040fe200078e02ff */
[----:B------:R-:W-:Y:S01]  /*10a0*/  @P0 SHF.R.U32.HI R4, RZ, c[0x0][0x2cc], R5 ;  /* 0x0000b300ff040a19 */ /* 0x000fe20000011605 */
[----:B------:R-:W-:Y:S01]  /*10b0*/  IMAD R6, R6, c[0x0][0x208], RZ ;  /* 0x0000820006067a24 */ /* 0x000fe200078e02ff */
[----:B------:R-:W-:Y:S01]  /*10c0*/  SHF.R.S32.HI R15, RZ, 0x1f, R14 ;  /* 0x0000001fff0f7819 */ /* 0x000fe2000001140e */
[----:B------:R-:W-:Y:S01]  /*10d0*/  IMAD R5, R3, c[0x0][0x1c0], RZ ;  /* 0x0000700003057a24 */ /* 0x000fe200078e02ff */
[----:B------:R-:W-:Y:S01]  /*10e0*/  IADD3 R2, R7, -R2, RZ ;  /* 0x8000000207027210 */ /* 0x000fe20007ffe0ff */
[C---:B------:R-:W-:Y:S01]  /*10f0*/  IMAD R13, R9.reuse, c[0x0][0x20c], R6 ;  /* 0x00008300090d7a24 */ /* 0x040fe200078e0206 */
[----:B------:R-:W-:Y:S01]  /*1100*/  MOV R200, UR15 ;  /* 0x0000000f00c87c02 */ /* 0x000fe20008000f00 */
[----:B-1----:R-:W-:Y:S01]  /*1110*/  IMAD.MOV R17, RZ, RZ, -R4 ;  /* 0x000000ffff117224 */ /* 0x002fe200078e0a04 */
[----:B------:R-:W-:Y:S01]  /*1120*/  ULDC.64 UR4, c[0x0][0x210] ;  /* 0x0000840000047ab9 */ /* 0x000fe20000000a00 */
[----:B------:R-:W-:Y:S01]  /*1130*/  IMAD.WIDE.U32 R6, R9, c[0x0][0x208], R14 ;  /* 0x0000820009067a25 */ /* 0x000fe200078e000e */
[----:B------:R-:W-:Y:S01]  /*1140*/  UIMAD UR4, UR9, UR4, URZ ;  /* 0x00000004090472a4 */ /* 0x000fe2000f8e023f */
[----:B------:R-:W-:Y:S01]  /*1150*/  IADD3 R10, R14, 0x80, RZ ;  /* 0x000000800e0a7810 */ /* 0x000fe20007ffe0ff */
[----:B------:R-:W-:Y:S01]  /*1160*/  BSSY B0, `(.L_x_345) ;  /* 0x0000058000007945 */ /* 0x000fe20003800000 */
[----:B------:R-:W-:Y:S01]  /*1170*/  IMAD R18, R0, c[0x0][0x1c4], R5 ;  /* 0x0000710000127a24 */ /* 0x000fe200078e0205 */
[----:B------:R-:W-:Y:S01]  /*1180*/  SHF.R.S32.HI R5, RZ, 0x1f, R4 ;  /* 0x0000001fff057819 */ /* 0x000fe20000011404 */
[----:B------:R-:W-:Y:S01]  /*1190*/  IMAD R12, R17, c[0x0][0x2c4], R8 ;  /* 0x0000b100110c7a24 */ /* 0x000fe200078e0208 */
[----:B------:R-:W-:Y:S01]  /*11a0*/  UIMAD UR4, UR15, UR5, UR4 ;  /* 0x000000050f0472a4 */ /* 0x000fe2000f8e0204 */
[----:B------:R-:W-:Y:S01]  /*11b0*/  IMAD.IADD R7, R7, 0x1, R13 ;  /* 0x0000000107077824 */ /* 0x000fe200078e020d */
[----:B------:R-:W-:Y:S01]  /*11c0*/  ISETP.GE.AND P1, PT, R10, c[0x0][0x1d4], PT ;  /* 0x000075000a007a0c */ /* 0x000fe20003f26270 */
[----:B------:R-:W-:Y:S01]  /*11d0*/  IMAD.IADD R19, R25, 0x1, R18 ;  /* 0x0000000119137824 */ /* 0x000fe200078e0212 */
[----:B------:R-:W-:Y:S01]  /*11e0*/  ULDC UR5, c[0x0][0x2c4] ;  /* 0x0000b10000057ab9 */ /* 0x000fe20000000800 */
[----:B------:R-:W-:Y:S01]  /*11f0*/  IMAD.MOV.U32 R18, RZ, RZ, R24 ;  /* 0x000000ffff127224 */ /* 0x000fe200078e0018 */
[----:B------:R-:W-:Y:S01]  /*1200*/  LEA.HI R10, R83, R80, RZ, 0x6 ;  /* 0x00000050530a7211 */ /* 0x000fe200078f30ff */
[----:B------:R-:W-:Y:S01]  /*1210*/  IMAD R5, R5, c[0x0][0x1b0], RZ ;  /* 0x00006c0005057a24 */ /* 0x000fe200078e02ff */
[----:B------:R-:W-:Y:S01]  /*1220*/  LOP3.LUT P6, RZ, R2, 0x4, RZ, 0xc0, !PT ;  /* 0x0000000402ff7812 */ /* 0x000fe200078cc0ff */
[----:B------:R-:W-:Y:S01]  /*1230*/  IMAD.WIDE.U32 R200, R200, c[0x0][0x210], R6 ;  /* 0x00008400c8c87a25 */ /* 0x000fe200078e0006 */
[----:B------:R-:W-:-:S02]  /*1240*/  SHF.R.S32.HI R7, RZ, 0x1f, R12 ;  /* 0x0000001fff077819 */ /* 0x000fc4000001140c */
[----:B------:R-:W-:Y:S01]  /*1250*/  LOP3.LUT P0, RZ, R2, 0x2, RZ, 0xc0, !PT ;  /* 0x0000000202ff7812 */ /* 0x000fe2000780c0ff */
[C---:B------:R-:W-:Y:S01]  /*1260*/  IMAD.WIDE.U32 R18, R4.reuse, c[0x0][0x1b0], R18 ;  /* 0x00006c0004127a25 */ /* 0x040fe200078e0012 */
[----:B------:R-:W-:Y:S01]  /*1270*/  IADD3 R201, R201, UR4, RZ ;  /* 0x00000004c9c97c10 */ /* 0x000fe2000fffe0ff */
[----:B------:R-:W-:Y:S02]  /*1280*/  ULDC UR4, c[0x0][0x168] ;  /* 0x00005a0000047ab9 */ /* 0x000fe40000000800 */
[----:B------:R-:W-:Y:S01]  /*1290*/  IMAD R5, R4, c[0x0][0x1b4], R5 ;  /* 0x00006d0004057a24 */ /* 0x000fe200078e0205 */
[----:B------:R-:W-:Y:S01]  /*12a0*/  UIMAD UR4, UR5, UR4, URZ ;  /* 0x00000004050472a4 */ /* 0x000fe2000f8e023f */
[----:B------:R-:W-:Y:S02]  /*12b0*/  IMAD R7, R7, c[0x0][0x1a8], RZ ;  /* 0x00006a0007077a24 */ /* 0x000fe400078e02ff */
[----:B------:R-:W-:Y:S02]  /*12c0*/  IMAD.IADD R19, R19, 0x1, R5 ;  /* 0x0000000113137824 */ /* 0x000fe400078e0205 */
[----:B------:R-:W-:-:S02]  /*12d0*/  IMAD R6, R12, c[0x0][0x1ac], R7 ;  /* 0x00006b000c067a24 */ /* 0x000fc400078e0207 */
[----:B------:R-:W-:-:S04]  /*12e0*/  IMAD.WIDE.U32 R12, R12, c[0x0][0x1a8], R18 ;  /* 0x00006a000c0c7a25 */ /* 0x000fc800078e0012 */
[C---:B------:R-:W-:Y:S01]  /*12f0*/  IMAD R20, R9.reuse, c[0x0][0x1e4], R20 ;  /* 0x0000790009147a24 */ /* 0x040fe200078e0214 */
[----:B------:R-:W-:Y:S01]  /*1300*/  LEA R8, P2, R12, c[0x0][0x160], 0x1 ;  /* 0x000058000c087a11 */ /* 0x000fe200078408ff */
[----:B------:R-:W-:-:S04]  /*1310*/  IMAD.WIDE.U32 R22, R9, c[0x0][0x1e0], R14 ;  /* 0x0000780009167a25 */ /* 0x000fc800078e000e */
[----:B------:R-:W-:Y:S01]  /*1320*/  IMAD.IADD R6, R13, 0x1, R6 ;  /* 0x000000010d067824 */ /* 0x000fe200078e0206 */
[----:B------:R-:W-:Y:S01]  /*1330*/  IADD3 R13, R9, UR7, RZ ;  /* 0x00000007090d7c10 */ /* 0x000fe2000fffe0ff */
[----:B------:R-:W-:Y:S01]  /*1340*/  IMAD.IADD R21, R23, 0x1, R20 ;  /* 0x0000000117157824 */ /* 0x000fe200078e0214 */
[----:B------:R1:W3:Y:S01]  /*1350*/  SHFL.IDX PT, R18, R8, RZ, 0x181f ;  /* 0x00181fff08127589 */ /* 0x0002e200000e0000 */
[----:B------:R-:W-:Y:S01]  /*1360*/  IMAD.SHL.U32 R4, R2, 0x40, RZ ;  /* 0x0000004002047824 */ /* 0x000fe200078e00ff */
[----:B------:R-:W-:Y:S01]  /*1370*/  ISETP.GE.AND P4, PT, R13, UR4, PT ;  /* 0x000000040d007c0c */ /* 0x000fe2000bf86270 */
[----:B------:R-:W-:Y:S01]  /*1380*/  IMAD.MOV.U32 R20, RZ, RZ, R22 ;  /* 0x000000ffff147224 */ /* 0x000fe200078e0016 */
[----:B------:R-:W-:Y:S01]  /*1390*/  LEA.HI.X R6, R12, c[0x0][0x164], R6, 0x1, P2 ;  /* 0x000059000c067a11 */ /* 0x000fe200010f0c06 */
[----:B------:R-:W-:Y:S01]  /*13a0*/  IMAD.SHL.U32 R5, R197, 0x8, RZ ;  /* 0x00000008c5057824 */ /* 0x000fe200078e00ff */
[----:B------:R-:W-:Y:S01]  /*13b0*/  LOP3.LUT R4, R4, 0x1c0, RZ, 0xc0, !PT ;  /* 0x000001c004047812 */ /* 0x000fe200078ec0ff */
[----:B------:R-:W-:-:S02]  /*13c0*/  IMAD.WIDE.U32 R202, R202, c[0x0][0x1e8], R20 ;  /* 0x00007a00caca7a25 */ /* 0x000fc400078e0014 */
[----:B------:R1:W4:Y:S01]  /*13d0*/  SHFL.IDX PT, R19, R6, RZ, 0x181f ;  /* 0x00181fff06137589 */ /* 0x00032200000e0000 */
[----:B------:R-:W-:Y:S01]  /*13e0*/  LOP3.LUT R5, R4, 0x8, R5, 0xf8, !PT ;  /* 0x0000000804057812 */ /* 0x000fe200078ef805 */
[----:B------:R-:W-:Y:S01]  /*13f0*/  IMAD.SHL.U32 R7, R56, 0x8, RZ ;  /* 0x0000000838077824 */ /* 0x000fe200078e00ff */
[----:B------:R-:W-:Y:S01]  /*1400*/  SHF.R.U32.HI R4, RZ, 0x3, R4 ;  /* 0x00000003ff047819 */ /* 0x000fe20000011604 */
[----:B------:R-:W-:Y:S01]  /*1410*/  IMAD.MOV.U32 R2, RZ, RZ, 0x10 ;  /* 0x00000010ff027424 */ /* 0x000fe200078e00ff */
[----:B------:R-:W-:Y:S01]  /*1420*/  IADD3 R203, R203, UR10, RZ ;  /* 0x0000000acbcb7c10 */ /* 0x000fe2000fffe0ff */
[----:B------:R-:W-:Y:S01]  /*1430*/  IMAD.SHL.U32 R10, R10, 0x8, RZ ;  /* 0x000000080a0a7824 */ /* 0x000fe200078e00ff */
[----:B------:R-:W-:Y:S01]  /*1440*/  LOP3.LUT R4, R5, R4, RZ, 0x3c, !PT ;  /* 0x0000000405047212 */ /* 0x000fe200078e3cff */
[----:B------:R-:W-:Y:S01]  /*1450*/  IMAD.SHL.U32 R11, R11, 0x40, RZ ;  /* 0x000000400b0b7824 */ /* 0x000fe200078e00ff */
[----:B------:R-:W-:Y:S02]  /*1460*/  IADD3 R5, R14, 0x40, RZ ;  /* 0x000000400e057810 */ /* 0x000fe40007ffe0ff */
[----:B------:R-:W-:-:S02]  /*1470*/  SEL R2, R2, 0xfffffff0, !P0 ;  /* 0xfffffff002027807 */ /* 0x000fc40004000000 */
[----:B------:R-:W-:Y:S02]  /*1480*/  ISETP.GE.AND P5, PT, R7, c[0x0][0x198], PT ;  /* 0x0000660007007a0c */ /* 0x000fe40003fa6270 */
[C---:B------:R-:W-:Y:S02]  /*1490*/  ISETP.GE.AND P2, PT, R5.reuse, c[0x0][0x1d4], PT ;  /* 0x0000750005007a0c */ /* 0x040fe40003f46270 */
[----:B------:R-:W-:Y:S02]  /*14a0*/  ISETP.GE.AND P0, PT, R5, c[0x0][0x198], PT ;  /* 0x0000660005007a0c */ /* 0x000fe40003f06270 */
[----:B------:R-:W-:Y:S02]  /*14b0*/  LOP3.LUT R199, R199, 0xfffffe00, R10, 0xf8, !PT ;  /* 0xfffffe00c7c77812 */ /* 0x000fe400078ef80a */
[----:B------:R-:W-:Y:S02]  /*14c0*/  LOP3.LUT R4, R4, 0xfffffe00, R11, 0xf8, !PT ;  /* 0xfffffe0004047812 */ /* 0x000fe400078ef80b */
[----:B--2---:R-:W-:Y:S01]  /*14d0*/  @P3 SHF.R.S32.HI R17, RZ, 0x1f, R16 ;  /* 0x0000001fff113819 */ /* 0x004fe20000011410 */
[----:B------:R-:W-:Y:S01]  /*14e0*/  @!P3 IMAD.MOV.U32 R17, RZ, RZ, R3 ;  /* 0x000000ffff11b224 */ /* 0x000fe200078e0003 */
[----:B------:R-:W-:Y:S01]  /*14f0*/  MOV R3, 0x20 ;  /* 0x0000002000037802 */ /* 0x000fe20000000f00 */
[----:B------:R-:W-:Y:S01]  /*1500*/  @!P3 IMAD.MOV.U32 R16, RZ, RZ, R0 ;  /* 0x000000ffff10b224 */ /* 0x000fe200078e0000 */
[----:B------:R-:W-:Y:S01]  /*1510*/  IADD3 R0, R7, 0x80, RZ ;  /* 0x0000008007007810 */ /* 0x000fe20007ffe0ff */
[----:B------:R-:W-:Y:S01]  /*1520*/  IMAD R209, R17, c[0x0][0x1f0], RZ ;  /* 0x00007c0011d17a24 */ /* 0x000fe200078e02ff */
[----:B------:R-:W-:Y:S01]  /*1530*/  SEL R3, R3, 0xffffffe0, !P6 ;  /* 0xffffffe003037807 */ /* 0x000fe20007000000 */
[----:B------:R-:W-:Y:S01]  /*1540*/  IMAD R207, R17, c[0x0][0x218], RZ ;  /* 0x0000860011cf7a24 */ /* 0x000fe200078e02ff */
[----:B------:R-:W-:Y:S01]  /*1550*/  ISETP.GE.AND P6, PT, R0, c[0x0][0x198], PT ;  /* 0x0000660000007a0c */ /* 0x000fe20003fc6270 */
[----:B------:R-:W-:Y:S01]  /*1560*/  IMAD R209, R16, c[0x0][0x1f4], R209 ;  /* 0x00007d0010d17a24 */ /* 0x000fe200078e02d1 */
[----:B------:R-:W-:Y:S01]  /*1570*/  ISETP.GE.AND P3, PT, R14, c[0x0][0x1d4], PT ;  /* 0x000075000e007a0c */ /* 0x000fe20003f66270 */
[C---:B------:R-:W-:Y:S01]  /*1580*/  IMAD R207, R16.reuse, c[0x0][0x21c], R207 ;  /* 0x0000870010cf7a24 */ /* 0x040fe200078e02cf */
[----:B------:R-:W-:Y:S01]  /*1590*/  P2R R12, PR, RZ, 0x40 ;  /* 0x00000040ff0c7803 */ /* 0x000fe20000000000 */
[----:B------:R-:W-:-:S04]  /*15a0*/  IMAD.WIDE.U32 R202, R16, c[0x0][0x1f0], R202 ;  /* 0x00007c0010ca7a25 */ /* 0x000fc800078e00ca */
[----:B------:R-:W-:-:S04]  /*15b0*/  IMAD.WIDE.U32 R200, R16, c[0x0][0x218], R200 ;  /* 0x0000860010c87a25 */ /* 0x000fc800078e00c8 */
[----:B------:R-:W-:Y:S02]  /*15c0*/  IMAD.IADD R209, R203, 0x1, R209 ;  /* 0x00000001cbd17824 */ /* 0x000fe400078e02d1 */
[----:B------:R-:W-:Y:S01]  /*15d0*/  IMAD.IADD R207, R201, 0x1, R207 ;  /* 0x00000001c9cf7824 */ /* 0x000fe200078e02cf */
[----:B------:R-:W-:Y:S05]  /*15e0*/  @P4 BRA `(.L_x_346) ;  /* 0x000000f000004947 */ /* 0x000fea0003800000 */
[----:B-1-34-:R-:W-:Y:S01]  /*15f0*/  SHF.R.S32.HI R10, RZ, 0x1f, R5 ;  /* 0x0000001fff0a7819 */ /* 0x01afe20000011405 */
[----:B------:R-:W-:Y:S01]  /*1600*/  IMAD.SHL.U32 R12, R199, 0x2, RZ ;  /* 0x00000002c70c7824 */ /* 0x000fe200078e00ff */
[----:B------:R-:W-:Y:S02]  /*1610*/  SHF.R.S32.HI R17, RZ, 0x1f, R0 ;  /* 0x0000001fff117819 */ /* 0x000fe40000011400 */
[----:B------:R-:W-:Y:S02]  /*1620*/  LEA.HI R11, R10, R5, RZ, 0x3 ;  /* 0x000000050a0b7211 */ /* 0x000fe400078f18ff */
[----:B------:R-:W-:Y:S02]  /*1630*/  LEA.HI R10, R17, R0, RZ, 0x3 ;  /* 0x00000000110a7211 */ /* 0x000fe400078f18ff */
[----:B------:R-:W-:-:S02]  /*1640*/  LEA R16, P4, R7, R18, 0x1 ;  /* 0x0000001207107211 */ /* 0x000fc400078808ff */
[----:B------:R-:W-:Y:S02]  /*1650*/  LOP3.LUT R11, R11, 0xfffffff8, RZ, 0xc0, !PT ;  /* 0xfffffff80b0b7812 */ /* 0x000fe400078ec0ff */
[----:B------:R-:W-:Y:S02]  /*1660*/  LOP3.LUT R10, R10, 0xfffffff8, RZ, 0xc0, !PT ;  /* 0xfffffff80a0a7812 */ /* 0x000fe400078ec0ff */
[----:B------:R-:W-:Y:S01]  /*1670*/  LEA.HI.X R17, R7, R19, R15, 0x1, P4 ;  /* 0x0000001307117211 */ /* 0x000fe200020f0c0f */
[----:B------:R-:W-:-:S04]  /*1680*/  IMAD.WIDE R20, R11, 0x2, R18 ;  /* 0x000000020b147825 */ /* 0x000fc800078e0212 */
[----:B------:R-:W-:Y:S01]  /*1690*/  IMAD.WIDE R10, R10, 0x2, R18 ;  /* 0x000000020a0a7825 */ /* 0x000fe200078e0212 */
[----:B------:R-:W-:Y:S01]  /*16a0*/  @!PT LDS RZ, [RZ] ;  /* 0x00000000fffff984 */ /* 0x000fe20000000800 */
[----:B------:R1:W-:Y:S04]  /*16b0*/  LDGSTS.E.BYPASS.LTC128B.128 [R12+0xc100], [R16.64], !P5 ;  /* 0x0c100000100c7fae */ /* 0x0003e8000e901d50 */
[----:B------:R1:W-:Y:S04]  /*16c0*/  LDGSTS.E.BYPASS.LTC128B.128 [R12+0x10100], [R20.64], !P0 ;  /* 0x10100000140c7fae */ /* 0x0003e8000c101d50 */
[----:B------:R1:W-:Y:S02]  /*16d0*/  LDGSTS.E.BYPASS.LTC128B.128 [R12+0x14100], [R10.64], !P6 ;  /* 0x141000000a0c7fae */ /* 0x0003e4000f101d50 */
.L_x_346:
[----:B-1-34-:R-:W-:Y:S05]  /*16e0*/  BSYNC B0 ;  /* 0x0000000000007941 */ /* 0x01afea0003800000 */
.L_x_345:
[----:B------:R-:W-:Y:S01]  /*16f0*/  IADD3 R10, R13, 0x20, RZ ;  /* 0x000000200d0a7810 */ /* 0x000fe20007ffe0ff */
[----:B------:R1:W2:Y:S01]  /*1700*/  SHFL.IDX PT, R17, R6, 0x1, 0x181f ;  /* 0x00381f0006117f89 */ /* 0x0002a200000e0000 */
[----:B------:R-:W-:Y:S02]  /*1710*/  BSSY B0, `(.L_x_347) ;  /* 0x0000014000007945 */ /* 0x000fe40003800000 */
[----:B------:R-:W-:Y:S01]  /*1720*/  ISETP.GE.AND P4, PT, R10, UR4, PT ;  /* 0x000000040a007c0c */ /* 0x000fe2000bf86270 */
[----:B------:R1:W3:-:S12]  /*1730*/  SHFL.IDX PT, R16, R8, 0x1, 0x181f ;  /* 0x00381f0008107f89 */ /* 0x0002d800000e0000 */
[----:B------:R-:W-:Y:S05]  /*1740*/  @P4 BRA `(.L_x_348) ;  /* 0x0000010000004947 */ /* 0x000fea0003800000 */
[----:B------:R-:W-:Y:S02]  /*1750*/  IADD3 R11, R7, 0x80, RZ ;  /* 0x00000080070b7810 */ /* 0x000fe40007ffe0ff */
[----:B------:R-:W-:Y:S02]  /*1760*/  SHF.R.S32.HI R12, RZ, 0x1f, R5 ;  /* 0x0000001fff0c7819 */ /* 0x000fe40000011405 */
[----:B------:R-:W-:Y:S02]  /*1770*/  SHF.R.S32.HI R10, RZ, 0x1f, R11 ;  /* 0x0000001fff0a7819 */ /* 0x000fe4000001140b */
[----:B------:R-:W-:Y:S02]  /*1780*/  LEA.HI R12, R12, R5, RZ, 0x3 ;  /* 0x000000050c0c7211 */ /* 0x000fe400078f18ff */
[----:B------:R-:W-:Y:S01]  /*1790*/  LEA.HI R10, R10, R11, RZ, 0x3 ;  /* 0x0000000b0a0a7211 */ /* 0x000fe200078f18ff */
[----:B------:R-:W-:Y:S01]  /*17a0*/  IMAD.SHL.U32 R11, R199, 0x2, RZ ;  /* 0x00000002c70b7824 */ /* 0x000fe200078e00ff */
[----:B---3--:R-:W-:-:S02]  /*17b0*/  LEA R18, P4, R7, R16, 0x1 ;  /* 0x0000001007127211 */ /* 0x008fc400078808ff */
[----:B------:R-:W-:Y:S02]  /*17c0*/  LOP3.LUT R12, R12, 0xfffffff8, RZ, 0xc0, !PT ;  /* 0xfffffff80c0c7812 */ /* 0x000fe400078ec0ff */
[----:B------:R-:W-:Y:S02]  /*17d0*/  LOP3.LUT R10, R10, 0xfffffff8, RZ, 0xc0, !PT ;  /* 0xfffffff80a0a7812 */ /* 0x000fe400078ec0ff */
[----:B--2---:R-:W-:Y:S01]  /*17e0*/  LEA.HI.X R19, R7, R17, R15, 0x1, P4 ;  /* 0x0000001107137211 */ /* 0x004fe200020f0c0f */
[----:B------:R-:W-:-:S04]  /*17f0*/  IMAD.WIDE R20, R12, 0x2, R16 ;  /* 0x000000020c147825 */ /* 0x000fc800078e0210 */
[----:B------:R-:W-:Y:S01]  /*1800*/  IMAD.WIDE R16, R10, 0x2, R16 ;  /* 0x000000020a107825 */ /* 0x000fe200078e0210 */
[----:B------:R-:W-:Y:S01]  /*1810*/  @!PT LDS RZ, [RZ] ;  /* 0x00000000fffff984 */ /* 0x000fe20000000800 */
[----:B------:R2:W-:Y:S04]  /*1820*/  LDGSTS.E.BYPASS.LTC128B.128 [R11+0xd100], [R18.64], !P5 ;  /* 0x0d100000120b7fae */ /* 0x0005e8000e901d50 */
[----:B------:R2:W-:Y:S04]  /*1830*/  LDGSTS.E.BYPASS.LTC128B.128 [R11+0x11100], [R20.64], !P0 ;  /* 0x11100000140b7fae */ /* 0x0005e8000c101d50 */
[----:B------:R2:W-:Y:S02]  /*1840*/  LDGSTS.E.BYPASS.LTC128B.128 [R11+0x15100], [R16.64], !P6 ;  /* 0x15100000100b7fae */ /* 0x0005e4000f101d50 */
.L_x_348:
[----:B------:R-:W-:Y:S05]  /*1850*/  BSYNC B0 ;  /* 0x0000000000007941 */ /* 0x000fea0003800000 */
.L_x_347:
[----:B------:R-:W-:Y:S01]  /*1860*/  IADD3 R10, R13, 0x40, RZ ;  /* 0x000000400d0a7810 */ /* 0x000fe20007ffe0ff */
[----:B--2---:R2:W4:Y:S01]  /*1870*/  SHFL.IDX PT, R17, R6, 0x2, 0x181f ;  /* 0x00581f0006117f89 */ /* 0x00452200000e0000 */
[----:B------:R-:W-:Y:S02]  /*1880*/  BSSY B0, `(.L_x_349) ;  /* 0x0000014000007945 */ /* 0x000fe40003800000 */
[----:B------:R-:W-:Y:S01]  /*1890*/  ISETP.GE.AND P4, PT, R10, UR4, PT ;  /* 0x000000040a007c0c */ /* 0x000fe2000bf86270 */
[----:B---3--:R2:W3:-:S12]  /*18a0*/  SHFL.IDX PT, R16, R8, 0x2, 0x181f ;  /* 0x00581f0008107f89 */ /* 0x0084d800000e0000 */
        /* <DEDUP_REMOVED lines=10> */
[----:B----4-:R-:W-:Y:S01]  /*1950*/  LEA.HI.X R19, R7, R17, R15, 0x1, P4 ;  /* 0x0000001107137211 */ /* 0x010fe200020f0c0f */
[----:B------:R-:W-:-:S04]  /*1960*/  IMAD.WIDE R20, R12, 0x2, R16 ;  /* 0x000000020c147825 */ /* 0x000fc800078e0210 */
[----:B------:R-:W-:Y:S01]  /*1970*/  IMAD.WIDE R16, R10, 0x2, R16 ;  /* 0x000000020a107825 */ /* 0x000fe200078e0210 */
[----:B------:R-:W-:Y:S01]  /*1980*/  @!PT LDS RZ, [RZ] ;  /* 0x00000000fffff984 */ /* 0x000fe20000000800 */
[----:B------:R3:W-:Y:S04]  /*1990*/  LDGSTS.E.BYPASS.LTC128B.128 [R11+0xe100], [R18.64], !P5 ;  /* 0x0e100000120b7fae */ /* 0x0007e8000e901d50 */
[----:B------:R3:W-:Y:S04]  /*19a0*/  LDGSTS.E.BYPASS.LTC128B.128 [R11+0x12100], [R20.64], !P0 ;  /* 0x12100000140b7fae */ /* 0x0007e8000c101d50 */
[----:B------:R3:W-:Y:S02]  /*19b0*/  LDGSTS.E.BYPASS.LTC128B.128 [R11+0x16100], [R16.64], !P6 ;  /* 0x16100000100b7fae */ /* 0x0007e4000f101d50 */
.L_x_350:
[----:B------:R-:W-:Y:S05]  /*19c0*/  BSYNC B0 ;  /* 0x0000000000007941 */ /* 0x000fea0003800000 */
.L_x_349:
[----:B---3--:R3:W5:Y:S01]  /*19d0*/  SHFL.IDX PT, R16, R8, 0x3, 0x181f ;  /* 0x00781f0008107f89 */ /* 0x00876200000e0000 */
[----:B------:R-:W-:Y:S01]  /*19e0*/  IADD3 R13, R13, 0x60, RZ ;  /* 0x000000600d0d7810 */ /* 0x000fe20007ffe0ff */
[----:B------:R-:W-:Y:S01]  /*19f0*/  UIADD3 UR19, UR13, -0x1, URZ ;  /* 0xffffffff0d137890 */ /* 0x000fe2000fffe03f */
[----:B------:R-:W-:Y:S01]  /*1a00*/  IMAD.SHL.U32 R199, R199, 0x2, RZ ;  /* 0x00000002c7c77824 */ /* 0x000fe200078e00ff */
[----:B----4-:R4:W1:Y:S01]  /*1a10*/  SHFL.IDX PT, R17, R6, 0x3, 0x181f ;  /* 0x00781f0006117f89 */ /* 0x01086200000e0000 */
[----:B------:R-:W-:Y:S01]  /*1a20*/  ISETP.GE.AND P6, PT, R13, UR4, PT ;  /* 0x000000040d007c0c */ /* 0x000fe2000bfc6270 */
[----:B------:R-:W-:Y:S01]  /*1a30*/  USHF.L.U32 UR14, UR19, 0x6, URZ ;  /* 0x00000006130e7899 */ /* 0x000fe2000800063f */
[----:B------:R-:W-:Y:S01]  /*1a40*/  IMAD.MOV.U32 R208, RZ, RZ, R202 ;  /* 0x000000ffffd07224 */ /* 0x000fe200078e00ca */
[----:B------:R-:W-:Y:S01]  /*1a50*/  ULDC.64 UR10, c[0x0][0x1e0] ;  /* 0x00007800000a7ab9 */ /* 0x000fe20000000a00 */
[CC--:B------:R-:W-:Y:S01]  /*1a60*/  LEA.HI R81, R83.reuse, R80.reuse, RZ, 0x5 ;  /* 0x0000005053517211 */ /* 0x0c0fe200078f28ff */
[----:B------:R-:W-:Y:S01]  /*1a70*/  UMOV UR9, 0x6 ;  /* 0x0000000600097882 */ /* 0x000fe20000000000 */
[----:B------:R-:W-:Y:S01]  /*1a80*/  LEA.HI R83, R83, R80, RZ, 0x2 ;  /* 0x0000005053537211 */ /* 0x000fe200078f10ff */
[----:B------:R-:W-:-:S02]  /*1a90*/  USHF.L.U32 UR21, UR10, 0x6, URZ ;  /* 0x000000060a157899 */ /* 0x000fc4000800063f */
[----:B------:R-:W-:Y:S01]  /*1aa0*/  USHF.L.U64.HI UR20, UR10, UR9, UR11 ;  /* 0x000000090a147299 */ /* 0x000fe2000801020b */
[----:B------:R-:W-:Y:S01]  /*1ab0*/  LOP3.LUT R83, R83, 0xfffffffc, RZ, 0xc0, !PT ;  /* 0xfffffffc53537812 */ /* 0x000fe200078ec0ff */
[----:B------:R-:W-:Y:S02]  /*1ac0*/  USHF.R.S32.HI UR22, URZ, 0x1f, UR19 ;  /* 0x0000001f3f167899 */ /* 0x000fe40008011413 */
[----:B------:R-:W-:Y:S02]  /*1ad0*/  UIMAD UR4, UR20, UR19, URZ ;  /* 0x00000013140472a4 */ /* 0x000fe4000f8e023f */
[----:B------:R-:W-:Y:S02]  /*1ae0*/  USHF.L.U32 UR12, UR10, 0x5, URZ ;  /* 0x000000050a0c7899 */ /* 0x000fe4000800063f */
[----:B------:R-:W-:Y:S01]  /*1af0*/  UIMAD UR4, UR22, UR21, UR4 ;  /* 0x00000015160472a4 */ /* 0x000fe2000f8e0204 */
[----:B-123--:R-:W-:Y:S01]  /*1b00*/  @!P6 SHF.R.S32.HI R8, RZ, 0x1f, R5 ;  /* 0x0000001fff08e819 */ /* 0x00efe20000011405 */
[----:B------:R-:W-:Y:S01]  /*1b10*/  UISETP.GT.AND UP0, UPT, UR19, UR8, UPT ;  /* 0x000000081300728c */ /* 0x000fe2000bf04270 */
[C---:B-----5:R-:W-:Y:S01]  /*1b20*/  @!P6 LEA R12, P4, R7.reuse, R16, 0x1 ;  /* 0x00000010070ce211 */ /* 0x060fe200078808ff */
[----:B----4-:R-:W-:Y:S01]  /*1b30*/  IMAD.U32 R6, RZ, RZ, UR14 ;  /* 0x0000000eff067e24 */ /* 0x010fe2000f8e00ff */
[----:B------:R-:W-:Y:S01]  /*1b40*/  @!P6 LEA.HI R11, R8, R5, RZ, 0x3 ;  /* 0x00000005080be211 */ /* 0x000fe200078f18ff */
[----:B------:R-:W-:Y:S01]  /*1b50*/  IMAD.U32 R5, RZ, RZ, UR21 ;  /* 0x00000015ff057e24 */ /* 0x000fe2000f8e00ff */
[----:B------:R-:W-:-:S02]  /*1b60*/  @!P6 LEA.HI.X R13, R7, R17, R15, 0x1, P4 ;  /* 0x00000011070de211 */ /* 0x000fc400020f0c0f */
[----:B------:R-:W-:Y:S01]  /*1b70*/  IADD3 R10, -R6, c[0x0][0x1d0], -R9 ;  /* 0x00007400060a7a10 */ /* 0x000fe20007ffe909 */
[----:B------:R-:W-:Y:S01]  /*1b80*/  IMAD.WIDE.U32 R14, R5, UR19, R208 ;  /* 0x00000013050e7c25 */ /* 0x000fe2000f8e00d0 */
[----:B------:R-:W-:Y:S01]  /*1b90*/  @!P6 LOP3.LUT R11, R11, 0xfffffff8, RZ, 0xc0, !PT ;  /* 0xfffffff80b0be812 */ /* 0x000fe200078ec0ff */
[----:B------:R-:W-:Y:S01]  /*1ba0*/  @!PT LDS RZ, [RZ] ;  /* 0x00000000fffff984 */ /* 0x000fe20000000800 */
[----:B------:R1:W-:Y:S01]  /*1bb0*/  @!P6 LDGSTS.E.BYPASS.LTC128B.128 [R199+0xf100], [R12.64], !P5 ;  /* 0x0f1000000cc7efae */ /* 0x0003e2000e901d50 */
[C---:B------:R-:W-:Y:S02]  /*1bc0*/  ISETP.GE.AND P5, PT, R10.reuse, 0x1, PT ;  /* 0x000000010a00780c */ /* 0x040fe40003fa6270 */
[----:B------:R-:W-:Y:S01]  /*1bd0*/  ISETP.GE.AND P4, PT, R10, 0x21, PT ;  /* 0x000000210a00780c */ /* 0x000fe20003f86270 */
[----:B------:R-:W-:Y:S01]  /*1be0*/  @!P6 IMAD.WIDE R18, R11, 0x2, R16 ;  /* 0x000000020b12e825 */ /* 0x000fe200078e0210 */
[----:B------:R-:W-:Y:S01]  /*1bf0*/  IADD3 R8, R15, UR4, RZ ;  /* 0x000000040f087c10 */ /* 0x000fe2000fffe0ff */
[----:B------:R-:W-:Y:S02]  /*1c00*/  UMOV UR4, 0x5 ;  /* 0x0000000500047882 */ /* 0x000fe40000000000 */
[----:B------:R-:W-:Y:S01]  /*1c10*/  USHF.L.U64.HI UR11, UR10, UR4, UR11 ;  /* 0x000000040a0b7299 */ /* 0x000fe2000801020b */
[----:B------:R2:W-:Y:S02]  /*1c20*/  @!P6 LDGSTS.E.BYPASS.LTC128B.128 [R199+0x13100], [R18.64], !P0 ;  /* 0x1310000012c7efae */ /* 0x0005e4000c101d50 */
[----:B------:R-:W-:-:S02]  /*1c30*/  ULDC.64 UR4, c[0x0][0x208] ;  /* 0x0000820000047ab9 */ /* 0x000fc40000000a00 */
[----:B------:R-:W-:Y:S02]  /*1c40*/  UIMAD UR10, UR22, UR4, URZ ;  /* 0x00000004160a72a4 */ /* 0x000fe4000f8e023f */
[----:B------:R-:W-:Y:S02]  /*1c50*/  UIMAD.WIDE.U32 UR22, UR19, UR4, URZ ;  /* 0x00000004131672a5 */ /* 0x000fe4000f8e003f */
[----:B------:R-:W-:Y:S02]  /*1c60*/  UIMAD UR10, UR19, UR5, UR10 ;  /* 0x00000005130a72a4 */ /* 0x000fe4000f8e020a */
[----:B------:R-:W-:Y:S02]  /*1c70*/  USHF.L.U64.HI UR9, UR4, UR9, UR5 ;  /* 0x0000000904097299 */ /* 0x000fe40008010205 */
[----:B------:R-:W-:Y:S02]  /*1c80*/  UIADD3 UR10, UR23, UR10, URZ ;  /* 0x0000000a170a7290 */ /* 0x000fe4000fffe03f */
[----:B------:R-:W-:-:S02]  /*1c90*/  @UP0 UIADD3 UR5, UR13, -0x2, URZ ;  /* 0xfffffffe0d050890 */ /* 0x000fc4000fffe03f */
[----:B------:R-:W-:Y:S01]  /*1ca0*/  UMOV UR19, 0x1 ;  /* 0x0000000100137882 */ /* 0x000fe20000000000 */
[----:B-1----:R-:W-:-:S04]  /*1cb0*/  @P5 LEA R12, P0, R14, c[0x0][0x1c8], 0x1 ;  /* 0x000072000e0c5a11 */ /* 0x002fc800078008ff */
[C---:B------:R-:W-:Y:S02]  /*1cc0*/  @P5 LEA.HI.X R13, R14.reuse, c[0x0][0x1cc], R8, 0x1, P0 ;  /* 0x000073000e0d5a11 */ /* 0x040fe400000f0c08 */
[----:B------:R-:W-:-:S04]  /*1cd0*/  @P4 IADD3 R10, P0, R14, UR12, RZ ;  /* 0x0000000c0e0a4c10 */ /* 0x000fc8000ff1e0ff */
[----:B------:R-:W-:Y:S02]  /*1ce0*/  @P4 IADD3.X R11, R8, UR11, RZ, P0, !PT ;  /* 0x0000000b080b4c10 */ /* 0x000fe400087fe4ff */
[----:B------:R-:W-:Y:S02]  /*1cf0*/  @!P6 IADD3 R8, R7, 0x80, RZ ;  /* 0x000000800708e810 */ /* 0x000fe40007ffe0ff */
[C---:B------:R-:W-:Y:S02]  /*1d00*/  @P4 LEA R14, P0, R10.reuse, c[0x0][0x1c8], 0x1 ;  /* 0x000072000a0e4a11 */ /* 0x040fe400078008ff */
[----:B------:R-:W-:Y:S02]  /*1d10*/  @!P6 SHF.R.S32.HI R7, RZ, 0x1f, R8 ;  /* 0x0000001fff07e819 */ /* 0x000fe40000011408 */
[----:B------:R-:W-:Y:S01]  /*1d20*/  @P4 LEA.HI.X R15, R10, c[0x0][0x1cc], R11, 0x1, P0 ;  /* 0x000073000a0f4a11 */ /* 0x000fe200000f0c0b */
[----:B------:R-:W-:Y:S01]  /*1d30*/  IMAD.U32 R10, RZ, RZ, UR22 ;  /* 0x00000016ff0a7e24 */ /* 0x000fe2000f8e00ff */
[----:B------:R-:W-:-:S02]  /*1d40*/  @!P6 LEA.HI R7, R7, R8, RZ, 0x3 ;  /* 0x000000080707e211 */ /* 0x000fc400078f18ff */
[----:B------:R-:W-:Y:S01]  /*1d50*/  ISETP.GE.AND P0, PT, R0, c[0x0][0x198], PT ;  /* 0x0000660000007a0c */ /* 0x000fe20003f06270 */
[----:B------:R-:W-:Y:S01]  /*1d60*/  IMAD.SHL.U32 R0, R56, 0x40, RZ ;  /* 0x0000004038007824 */ /* 0x000fe200078e00ff */
[----:B------:R-:W-:-:S04]  /*1d70*/  @!P6 LOP3.LUT R7, R7, 0xfffffff8, RZ, 0xc0, !PT ;  /* 0xfffffff80707e812 */ /* 0x000fc800078ec0ff */
[----:B------:R-:W-:Y:S01]  /*1d80*/  LOP3.LUT R8, R0, 0x1c0, RZ, 0xc0, !PT ;  /* 0x000001c000087812 */ /* 0x000fe200078ec0ff */
[----:B------:R-:W-:-:S03]  /*1d90*/  @!P6 IMAD.WIDE R16, R7, 0x2, R16 ;  /* 0x000000020710e825 */ /* 0x000fc600078e0210 */
[----:B------:R-:W-:Y:S01]  /*1da0*/  SHF.R.U32.HI R11, RZ, 0x3, R8 ;  /* 0x00000003ff0b7819 */ /* 0x000fe20000011608 */
[----:B------:R-:W-:Y:S02]  /*1db0*/  IMAD.SHL.U32 R7, R9, 0x8, RZ ;  /* 0x0000000809077824 */ /* 0x000fe400078e00ff */
[----:B------:R2:W-:Y:S03]  /*1dc0*/  @!P6 LDGSTS.E.BYPASS.LTC128B.128 [R199+0x17100], [R16.64], !P0 ;  /* 0x1710000010c7efae */ /* 0x0005e6000c101d50 */
[----:B------:R-:W-:Y:S01]  /*1dd0*/  LOP3.LUT R0, R8, 0x8, R7, 0xf8, !PT ;  /* 0x0000000808007812 */ /* 0x000fe200078ef807 */
[----:B------:R-:W0:Y:S01]  /*1de0*/  LDGDEPBAR ;  /* 0x00000000000079af */ /* 0x000e220000000000 */
[----:B------:R-:W-:Y:S02]  /*1df0*/  SHF.R.S32.HI R7, RZ, 0x5, R81 ;  /* 0x00000005ff077819 */ /* 0x000fe40000011451 */
[----:B------:R-:W-:Y:S01]  /*1e00*/  LOP3.LUT R0, R0, R11, RZ, 0x3c, !PT ;  /* 0x0000000b00007212 */ /* 0x000fe200078e3cff */
[----:B------:R-:W-:Y:S01]  /*1e10*/  BAR.SYNC.DEFER_BLOCKING 0x0 ;  /* 0x0000000000007b1d */ /* 0x000fe20000010000 */
[----:B------:R-:W-:Y:S01]  /*1e20*/  IMAD.U32 R11, RZ, RZ, UR23 ;  /* 0x00000017ff0b7e24 */ /* 0x000fe2000f8e00ff */
[----:B------:R-:W-:Y:S01]  /*1e30*/  LEA R11, P0, R10, R200, 0x6 ;  /* 0x000000c80a0b7211 */ /* 0x000fe200078030ff */
[----:B------:R-:W-:Y:S01]  /*1e40*/  IMAD R198, R7, 0x400, R4 ;  /* 0x0000040007c67824 */ /* 0x000fe200078e0204 */
[----:B------:R-:W-:Y:S01]  /*1e50*/  SEL R8, RZ, 0x1, P3 ;  /* 0x00000001ff087807 */ /* 0x000fe20001800000 */
[----:B------:R-:W-:Y:S01]  /*1e60*/  IMAD R197, R197, 0x200, R0 ;  /* 0x00000200c5c57824 */ /* 0x000fe200078e0200 */
[----:B------:R-:W-:Y:S01]  /*1e70*/  LOP3.LUT R81, R81, 0xffffffe0, RZ, 0xc0, !PT ;  /* 0xffffffe051517812 */ /* 0x000fe200078ec0ff */
[----:B------:R-:W-:-:S02]  /*1e80*/  IMAD.SHL.U32 R198, R198, 0x2, RZ ;  /* 0x00000002c6c67824 */ /* 0x000fc400078e00ff */
[----:B------:R-:W-:Y:S02]  /*1e90*/  IMAD.SHL.U32 R197, R197, 0x2, RZ ;  /* 0x00000002c5c57824 */ /* 0x000fe400078e00ff */
[--C-:B------:R-:W-:Y:S02]  /*1ea0*/  IMAD R194, R2, 0x2, R198.reuse ;  /* 0x0000000202c27824 */ /* 0x100fe400078e02c6 */
[----:B------:R-:W-:Y:S01]  /*1eb0*/  IMAD R193, R3, 0x2, R198 ;  /* 0x0000000203c17824 */ /* 0x000fe200078e02c6 */
[----:B------:R-:W-:Y:S01]  /*1ec0*/  IADD3 R196, R197, 0x6120, RZ ;  /* 0x00006120c5c47810 */ /* 0x000fe20007ffe0ff */
[----:B------:R-:W-:Y:S01]  /*1ed0*/  IMAD R191, R3, 0x2, R194 ;  /* 0x0000000203bf7824 */ /* 0x000fe200078e02c2 */
        /* <DEDUP_REMOVED lines=9> */
[----:B------:R-:W-:-:S03]  /*1f70*/  LOP3.LUT P4, RZ, R56, 0x2, RZ, 0xc0, !PT ;  /* 0x0000000238ff7812 */ /* 0x000fc6000788c0ff */
[----:B------:R-:W0:Y:S01]  /*1f80*/  LDGDEPBAR ;  /* 0x00000000000079af */ /* 0x000e220000000000 */
[----:B-1----:R-:W-:Y:S01]  /*1f90*/  IMAD.U32 R13, RZ, RZ, UR10 ;  /* 0x0000000aff0d7e24 */ /* 0x002fe2000f8e00ff */
[----:B------:R-:W-:Y:S01]  /*1fa0*/  SEL R12, RZ, 0x2, P2 ;  /* 0x00000002ff0c7807 */ /* 0x000fe20001000000 */
[----:B------:R-:W-:Y:S02]  /*1fb0*/  USHF.L.U32 UR10, UR4, 0x6, URZ ;  /* 0x00000006040a7899 */ /* 0x000fe4000800063f */
[----:B------:R-:W-:Y:S01]  /*1fc0*/  @UP0 USHF.R.S32.HI UR4, URZ, 0x1f, UR5 ;  /* 0x0000001f3f040899 */ /* 0x000fe20008011405 */
[----:B------:R-:W-:Y:S02]  /*1fd0*/  LEA.HI.X R0, R10, R207, R13, 0x6, P0 ;  /* 0x000000cf0a007211 */ /* 0x000fe400000f340d */
[----:B------:R-:W-:Y:S02]  /*1fe0*/  LEA R58, P0, R11, c[0x0][0x1f8], 0x1 ;  /* 0x00007e000b3a7a11 */ /* 0x000fe400078008ff */
[----:B------:R-:W-:-:S02]  /*1ff0*/  SEL R13, RZ, 0x4, P1 ;  /* 0x00000004ff0d7807 */ /* 0x000fc40000800000 */
[----:B------:R-:W-:Y:S01]  /*2000*/  IADD3 R10, R197, 0x6100, RZ ;  /* 0x00006100c50a7810 */ /* 0x000fe20007ffe0ff */
[----:B------:R-:W-:-:S04]  /*2010*/  DEPBAR.LE SB0, 0x1 ;  /* 0x000080400000791a */ /* 0x000fc80000000000 */
[----:B------:R-:W-:-:S04]  /*2020*/  DEPBAR.LE SB0, 0x0 ;  /* 0x000080000000791a */ /* 0x000fc80000000000 */
[----:B------:R-:W-:Y:S01]  /*2030*/  BAR.SYNC.DEFER_BLOCKING 0x0 ;  /* 0x0000000000007b1d */ /* 0x000fe20000010000 */
[----:B------:R-:W-:Y:S02]  /*2040*/  LEA.HI.X R59, R11, c[0x0][0x1fc], R0, 0x1, P0 ;  /* 0x00007f000b3b7a11 */ /* 0x000fe400000f0c00 */
[----:B------:R-:W-:Y:S02]  /*2050*/  IADD3 R0, -R9, c[0x0][0x1d0], -R6 ;  /* 0x0000740009007a10 */ /* 0x000fe40007ffe906 */
[----:B------:R-:W-:Y:S02]  /*2060*/  IADD3 R8, R13, R12, R8 ;  /* 0x0000000c0d087210 */ /* 0x000fe40007ffe008 */
[----:B------:R-:W-:Y:S02]  /*2070*/  @P4 IADD3 R196, R10, -0x20, RZ ;  /* 0xffffffe00ac44810 */ /* 0x000fe40007ffe0ff */
[----:B------:R-:W-:Y:S02]  /*2080*/  ISETP.LT.OR P6, PT, R0, 0x1, P3 ;  /* 0x000000010000780c */ /* 0x000fe40001fc1670 */
[----:B------:R-:W-:-:S02]  /*2090*/  LOP3.LUT P5, RZ, R8, 0x2, RZ, 0xc0, !PT ;  /* 0x0000000208ff7812 */ /* 0x000fc400078ac0ff */
[----:B------:R-:W-:Y:S02]  /*20a0*/  LOP3.LUT P4, RZ, R8, 0x4, RZ, 0xc0, !PT ;  /* 0x0000000408ff7812 */ /* 0x000fe4000788c0ff */
[----:B------:R-:W-:Y:S02]  /*20b0*/  IADD3 R68, P0, R58, UR10, RZ ;  /* 0x0000000a3a447c10 */ /* 0x000fe4000ff1e0ff */
[----:B------:R-:W-:Y:S02]  /*20c0*/  IADD3 R187, R196, 0x800, RZ ;  /* 0x00000800c4bb7810 */ /* 0x000fe40007ffe0ff */
[----:B------:R-:W-:Y:S02]  /*20d0*/  IADD3.X R69, R59, UR9, RZ, P0, !PT ;  /* 0x000000093b457c10 */ /* 0x000fe400087fe4ff */
[C---:B------:R-:W-:Y:S02]  /*20e0*/  ISETP.LT.OR P0, PT, R0.reuse, 0x1, !P5 ;  /* 0x000000010000780c */ /* 0x040fe40006f01670 */
[----:B------:R-:W-:Y:S01]  /*20f0*/  ISETP.LT.OR P5, PT, R0, 0x21, !P5 ;  /* 0x000000210000780c */ /* 0x000fe20006fa1670 */
[----:B------:R-:W-:Y:S01]  /*2100*/  LDSM.16.M88.4 R40, [R198+0xc100] ;  /* 0x00c10000c628783b */ /* 0x000fe20000000200 */
[----:B------:R-:W-:-:S02]  /*2110*/  IADD3 R186, R196, 0x1000, RZ ;  /* 0x00001000c4ba7810 */ /* 0x000fc40007ffe0ff */
[C---:B------:R-:W-:Y:S01]  /*2120*/  IADD3 R185, R196.reuse, 0x1800, RZ ;  /* 0x00001800c4b97810 */ /* 0x040fe20007ffe0ff */
[----:B------:R-:W1:Y:S01]  /*2130*/  LDSM.16.M88.4 R28, [R197+0x6100] ;  /* 0x00610000c51c783b */ /* 0x000e620000000200 */
[C---:B------:R-:W-:Y:S02]  /*2140*/  IADD3 R183, R196.reuse, 0x2000, RZ ;  /* 0x00002000c4b77810 */ /* 0x040fe40007ffe0ff */
[C---:B------:R-:W-:Y:S01]  /*2150*/  IADD3 R182, R196.reuse, 0x2800, RZ ;  /* 0x00002800c4b67810 */ /* 0x040fe20007ffe0ff */
[----:B------:R-:W4:Y:S01]  /*2160*/  LDSM.16.M88.4 R20, [R197+0x6900] ;  /* 0x00690000c514783b */ /* 0x000f220000000200 */
[C---:B------:R-:W-:Y:S02]  /*2170*/  IADD3 R181, R196.reuse, 0x3000, RZ ;  /* 0x00003000c4b57810 */ /* 0x040fe40007ffe0ff */
[C---:B------:R-:W-:Y:S01]  /*2180*/  IADD3 R180, R196.reuse, 0x3800, RZ ;  /* 0x00003800c4b47810 */ /* 0x040fe20007ffe0ff */
[----:B------:R-:W2:Y:S01]  /*2190*/  LDSM.16.M88.4 R64, [R197+0x7100] ;  /* 0x00710000c540783b */ /* 0x000ea20000000200 */
[----:B------:R-:W-:-:S02]  /*21a0*/  IADD3 R179, R196, 0x4000, RZ ;  /* 0x00004000c4b37810 */ /* 0x000fc40007ffe0ff */
[C---:B------:R-:W-:Y:S01]  /*21b0*/  IADD3 R178, R196.reuse, 0x4800, RZ ;  /* 0x00004800c4b27810 */ /* 0x040fe20007ffe0ff */
[----:B------:R-:W5:Y:S01]  /*21c0*/  LDSM.16.M88.4 R48, [R197+0x7900] ;  /* 0x00790000c530783b */ /* 0x000f620000000200 */
[C---:B------:R-:W-:Y:S02]  /*21d0*/  IADD3 R177, R196.reuse, 0x5000, RZ ;  /* 0x00005000c4b17810 */ /* 0x040fe40007ffe0ff */
[----:B------:R-:W-:Y:S01]  /*21e0*/  IADD3 R176, R196, 0x5800, RZ ;  /* 0x00005800c4b07810 */ /* 0x000fe20007ffe0ff */
[----:B---3--:R-:W-:Y:S04]  /*21f0*/  LDSM.16.M88.4 R12, [R194+0xc100] ;  /* 0x00c10000c20c783b */ /* 0x008fe80000000200 */
[----:B------:R-:W3:Y:S04]  /*2200*/  LDSM.16.M88.4 R44, [R196] ;  /* 0x00000000c42c783b */ /* 0x000ee80000000200 */
[----:B------:R-:W2:Y:S04]  /*2210*/  LDSM.16.M88.4 R8, [R196+0x800] ;  /* 0x00080000c408783b */ /* 0x000ea80000000200 */
[----:B------:R-:W2:Y:S04]  /*2220*/  LDSM.16.M88.4 R52, [R196+0x1000] ;  /* 0x00100000c434783b */ /* 0x000ea80000000200 */
[----:B------:R-:W2:Y:S04]  /*2230*/  LDSM.16.M88.4 R36, [R196+0x1800] ;  /* 0x00180000c424783b */ /* 0x000ea80000000200 */
[----:B------:R-:W-:Y:S01]  /*2240*/  @!PT LDS RZ, [RZ] ;  /* 0x00000000fffff984 */ /* 0x000fe20000000800 */
[----:B------:R-:W-:Y:S01]  /*2250*/  @!PT LDS RZ, [RZ] ;  /* 0x00000000fffff984 */ /* 0x000fe20000000800 */
[----:B------:R-:W-:Y:S01]  /*2260*/  @!PT LDS RZ, [RZ] ;  /* 0x00000000fffff984 */ /* 0x000fe20000000800 */
[----:B------:R2:W-:Y:S01]  /*2270*/  LDGSTS.E.BYPASS.LTC128B.128 [R199+0x100], [R58.64], !P6 ;  /* 0x001000003ac77fae */ /* 0x0005e2000f101d50 */
[----:B------:R-:W-:-:S02]  /*2280*/  ISETP.LT.OR P6, PT, R0, 0x1, !P4 ;  /* 0x000000010000780c */ /* 0x000fc400067c1670 */
[----:B------:R-:W-:Y:S01]  /*2290*/  ISETP.LT.OR P4, PT, R0, 0x21, !P4 ;  /* 0x000000210000780c */ /* 0x000fe20006781670 */
[----:B-1----:R-:W-:Y:S01]  /*22a0*/  HMMA.16816.F32.BF16 R32, R40, R28, RZ ;  /* 0x0000001c2820723c */ /* 0x002fe200000418ff */
[----:B------:R1:W-:Y:S01]  /*22b0*/  LDGSTS.E.BYPASS.LTC128B.128 [R199+0x2100], [R58.64+0x80], !P0 ;  /* 0x021000803ac77fae */ /* 0x0003e2000c101d50 */
[----:B------:R-:W-:-:S06]  /*22c0*/  LOP3.LUT P0, RZ, R56, 0x4, RZ, 0xc0, !PT ;  /* 0x0000000438ff7812 */ /* 0x000fcc000780c0ff */
[----:B----4-:R-:W-:Y:S02]  /*22d0*/  HMMA.16816.F32.BF16 R24, R40, R20, RZ ;  /* 0x000000142818723c */ /* 0x010fe400000418ff */
[----:B------:R1:W-:Y:S01]  /*22e0*/  LDGSTS.E.BYPASS.LTC128B.128 [R199+0x4100], [R58.64+0x100], !P6 ;  /* 0x041001003ac77fae */ /* 0x0003e2000f101d50 */
[----:B------:R-:W-:Y:S01]  /*22f0*/  ISETP.LT.OR P6, PT, R0, 0x21, P3 ;  /* 0x000000210000780c */ /* 0x000fe20001fc1670 */
[----:B------:R-:W-:-:S04]  /*2300*/  IMAD.MOV.U32 R0, RZ, RZ, 0x40 ;  /* 0x00000040ff007424 */ /* 0x000fc800078e00ff */
[----:B------:R-:W-:Y:S01]  /*2310*/  HMMA.16816.F32.BF16 R28, R40, R30, RZ ;  /* 0x0000001e281c723c */ /* 0x000fe200000418ff */
[----:B------:R-:W-:-:S05]  /*2320*/  SEL R0, R0, 0xffffffc0, !P0 ;  /* 0xffffffc000007807 */ /* 0x000fca0004000000 */
[----:B------:R-:W-:Y:S02]  /*2330*/  IMAD.IADD R192, R197, 0x1, R0 ;  /* 0x00000001c5c07824 */ /* 0x000fe400078e0200 */
[C---:B------:R-:W-:Y:S01]  /*2340*/  HMMA.16816.F32.BF16 R20, R40.reuse, R22, RZ ;  /* 0x000000162814723c */ /* 0x040fe200000418ff */
[----:B------:R4:W-:Y:S01]  /*2350*/  LDGSTS.E.BYPASS.LTC128B.128 [R199+0x1100], [R68.64], !P6 ;  /* 0x0110000044c77fae */ /* 0x0009e2000f101d50 */
[----:B------:R-:W-:Y:S01]  /*2360*/  IMAD.IADD R184, R0, 0x1, R196 ;  /* 0x0000000100b87824 */ /* 0x000fe200078e02c4 */
[----:B------:R-:W-:Y:S02]  /*2370*/  SHF.R.S32.HI R0, RZ, 0x1f, R7 ;  /* 0x0000001fff007819 */ /* 0x000fe40000011407 */
[----:B------:R4:W-:Y:S01]  /*2380*/  LDGSTS.E.BYPASS.LTC128B.128 [R199+0x3100], [R68.64+0x80], !P5 ;  /* 0x0310008044c77fae */ /* 0x0009e2000e901d50 */
[----:B------:R-:W-:Y:S02]  /*2390*/  PLOP3.LUT P5, PT, PT, PT, UP0, 0x80, 0x0 ;  /* 0x000000000000781c */ /* 0x000fe40003faf008 */
[----:B--2---:R-:W-:Y:S01]  /*23a0*/  HMMA.16816.F32.BF16 R16, R40, R64, RZ ;  /* 0x000000402810723c */ /* 0x004fe200000418ff */
[----:B------:R4:W-:Y:S01]  /*23b0*/  LDGSTS.E.BYPASS.LTC128B.128 [R199+0x5100], [R68.64+0x100], !P4 ;  /* 0x0510010044c77fae */ /* 0x0009e2000e101d50 */
[----:B------:R-:W-:-:S02]  /*23c0*/  LEA.HI R0, R0, R7, RZ, 0x3 ;  /* 0x0000000700007211 */ /* 0x000fc400078f18ff */
[----:B------:R-:W-:Y:S01]  /*23d0*/  PLOP3.LUT P4, PT, PT, PT, UP2, 0x80, 0x0 ;  /* 0x000000000000781c */ /* 0x000fe20003f8f028 */
[----:B-1----:R-:W-:Y:S01]  /*23e0*/  LDSM.16.M88.4 R56, [R193+0xc100] ;  /* 0x00c10000c138783b */ /* 0x002fe20000000200 */
[----:B------:R-:W-:Y:S02]  /*23f0*/  LOP3.LUT R0, R0, 0xffffff8, RZ, 0xc0, !PT ;  /* 0x0ffffff800007812 */ /* 0x000fe400078ec0ff */
[C---:B------:R-:W-:Y:S01]  /*2400*/  HMMA.16816.F32.BF16 R64, R40.reuse, R66, RZ ;  /* 0x000000422840723c */ /* 0x040fe200000418ff */
[----:B------:R-:W-:Y:S02]  /*2410*/  LDSM.16.M88.4 R72, [R192+0x7900] ;  /* 0x00790000c048783b */ /* 0x000fe40000000200 */
[----:B------:R-:W-:Y:S02]  /*2420*/  IMAD.IADD R7, R7, 0x1, -R0 ;  /* 0x0000000107077824 */ /* 0x000fe400078e0a00 */
[----:B------:R-:W-:Y:S03]  /*2430*/  LDSM.16.M88.4 R76, [R192+0x9100] ;  /* 0x00910000c04c783b */ /* 0x000fe60000000200 */
[C---:B-----5:R-:W-:Y:S01]  /*2440*/  HMMA.16816.F32.BF16 R60, R40.reuse, R48, RZ ;  /* 0x00000030283c723c */ /* 0x060fe200000418ff */
[----:B------:R-:W0:Y:S07]  /*2450*/  LDGDEPBAR ;  /* 0x00000000000079af */ /* 0x000e2e0000000000 */
[----:B------:R-:W-:Y:S01]  /*2460*/  HMMA.16816.F32.BF16 R40, R40, R50, RZ ;  /* 0x000000322828723c */ /* 0x000fe200000418ff */
[----:B------:R-:W1:Y:S04]  /*2470*/  LDSM.16.M88.4 R48, [R192+0x6100] ;  /* 0x00610000c030783b */ /* 0x000e680000000200 */
[----:B----4-:R-:W-:Y:S03]  /*2480*/  LDSM.16.M88.4 R68, [R184] ;  /* 0x00000000b844783b */ /* 0x010fe60000000200 */
[C---:B---3--:R-:W-:Y:S08]  /*2490*/  HMMA.16816.F32.BF16 R32, R12.reuse, R44, R32 ;  /* 0x0000002c0c20723c */ /* 0x048ff00000041820 */
[C---:B------:R-:W-:Y:S01]  /*24a0*/  HMMA.16816.F32.BF16 R28, R12.reuse, R46, R28 ;  /* 0x0000002e0c1c723c */ /* 0x040fe2000004181c */
[----:B------:R-:W2:Y:S07]  /*24b0*/  LDSM.16.M88.4 R44, [R192+0x6900] ;  /* 0x00690000c02c783b */ /* 0x000eae0000000200 */
[C---:B------:R-:W-:Y:S08]  /*24c0*/  HMMA.16816.F32.BF16 R24, R12.reuse, R8, R24 ;  /* 0x000000080c18723c */ /* 0x040ff00000041818 */
[C---:B------:R-:W-:Y:S01]  /*24d0*/  HMMA.16816.F32.BF16 R20, R12.reuse, R10, R20 ;  /* 0x0000000a0c14723c */ /* 0x040fe20000041814 */
[----:B------:R-:W3:Y:S07]  /*24e0*/  LDSM.16.M88.4 R8, [R192+0x7100] ;  /* 0x00710000c008783b */ /* 0x000eee0000000200 */
[C---:B------:R-:W-:Y:S08]  /*24f0*/  HMMA.16816.F32.BF16 R16, R12.reuse, R52, R16 ;  /* 0x000000340c10723c */ /* 0x040ff00000041810 */
[C---:B------:R-:W-:Y:S01]  /*2500*/  HMMA.16816.F32.BF16 R64, R12.reuse, R54, R64 ;  /* 0x000000360c40723c */ /* 0x040fe20000041840 */
[----:B------:R-:W-:Y:S07]  /*2510*/  LDSM.16.M88.4 R52, [R184+0x800] ;  /* 0x00080000b834783b */ /* 0x000fee0000000200 */
[C---:B------:R-:W-:Y:S08]  /*2520*/  HMMA.16816.F32.BF16 R60, R12.reuse, R36, R60 ;  /* 0x000000240c3c723c */ /* 0x040ff0000004183c */
[----:B------:R-:W-:Y:S01]  /*2530*/  HMMA.16816.F32.BF16 R40, R12, R38, R40 ;  /* 0x000000260c28723c */ /* 0x000fe20000041828 */
[----:B------:R-:W4:Y:S04]  /*2540*/  LDSM.16.M88.4 R36, [R191+0xc100] ;  /* 0x00c10000bf24783b */ /* 0x000f280000000200 */
[----:B------:R-:W5:Y:S03]  /*2550*/  LDSM.16.M88.4 R12, [R184+0x1000] ;  /* 0x00100000b80c783b */ /* 0x000f660000000200 */
[C---:B-1----:R-:W-:Y:S08]  /*2560*/  HMMA.16816.F32.BF16 R32, R56.reuse, R48, R32 ;  /* 0x000000303820723c */ /* 0x042ff00000041820 */
[C---:B------:R-:W-:Y:S01]  /*2570*/  HMMA.16816.F32.BF16 R28, R56.reuse, R50, R28 ;  /* 0x00000032381c723c */ /* 0x040fe2000004181c */
[----:B------:R-:W1:Y:S07]  /*2580*/  LDSM.16.M88.4 R48, [R184+0x1800] ;  /* 0x00180000b830783b */ /* 0x000e6e0000000200 */
[C---:B--2---:R-:W-:Y:S08]  /*2590*/  HMMA.16816.F32.BF16 R24, R56.reuse, R44, R24 ;  /* 0x0000002c3818723c */ /* 0x044ff00000041818 */
[C---:B------:R-:W-:Y:S01]  /*25a0*/  HMMA.16816.F32.BF16 R20, R56.reuse, R46, R20 ;  /* 0x0000002e3814723c */ /* 0x040fe20000041814 */
[----:B------:R-:W-:Y:S07]  /*25b0*/  LDSM.16.M88.4 R44, [R197+0x8100] ;  /* 0x00810000c52c783b */ /* 0x000fee0000000200 */
[C---:B---3--:R-:W-:Y:S08]  /*25c0*/  HMMA.16816.F32.BF16 R16, R56.reuse, R8, R16 ;  /* 0x000000083810723c */ /* 0x048ff00000041810 */
[C---:B------:R-:W-:Y:S01]  /*25d0*/  HMMA.16816.F32.BF16 R64, R56.reuse, R10, R64 ;  /* 0x0000000a3840723c */ /* 0x040fe20000041840 */
[----:B------:R-:W2:Y:S07]  /*25e0*/  LDSM.16.M88.4 R8, [R198+0x10100] ;  /* 0x01010000c608783b */ /* 0x000eae0000000200 */
[C---:B------:R-:W-:Y:S08]  /*25f0*/  HMMA.16816.F32.BF16 R60, R56.reuse, R72, R60 ;  /* 0x00000048383c723c */ /* 0x040ff0000004183c */
[----:B------:R-:W-:Y:S01]  /*2600*/  HMMA.16816.F32.BF16 R56, R56, R74, R40 ;  /* 0x0000004a3838723c */ /* 0x000fe20000041828 */
[----:B------:R-:W3:Y:S04]  /*2610*/  LDSM.16.M88.4 R40, [R197+0x8900] ;  /* 0x00890000c528783b */ /* 0x000ee80000000200 */
[----:B------:R-:W-:Y:S03]  /*2620*/  LDSM.16.M88.4 R72, [R193+0x10100] ;  /* 0x01010000c148783b */ /* 0x000fe60000000200 */
[C---:B----4-:R-:W-:Y:S08]  /*2630*/  HMMA.16816.F32.BF16 R32, R36.reuse, R68, R32 ;  /* 0x000000442420723c */ /* 0x050ff00000041820 */
[C---:B------:R-:W-:Y:S01]  /*2640*/  HMMA.16816.F32.BF16 R28, R36.reuse, R70, R28 ;  /* 0x00000046241c723c */ /* 0x040fe2000004181c */
[----:B------:R-:W-:Y:S07]  /*2650*/  LDSM.16.M88.4 R68, [R197+0x9900] ;  /* 0x00990000c544783b */ /* 0x000fee0000000200 */
[C---:B------:R-:W-:Y:S08]  /*2660*/  HMMA.16816.F32.BF16 R24, R36.reuse, R52, R24 ;  /* 0x000000342418723c */ /* 0x040ff00000041818 */
[C---:B------:R-:W-:Y:S01]  /*2670*/  HMMA.16816.F32.BF16 R20, R36.reuse, R54, R20 ;  /* 0x000000362414723c */ /* 0x040fe20000041814 */
[----:B------:R-:W-:Y:S07]  /*2680*/  LDSM.16.M88.4 R52, [R196+0x2000] ;  /* 0x00200000c434783b */ /* 0x000fee0000000200 */
[C---:B-----5:R-:W-:Y:S08]  /*2690*/  HMMA.16816.F32.BF16 R16, R36.reuse, R12, R16 ;  /* 0x0000000c2410723c */ /* 0x060ff00000041810 */
[C---:B------:R-:W-:Y:S01]  /*26a0*/  HMMA.16816.F32.BF16 R64, R36.reuse, R14, R64 ;  /* 0x0000000e2440723c */ /* 0x040fe20000041840 */
[----:B------:R-:W4:Y:S07]  /*26b0*/  LDSM.16.M88.4 R12, [R197+0x9100] ;  /* 0x00910000c50c783b */ /* 0x000f2e0000000200 */
[C---:B-1----:R-:W-:Y:S08]  /*26c0*/  HMMA.16816.F32.BF16 R60, R36.reuse, R48, R60 ;  /* 0x00000030243c723c */ /* 0x042ff0000004183c */
[----:B------:R-:W-:Y:S01]  /*26d0*/  HMMA.16816.F32.BF16 R56, R36, R50, R56 ;  /* 0x000000322438723c */ /* 0x000fe20000041838 */
[----:B------:R-:W1:Y:S04]  /*26e0*/  LDSM.16.M88.4 R36, [R194+0x10100] ;  /* 0x01010000c224783b */ /* 0x000e680000000200 */
[----:B------:R-:W5:Y:S03]  /*26f0*/  LDSM.16.M88.4 R48, [R196+0x2800] ;  /* 0x00280000c430783b */ /* 0x000f660000000200 */
[C---:B--2---:R-:W-:Y:S08]  /*2700*/  HMMA.16816.F32.BF16 R32, R8.reuse, R44, R32 ;  /* 0x0000002c0820723c */ /* 0x044ff00000041820 */
[C---:B------:R-:W-:Y:S01]  /*2710*/  HMMA.16816.F32.BF16 R28, R8.reuse, R46, R28 ;  /* 0x0000002e081c723c */ /* 0x040fe2000004181c */
[----:B------:R-:W2:Y:S07]  /*2720*/  LDSM.16.M88.4 R44, [R196+0x3000] ;  /* 0x00300000c42c783b */ /* 0x000eae0000000200 */
[C---:B---3--:R-:W-:Y:S08]  /*2730*/  HMMA.16816.F32.BF16 R24, R8.reuse, R40, R24 ;  /* 0x000000280818723c */ /* 0x048ff00000041818 */
[C---:B------:R-:W-:Y:S01]  /*2740*/  HMMA.16816.F32.BF16 R20, R8.reuse, R42, R20 ;  /* 0x0000002a0814723c */ /* 0x040fe20000041814 */
[----:B------:R-:W3:Y:S07]  /*2750*/  LDSM.16.M88.4 R40, [R196+0x3800] ;  /* 0x00380000c428783b */ /* 0x000eee0000000200 */
[C---:B----4-:R-:W-:Y:S08]  /*2760*/  HMMA.16816.F32.BF16 R16, R8.reuse, R12, R16 ;  /* 0x0000000c0810723c */ /* 0x050ff00000041810 */
[C---:B------:R-:W-:Y:S01]  /*2770*/  HMMA.16816.F32.BF16 R64, R8.reuse, R14, R64 ;  /* 0x0000000e0840723c */ /* 0x040fe20000041840 */
[----:B------:R-:W4:Y:S07]  /*2780*/  LDSM.16.M88.4 R12, [R192+0x8100] ;  /* 0x00810000c00c783b */ /* 0x000f2e0000000200 */
[C---:B------:R-:W-:Y:S08]  /*2790*/  HMMA.16816.F32.BF16 R60, R8.reuse, R68, R60 ;  /* 0x00000044083c723c */ /* 0x040ff0000004183c */
[----:B------:R-:W-:Y:S01]  /*27a0*/  HMMA.16816.F32.BF16 R56, R8, R70, R56 ;  /* 0x000000460838723c */ /* 0x000fe20000041838 */
[----:B------:R-:W3:Y:S04]  /*27b0*/  LDSM.16.M88.4 R8, [R192+0x8900] ;  /* 0x00890000c008783b */ /* 0x000ee80000000200 */
[----:B------:R-:W3:Y:S03]  /*27c0*/  LDSM.16.M88.4 R68, [R192+0x9900] ;  /* 0x00990000c044783b */ /* 0x000ee60000000200 */
[C---:B-1----:R-:W-:Y:S08]  /*27d0*/  HMMA.16816.F32.BF16 R32, R36.reuse, R52, R32 ;  /* 0x000000342420723c */ /* 0x042ff00000041820 */
[C---:B------:R-:W-:Y:S01]  /*27e0*/  HMMA.16816.F32.BF16 R28, R36.reuse, R54, R28 ;  /* 0x00000036241c723c */ /* 0x040fe2000004181c */
[----:B------:R-:W-:Y:S07]  /*27f0*/  LDSM.16.M88.4 R52, [R191+0x10100] ;  /* 0x01010000bf34783b */ /* 0x000fee0000000200 */
[C---:B-----5:R-:W-:Y:S08]  /*2800*/  HMMA.16816.F32.BF16 R24, R36.reuse, R48, R24 ;  /* 0x000000302418723c */ /* 0x060ff00000041818 */
[C---:B------:R-:W-:Y:S01]  /*2810*/  HMMA.16816.F32.BF16 R20, R36.reuse, R50, R20 ;  /* 0x000000322414723c */ /* 0x040fe20000041814 */
[----:B------:R-:W1:Y:S07]  /*2820*/  LDSM.16.M88.4 R48, [R184+0x2000] ;  /* 0x00200000b830783b */ /* 0x000e6e0000000200 */
[C---:B--2---:R-:W-:Y:S08]  /*2830*/  HMMA.16816.F32.BF16 R16, R36.reuse, R44, R16 ;  /* 0x0000002c2410723c */ /* 0x044ff00000041810 */
[C---:B------:R-:W-:Y:S01]  /*2840*/  HMMA.16816.F32.BF16 R64, R36.reuse, R46, R64 ;  /* 0x0000002e2440723c */ /* 0x040fe20000041840 */
[----:B------:R-:W2:Y:S07]  /*2850*/  LDSM.16.M88.4 R44, [R184+0x2800] ;  /* 0x00280000b82c783b */ /* 0x000eae0000000200 */
[C---:B---3--:R-:W-:Y:S08]  /*2860*/  HMMA.16816.F32.BF16 R60, R36.reuse, R40, R60 ;  /* 0x00000028243c723c */ /* 0x048ff0000004183c */
[----:B------:R-:W-:Y:S01]  /*2870*/  HMMA.16816.F32.BF16 R56, R36, R42, R56 ;  /* 0x0000002a2438723c */ /* 0x000fe20000041838 */
[----:B------:R-:W3:Y:S04]  /*2880*/  LDSM.16.M88.4 R40, [R184+0x3000] ;  /* 0x00300000b828783b */ /* 0x000ee80000000200 */
[----:B------:R-:W5:Y:S03]  /*2890*/  LDSM.16.M88.4 R36, [R184+0x3800] ;  /* 0x00380000b824783b */ /* 0x000f660000000200 */
[C---:B----4-:R-:W-:Y:S08]  /*28a0*/  HMMA.16816.F32.BF16 R32, R72.reuse, R12, R32 ;  /* 0x0000000c4820723c */ /* 0x050ff00000041820 */
[C---:B------:R-:W-:Y:S01]  /*28b0*/  HMMA.16816.F32.BF16 R28, R72.reuse, R14, R28 ;  /* 0x0000000e481c723c */ /* 0x040fe2000004181c */
[----:B------:R-:W-:Y:S07]  /*28c0*/  LDSM.16.M88.4 R12, [R198+0x14100] ;  /* 0x01410000c60c783b */ /* 0x000fee0000000200 */
[C---:B------:R-:W-:Y:S08]  /*28d0*/  HMMA.16816.F32.BF16 R24, R72.reuse, R8, R24 ;  /* 0x000000084818723c */ /* 0x040ff00000041818 */
[C---:B------:R-:W-:Y:S01]  /*28e0*/  HMMA.16816.F32.BF16 R20, R72.reuse, R10, R20 ;  /* 0x0000000a4814723c */ /* 0x040fe20000041814 */
[----:B------:R-:W4:Y:S07]  /*28f0*/  LDSM.16.M88.4 R8, [R197+0xa100] ;  /* 0x00a10000c508783b */ /* 0x000f2e0000000200 */
[C---:B------:R-:W-:Y:S08]  /*2900*/  HMMA.16816.F32.BF16 R16, R72.reuse, R76, R16 ;  /* 0x0000004c4810723c */ /* 0x040ff00000041810 */
[C---:B------:R-:W-:Y:S08]  /*2910*/  HMMA.16816.F32.BF16 R64, R72.reuse, R78, R64 ;  /* 0x0000004e4840723c */ /* 0x040ff00000041840 */
[C---:B------:R-:W-:Y:S08]  /*2920*/  HMMA.16816.F32.BF16 R60, R72.reuse, R68, R60 ;  /* 0x00000044483c723c */ /* 0x040ff0000004183c */
[----:B------:R-:W-:Y:S01]  /*2930*/  HMMA.16816.F32.BF16 R72, R72, R70, R56 ;  /* 0x000000464848723c */ /* 0x000fe20000041838 */
[----:B------:R-:W4:Y:S04]  /*2940*/  LDSM.16.M88.4 R68, [R197+0xa900] ;  /* 0x00a90000c544783b */ /* 0x000f280000000200 */
[----:B------:R-:W4:Y:S03]  /*2950*/  LDSM.16.M88.4 R56, [R197+0xb100] ;  /* 0x00b10000c538783b */ /* 0x000f260000000200 */
        /* <DEDUP_REMOVED lines=9> */
[C---:B-----5:R-:W-:Y:S08]  /*29f0*/  HMMA.16816.F32.BF16 R60, R52.reuse, R36, R60 ;  /* 0x00000024343c723c */ /* 0x060ff0000004183c */
[----:B------:R-:W-:Y:S01]  /*2a00*/  HMMA.16816.F32.BF16 R72, R52, R38, R72 ;  /* 0x000000263448723c */ /* 0x000fe20000041848 */
[----:B------:R-:W3:Y:S04]  /*2a10*/  LDSM.16.M88.4 R52, [R196+0x4800] ;  /* 0x00480000c434783b */ /* 0x000ee80000000200 */
[----:B------:R-:W-:Y:S03]  /*2a20*/  LDSM.16.M88.4 R36, [R196+0x5000] ;  /* 0x00500000c424783b */ /* 0x000fe60000000200 */
[C---:B----4-:R-:W-:Y:S08]  /*2a30*/  HMMA.16816.F32.BF16 R32, R12.reuse, R8, R32 ;  /* 0x000000080c20723c */ /* 0x050ff00000041820 */
[C---:B------:R-:W-:Y:S01]  /*2a40*/  HMMA.16816.F32.BF16 R28, R12.reuse, R10, R28 ;  /* 0x0000000a0c1c723c */ /* 0x040fe2000004181c */
[----:B------:R-:W4:Y:S07]  /*2a50*/  LDSM.16.M88.4 R8, [R196+0x5800] ;  /* 0x00580000c408783b */ /* 0x000f2e0000000200 */
[C---:B------:R-:W-:Y:S08]  /*2a60*/  HMMA.16816.F32.BF16 R24, R12.reuse, R68, R24 ;  /* 0x000000440c18723c */ /* 0x040ff00000041818 */
[C---:B------:R-:W-:Y:S08]  /*2a70*/  HMMA.16816.F32.BF16 R20, R12.reuse, R70, R20 ;  /* 0x000000460c14723c */ /* 0x040ff00000041814 */
[C---:B------:R-:W-:Y:S08]  /*2a80*/  HMMA.16816.F32.BF16 R16, R12.reuse, R56, R16 ;  /* 0x000000380c10723c */ /* 0x040ff00000041810 */
[C---:B------:R-:W-:Y:S01]  /*2a90*/  HMMA.16816.F32.BF16 R64, R12.reuse, R58, R64 ;  /* 0x0000003a0c40723c */ /* 0x040fe20000041840 */
[----:B------:R-:W-:Y:S07]  /*2aa0*/  LDSM.16.M88.4 R56, [R191+0x14100] ;  /* 0x01410000bf38783b */ /* 0x000fee0000000200 */
[C---:B-1----:R-:W-:Y:S08]  /*2ab0*/  HMMA.16816.F32.BF16 R60, R12.reuse, R48, R60 ;  /* 0x000000300c3c723c */ /* 0x042ff0000004183c */
[----:B------:R-:W-:Y:S01]  /*2ac0*/  HMMA.16816.F32.BF16 R72, R12, R50, R72 ;  /* 0x000000320c48723c */ /* 0x000fe20000041848 */
[----:B------:R-:W-:Y:S04]  /*2ad0*/  LDSM.16.M88.4 R12, [R192+0xa100] ;  /* 0x00a10000c00c783b */ /* 0x000fe80000000200 */
[----:B------:R-:W-:Y:S03]  /*2ae0*/  LDSM.16.M88.4 R48, [R192+0xb100] ;  /* 0x00b10000c030783b */ /* 0x000fe60000000200 */
[C---:B--2---:R-:W-:Y:S08]  /*2af0*/  HMMA.16816.F32.BF16 R32, R44.reuse, R40, R32 ;  /* 0x000000282c20723c */ /* 0x044ff00000041820 */
[C---:B------:R-:W-:Y:S01]  /*2b00*/  HMMA.16816.F32.BF16 R28, R44.reuse, R42, R28 ;  /* 0x0000002a2c1c723c */ /* 0x040fe2000004181c */
[----:B------:R-:W1:Y:S07]  /*2b10*/  LDSM.16.M88.4 R40, [R193+0x14100] ;  /* 0x01410000c128783b */ /* 0x000e6e0000000200 */
[C---:B---3--:R-:W-:Y:S08]  /*2b20*/  HMMA.16816.F32.BF16 R24, R44.reuse, R52, R24 ;  /* 0x000000342c18723c */ /* 0x048ff00000041818 */
[C---:B------:R-:W-:Y:S01]  /*2b30*/  HMMA.16816.F32.BF16 R20, R44.reuse, R54, R20 ;  /* 0x000000362c14723c */ /* 0x040fe20000041814 */
[----:B------:R-:W2:Y:S07]  /*2b40*/  LDSM.16.M88.4 R52, [R192+0xa900] ;  /* 0x00a90000c034783b */ /* 0x000eae0000000200 */
[C---:B----4-:R-:W-:Y:S01]  /*2b50*/  HMMA.16816.F32.BF16 R68, R44.reuse, R8, R60 ;  /* 0x000000082c44723c */ /* 0x050fe2000004183c */
[----:B------:R-:W-:Y:S07]  /*2b60*/  LDSM.16.M88.4 R60, [R184+0x4000] ;  /* 0x00400000b83c783b */ /* 0x000fee0000000200 */
[C---:B------:R-:W-:Y:S01]  /*2b70*/  HMMA.16816.F32.BF16 R72, R44.reuse, R10, R72 ;  /* 0x0000000a2c48723c */ /* 0x040fe20000041848 */
[----:B------:R-:W3:Y:S07]  /*2b80*/  LDSM.16.M88.4 R8, [R184+0x4800] ;  /* 0x00480000b808783b */ /* 0x000eee0000000200 */
[C---:B------:R-:W-:Y:S08]  /*2b90*/  HMMA.16816.F32.BF16 R16, R44.reuse, R36, R16 ;  /* 0x000000242c10723c */ /* 0x040ff00000041810 */
[----:B------:R-:W-:Y:S01]  /*2ba0*/  HMMA.16816.F32.BF16 R64, R44, R38, R64 ;  /* 0x000000262c40723c */ /* 0x000fe20000041840 */
[----:B------:R-:W4:Y:S07]  /*2bb0*/  LDSM.16.M88.4 R36, [R192+0xb900] ;  /* 0x00b90000c024783b */ /* 0x000f2e0000000200 */
[C---:B-1----:R-:W-:Y:S08]  /*2bc0*/  HMMA.16816.F32.BF16 R32, R40.reuse, R12, R32 ;  /* 0x0000000c2820723c */ /* 0x042ff00000041820 */
[C---:B------:R-:W-:Y:S01]  /*2bd0*/  HMMA.16816.F32.BF16 R28, R40.reuse, R14, R28 ;  /* 0x0000000e281c723c */ /* 0x040fe2000004181c */
[----:B------:R-:W1:Y:S07]  /*2be0*/  LDSM.16.M88.4 R12, [R184+0x5000] ;  /* 0x00500000b80c783b */ /* 0x000e6e0000000200 */
[C---:B--2---:R-:W-:Y:S08]  /*2bf0*/  HMMA.16816.F32.BF16 R24, R40.reuse, R52, R24 ;  /* 0x000000342818723c */ /* 0x044ff00000041818 */
[C---:B------:R-:W-:Y:S08]  /*2c00*/  HMMA.16816.F32.BF16 R20, R40.reuse, R54, R20 ;  /* 0x000000362814723c */ /* 0x040ff00000041814 */
[----:B------:R-:W-:Y:S08]  /*2c10*/  HMMA.16816.F32.BF16 R16, R40, R48, R16 ;  /* 0x000000302810723c */ /* 0x000ff00000041810 */
[----:B---3--:R-:W-:Y:S07]  /*2c20*/  HMMA.16816.F32.BF16 R24, R56, R8, R24 ;  /* 0x000000083818723c */ /* 0x008fee0000041818 */
[C---:B------:R-:W-:Y:S01]  /*2c30*/  IMAD.IADD R8, R80.reuse, 0x1, -R81 ;  /* 0x0000000150087824 */ /* 0x040fe200078e0a51 */
[----:B------:R-:W-:Y:S01]  /*2c40*/  HMMA.16816.F32.BF16 R64, R40, R50, R64 ;  /* 0x000000322840723c */ /* 0x000fe20000041840 */
[----:B------:R-:W-:-:S03]  /*2c50*/  IMAD.IADD R80, R80, 0x1, -R83 ;  /* 0x0000000150507824 */ /* 0x000fc600078e0a53 */
[----:B------:R-:W-:-:S04]  /*2c60*/  SHF.R.S32.HI R9, RZ, 0x1f, R8 ;  /* 0x0000001fff097819 */ /* 0x000fc80000011408 */
[----:B----4-:R-:W-:Y:S01]  /*2c70*/  HMMA.16816.F32.BF16 R68, R40, R36, R68 ;  /* 0x000000242844723c */ /* 0x010fe20000041844 */
[----:B------:R-:W-:Y:S01]  /*2c80*/  LEA.HI R0, R9, R8, RZ, 0x2 ;  /* 0x0000000809007211 */ /* 0x000fe200078f10ff */
[----:B------:R-:W-:-:S03]  /*2c90*/  IMAD.U32 R9, RZ, RZ, UR12 ;  /* 0x0000000cff097e24 */ /* 0x000fc6000f8e00ff */
[----:B------:R-:W-:-:S03]  /*2ca0*/  LOP3.LUT R205, R0, 0x7ffffffc, RZ, 0xc0, !PT ;  /* 0x7ffffffc00cd7812 */ /* 0x000fc600078ec0ff */
[----:B------:R-:W-:Y:S01]  /*2cb0*/  HMMA.16816.F32.BF16 R72, R40, R38, R72 ;  /* 0x000000262848723c */ /* 0x000fe20000041848 */
[----:B------:R-:W2:Y:S01]  /*2cc0*/  LDSM.16.M88.4 R36, [R184+0x5800] ;  /* 0x00580000b824783b */ /* 0x000ea20000000200 */
[----:B------:R-:W-:-:S04]  /*2cd0*/  DEPBAR.LE SB0, 0x0 ;  /* 0x000080000000791a */ /* 0x000fc80000000000 */
[----:B------:R-:W-:Y:S02]  /*2ce0*/  IMAD.IADD R205, R8, 0x1, -R205 ;  /* 0x0000000108cd7824 */ /* 0x000fe400078e0acd */
[----:B------:R-:W-:Y:S01]  /*2cf0*/  @P5 IMAD.WIDE.U32 R40, R5, UR5, R208 ;  /* 0x0000000505285c25 */ /* 0x000fe2000f8e00d0 */
[----:B------:R-:W-:Y:S01]  /*2d00*/  LEA.HI R5, R80, R80, RZ, 0x1 ;  /* 0x0000005050057211 */ /* 0x000fe200078f08ff */
[----:B------:R-:W-:Y:S01]  /*2d10*/  @UP0 UIMAD UR5, UR20, UR5, URZ ;  /* 0x00000005140502a4 */ /* 0x000fe2000f8e023f */
[----:B------:R-:W-:Y:S01]  /*2d20*/  HMMA.16816.F32.BF16 R20, R56, R10, R20 ;  /* 0x0000000a3814723c */ /* 0x000fe20000041814 */
[----:B------:R-:W-:Y:S01]  /*2d30*/  IMAD.SHL.U32 R205, R205, 0x2, RZ ;  /* 0x00000002cdcd7824 */ /* 0x000fe200078e00ff */
[----:B------:R-:W-:Y:S01]  /*2d40*/  LOP3.LUT R5, R5, 0x1ffffffe, RZ, 0xc0, !PT ;  /* 0x1ffffffe05057812 */ /* 0x000fe200078ec0ff */
[----:B------:R-:W-:-:S04]  /*2d50*/  @UP0 UIMAD UR4, UR4, UR21, UR5 ;  /* 0x00000015040402a4 */ /* 0x000fc8000f8e0205 */
[----:B------:R-:W-:Y:S01]  /*2d60*/  IMAD.IADD R204, R80, 0x1, -R5 ;  /* 0x0000000150cc7824 */ /* 0x000fe200078e0a05 */
[C---:B-1----:R-:W-:Y:S01]  /*2d70*/  HMMA.16816.F32.BF16 R16, R56.reuse, R12, R16 ;  /* 0x0000000c3810723c */ /* 0x042fe20000041810 */
[----:B------:R-:W-:Y:S02]  /*2d80*/  @P5 LEA R10, P0, R40, c[0x0][0x1c8], 0x1 ;  /* 0x00007200280a5a11 */ /* 0x000fe400078008ff */
[----:B------:R-:W-:Y:S01]  /*2d90*/  @P5 IADD3 R5, R41, UR4, RZ ;  /* 0x0000000429055c10 */ /* 0x000fe2000fffe0ff */
[----:B------:R-:W-:Y:S02]  /*2da0*/  ULDC UR4, c[0x0][0x1d0] ;  /* 0x0000740000047ab9 */ /* 0x000fe40000000800 */
[----:B------:R-:W-:Y:S01]  /*2db0*/  UIADD3 UR4, -UR14, UR4, UR19 ;  /* 0x000000040e047290 */ /* 0x000fe2000fffe113 */
[----:B------:R-:W-:Y:S01]  /*2dc0*/  LEA.HI.SX32 R12, R0, UR7, 0x1e ;  /* 0x00000007000c7c11 */ /* 0x000fe2000f8ff2ff */
[C---:B------:R-:W-:Y:S01]  /*2dd0*/  HMMA.16816.F32.BF16 R32, R56.reuse, R60, R32 ;  /* 0x0000003c3820723c */ /* 0x040fe20000041820 */
[----:B------:R-:W-:Y:S01]  /*2de0*/  @P5 LEA.HI.X R11, R40, c[0x0][0x1cc], R5, 0x1, P0 ;  /* 0x00007300280b5a11 */ /* 0x000fe200000f0c05 */
[----:B------:R-:W-:Y:S01]  /*2df0*/  IMAD.U32 R5, RZ, RZ, UR12 ;  /* 0x0000000cff057e24 */ /* 0x000fe2000f8e00ff */
[----:B------:R-:W-:Y:S01]  /*2e00*/  PLOP3.LUT P0, PT, PT, PT, UP2, 0x80, 0x0 ;  /* 0x000000000000781c */ /* 0x000fe20003f0f028 */
[----:B------:R-:W-:Y:S01]  /*2e10*/  IMAD R7, R7, 0x10, R12 ;  /* 0x0000001007077824 */ /* 0x000fe200078e020c */
[----:B------:R-:W-:Y:S01]  /*2e20*/  BAR.SYNC.DEFER_BLOCKING 0x0 ;  /* 0x0000000000007b1d */ /* 0x000fe20000010000 */
[----:B------:R-:W-:Y:S01]  /*2e30*/  IMAD.U32 R8, RZ, RZ, UR4 ;  /* 0x00000004ff087e24 */ /* 0x000fe2000f8e00ff */
[----:B------:R-:W-:Y:S01]  /*2e40*/  @P5 LEA R12, P6, R5, R10, 0x1 ;  /* 0x0000000a050c5211 */ /* 0x000fe200078c08ff */
[----:B------:R-:W-:Y:S01]  /*2e50*/  IMAD R204, R204, 0x8, R7 ;  /* 0x00000008cccc7824 */ /* 0x000fe200078e0207 */
[----:B------:R-:W-:Y:S01]  /*2e60*/  HMMA.16816.F32.BF16 R28, R56, R62, R28 ;  /* 0x0000003e381c723c */ /* 0x000fe2000004181c */
[----:B------:R-:W-:Y:S01]  /*2e70*/  IMAD.U32 R7, RZ, RZ, UR11 ;  /* 0x0000000bff077e24 */ /* 0x000fe2000f8e00ff */
[----:B------:R-:W-:Y:S01]  /*2e80*/  ULDC UR14, c[0x0][0x324] ;  /* 0x0000c900000e7ab9 */ /* 0x000fe20000000800 */
[----:B------:R-:W-:Y:S01]  /*2e90*/  @P4 IMAD.HI.U32 R5, R204, c[0x0][0x2c8], RZ ;  /* 0x0000b200cc054a27 */ /* 0x000fe200078e00ff */
[----:B------:R-:W-:-:S02]  /*2ea0*/  ULOP3.LUT UR14, URZ, UR14, URZ, 0x33, !UPT ;  /* 0x0000000e3f0e7292 */ /* 0x000fc4000f8e333f */
[----:B------:R-:W-:Y:S01]  /*2eb0*/  @P5 LEA.HI.X R13, R9, R11, R7, 0x1, P6 ;  /* 0x0000000b090d5211 */ /* 0x000fe200030f0c07 */
[----:B------:R-:W-:Y:S01]  /*2ec0*/  IMAD.MOV.U32 R0, RZ, RZ, R204 ;  /* 0x000000ffff007224 */ /* 0x000fe200078e00cc */
[----:B------:R-:W-:Y:S01]  /*2ed0*/  @P0 SHF.R.U32.HI R0, RZ, c[0x0][0x2cc], R5 ;  /* 0x0000b300ff000a19 */ /* 0x000fe20000011605 */
[----:B------:R-:W-:Y:S01]  /*2ee0*/  HMMA.16816.F32.BF16 R64, R56, R14, R64 ;  /* 0x0000000e3840723c */ /* 0x000fe20000041840 */
[----:B------:R-:W-:-:S03]  /*2ef0*/  PLOP3.LUT P0, PT, PT, PT, UP1, 0x40, 0x0 ;  /* 0x000000000000781c */ /* 0x000fc60003f0e818 */
[----:B------:R-:W1:Y:S04]  /*2f00*/  SHFL.IDX PT, R5, R0, RZ, 0x1c1f ;  /* 0x001c1fff00057589 */ /* 0x000e6800000e0000 */
[C---:B--2---:R-:W-:Y:S01]  /*2f10*/  HMMA.16816.F32.BF16 R68, R56.reuse, R36, R68 ;  /* 0x000000243844723c */ /* 0x044fe20000041844 */
[----:B------:R-:W-:Y:S01]  /*2f20*/  @!PT LDS RZ, [RZ] ;  /* 0x00000000fffff984 */ /* 0x000fe20000000800 */
[----:B------:R-:W-:Y:S01]  /*2f30*/  @!PT LDS RZ, [RZ] ;  /* 0x00000000fffff984 */ /* 0x000fe20000000800 */
[----:B------:R2:W-:Y:S04]  /*2f40*/  @P5 LDGSTS.E.BYPASS.LTC128B.128 [R199+0x6100], [R10.64], !P3 ;  /* 0x061000000ac75fae */ /* 0x0005e8000d901d50 */
[----:B------:R2:W-:Y:S03]  /*2f50*/  @P5 LDGSTS.E.BYPASS.LTC128B.128 [R199+0x8100], [R10.64+0x80], !P2 ;  /* 0x081000800ac75fae */ /* 0x0005e6000d101d50 */
[----:B------:R-:W-:Y:S01]  /*2f60*/  HMMA.16816.F32.BF16 R72, R56, R38, R72 ;  /* 0x000000263848723c */ /* 0x000fe20000041848 */
[----:B------:R2:W-:Y:S04]  /*2f70*/  @P5 LDGSTS.E.BYPASS.LTC128B.128 [R199+0xa100], [R10.64+0x100], !P1 ;  /* 0x0a1001000ac75fae */ /* 0x0005e8000c901d50 */
[----:B------:R1:W-:Y:S04]  /*2f80*/  @P5 LDGSTS.E.BYPASS.LTC128B.128 [R199+0x7100], [R12.64], !P3 ;  /* 0x071000000cc75fae */ /* 0x0003e8000d901d50 */
[----:B------:R1:W-:Y:S04]  /*2f90*/  @P5 LDGSTS.E.BYPASS.LTC128B.128 [R199+0x9100], [R12.64+0x80], !P2 ;  /* 0x091000800cc75fae */ /* 0x0003e8000d101d50 */
[----:B------:R1:W-:Y:S04]  /*2fa0*/  @P5 LDGSTS.E.BYPASS.LTC128B.128 [R199+0xb100], [R12.64+0x100], !P1 ;  /* 0x0b1001000cc75fae */ /* 0x0003e8000c901d50 */
[----:B------:R-:W0:Y:S01]  /*2fb0*/  LDGDEPBAR ;  /* 0x00000000000079af */ /* 0x000e220000000000 */
[----:B--2---:R-:W-:-:S02]  /*2fc0*/  IADD3 R10, R8, -c[0x0][0x168], -R205 ;  /* 0x80005a00080a7a10 */ /* 0x004fc40007ffe8cd */
[----:B------:R-:W-:Y:S02]  /*2fd0*/  IADD3 R8, -R205, c[0x0][0x1d0], -R6 ;  /* 0x00007400cd087a10 */ /* 0x000fe40007ffe906 */
[C---:B------:R-:W-:Y:S02]  /*2fe0*/  IADD3 R11, R10.reuse, c[0x0][0x328], RZ ;  /* 0x0000ca000a0b7a10 */ /* 0x040fe40007ffe0ff */
[----:B------:R-:W-:-:S03]  /*2ff0*/  IADD3 R10, R10, UR14, RZ ;  /* 0x0000000e0a0a7c10 */ /* 0x000fc6000fffe0ff */
[--C-:B-1----:R-:W-:Y:S02]  /*3000*/  IMAD.IADD R13, R11, 0x1, R5.reuse ;  /* 0x000000010b0d7824 */ /* 0x102fe400078e0205 */
[----:B------:R-:W-:-:S03]  /*3010*/  IMAD.IADD R12, R10, 0x1, R5 ;  /* 0x000000010a0c7824 */ /* 0x000fc600078e0205 */
[----:B------:R-:W-:Y:S01]  /*3020*/  IMNMX R13, R13, R8, PT ;  /* 0x000000080d0d7217 */ /* 0x000fe20003800200 */
[----:B------:R-:W-:Y:S05]  /*3030*/  @P0 BRA `(.L_x_351) ;  /* 0x0000018000000947 */ /* 0x000fea0003800000 */
[----:B------:R-:W-:Y:S01]  /*3040*/  IADD3 R5, R5, c[0x0][0x1d0], RZ ;  /* 0x0000740005057a10 */ /* 0x000fe20007ffe0ff */
[----:B------:R-:W-:Y:S03]  /*3050*/  BSSY B0, `(.L_x_352) ;  /* 0x0000011000007945 */ /* 0x000fe60003800000 */
[----:B------:R-:W-:-:S04]  /*3060*/  IADD3 R7, R5, -c[0x0][0x168], RZ ;  /* 0x80005a0005077a10 */ /* 0x000fc80007ffe0ff */
[----:B------:R-:W-:-:S13]  /*3070*/  ISETP.GT.AND P0, PT, R7, -0x1, PT ;  /* 0xffffffff0700780c */ /* 0x000fda0003f04270 */
[----:B------:R-:W-:Y:S05]  /*3080*/  @P0 BRA `(.L_x_353) ;  /* 0x0000008000000947 */ /* 0x000fea0003800000 */
[----:B------:R-:W-:Y:S01]  /*3090*/  ULDC UR4, c[0x0][0x32c] ;  /* 0x0000cb0000047ab9 */ /* 0x000fe20000000800 */
[----:B------:R-:W-:Y:S01]  /*30a0*/  LOP3.LUT R7, RZ, R7, RZ, 0x33, !PT ;  /* 0x00000007ff077212 */ /* 0x000fe200078e33ff */
[----:B------:R-:W-:-:S06]  /*30b0*/  UISETP.NE.AND UP0, UPT, UR19, UR4, UPT ;  /* 0x000000041300728c */ /* 0x000fcc000bf05270 */
[----:B------:R-:W-:-:S13]  /*30c0*/  PLOP3.LUT P0, PT, PT, PT, UP0, 0x80, 0x0 ;  /* 0x000000000000781c */ /* 0x000fda0003f0f008 */
[----:B------:R-:W-:-:S05]  /*30d0*/  @P0 IMAD.HI.U32 R5, R7, c[0x0][0x330], RZ ;  /* 0x0000cc0007050a27 */ /* 0x000fca00078e00ff */
[----:B------:R-:W-:-:S04]  /*30e0*/  @P0 SHF.R.U32.HI R7, RZ, c[0x0][0x334], R5 ;  /* 0x0000cd00ff070a19 */ /* 0x000fc80000011605 */
[----:B------:R-:W-:Y:S01]  /*30f0*/  LOP3.LUT R7, RZ, R7, RZ, 0x33, !PT ;  /* 0x00000007ff077212 */ /* 0x000fe200078e33ff */
[----:B------:R-:W-:Y:S05]  /*3100*/  BRA `(.L_x_354) ;  /* 0x0000005000007947 */ /* 0x000fea0003800000 */
.L_x_353:
[----:B------:R-:W-:Y:S02]  /*3110*/  ULDC UR4, c[0x0][0x32c] ;  /* 0x0000cb0000047ab9 */ /* 0x000fe40000000800 */
[----:B------:R-:W-:-:S06]  /*3120*/  UISETP.NE.AND UP0, UPT, UR19, UR4, UPT ;  /* 0x000000041300728c */ /* 0x000fcc000bf05270 */
[----:B------:R-:W-:-:S13]  /*3130*/  PLOP3.LUT P0, PT, PT, PT, UP0, 0x80, 0x0 ;  /* 0x000000000000781c */ /* 0x000fda0003f0f008 */
[----:B------:R-:W-:-:S05]  /*3140*/  @P0 IMAD.HI.U32 R5, R7, c[0x0][0x330], RZ ;  /* 0x0000cc0007050a27 */ /* 0x000fca00078e00ff */
[----:B------:R-:W-:Y:S02]  /*3150*/  @P0 SHF.R.U32.HI R7, RZ, c[0x0][0x334], R5 ;  /* 0x0000cd00ff070a19 */ /* 0x000fe40000011605 */
.L_x_354:
[----:B------:R-:W-:Y:S05]  /*3160*/  BSYNC B0 ;  /* 0x0000000000007941 */ /* 0x000fea0003800000 */
.L_x_352:
[----:B------:R-:W-:-:S04]  /*3170*/  IMAD R14, R7, c[0x0][0x32c], -R6 ;  /* 0x0000cb00070e7a24 */ /* 0x000fc800078e0a06 */
[----:B------:R-:W-:-:S05]  /*3180*/  IMAD.IADD R5, R14, 0x1, -R205 ;  /* 0x000000010e057824 */ /* 0x000fca00078e0acd */
[----:B------:R-:W-:Y:S02]  /*3190*/  IADD3 R14, R5, c[0x0][0x32c], RZ ;  /* 0x0000cb00050e7a10 */ /* 0x000fe40007ffe0ff */
[----:B------:R-:W-:Y:S02]  /*31a0*/  IMNMX R12, R12, R5, !PT ;  /* 0x000000050c0c7217 */ /* 0x000fe40007800200 */
[----:B------:R-:W-:Y:S02]  /*31b0*/  IMNMX R13, R13, R14, PT ;  /* 0x0000000e0d0d7217 */ /* 0x000fe40003800200 */
.L_x_351:
[----:B------:R-:W-:Y:S01]  /*31c0*/  ISETP.LT.AND P0, PT, RZ, UR13, PT ;  /* 0x0000000dff007c0c */ /* 0x000fe2000bf01270 */
[----:B------:R-:W1:Y:S03]  /*31d0*/  SHFL.IDX PT, R0, R0, 0x1, 0x1c1f ;  /* 0x003c1f0000007f89 */ /* 0x000e6600000e0000 */
[C---:B------:R-:W-:Y:S02]  /*31e0*/  ISETP.GT.AND P4, PT, R12.reuse, 0x1, P0 ;  /* 0x000000010c00780c */ /* 0x040fe40000784270 */
[----:B------:R-:W-:-:S02]  /*31f0*/  ISETP.GT.AND P5, PT, R12, RZ, P0 ;  /* 0x000000ff0c00720c */ /* 0x000fc400007a4270 */
[C---:B------:R-:W-:Y:S02]  /*3200*/  ISETP.LT.OR P4, PT, R13.reuse, 0x2, P4 ;  /* 0x000000020d00780c */ /* 0x040fe40002781670 */
[----:B------:R-:W-:Y:S02]  /*3210*/  ISETP.LT.OR P5, PT, R13, 0x1, P5 ;  /* 0x000000010d00780c */ /* 0x000fe40002fa1670 */
[----:B------:R-:W-:Y:S02]  /*3220*/  FSEL R33, R33, -INF , !P4 ;  /* 0xff80000021217808 */ /* 0x000fe40006000000 */
[----:B------:R-:W-:Y:S02]  /*3230*/  ISETP.GT.AND P4, PT, R12, 0x10, P0 ;  /* 0x000000100c00780c */ /* 0x000fe40000784270 */
[----:B------:R-:W-:Y:S02]  /*3240*/  FSEL R32, R32, -INF , !P5 ;  /* 0xff80000020207808 */ /* 0x000fe40006800000 */
[----:B------:R-:W-:-:S02]  /*3250*/  ISETP.LT.OR P4, PT, R13, 0x11, P4 ;  /* 0x000000110d00780c */ /* 0x000fc40002781670 */
[C---:B------:R-:W-:Y:S02]  /*3260*/  ISETP.GT.AND P6, PT, R12.reuse, 0x8, P0 ;  /* 0x000000080c00780c */ /* 0x040fe400007c4270 */
[----:B------:R-:W-:Y:S02]  /*3270*/  ISETP.GT.AND P5, PT, R12, 0x9, P0 ;  /* 0x000000090c00780c */ /* 0x000fe400007a4270 */
[----:B------:R-:W-:Y:S01]  /*3280*/  FSEL R7, R24, -INF , !P4 ;  /* 0xff80000018077808 */ /* 0x000fe20006000000 */
[----:B-1----:R-:W-:Y:S01]  /*3290*/  IMAD.IADD R11, R11, 0x1, R0 ;  /* 0x000000010b0b7824 */ /* 0x002fe200078e0200 */
[----:B------:R-:W-:Y:S02]  /*32a0*/  ISETP.GT.AND P4, PT, R12, 0x19, P0 ;  /* 0x000000190c00780c */ /* 0x000fe40000784270 */
[C---:B------:R-:W-:Y:S02]  /*32b0*/  ISETP.LT.OR P6, PT, R13.reuse, 0x9, P6 ;  /* 0x000000090d00780c */ /* 0x040fe400037c1670 */
[----:B------:R-:W-:-:S02]  /*32c0*/  ISETP.LT.OR P5, PT, R13, 0xa, P5 ;  /* 0x0000000a0d00780c */ /* 0x000fc40002fa1670 */
[----:B------:R-:W-:Y:S02]  /*32d0*/  ISETP.LT.OR P4, PT, R13, 0x1a, P4 ;  /* 0x0000001a0d00780c */ /* 0x000fe40002781670 */
[----:B------:R-:W-:Y:S02]  /*32e0*/  FSEL R9, R28, -INF , !P6 ;  /* 0xff8000001c097808 */ /* 0x000fe40007000000 */
[----:B------:R-:W-:Y:S02]  /*32f0*/  FSEL R29, R29, -INF , !P5 ;  /* 0xff8000001d1d7808 */ /* 0x000fe40006800000 */
[C---:B------:R-:W-:Y:S02]  /*3300*/  ISETP.GT.AND P6, PT, R12.reuse, 0x11, P0 ;  /* 0x000000110c00780c */ /* 0x040fe400007c4270 */
[----:B------:R-:W-:Y:S02]  /*3310*/  ISETP.GT.AND P5, PT, R12, 0x18, P0 ;  /* 0x000000180c00780c */ /* 0x000fe400007a4270 */
[----:B------:R-:W-:-:S02]  /*3320*/  FSEL R21, R21, -INF , !P4 ;  /* 0xff80000015157808 */ /* 0x000fc40006000000 */
[----:B------:R-:W-:Y:S02]  /*3330*/  ISETP.GT.AND P4, PT, R12, 0x28, P0 ;  /* 0x000000280c00780c */ /* 0x000fe40000784270 */
[C---:B------:R-:W-:Y:S02]  /*3340*/  ISETP.LT.OR P6, PT, R13.reuse, 0x12, P6 ;  /* 0x000000120d00780c */ /* 0x040fe400037c1670 */
[C---:B------:R-:W-:Y:S02]  /*3350*/  ISETP.LT.OR P5, PT, R13.reuse, 0x19, P5 ;  /* 0x000000190d00780c */ /* 0x040fe40002fa1670 */
[----:B------:R-:W-:Y:S02]  /*3360*/  ISETP.LT.OR P4, PT, R13, 0x29, P4 ;  /* 0x000000290d00780c */ /* 0x000fe40002781670 */
[----:B------:R-:W-:Y:S02]  /*3370*/  FSEL R25, R25, -INF , !P6 ;  /* 0xff80000019197808 */ /* 0x000fe40007000000 */
[----:B------:R-:W-:-:S02]  /*3380*/  FSEL R5, R20, -INF , !P5 ;  /* 0xff80000014057808 */ /* 0x000fc40006800000 */
[C---:B------:R-:W-:Y:S02]  /*3390*/  ISETP.GT.AND P6, PT, R12.reuse, 0x20, P0 ;  /* 0x000000200c00780c */ /* 0x040fe400007c4270 */
[----:B------:R-:W-:Y:S02]  /*33a0*/  ISETP.GT.AND P5, PT, R12, 0x21, P0 ;  /* 0x000000210c00780c */ /* 0x000fe400007a4270 */
[----:B------:R-:W-:Y:S02]  /*33b0*/  FSEL R161, R64, -INF , !P4 ;  /* 0xff80000040a17808 */ /* 0x000fe40006000000 */
        /* <DEDUP_REMOVED lines=9> */
[----:B------:R-:W-:Y:S02]  /*3450*/  PLOP3.LUT P4, PT, PT, PT, UP1, 0x40, 0x0 ;  /* 0x000000000000781c */ /* 0x000fe40003f8e818 */
[C---:B------:R-:W-:Y:S02]  /*3460*/  ISETP.LT.OR P6, PT, R13.reuse, 0x2a, P6 ;  /* 0x0000002a0d00780c */ /* 0x040fe400037c1670 */
[----:B------:R-:W-:Y:S02]  /*3470*/  ISETP.LT.OR P5, PT, R13, 0x31, P5 ;  /* 0x000000310d00780c */ /* 0x000fe40002fa1670 */
[----:B------:R-:W-:Y:S02]  /*3480*/  FSEL R157, R65, -INF , !P6 ;  /* 0xff800000419d7808 */ /* 0x000fe40007000000 */
[----:B------:R-:W-:Y:S02]  /*3490*/  FSEL R167, R68, -INF , !P5 ;  /* 0xff80000044a77808 */ /* 0x000fe40006800000 */
[----:B------:R-:W-:-:S02]  /*34a0*/  ISETP.GT.AND P6, PT, R12, 0x38, P0 ;  /* 0x000000380c00780c */ /* 0x000fc400007c4270 */
[----:B------:R-:W-:Y:S01]  /*34b0*/  ISETP.GT.AND P5, PT, R12, 0x39, P0 ;  /* 0x000000390c00780c */ /* 0x000fe200007a4270 */
[----:B------:R-:W-:Y:S01]  /*34c0*/  IMAD.IADD R12, R10, 0x1, R0 ;  /* 0x000000010a0c7824 */ /* 0x000fe200078e0200 */
[C---:B------:R-:W-:Y:S02]  /*34d0*/  ISETP.LT.OR P6, PT, R13.reuse, 0x39, P6 ;  /* 0x000000390d00780c */ /* 0x040fe400037c1670 */
[----:B------:R-:W-:Y:S02]  /*34e0*/  ISETP.LT.OR P5, PT, R13, 0x3a, P5 ;  /* 0x0000003a0d00780c */ /* 0x000fe40002fa1670 */
[----:B------:R-:W-:Y:S02]  /*34f0*/  IMNMX R11, R11, R8, PT ;  /* 0x000000080b0b7217 */ /* 0x000fe40003800200 */
[----:B------:R-:W-:Y:S02]  /*3500*/  FSEL R143, R72, -INF , !P6 ;  /* 0xff800000488f7808 */ /* 0x000fe40007000000 */
[----:B------:R-:W-:Y:S01]  /*3510*/  FSEL R141, R73, -INF , !P5 ;  /* 0xff800000498d7808 */ /* 0x000fe20006800000 */
        /* <DEDUP_REMOVED lines=14> */
.L_x_357:
[----:B------:R-:W-:Y:S02]  /*3600*/  ULDC UR4, c[0x0][0x32c] ;  /* 0x0000cb0000047ab9 */ /* 0x000fe40000000800 */
[----:B------:R-:W-:-:S06]  /*3610*/  UISETP.NE.AND UP0, UPT, UR19, UR4, UPT ;  /* 0x000000041300728c */ /* 0x000fcc000bf05270 */
[----:B------:R-:W-:-:S13]  /*3620*/  PLOP3.LUT P4, PT, PT, PT, UP0, 0x80, 0x0 ;  /* 0x000000000000781c */ /* 0x000fda0003f8f008 */
[----:B------:R-:W-:-:S05]  /*3630*/  @P4 IMAD.HI.U32 R0, R13, c[0x0][0x330], RZ ;  /* 0x0000cc000d004a27 */ /* 0x000fca00078e00ff */
[----:B------:R-:W-:Y:S02]  /*3640*/  @P4 SHF.R.U32.HI R13, RZ, c[0x0][0x334], R0 ;  /* 0x0000cd00ff0d4a19 */ /* 0x000fe40000011600 */
.L_x_358:
[----:B------:R-:W-:Y:S05]  /*3650*/  BSYNC B0 ;  /* 0x0000000000007941 */ /* 0x000fea0003800000 */
.L_x_356:
[----:B------:R-:W-:-:S04]  /*3660*/  IMAD R6, R13, c[0x0][0x32c], -R6 ;  /* 0x0000cb000d067a24 */ /* 0x000fc800078e0a06 */
[----:B------:R-:W-:-:S05]  /*3670*/  IMAD.IADD R13, R6, 0x1, -R205 ;  /* 0x00000001060d7824 */ /* 0x000fca00078e0acd */
[----:B------:R-:W-:Y:S02]  /*3680*/  IADD3 R0, R13, c[0x0][0x32c], RZ ;  /* 0x0000cb000d007a10 */ /* 0x000fe40007ffe0ff */
[----:B------:R-:W-:Y:S02]  /*3690*/  IMNMX R12, R12, R13, !PT ;  /* 0x0000000d0c0c7217 */ /* 0x000fe40007800200 */
[----:B------:R-:W-:Y:S02]  /*36a0*/  IMNMX R11, R11, R0, PT ;  /* 0x000000000b0b7217 */ /* 0x000fe40003800200 */
.L_x_355:
[----:B------:R-:W-:Y:S01]  /*36b0*/  ISETP.GT.AND P5, PT, R12, 0x8, P0 ;  /* 0x000000080c00780c */ /* 0x000fe200007a4270 */
[----:B------:R-:W-:Y:S01]  /*36c0*/  IMAD.SHL.U32 R195, R4, 0x2, RZ ;  /* 0x0000000204c37824 */ /* 0x000fe200078e00ff */
[----:B------:R-:W-:Y:S01]  /*36d0*/  ISETP.GT.AND P6, PT, R12, 0x10, P0 ;  /* 0x000000100c00780c */ /* 0x000fe200007c4270 */
[----:B------:R-:W-:Y:S01]  /*36e0*/  @UP2 USHF.L.U32 UR18, UR18, 0x7, URZ ;  /* 0x0000000712122899 */ /* 0x000fe2000800063f */
[----:B------:R-:W-:Y:S01]  /*36f0*/  ISETP.LT.OR P5, PT, R11, 0x9, P5 ;  /* 0x000000090b00780c */ /* 0x000fe20002fa1670 */
[--C-:B------:R-:W-:Y:S01]  /*3700*/  IMAD R189, R3, 0x2, R195.reuse ;  /* 0x0000000203bd7824 */ /* 0x100fe200078e02c3 */
[----:B------:R-:W-:Y:S01]  /*3710*/  ISETP.LT.OR P6, PT, R11, 0x11, P6 ;  /* 0x000000110b00780c */ /* 0x000fe200037c1670 */
[----:B------:R-:W-:Y:S01]  /*3720*/  LDSM.16.MT88.4 R40, [R195+0x2100] ;  /* 0x00210000c328783b */ /* 0x000fe20000004200 */
[----:B------:R-:W-:Y:S01]  /*3730*/  FSEL R30, R30, -INF , !P5 ;  /* 0xff8000001e1e7808 */ /* 0x000fe20006800000 */
[----:B------:R-:W-:Y:S01]  /*3740*/  IMAD R190, R2, 0x2, R195 ;  /* 0x0000000202be7824 */ /* 0x000fe200078e02c3 */
[----:B------:R-:W-:Y:S01]  /*3750*/  FSEL R26, R26, -INF , !P6 ;  /* 0xff8000001a1a7808 */ /* 0x000fe20007000000 */
[----:B------:R-:W-:Y:S01]  /*3760*/  LDSM.16.MT88.4 R56, [R189+0x2100] ;  /* 0x00210000bd38783b */ /* 0x000fe20000004200 */
[C---:B------:R-:W-:Y:S01]  /*3770*/  ISETP.GT.AND P5, PT, R12.reuse, 0x1, P0 ;  /* 0x000000010c00780c */ /* 0x040fe200007a4270 */
[----:B------:R-:W-:Y:S01]  /*3780*/  IMAD R188, R3, 0x2, R190 ;  /* 0x0000000203bc7824 */ /* 0x000fe200078e02be */
[C---:B------:R-:W-:Y:S01]  /*3790*/  ISETP.GT.AND P6, PT, R12.reuse, RZ, P0 ;  /* 0x000000ff0c00720c */ /* 0x040fe200007c4270 */
[----:B------:R-:W-:Y:S01]  /*37a0*/  LDSM.16.MT88.4 R124, [R195+0x100] ;  /* 0x00010000c37c783b */ /* 0x000fe20000004200 */
[----:B------:R-:W-:Y:S01]  /*37b0*/  ISETP.GT.AND P4, PT, R12, 0x9, P0 ;  /* 0x000000090c00780c */ /* 0x000fe20000784270 */
[----:B------:R-:W-:Y:S01]  /*37c0*/  ULDC.64 UR4, c[0x0][0x2c8] ;  /* 0x0000b20000047ab9 */ /* 0x000fe20000000a00 */
[C---:B------:R-:W-:Y:S01]  /*37d0*/  ISETP.LT.OR P5, PT, R11.reuse, 0x2, P5 ;  /* 0x000000020b00780c */ /* 0x040fe20002fa1670 */
[----:B------:R-:W-:Y:S01]  /*37e0*/  LDSM.16.MT88.4 R104, [R190+0x100] ;  /* 0x00010000be68783b */ /* 0x000fe20000004200 */
[C---:B------:R-:W-:Y:S01]  /*37f0*/  ISETP.LT.OR P6, PT, R11.reuse, 0x1, P6 ;  /* 0x000000010b00780c */ /* 0x040fe200037c1670 */
[----:B------:R-:W-:Y:S01]  /*3800*/  UIMAD.WIDE.U32 UR20, UR18, UR4, URZ ;  /* 0x00000004121472a5 */ /* 0x000fe2000f8e003f */
[----:B------:R-:W-:Y:S01]  /*3810*/  FMNMX.FTZ R0, R32, R33, !PT ;  /* 0x0000002120007209 */ /* 0x000fe20007810000 */
[----:B------:R-:W-:Y:S01]  /*3820*/  LDSM.16.MT88.4 R112, [R189+0x100] ;  /* 0x00010000bd70783b */ /* 0x000fe20000004200 */
[----:B------:R-:W-:Y:S01]  /*3830*/  ISETP.LT.OR P4, PT, R11, 0xa, P4 ;  /* 0x0000000a0b00780c */ /* 0x000fe20002781670 */
[----:B------:R-:W-:Y:S01]  /*3840*/  @UP2 USHF.R.U32.HI UR7, URZ, UR5, UR21 ;  /* 0x000000053f072299 */ /* 0x000fe20008011615 */
[----:B------:R-:W-:Y:S01]  /*3850*/  FSEL R14, R35, -INF , !P5 ;  /* 0xff800000230e7808 */ /* 0x000fe20006800000 */
[----:B------:R-:W-:Y:S01]  /*3860*/  LDSM.16.MT88.4 R120, [R188+0x100] ;  /* 0x00010000bc78783b */ /* 0x000fe20000004200 */
[----:B------:R-:W-:Y:S01]  /*3870*/  FSEL R34, R34, -INF , !P6 ;  /* 0xff80000022227808 */ /* 0x000fe20007000000 */
[----:B------:R-:W-:Y:S01]  /*3880*/  UIADD3 UR4, UR6, UR7, URZ ;  /* 0x0000000706047290 */ /* 0x000fe2000fffe03f */
[----:B------:R-:W-:Y:S01]  /*3890*/  FMNMX.FTZ R0, R9, R0, !PT ;  /* 0x0000000009007209 */ /* 0x000fe20007810000 */
[----:B------:R-:W-:Y:S01]  /*38a0*/  LDSM.16.MT88.4 R48, [R190+0x2100] ;  /* 0x00210000be30783b */ /* 0x000fe20000004200 */
[----:B------:R-:W-:Y:S01]  /*38b0*/  FSEL R6, R31, -INF , !P4 ;  /* 0xff8000001f067808 */ /* 0x000fe20006000000 */
[----:B------:R-:W-:Y:S01]  /*38c0*/  ULDC UR6, c[0x0][0x328] ;  /* 0x0000ca0000067ab9 */ /* 0x000fe20000000800 */
[----:B------:R-:W-:Y:S01]  /*38d0*/  FMNMX.FTZ R13, R34, R14, !PT ;  /* 0x0000000e220d7209 */ /* 0x000fe20007810000 */
[----:B------:R-:W-:Y:S01]  /*38e0*/  LDSM.16.MT88.4 R80, [R190+0x4100] ;  /* 0x00410000be50783b */ /* 0x000fe20000004200 */
[----:B------:R-:W-:Y:S01]  /*38f0*/  ISETP.GT.AND P4, PT, R12, 0x11, P0 ;  /* 0x000000110c00780c */ /* 0x000fe20000784270 */
[----:B------:R-:W-:Y:S01]  /*3900*/  UIADD3 UR13, UR13, -0x2, URZ ;  /* 0xfffffffe0d0d7890 */ /* 0x000fe2000fffe03f */
[----:B------:R-:W-:Y:S01]  /*3910*/  FMNMX.FTZ R0, R29, R0, !PT ;  /* 0x000000001d007209 */ /* 0x000fe20007810000 */
[----:B------:R-:W-:Y:S01]  /*3920*/  LDSM.16.MT88.4 R88, [R189+0x4100] ;  /* 0x00410000bd58783b */ /* 0x000fe20000004200 */
[----:B------:R-:W-:Y:S01]  /*3930*/  FMNMX.FTZ R13, R30, R13, !PT ;  /* 0x0000000d1e0d7209 */ /* 0x000fe20007810000 */
[----:B------:R-:W-:Y:S01]  /*3940*/  UIADD3 UR6, UR4, UR6, URZ ;  /* 0x0000000604067290 */ /* 0x000fe2000fffe03f */
[----:B------:R-:W-:Y:S01]  /*3950*/  ISETP.LT.OR P4, PT, R11, 0x12, P4 ;  /* 0x000000120b00780c */ /* 0x000fe20002781670 */
[----:B------:R-:W-:Y:S01]  /*3960*/  LDSM.16.MT88.4 R136, [R190+0x900] ;  /* 0x00090000be88783b */ /* 0x000fe20000004200 */
[----:B------:R-:W-:-:S02]  /*3970*/  ISETP.GT.AND P5, PT, R12, 0x18, P0 ;  /* 0x000000180c00780c */ /* 0x000fc400007a4270 */
[----:B------:R-:W-:Y:S01]  /*3980*/  FMNMX.FTZ R0, R7, R0, !PT ;  /* 0x0000000007007209 */ /* 0x000fe20007810000 */
[----:B------:R-:W-:Y:S01]  /*3990*/  LDSM.16.MT88.4 R132, [R189+0x900] ;  /* 0x00090000bd84783b */ /* 0x000fe20000004200 */
[----:B------:R-:W-:Y:S02]  /*39a0*/  FMNMX.FTZ R13, R6, R13, !PT ;  /* 0x0000000d060d7209 */ /* 0x000fe40007810000 */
[----:B------:R-:W-:Y:S02]  /*39b0*/  FSEL R10, R27, -INF , !P4 ;  /* 0xff8000001b0a7808 */ /* 0x000fe40006000000 */
[----:B------:R-:W-:Y:S02]  /*39c0*/  ISETP.GT.AND P4, PT, R12, 0x19, P0 ;  /* 0x000000190c00780c */ /* 0x000fe40000784270 */
[----:B------:R-:W-:Y:S02]  /*39d0*/  ISETP.LT.OR P5, PT, R11, 0x19, P5 ;  /* 0x000000190b00780c */ /* 0x000fe40002fa1670 */
[----:B------:R-:W-:-:S02]  /*39e0*/  FMNMX.FTZ R0, R25, R0, !PT ;  /* 0x0000000019007209 */ /* 0x000fc40007810000 */
[----:B------:R-:W-:Y:S02]  /*39f0*/  FMNMX.FTZ R13, R26, R13, !PT ;  /* 0x0000000d1a0d7209 */ /* 0x000fe40007810000 */
[----:B------:R-:W-:Y:S02]  /*3a00*/  ISETP.LT.OR P4, PT, R11, 0x1a, P4 ;  /* 0x0000001a0b00780c */ /* 0x000fe40002781670 */
[----:B------:R-:W-:Y:S02]  /*3a10*/  FSEL R22, R22, -INF , !P5 ;  /* 0xff80000016167808 */ /* 0x000fe40006800000 */
[----:B------:R-:W-:Y:S02]  /*3a20*/  FMNMX.FTZ R0, R5, R0, !PT ;  /* 0x0000000005007209 */ /* 0x000fe40007810000 */
[----:B------:R-:W-:Y:S02]  /*3a30*/  ISETP.GT.AND P5, PT, R12, 0x20, P0 ;  /* 0x000000200c00780c */ /* 0x000fe400007a4270 */
[----:B------:R-:W-:-:S02]  /*3a40*/  FMNMX.FTZ R13, R10, R13, !PT ;  /* 0x0000000d0a0d7209 */ /* 0x000fc40007810000 */
[----:B------:R-:W-:Y:S02]  /*3a50*/  FSEL R8, R23, -INF , !P4 ;  /* 0xff80000017087808 */ /* 0x000fe40006000000 */
[----:B------:R-:W-:Y:S02]  /*3a60*/  FMNMX.FTZ R0, R21, R0, !PT ;  /* 0x0000000015007209 */ /* 0x000fe40007810000 */
[----:B------:R-:W-:Y:S02]  /*3a70*/  ISETP.GT.AND P4, PT, R12, 0x21, P0 ;  /* 0x000000210c00780c */ /* 0x000fe40000784270 */
[----:B------:R-:W-:Y:S02]  /*3a80*/  ISETP.LT.OR P5, PT, R11, 0x21, P5 ;  /* 0x000000210b00780c */ /* 0x000fe40002fa1670 */
[----:B------:R-:W-:Y:S02]  /*3a90*/  FMNMX.FTZ R13, R22, R13, !PT ;  /* 0x0000000d160d7209 */ /* 0x000fe40007810000 */
[----:B------:R-:W-:-:S02]  /*3aa0*/  FMNMX.FTZ R0, R155, R0, !PT ;  /* 0x000000009b007209 */ /* 0x000fc40007810000 */
[----:B------:R-:W-:Y:S02]  /*3ab0*/  ISETP.LT.OR P4, PT, R11, 0x22, P4 ;  /* 0x000000220b00780c */ /* 0x000fe40002781670 */
[----:B------:R-:W-:Y:S02]  /*3ac0*/  FSEL R172, R18, -INF , !P5 ;  /* 0xff80000012ac7808 */ /* 0x000fe40006800000 */
[----:B------:R-:W-:Y:S02]  /*3ad0*/  ISETP.GT.AND P5, PT, R12, 0x28, P0 ;  /* 0x000000280c00780c */ /* 0x000fe400007a4270 */
[----:B------:R-:W-:Y:S02]  /*3ae0*/  FMNMX.FTZ R15, R8, R13, !PT ;  /* 0x0000000d080f7209 */ /* 0x000fe40007810000 */
[----:B------:R-:W-:Y:S02]  /*3af0*/  FMNMX.FTZ R0, R163, R0, !PT ;  /* 0x00000000a3007209 */ /* 0x000fe40007810000 */
[----:B------:R-:W-:-:S02]  /*3b00*/  FSEL R162, R19, -INF , !P4 ;  /* 0xff80000013a27808 */ /* 0x000fc40006000000 */
[----:B------:R-:W-:Y:S01]  /*3b10*/  ISETP.GT.AND P4, PT, R12, 0x29, P0 ;  /* 0x000000290c00780c */ /* 0x000fe20000784270 */
[----:B------:R-:W-:Y:S01]  /*3b20*/  LDSM.16.MT88.4 R16, [R188+0x2900] ;  /* 0x00290000bc10783b */ /* 0x000fe20000004200 */
[----:B------:R-:W-:Y:S02]  /*3b30*/  ISETP.LT.OR P5, PT, R11, 0x29, P5 ;  /* 0x000000290b00780c */ /* 0x000fe40002fa1670 */
[----:B------:R-:W-:Y:S02]  /*3b40*/  FMNMX.FTZ R15, R172, R15, !PT ;  /* 0x0000000fac0f7209 */ /* 0x000fe40007810000 */
[----:B------:R-:W-:Y:S02]  /*3b50*/  FMNMX.FTZ R0, R161, R0, !PT ;  /* 0x00000000a1007209 */ /* 0x000fe40007810000 */
[----:B------:R-:W-:Y:S02]  /*3b60*/  ISETP.GT.AND P6, PT, R12, 0x30, P0 ;  /* 0x000000300c00780c */ /* 0x000fe400007c4270 */
[----:B------:R-:W-:-:S02]  /*3b70*/  ISETP.LT.OR P4, PT, R11, 0x2a, P4 ;  /* 0x0000002a0b00780c */ /* 0x000fc40002781670 */
[----:B------:R-:W-:Y:S02]  /*3b80*/  FSEL R170, R66, -INF , !P5 ;  /* 0xff80000042aa7808 */ /* 0x000fe40006800000 */
[----:B------:R-:W-:Y:S02]  /*3b90*/  FMNMX.FTZ R15, R162, R15, !PT ;  /* 0x0000000fa20f7209 */ /* 0x000fe40007810000 */
[----:B------:R-:W-:Y:S02]  /*3ba0*/  FMNMX.FTZ R0, R157, R0, !PT ;  /* 0x000000009d007209 */ /* 0x000fe40007810000 */
[----:B------:R-:W-:Y:S02]  /*3bb0*/  FSEL R164, R67, -INF , !P4 ;  /* 0xff80000043a47808 */ /* 0x000fe40006000000 */
[----:B------:R-:W-:Y:S01]  /*3bc0*/  ISETP.GT.AND P5, PT, R12, 0x31, P0 ;  /* 0x000000310c00780c */ /* 0x000fe200007a4270 */
[----:B------:R-:W-:Y:S01]  /*3bd0*/  LDSM.16.MT88.4 R64, [R188+0x2100] ;  /* 0x00210000bc40783b */ /* 0x000fe20000004200 */
[----:B------:R-:W-:-:S02]  /*3be0*/  ISETP.LT.OR P6, PT, R11, 0x31, P6 ;  /* 0x000000310b00780c */ /* 0x000fc400037c1670 */
[----:B------:R-:W-:Y:S02]  /*3bf0*/  FMNMX.FTZ R15, R170, R15, !PT ;  /* 0x0000000faa0f7209 */ /* 0x000fe40007810000 */
[----:B------:R-:W-:Y:S02]  /*3c00*/  FMNMX.FTZ R0, R167, R0, !PT ;  /* 0x00000000a7007209 */ /* 0x000fe40007810000 */
[----:B------:R-:W-:Y:S02]  /*3c10*/  ISETP.GT.AND P4, PT, R12, 0x38, P0 ;  /* 0x000000380c00780c */ /* 0x000fe40000784270 */
[----:B------:R-:W-:Y:S02]  /*3c20*/  ISETP.LT.OR P5, PT, R11, 0x32, P5 ;  /* 0x000000320b00780c */ /* 0x000fe40002fa1670 */
[----:B------:R-:W-:Y:S02]  /*3c30*/  FSEL R166, R70, -INF , !P6 ;  /* 0xff80000046a67808 */ /* 0x000fe40007000000 */
[----:B------:R-:W-:-:S02]  /*3c40*/  FMNMX.FTZ R15, R164, R15, !PT ;  /* 0x0000000fa40f7209 */ /* 0x000fc40007810000 */
[----:B------:R-:W-:Y:S02]  /*3c50*/  FMNMX.FTZ R0, R165, R0, !PT ;  /* 0x00000000a5007209 */ /* 0x000fe40007810000 */
[----:B------:R-:W-:Y:S02]  /*3c60*/  ISETP.GT.AND P0, PT, R12, 0x39, P0 ;  /* 0x000000390c00780c */ /* 0x000fe40000704270 */
[----:B------:R-:W-:Y:S02]  /*3c70*/  FSEL R142, R71, -INF , !P5 ;  /* 0xff800000478e7808 */ /* 0x000fe40006800000 */
[----:B------:R-:W-:Y:S02]  /*3c80*/  ISETP.LT.OR P4, PT, R11, 0x39, P4 ;  /* 0x000000390b00780c */ /* 0x000fe40002781670 */
[----:B------:R-:W-:Y:S02]  /*3c90*/  FMNMX.FTZ R15, R166, R15, !PT ;  /* 0x0000000fa60f7209 */ /* 0x000fe40007810000 */
[----:B------:R-:W-:-:S02]  /*3ca0*/  FMNMX.FTZ R0, R143, R0, !PT ;  /* 0x000000008f007209 */ /* 0x000fc40007810000 */
[----:B------:R-:W-:Y:S02]  /*3cb0*/  ISETP.LT.OR P0, PT, R11, 0x3a, P0 ;  /* 0x0000003a0b00780c */ /* 0x000fe40000701670 */
[----:B------:R-:W-:Y:S02]  /*3cc0*/  FSEL R140, R74, -INF , !P4 ;  /* 0xff8000004a8c7808 */ /* 0x000fe40006000000 */
[----:B------:R-:W-:Y:S02]  /*3cd0*/  FMNMX.FTZ R15, R142, R15, !PT ;  /* 0x0000000f8e0f7209 */ /* 0x000fe40007810000 */
[----:B------:R-:W-:Y:S02]  /*3ce0*/  FMNMX.FTZ R0, R141, R0, !PT ;  /* 0x000000008d007209 */ /* 0x000fe40007810000 */
[----:B------:R-:W-:Y:S02]  /*3cf0*/  FSEL R160, R75, -INF , !P0 ;  /* 0xff8000004ba07808 */ /* 0x000fe40004000000 */
        /* <DEDUP_REMOVED lines=20> */
[----:B------:R-:W-:Y:S01]  /*3e40*/  PLOP3.LUT P0, PT, PT, PT, UP1, 0x40, 0x0 ;  /* 0x000000000000781c */ /* 0x000fe20003f0e818 */
[----:B------:R-:W-:Y:S01]  /*3e50*/  FFMA.FTZ R147, R29, c[0x0][0x2d0], -R168 ;  /* 0x0000b4001d937a23 */ /* 0x000fe200000108a8 */
[----:B------:R-:W-:Y:S01]  /*3e60*/  MUFU.EX2 R154, R154 ;  /* 0x0000009a009a7308 */ /* 0x000fe20000000800 */
[----:B------:R-:W-:-:S02]  /*3e70*/  FFMA.FTZ R148, R34, c[0x0][0x2d0], -R159 ;  /* 0x0000b40022947a23 */ /* 0x000fc4000001089f */
[--C-:B------:R-:W-:Y:S01]  /*3e80*/  FFMA.FTZ R149, R14, c[0x0][0x2d0], -R159.reuse ;  /* 0x0000b4000e957a23 */ /* 0x100fe2000001089f */
[----:B------:R-:W-:Y:S01]  /*3e90*/  LDSM.16.MT88.4 R32, [R188+0x900] ;  /* 0x00090000bc20783b */ /* 0x000fe20000004200 */
[--C-:B------:R-:W-:Y:S02]  /*3ea0*/  FFMA.FTZ R150, R30, c[0x0][0x2d0], -R159.reuse ;  /* 0x0000b4001e967a23 */ /* 0x100fe4000001089f */
[--C-:B------:R-:W-:Y:S01]  /*3eb0*/  FFMA.FTZ R15, R6, c[0x0][0x2d0], -R159.reuse ;  /* 0x0000b400060f7a23 */ /* 0x100fe2000001089f */
[----:B------:R-:W1:Y:S01]  /*3ec0*/  MUFU.EX2 R153, R153 ;  /* 0x0000009900997308 */ /* 0x000e620000000800 */
[--C-:B------:R-:W-:Y:S01]  /*3ed0*/  FFMA.FTZ R151, R7, c[0x0][0x2d0], -R168.reuse ;  /* 0x0000b40007977a23 */ /* 0x100fe200000108a8 */
[----:B------:R-:W-:Y:S01]  /*3ee0*/  LDSM.16.MT88.4 R28, [R190+0x2900] ;  /* 0x00290000be1c783b */ /* 0x000fe20000004200 */
[--C-:B------:R-:W-:Y:S02]  /*3ef0*/  FFMA.FTZ R145, R5, c[0x0][0x2d0], -R168.reuse ;  /* 0x0000b40005917a23 */ /* 0x100fe400000108a8 */
[----:B------:R-:W-:Y:S01]  /*3f00*/  FFMA.FTZ R14, R21, c[0x0][0x2d0], -R168 ;  /* 0x0000b400150e7a23 */ /* 0x000fe200000108a8 */
[----:B------:R-:W2:Y:S01]  /*3f10*/  LDSM.16.MT88.4 R4, [R188+0x4100] ;  /* 0x00410000bc04783b */ /* 0x000ea20000004200 */
[--C-:B------:R-:W-:Y:S01]  /*3f20*/  FFMA.FTZ R13, R10, c[0x0][0x2d0], -R159.reuse ;  /* 0x0000b4000a0d7a23 */ /* 0x100fe2000001089f */
[----:B------:R-:W-:Y:S01]  /*3f30*/  MUFU.EX2 R152, R152 ;  /* 0x0000009800987308 */ /* 0x000fe20000000800 */
[----:B------:R-:W-:-:S02]  /*3f40*/  FFMA.FTZ R3, R22, c[0x0][0x2d0], -R159 ;  /* 0x0000b40016037a23 */ /* 0x000fc4000001089f */
[--C-:B------:R-:W-:Y:S01]  /*3f50*/  FFMA.FTZ R2, R8, c[0x0][0x2d0], -R159.reuse ;  /* 0x0000b40008027a23 */ /* 0x100fe2000001089f */
[----:B------:R-:W-:Y:S01]  /*3f60*/  LDSM.16.MT88.4 R20, [R189+0x2900] ;  /* 0x00290000bd14783b */ /* 0x000fe20000004200 */
[--C-:B------:R-:W-:Y:S02]  /*3f70*/  FFMA.FTZ R146, R25, c[0x0][0x2d0], -R168.reuse ;  /* 0x0000b40019927a23 */ /* 0x100fe400000108a8 */
[----:B------:R-:W-:Y:S01]  /*3f80*/  FFMA.FTZ R144, R26, c[0x0][0x2d0], -R159 ;  /* 0x0000b4001a907a23 */ /* 0x000fe2000001089f */
[----:B------:R-:W3:Y:S01]  /*3f90*/  MUFU.EX2 R147, R147 ;  /* 0x0000009300937308 */ /* 0x000ee20000000800 */
[----:B------:R-:W4:Y:S01]  /*3fa0*/  LDSM.16.MT88.4 R8, [R195+0x2900] ;  /* 0x00290000c308783b */ /* 0x000f220000004200 */
[----:B-1----:R-:W-:Y:S01]  /*3fb0*/  F2FP.BF16.PACK_AB R96, R153, R154 ;  /* 0x0000009a9960723e */ /* 0x002fe200000010ff */
[--C-:B------:R-:W-:Y:S02]  /*3fc0*/  FFMA.FTZ R158, R163, c[0x0][0x2d0], -R168.reuse ;  /* 0x0000b400a39e7a23 */ /* 0x100fe400000108a8 */
[----:B------:R-:W1:Y:S01]  /*3fd0*/  LDSM.16.MT88.4 R24, [R195+0x900] ;  /* 0x00090000c318783b */ /* 0x000e620000004200 */
[----:B------:R-:W-:-:S02]  /*3fe0*/  FFMA.FTZ R156, R161, c[0x0][0x2d0], -R168 ;  /* 0x0000b400a19c7a23 */ /* 0x000fc400000108a8 */
[----:B------:R-:W-:Y:S01]  /*3ff0*/  MUFU.EX2 R148, R148 ;  /* 0x0000009400947308 */ /* 0x000fe20000000800 */
[--C-:B------:R-:W-:Y:S02]  /*4000*/  FFMA.FTZ R155, R155, c[0x0][0x2d0], -R168.reuse ;  /* 0x0000b4009b9b7a23 */ /* 0x100fe400000108a8 */
[----:B------:R-:W-:Y:S02]  /*4010*/  FFMA.FTZ R157, R157, c[0x0][0x2d0], -R168 ;  /* 0x0000b4009d9d7a23 */ /* 0x000fe400000108a8 */
[--C-:B------:R-:W-:Y:S02]  /*4020*/  FFMA.FTZ R161, R172, c[0x0][0x2d0], -R159.reuse ;  /* 0x0000b400aca17a23 */ /* 0x100fe4000001089f */
[--C-:B------:R-:W-:Y:S01]  /*4030*/  FFMA.FTZ R162, R162, c[0x0][0x2d0], -R159.reuse ;  /* 0x0000b400a2a27a23 */ /* 0x100fe2000001089f */
[----:B------:R-:W5:Y:S01]  /*4040*/  MUFU.EX2 R149, R149 ;  /* 0x0000009500957308 */ /* 0x000f620000000800 */
[----:B---3--:R-:W-:Y:S01]  /*4050*/  F2FP.BF16.PACK_AB R98, R147, R152 ;  /* 0x000000989362723e */ /* 0x008fe200000010ff */
[----:B------:R-:W-:-:S02]  /*4060*/  FFMA.FTZ R163, R170, c[0x0][0x2d0], -R159 ;  /* 0x0000b400aaa37a23 */ /* 0x000fc4000001089f */
[--C-:B------:R-:W-:Y:S02]  /*4070*/  FFMA.FTZ R164, R164, c[0x0][0x2d0], -R159.reuse ;  /* 0x0000b400a4a47a23 */ /* 0x100fe4000001089f */
[--C-:B------:R-:W-:Y:S02]  /*4080*/  FFMA.FTZ R170, R165, c[0x0][0x2d0], -R168.reuse ;  /* 0x0000b400a5aa7a23 */ /* 0x100fe400000108a8 */
[----:B------:R-:W-:Y:S01]  /*4090*/  MUFU.EX2 R150, R150 ;  /* 0x0000009600967308 */ /* 0x000fe20000000800 */
[--C-:B------:R-:W-:Y:S02]  /*40a0*/  FFMA.FTZ R167, R167, c[0x0][0x2d0], -R168.reuse ;  /* 0x0000b400a7a77a23 */ /* 0x100fe400000108a8 */
[--C-:B------:R-:W-:Y:S02]  /*40b0*/  FFMA.FTZ R165, R143, c[0x0][0x2d0], -R168.reuse ;  /* 0x0000b4008fa57a23 */ /* 0x100fe400000108a8 */
[----:B------:R-:W-:Y:S02]  /*40c0*/  FFMA.FTZ R210, R141, c[0x0][0x2d0], -R168 ;  /* 0x0000b4008dd27a23 */ /* 0x000fe400000108a8 */
[--C-:B------:R-:W-:Y:S01]  /*40d0*/  FFMA.FTZ R166, R166, c[0x0][0x2d0], -R159.reuse ;  /* 0x0000b400a6a67a23 */ /* 0x100fe2000001089f */
[----:B------:R-:W3:Y:S01]  /*40e0*/  MUFU.EX2 R15, R15 ;  /* 0x0000000f000f7308 */ /* 0x000ee20000000800 */
[----:B-----5:R-:W-:Y:S01]  /*40f0*/  F2FP.BF16.PACK_AB R97, R149, R148 ;  /* 0x000000949561723e */ /* 0x020fe200000010ff */
[----:B------:R-:W-:-:S02]  /*4100*/  FFMA.FTZ R169, R142, c[0x0][0x2d0], -R159 ;  /* 0x0000b4008ea97a23 */ /* 0x000fc4000001089f */
[--C-:B------:R-:W-:Y:S02]  /*4110*/  FFMA.FTZ R168, R140, c[0x0][0x2d0], -R159.reuse ;  /* 0x0000b4008ca87a23 */ /* 0x100fe4000001089f */
[----:B------:R-:W-:Y:S01]  /*4120*/  FFMA.FTZ R211, R160, c[0x0][0x2d0], -R159 ;  /* 0x0000b400a0d37a23 */ /* 0x000fe2000001089f */
[----:B------:R-:W-:Y:S01]  /*4130*/  LDSM.16.MT88.4 R140, [R190+0x1900] ;  /* 0x00190000be8c783b */ /* 0x000fe20000004200 */
[----:B------:R-:W-:Y:S01]  /*4140*/  MUFU.EX2 R151, R151 ;  /* 0x0000009700977308 */ /* 0x000fe20000000800 */
[----:B------:R-:W-:Y:S02]  /*4150*/  FADD.FTZ R153, R154, R153 ;  /* 0x000000999a997221 */ /* 0x000fe40000010000 */
[----:B------:R-:W-:Y:S02]  /*4160*/  FADD.FTZ R149, R148, R149 ;  /* 0x0000009594957221 */ /* 0x000fe40000010000 */
[----:B------:R-:W-:Y:S01]  /*4170*/  FADD.FTZ R152, R152, R153 ;  /* 0x0000009998987221 */ /* 0x000fe20000010000 */
[----:B---3--:R-:W-:-:S02]  /*4180*/  F2FP.BF16.PACK_AB R99, R15, R150 ;  /* 0x000000960f63723e */ /* 0x008fc400000010ff */
[----:B------:R-:W3:Y:S01]  /*4190*/  MUFU.EX2 R146, R146 ;  /* 0x0000009200927308 */ /* 0x000ee20000000800 */
[----:B------:R-:W-:Y:S02]  /*41a0*/  FADD.FTZ R150, R150, R149 ;  /* 0x0000009596967221 */ /* 0x000fe40000010000 */
[----:B------:R-:W-:Y:S02]  /*41b0*/  FADD.FTZ R152, R147, R152 ;  /* 0x0000009893987221 */ /* 0x000fe40000010000 */
        /* <DEDUP_REMOVED lines=45> */
[C---:B--2---:R-:W-:Y:S07]  /*4490*/  HMMA.16816.F32.BF16 R92, R96.reuse, R4, RZ ;  /* 0x00000004605c723c */ /* 0x044fee00000418ff */
[----:B---3--:R-:W-:Y:S01]  /*44a0*/  F2FP.BF16.PACK_AB R4, R146, R151 ;  /* 0x000000979204723e */ /* 0x008fe200000010ff */
[----:B------:R-:W-:Y:S01]  /*44b0*/  HMMA.16816.F32.BF16 R96, R96, R6, RZ ;  /* 0x000000066060723c */ /* 0x000fe200000418ff */
[----:B-----5:R-:W-:Y:S01]  /*44c0*/  F2FP.BF16.PACK_AB R5, R13, R144 ;  /* 0x000000900d05723e */ /* 0x020fe200000010ff */
[----:B------:R-:W-:-:S02]  /*44d0*/  FADD.FTZ R151, R151, R152 ;  /* 0x0000009897977221 */ /* 0x000fc40000010000 */
[----:B------:R-:W-:Y:S02]  /*44e0*/  FADD.FTZ R144, R144, R15 ;  /* 0x0000000f90907221 */ /* 0x000fe40000010000 */
[----:B------:R-:W-:Y:S01]  /*44f0*/  FADD.FTZ R146, R146, R151 ;  /* 0x0000009792927221 */ /* 0x000fe20000010000 */
[----:B------:R-:W-:Y:S01]  /*4500*/  F2FP.BF16.PACK_AB R6, R14, R145 ;  /* 0x000000910e06723e */ /* 0x000fe200000010ff */
[----:B------:R-:W-:Y:S01]  /*4510*/  FADD.FTZ R144, R13, R144 ;  /* 0x000000900d907221 */ /* 0x000fe20000010000 */
[----:B-1----:R-:W-:Y:S01]  /*4520*/  F2FP.BF16.PACK_AB R7, R2, R3 ;  /* 0x000000030207723e */ /* 0x002fe200000010ff */
        /* <DEDUP_REMOVED lines=34> */
[C---:B---3--:R-:W-:Y:S08]  /*4750*/  HMMA.16816.F32.BF16 R68, R4.reuse, R24, R68 ;  /* 0x000000180444723c */ /* 0x048ff00000041844 */
[C---:B------:R-:W-:Y:S01]  /*4760*/  HMMA.16816.F32.BF16 R72, R4.reuse, R26, R72 ;  /* 0x0000001a0448723c */ /* 0x040fe20000041848 */
[----:B------:R-:W-:Y:S07]  /*4770*/  LDSM.16.MT88.4 R24, [R195+0x5100] ;  /* 0x00510000c318783b */ /* 0x000fee0000004200 */
[C---:B----4-:R-:W-:Y:S08]  /*4780*/  HMMA.16816.F32.BF16 R92, R4.reuse, R16, R92 ;  /* 0x00000010045c723c */ /* 0x050ff0000004185c */
        /* <DEDUP_REMOVED lines=14> */
[----:B------:R-:W-:-:S03]  /*4870*/  FADD.FTZ R163, R164, R163 ;  /* 0x000000a3a4a37221 */ /* 0x000fc60000010000 */
        /* <DEDUP_REMOVED lines=29> */
[C---:B------:R-:W-:Y:S08]  /*4a50*/  HMMA.16816.F32.BF16 R116, R4.reuse, R32, R116 ;  /* 0x000000200474723c */ /* 0x040ff00000041874 */
[C---:B------:R-:W-:Y:S01]  /*4a60*/  HMMA.16816.F32.BF16 R120, R4.reuse, R34, R120 ;  /* 0x000000220478723c */ /* 0x040fe20000041878 */
[----:B------:R-:W5:Y:S07]  /*4a70*/  LDSM.16.MT88.4 R32, [R190+0x3900] ;  /* 0x00390000be20783b */ /* 0x000f6e0000004200 */
[C---:B------:R-:W-:Y:S08]  /*4a80*/  HMMA.16816.F32.BF16 R44, R4.reuse, R28, R44 ;  /* 0x0000001c042c723c */ /* 0x040ff0000004182c */
[----:B------:R-:W-:Y:S01]  /*4a90*/  HMMA.16816.F32.BF16 R48, R4, R30, R48 ;  /* 0x0000001e0430723c */ /* 0x000fe20000041830 */
[----:B------:R-:W2:Y:S06]  /*4aa0*/  LDSM.16.MT88.4 R28, [R189+0x3900] ;  /* 0x00390000bd1c783b */ /* 0x000eac0000004200 */
        /* <DEDUP_REMOVED lines=9> */
[----:B---3--:R-:W-:Y:S01]  /*4b40*/  HMMA.16816.F32.BF16 R128, R4, R16, R128 ;  /* 0x000000100480723c */ /* 0x008fe20000041880 */
[----:B------:R-:W-:-:S02]  /*4b50*/  FADD.FTZ R168, R168, R169 ;  /* 0x000000a9a8a87221 */ /* 0x000fc40000010000 */
[----:B------:R-:W-:Y:S02]  /*4b60*/  FADD.FTZ R210, R210, R165 ;  /* 0x000000a5d2d27221 */ /* 0x000fe40000010000 */
[----:B------:R-:W-:-:S03]  /*4b70*/  FADD.FTZ R211, R211, R168 ;  /* 0x000000a8d3d37221 */ /* 0x000fc60000010000 */
        /* <DEDUP_REMOVED lines=9> */
[C---:B------:R-:W-:Y:S08]  /*4c10*/  HMMA.16816.F32.BF16 R104, R4.reuse, R142, R104 ;  /* 0x0000008e0468723c */ /* 0x040ff00000041868 */
[C---:B------:R-:W-:Y:S08]  /*4c20*/  HMMA.16816.F32.BF16 R108, R4.reuse, R136, R108 ;  /* 0x00000088046c723c */ /* 0x040ff0000004186c */
[C---:B------:R-:W-:Y:S08]  /*4c30*/  HMMA.16816.F32.BF16 R112, R4.reuse, R138, R112 ;  /* 0x0000008a0470723c */ /* 0x040ff00000041870 */
[C---:B----4-:R-:W-:Y:S08]  /*4c40*/  HMMA.16816.F32.BF16 R116, R4.reuse, R132, R116 ;  /* 0x000000840474723c */ /* 0x050ff00000041874 */
[C---:B------:R-:W-:Y:S08]  /*4c50*/  HMMA.16816.F32.BF16 R120, R4.reuse, R134, R120 ;  /* 0x000000860478723c */ /* 0x040ff00000041878 */
[C---:B-----5:R-:W-:Y:S08]  /*4c60*/  HMMA.16816.F32.BF16 R44, R4.reuse, R32, R44 ;  /* 0x00000020042c723c */ /* 0x060ff0000004182c */
[C---:B------:R-:W-:Y:S08]  /*4c70*/  HMMA.16816.F32.BF16 R48, R4.reuse, R34, R48 ;  /* 0x000000220430723c */ /* 0x040ff00000041830 */
[C---:B------:R-:W-:Y:S08]  /*4c80*/  HMMA.16816.F32.BF16 R52, R4.reuse, R28, R52 ;  /* 0x0000001c0434723c */ /* 0x040ff00000041834 */
[C---:B------:R-:W-:Y:S08]  /*4c90*/  HMMA.16816.F32.BF16 R56, R4.reuse, R30, R56 ;  /* 0x0000001e0438723c */ /* 0x040ff00000041838 */
[C---:B------:R-:W-:Y:S08]  /*4ca0*/  HMMA.16816.F32.BF16 R60, R4.reuse, R24, R60 ;  /* 0x00000018043c723c */ /* 0x040ff0000004183c */
[C---:B------:R-:W-:Y:S08]  /*4cb0*/  HMMA.16816.F32.BF16 R64, R4.reuse, R26, R64 ;  /* 0x0000001a0440723c */ /* 0x040ff00000041840 */
[C---:B---3--:R-:W-:Y:S08]  /*4cc0*/  HMMA.16816.F32.BF16 R76, R4.reuse, R16, R76 ;  /* 0x00000010044c723c */ /* 0x048ff0000004184c */
[C---:B------:R-:W-:Y:S08]  /*4cd0*/  HMMA.16816.F32.BF16 R80, R4.reuse, R18, R80 ;  /* 0x000000120450723c */ /* 0x040ff00000041850 */
[C---:B-1----:R-:W-:Y:S08]  /*4ce0*/  HMMA.16816.F32.BF16 R84, R4.reuse, R8, R84 ;  /* 0x000000080454723c */ /* 0x042ff00000041854 */
[C---:B------:R-:W-:Y:S08]  /*4cf0*/  HMMA.16816.F32.BF16 R88, R4.reuse, R10, R88 ;  /* 0x0000000a0458723c */ /* 0x040ff00000041858 */
[C---:B--2---:R-:W-:Y:S08]  /*4d00*/  HMMA.16816.F32.BF16 R92, R4.reuse, R20, R92 ;  /* 0x00000014045c723c */ /* 0x044ff0000004185c */
[----:B------:R-:W-:Y:S01]  /*4d10*/  HMMA.16816.F32.BF16 R96, R4, R22, R96 ;  /* 0x000000160460723c */ /* 0x000fe20000041860 */
[----:B------:R-:W-:Y:S07]  /*4d20*/  @P0 BRA `(.L_x_359) ;  /* 0x0000014000000947 */ /* 0x000fee0003800000 */
        /* <DEDUP_REMOVED lines=11> */
.L_x_360:
[----:B------:R-:W-:Y:S02]  /*4de0*/  ULDC UR4, c[0x0][0x32c] ;  /* 0x0000cb0000047ab9 */ /* 0x000fe40000000800 */
[----:B------:R-:W-:-:S03]  /*4df0*/  UISETP.NE.AND UP0, UPT, UR19, UR4, UPT ;  /* 0x000000041300728c */ /* 0x000fc6000bf05270 */
[----:B------:R-:W-:Y:S02]  /*4e00*/  ULDC.64 UR4, c[0x0][0x330] ;  /* 0x0000cc0000047ab9 */ /* 0x000fe40000000a00 */
[----:B------:R-:W-:-:S06]  /*4e10*/  UIMAD.WIDE.U32 UR18, UR7, UR4, URZ ;  /* 0x00000004071272a5 */ /* 0x000fcc000f8e003f */
[----:B------:R-:W-:Y:S02]  /*4e20*/  @UP0 USHF.R.U32.HI UR7, URZ, UR5, UR19 ;  /* 0x000000053f070299 */ /* 0x000fe40008011613 */
.L_x_361:
[----:B------:R-:W-:Y:S02]  /*4e30*/  ULDC UR4, c[0x0][0x32c] ;  /* 0x0000cb0000047ab9 */ /* 0x000fe40000000800 */
[----:B------:R-:W-:-:S04]  /*4e40*/  UIMAD UR4, UR7, UR4, UR4 ;  /* 0x00000004070472a4 */ /* 0x000fc8000f8e0204 */
[----:B------:R-:W-:-:S04]  /*4e50*/  UISETP.LT.AND UP0, UPT, UR6, UR4, UPT ;  /* 0x000000040600728c */ /* 0x000fc8000bf01270 */
[----:B------:R-:W-:-:S04]  /*4e60*/  USEL UR6, UR6, UR4, UP0 ;  /* 0x0000000406067287 */ /* 0x000fc80008000000 */
.L_x_359:
[----:B------:R-:W-:-:S04]  /*4e70*/  USHF.R.S32.HI UR4, URZ, 0x1f, UR6 ;  /* 0x0000001f3f047899 */ /* 0x000fc80008011406 */
[----:B------:R-:W-:-:S04]  /*4e80*/  ULEA.HI UR4, UR4, UR6, URZ, 0x6 ;  /* 0x0000000604047291 */ /* 0x000fc8000f8f303f */
[----:B------:R-:W-:-:S04]  /*4e90*/  USHF.R.S32.HI UR18, URZ, 0x6, UR4 ;  /* 0x000000063f127899 */ /* 0x000fc80008011404 */
[----:B------:R-:W-:-:S04]  /*4ea0*/  UISETP.LT.AND UP0, UPT, UR8, UR18, UPT ;  /* 0x000000120800728c */ /* 0x000fc8000bf01270 */
[----:B------:R-:W-:-:S04]  /*4eb0*/  USEL UR18, UR8, UR18, !UP0 ;  /* 0x0000001208127287 */ /* 0x000fc8000c000000 */
[----:B------:R-:W-:-:S06]  /*4ec0*/  UISETP.GE.AND UP0, UPT, UR13, UR18, UPT ;  /* 0x000000120d00728c */ /* 0x000fcc000bf06270 */
[----:B------:R-:W-:-:S13]  /*4ed0*/  PLOP3.LUT P0, PT, PT, PT, UP0, 0x80, 0x0 ;  /* 0x000000000000781c */ /* 0x000fda0003f0f008 */
[----:B------:R-:W-:Y:S05]  /*4ee0*/  @!P0 BRA `(.L_x_362) ;  /* 0x0000352000008947 */ /* 0x000fea0003800000 */
[----:B------:R-:W-:Y:S01]  /*4ef0*/  PLOP3.LUT P4, PT, PT, PT, UP2, 0x80, 0x0 ;  /* 0x000000000000781c */ /* 0x000fe20003f8f028 */
[----:B------:R-:W-:Y:S01]  /*4f00*/  IMAD.MOV.U32 R2, RZ, RZ, R12 ;  /* 0x000000ffff027224 */ /* 0x000fe200078e000c */
[----:B------:R-:W-:Y:S01]  /*4f10*/  PLOP3.LUT P0, PT, PT, PT, UP2, 0x80, 0x0 ;  /* 0x000000000000781c */ /* 0x000fe20003f0f028 */
[----:B------:R-:W-:Y:S01]  /*4f20*/  IMAD.MOV.U32 R3, RZ, RZ, R0 ;  /* 0x000000ffff037224 */ /* 0x000fe200078e0000 */
[C---:B------:R-:W-:Y:S01]  /*4f30*/  IADD3 R220, P6, R200.reuse, 0x40, RZ ;  /* 0x00000040c8dc7810 */ /* 0x040fe20007fde0ff */
[----:B------:R-:W-:Y:S01]  /*4f40*/  ULDC.64 UR6, c[0x0][0x208] ;  /* 0x0000820000067ab9 */ /* 0x000fe20000000a00 */
[----:B------:R-:W-:Y:S01]  /*4f50*/  IADD3 R218, P5, R200, 0x80, RZ ;  /* 0x00000080c8da7810 */ /* 0x000fe20007fbe0ff */
[----:B------:R-:W-:Y:S02]  /*4f60*/  ULDC.64 UR4, c[0x0][0x1e0] ;  /* 0x0000780000047ab9 */ /* 0x000fe40000000a00 */
[--C-:B------:R-:W-:Y:S01]  /*4f70*/  IMAD.X R219, RZ, RZ, R207.reuse, P6 ;  /* 0x000000ffffdb7224 */ /* 0x100fe200030e06cf */
[----:B------:R-:W-:Y:S01]  /*4f80*/  IADD3 R214, P6, R202, 0x80, RZ ;  /* 0x00000080cad67810 */ /* 0x000fe20007fde0ff */
[----:B------:R-:W-:-:S02]  /*4f90*/  IMAD.X R217, RZ, RZ, R207, P5 ;  /* 0x000000ffffd97224 */ /* 0x000fc400028e06cf */
[----:B------:R-:W-:Y:S01]  /*4fa0*/  @P4 IMAD.HI.U32 R212, R204, c[0x0][0x2c8], RZ ;  /* 0x0000b200ccd44a27 */ /* 0x000fe200078e00ff */
[----:B------:R-:W-:-:S03]  /*4fb0*/  IADD3 R216, P4, R202, 0x40, RZ ;  /* 0x00000040cad87810 */ /* 0x000fc60007f9e0ff */
[--C-:B------:R-:W-:Y:S01]  /*4fc0*/  IMAD.X R213, RZ, RZ, R209.reuse, P6 ;  /* 0x000000ffffd57224 */ /* 0x100fe200030e06d1 */
[----:B------:R-:W-:Y:S01]  /*4fd0*/  @P0 SHF.R.U32.HI R212, RZ, c[0x0][0x2cc], R212 ;  /* 0x0000b300ffd40a19 */ /* 0x000fe200000116d4 */
[----:B------:R-:W-:Y:S02]  /*4fe0*/  IMAD.X R215, RZ, RZ, R209, P4 ;  /* 0x000000ffffd77224 */ /* 0x000fe400020e06d1 */
.L_x_371:
[----:B------:R-:W-:Y:S04]  /*4ff0*/  DEPBAR.LE SB0, 0x0 ;  /* 0x000080000000791a */ /* 0x000fe80000000000 */
[----:B------:R-:W-:Y:S01]  /*5000*/  BAR.SYNC.DEFER_BLOCKING 0x0 ;  /* 0x0000000000007b1d */ /* 0x000fe20000010000 */
[----:B------:R-:W-:Y:S06]  /*5010*/  UISETP.GT.AND UP3, UPT, UR8, UR13, UPT ;  /* 0x0000000d0800728c */ /* 0x000fec000bf64270 */
[----:B------:R-:W-:Y:S05]  /*5020*/  PLOP3.LUT P0, PT, PT, PT, UP3, 0x80, 0x0 ;  /* 0x000000000000781c */ /* 0x000fea0003f0f038 */
[----:B------:R-:W-:Y:S02]  /*5030*/  @!UP3 USHF.R.S32.HI UR19, URZ, 0x1f, UR13 ;  /* 0x0000001f3f13b899 */ /* 0x000fe4000801140d */
[----:B------:R-:W-:Y:S02]  /*5040*/  @!UP3 UIMAD.WIDE.U32 UR22, UR13, UR6, URZ ;  /* 0x000000060d16b2a5 */ /* 0x000fe4000f8e003f */
[----:B------:R-:W-:Y:S02]  /*5050*/  @!UP3 UIMAD UR19, UR19, UR6, URZ ;  /* 0x000000061313b2a4 */ /* 0x000fe4000f8e023f */
[----:B------:R-:W-:Y:S02]  /*5060*/  @!UP3 USHF.L.U32 UR20, UR22, 0x6, URZ ;  /* 0x000000061614b899 */ /* 0x000fe4000800063f */
[----:B------:R-:W-:Y:S01]  /*5070*/  @!UP3 UIMAD UR19, UR13, UR7, UR19 ;  /* 0x000000070d13b2a4 */ /* 0x000fe2000f8e0213 */
[----:B------:R-:W-:Y:S03]  /*5080*/  LDSM.16.M88.4 R132, [R198+0xc100] ;  /* 0x00c10000c684783b */ /* 0x000fe60000000200 */
[----:B------:R-:W-:Y:S01]  /*5090*/  @!P0 IADD3 R221, P6, R200, UR20, RZ ;  /* 0x00000014c8dd8c10 */ /* 0x000fe2000ffde0ff */
[----:B------:R-:W-:Y:S01]  /*50a0*/  @!UP3 UIADD3 UR19, UR23, UR19, URZ ;  /* 0x000000131713b290 */ /* 0x000fe2000fffe03f */
[----:B------:R-:W-:Y:S01]  /*50b0*/  @!P0 IADD3 R223, P5, R220, UR20, RZ ;  /* 0x00000014dcdf8c10 */ /* 0x000fe2000ffbe0ff */
[----:B------:R-:W1:Y:S01]  /*50c0*/  LDSM.16.M88.4 R136, [R197+0x6100] ;  /* 0x00610000c588783b */ /* 0x000e620000000200 */
[----:B------:R-:W-:Y:S01]  /*50d0*/  @!P0 IADD3 R225, P4, R218, UR20, RZ ;  /* 0x00000014dae18c10 */ /* 0x000fe2000ff9e0ff */
[----:B------:R-:W-:Y:S02]  /*50e0*/  @!UP3 USHF.L.U64.HI UR19, UR22, 0x6, UR19 ;  /* 0x000000061613b899 */ /* 0x000fe40008010213 */
[----:B------:R-:W-:Y:S01]  /*50f0*/  @!UP3 ULEA UR20, UP0, UR6, UR20, 0x5 ;  /* 0x000000140614b291 */ /* 0x000fe2000f80283f */
[----:B------:R-:W2:Y:S03]  /*5100*/  LDSM.16.M88.4 R140, [R197+0x6900] ;  /* 0x00690000c58c783b */ /* 0x000ea60000000200 */
[----:B------:R-:W-:Y:S02]  /*5110*/  @!P0 IADD3.X R0, R207, UR19, RZ, P6, !PT ;  /* 0x00000013cf008c10 */ /* 0x000fe4000b7fe4ff */
[----:B------:R-:W3:Y:S01]  /*5120*/  LDSM.16.M88.4 R144, [R197+0x7100] ;  /* 0x00710000c590783b */ /* 0x000ee20000000200 */
[----:B------:R-:W-:Y:S02]  /*5130*/  @!P0 LEA R230, P6, R221, c[0x0][0x1f8], 0x1 ;  /* 0x00007e00dde68a11 */ /* 0x000fe400078c08ff */
[----:B------:R-:W-:Y:S02]  /*5140*/  @!P0 IADD3.X R222, R219, UR19, RZ, P5, !PT ;  /* 0x00000013dbde8c10 */ /* 0x000fe4000affe4ff */
[----:B------:R-:W4:Y:S01]  /*5150*/  LDSM.16.M88.4 R148, [R197+0x7900] ;  /* 0x00790000c594783b */ /* 0x000f220000000200 */
[----:B------:R-:W-:Y:S02]  /*5160*/  @!P0 LEA.HI.X R231, R221, c[0x0][0x1fc], R0, 0x1, P6 ;  /* 0x00007f00dde78a11 */ /* 0x000fe400030f0c00 */
[----:B------:R-:W-:Y:S02]  /*5170*/  @!P0 LEA R228, P5, R223, c[0x0][0x1f8], 0x1 ;  /* 0x00007e00dfe48a11 */ /* 0x000fe400078a08ff */
[----:B------:R-:W-:Y:S01]  /*5180*/  LDSM.16.M88.4 R152, [R194+0xc100] ;  /* 0x00c10000c298783b */ /* 0x000fe20000000200 */
[----:B------:R-:W-:Y:S01]  /*5190*/  @!P0 IADD3.X R224, R217, UR19, RZ, P4, !PT ;  /* 0x00000013d9e08c10 */ /* 0x000fe2000a7fe4ff */
[----:B------:R-:W-:Y:S01]  /*51a0*/  @!UP3 ULEA.HI.X UR19, UR6, UR19, UR7, 0x5, UP0 ;  /* 0x000000130613b291 */ /* 0x000fe200080f2c07 */
[----:B------:R-:W-:Y:S01]  /*51b0*/  @!P0 LEA.HI.X R229, R223, c[0x0][0x1fc], R222, 0x1, P5 ;  /* 0x00007f00dfe58a11 */ /* 0x000fe200028f0cde */
[----:B------:R-:W-:Y:S01]  /*51c0*/  UISETP.GT.AND UP3, UPT, UR13, UR8, UPT ;  /* 0x000000080d00728c */ /* 0x000fe2000bf64270 */
[----:B------:R-:W5:Y:S01]  /*51d0*/  LDSM.16.M88.4 R156, [R196] ;  /* 0x00000000c49c783b */ /* 0x000f620000000200 */
[C---:B------:R-:W-:Y:S02]  /*51e0*/  @!P0 LEA R226, P4, R225.reuse, c[0x0][0x1f8], 0x1 ;  /* 0x00007e00e1e28a11 */ /* 0x040fe400078808ff */
[----:B------:R-:W-:Y:S02]  /*51f0*/  @!P0 IADD3 R0, P6, R200, UR20, RZ ;  /* 0x00000014c8008c10 */ /* 0x000fe4000ffde0ff */
[----:B------:R-:W3:Y:S01]  /*5200*/  LDSM.16.M88.4 R160, [R187] ;  /* 0x00000000bba0783b */ /* 0x000ee20000000200 */
[----:B------:R-:W-:Y:S02]  /*5210*/  @!P0 LEA.HI.X R227, R225, c[0x0][0x1fc], R224, 0x1, P4 ;  /* 0x00007f00e1e38a11 */ /* 0x000fe400020f0ce0 */
[----:B------:R-:W-:Y:S02]  /*5220*/  @!P0 IADD3.X R225, R207, UR19, RZ, P6, !PT ;  /* 0x00000013cfe18c10 */ /* 0x000fe4000b7fe4ff */
[----:B------:R-:W-:Y:S01]  /*5230*/  LDSM.16.M88.4 R164, [R185] ;  /* 0x00000000b9a4783b */ /* 0x000fe20000000200 */
[----:B------:R-:W-:Y:S02]  /*5240*/  @!P0 LEA R232, P6, R0, c[0x0][0x1f8], 0x1 ;  /* 0x00007e0000e88a11 */ /* 0x000fe400078c08ff */
[----:B------:R-:W-:Y:S01]  /*5250*/  @!P0 IADD3 R221, P5, R220, UR20, RZ ;  /* 0x00000014dcdd8c10 */ /* 0x000fe2000ffbe0ff */
[C---:B-1----:R-:W-:Y:S03]  /*5260*/  HMMA.16816.F32.BF16 R4, R132.reuse, R136, RZ ;  /* 0x000000888404723c */ /* 0x042fe600000418ff */
[----:B------:R-:W-:Y:S02]  /*5270*/  @!P0 LEA.HI.X R233, R0, c[0x0][0x1fc], R225, 0x1, P6 ;  /* 0x00007f0000e98a11 */ /* 0x000fe400030f0ce1 */
[----:B------:R-:W-:Y:S02]  /*5280*/  @!P0 IADD3.X R234, R219, UR19, RZ, P5, !PT ;  /* 0x00000013dbea8c10 */ /* 0x000fe4000affe4ff */
[C---:B------:R-:W-:Y:S01]  /*5290*/  @!P0 LEA R224, P5, R221.reuse, c[0x0][0x1f8], 0x1 ;  /* 0x00007e00dde08a11 */ /* 0x040fe200078a08ff */
[C---:B------:R-:W-:Y:S01]  /*52a0*/  HMMA.16816.F32.BF16 R8, R132.reuse, R138, RZ ;  /* 0x0000008a8408723c */ /* 0x040fe200000418ff */
[----:B------:R-:W1:Y:S03]  /*52b0*/  LDSM.16.M88.4 R136, [R186] ;  /* 0x00000000ba88783b */ /* 0x000e660000000200 */
[----:B------:R-:W-:Y:S02]  /*52c0*/  @!P0 LEA.HI.X R225, R221, c[0x0][0x1fc], R234, 0x1, P5 ;  /* 0x00007f00dde18a11 */ /* 0x000fe400028f0cea */
[----:B------:R-:W-:Y:S01]  /*52d0*/  @!PT LDS RZ, [RZ] ;  /* 0x00000000fffff984 */ /* 0x000fe20000000800 */
[----:B------:R-:W-:Y:S01]  /*52e0*/  @!PT LDS RZ, [RZ] ;  /* 0x00000000fffff984 */ /* 0x000fe20000000800 */
[----:B------:R-:W-:Y:S01]  /*52f0*/  @!PT LDS RZ, [RZ] ;  /* 0x00000000fffff984 */ /* 0x000fe20000000800 */
[----:B------:R1:W-:Y:S01]  /*5300*/  @!P0 LDGSTS.E.BYPASS.LTC128B.128 [R199+0x100], [R230.64], !P3 ;  /* 0x00100000e6c78fae */ /* 0x0003e2000d901d50 */
[----:B------:R-:W-:Y:S01]  /*5310*/  @!P0 IADD3 R223, P4, R218, UR20, RZ ;  /* 0x00000014dadf8c10 */ /* 0x000fe2000ff9e0ff */
[C---:B--2---:R-:W-:Y:S01]  /*5320*/  HMMA.16816.F32.BF16 R12, R132.reuse, R140, RZ ;  /* 0x0000008c840c723c */ /* 0x044fe200000418ff */
[----:B------:R-:W-:Y:S02]  /*5330*/  @UP3 UIADD3 UR20, UR13, -0x1, URZ ;  /* 0xffffffff0d143890 */ /* 0x000fe4000fffe03f */
[----:B------:R2:W-:Y:S01]  /*5340*/  @!P0 LDGSTS.E.BYPASS.LTC128B.128 [R199+0x2100], [R228.64], !P2 ;  /* 0x02100000e4c78fae */ /* 0x0005e2000d101d50 */
[----:B------:R-:W-:Y:S01]  /*5350*/  @!P0 IADD3.X R236, R217, UR19, RZ, P4, !PT ;  /* 0x00000013d9ec8c10 */ /* 0x000fe2000a7fe4ff */
[----:B------:R-:W-:Y:S01]  /*5360*/  @UP3 USHF.R.S32.HI UR19, URZ, 0x1f, UR20 ;  /* 0x0000001f3f133899 */ /* 0x000fe20008011414 */
[C---:B------:R-:W-:Y:S01]  /*5370*/  @!P0 LEA R222, P4, R223.reuse, c[0x0][0x1f8], 0x1 ;  /* 0x00007e00dfde8a11 */ /* 0x040fe200078808ff */
[----:B------:R-:W-:Y:S01]  /*5380*/  @UP3 UIMAD.WIDE.U32 UR22, UR20, UR4, URZ ;  /* 0x00000004141632a5 */ /* 0x000fe2000f8e003f */
[C---:B------:R-:W-:Y:S01]  /*5390*/  HMMA.16816.F32.BF16 R16, R132.reuse, R142, RZ ;  /* 0x0000008e8410723c */ /* 0x040fe200000418ff */
[----:B------:R1:W-:Y:S01]  /*53a0*/  @!P0 LDGSTS.E.BYPASS.LTC128B.128 [R199+0x4100], [R226.64], !P1 ;  /* 0x04100000e2c78fae */ /* 0x0003e2000c901d50 */
[----:B------:R-:W-:Y:S02]  /*53b0*/  @UP3 UIMAD UR19, UR19, UR4, URZ ;  /* 0x00000004131332a4 */ /* 0x000fe4000f8e023f */
[----:B------:R-:W-:Y:S02]  /*53c0*/  @!P0 LEA.HI.X R223, R223, c[0x0][0x1fc], R236, 0x1, P4 ;  /* 0x00007f00dfdf8a11 */ /* 0x000fe400020f0cec */
[----:B------:R1:W-:Y:S01]  /*53d0*/  @!P0 LDGSTS.E.BYPASS.LTC128B.128 [R199+0x1100], [R232.64], !P3 ;  /* 0x01100000e8c78fae */ /* 0x0003e2000d901d50 */
[----:B------:R-:W-:Y:S01]  /*53e0*/  @UP3 UIMAD UR19, UR20, UR5, UR19 ;  /* 0x00000005141332a4 */ /* 0x000fe2000f8e0213 */
[C---:B---3--:R-:W-:Y:S01]  /*53f0*/  HMMA.16816.F32.BF16 R20, R132.reuse, R144, RZ ;  /* 0x000000908414723c */ /* 0x048fe200000418ff */
[----:B------:R-:W-:Y:S02]  /*5400*/  @UP3 USHF.L.U32 UR20, UR22, 0x6, URZ ;  /* 0x0000000616143899 */ /* 0x000fe4000800063f */
[----:B------:R3:W-:Y:S01]  /*5410*/  @!P0 LDGSTS.E.BYPASS.LTC128B.128 [R199+0x3100], [R224.64], !P2 ;  /* 0x03100000e0c78fae */ /* 0x0007e2000d101d50 */
[----:B------:R-:W-:Y:S04]  /*5420*/  @UP3 UIADD3 UR19, UR23, UR19, URZ ;  /* 0x0000001317133290 */ /* 0x000fe8000fffe03f */
[C---:B------:R-:W-:Y:S01]  /*5430*/  HMMA.16816.F32.BF16 R24, R132.reuse, R146, RZ ;  /* 0x000000928418723c */ /* 0x040fe200000418ff */
[----:B------:R1:W-:Y:S01]  /*5440*/  @!P0 LDGSTS.E.BYPASS.LTC128B.128 [R199+0x5100], [R222.64], !P1 ;  /* 0x05100000dec78fae */ /* 0x0003e2000c901d50 */
[----:B------:R-:W-:Y:S01]  /*5450*/  PLOP3.LUT P0, PT, PT, PT, UP3, 0x80, 0x0 ;  /* 0x000000000000781c */ /* 0x000fe20003f0f038 */
[----:B------:R-:W-:Y:S03]  /*5460*/  @UP3 USHF.L.U64.HI UR19, UR22, 0x6, UR19 ;  /* 0x0000000616133899 */ /* 0x000fe60008010213 */
[----:B------:R-:W-:Y:S02]  /*5470*/  LDSM.16.M88.4 R140, [R193+0xc100] ;  /* 0x00c10000c18c783b */ /* 0x000fe40000000200 */
[C---:B----4-:R-:W-:Y:S03]  /*5480*/  HMMA.16816.F32.BF16 R28, R132.reuse, R148, RZ ;  /* 0x00000094841c723c */ /* 0x050fe600000418ff */
[----:B------:R-:W0:Y:S04]  /*5490*/  LDGDEPBAR ;  /* 0x00000000000079af */ /* 0x000e280000000000 */
[----:B------:R-:W-:Y:S01]  /*54a0*/  @P0 IADD3 R0, P5, R202, UR20, RZ ;  /* 0x00000014ca000c10 */ /* 0x000fe2000ffbe0ff */
[----:B------:R-:W-:Y:S01]  /*54b0*/  HMMA.16816.F32.BF16 R32, R132, R150, RZ ;  /* 0x000000968420723c */ /* 0x000fe200000418ff */
[----:B------:R-:W4:Y:S03]  /*54c0*/  LDSM.16.M88.4 R168, [R192+0x6100] ;  /* 0x00610000c0a8783b */ /* 0x000f260000000200 */
[----:B------:R-:W-:Y:S02]  /*54d0*/  @P0 IADD3.X R221, R209, UR19, RZ, P5, !PT ;  /* 0x00000013d1dd0c10 */ /* 0x000fe4000affe4ff */
[----:B------:R-:W4:Y:S01]  /*54e0*/  LDSM.16.M88.4 R172, [R192+0x6900] ;  /* 0x00690000c0ac783b */ /* 0x000f220000000200 */
[----:B--2---:R-:W-:Y:S01]  /*54f0*/  @P0 IADD3 R228, P5, R214, UR20, RZ ;  /* 0x00000014d6e40c10 */ /* 0x004fe2000ffbe0ff */
[C---:B-----5:R-:W-:Y:S03]  /*5500*/  HMMA.16816.F32.BF16 R4, R152.reuse, R156, R4 ;  /* 0x0000009c9804723c */ /* 0x060fe60000041804 */
[----:B------:R-:W2:Y:S02]  /*5510*/  LDSM.16.M88.4 R132, [R192+0x7100] ;  /* 0x00710000c084783b */ /* 0x000ea40000000200 */
[C---:B-1----:R-:W-:Y:S02]  /*5520*/  @P0 LEA R222, P4, R0.reuse, c[0x0][0x1c8], 0x1 ;  /* 0x0000720000de0a11 */ /* 0x042fe400078808ff */
[----:B---3--:R-:W-:Y:S01]  /*5530*/  @P0 IADD3.X R225, R213, UR19, RZ, P5, !PT ;  /* 0x00000013d5e10c10 */ /* 0x008fe2000affe4ff */
[C---:B------:R-:W-:Y:S01]  /*5540*/  HMMA.16816.F32.BF16 R8, R152.reuse, R158, R8 ;  /* 0x0000009e9808723c */ /* 0x040fe20000041808 */
[----:B------:R-:W1:Y:S03]  /*5550*/  LDSM.16.M88.4 R144, [R192+0x7900] ;  /* 0x00790000c090783b */ /* 0x000e660000000200 */
[----:B------:R-:W-:Y:S02]  /*5560*/  @P0 LEA.HI.X R223, R0, c[0x0][0x1cc], R221, 0x1, P4 ;  /* 0x0000730000df0a11 */ /* 0x000fe400020f0cdd */
[----:B------:R-:W-:Y:S01]  /*5570*/  LDSM.16.M88.4 R148, [R184] ;  /* 0x00000000b894783b */ /* 0x000fe20000000200 */
[----:B------:R-:W-:Y:S01]  /*5580*/  @P0 IADD3 R221, P4, R216, UR20, RZ ;  /* 0x00000014d8dd0c10 */ /* 0x000fe2000ff9e0ff */
[C---:B------:R-:W-:Y:S01]  /*5590*/  HMMA.16816.F32.BF16 R12, R152.reuse, R160, R12 ;  /* 0x000000a0980c723c */ /* 0x040fe2000004180c */
[----:B------:R-:W-:Y:S02]  /*55a0*/  @UP3 UIADD3 UR20, UP0, UR12, UR20, URZ ;  /* 0x000000140c143290 */ /* 0x000fe4000ff1e03f */
[----:B------:R-:W-:Y:S01]  /*55b0*/  LDSM.16.M88.4 R156, [R184+0x1000] ;  /* 0x00100000b89c783b */ /* 0x000fe20000000200 */
[----:B------:R-:W-:Y:S02]  /*55c0*/  @P0 LEA R226, P6, R221, c[0x0][0x1c8], 0x1 ;  /* 0x00007200dde20a11 */ /* 0x000fe400078c08ff */
[----:B------:R-:W-:Y:S01]  /*55d0*/  @P0 IADD3.X R0, R215, UR19, RZ, P4, !PT ;  /* 0x00000013d7000c10 */ /* 0x000fe2000a7fe4ff */
[----:B------:R-:W-:Y:S01]  /*55e0*/  @UP3 UIADD3.X UR19, UR11, UR19, URZ, UP0, !UPT ;  /* 0x000000130b133290 */ /* 0x000fe200087fe43f */
[C---:B------:R-:W-:Y:S01]  /*55f0*/  HMMA.16816.F32.BF16 R16, R152.reuse, R162, R16 ;  /* 0x000000a29810723c */ /* 0x040fe20000041810 */
[----:B------:R-:W-:Y:S03]  /*5600*/  LDSM.16.M88.4 R160, [R184+0x1800] ;  /* 0x00180000b8a0783b */ /* 0x000fe60000000200 */
[C---:B------:R-:W-:Y:S02]  /*5610*/  @P0 LEA R224, P4, R228.reuse, c[0x0][0x1c8], 0x1 ;  /* 0x00007200e4e00a11 */ /* 0x040fe400078808ff */
[----:B------:R-:W-:Y:S02]  /*5620*/  @P0 LEA.HI.X R227, R221, c[0x0][0x1cc], R0, 0x1, P6 ;  /* 0x00007300dde30a11 */ /* 0x000fe400030f0c00 */
[C---:B------:R-:W-:Y:S04]  /*5630*/  HMMA.16816.F32.BF16 R20, R152.reuse, R136, R20 ;  /* 0x000000889814723c */ /* 0x040fe80000041814 */
[----:B------:R-:W-:Y:S02]  /*5640*/  @P0 LEA.HI.X R225, R228, c[0x0][0x1cc], R225, 0x1, P4 ;  /* 0x00007300e4e10a11 */ /* 0x000fe400020f0ce1 */
[----:B------:R-:W-:Y:S02]  /*5650*/  @P0 IADD3 R232, P5, R216, UR20, RZ ;  /* 0x00000014d8e80c10 */ /* 0x000fe4000ffbe0ff */
[C---:B------:R-:W-:Y:S01]  /*5660*/  HMMA.16816.F32.BF16 R24, R152.reuse, R138, R24 ;  /* 0x0000008a9818723c */ /* 0x040fe20000041818 */
[----:B------:R-:W3:Y:S03]  /*5670*/  LDSM.16.M88.4 R136, [R191+0xc100] ;  /* 0x00c10000bf88783b */ /* 0x000ee60000000200 */
[----:B------:R-:W-:Y:S02]  /*5680*/  @P0 IADD3 R234, P4, R214, UR20, RZ ;  /* 0x00000014d6ea0c10 */ /* 0x000fe4000ff9e0ff */
[----:B------:R-:W-:Y:S02]  /*5690*/  @P0 IADD3 R0, P6, R202, UR20, RZ ;  /* 0x00000014ca000c10 */ /* 0x000fe4000ffde0ff */
[C---:B------:R-:W-:Y:S04]  /*56a0*/  HMMA.16816.F32.BF16 R28, R152.reuse, R164, R28 ;  /* 0x000000a4981c723c */ /* 0x040fe8000004181c */
[----:B------:R-:W-:Y:S02]  /*56b0*/  @P0 IADD3.X R229, R215, UR19, RZ, P5, !PT ;  /* 0x00000013d7e50c10 */ /* 0x000fe4000affe4ff */
[C---:B------:R-:W-:Y:S02]  /*56c0*/  @P0 LEA R230, P5, R232.reuse, c[0x0][0x1c8], 0x1 ;  /* 0x00007200e8e60a11 */ /* 0x040fe400078a08ff */
[----:B------:R-:W-:Y:S01]  /*56d0*/  HMMA.16816.F32.BF16 R32, R152, R166, R32 ;  /* 0x000000a69820723c */ /* 0x000fe20000041820 */
[----:B------:R-:W5:Y:S03]  /*56e0*/  LDSM.16.M88.4 R152, [R184+0x800] ;  /* 0x00080000b898783b */ /* 0x000f660000000200 */
[----:B------:R-:W-:Y:S02]  /*56f0*/  @P0 LEA.HI.X R231, R232, c[0x0][0x1cc], R229, 0x1, P5 ;  /* 0x00007300e8e70a11 */ /* 0x000fe400028f0ce5 */
[----:B------:R-:W-:Y:S01]  /*5700*/  LDSM.16.M88.4 R164, [R197+0x8100] ;  /* 0x00810000c5a4783b */ /* 0x000fe20000000200 */
[----:B------:R-:W-:Y:S01]  /*5710*/  @P0 IADD3.X R233, R213, UR19, RZ, P4, !PT ;  /* 0x00000013d5e90c10 */ /* 0x000fe2000a7fe4ff */
[C---:B----4-:R-:W-:Y:S05]  /*5720*/  HMMA.16816.F32.BF16 R4, R140.reuse, R168, R4 ;  /* 0x000000a88c04723c */ /* 0x050fea0000041804 */
[----:B------:R-:W-:Y:S02]  /*5730*/  @P0 LEA R228, P4, R234, c[0x0][0x1c8], 0x1 ;  /* 0x00007200eae40a11 */ /* 0x000fe400078808ff */
[----:B------:R-:W-:Y:S01]  /*5740*/  @P0 IADD3.X R221, R209, UR19, RZ, P6, !PT ;  /* 0x00000013d1dd0c10 */ /* 0x000fe2000b7fe4ff */
[C---:B------:R-:W-:Y:S01]  /*5750*/  HMMA.16816.F32.BF16 R8, R140.reuse, R170, R8 ;  /* 0x000000aa8c08723c */ /* 0x040fe20000041808 */
[----:B------:R-:W-:Y:S01]  /*5760*/  LDSM.16.M88.4 R168, [R198+0x14100] ;  /* 0x01410000c6a8783b */ /* 0x000fe20000000200 */
[----:B------:R-:W-:Y:S02]  /*5770*/  USHF.L.U32 UR19, UR13, 0x6, URZ ;  /* 0x000000060d137899 */ /* 0x000fe4000800063f */
[----:B------:R-:W-:Y:S02]  /*5780*/  @P0 LEA R236, P6, R0, c[0x0][0x1c8], 0x1 ;  /* 0x0000720000ec0a11 */ /* 0x000fe400078c08ff */
[----:B------:R-:W-:Y:S02]  /*5790*/  @P0 LEA.HI.X R229, R234, c[0x0][0x1cc], R233, 0x1, P4 ;  /* 0x00007300eae50a11 */ /* 0x000fe400020f0ce9 */
[C---:B------:R-:W-:Y:S01]  /*57a0*/  HMMA.16816.F32.BF16 R12, R140.reuse, R172, R12 ;  /* 0x000000ac8c0c723c */ /* 0x040fe2000004180c */
[----:B------:R-:W-:Y:S03]  /*57b0*/  PLOP3.LUT P4, PT, PT, PT, UP2, 0x80, 0x0 ;  /* 0x000000000000781c */ /* 0x000fe60003f8f028 */
[----:B------:R-:W-:Y:S01]  /*57c0*/  @P0 LEA.HI.X R237, R0, c[0x0][0x1cc], R221, 0x1, P6 ;  /* 0x0000730000ed0a11 */ /* 0x000fe200030f0cdd */
[----:B------:R-:W-:Y:S02]  /*57d0*/  IMAD.MOV.U32 R0, RZ, RZ, R204 ;  /* 0x000000ffff007224 */ /* 0x000fe400078e00cc */
[----:B------:R-:W-:Y:S01]  /*57e0*/  IMAD.U32 R232, RZ, RZ, UR19 ;  /* 0x00000013ffe87e24 */ /* 0x000fe2000f8e00ff */
[C---:B------:R-:W-:Y:S01]  /*57f0*/  HMMA.16816.F32.BF16 R16, R140.reuse, R174, R16 ;  /* 0x000000ae8c10723c */ /* 0x040fe20000041810 */
[----:B------:R-:W-:Y:S05]  /*5800*/  LDSM.16.M88.4 R172, [R197+0xa100] ;  /* 0x00a10000c5ac783b */ /* 0x000fea0000000200 */
[----:B------:R-:W-:Y:S02]  /*5810*/  @P4 IMAD.MOV.U32 R0, RZ, RZ, R212 ;  /* 0x000000ffff004224 */ /* 0x000fe400078e00d4 */
[C---:B--2---:R-:W-:Y:S03]  /*5820*/  HMMA.16816.F32.BF16 R20, R140.reuse, R132, R20 ;  /* 0x000000848c14723c */ /* 0x044fe60000041814 */
[----:B------:R-:W-:Y:S05]  /*5830*/  SHFL.IDX PT, R221, R0, RZ, 0x1c1f ;  /* 0x001c1fff00dd7589 */ /* 0x000fea00000e0000 */
[C---:B------:R-:W-:Y:S01]  /*5840*/  HMMA.16816.F32.BF16 R24, R140.reuse, R134, R24 ;  /* 0x000000868c18723c */ /* 0x040fe20000041818 */
[----:B------:R-:W2:Y:S07]  /*5850*/  LDSM.16.M88.4 R132, [R198+0x10100] ;  /* 0x01010000c684783b */ /* 0x000eae0000000200 */
[C---:B-1----:R-:W-:Y:S08]  /*5860*/  HMMA.16816.F32.BF16 R28, R140.reuse, R144, R28 ;  /* 0x000000908c1c723c */ /* 0x042ff0000004181c */
[----:B------:R-:W-:Y:S01]  /*5870*/  HMMA.16816.F32.BF16 R32, R140, R146, R32 ;  /* 0x000000928c20723c */ /* 0x000fe20000041820 */
[----:B------:R-:W1:Y:S05]  /*5880*/  LDSM.16.M88.4 R140, [R197+0x8900] ;  /* 0x00890000c58c783b */ /* 0x000e6a0000000200 */
[----:B------:R-:W4:Y:S02]  /*5890*/  LDSM.16.M88.4 R144, [R197+0x9100] ;  /* 0x00910000c590783b */ /* 0x000f240000000200 */
[C---:B---3--:R-:W-:Y:S08]  /*58a0*/  HMMA.16816.F32.BF16 R4, R136.reuse, R148, R4 ;  /* 0x000000948804723c */ /* 0x048ff00000041804 */
[C---:B------:R-:W-:Y:S01]  /*58b0*/  HMMA.16816.F32.BF16 R8, R136.reuse, R150, R8 ;  /* 0x000000968808723c */ /* 0x040fe20000041808 */
[----:B------:R-:W3:Y:S07]  /*58c0*/  LDSM.16.M88.4 R148, [R197+0x9900] ;  /* 0x00990000c594783b */ /* 0x000eee0000000200 */
[C---:B-----5:R-:W-:Y:S08]  /*58d0*/  HMMA.16816.F32.BF16 R12, R136.reuse, R152, R12 ;  /* 0x00000098880c723c */ /* 0x060ff0000004180c */
[C---:B------:R-:W-:Y:S01]  /*58e0*/  HMMA.16816.F32.BF16 R16, R136.reuse, R154, R16 ;  /* 0x0000009a8810723c */ /* 0x040fe20000041810 */
[----:B------:R-:W-:Y:S07]  /*58f0*/  LDSM.16.M88.4 R152, [R183] ;  /* 0x00000000b798783b */ /* 0x000fee0000000200 */
[C---:B------:R-:W-:Y:S08]  /*5900*/  HMMA.16816.F32.BF16 R20, R136.reuse, R156, R20 ;  /* 0x0000009c8814723c */ /* 0x040ff00000041814 */
[C---:B------:R-:W-:Y:S01]  /*5910*/  HMMA.16816.F32.BF16 R24, R136.reuse, R158, R24 ;  /* 0x0000009e8818723c */ /* 0x040fe20000041818 */
[----:B------:R-:W-:Y:S07]  /*5920*/  LDSM.16.M88.4 R156, [R182] ;  /* 0x00000000b69c783b */ /* 0x000fee0000000200 */
[C---:B------:R-:W-:Y:S08]  /*5930*/  HMMA.16816.F32.BF16 R28, R136.reuse, R160, R28 ;  /* 0x000000a0881c723c */ /* 0x040ff0000004181c */
[----:B------:R-:W-:Y:S01]  /*5940*/  HMMA.16816.F32.BF16 R32, R136, R162, R32 ;  /* 0x000000a28820723c */ /* 0x000fe20000041820 */
[----:B------:R-:W5:Y:S05]  /*5950*/  LDSM.16.M88.4 R136, [R194+0x10100] ;  /* 0x01010000c288783b */ /* 0x000f6a0000000200 */
[----:B------:R-:W3:Y:S02]  /*5960*/  LDSM.16.M88.4 R160, [R181] ;  /* 0x00000000b5a0783b */ /* 0x000ee40000000200 */
[C---:B--2---:R-:W-:Y:S08]  /*5970*/  HMMA.16816.F32.BF16 R4, R132.reuse, R164, R4 ;  /* 0x000000a48404723c */ /* 0x044ff00000041804 */
[C---:B------:R-:W-:Y:S01]  /*5980*/  HMMA.16816.F32.BF16 R8, R132.reuse, R166, R8 ;  /* 0x000000a68408723c */ /* 0x040fe20000041808 */
[----:B------:R-:W2:Y:S07]  /*5990*/  LDSM.16.M88.4 R164, [R180] ;  /* 0x00000000b4a4783b */ /* 0x000eae0000000200 */
[C---:B-1----:R-:W-:Y:S08]  /*59a0*/  HMMA.16816.F32.BF16 R12, R132.reuse, R140, R12 ;  /* 0x0000008c840c723c */ /* 0x042ff0000004180c */
[C---:B------:R-:W-:Y:S01]  /*59b0*/  HMMA.16816.F32.BF16 R16, R132.reuse, R142, R16 ;  /* 0x0000008e8410723c */ /* 0x040fe20000041810 */
[----:B------:R-:W-:Y:S07]  /*59c0*/  LDSM.16.M88.4 R140, [R193+0x10100] ;  /* 0x01010000c18c783b */ /* 0x000fee0000000200 */
[C---:B----4-:R-:W-:Y:S08]  /*59d0*/  HMMA.16816.F32.BF16 R20, R132.reuse, R144, R20 ;  /* 0x000000908414723c */ /* 0x050ff00000041814 */
[C---:B------:R-:W-:Y:S01]  /*59e0*/  HMMA.16816.F32.BF16 R24, R132.reuse, R146, R24 ;  /* 0x000000928418723c */ /* 0x040fe20000041818 */
[----:B------:R-:W1:Y:S07]  /*59f0*/  LDSM.16.M88.4 R144, [R192+0x8100] ;  /* 0x00810000c090783b */ /* 0x000e6e0000000200 */
[C---:B---3--:R-:W-:Y:S08]  /*5a00*/  HMMA.16816.F32.BF16 R28, R132.reuse, R148, R28 ;  /* 0x00000094841c723c */ /* 0x048ff0000004181c */
[----:B------:R-:W-:Y:S01]  /*5a10*/  HMMA.16816.F32.BF16 R32, R132, R150, R32 ;  /* 0x000000968420723c */ /* 0x000fe20000041820 */
[----:B------:R-:W3:Y:S05]  /*5a20*/  LDSM.16.M88.4 R132, [R192+0x8900] ;  /* 0x00890000c084783b */ /* 0x000eea0000000200 */
[----:B------:R-:W4:Y:S02]  /*5a30*/  LDSM.16.M88.4 R148, [R192+0x9100] ;  /* 0x00910000c094783b */ /* 0x000f240000000200 */
[C---:B-----5:R-:W-:Y:S08]  /*5a40*/  HMMA.16816.F32.BF16 R4, R136.reuse, R152, R4 ;  /* 0x000000988804723c */ /* 0x060ff00000041804 */
        /* <DEDUP_REMOVED lines=10> */
[----:B------:R-:W2:Y:S05]  /*5af0*/  LDSM.16.M88.4 R136, [R192+0x9900] ;  /* 0x00990000c088783b */ /* 0x000eaa0000000200 */
[----:B------:R-:W-:Y:S02]  /*5b00*/  LDSM.16.M88.4 R164, [R184+0x3800] ;  /* 0x00380000b8a4783b */ /* 0x000fe40000000200 */
[C---:B-1----:R-:W-:Y:S08]  /*5b10*/  HMMA.16816.F32.BF16 R4, R140.reuse, R144, R4 ;  /* 0x000000908c04723c */ /* 0x042ff00000041804 */
[C---:B------:R-:W-:Y:S01]  /*5b20*/  HMMA.16816.F32.BF16 R8, R140.reuse, R146, R8 ;  /* 0x000000928c08723c */ /* 0x040fe20000041808 */
[----:B------:R-:W1:Y:S07]  /*5b30*/  LDSM.16.M88.4 R144, [R184+0x3000] ;  /* 0x00300000b890783b */ /* 0x000e6e0000000200 */
[C---:B---3--:R-:W-:Y:S08]  /*5b40*/  HMMA.16816.F32.BF16 R12, R140.reuse, R132, R12 ;  /* 0x000000848c0c723c */ /* 0x048ff0000004180c */
[C---:B------:R-:W-:Y:S01]  /*5b50*/  HMMA.16816.F32.BF16 R16, R140.reuse, R134, R16 ;  /* 0x000000868c10723c */ /* 0x040fe20000041810 */
[----:B------:R-:W3:Y:S07]  /*5b60*/  LDSM.16.M88.4 R132, [R197+0xa900] ;  /* 0x00a90000c584783b */ /* 0x000eee0000000200 */
[C---:B----4-:R-:W-:Y:S08]  /*5b70*/  HMMA.16816.F32.BF16 R20, R140.reuse, R148, R20 ;  /* 0x000000948c14723c */ /* 0x050ff00000041814 */
[C---:B------:R-:W-:Y:S01]  /*5b80*/  HMMA.16816.F32.BF16 R24, R140.reuse, R150, R24 ;  /* 0x000000968c18723c */ /* 0x040fe20000041818 */
[----:B------:R-:W-:Y:S07]  /*5b90*/  LDSM.16.M88.4 R148, [R194+0x14100] ;  /* 0x01410000c294783b */ /* 0x000fee0000000200 */
[C---:B--2---:R-:W-:Y:S08]  /*5ba0*/  HMMA.16816.F32.BF16 R28, R140.reuse, R136, R28 ;  /* 0x000000888c1c723c */ /* 0x044ff0000004181c */
[----:B------:R-:W-:Y:S01]  /*5bb0*/  HMMA.16816.F32.BF16 R32, R140, R138, R32 ;  /* 0x0000008a8c20723c */ /* 0x000fe20000041820 */
[----:B------:R-:W2:Y:S05]  /*5bc0*/  LDSM.16.M88.4 R136, [R197+0xb100] ;  /* 0x00b10000c588783b */ /* 0x000eaa0000000200 */
[----:B------:R-:W4:Y:S02]  /*5bd0*/  LDSM.16.M88.4 R140, [R197+0xb900] ;  /* 0x00b90000c58c783b */ /* 0x000f240000000200 */
[C---:B------:R-:W-:Y:S08]  /*5be0*/  HMMA.16816.F32.BF16 R4, R152.reuse, R156, R4 ;  /* 0x0000009c9804723c */ /* 0x040ff00000041804 */
[C---:B------:R-:W-:Y:S01]  /*5bf0*/  HMMA.16816.F32.BF16 R8, R152.reuse, R158, R8 ;  /* 0x0000009e9808723c */ /* 0x040fe20000041808 */
[----:B------:R-:W5:Y:S07]  /*5c00*/  LDSM.16.M88.4 R156, [R179] ;  /* 0x00000000b39c783b */ /* 0x000f6e0000000200 */
[C---:B------:R-:W-:Y:S08]  /*5c10*/  HMMA.16816.F32.BF16 R12, R152.reuse, R160, R12 ;  /* 0x000000a0980c723c */ /* 0x040ff0000004180c */
[C---:B------:R-:W-:Y:S01]  /*5c20*/  HMMA.16816.F32.BF16 R16, R152.reuse, R162, R16 ;  /* 0x000000a29810723c */ /* 0x040fe20000041810 */
[----:B------:R-:W-:Y:S07]  /*5c30*/  LDSM.16.M88.4 R160, [R192+0xb100] ;  /* 0x00b10000c0a0783b */ /* 0x000fee0000000200 */
[C---:B-1----:R-:W-:Y:S08]  /*5c40*/  HMMA.16816.F32.BF16 R20, R152.reuse, R144, R20 ;  /* 0x000000909814723c */ /* 0x042ff00000041814 */
[C---:B------:R-:W-:Y:S01]  /*5c50*/  HMMA.16816.F32.BF16 R24, R152.reuse, R146, R24 ;  /* 0x000000929818723c */ /* 0x040fe20000041818 */
[----:B------:R-:W1:Y:S07]  /*5c60*/  LDSM.16.M88.4 R144, [R178] ;  /* 0x00000000b290783b */ /* 0x000e6e0000000200 */
[C---:B------:R-:W-:Y:S08]  /*5c70*/  HMMA.16816.F32.BF16 R28, R152.reuse, R164, R28 ;  /* 0x000000a4981c723c */ /* 0x040ff0000004181c */
[----:B------:R-:W-:Y:S01]  /*5c80*/  HMMA.16816.F32.BF16 R32, R152, R166, R32 ;  /* 0x000000a69820723c */ /* 0x000fe20000041820 */
[----:B------:R-:W1:Y:S05]  /*5c90*/  LDSM.16.M88.4 R152, [R177] ;  /* 0x00000000b198783b */ /* 0x000e6a0000000200 */
[----:B------:R-:W-:Y:S02]  /*5ca0*/  LDSM.16.M88.4 R164, [R184+0x4000] ;  /* 0x00400000b8a4783b */ /* 0x000fe40000000200 */
[C---:B------:R-:W-:Y:S08]  /*5cb0*/  HMMA.16816.F32.BF16 R4, R168.reuse, R172, R4 ;  /* 0x000000aca804723c */ /* 0x040ff00000041804 */
[C---:B------:R-:W-:Y:S08]  /*5cc0*/  HMMA.16816.F32.BF16 R8, R168.reuse, R174, R8 ;  /* 0x000000aea808723c */ /* 0x040ff00000041808 */
[C---:B---3--:R-:W-:Y:S08]  /*5cd0*/  HMMA.16816.F32.BF16 R12, R168.reuse, R132, R12 ;  /* 0x00000084a80c723c */ /* 0x048ff0000004180c */
[C---:B------:R-:W-:Y:S01]  /*5ce0*/  HMMA.16816.F32.BF16 R16, R168.reuse, R134, R16 ;  /* 0x00000086a810723c */ /* 0x040fe20000041810 */
[----:B------:R-:W3:Y:S07]  /*5cf0*/  LDSM.16.M88.4 R132, [R176] ;  /* 0x00000000b084783b */ /* 0x000eee0000000200 */
[C---:B--2---:R-:W-:Y:S08]  /*5d00*/  HMMA.16816.F32.BF16 R20, R168.reuse, R136, R20 ;  /* 0x00000088a814723c */ /* 0x044ff00000041814 */
[C---:B------:R-:W-:Y:S01]  /*5d10*/  HMMA.16816.F32.BF16 R24, R168.reuse, R138, R24 ;  /* 0x0000008aa818723c */ /* 0x040fe20000041818 */
[----:B------:R-:W-:Y:S07]  /*5d20*/  LDSM.16.M88.4 R136, [R193+0x14100] ;  /* 0x01410000c188783b */ /* 0x000fee0000000200 */
[C---:B----4-:R-:W-:Y:S08]  /*5d30*/  HMMA.16816.F32.BF16 R28, R168.reuse, R140, R28 ;  /* 0x0000008ca81c723c */ /* 0x050ff0000004181c */
[----:B------:R-:W-:Y:S01]  /*5d40*/  HMMA.16816.F32.BF16 R32, R168, R142, R32 ;  /* 0x0000008ea820723c */ /* 0x000fe20000041820 */
[----:B------:R-:W2:Y:S07]  /*5d50*/  LDSM.16.M88.4 R140, [R192+0xa100] ;  /* 0x00a10000c08c783b */ /* 0x000eae0000000200 */
[C---:B-----5:R-:W-:Y:S08]  /*5d60*/  HMMA.16816.F32.BF16 R4, R148.reuse, R156, R4 ;  /* 0x0000009c9404723c */ /* 0x060ff00000041804 */
[C---:B------:R-:W-:Y:S01]  /*5d70*/  HMMA.16816.F32.BF16 R8, R148.reuse, R158, R8 ;  /* 0x0000009e9408723c */ /* 0x040fe20000041808 */
[----:B------:R-:W4:Y:S07]  /*5d80*/  LDSM.16.M88.4 R156, [R192+0xa900] ;  /* 0x00a90000c09c783b */ /* 0x000f2e0000000200 */
[C---:B-1----:R-:W-:Y:S08]  /*5d90*/  HMMA.16816.F32.BF16 R12, R148.reuse, R144, R12 ;  /* 0x00000090940c723c */ /* 0x042ff0000004180c */
[C---:B------:R-:W-:Y:S01]  /*5da0*/  HMMA.16816.F32.BF16 R16, R148.reuse, R146, R16 ;  /* 0x000000929410723c */ /* 0x040fe20000041810 */
[----:B------:R-:W1:Y:S07]  /*5db0*/  LDSM.16.M88.4 R144, [R192+0xb900] ;  /* 0x00b90000c090783b */ /* 0x000e6e0000000200 */
[C---:B------:R-:W-:Y:S08]  /*5dc0*/  HMMA.16816.F32.BF16 R20, R148.reuse, R152, R20 ;  /* 0x000000989414723c */ /* 0x040ff00000041814 */
[C---:B------:R-:W-:Y:S01]  /*5dd0*/  HMMA.16816.F32.BF16 R24, R148.reuse, R154, R24 ;  /* 0x0000009a9418723c */ /* 0x040fe20000041818 */
[----:B------:R-:W5:Y:S07]  /*5de0*/  LDSM.16.M88.4 R152, [R191+0x14100] ;  /* 0x01410000bf98783b */ /* 0x000f6e0000000200 */
[C---:B---3--:R-:W-:Y:S08]  /*5df0*/  HMMA.16816.F32.BF16 R28, R148.reuse, R132, R28 ;  /* 0x00000084941c723c */ /* 0x048ff0000004181c */
[----:B------:R-:W-:Y:S01]  /*5e00*/  HMMA.16816.F32.BF16 R32, R148, R134, R32 ;  /* 0x000000869420723c */ /* 0x000fe20000041820 */
[----:B------:R-:W3:Y:S07]  /*5e10*/  LDSM.16.M88.4 R132, [R184+0x4800] ;  /* 0x00480000b884783b */ /* 0x000eee0000000200 */
[C---:B--2---:R-:W-:Y:S08]  /*5e20*/  HMMA.16816.F32.BF16 R4, R136.reuse, R140, R4 ;  /* 0x0000008c8804723c */ /* 0x044ff00000041804 */
[C---:B------:R-:W-:Y:S08]  /*5e30*/  HMMA.16816.F32.BF16 R8, R136.reuse, R142, R8 ;  /* 0x0000008e8808723c */ /* 0x040ff00000041808 */
[C---:B----4-:R-:W-:Y:S08]  /*5e40*/  HMMA.16816.F32.BF16 R12, R136.reuse, R156, R12 ;  /* 0x0000009c880c723c */ /* 0x050ff0000004180c */
[C---:B------:R-:W-:Y:S08]  /*5e50*/  HMMA.16816.F32.BF16 R16, R136.reuse, R158, R16 ;  /* 0x0000009e8810723c */ /* 0x040ff00000041810 */
[C---:B------:R-:W-:Y:S08]  /*5e60*/  HMMA.16816.F32.BF16 R20, R136.reuse, R160, R20 ;  /* 0x000000a08814723c */ /* 0x040ff00000041814 */
[C---:B------:R-:W-:Y:S08]  /*5e70*/  HMMA.16816.F32.BF16 R24, R136.reuse, R162, R24 ;  /* 0x000000a28818723c */ /* 0x040ff00000041818 */
[C---:B-1----:R-:W-:Y:S08]  /*5e80*/  HMMA.16816.F32.BF16 R28, R136.reuse, R144, R28 ;  /* 0x00000090881c723c */ /* 0x042ff0000004181c */
[----:B------:R-:W-:Y:S01]  /*5e90*/  HMMA.16816.F32.BF16 R32, R136, R146, R32 ;  /* 0x000000928820723c */ /* 0x000fe20000041820 */
[----:B------:R-:W1:Y:S07]  /*5ea0*/  LDSM.16.M88.4 R136, [R184+0x5000] ;  /* 0x00500000b888783b */ /* 0x000e6e0000000200 */
[C---:B-----5:R-:W-:Y:S08]  /*5eb0*/  HMMA.16816.F32.BF16 R4, R152.reuse, R164, R4 ;  /* 0x000000a49804723c */ /* 0x060ff00000041804 */
[C---:B------:R-:W-:Y:S08]  /*5ec0*/  HMMA.16816.F32.BF16 R8, R152.reuse, R166, R8 ;  /* 0x000000a69808723c */ /* 0x040ff00000041808 */
[C---:B---3--:R-:W-:Y:S08]  /*5ed0*/  HMMA.16816.F32.BF16 R12, R152.reuse, R132, R12 ;  /* 0x00000084980c723c */ /* 0x048ff0000004180c */
[C---:B------:R-:W-:Y:S01]  /*5ee0*/  HMMA.16816.F32.BF16 R16, R152.reuse, R134, R16 ;  /* 0x000000869810723c */ /* 0x040fe20000041810 */
[----:B------:R-:W2:Y:S01]  /*5ef0*/  LDSM.16.M88.4 R132, [R184+0x5800] ;  /* 0x00580000b884783b */ /* 0x000ea20000000200 */
[----:B------:R-:W-:Y:S04]  /*5f00*/  DEPBAR.LE SB0, 0x0 ;  /* 0x000080000000791a */ /* 0x000fe80000000000 */
[----:B------:R-:W-:Y:S02]  /*5f10*/  BAR.SYNC.DEFER_BLOCKING 0x0 ;  /* 0x0000000000007b1d */ /* 0x000fe40000010000 */
[C---:B-1----:R-:W-:Y:S08]  /*5f20*/  HMMA.16816.F32.BF16 R20, R152.reuse, R136, R20 ;  /* 0x000000889814723c */ /* 0x042ff00000041814 */
[C---:B------:R-:W-:Y:S01]  /*5f30*/  HMMA.16816.F32.BF16 R24, R152.reuse, R138, R24 ;  /* 0x0000008a9818723c */ /* 0x040fe20000041818 */
[----:B------:R-:W-:Y:S01]  /*5f40*/  @!PT LDS RZ, [RZ] ;  /* 0x00000000fffff984 */ /* 0x000fe20000000800 */
[----:B------:R-:W-:Y:S01]  /*5f50*/  @!PT LDS RZ, [RZ] ;  /* 0x00000000fffff984 */ /* 0x000fe20000000800 */
[----:B------:R-:W-:Y:S01]  /*5f60*/  @!PT LDS RZ, [RZ] ;  /* 0x00000000fffff984 */ /* 0x000fe20000000800 */
[----:B------:R1:W-:Y:S05]  /*5f70*/  @P0 LDGSTS.E.BYPASS.LTC128B.128 [R199+0x6100], [R222.64], !P3 ;  /* 0x06100000dec70fae */ /* 0x0003ea000d901d50 */
[----:B------:R3:W-:Y:S05]  /*5f80*/  @P0 LDGSTS.E.BYPASS.LTC128B.128 [R199+0x8100], [R226.64], !P2 ;  /* 0x08100000e2c70fae */ /* 0x0007ea000d101d50 */
[----:B------:R4:W-:Y:S01]  /*5f90*/  @P0 LDGSTS.E.BYPASS.LTC128B.128 [R199+0xa100], [R224.64], !P1 ;  /* 0x0a100000e0c70fae */ /* 0x0009e2000c901d50 */
[C---:B--2---:R-:W-:Y:S04]  /*5fa0*/  HMMA.16816.F32.BF16 R28, R152.reuse, R132, R28 ;  /* 0x00000084981c723c */ /* 0x044fe8000004181c */
[----:B------:R3:W-:Y:S04]  /*5fb0*/  @P0 LDGSTS.E.BYPASS.LTC128B.128 [R199+0x7100], [R236.64], !P3 ;  /* 0x07100000ecc70fae */ /* 0x0007e8000d901d50 */
[----:B------:R-:W-:Y:S01]  /*5fc0*/  HMMA.16816.F32.BF16 R32, R152, R134, R32 ;  /* 0x000000869820723c */ /* 0x000fe20000041820 */
[----:B------:R3:W-:Y:S05]  /*5fd0*/  @P0 LDGSTS.E.BYPASS.LTC128B.128 [R199+0x9100], [R230.64], !P2 ;  /* 0x09100000e6c70fae */ /* 0x0007ea000d101d50 */
[----:B------:R3:W-:Y:S01]  /*5fe0*/  @P0 LDGSTS.E.BYPASS.LTC128B.128 [R199+0xb100], [R228.64], !P1 ;  /* 0x0b100000e4c70fae */ /* 0x0007e2000c901d50 */
[----:B------:R-:W-:Y:S02]  /*5ff0*/  PLOP3.LUT P0, PT, PT, PT, UP1, 0x40, 0x0 ;  /* 0x000000000000781c */ /* 0x000fe40003f0e818 */
[----:B-1----:R-:W-:Y:S02]  /*6000*/  IADD3 R222, -R205, 0x1, -R232 ;  /* 0x00000001cdde7810 */ /* 0x002fe40007ffe9e8 */
[----:B------:R-:W0:Y:S02]  /*6010*/  LDGDEPBAR ;  /* 0x00000000000079af */ /* 0x000e240000000000 */
[----:B------:R-:W-:Y:S04]  /*6020*/  IADD3 R222, R222, c[0x0][0x1d0], RZ ;  /* 0x00007400dede7a10 */ /* 0x000fe80007ffe0ff */
[----:B------:R-:W-:Y:S04]  /*6030*/  IADD3 R222, R222, -c[0x0][0x168], RZ ;  /* 0x80005a00dede7a10 */ /* 0x000fe80007ffe0ff */
[C---:B----4-:R-:W-:Y:S02]  /*6040*/  IADD3 R224, R222.reuse, c[0x0][0x328], RZ ;  /* 0x0000ca00dee07a10 */ /* 0x050fe40007ffe0ff */
[----:B------:R-:W-:Y:S03]  /*6050*/  IADD3 R222, R222, UR14, RZ ;  /* 0x0000000edede7c10 */ /* 0x000fe6000fffe0ff */
[--C-:B------:R-:W-:Y:S02]  /*6060*/  IMAD.IADD R225, R224, 0x1, R221.reuse ;  /* 0x00000001e0e17824 */ /* 0x100fe400078e02dd */
[----:B------:R-:W-:Y:S01]  /*6070*/  IMAD.IADD R223, R222, 0x1, R221 ;  /* 0x00000001dedf7824 */ /* 0x000fe200078e02dd */
[----:B------:R-:W-:-:S05]  /*6080*/  @P0 BRA `(.L_x_363) ;  /* 0x000001a000000947 */ /* 0x000fca0003800000 */
[----:B------:R-:W-:Y:S01]  /*6090*/  IADD3 R133, R221, c[0x0][0x1d0], RZ ;  /* 0x00007400dd857a10 */ /* 0x000fe20007ffe0ff */
[----:B------:R-:W-:Y:S03]  /*60a0*/  BSSY B0, `(.L_x_364) ;  /* 0x0000012000007945 */ /* 0x000fe60003800000 */
[----:B------:R-:W-:Y:S04]  /*60b0*/  IADD3 R133, R133, -c[0x0][0x168], RZ ;  /* 0x80005a0085857a10 */ /* 0x000fe80007ffe0ff */
[----:B------:R-:W-:Y:S11]  /*60c0*/  ISETP.GT.AND P0, PT, R133, -0x1, PT ;  /* 0xffffffff8500780c */ /* 0x000ff60003f04270 */
[----:B------:R-:W-:Y:S02]  /*60d0*/  @!UPT UIADD3 URZ, URZ, URZ, URZ ;  /* 0x0000003f3f3ff290 */ /* 0x000fe4000fffe03f */
[----:B------:R-:W-:-:S05]  /*60e0*/  @P0 BRA `(.L_x_365) ;  /* 0x0000008000000947 */ /* 0x000fca0003800000 */
[----:B------:R-:W-:Y:S01]  /*60f0*/  LOP3.LUT R133, RZ, R133, RZ, 0x33, !PT ;  /* 0x00000085ff857212 */ /* 0x000fe200078e33ff */
[----:B------:R-:W-:Y:S05]  /*6100*/  IMAD.MOV.U32 R132, RZ, RZ, c[0x0][0x32c] ;  /* 0x0000cb00ff847624 */ /* 0x000fea00078e00ff */
[----:B------:R-:W-:Y:S11]  /*6110*/  ISETP.NE.AND P0, PT, R132, 0x1, PT ;  /* 0x000000018400780c */ /* 0x000ff60003f05270 */
[----:B------:R-:W-:Y:S02]  /*6120*/  @!UPT UIADD3 URZ, URZ, URZ, URZ ;  /* 0x0000003f3f3ff290 */ /* 0x000fe4000fffe03f */
[----:B------:R-:W-:Y:S05]  /*6130*/  @P0 IMAD.HI.U32 R132, R133, c[0x0][0x330], RZ ;  /* 0x0000cc0085840a27 */ /* 0x000fea00078e00ff */
[----:B------:R-:W-:Y:S04]  /*6140*/  @P0 SHF.R.U32.HI R133, RZ, c[0x0][0x334], R132 ;  /* 0x0000cd00ff850a19 */ /* 0x000fe80000011684 */
[----:B------:R-:W-:Y:S01]  /*6150*/  LOP3.LUT R133, RZ, R133, RZ, 0x33, !PT ;  /* 0x00000085ff857212 */ /* 0x000fe200078e33ff */
[----:B------:R-:W-:-:S05]  /*6160*/  BRA `(.L_x_366) ;  /* 0x0000005000007947 */ /* 0x000fca0003800000 */
.L_x_365:
[----:B------:R-:W-:Y:S04]  /*6170*/  MOV R132, c[0x0][0x32c] ;  /* 0x0000cb0000847a02 */ /* 0x000fe80000000f00 */
[----:B------:R-:W-:Y:S11]  /*6180*/  ISETP.NE.AND P0, PT, R132, 0x1, PT ;  /* 0x000000018400780c */ /* 0x000ff60003f05270 */
[----:B------:R-:W-:Y:S02]  /*6190*/  @!UPT UIADD3 URZ, URZ, URZ, URZ ;  /* 0x0000003f3f3ff290 */ /* 0x000fe4000fffe03f */
[----:B------:R-:W-:Y:S05]  /*61a0*/  @P0 IMAD.HI.U32 R132, R133, c[0x0][0x330], RZ ;  /* 0x0000cc0085840a27 */ /* 0x000fea00078e00ff */
[----:B------:R-:W-:Y:S02]  /*61b0*/  @P0 SHF.R.U32.HI R133, RZ, c[0x0][0x334], R132 ;  /* 0x0000cd00ff850a19 */ /* 0x000fe40000011684 */
.L_x_366:
[----:B------:R-:W-:Y:S05]  /*61c0*/  BSYNC B0 ;  /* 0x0000000000007941 */ /* 0x000fea0003800000 */
.L_x_364:
[----:B------:R-:W-:Y:S04]  /*61d0*/  IMAD.MOV.U32 R132, RZ, RZ, c[0x0][0x32c] ;  /* 0x0000cb00ff847624 */ /* 0x000fe800078e00ff */
[----:B------:R-:W-:Y:S04]  /*61e0*/  IMAD R132, R133, R132, -UR19 ;  /* 0x8000001385847e24 */ /* 0x000fe8000f8e0284 */
[----:B------:R-:W-:Y:S05]  /*61f0*/  IMAD.IADD R134, R132, 0x1, -R205 ;  /* 0x0000000184867824 */ /* 0x000fea00078e0acd */
[----:B------:R-:W-:Y:S02]  /*6200*/  IADD3 R132, R134, c[0x0][0x32c], RZ ;  /* 0x0000cb0086847a10 */ /* 0x000fe40007ffe0ff */
[----:B------:R-:W-:Y:S02]  /*6210*/  IMNMX R223, R223, R134, !PT ;  /* 0x00000086dfdf7217 */ /* 0x000fe40007800200 */
[----:B------:R-:W-:Y:S02]  /*6220*/  IMNMX R225, R225, R132, PT ;  /* 0x00000084e1e17217 */ /* 0x000fe40003800200 */
.L_x_363:
[----:B------:R-:W-:Y:S06]  /*6230*/  UISETP.GT.AND UP0, UPT, UR13, -0x1, UPT ;  /* 0xffffffff0d00788c */ /* 0x000fec000bf04270 */
[----:B------:R-:W-:Y:S04]  /*6240*/  PLOP3.LUT P0, PT, PT, PT, UP0, 0x80, 0x0 ;  /* 0x000000000000781c */ /* 0x000fe80003f0f008 */
[C---:B------:R-:W-:Y:S02]  /*6250*/  ISETP.GT.AND P4, PT, R223.reuse, 0x1, P0 ;  /* 0x00000001df00780c */ /* 0x040fe40000784270 */
[----:B------:R-:W-:Y:S02]  /*6260*/  ISETP.GT.AND P5, PT, R223, RZ, P0 ;  /* 0x000000ffdf00720c */ /* 0x000fe400007a4270 */
[C---:B------:R-:W-:Y:S02]  /*6270*/  ISETP.LT.OR P4, PT, R225.reuse, 0x2, P4 ;  /* 0x00000002e100780c */ /* 0x040fe40002781670 */
[----:B------:R-:W-:Y:S02]  /*6280*/  ISETP.LT.OR P5, PT, R225, 0x1, P5 ;  /* 0x00000001e100780c */ /* 0x000fe40002fa1670 */
[----:B------:R-:W-:Y:S02]  /*6290*/  FSEL R136, R5, -INF , !P4 ;  /* 0xff80000005887808 */ /* 0x000fe40006000000 */
[C---:B------:R-:W-:Y:S01]  /*62a0*/  ISETP.GT.AND P4, PT, R223.reuse, 0x10, P0 ;  /* 0x00000010df00780c */ /* 0x040fe20000784270 */
[----:B------:R-:W1:Y:S01]  /*62b0*/  SHFL.IDX PT, R5, R0, 0x1, 0x1c1f ;  /* 0x003c1f0000057f89 */ /* 0x000e6200000e0000 */
[----:B------:R-:W-:Y:S02]  /*62c0*/  ISETP.GT.AND P6, PT, R223, 0x8, P0 ;  /* 0x00000008df00780c */ /* 0x000fe400007c4270 */
[----:B------:R-:W-:Y:S02]  /*62d0*/  ISETP.LT.OR P4, PT, R225, 0x11, P4 ;  /* 0x00000011e100780c */ /* 0x000fe40002781670 */
[----:B------:R-:W-:Y:S02]  /*62e0*/  FSEL R138, R4, -INF , !P5 ;  /* 0xff800000048a7808 */ /* 0x000fe40006800000 */
[C---:B------:R-:W-:Y:S02]  /*62f0*/  ISETP.GT.AND P5, PT, R223.reuse, 0x9, P0 ;  /* 0x00000009df00780c */ /* 0x040fe400007a4270 */
[----:B------:R-:W-:Y:S02]  /*6300*/  FSEL R166, R12, -INF , !P4 ;  /* 0xff8000000ca67808 */ /* 0x000fe40006000000 */
[----:B------:R-:W-:Y:S02]  /*6310*/  ISETP.GT.AND P4, PT, R223, 0x19, P0 ;  /* 0x00000019df00780c */ /* 0x000fe40000784270 */
[C---:B------:R-:W-:Y:S02]  /*6320*/  ISETP.LT.OR P6, PT, R225.reuse, 0x9, P6 ;  /* 0x00000009e100780c */ /* 0x040fe400037c1670 */
[C---:B------:R-:W-:Y:S02]  /*6330*/  ISETP.LT.OR P5, PT, R225.reuse, 0xa, P5 ;  /* 0x0000000ae100780c */ /* 0x040fe40002fa1670 */
[----:B------:R-:W-:Y:S02]  /*6340*/  ISETP.LT.OR P4, PT, R225, 0x1a, P4 ;  /* 0x0000001ae100780c */ /* 0x000fe40002781670 */
[----:B------:R-:W-:Y:S02]  /*6350*/  FSEL R134, R8, -INF , !P6 ;  /* 0xff80000008867808 */ /* 0x000fe40007000000 */
[----:B------:R-:W-:Y:S02]  /*6360*/  ISETP.GT.AND P6, PT, R223, 0x11, P0 ;  /* 0x00000011df00780c */ /* 0x000fe400007c4270 */
[----:B------:R-:W-:Y:S01]  /*6370*/  FSEL R8, R9, -INF , !P5 ;  /* 0xff80000009087808 */ /* 0x000fe20006800000 */
[--C-:B-1----:R-:W-:Y:S01]  /*6380*/  IMAD.IADD R224, R224, 0x1, R5.reuse ;  /* 0x00000001e0e07824 */ /* 0x102fe200078e0205 */
[----:B------:R-:W-:Y:S01]  /*6390*/  ISETP.GT.AND P5, PT, R223, 0x18, P0 ;  /* 0x00000018df00780c */ /* 0x000fe200007a4270 */
[----:B------:R-:W-:Y:S01]  /*63a0*/  IMAD.IADD R222, R222, 0x1, R5 ;  /* 0x00000001dede7824 */ /* 0x000fe200078e0205 */
[----:B------:R-:W-:Y:S02]  /*63b0*/  FSEL R140, R17, -INF , !P4 ;  /* 0xff800000118c7808 */ /* 0x000fe40006000000 */
[----:B------:R-:W-:Y:S02]  /*63c0*/  ISETP.GT.AND P4, PT, R223, 0x28, P0 ;  /* 0x00000028df00780c */ /* 0x000fe40000784270 */
[C---:B------:R-:W-:Y:S02]  /*63d0*/  ISETP.LT.OR P6, PT, R225.reuse, 0x12, P6 ;  /* 0x00000012e100780c */ /* 0x040fe400037c1670 */
[C---:B------:R-:W-:Y:S02]  /*63e0*/  ISETP.LT.OR P5, PT, R225.reuse, 0x19, P5 ;  /* 0x00000019e100780c */ /* 0x040fe40002fa1670 */
[----:B------:R-:W-:Y:S02]  /*63f0*/  ISETP.LT.OR P4, PT, R225, 0x29, P4 ;  /* 0x00000029e100780c */ /* 0x000fe40002781670 */
[----:B------:R-:W-:Y:S02]  /*6400*/  FSEL R168, R13, -INF , !P6 ;  /* 0xff8000000da87808 */ /* 0x000fe40007000000 */
[C---:B------:R-:W-:Y:S02]  /*6410*/  ISETP.GT.AND P6, PT, R223.reuse, 0x20, P0 ;  /* 0x00000020df00780c */ /* 0x040fe400007c4270 */
        /* <DEDUP_REMOVED lines=9> */
[----:B------:R-:W-:Y:S02]  /*64b0*/  FSEL R156, R21, -INF , !P5 ;  /* 0xff800000159c7808 */ /* 0x000fe40006800000 */
[----:B------:R-:W-:Y:S02]  /*64c0*/  ISETP.GT.AND P5, PT, R223, 0x30, P0 ;  /* 0x00000030df00780c */ /* 0x000fe400007a4270 */
[----:B------:R-:W-:Y:S02]  /*64d0*/  FSEL R150, R29, -INF , !P4 ;  /* 0xff8000001d967808 */ /* 0x000fe40006000000 */
[----:B------:R-:W-:Y:S02]  /*64e0*/  PLOP3.LUT P4, PT, PT, PT, UP1, 0x40, 0x0 ;  /* 0x000000000000781c */ /* 0x000fe40003f8e818 */
[C---:B------:R-:W-:Y:S02]  /*64f0*/  ISETP.LT.OR P6, PT, R225.reuse, 0x2a, P6 ;  /* 0x0000002ae100780c */ /* 0x040fe400037c1670 */
[----:B------:R-:W-:Y:S02]  /*6500*/  ISETP.LT.OR P5, PT, R225, 0x31, P5 ;  /* 0x00000031e100780c */ /* 0x000fe40002fa1670 */
[----:B------:R-:W-:Y:S02]  /*6510*/  FSEL R152, R25, -INF , !P6 ;  /* 0xff80000019987808 */ /* 0x000fe40007000000 */
[C---:B------:R-:W-:Y:S02]  /*6520*/  ISETP.GT.AND P6, PT, R223.reuse, 0x38, P0 ;  /* 0x00000038df00780c */ /* 0x040fe400007c4270 */
[----:B------:R-:W-:Y:S02]  /*6530*/  FSEL R151, R28, -INF , !P5 ;  /* 0xff8000001c977808 */ /* 0x000fe40006800000 */
[----:B------:R-:W-:Y:S02]  /*6540*/  ISETP.GT.AND P5, PT, R223, 0x39, P0 ;  /* 0x00000039df00780c */ /* 0x000fe400007a4270 */
[C---:B------:R-:W-:Y:S02]  /*6550*/  ISETP.LT.OR P6, PT, R225.reuse, 0x39, P6 ;  /* 0x00000039e100780c */ /* 0x040fe400037c1670 */
[----:B------:R-:W-:Y:S02]  /*6560*/  ISETP.LT.OR P5, PT, R225, 0x3a, P5 ;  /* 0x0000003ae100780c */ /* 0x000fe40002fa1670 */
[----:B------:R-:W-:Y:S02]  /*6570*/  FSEL R148, R32, -INF , !P6 ;  /* 0xff80000020947808 */ /* 0x000fe40007000000 */
[----:B------:R-:W-:Y:S01]  /*6580*/  FSEL R146, R33, -INF , !P5 ;  /* 0xff80000021927808 */ /* 0x000fe20006800000 */
        /* <DEDUP_REMOVED lines=15> */
.L_x_369:
[----:B------:R-:W-:Y:S04]  /*6680*/  MOV R0, c[0x0][0x32c] ;  /* 0x0000cb0000007a02 */ /* 0x000fe80000000f00 */
[----:B------:R-:W-:Y:S11]  /*6690*/  ISETP.NE.AND P4, PT, R0, 0x1, PT ;  /* 0x000000010000780c */ /* 0x000ff60003f85270 */
[----:B------:R-:W-:Y:S02]  /*66a0*/  @!UPT UIADD3 URZ, URZ, URZ, URZ ;  /* 0x0000003f3f3ff290 */ /* 0x000fe4000fffe03f */
[----:B------:R-:W-:Y:S05]  /*66b0*/  @P4 IMAD.HI.U32 R0, R5, c[0x0][0x330], RZ ;  /* 0x0000cc0005004a27 */ /* 0x000fea00078e00ff */
[----:B------:R-:W-:Y:S02]  /*66c0*/  @P4 SHF.R.U32.HI R5, RZ, c[0x0][0x334], R0 ;  /* 0x0000cd00ff054a19 */ /* 0x000fe40000011600 */
.L_x_370:
[----:B------:R-:W-:Y:S05]  /*66d0*/  BSYNC B0 ;  /* 0x0000000000007941 */ /* 0x000fea0003800000 */
.L_x_368:
[----:B------:R-:W-:Y:S04]  /*66e0*/  IMAD.MOV.U32 R0, RZ, RZ, c[0x0][0x32c] ;  /* 0x0000cb00ff007624 */ /* 0x000fe800078e00ff */
[----:B------:R-:W-:Y:S04]  /*66f0*/  IMAD R0, R5, R0, -UR19 ;  /* 0x8000001305007e24 */ /* 0x000fe8000f8e0200 */
[----:B------:R-:W-:Y:S05]  /*6700*/  IMAD.IADD R9, R0, 0x1, -R205 ;  /* 0x0000000100097824 */ /* 0x000fea00078e0acd */
[----:B------:R-:W-:Y:S02]  /*6710*/  IADD3 R5, R9, c[0x0][0x32c], RZ ;  /* 0x0000cb0009057a10 */ /* 0x000fe40007ffe0ff */
[----:B------:R-:W-:Y:S02]  /*6720*/  IMNMX R222, R222, R9, !PT ;  /* 0x00000009dede7217 */ /* 0x000fe40007800200 */
[----:B------:R-:W-:Y:S02]  /*6730*/  IMNMX R224, R224, R5, PT ;  /* 0x00000005e0e07217 */ /* 0x000fe40003800200 */
.L_x_367:
[----:B------:R-:W-:Y:S01]  /*6740*/  FMNMX.FTZ R5, R138, R3, !PT ;  /* 0x000000038a057209 */ /* 0x000fe20007810000 */
[----:B------:R-:W-:Y:S01]  /*6750*/  UISETP.GT.AND UP0, UPT, UR13, UR18, UPT ;  /* 0x000000120d00728c */ /* 0x000fe2000bf04270 */
[----:B------:R-:W-:Y:S01]  /*6760*/  ISETP.GT.AND P6, PT, R222, RZ, P0 ;  /* 0x000000ffde00720c */ /* 0x000fe200007c4270 */
[----:B------:R-:W-:Y:S01]  /*6770*/  UIADD3 UR13, UR13, -0x1, URZ ;  /* 0xffffffff0d0d7890 */ /* 0x000fe2000fffe03f */
[----:B------:R-:W-:Y:S02]  /*6780*/  FMNMX.FTZ R5, R136, R5, !PT ;  /* 0x0000000588057209 */ /* 0x000fe40007810000 */
[----:B------:R-:W-:Y:S02]  /*6790*/  ISETP.GT.AND P5, PT, R222, 0x1, P0 ;  /* 0x00000001de00780c */ /* 0x000fe400007a4270 */
[----:B------:R-:W-:Y:S02]  /*67a0*/  FMNMX.FTZ R5, R134, R5, !PT ;  /* 0x0000000586057209 */ /* 0x000fe40007810000 */
[----:B------:R-:W-:Y:S02]  /*67b0*/  ISETP.LT.OR P6, PT, R224, 0x1, P6 ;  /* 0x00000001e000780c */ /* 0x000fe400037c1670 */
[----:B------:R-:W-:Y:S02]  /*67c0*/  FMNMX.FTZ R5, R8, R5, !PT ;  /* 0x0000000508057209 */ /* 0x000fe40007810000 */
[----:B------:R-:W-:Y:S02]  /*67d0*/  ISETP.LT.OR P5, PT, R224, 0x2, P5 ;  /* 0x00000002e000780c */ /* 0x000fe40002fa1670 */
[----:B------:R-:W-:Y:S02]  /*67e0*/  FMNMX.FTZ R5, R166, R5, !PT ;  /* 0x00000005a6057209 */ /* 0x000fe40007810000 */
[----:B------:R-:W-:Y:S02]  /*67f0*/  ISETP.GT.AND P4, PT, R222, 0x8, P0 ;  /* 0x00000008de00780c */ /* 0x000fe40000784270 */
[----:B------:R-:W-:Y:S02]  /*6800*/  FMNMX.FTZ R5, R168, R5, !PT ;  /* 0x00000005a8057209 */ /* 0x000fe40007810000 */
[----:B------:R-:W-:Y:S02]  /*6810*/  FSEL R17, R6, -INF , !P6 ;  /* 0xff80000006117808 */ /* 0x000fe40007000000 */
[----:B------:R-:W-:Y:S02]  /*6820*/  FMNMX.FTZ R5, R142, R5, !PT ;  /* 0x000000058e057209 */ /* 0x000fe40007810000 */
[----:B------:R-:W-:Y:S02]  /*6830*/  FSEL R13, R7, -INF , !P5 ;  /* 0xff800000070d7808 */ /* 0x000fe40006800000 */
[----:B------:R-:W-:Y:S02]  /*6840*/  FMNMX.FTZ R5, R140, R5, !PT ;  /* 0x000000058c057209 */ /* 0x000fe40007810000 */
[----:B------:R-:W-:Y:S02]  /*6850*/  ISETP.GT.AND P6, PT, R222, 0x9, P0 ;  /* 0x00000009de00780c */ /* 0x000fe400007c4270 */
[----:B------:R-:W-:Y:S02]  /*6860*/  FMNMX.FTZ R5, R158, R5, !PT ;  /* 0x000000059e057209 */ /* 0x000fe40007810000 */
[----:B------:R-:W-:Y:S02]  /*6870*/  ISETP.LT.OR P4, PT, R224, 0x9, P4 ;  /* 0x00000009e000780c */ /* 0x000fe40002781670 */
[----:B------:R-:W-:Y:S02]  /*6880*/  FMNMX.FTZ R5, R156, R5, !PT ;  /* 0x000000059c057209 */ /* 0x000fe40007810000 */
[----:B------:R-:W-:Y:S02]  /*6890*/  FMNMX.FTZ R0, R17, R2, !PT ;  /* 0x0000000211007209 */ /* 0x000fe40007810000 */
[----:B------:R-:W-:Y:S02]  /*68a0*/  FMNMX.FTZ R5, R154, R5, !PT ;  /* 0x000000059a057209 */ /* 0x000fe40007810000 */
[----:B------:R-:W-:Y:S02]  /*68b0*/  FMNMX.FTZ R0, R13, R0, !PT ;  /* 0x000000000d007209 */ /* 0x000fe40007810000 */
[----:B------:R-:W-:Y:S02]  /*68c0*/  ISETP.GT.AND P5, PT, R222, 0x10, P0 ;  /* 0x00000010de00780c */ /* 0x000fe400007a4270 */
[----:B------:R-:W-:Y:S02]  /*68d0*/  ISETP.LT.OR P6, PT, R224, 0xa, P6 ;  /* 0x0000000ae000780c */ /* 0x000fe400037c1670 */
[----:B------:R-:W-:Y:S02]  /*68e0*/  FSEL R9, R10, -INF , !P4 ;  /* 0xff8000000a097808 */ /* 0x000fe40006000000 */
[----:B------:R-:W-:Y:S02]  /*68f0*/  ISETP.GT.AND P4, PT, R222, 0x11, P0 ;  /* 0x00000011de00780c */ /* 0x000fe40000784270 */
[----:B------:R-:W-:Y:S02]  /*6900*/  FMNMX.FTZ R4, R152, R5, !PT ;  /* 0x0000000598047209 */ /* 0x000fe40007810000 */
[----:B------:R-:W-:Y:S02]  /*6910*/  FSEL R11, R11, -INF , !P6 ;  /* 0xff8000000b0b7808 */ /* 0x000fe40007000000 */
[C---:B------:R-:W-:Y:S02]  /*6920*/  ISETP.LT.OR P5, PT, R224.reuse, 0x11, P5 ;  /* 0x00000011e000780c */ /* 0x040fe40002fa1670 */
[----:B------:R-:W-:Y:S02]  /*6930*/  ISETP.LT.OR P4, PT, R224, 0x12, P4 ;  /* 0x00000012e000780c */ /* 0x000fe40002781670 */
[----:B------:R-:W-:Y:S02]  /*6940*/  FMNMX.FTZ R0, R9, R0, !PT ;  /* 0x0000000009007209 */ /* 0x000fe40007810000 */
[----:B------:R-:W-:Y:S02]  /*6950*/  FMNMX.FTZ R5, R151, R4, !PT ;  /* 0x0000000497057209 */ /* 0x000fe40007810000 */
[----:B------:R-:W-:Y:S02]  /*6960*/  FSEL R173, R14, -INF , !P5 ;  /* 0xff8000000ead7808 */ /* 0x000fe40006800000 */
[----:B------:R-:W-:Y:S02]  /*6970*/  FSEL R171, R15, -INF , !P4 ;  /* 0xff8000000fab7808 */ /* 0x000fe40006000000 */
[C---:B------:R-:W-:Y:S02]  /*6980*/  ISETP.GT.AND P5, PT, R222.reuse, 0x18, P0 ;  /* 0x00000018de00780c */ /* 0x040fe400007a4270 */
[----:B------:R-:W-:Y:S02]  /*6990*/  ISETP.GT.AND P4, PT, R222, 0x19, P0 ;  /* 0x00000019de00780c */ /* 0x000fe40000784270 */
[----:B------:R-:W-:Y:S02]  /*69a0*/  FMNMX.FTZ R0, R11, R0, !PT ;  /* 0x000000000b007209 */ /* 0x000fe40007810000 */
[----:B------:R-:W-:Y:S02]  /*69b0*/  FMNMX.FTZ R5, R150, R5, !PT ;  /* 0x0000000596057209 */ /* 0x000fe40007810000 */
[C---:B------:R-:W-:Y:S02]  /*69c0*/  ISETP.LT.OR P5, PT, R224.reuse, 0x19, P5 ;  /* 0x00000019e000780c */ /* 0x040fe40002fa1670 */
[----:B------:R-:W-:Y:S02]  /*69d0*/  ISETP.LT.OR P4, PT, R224, 0x1a, P4 ;  /* 0x0000001ae000780c */ /* 0x000fe40002781670 */
[----:B------:R-:W-:Y:S02]  /*69e0*/  FMNMX.FTZ R0, R173, R0, !PT ;  /* 0x00000000ad007209 */ /* 0x000fe40007810000 */
[----:B------:R-:W-:Y:S02]  /*69f0*/  FMNMX.FTZ R7, R148, R5, !PT ;  /* 0x0000000594077209 */ /* 0x000fe40007810000 */
[----:B------:R-:W-:Y:S02]  /*6a00*/  FSEL R143, R18, -INF , !P5 ;  /* 0xff800000128f7808 */ /* 0x000fe40006800000 */
[----:B------:R-:W-:Y:S02]  /*6a10*/  FSEL R141, R19, -INF , !P4 ;  /* 0xff800000138d7808 */ /* 0x000fe40006000000 */
[----:B------:R-:W-:Y:S02]  /*6a20*/  ISETP.GT.AND P4, PT, R222, 0x20, P0 ;  /* 0x00000020de00780c */ /* 0x000fe40000784270 */
[----:B------:R-:W-:Y:S02]  /*6a30*/  FMNMX.FTZ R4, R171, R0, !PT ;  /* 0x00000000ab047209 */ /* 0x000fe40007810000 */
[----:B------:R-:W-:Y:S02]  /*6a40*/  FMNMX.FTZ R5, R146, R7, !PT ;  /* 0x0000000792057209 */ /* 0x000fe40007810000 */
[----:B------:R-:W-:Y:S02]  /*6a50*/  FMNMX.FTZ R4, R143, R4, !PT ;  /* 0x000000048f047209 */ /* 0x000fe40007810000 */
[----:B------:R-:W-:Y:S01]  /*6a60*/  ISETP.GT.AND P6, PT, R222, 0x21, P0 ;  /* 0x00000021de00780c */ /* 0x000fe200007c4270 */
[----:B------:R-:W1:Y:S01]  /*6a70*/  SHFL.BFLY PT, R0, R5, 0x2, 0x1f ;  /* 0x0c401f0005007f89 */ /* 0x000e6200000e0000 */
[----:B------:R-:W-:Y:S02]  /*6a80*/  ISETP.LT.OR P4, PT, R224, 0x21, P4 ;  /* 0x00000021e000780c */ /* 0x000fe40002781670 */
[----:B------:R-:W-:Y:S02]  /*6a90*/  FMNMX.FTZ R4, R141, R4, !PT ;  /* 0x000000048d047209 */ /* 0x000fe40007810000 */
[----:B------:R-:W-:Y:S02]  /*6aa0*/  FSEL R175, R22, -INF , !P4 ;  /* 0xff80000016af7808 */ /* 0x000fe40006000000 */
[----:B------:R-:W-:Y:S02]  /*6ab0*/  ISETP.GT.AND P5, PT, R222, 0x28, P0 ;  /* 0x00000028de00780c */ /* 0x000fe400007a4270 */
[----:B------:R-:W-:Y:S02]  /*6ac0*/  ISETP.LT.OR P6, PT, R224, 0x22, P6 ;  /* 0x00000022e000780c */ /* 0x000fe400037c1670 */
[----:B------:R-:W-:Y:S02]  /*6ad0*/  ISETP.GT.AND P4, PT, R222, 0x29, P0 ;  /* 0x00000029de00780c */ /* 0x000fe40000784270 */
[----:B------:R-:W-:Y:S02]  /*6ae0*/  FSEL R159, R23, -INF , !P6 ;  /* 0xff800000179f7808 */ /* 0x000fe40007000000 */
[----:B------:R-:W-:Y:S01]  /*6af0*/  ISETP.LT.OR P5, PT, R224, 0x29, P5 ;  /* 0x00000029e000780c */ /* 0x000fe20002fa1670 */
[----:B------:R-:W-:Y:S01]  /*6b00*/  LDSM.16.MT88.4 R20, [R190+0x100] ;  /* 0x00010000be14783b */ /* 0x000fe20000004200 */
[----:B------:R-:W-:Y:S02]  /*6b10*/  FMNMX.FTZ R4, R175, R4, !PT ;  /* 0x00000004af047209 */ /* 0x000fe40007810000 */
[----:B------:R-:W-:Y:S02]  /*6b20*/  FSEL R157, R26, -INF , !P5 ;  /* 0xff8000001a9d7808 */ /* 0x000fe40006800000 */
[----:B------:R-:W-:Y:S02]  /*6b30*/  FMNMX.FTZ R4, R159, R4, !PT ;  /* 0x000000049f047209 */ /* 0x000fe40007810000 */
[----:B------:R-:W-:Y:S02]  /*6b40*/  ISETP.LT.OR P4, PT, R224, 0x2a, P4 ;  /* 0x0000002ae000780c */ /* 0x000fe40002781670 */
[C---:B------:R-:W-:Y:S02]  /*6b50*/  ISETP.GT.AND P6, PT, R222.reuse, 0x30, P0 ;  /* 0x00000030de00780c */ /* 0x040fe400007c4270 */
[----:B------:R-:W-:Y:S02]  /*6b60*/  FSEL R155, R27, -INF , !P4 ;  /* 0xff8000001b9b7808 */ /* 0x000fe40006000000 */
[----:B------:R-:W-:Y:S02]  /*6b70*/  FMNMX.FTZ R4, R157, R4, !PT ;  /* 0x000000049d047209 */ /* 0x000fe40007810000 */
[----:B------:R-:W-:Y:S02]  /*6b80*/  ISETP.GT.AND P5, PT, R222, 0x31, P0 ;  /* 0x00000031de00780c */ /* 0x000fe400007a4270 */
[----:B------:R-:W-:Y:S02]  /*6b90*/  ISETP.LT.OR P6, PT, R224, 0x31, P6 ;  /* 0x00000031e000780c */ /* 0x000fe400037c1670 */
[----:B------:R-:W-:Y:S02]  /*6ba0*/  FMNMX.FTZ R4, R155, R4, !PT ;  /* 0x000000049b047209 */ /* 0x000fe40007810000 */
[----:B------:R-:W-:Y:S02]  /*6bb0*/  FSEL R149, R30, -INF , !P6 ;  /* 0xff8000001e957808 */ /* 0x000fe40007000000 */
[----:B------:R-:W-:Y:S02]  /*6bc0*/  ISETP.GT.AND P4, PT, R222, 0x38, P0 ;  /* 0x00000038de00780c */ /* 0x000fe40000784270 */
[----:B------:R-:W-:Y:S02]  /*6bd0*/  ISETP.LT.OR P5, PT, R224, 0x32, P5 ;  /* 0x00000032e000780c */ /* 0x000fe40002fa1670 */
[----:B------:R-:W-:Y:S02]  /*6be0*/  FMNMX.FTZ R4, R149, R4, !PT ;  /* 0x0000000495047209 */ /* 0x000fe40007810000 */
[----:B------:R-:W-:Y:S02]  /*6bf0*/  FSEL R147, R31, -INF , !P5 ;  /* 0xff8000001f937808 */ /* 0x000fe40006800000 */
[----:B------:R-:W-:Y:S01]  /*6c00*/  ISETP.GT.AND P0, PT, R222, 0x39, P0 ;  /* 0x00000039de00780c */ /* 0x000fe20000704270 */
[----:B------:R-:W-:Y:S01]  /*6c10*/  LDSM.16.MT88.4 R28, [R189+0x100] ;  /* 0x00010000bd1c783b */ /* 0x000fe20000004200 */
[C---:B------:R-:W-:Y:S02]  /*6c20*/  ISETP.LT.OR P4, PT, R224.reuse, 0x39, P4 ;  /* 0x00000039e000780c */ /* 0x040fe40002781670 */
[----:B------:R-:W-:Y:S02]  /*6c30*/  ISETP.LT.OR P0, PT, R224, 0x3a, P0 ;  /* 0x0000003ae000780c */ /* 0x000fe40000701670 */
[----:B------:R-:W-:Y:S02]  /*6c40*/  FSEL R145, R34, -INF , !P4 ;  /* 0xff80000022917808 */ /* 0x000fe40006000000 */
[----:B------:R-:W-:Y:S02]  /*6c50*/  FSEL R133, R35, -INF , !P0 ;  /* 0xff80000023857808 */ /* 0x000fe40004000000 */
[----:B-1----:R-:W-:Y:S02]  /*6c60*/  FMNMX.FTZ R6, R5, R0, !PT ;  /* 0x0000000005067209 */ /* 0x002fe40007810000 */
[----:B------:R-:W-:Y:S03]  /*6c70*/  FMNMX.FTZ R0, R147, R4, !PT ;  /* 0x0000000493007209 */ /* 0x000fe60007810000 */
[----:B------:R-:W1:Y:S01]  /*6c80*/  SHFL.BFLY PT, R15, R6, 0x1, 0x1f ;  /* 0x0c201f00060f7f89 */ /* 0x000e6200000e0000 */
[----:B------:R-:W-:Y:S04]  /*6c90*/  FMNMX.FTZ R0, R145, R0, !PT ;  /* 0x0000000091007209 */ /* 0x000fe80007810000 */
[----:B------:R-:W-:Y:S05]  /*6ca0*/  FMNMX.FTZ R7, R133, R0, !PT ;  /* 0x0000000085077209 */ /* 0x000fea0007810000 */
[----:B------:R-:W2:Y:S01]  /*6cb0*/  SHFL.BFLY PT, R4, R7, 0x2, 0x1f ;  /* 0x0c401f0007047f89 */ /* 0x000ea200000e0000 */
[----:B-1----:R-:W-:Y:S04]  /*6cc0*/  FMNMX.FTZ R0, R6, R15, !PT ;  /* 0x0000000f06007209 */ /* 0x002fe80007810000 */
[C---:B------:R-:W-:Y:S01]  /*6cd0*/  FSETP.NEU.FTZ.AND P0, PT, R0.reuse, -INF , PT ;  /* 0xff8000000000780b */ /* 0x040fe20003f1d000 */
[C---:B------:R-:W-:Y:S01]  /*6ce0*/  FMUL.FTZ R153, R0.reuse, c[0x0][0x2d0] ;  /* 0x0000b40000997a20 */ /* 0x040fe20000410000 */
[----:B--2---:R-:W-:Y:S04]  /*6cf0*/  FMNMX.FTZ R5, R7, R4, !PT ;  /* 0x0000000407057209 */ /* 0x004fe80007810000 */
[----:B------:R-:W-:Y:S02]  /*6d00*/  FSEL R153, R153, RZ, P0 ;  /* 0x000000ff99997208 */ /* 0x000fe40000000000 */
[----:B------:R-:W-:Y:S01]  /*6d10*/  FSEL R4, R0, RZ, P0 ;  /* 0x000000ff00047208 */ /* 0x000fe20000000000 */
[----:B------:R-:W1:Y:S02]  /*6d20*/  SHFL.BFLY PT, R132, R5, 0x1, 0x1f ;  /* 0x0c201f0005847f89 */ /* 0x000e6400000e0000 */
[----:B------:R-:W-:Y:S02]  /*6d30*/  FFMA.FTZ R160, R138, c[0x0][0x2d0], -R153 ;  /* 0x0000b4008aa07a23 */ /* 0x000fe40000010899 */
[----:B------:R-:W-:Y:S02]  /*6d40*/  FADD.FTZ R3, -R4, R3 ;  /* 0x0000000304037221 */ /* 0x000fe40000010100 */
[--C-:B------:R-:W-:Y:S02]  /*6d50*/  FFMA.FTZ R135, R136, c[0x0][0x2d0], -R153.reuse ;  /* 0x0000b40088877a23 */ /* 0x100fe40000010899 */
[--C-:B------:R-:W-:Y:S01]  /*6d60*/  FFMA.FTZ R134, R134, c[0x0][0x2d0], -R153.reuse ;  /* 0x0000b40086867a23 */ /* 0x100fe20000010899 */
[----:B------:R-:W-:Y:S01]  /*6d70*/  MUFU.EX2 R160, R160 ;  /* 0x000000a000a07308 */ /* 0x000fe20000000800 */
[--C-:B------:R-:W-:Y:S02]  /*6d80*/  FFMA.FTZ R161, R8, c[0x0][0x2d0], -R153.reuse ;  /* 0x0000b40008a17a23 */ /* 0x100fe40000010899 */
[----:B------:R-:W-:Y:S02]  /*6d90*/  FMUL.FTZ R6, R3, c[0x0][0x2d0] ;  /* 0x0000b40003067a20 */ /* 0x000fe40000410000 */
[--C-:B------:R-:W-:Y:S02]  /*6da0*/  FFMA.FTZ R169, R140, c[0x0][0x2d0], -R153.reuse ;  /* 0x0000b4008ca97a23 */ /* 0x100fe40000010899 */
[--C-:B------:R-:W-:Y:S02]  /*6db0*/  FFMA.FTZ R174, R158, c[0x0][0x2d0], -R153.reuse ;  /* 0x0000b4009eae7a23 */ /* 0x100fe40000010899 */
[--C-:B------:R-:W-:Y:S01]  /*6dc0*/  FFMA.FTZ R221, R156, c[0x0][0x2d0], -R153.reuse ;  /* 0x0000b4009cdd7a23 */ /* 0x100fe20000010899 */
[----:B------:R-:W2:Y:S01]  /*6dd0*/  MUFU.EX2 R135, R135 ;  /* 0x0000008700877308 */ /* 0x000ea20000000800 */
[--C-:B------:R-:W-:Y:S02]  /*6de0*/  FFMA.FTZ R222, R154, c[0x0][0x2d0], -R153.reuse ;  /* 0x0000b4009ade7a23 */ /* 0x100fe40000010899 */
[--C-:B------:R-:W-:Y:S01]  /*6df0*/  FFMA.FTZ R223, R152, c[0x0][0x2d0], -R153.reuse ;  /* 0x0000b40098df7a23 */ /* 0x100fe20000010899 */
[----:B-1----:R-:W-:Y:S01]  /*6e00*/  FMNMX.FTZ R132, R5, R132, !PT ;  /* 0x0000008405847209 */ /* 0x002fe20007810000 */
[--C-:B---3--:R-:W-:Y:S02]  /*6e10*/  FFMA.FTZ R227, R151, c[0x0][0x2d0], -R153.reuse ;  /* 0x0000b40097e37a23 */ /* 0x108fe40000010899 */
[--C-:B------:R-:W-:Y:S01]  /*6e20*/  FFMA.FTZ R228, R150, c[0x0][0x2d0], -R153.reuse ;  /* 0x0000b40096e47a23 */ /* 0x100fe20000010899 */
[C---:B------:R-:W-:Y:S01]  /*6e30*/  FSETP.NEU.FTZ.AND P0, PT, R132.reuse, -INF , PT ;  /* 0xff8000008400780b */ /* 0x040fe20003f1d000 */
[----:B------:R-:W-:Y:S01]  /*6e40*/  FMUL.FTZ R144, R132, c[0x0][0x2d0] ;  /* 0x0000b40084907a20 */ /* 0x000fe20000410000 */
[----:B------:R-:W-:Y:S01]  /*6e50*/  MUFU.EX2 R134, R134 ;  /* 0x0000008600867308 */ /* 0x000fe20000000800 */
[--C-:B------:R-:W-:Y:S01]  /*6e60*/  FFMA.FTZ R229, R148, c[0x0][0x2d0], -R153.reuse ;  /* 0x0000b40094e57a23 */ /* 0x100fe20000010899 */
[----:B------:R-:W-:Y:S01]  /*6e70*/  FSEL R5, R132, RZ, P0 ;  /* 0x000000ff84057208 */ /* 0x000fe20000000000 */
[--C-:B------:R-:W-:Y:S01]  /*6e80*/  FFMA.FTZ R166, R166, c[0x0][0x2d0], -R153.reuse ;  /* 0x0000b400a6a67a23 */ /* 0x100fe20000010899 */
[----:B------:R-:W-:Y:S01]  /*6e90*/  FSEL R144, R144, RZ, P0 ;  /* 0x000000ff90907208 */ /* 0x000fe20000000000 */
[--C-:B------:R-:W-:Y:S01]  /*6ea0*/  FFMA.FTZ R167, R168, c[0x0][0x2d0], -R153.reuse ;  /* 0x0000b400a8a77a23 */ /* 0x100fe20000010899 */
[----:B------:R-:W-:Y:S01]  /*6eb0*/  PLOP3.LUT P0, PT, PT, PT, UP0, 0x80, 0x0 ;  /* 0x000000000000781c */ /* 0x000fe20003f0f008 */
[----:B------:R-:W-:Y:S02]  /*6ec0*/  FADD.FTZ R5, -R5, R2 ;  /* 0x0000000205057221 */ /* 0x000fe40000010100 */
[--C-:B------:R-:W-:Y:S01]  /*6ed0*/  FFMA.FTZ R164, R13, c[0x0][0x2d0], -R144.reuse ;  /* 0x0000b4000da47a23 */ /* 0x100fe20000010890 */
[----:B------:R-:W1:Y:S01]  /*6ee0*/  MUFU.EX2 R161, R161 ;  /* 0x000000a100a17308 */ /* 0x000e620000000800 */
[----:B------:R-:W3:Y:S01]  /*6ef0*/  LDSM.16.MT88.4 R12, [R195+0x100] ;  /* 0x00010000c30c783b */ /* 0x000ee20000004200 */
[--C-:B------:R-:W-:Y:S01]  /*6f00*/  FFMA.FTZ R165, R17, c[0x0][0x2d0], -R144.reuse ;  /* 0x0000b40011a57a23 */ /* 0x100fe20000010890 */
[----:B--2---:R-:W-:Y:S01]  /*6f10*/  F2FP.BF16.PACK_AB R136, R135, R160 ;  /* 0x000000a08788723e */ /* 0x004fe200000010ff */
[--C-:B------:R-:W-:Y:S02]  /*6f20*/  FFMA.FTZ R163, R9, c[0x0][0x2d0], -R144.reuse ;  /* 0x0000b40009a37a23 */ /* 0x100fe40000010890 */
[--C-:B------:R-:W-:Y:S02]  /*6f30*/  FFMA.FTZ R162, R11, c[0x0][0x2d0], -R144.reuse ;  /* 0x0000b4000ba27a23 */ /* 0x100fe40000010890 */
[----:B------:R-:W-:Y:S02]  /*6f40*/  FMUL.FTZ R2, R5, c[0x0][0x2d0] ;  /* 0x0000b40005027a20 */ /* 0x000fe40000410000 */
[----:B------:R-:W2:Y:S01]  /*6f50*/  MUFU.EX2 R3, R6 ;  /* 0x0000000600037308 */ /* 0x000ea20000000800 */
[--C-:B------:R-:W-:Y:S02]  /*6f60*/  FFMA.FTZ R168, R142, c[0x0][0x2d0], -R153.reuse ;  /* 0x0000b4008ea87a23 */ /* 0x100fe40000010899 */
[--C-:B------:R-:W-:Y:S02]  /*6f70*/  FFMA.FTZ R172, R143, c[0x0][0x2d0], -R144.reuse ;  /* 0x0000b4008fac7a23 */ /* 0x100fe40000010890 */
[--C-:B------:R-:W-:Y:S02]  /*6f80*/  FFMA.FTZ R224, R159, c[0x0][0x2d0], -R144.reuse ;  /* 0x0000b4009fe07a23 */ /* 0x100fe40000010890 */
[--C-:B------:R-:W-:Y:S02]  /*6f90*/  FFMA.FTZ R225, R157, c[0x0][0x2d0], -R144.reuse ;  /* 0x0000b4009de17a23 */ /* 0x100fe40000010890 */
[----:B------:R-:W-:Y:S01]  /*6fa0*/  LDSM.16.MT88.4 R156, [R195+0x5900] ;  /* 0x00590000c39c783b */ /* 0x000fe20000004200 */
[----:B------:R-:W-:Y:S01]  /*6fb0*/  MUFU.EX2 R165, R165 ;  /* 0x000000a500a57308 */ /* 0x000fe20000000800 */
[--C-:B------:R-:W-:Y:S02]  /*6fc0*/  FFMA.FTZ R226, R155, c[0x0][0x2d0], -R144.reuse ;  /* 0x0000b4009be27a23 */ /* 0x100fe40000010890 */
[--C-:B------:R-:W-:Y:S01]  /*6fd0*/  FFMA.FTZ R231, R149, c[0x0][0x2d0], -R144.reuse ;  /* 0x0000b40095e77a23 */ /* 0x100fe20000010890 */
[----:B-1----:R-:W-:Y:S01]  /*6fe0*/  F2FP.BF16.PACK_AB R138, R161, R134 ;  /* 0x00000086a18a723e */ /* 0x002fe200000010ff */
[--C-:B------:R-:W-:Y:S02]  /*6ff0*/  FFMA.FTZ R232, R147, c[0x0][0x2d0], -R144.reuse ;  /* 0x0000b40093e87a23 */ /* 0x100fe40000010890 */
[----:B------:R-:W-:Y:S01]  /*7000*/  LDSM.16.MT88.4 R148, [R189+0x3900] ;  /* 0x00390000bd94783b */ /* 0x000fe20000004200 */
[--C-:B------:R-:W-:Y:S02]  /*7010*/  FFMA.FTZ R233, R145, c[0x0][0x2d0], -R144.reuse ;  /* 0x0000b40091e97a23 */ /* 0x100fe40000010890 */
[----:B------:R-:W1:Y:S01]  /*7020*/  MUFU.EX2 R164, R164 ;  /* 0x000000a400a47308 */ /* 0x000e620000000800 */
[----:B------:R-:W-:Y:S02]  /*7030*/  FFMA.FTZ R153, R146, c[0x0][0x2d0], -R153 ;  /* 0x0000b40092997a23 */ /* 0x000fe40000010899 */
[--C-:B------:R-:W-:Y:S02]  /*7040*/  FFMA.FTZ R170, R173, c[0x0][0x2d0], -R144.reuse ;  /* 0x0000b400adaa7a23 */ /* 0x100fe40000010890 */
[C---:B--2---:R-:W-:Y:S02]  /*7050*/  FMUL.FTZ R4, R3.reuse, R128 ;  /* 0x0000008003047220 */ /* 0x044fe40000410000 */
[C---:B------:R-:W-:Y:S02]  /*7060*/  FMUL.FTZ R5, R3.reuse, R129 ;  /* 0x0000008103057220 */ /* 0x040fe40000410000 */
[C---:B------:R-:W-:Y:S01]  /*7070*/  FMUL.FTZ R8, R3.reuse, R124 ;  /* 0x0000007c03087220 */ /* 0x040fe20000410000 */
[----:B------:R-:W-:Y:S01]  /*7080*/  MUFU.EX2 R163, R163 ;  /* 0x000000a300a37308 */ /* 0x000fe20000000800 */
[C---:B------:R-:W-:Y:S02]  /*7090*/  FMUL.FTZ R9, R3.reuse, R125 ;  /* 0x0000007d03097220 */ /* 0x040fe40000410000 */
[C---:B------:R-:W-:Y:S02]  /*70a0*/  FMUL.FTZ R16, R3.reuse, R104 ;  /* 0x0000006803107220 */ /* 0x040fe40000410000 */
[C---:B------:R-:W-:Y:S02]  /*70b0*/  FMUL.FTZ R17, R3.reuse, R105 ;  /* 0x0000006903117220 */ /* 0x040fe40000410000 */
[C---:B------:R-:W-:Y:S02]  /*70c0*/  FMUL.FTZ R24, R3.reuse, R112 ;  /* 0x0000007003187220 */ /* 0x040fe40000410000 */
[C---:B------:R-:W-:Y:S01]  /*70d0*/  FMUL.FTZ R25, R3.reuse, R113 ;  /* 0x0000007103197220 */ /* 0x040fe20000410000 */
[----:B------:R-:W2:Y:S01]  /*70e0*/  MUFU.EX2 R162, R162 ;  /* 0x000000a200a27308 */ /* 0x000ea20000000800 */
[C---:B------:R-:W-:Y:S02]  /*70f0*/  FMUL.FTZ R32, R3.reuse, R120 ;  /* 0x0000007803207220 */ /* 0x040fe40000410000 */
[----:B------:R-:W-:Y:S01]  /*7100*/  FMUL.FTZ R33, R3, R121 ;  /* 0x0000007903217220 */ /* 0x000fe20000410000 */
[----:B-1----:R-:W-:Y:S01]  /*7110*/  F2FP.BF16.PACK_AB R137, R164, R165 ;  /* 0x000000a5a489723e */ /* 0x002fe200000010ff */
[--C-:B------:R-:W-:Y:S02]  /*7120*/  FFMA.FTZ R173, R141, c[0x0][0x2d0], -R144.reuse ;  /* 0x0000b4008dad7a23 */ /* 0x100fe40000010890 */
[----:B------:R-:W-:Y:S01]  /*7130*/  LDSM.16.MT88.4 R140, [R189+0x2900] ;  /* 0x00290000bd8c783b */ /* 0x000fe20000004200 */
[C---:B------:R-:W-:Y:S02]  /*7140*/  FMUL.FTZ R36, R3.reuse, R36 ;  /* 0x0000002403247220 */ /* 0x040fe40000410000 */
[----:B------:R-:W1:Y:S01]  /*7150*/  MUFU.EX2 R2, R2 ;  /* 0x0000000200027308 */ /* 0x000e620000000800 */
[C---:B------:R-:W-:Y:S02]  /*7160*/  FMUL.FTZ R37, R3.reuse, R37 ;  /* 0x0000002503257220 */ /* 0x040fe40000410000 */
[C---:B------:R-:W-:Y:S02]  /*7170*/  FMUL.FTZ R40, R3.reuse, R40 ;  /* 0x0000002803287220 */ /* 0x040fe40000410000 */
[C---:B------:R-:W-:Y:S02]  /*7180*/  FMUL.FTZ R41, R3.reuse, R41 ;  /* 0x0000002903297220 */ /* 0x040fe40000410000 */
[C---:B------:R-:W-:Y:S02]  /*7190*/  FMUL.FTZ R44, R3.reuse, R44 ;  /* 0x0000002c032c7220 */ /* 0x040fe40000410000 */
[C---:B------:R-:W-:Y:S01]  /*71a0*/  FMUL.FTZ R45, R3.reuse, R45 ;  /* 0x0000002d032d7220 */ /* 0x040fe20000410000 */
[----:B------:R4:W-:Y:S01]  /*71b0*/  MUFU.EX2 R230, R153 ;  /* 0x0000009900e67308 */ /* 0x0009e20000000800 */
[C---:B------:R-:W-:Y:S02]  /*71c0*/  FMUL.FTZ R48, R3.reuse, R48 ;  /* 0x0000003003307220 */ /* 0x040fe40000410000 */
[C---:B------:R-:W-:Y:S01]  /*71d0*/  FMUL.FTZ R49, R3.reuse, R49 ;  /* 0x0000003103317220 */ /* 0x040fe20000410000 */
[----:B--2---:R-:W-:Y:S01]  /*71e0*/  F2FP.BF16.PACK_AB R139, R162, R163 ;  /* 0x000000a3a28b723e */ /* 0x004fe200000010ff */
[C---:B------:R-:W-:Y:S02]  /*71f0*/  FMUL.FTZ R52, R3.reuse, R52 ;  /* 0x0000003403347220 */ /* 0x040fe40000410000 */
[C---:B------:R-:W-:Y:S02]  /*7200*/  FMUL.FTZ R53, R3.reuse, R53 ;  /* 0x0000003503357220 */ /* 0x040fe40000410000 */
[C---:B------:R-:W-:Y:S01]  /*7210*/  FMUL.FTZ R56, R3.reuse, R56 ;  /* 0x0000003803387220 */ /* 0x040fe20000410000 */
[----:B------:R-:W-:Y:S01]  /*7220*/  MUFU.EX2 R166, R166 ;  /* 0x000000a600a67308 */ /* 0x000fe20000000800 */
[C---:B------:R-:W-:Y:S02]  /*7230*/  FMUL.FTZ R57, R3.reuse, R57 ;  /* 0x0000003903397220 */ /* 0x040fe40000410000 */
[C---:B------:R-:W-:Y:S02]  /*7240*/  FMUL.FTZ R60, R3.reuse, R60 ;  /* 0x0000003c033c7220 */ /* 0x040fe40000410000 */
[C---:B-1----:R-:W-:Y:S02]  /*7250*/  FMUL.FTZ R6, R2.reuse, R130 ;  /* 0x0000008202067220 */ /* 0x042fe40000410000 */
[C---:B------:R-:W-:Y:S02]  /*7260*/  FMUL.FTZ R7, R2.reuse, R131 ;  /* 0x0000008302077220 */ /* 0x040fe40000410000 */
[----:B------:R-:W-:Y:S01]  /*7270*/  LDSM.16.MT88.4 R128, [R190+0x2900] ;  /* 0x00290000be80783b */ /* 0x000fe20000004200 */
[C---:B------:R-:W-:Y:S01]  /*7280*/  FMUL.FTZ R10, R2.reuse, R126 ;  /* 0x0000007e020a7220 */ /* 0x040fe20000410000 */
[----:B------:R-:W1:Y:S01]  /*7290*/  MUFU.EX2 R167, R167 ;  /* 0x000000a700a77308 */ /* 0x000e620000000800 */
[C---:B------:R-:W-:Y:S02]  /*72a0*/  FMUL.FTZ R11, R2.reuse, R127 ;  /* 0x0000007f020b7220 */ /* 0x040fe40000410000 */
[C---:B---3--:R-:W-:Y:S03]  /*72b0*/  HMMA.16816.F32.BF16 R4, R136.reuse, R12, R4 ;  /* 0x0000000c8804723c */ /* 0x048fe60000041804 */
[----:B------:R-:W-:Y:S02]  /*72c0*/  LDSM.16.MT88.4 R124, [R195+0x2900] ;  /* 0x00290000c37c783b */ /* 0x000fe40000004200 */
[C---:B------:R-:W-:Y:S02]  /*72d0*/  FMUL.FTZ R18, R2.reuse, R106 ;  /* 0x0000006a02127220 */ /* 0x040fe40000410000 */
[C---:B------:R-:W-:Y:S01]  /*72e0*/  FMUL.FTZ R12, R3.reuse, R100 ;  /* 0x00000064030c7220 */ /* 0x040fe20000410000 */
[C---:B------:R-:W-:Y:S01]  /*72f0*/  HMMA.16816.F32.BF16 R8, R136.reuse, R14, R8 ;  /* 0x0000000e8808723c */ /* 0x040fe20000041808 */
[----:B------:R-:W-:Y:S02]  /*7300*/  MUFU.EX2 R168, R168 ;  /* 0x000000a800a87308 */ /* 0x000fe40000000800 */
[----:B----4-:R-:W-:Y:S01]  /*7310*/  LDSM.16.MT88.4 R152, [R188+0x3900] ;  /* 0x00390000bc98783b */ /* 0x010fe20000004200 */
[C---:B------:R-:W-:Y:S02]  /*7320*/  FMUL.FTZ R13, R3.reuse, R101 ;  /* 0x00000065030d7220 */ /* 0x040fe40000410000 */
[C---:B------:R-:W-:Y:S02]  /*7330*/  FMUL.FTZ R19, R2.reuse, R107 ;  /* 0x0000006b02137220 */ /* 0x040fe40000410000 */
[C---:B------:R-:W-:Y:S03]  /*7340*/  FMUL.FTZ R14, R2.reuse, R102 ;  /* 0x00000066020e7220 */ /* 0x040fe60000410000 */
[----:B------:R-:W-:Y:S01]  /*7350*/  LDSM.16.MT88.4 R104, [R195+0x2100] ;  /* 0x00210000c368783b */ /* 0x000fe20000004200 */
[C---:B------:R-:W-:Y:S01]  /*7360*/  FMUL.FTZ R15, R2.reuse, R103 ;  /* 0x00000067020f7220 */ /* 0x040fe20000410000 */
[----:B------:R-:W2:Y:S01]  /*7370*/  MUFU.EX2 R169, R169 ;  /* 0x000000a900a97308 */ /* 0x000ea20000000800 */
[C---:B------:R-:W-:Y:S02]  /*7380*/  FMUL.FTZ R26, R2.reuse, R114 ;  /* 0x00000072021a7220 */ /* 0x040fe40000410000 */
[C---:B------:R-:W-:Y:S02]  /*7390*/  FMUL.FTZ R27, R2.reuse, R115 ;  /* 0x00000073021b7220 */ /* 0x040fe40000410000 */
[C---:B------:R-:W-:Y:S01]  /*73a0*/  FMUL.FTZ R34, R2.reuse, R122 ;  /* 0x0000007a02227220 */ /* 0x040fe20000410000 */
[C---:B------:R-:W-:Y:S01]  /*73b0*/  HMMA.16816.F32.BF16 R12, R136.reuse, R20, R12 ;  /* 0x00000014880c723c */ /* 0x040fe2000004180c */
[----:B------:R-:W3:Y:S02]  /*73c0*/  LDSM.16.MT88.4 R100, [R188+0x100] ;  /* 0x00010000bc64783b */ /* 0x000ee40000004200 */
[C---:B------:R-:W-:Y:S01]  /*73d0*/  FMUL.FTZ R35, R2.reuse, R123 ;  /* 0x0000007b02237220 */ /* 0x040fe20000410000 */
[----:B------:R-:W-:Y:S01]  /*73e0*/  MUFU.EX2 R170, R170 ;  /* 0x000000aa00aa7308 */ /* 0x000fe20000000800 */
[C---:B------:R-:W-:Y:S02]  /*73f0*/  FMUL.FTZ R38, R2.reuse, R38 ;  /* 0x0000002602267220 */ /* 0x040fe40000410000 */
[C---:B------:R-:W-:Y:S01]  /*7400*/  FMUL.FTZ R20, R3.reuse, R108 ;  /* 0x0000006c03147220 */ /* 0x040fe20000410000 */
[C---:B------:R-:W-:Y:S01]  /*7410*/  HMMA.16816.F32.BF16 R16, R136.reuse, R22, R16 ;  /* 0x000000168810723c */ /* 0x040fe20000041810 */
[----:B------:R-:W-:Y:S03]  /*7420*/  LDSM.16.MT88.4 R112, [R195+0x900] ;  /* 0x00090000c370783b */ /* 0x000fe60000004200 */
[C---:B------:R-:W-:Y:S02]  /*7430*/  FMUL.FTZ R21, R3.reuse, R109 ;  /* 0x0000006d03157220 */ /* 0x040fe40000410000 */
[C---:B------:R-:W-:Y:S01]  /*7440*/  FMUL.FTZ R39, R2.reuse, R39 ;  /* 0x0000002702277220 */ /* 0x040fe20000410000 */
[----:B------:R-:W-:Y:S01]  /*7450*/  MUFU.EX2 R172, R172 ;  /* 0x000000ac00ac7308 */ /* 0x000fe20000000800 */
[C---:B------:R-:W-:Y:S01]  /*7460*/  FMUL.FTZ R22, R2.reuse, R110 ;  /* 0x0000006e02167220 */ /* 0x040fe20000410000 */
[----:B------:R-:W-:Y:S03]  /*7470*/  LDSM.16.MT88.4 R120, [R188+0x900] ;  /* 0x00090000bc78783b */ /* 0x000fe60000004200 */
[C---:B------:R-:W-:Y:S02]  /*7480*/  FMUL.FTZ R23, R2.reuse, R111 ;  /* 0x0000006f02177220 */ /* 0x040fe40000410000 */
[C---:B------:R-:W-:Y:S02]  /*7490*/  FMUL.FTZ R42, R2.reuse, R42 ;  /* 0x0000002a022a7220 */ /* 0x040fe40000410000 */
[C---:B------:R-:W-:Y:S01]  /*74a0*/  FMUL.FTZ R43, R2.reuse, R43 ;  /* 0x0000002b022b7220 */ /* 0x040fe20000410000 */
[----:B------:R-:W4:Y:S01]  /*74b0*/  LDSM.16.MT88.4 R108, [R190+0x2100] ;  /* 0x00210000be6c783b */ /* 0x000f220000004200 */
[C---:B------:R-:W-:Y:S01]  /*74c0*/  FMUL.FTZ R46, R2.reuse, R46 ;  /* 0x0000002e022e7220 */ /* 0x040fe20000410000 */
[C---:B------:R-:W-:Y:S01]  /*74d0*/  HMMA.16816.F32.BF16 R20, R136.reuse, R28, R20 ;  /* 0x0000001c8814723c */ /* 0x040fe20000041814 */
[----:B------:R-:W5:Y:S02]  /*74e0*/  MUFU.EX2 R173, R173 ;  /* 0x000000ad00ad7308 */ /* 0x000f640000000800 */
[C---:B------:R-:W-:Y:S02]  /*74f0*/  FMUL.FTZ R47, R2.reuse, R47 ;  /* 0x0000002f022f7220 */ /* 0x040fe40000410000 */
[C---:B------:R-:W-:Y:S02]  /*7500*/  FMUL.FTZ R50, R2.reuse, R50 ;  /* 0x0000003202327220 */ /* 0x040fe40000410000 */
[C---:B------:R-:W-:Y:S01]  /*7510*/  FMUL.FTZ R28, R3.reuse, R116 ;  /* 0x00000074031c7220 */ /* 0x040fe20000410000 */
[C---:B------:R-:W-:Y:S03]  /*7520*/  HMMA.16816.F32.BF16 R24, R136.reuse, R30, R24 ;  /* 0x0000001e8818723c */ /* 0x040fe60000041818 */
[----:B------:R-:W-:Y:S01]  /*7530*/  MUFU.EX2 R174, R174 ;  /* 0x000000ae00ae7308 */ /* 0x000fe20000000800 */
[C---:B------:R-:W-:Y:S02]  /*7540*/  FMUL.FTZ R29, R3.reuse, R117 ;  /* 0x00000075031d7220 */ /* 0x040fe40000410000 */
[C---:B------:R-:W-:Y:S02]  /*7550*/  FMUL.FTZ R51, R2.reuse, R51 ;  /* 0x0000003302337220 */ /* 0x040fe40000410000 */
[C---:B------:R-:W-:Y:S04]  /*7560*/  FMUL.FTZ R30, R2.reuse, R118 ;  /* 0x00000076021e7220 */ /* 0x040fe80000410000 */
[C---:B------:R-:W-:Y:S01]  /*7570*/  FMUL.FTZ R31, R2.reuse, R119 ;  /* 0x00000077021f7220 */ /* 0x040fe20000410000 */
[----:B------:R-:W-:Y:S01]  /*7580*/  MUFU.EX2 R221, R221 ;  /* 0x000000dd00dd7308 */ /* 0x000fe20000000800 */
[----:B------:R-:W-:Y:S01]  /*7590*/  LDSM.16.MT88.4 R116, [R190+0x900] ;  /* 0x00090000be74783b */ /* 0x000fe20000004200 */
[C---:B------:R-:W-:Y:S02]  /*75a0*/  FMUL.FTZ R54, R2.reuse, R54 ;  /* 0x0000003602367220 */ /* 0x040fe40000410000 */
[C---:B------:R-:W-:Y:S02]  /*75b0*/  FMUL.FTZ R55, R2.reuse, R55 ;  /* 0x0000003702377220 */ /* 0x040fe40000410000 */
[C---:B---3--:R-:W-:Y:S03]  /*75c0*/  HMMA.16816.F32.BF16 R28, R136.reuse, R100, R28 ;  /* 0x00000064881c723c */ /* 0x048fe6000004181c */
[C---:B------:R-:W-:Y:S01]  /*75d0*/  FMUL.FTZ R58, R2.reuse, R58 ;  /* 0x0000003a023a7220 */ /* 0x040fe20000410000 */
[----:B------:R-:W-:Y:S01]  /*75e0*/  MUFU.EX2 R222, R222 ;  /* 0x000000de00de7308 */ /* 0x000fe20000000800 */
[C---:B------:R-:W-:Y:S02]  /*75f0*/  FMUL.FTZ R59, R2.reuse, R59 ;  /* 0x0000003b023b7220 */ /* 0x040fe40000410000 */
[C---:B------:R-:W-:Y:S01]  /*7600*/  FMUL.FTZ R61, R3.reuse, R61 ;  /* 0x0000003d033d7220 */ /* 0x040fe20000410000 */
[C---:B------:R-:W-:Y:S01]  /*7610*/  HMMA.16816.F32.BF16 R32, R136.reuse, R102, R32 ;  /* 0x000000668820723c */ /* 0x040fe20000041820 */
[----:B------:R-:W3:Y:S03]  /*7620*/  LDSM.16.MT88.4 R100, [R189+0x2100] ;  /* 0x00210000bd64783b */ /* 0x000ee60000004200 */
[C---:B------:R-:W-:Y:S02]  /*7630*/  FMUL.FTZ R62, R2.reuse, R62 ;  /* 0x0000003e023e7220 */ /* 0x040fe40000410000 */
[C---:B------:R-:W-:Y:S01]  /*7640*/  FMUL.FTZ R63, R2.reuse, R63 ;  /* 0x0000003f023f7220 */ /* 0x040fe20000410000 */
[----:B------:R-:W-:Y:S01]  /*7650*/  MUFU.EX2 R223, R223 ;  /* 0x000000df00df7308 */ /* 0x000fe20000000800 */
[C---:B------:R-:W-:Y:S04]  /*7660*/  HMMA.16816.F32.BF16 R36, R136.reuse, R104, R36 ;  /* 0x000000688824723c */ /* 0x040fe80000041824 */
[C---:B------:R-:W-:Y:S02]  /*7670*/  FMUL.FTZ R64, R3.reuse, R64 ;  /* 0x0000004003407220 */ /* 0x040fe40000410000 */
[C---:B------:R-:W-:Y:S02]  /*7680*/  FMUL.FTZ R65, R3.reuse, R65 ;  /* 0x0000004103417220 */ /* 0x040fe40000410000 */
[C---:B------:R-:W-:Y:S01]  /*7690*/  HMMA.16816.F32.BF16 R40, R136.reuse, R106, R40 ;  /* 0x0000006a8828723c */ /* 0x040fe20000041828 */
[----:B------:R-:W1:Y:S01]  /*76a0*/  LDSM.16.MT88.4 R104, [R188+0x2100] ;  /* 0x00210000bc68783b */ /* 0x000e620000004200 */
[----:B------:R-:W-:Y:S02]  /*76b0*/  MUFU.EX2 R224, R224 ;  /* 0x000000e000e07308 */ /* 0x000fe40000000800 */
[C---:B------:R-:W-:Y:S02]  /*76c0*/  FMUL.FTZ R66, R2.reuse, R66 ;  /* 0x0000004202427220 */ /* 0x040fe40000410000 */
[C---:B------:R-:W-:Y:S02]  /*76d0*/  FMUL.FTZ R67, R2.reuse, R67 ;  /* 0x0000004302437220 */ /* 0x040fe40000410000 */
[C---:B----4-:R-:W-:Y:S04]  /*76e0*/  HMMA.16816.F32.BF16 R44, R136.reuse, R108, R44 ;  /* 0x0000006c882c723c */ /* 0x050fe8000004182c */
[C---:B------:R-:W-:Y:S01]  /*76f0*/  FMUL.FTZ R68, R3.reuse, R68 ;  /* 0x0000004403447220 */ /* 0x040fe20000410000 */
[----:B------:R-:W-:Y:S01]  /*7700*/  MUFU.EX2 R225, R225 ;  /* 0x000000e100e17308 */ /* 0x000fe20000000800 */
[C---:B------:R-:W-:Y:S02]  /*7710*/  FMUL.FTZ R69, R3.reuse, R69 ;  /* 0x0000004503457220 */ /* 0x040fe40000410000 */
[C---:B------:R-:W-:Y:S01]  /*7720*/  HMMA.16816.F32.BF16 R48, R136.reuse, R110, R48 ;  /* 0x0000006e8830723c */ /* 0x040fe20000041830 */
[----:B------:R-:W4:Y:S03]  /*7730*/  LDSM.16.MT88.4 R108, [R195+0x4100] ;  /* 0x00410000c36c783b */ /* 0x000f260000004200 */
[C---:B------:R-:W-:Y:S02]  /*7740*/  FMUL.FTZ R70, R2.reuse, R70 ;  /* 0x0000004602467220 */ /* 0x040fe40000410000 */
[C---:B------:R-:W-:Y:S01]  /*7750*/  FMUL.FTZ R71, R2.reuse, R71 ;  /* 0x0000004702477220 */ /* 0x040fe20000410000 */
[----:B------:R-:W-:Y:S01]  /*7760*/  MUFU.EX2 R226, R226 ;  /* 0x000000e200e27308 */ /* 0x000fe20000000800 */
[C---:B------:R-:W-:Y:S01]  /*7770*/  FMUL.FTZ R72, R3.reuse, R72 ;  /* 0x0000004803487220 */ /* 0x040fe20000410000 */
[C---:B---3--:R-:W-:Y:S03]  /*7780*/  HMMA.16816.F32.BF16 R52, R136.reuse, R100, R52 ;  /* 0x000000648834723c */ /* 0x048fe60000041834 */
[C---:B------:R-:W-:Y:S02]  /*7790*/  FMUL.FTZ R73, R3.reuse, R73 ;  /* 0x0000004903497220 */ /* 0x040fe40000410000 */
[C---:B------:R-:W-:Y:S02]  /*77a0*/  FMUL.FTZ R74, R2.reuse, R74 ;  /* 0x0000004a024a7220 */ /* 0x040fe40000410000 */
[C---:B------:R-:W-:Y:S01]  /*77b0*/  FMUL.FTZ R75, R2.reuse, R75 ;  /* 0x0000004b024b7220 */ /* 0x040fe20000410000 */
[C---:B------:R-:W-:Y:S01]  /*77c0*/  HMMA.16816.F32.BF16 R56, R136.reuse, R102, R56 ;  /* 0x000000668838723c */ /* 0x040fe20000041838 */
[----:B------:R-:W3:Y:S01]  /*77d0*/  LDSM.16.MT88.4 R100, [R190+0x4100] ;  /* 0x00410000be64783b */ /* 0x000ee20000004200 */
[----:B------:R-:W-:Y:S02]  /*77e0*/  MUFU.EX2 R227, R227 ;  /* 0x000000e300e37308 */ /* 0x000fe40000000800 */
[C---:B------:R-:W-:Y:S02]  /*77f0*/  FMUL.FTZ R76, R3.reuse, R76 ;  /* 0x0000004c034c7220 */ /* 0x040fe40000410000 */
[C---:B------:R-:W-:Y:S02]  /*7800*/  FMUL.FTZ R77, R3.reuse, R77 ;  /* 0x0000004d034d7220 */ /* 0x040fe40000410000 */
[C---:B-1----:R-:W-:Y:S04]  /*7810*/  HMMA.16816.F32.BF16 R60, R136.reuse, R104, R60 ;  /* 0x00000068883c723c */ /* 0x042fe8000004183c */
[C---:B------:R-:W-:Y:S01]  /*7820*/  FMUL.FTZ R78, R2.reuse, R78 ;  /* 0x0000004e024e7220 */ /* 0x040fe20000410000 */
[----:B------:R-:W-:Y:S01]  /*7830*/  MUFU.EX2 R228, R228 ;  /* 0x000000e400e47308 */ /* 0x000fe20000000800 */
[C---:B------:R-:W-:Y:S02]  /*7840*/  FMUL.FTZ R79, R2.reuse, R79 ;  /* 0x0000004f024f7220 */ /* 0x040fe40000410000 */
[C---:B------:R-:W-:Y:S01]  /*7850*/  HMMA.16816.F32.BF16 R64, R136.reuse, R106, R64 ;  /* 0x0000006a8840723c */ /* 0x040fe20000041840 */
[----:B------:R-:W1:Y:S03]  /*7860*/  LDSM.16.MT88.4 R104, [R189+0x4100] ;  /* 0x00410000bd68783b */ /* 0x000e660000004200 */
[C---:B------:R-:W-:Y:S02]  /*7870*/  FMUL.FTZ R80, R3.reuse, R80 ;  /* 0x0000005003507220 */ /* 0x040fe40000410000 */
[C---:B------:R-:W-:Y:S01]  /*7880*/  FMUL.FTZ R81, R3.reuse, R81 ;  /* 0x0000005103517220 */ /* 0x040fe20000410000 */
[----:B------:R-:W-:Y:S01]  /*7890*/  MUFU.EX2 R229, R229 ;  /* 0x000000e500e57308 */ /* 0x000fe20000000800 */
[C---:B----4-:R-:W-:Y:S04]  /*78a0*/  HMMA.16816.F32.BF16 R68, R136.reuse, R108, R68 ;  /* 0x0000006c8844723c */ /* 0x050fe80000041844 */
[C---:B------:R-:W-:Y:S02]  /*78b0*/  FMUL.FTZ R82, R2.reuse, R82 ;  /* 0x0000005202527220 */ /* 0x040fe40000410000 */
[C---:B------:R-:W-:Y:S02]  /*78c0*/  FMUL.FTZ R83, R2.reuse, R83 ;  /* 0x0000005302537220 */ /* 0x040fe40000410000 */
[C---:B------:R-:W-:Y:S01]  /*78d0*/  HMMA.16816.F32.BF16 R72, R136.reuse, R110, R72 ;  /* 0x0000006e8848723c */ /* 0x040fe20000041848 */
[----:B------:R-:W4:Y:S01]  /*78e0*/  LDSM.16.MT88.4 R108, [R188+0x4100] ;  /* 0x00410000bc6c783b */ /* 0x000f220000004200 */
[----:B------:R-:W-:Y:S02]  /*78f0*/  MUFU.EX2 R231, R231 ;  /* 0x000000e700e77308 */ /* 0x000fe40000000800 */
[C---:B------:R-:W-:Y:S02]  /*7900*/  FMUL.FTZ R84, R3.reuse, R84 ;  /* 0x0000005403547220 */ /* 0x040fe40000410000 */
[----:B------:R-:W-:Y:S02]  /*7910*/  FMUL.FTZ R85, R3, R85 ;  /* 0x0000005503557220 */ /* 0x000fe40000410000 */
[C---:B------:R-:W-:Y:S01]  /*7920*/  FMUL.FTZ R86, R2.reuse, R86 ;  /* 0x0000005602567220 */ /* 0x040fe20000410000 */
[C---:B---3--:R-:W-:Y:S03]  /*7930*/  HMMA.16816.F32.BF16 R76, R136.reuse, R100, R76 ;  /* 0x00000064884c723c */ /* 0x048fe6000004184c */
[C---:B------:R-:W-:Y:S01]  /*7940*/  FMUL.FTZ R87, R2.reuse, R87 ;  /* 0x0000005702577220 */ /* 0x040fe20000410000 */
[----:B------:R-:W-:Y:S01]  /*7950*/  MUFU.EX2 R232, R232 ;  /* 0x000000e800e87308 */ /* 0x000fe20000000800 */
[--C-:B------:R-:W-:Y:S02]  /*7960*/  FFMA.FTZ R171, R171, c[0x0][0x2d0], -R144.reuse ;  /* 0x0000b400abab7a23 */ /* 0x100fe40000010890 */
[C---:B------:R-:W-:Y:S01]  /*7970*/  FMUL.FTZ R88, R3.reuse, R88 ;  /* 0x0000005803587220 */ /* 0x040fe20000410000 */
[C---:B------:R-:W-:Y:S04]  /*7980*/  HMMA.16816.F32.BF16 R80, R136.reuse, R102, R80 ;  /* 0x000000668850723c */ /* 0x040fe80000041850 */
[----:B------:R-:W-:Y:S01]  /*7990*/  FMUL.FTZ R89, R3, R89 ;  /* 0x0000005903597220 */ /* 0x000fe20000410000 */
[----:B------:R-:W-:Y:S01]  /*79a0*/  F2FP.BF16.PACK_AB R100, R167, R166 ;  /* 0x000000a6a764723e */ /* 0x000fe200000010ff */
[C---:B------:R-:W-:Y:S01]  /*79b0*/  FMUL.FTZ R90, R2.reuse, R90 ;  /* 0x0000005a025a7220 */ /* 0x040fe20000410000 */
[----:B--2---:R-:W-:Y:S01]  /*79c0*/  F2FP.BF16.PACK_AB R102, R169, R168 ;  /* 0x000000a8a966723e */ /* 0x004fe200000010ff */
[C---:B-1----:R-:W-:Y:S01]  /*79d0*/  HMMA.16816.F32.BF16 R84, R136.reuse, R104, R84 ;  /* 0x000000688854723c */ /* 0x042fe20000041854 */
[----:B------:R-:W1:Y:S03]  /*79e0*/  MUFU.EX2 R171, R171 ;  /* 0x000000ab00ab7308 */ /* 0x000e660000000800 */
[C---:B------:R-:W-:Y:S01]  /*79f0*/  FMUL.FTZ R91, R2.reuse, R91 ;  /* 0x0000005b025b7220 */ /* 0x040fe20000410000 */
[----:B-----5:R-:W-:Y:S01]  /*7a00*/  F2FP.BF16.PACK_AB R103, R173, R172 ;  /* 0x000000acad67723e */ /* 0x020fe200000010ff */
[C---:B------:R-:W-:Y:S02]  /*7a10*/  FMUL.FTZ R92, R3.reuse, R92 ;  /* 0x0000005c035c7220 */ /* 0x040fe40000410000 */
[C---:B------:R-:W-:Y:S03]  /*7a20*/  FMUL.FTZ R93, R3.reuse, R93 ;  /* 0x0000005d035d7220 */ /* 0x040fe60000410000 */
[C---:B------:R-:W-:Y:S01]  /*7a30*/  HMMA.16816.F32.BF16 R88, R136.reuse, R106, R88 ;  /* 0x0000006a8858723c */ /* 0x040fe20000041858 */
[----:B------:R-:W2:Y:S01]  /*7a40*/  LDSM.16.MT88.4 R104, [R189+0x900] ;  /* 0x00090000bd68783b */ /* 0x000ea20000004200 */
[----:B------:R-:W-:Y:S01]  /*7a50*/  MUFU.EX2 R233, R233 ;  /* 0x000000e900e97308 */ /* 0x000fe20000000800 */
[C---:B------:R-:W-:Y:S02]  /*7a60*/  FMUL.FTZ R94, R2.reuse, R94 ;  /* 0x0000005e025e7220 */ /* 0x040fe40000410000 */
[C---:B------:R-:W-:Y:S02]  /*7a70*/  FMUL.FTZ R95, R2.reuse, R95 ;  /* 0x0000005f025f7220 */ /* 0x040fe40000410000 */
[C---:B------:R-:W-:Y:S02]  /*7a80*/  FMUL.FTZ R96, R3.reuse, R96 ;  /* 0x0000006003607220 */ /* 0x040fe40000410000 */
[----:B------:R-:W-:Y:S03]  /*7a90*/  FMUL.FTZ R97, R3, R97 ;  /* 0x0000006103617220 */ /* 0x000fe60000410000 */
[C---:B----4-:R-:W-:Y:S03]  /*7aa0*/  HMMA.16816.F32.BF16 R92, R136.reuse, R108, R92 ;  /* 0x0000006c885c723c */ /* 0x050fe6000004185c */
[C---:B------:R-:W-:Y:S01]  /*7ab0*/  FMUL.FTZ R98, R2.reuse, R98 ;  /* 0x0000006202627220 */ /* 0x040fe20000410000 */
[----:B-1----:R-:W-:Y:S01]  /*7ac0*/  F2FP.BF16.PACK_AB R101, R171, R170 ;  /* 0x000000aaab65723e */ /* 0x002fe200000010ff */
[C---:B------:R-:W-:Y:S02]  /*7ad0*/  FMUL.FTZ R99, R2.reuse, R99 ;  /* 0x0000006302637220 */ /* 0x040fe40000410000 */
[--C-:B------:R-:W-:Y:S02]  /*7ae0*/  FFMA.FTZ R175, R175, c[0x0][0x2d0], -R144.reuse ;  /* 0x0000b400afaf7a23 */ /* 0x100fe40000010890 */
[----:B------:R-:W-:Y:S03]  /*7af0*/  FFMA.FTZ R144, R133, c[0x0][0x2d0], -R144 ;  /* 0x0000b40085907a23 */ /* 0x000fe60000010890 */
[----:B------:R-:W-:Y:S01]  /*7b00*/  HMMA.16816.F32.BF16 R96, R136, R110, R96 ;  /* 0x0000006e8860723c */ /* 0x000fe20000041860 */
[----:B------:R-:W1:Y:S01]  /*7b10*/  LDSM.16.MT88.4 R108, [R188+0x2900] ;  /* 0x00290000bc6c783b */ /* 0x000e620000004200 */
[----:B------:R3:W-:Y:S01]  /*7b20*/  MUFU.EX2 R234, R144 ;  /* 0x0000009000ea7308 */ /* 0x0007e20000000800 */
[----:B------:R-:W-:Y:S01]  /*7b30*/  FFMA.FTZ R160, R3, R210, R160 ;  /* 0x000000d203a07223 */ /* 0x000fe200000100a0 */
[----:B------:R-:W-:Y:S01]  /*7b40*/  MOV R3, R0 ;  /* 0x0000000000037202 */ /* 0x000fe20000000f00 */
[----:B------:R-:W-:Y:S02]  /*7b50*/  FFMA.FTZ R165, R2, R211, R165 ;  /* 0x000000d302a57223 */ /* 0x000fe400000100a5 */
[----:B------:R-:W-:Y:S01]  /*7b60*/  FADD.FTZ R135, R135, R160 ;  /* 0x000000a087877221 */ /* 0x000fe20000010000 */
[C---:B------:R-:W-:Y:S01]  /*7b70*/  HMMA.16816.F32.BF16 R4, R100.reuse, R112, R4 ;  /* 0x000000706404723c */ /* 0x040fe20000041804 */
[----:B------:R-:W-:Y:S03]  /*7b80*/  LDSM.16.MT88.4 R136, [R189+0x3100] ;  /* 0x00310000bd88783b */ /* 0x000fe60000004200 */
[----:B------:R-:W4:Y:S01]  /*7b90*/  MUFU.EX2 R175, R175 ;  /* 0x000000af00af7308 */ /* 0x000f220000000800 */
[----:B------:R-:W-:Y:S02]  /*7ba0*/  FADD.FTZ R164, R164, R165 ;  /* 0x000000a5a4a47221 */ /* 0x000fe40000010000 */
[----:B------:R-:W-:Y:S01]  /*7bb0*/  FADD.FTZ R134, R134, R135 ;  /* 0x0000008786867221 */ /* 0x000fe20000010000 */
[C---:B------:R-:W-:Y:S01]  /*7bc0*/  HMMA.16816.F32.BF16 R8, R100.reuse, R114, R8 ;  /* 0x000000726408723c */ /* 0x040fe20000041808 */
[----:B------:R-:W-:Y:S03]  /*7bd0*/  LDSM.16.MT88.4 R112, [R190+0x4900] ;  /* 0x00490000be70783b */ /* 0x000fe60000004200 */
[----:B------:R-:W-:Y:S04]  /*7be0*/  FADD.FTZ R161, R161, R134 ;  /* 0x00000086a1a17221 */ /* 0x000fe80000010000 */
[C---:B------:R-:W-:Y:S01]  /*7bf0*/  HMMA.16816.F32.BF16 R12, R100.reuse, R116, R12 ;  /* 0x00000074640c723c */ /* 0x040fe2000004180c */
[----:B---3--:R-:W-:Y:S03]  /*7c00*/  LDSM.16.MT88.4 R144, [R190+0x3900] ;  /* 0x00390000be90783b */ /* 0x008fe60000004200 */
[----:B------:R-:W-:Y:S04]  /*7c10*/  FADD.FTZ R166, R166, R161 ;  /* 0x000000a1a6a67221 */ /* 0x000fe80000010000 */
[C---:B------:R-:W-:Y:S01]  /*7c20*/  HMMA.16816.F32.BF16 R16, R100.reuse, R118, R16 ;  /* 0x000000766410723c */ /* 0x040fe20000041810 */
[----:B------:R-:W-:Y:S03]  /*7c30*/  LDSM.16.MT88.4 R116, [R189+0x4900] ;  /* 0x00490000bd74783b */ /* 0x000fe60000004200 */
[----:B------:R-:W-:Y:S04]  /*7c40*/  FADD.FTZ R167, R167, R166 ;  /* 0x000000a6a7a77221 */ /* 0x000fe80000010000 */
[C---:B--2---:R-:W-:Y:S04]  /*7c50*/  HMMA.16816.F32.BF16 R20, R100.reuse, R104, R20 ;  /* 0x000000686414723c */ /* 0x044fe80000041814 */
[----:B------:R-:W-:Y:S04]  /*7c60*/  FADD.FTZ R168, R168, R167 ;  /* 0x000000a7a8a87221 */ /* 0x000fe80000010000 */
[C---:B------:R-:W-:Y:S01]  /*7c70*/  HMMA.16816.F32.BF16 R24, R100.reuse, R106, R24 ;  /* 0x0000006a6418723c */ /* 0x040fe20000041818 */
[----:B------:R-:W2:Y:S03]  /*7c80*/  LDSM.16.MT88.4 R104, [R195+0x4900] ;  /* 0x00490000c368783b */ /* 0x000ea60000004200 */
[----:B------:R-:W-:Y:S04]  /*7c90*/  FADD.FTZ R169, R169, R168 ;  /* 0x000000a8a9a97221 */ /* 0x000fe80000010000 */
        /* <DEDUP_REMOVED lines=20> */
[----:B------:R-:W3:Y:S07]  /*7de0*/  LDSM.16.MT88.4 R112, [R189+0x1100] ;  /* 0x00110000bd70783b */ /* 0x000eee0000004200 */
[C---:B------:R-:W-:Y:S08]  /*7df0*/  HMMA.16816.F32.BF16 R84, R100.reuse, R116, R84 ;  /* 0x000000746454723c */ /* 0x040ff00000041854 */
[C---:B------:R-:W-:Y:S01]  /*7e00*/  HMMA.16816.F32.BF16 R88, R100.reuse, R118, R88 ;  /* 0x000000766458723c */ /* 0x040fe20000041858 */
[----:B------:R-:W5:Y:S07]  /*7e10*/  LDSM.16.MT88.4 R116, [R195+0x3100] ;  /* 0x00310000c374783b */ /* 0x000f6e0000004200 */
[C---:B-1----:R-:W-:Y:S08]  /*7e20*/  HMMA.16816.F32.BF16 R92, R100.reuse, R108, R92 ;  /* 0x0000006c645c723c */ /* 0x042ff0000004185c */
[----:B------:R-:W-:Y:S01]  /*7e30*/  HMMA.16816.F32.BF16 R96, R100, R110, R96 ;  /* 0x0000006e6460723c */ /* 0x000fe20000041860 */
[----:B------:R-:W-:Y:S06]  /*7e40*/  LDSM.16.MT88.4 R108, [R195+0x5100] ;  /* 0x00510000c36c783b */ /* 0x000fec0000004200 */
[----:B------:R-:W-:Y:S01]  /*7e50*/  F2FP.BF16.PACK_AB R100, R221, R174 ;  /* 0x000000aedd64723e */ /* 0x000fe200000010ff */
[----:B------:R-:W-:Y:S01]  /*7e60*/  FADD.FTZ R174, R174, R169 ;  /* 0x000000a9aeae7221 */ /* 0x000fe20000010000 */
[----:B------:R-:W-:Y:S03]  /*7e70*/  F2FP.BF16.PACK_AB R102, R223, R222 ;  /* 0x000000dedf66723e */ /* 0x000fe600000010ff */
[----:B----4-:R-:W-:Y:S01]  /*7e80*/  F2FP.BF16.PACK_AB R101, R224, R175 ;  /* 0x000000afe065723e */ /* 0x010fe200000010ff */
[----:B------:R-:W-:Y:S01]  /*7e90*/  FADD.FTZ R221, R221, R174 ;  /* 0x000000aedddd7221 */ /* 0x000fe20000010000 */
[----:B------:R-:W-:Y:S03]  /*7ea0*/  F2FP.BF16.PACK_AB R103, R226, R225 ;  /* 0x000000e1e267723e */ /* 0x000fe600000010ff */
[----:B------:R-:W-:Y:S04]  /*7eb0*/  FADD.FTZ R222, R222, R221 ;  /* 0x000000dddede7221 */ /* 0x000fe80000010000 */
[C---:B--2---:R-:W-:Y:S03]  /*7ec0*/  HMMA.16816.F32.BF16 R4, R100.reuse, R104, R4 ;  /* 0x000000686404723c */ /* 0x044fe60000041804 */
[----:B------:R-:W-:Y:S05]  /*7ed0*/  FADD.FTZ R222, R223, R222 ;  /* 0x000000dedfde7221 */ /* 0x000fea0000010000 */
[C---:B------:R-:W-:Y:S01]  /*7ee0*/  HMMA.16816.F32.BF16 R8, R100.reuse, R106, R8 ;  /* 0x0000006a6408723c */ /* 0x040fe20000041808 */
[----:B------:R-:W1:Y:S07]  /*7ef0*/  LDSM.16.MT88.4 R104, [R188+0x3100] ;  /* 0x00310000bc68783b */ /* 0x000e6e0000004200 */
[C---:B------:R-:W-:Y:S08]  /*7f00*/  HMMA.16816.F32.BF16 R12, R100.reuse, R120, R12 ;  /* 0x00000078640c723c */ /* 0x040ff0000004180c */
[C---:B------:R-:W-:Y:S01]  /*7f10*/  HMMA.16816.F32.BF16 R16, R100.reuse, R122, R16 ;  /* 0x0000007a6410723c */ /* 0x040fe20000041810 */
[----:B------:R-:W-:Y:S07]  /*7f20*/  LDSM.16.MT88.4 R120, [R188+0x1900] ;  /* 0x00190000bc78783b */ /* 0x000fee0000004200 */
[C---:B---3--:R-:W-:Y:S08]  /*7f30*/  HMMA.16816.F32.BF16 R20, R100.reuse, R112, R20 ;  /* 0x000000706414723c */ /* 0x048ff00000041814 */
[C---:B------:R-:W-:Y:S01]  /*7f40*/  HMMA.16816.F32.BF16 R24, R100.reuse, R114, R24 ;  /* 0x000000726418723c */ /* 0x040fe20000041818 */
[----:B------:R-:W2:Y:S07]  /*7f50*/  LDSM.16.MT88.4 R112, [R190+0x5100] ;  /* 0x00510000be70783b */ /* 0x000eae0000004200 */
[C---:B------:R-:W-:Y:S08]  /*7f60*/  HMMA.16816.F32.BF16 R28, R100.reuse, R124, R28 ;  /* 0x0000007c641c723c */ /* 0x040ff0000004181c */
[C---:B------:R-:W-:Y:S01]  /*7f70*/  HMMA.16816.F32.BF16 R32, R100.reuse, R126, R32 ;  /* 0x0000007e6420723c */ /* 0x040fe20000041820 */
[----:B------:R-:W-:Y:S07]  /*7f80*/  LDSM.16.MT88.4 R124, [R195+0x1900] ;  /* 0x00190000c37c783b */ /* 0x000fee0000004200 */
[C---:B-----5:R-:W-:Y:S08]  /*7f90*/  HMMA.16816.F32.BF16 R36, R100.reuse, R116, R36 ;  /* 0x000000746424723c */ /* 0x060ff00000041824 */
[C---:B------:R-:W-:Y:S01]  /*7fa0*/  HMMA.16816.F32.BF16 R40, R100.reuse, R118, R40 ;  /* 0x000000766428723c */ /* 0x040fe20000041828 */
[----:B------:R-:W3:Y:S07]  /*7fb0*/  LDSM.16.MT88.4 R116, [R189+0x5100] ;  /* 0x00510000bd74783b */ /* 0x000eee0000004200 */
[C---:B------:R-:W-:Y:S08]  /*7fc0*/  HMMA.16816.F32.BF16 R44, R100.reuse, R128, R44 ;  /* 0x00000080642c723c */ /* 0x040ff0000004182c */
[C---:B------:R-:W-:Y:S08]  /*7fd0*/  HMMA.16816.F32.BF16 R48, R100.reuse, R130, R48 ;  /* 0x000000826430723c */ /* 0x040ff00000041830 */
[C---:B------:R-:W-:Y:S07]  /*7fe0*/  HMMA.16816.F32.BF16 R52, R100.reuse, R136, R52 ;  /* 0x000000886434723c */ /* 0x040fee0000041834 */
[----:B------:R-:W-:Y:S01]  /*7ff0*/  F2FP.BF16.PACK_AB R136, R228, R227 ;  /* 0x000000e3e488723e */ /* 0x000fe200000010ff */
[C---:B------:R-:W-:Y:S04]  /*8000*/  HMMA.16816.F32.BF16 R56, R100.reuse, R138, R56 ;  /* 0x0000008a6438723c */ /* 0x040fe80000041838 */
[----:B------:R-:W-:Y:S01]  /*8010*/  F2FP.BF16.PACK_AB R137, R232, R231 ;  /* 0x000000e7e889723e */ /* 0x000fe200000010ff */
[----:B------:R-:W-:Y:S02]  /*8020*/  FADD.FTZ R227, R227, R222 ;  /* 0x000000dee3e37221 */ /* 0x000fe40000010000 */
[----:B------:R-:W-:Y:S01]  /*8030*/  F2FP.BF16.PACK_AB R138, R230, R229 ;  /* 0x000000e5e68a723e */ /* 0x000fe200000010ff */
[C---:B-1----:R-:W-:Y:S04]  /*8040*/  HMMA.16816.F32.BF16 R60, R100.reuse, R104, R60 ;  /* 0x00000068643c723c */ /* 0x042fe8000004183c */
[----:B------:R-:W-:Y:S01]  /*8050*/  F2FP.BF16.PACK_AB R139, R234, R233 ;  /* 0x000000e9ea8b723e */ /* 0x000fe200000010ff */
[----:B------:R-:W-:Y:S03]  /*8060*/  FADD.FTZ R228, R228, R227 ;  /* 0x000000e3e4e47221 */ /* 0x000fe60000010000 */
[C---:B------:R-:W-:Y:S01]  /*8070*/  HMMA.16816.F32.BF16 R64, R100.reuse, R106, R64 ;  /* 0x0000006a6440723c */ /* 0x040fe20000041840 */
[----:B------:R-:W1:Y:S03]  /*8080*/  LDSM.16.MT88.4 R104, [R188+0x5100] ;  /* 0x00510000bc68783b */ /* 0x000e660000004200 */
[----:B------:R-:W-:Y:S04]  /*8090*/  FADD.FTZ R229, R229, R228 ;  /* 0x000000e4e5e57221 */ /* 0x000fe80000010000 */
[C---:B------:R-:W-:Y:S04]  /*80a0*/  HMMA.16816.F32.BF16 R68, R100.reuse, R108, R68 ;  /* 0x0000006c6444723c */ /* 0x040fe80000041844 */
[----:B------:R-:W-:Y:S04]  /*80b0*/  FADD.FTZ R210, R230, R229 ;  /* 0x000000e5e6d27221 */ /* 0x000fe80000010000 */
[C---:B------:R-:W-:Y:S01]  /*80c0*/  HMMA.16816.F32.BF16 R72, R100.reuse, R110, R72 ;  /* 0x0000006e6448723c */ /* 0x040fe20000041848 */
[----:B------:R-:W4:Y:S07]  /*80d0*/  LDSM.16.MT88.4 R108, [R190+0x1900] ;  /* 0x00190000be6c783b */ /* 0x000f2e0000004200 */
[C---:B--2---:R-:W-:Y:S08]  /*80e0*/  HMMA.16816.F32.BF16 R76, R100.reuse, R112, R76 ;  /* 0x00000070644c723c */ /* 0x044ff0000004184c */
[C---:B------:R-:W-:Y:S01]  /*80f0*/  HMMA.16816.F32.BF16 R80, R100.reuse, R114, R80 ;  /* 0x000000726450723c */ /* 0x040fe20000041850 */
[----:B------:R-:W2:Y:S07]  /*8100*/  LDSM.16.MT88.4 R112, [R189+0x1900] ;  /* 0x00190000bd70783b */ /* 0x000eae0000004200 */
[C---:B---3--:R-:W-:Y:S08]  /*8110*/  HMMA.16816.F32.BF16 R84, R100.reuse, R116, R84 ;  /* 0x000000746454723c */ /* 0x048ff00000041854 */
[C---:B------:R-:W-:Y:S08]  /*8120*/  HMMA.16816.F32.BF16 R88, R100.reuse, R118, R88 ;  /* 0x000000766458723c */ /* 0x040ff00000041858 */
[C---:B-1----:R-:W-:Y:S08]  /*8130*/  HMMA.16816.F32.BF16 R92, R100.reuse, R104, R92 ;  /* 0x00000068645c723c */ /* 0x042ff0000004185c */
[----:B------:R-:W-:Y:S08]  /*8140*/  HMMA.16816.F32.BF16 R96, R100, R106, R96 ;  /* 0x0000006a6460723c */ /* 0x000ff00000041860 */
[C---:B------:R-:W-:Y:S01]  /*8150*/  HMMA.16816.F32.BF16 R128, R136.reuse, R124, R4 ;  /* 0x0000007c8880723c */ /* 0x040fe20000041804 */
[----:B------:R-:W1:Y:S07]  /*8160*/  LDSM.16.MT88.4 R4, [R190+0x5900] ;  /* 0x00590000be04783b */ /* 0x000e6e0000004200 */
[C---:B------:R-:W-:Y:S01]  /*8170*/  HMMA.16816.F32.BF16 R124, R136.reuse, R126, R8 ;  /* 0x0000007e887c723c */ /* 0x040fe20000041808 */
[----:B------:R-:W3:Y:S07]  /*8180*/  LDSM.16.MT88.4 R8, [R189+0x5900] ;  /* 0x00590000bd08783b */ /* 0x000eee0000004200 */
[C---:B----4-:R-:W-:Y:S01]  /*8190*/  HMMA.16816.F32.BF16 R100, R136.reuse, R108, R12 ;  /* 0x0000006c8864723c */ /* 0x050fe2000004180c */
[----:B------:R-:W4:Y:S07]  /*81a0*/  LDSM.16.MT88.4 R12, [R188+0x5900] ;  /* 0x00590000bc0c783b */ /* 0x000f2e0000004200 */
[C---:B------:R-:W-:Y:S08]  /*81b0*/  HMMA.16816.F32.BF16 R104, R136.reuse, R110, R16 ;  /* 0x0000006e8868723c */ /* 0x040ff00000041810 */
[C---:B--2---:R-:W-:Y:S08]  /*81c0*/  HMMA.16816.F32.BF16 R108, R136.reuse, R112, R20 ;  /* 0x00000070886c723c */ /* 0x044ff00000041814 */
[C---:B------:R-:W-:Y:S08]  /*81d0*/  HMMA.16816.F32.BF16 R112, R136.reuse, R114, R24 ;  /* 0x000000728870723c */ /* 0x040ff00000041818 */
        /* <DEDUP_REMOVED lines=12> */
[C---:B-1----:R-:W-:Y:S07]  /*82a0*/  HMMA.16816.F32.BF16 R76, R136.reuse, R4, R76 ;  /* 0x00000004884c723c */ /* 0x042fee000004184c */
[----:B------:R-:W-:Y:S01]  /*82b0*/  FADD.FTZ R5, R163, R164 ;  /* 0x000000a4a3057221 */ /* 0x000fe20000010000 */
[C---:B------:R-:W-:Y:S04]  /*82c0*/  HMMA.16816.F32.BF16 R80, R136.reuse, R6, R80 ;  /* 0x000000068850723c */ /* 0x040fe80000041850 */
[----:B------:R-:W-:Y:S04]  /*82d0*/  FADD.FTZ R5, R162, R5 ;  /* 0x00000005a2057221 */ /* 0x000fe80000010000 */
[C---:B---3--:R-:W-:Y:S04]  /*82e0*/  HMMA.16816.F32.BF16 R84, R136.reuse, R8, R84 ;  /* 0x000000088854723c */ /* 0x048fe80000041854 */
[----:B------:R-:W-:Y:S04]  /*82f0*/  FADD.FTZ R170, R170, R5 ;  /* 0x00000005aaaa7221 */ /* 0x000fe80000010000 */
[C---:B------:R-:W-:Y:S04]  /*8300*/  HMMA.16816.F32.BF16 R88, R136.reuse, R10, R88 ;  /* 0x0000000a8858723c */ /* 0x040fe80000041858 */
[----:B------:R-:W-:Y:S04]  /*8310*/  FADD.FTZ R171, R171, R170 ;  /* 0x000000aaabab7221 */ /* 0x000fe80000010000 */
[----:B------:R-:W-:Y:S01]  /*8320*/  FADD.FTZ R2, R172, R171 ;  /* 0x000000abac027221 */ /* 0x000fe20000010000 */
[C---:B----4-:R-:W-:Y:S03]  /*8330*/  HMMA.16816.F32.BF16 R92, R136.reuse, R12, R92 ;  /* 0x0000000c885c723c */ /* 0x050fe6000004185c */
[----:B------:R-:W-:Y:S04]  /*8340*/  FADD.FTZ R2, R173, R2 ;  /* 0x00000002ad027221 */ /* 0x000fe80000010000 */
[----:B------:R-:W-:Y:S01]  /*8350*/  FADD.FTZ R175, R175, R2 ;  /* 0x00000002afaf7221 */ /* 0x000fe20000010000 */
[-C--:B------:R-:W-:Y:S01]  /*8360*/  MOV R12, R132.reuse ;  /* 0x00000084000c7202 */ /* 0x080fe20000000f00 */
[----:B------:R-:W-:Y:S03]  /*8370*/  HMMA.16816.F32.BF16 R96, R136, R14, R96 ;  /* 0x0000000e8860723c */ /* 0x000fe60000041860 */
[----:B------:R-:W-:Y:S01]  /*8380*/  FADD.FTZ R224, R224, R175 ;  /* 0x000000afe0e07221 */ /* 0x000fe20000010000 */
[----:B------:R-:W-:Y:S03]  /*8390*/  MOV R2, R132 ;  /* 0x0000008400027202 */ /* 0x000fe60000000f00 */
[----:B------:R-:W-:Y:S05]  /*83a0*/  FADD.FTZ R225, R225, R224 ;  /* 0x000000e0e1e17221 */ /* 0x000fea0000010000 */
[----:B------:R-:W-:Y:S04]  /*83b0*/  FADD.FTZ R226, R226, R225 ;  /* 0x000000e1e2e27221 */ /* 0x000fe80000010000 */
[----:B------:R-:W-:Y:S04]  /*83c0*/  FADD.FTZ R231, R231, R226 ;  /* 0x000000e2e7e77221 */ /* 0x000fe80000010000 */
[----:B------:R-:W-:Y:S04]  /*83d0*/  FADD.FTZ R232, R232, R231 ;  /* 0x000000e7e8e87221 */ /* 0x000fe80000010000 */
[----:B------:R-:W-:Y:S04]  /*83e0*/  FADD.FTZ R211, R233, R232 ;  /* 0x000000e8e9d37221 */ /* 0x000fe80000010000 */
[----:B------:R-:W-:Y:S01]  /*83f0*/  FADD.FTZ R211, R234, R211 ;  /* 0x000000d3ead37221 */ /* 0x000fe20000010000 */
[----:B------:R-:W-:-:S05]  /*8400*/  @P0 BRA `(.L_x_371) ;  /* 0xffffcbe000000947 */ /* 0x000fca000383ffff */
.L_x_362:
[----:B------:R-:W1:Y:S01]  /*8410*/  S2UR UR7, SR_CTAID.X ;  /* 0x00000000000779c3 */ /* 0x000e620000002500 */
[----:B------:R-:W-:Y:S01]  /*8420*/  ULDC.64 UR4, c[0x0][0x2c8] ;  /* 0x0000b20000047ab9 */ /* 0x000fe20000000a00 */
[----:B------:R-:W-:Y:S01]  /*8430*/  PLOP3.LUT P0, PT, PT, PT, UP1, 0x40, 0x0 ;  /* 0x000000000000781c */ /* 0x000fe20003f0e818 */
[----:B------:R-:W-:-:S02]  /*8440*/  UMOV UR6, 0x1 ;  /* 0x0000000100067882 */ /* 0x000fc40000000000 */
[----:B-1----:R-:W-:-:S04]  /*8450*/  ULEA UR7, UR7, 0x7f, 0x7 ;  /* 0x0000007f07077891 */ /* 0x002fc8000f8e383f */
[----:B------:R-:W-:-:S03]  /*8460*/  UIMAD.WIDE.U32 UR18, UR7, UR4, URZ ;  /* 0x00000004071272a5 */ /* 0x000fc6000f8e003f */
[----:B------:R-:W-:Y:S02]  /*8470*/  ULDC UR4, c[0x0][0x168] ;  /* 0x00005a0000047ab9 */ /* 0x000fe40000000800 */
[----:B------:R-:W-:Y:S02]  /*8480*/  UIADD3 UR4, UR6, -UR4, URZ ;  /* 0x8000000406047290 */ /* 0x000fe4000fffe03f */
[----:B------:R-:W-:Y:S02]  /*8490*/  @UP2 USHF.R.U32.HI UR7, URZ, UR5, UR19 ;  /* 0x000000053f072299 */ /* 0x000fe40008011613 */
[----:B------:R-:W-:Y:S02]  /*84a0*/  ULDC UR6, c[0x0][0x324] ;  /* 0x0000c90000067ab9 */ /* 0x000fe40000000800 */
[----:B------:R-:W-:Y:S02]  /*84b0*/  ULDC UR5, c[0x0][0x1d0] ;  /* 0x0000740000057ab9 */ /* 0x000fe40000000800 */
[----:B------:R-:W-:-:S04]  /*84c0*/  UIADD3 UR7, UR7, UR5, UR4 ;  /* 0x0000000507077290 */ /* 0x000fc8000fffe004 */
[----:B------:R-:W-:Y:S01]  /*84d0*/  UIADD3 UR6, UR7, -UR6, URZ ;  /* 0x8000000607067290 */ /* 0x000fe2000fffe03f */
[----:B------:R-:W-:Y:S05]  /*84e0*/  @P0 BRA `(.L_x_372) ;  /* 0x0000014000000947 */ /* 0x000fea0003800000 */
        /* <DEDUP_REMOVED lines=11> */
.L_x_373:
[----:B------:R-:W-:Y:S02]  /*85a0*/  ULDC UR4, c[0x0][0x32c] ;  /* 0x0000cb0000047ab9 */ /* 0x000fe40000000800 */
[----:B------:R-:W-:-:S03]  /*85b0*/  UISETP.NE.AND UP0, UPT, UR4, 0x1, UPT ;  /* 0x000000010400788c */ /* 0x000fc6000bf05270 */
[----:B------:R-:W-:Y:S02]  /*85c0*/  ULDC.64 UR4, c[0x0][0x330] ;  /* 0x0000cc0000047ab9 */ /* 0x000fe40000000a00 */
[----:B------:R-:W-:-:S06]  /*85d0*/  UIMAD.WIDE.U32 UR18, UR7, UR4, URZ ;  /* 0x00000004071272a5 */ /* 0x000fcc000f8e003f */
[----:B------:R-:W-:Y:S02]  /*85e0*/  @UP0 USHF.R.U32.HI UR7, URZ, UR5, UR19 ;  /* 0x000000053f070299 */ /* 0x000fe40008011613 */
.L_x_374:
[----:B------:R-:W-:Y:S02]  /*85f0*/  ULDC UR4, c[0x0][0x32c] ;  /* 0x0000cb0000047ab9 */ /* 0x000fe40000000800 */
[----:B------:R-:W-:-:S04]  /*8600*/  UIMAD UR4, UR7, UR4, URZ ;  /* 0x00000004070472a4 */ /* 0x000fc8000f8e023f */
[----:B------:R-:W-:-:S04]  /*8610*/  UISETP.LT.AND UP0, UPT, UR6, UR4, UPT ;  /* 0x000000040600728c */ /* 0x000fc8000bf01270 */
[----:B------:R-:W-:-:S04]  /*8620*/  USEL UR6, UR6, UR4, !UP0 ;  /* 0x0000000406067287 */ /* 0x000fc8000c000000 */
.L_x_372:
[----:B------:R-:W-:-:S04]  /*8630*/  UIADD3 UR6, UR6, 0x3f, URZ ;  /* 0x0000003f06067890 */ /* 0x000fc8000fffe03f */
        /* <DEDUP_REMOVED lines=8> */
[----:B------:R-:W-:Y:S01]  /*86c0*/  IADD3 R218, P6, R200, 0x40, RZ ;  /* 0x00000040c8da7810 */ /* 0x000fe20007fde0ff */
[----:B------:R-:W-:Y:S01]  /*86d0*/  IMAD.MOV.U32 R133, RZ, RZ, R12 ;  /* 0x000000ffff857224 */ /* 0x000fe200078e000c */
[----:B------:R-:W-:Y:S01]  /*86e0*/  IADD3 R214, P4, R202, 0x40, RZ ;  /* 0x00000040cad67810 */ /* 0x000fe20007f9e0ff */
[----:B------:R-:W-:Y:S01]  /*86f0*/  IMAD.MOV.U32 R3, RZ, RZ, R0 ;  /* 0x000000ffff037224 */ /* 0x000fe200078e0000 */
[----:B------:R-:W-:Y:S01]  /*8700*/  IADD3 R216, P5, R200, 0x80, RZ ;  /* 0x00000080c8d87810 */ /* 0x000fe20007fbe0ff */
[----:B------:R-:W-:Y:S01]  /*8710*/  IMAD.X R217, RZ, RZ, R207, P6 ;  /* 0x000000ffffd97224 */ /* 0x000fe200030e06cf */
[----:B------:R-:W-:Y:S01]  /*8720*/  IADD3 R212, P0, R202, 0x80, RZ ;  /* 0x00000080cad47810 */ /* 0x000fe20007f1e0ff */
[----:B------:R-:W-:Y:S01]  /*8730*/  IMAD.X R213, RZ, RZ, R209, P4 ;  /* 0x000000ffffd57224 */ /* 0x000fe200020e06d1 */
[----:B------:R-:W-:Y:S01]  /*8740*/  IADD3.X R215, RZ, R207, RZ, P5, !PT ;  /* 0x000000cfffd77210 */ /* 0x000fe20002ffe4ff */
[----:B------:R-:W-:Y:S01]  /*8750*/  UMOV UR19, UR13 ;  /* 0x0000000d00137c82 */ /* 0x000fe20008000000 */
[----:B------:R-:W-:Y:S01]  /*8760*/  IADD3.X R134, RZ, R209, RZ, P0, !PT ;  /* 0x000000d1ff867210 */ /* 0x000fe200007fe4ff */
[----:B------:R-:W-:-:S02]  /*8770*/  ULDC.64 UR6, c[0x0][0x208] ;  /* 0x0000820000067ab9 */ /* 0x000fc40000000a00 */
[----:B------:R-:W-:Y:S02]  /*8780*/  ULDC.64 UR4, c[0x0][0x1e0] ;  /* 0x0000780000047ab9 */ /* 0x000fe40000000a00 */
.L_x_376:
        /* <DEDUP_REMOVED lines=10> */
[----:B------:R-:W-:Y:S01]  /*8830*/  @!UP3 UIADD3 UR13, UR23, UR13, URZ ;  /* 0x0000000d170db290 */ /* 0x000fe2000fffe03f */
[----:B------:R-:W-:Y:S02]  /*8840*/  @!P0 IADD3 R2, P6, R218, UR20, RZ ;  /* 0x00000014da028c10 */ /* 0x000fe4000ffde0ff */
[----:B------:R-:W-:Y:S01]  /*8850*/  @!P0 IADD3 R29, P4, R200, UR20, RZ ;  /* 0x00000014c81d8c10 */ /* 0x000fe2000ff9e0ff */
[----:B------:R-:W-:Y:S01]  /*8860*/  @!UP3 USHF.L.U64.HI UR13, UR22, 0x6, UR13 ;  /* 0x00000006160db899 */ /* 0x000fe2000801020d */
[----:B------:R-:W-:Y:S01]  /*8870*/  @!P0 IADD3 R0, P5, R216, UR20, RZ ;  /* 0x00000014d8008c10 */ /* 0x000fe2000ffbe0ff */
[----:B------:R-:W-:Y:S01]  /*8880*/  @!UP3 ULEA UR20, UP0, UR6, UR20, 0x5 ;  /* 0x000000140614b291 */ /* 0x000fe2000f80283f */
[----:B------:R-:W1:Y:S03]  /*8890*/  LDSM.16.M88.4 R8, [R197+0x6100] ;  /* 0x00610000c508783b */ /* 0x000e660000000200 */
[----:B------:R-:W-:Y:S02]  /*88a0*/  @!P0 IADD3.X R28, R207, UR13, RZ, P4, !PT ;  /* 0x0000000dcf1c8c10 */ /* 0x000fe4000a7fe4ff */
[C---:B------:R-:W-:Y:S03]  /*88b0*/  @!P0 LEA R164, P4, R29.reuse, c[0x0][0x1f8], 0x1 ;  /* 0x00007e001da48a11 */ /* 0x040fe600078808ff */
[----:B------:R-:W2:Y:S01]  /*88c0*/  LDSM.16.M88.4 R16, [R197+0x6900] ;  /* 0x00690000c510783b */ /* 0x000ea20000000200 */
[----:B------:R-:W-:Y:S02]  /*88d0*/  @!P0 LEA.HI.X R165, R29, c[0x0][0x1fc], R28, 0x1, P4 ;  /* 0x00007f001da58a11 */ /* 0x000fe400020f0c1c */
[C---:B------:R-:W-:Y:S02]  /*88e0*/  @!P0 LEA R168, P4, R0.reuse, c[0x0][0x1f8], 0x1 ;  /* 0x00007e0000a88a11 */ /* 0x040fe400078808ff */
[----:B------:R-:W-:Y:S03]  /*88f0*/  @!P0 IADD3.X R29, R215, UR13, RZ, P5, !PT ;  /* 0x0000000dd71d8c10 */ /* 0x000fe6000affe4ff */
[----:B------:R-:W3:Y:S01]  /*8900*/  LDSM.16.M88.4 R24, [R197+0x7100] ;  /* 0x00710000c518783b */ /* 0x000ee20000000200 */
[----:B------:R-:W-:Y:S02]  /*8910*/  @!P0 LEA.HI.X R169, R0, c[0x0][0x1fc], R29, 0x1, P4 ;  /* 0x00007f0000a98a11 */ /* 0x000fe400020f0c1d */
[----:B------:R-:W-:Y:S05]  /*8920*/  @!P0 IADD3 R0, P5, R218, UR20, RZ ;  /* 0x00000014da008c10 */ /* 0x000fea000ffbe0ff */
[----:B------:R-:W4:Y:S08]  /*8930*/  LDSM.16.M88.4 R136, [R197+0x7900] ;  /* 0x00790000c588783b */ /* 0x000f300000000200 */
[----:B------:R-:W-:Y:S01]  /*8940*/  LDSM.16.M88.4 R140, [R194+0xc100] ;  /* 0x00c10000c28c783b */ /* 0x000fe20000000200 */
[C---:B-1----:R-:W-:Y:S07]  /*8950*/  HMMA.16816.F32.BF16 R4, R32.reuse, R8, RZ ;  /* 0x000000082004723c */ /* 0x042fee00000418ff */
[----:B------:R-:W1:Y:S01]  /*8960*/  LDSM.16.M88.4 R144, [R196] ;  /* 0x00000000c490783b */ /* 0x000e620000000200 */
[C---:B------:R-:W-:Y:S07]  /*8970*/  HMMA.16816.F32.BF16 R8, R32.reuse, R10, RZ ;  /* 0x0000000a2008723c */ /* 0x040fee00000418ff */
[----:B------:R-:W5:Y:S01]  /*8980*/  LDSM.16.M88.4 R148, [R187] ;  /* 0x00000000bb94783b */ /* 0x000f620000000200 */
[C---:B--2---:R-:W-:Y:S07]  /*8990*/  HMMA.16816.F32.BF16 R12, R32.reuse, R16, RZ ;  /* 0x00000010200c723c */ /* 0x044fee00000418ff */
[----:B------:R-:W2:Y:S01]  /*89a0*/  LDSM.16.M88.4 R152, [R186] ;  /* 0x00000000ba98783b */ /* 0x000ea20000000200 */
[C---:B------:R-:W-:Y:S08]  /*89b0*/  HMMA.16816.F32.BF16 R16, R32.reuse, R18, RZ ;  /* 0x000000122010723c */ /* 0x040ff000000418ff */
[C---:B---3--:R-:W-:Y:S07]  /*89c0*/  HMMA.16816.F32.BF16 R20, R32.reuse, R24, RZ ;  /* 0x000000182014723c */ /* 0x048fee00000418ff */
[C---:B------:R-:W-:Y:S01]  /*89d0*/  @!P0 IADD3.X R25, R217.reuse, UR13, RZ, P6, !PT ;  /* 0x0000000dd9198c10 */ /* 0x040fe2000b7fe4ff */
[----:B------:R-:W-:Y:S01]  /*89e0*/  @!UP3 ULEA.HI.X UR13, UR6, UR13, UR7, 0x5, UP0 ;  /* 0x0000000d060db291 */ /* 0x000fe200080f2c07 */
[C---:B------:R-:W-:Y:S01]  /*89f0*/  @!P0 LEA R166, P6, R2.reuse, c[0x0][0x1f8], 0x1 ;  /* 0x00007e0002a68a11 */ /* 0x040fe200078c08ff */
[----:B------:R-:W-:Y:S03]  /*8a00*/  UISETP.GT.AND UP3, UPT, UR19, UR8, UPT ;  /* 0x000000081300728c */ /* 0x000fe6000bf64270 */
[----:B------:R-:W-:Y:S02]  /*8a10*/  @!P0 LEA.HI.X R167, R2, c[0x0][0x1fc], R25, 0x1, P6 ;  /* 0x00007f0002a78a11 */ /* 0x000fe400030f0c19 */
[C---:B------:R-:W-:Y:S01]  /*8a20*/  HMMA.16816.F32.BF16 R24, R32.reuse, R26, RZ ;  /* 0x0000001a2018723c */ /* 0x040fe200000418ff */
[----:B------:R-:W-:Y:S02]  /*8a30*/  @!P0 IADD3 R2, P4, R216, UR20, RZ ;  /* 0x00000014d8028c10 */ /* 0x000fe4000ff9e0ff */
[----:B------:R-:W-:Y:S02]  /*8a40*/  @!P0 IADD3 R132, P6, R200, UR20, RZ ;  /* 0x00000014c8848c10 */ /* 0x000fe4000ffde0ff */
[----:B------:R-:W-:Y:S02]  /*8a50*/  @!P0 IADD3.X R135, R217, UR13, RZ, P5, !PT ;  /* 0x0000000dd9878c10 */ /* 0x000fe4000affe4ff */
[----:B------:R-:W-:Y:S01]  /*8a60*/  @!P0 IADD3.X R157, R207, UR13, RZ, P6, !PT ;  /* 0x0000000dcf9d8c10 */ /* 0x000fe2000b7fe4ff */
[C---:B----4-:R-:W-:Y:S01]  /*8a70*/  HMMA.16816.F32.BF16 R28, R32.reuse, R136, RZ ;  /* 0x00000088201c723c */ /* 0x050fe200000418ff */
[----:B------:R-:W-:Y:S03]  /*8a80*/  @!P0 LEA R174, P6, R132, c[0x0][0x1f8], 0x1 ;  /* 0x00007e0084ae8a11 */ /* 0x000fe600078c08ff */
[----:B------:R-:W-:Y:S02]  /*8a90*/  @!P0 LEA R172, P5, R0, c[0x0][0x1f8], 0x1 ;  /* 0x00007e0000ac8a11 */ /* 0x000fe400078a08ff */
[----:B------:R-:W-:Y:S02]  /*8aa0*/  @!P0 LEA.HI.X R175, R132, c[0x0][0x1fc], R157, 0x1, P6 ;  /* 0x00007f0084af8a11 */ /* 0x000fe400030f0c9d */
[----:B------:R-:W-:Y:S01]  /*8ab0*/  HMMA.16816.F32.BF16 R32, R32, R138, RZ ;  /* 0x0000008a2020723c */ /* 0x000fe200000418ff */
[----:B------:R-:W-:Y:S01]  /*8ac0*/  @!P0 IADD3.X R137, R215, UR13, RZ, P4, !PT ;  /* 0x0000000dd7898c10 */ /* 0x000fe2000a7fe4ff */
[----:B------:R-:W-:Y:S02]  /*8ad0*/  UIADD3 UR13, UR19, -0x1, URZ ;  /* 0xffffffff130d7890 */ /* 0x000fe4000fffe03f */
[----:B------:R-:W-:Y:S02]  /*8ae0*/  @!P0 LEA R170, P4, R2, c[0x0][0x1f8], 0x1 ;  /* 0x00007e0002aa8a11 */ /* 0x000fe400078808ff */
[----:B------:R-:W-:Y:S01]  /*8af0*/  @!P0 LEA.HI.X R173, R0, c[0x0][0x1fc], R135, 0x1, P5 ;  /* 0x00007f0000ad8a11 */ /* 0x000fe200028f0c87 */
[----:B------:R-:W-:Y:S01]  /*8b00*/  @UP3 UIMAD.WIDE.U32 UR22, UR13, UR4, URZ ;  /* 0x000000040d1632a5 */ /* 0x000fe2000f8e003f */
[C---:B-1----:R-:W-:Y:S01]  /*8b10*/  HMMA.16816.F32.BF16 R4, R140.reuse, R144, R4 ;  /* 0x000000908c04723c */ /* 0x042fe20000041804 */
[----:B------:R-:W-:Y:S02]  /*8b20*/  @UP3 USHF.R.S32.HI UR20, URZ, 0x1f, UR13 ;  /* 0x0000001f3f143899 */ /* 0x000fe4000801140d */
[----:B------:R-:W-:Y:S02]  /*8b30*/  @UP3 USHF.L.U32 UR21, UR22, 0x6, URZ ;  /* 0x0000000616153899 */ /* 0x000fe4000800063f */
[----:B------:R-:W-:Y:S01]  /*8b40*/  @!P0 LEA.HI.X R171, R2, c[0x0][0x1fc], R137, 0x1, P4 ;  /* 0x00007f0002ab8a11 */ /* 0x000fe200020f0c89 */
[----:B------:R-:W-:Y:S01]  /*8b50*/  @UP3 UIMAD UR20, UR20, UR4, URZ ;  /* 0x00000004141432a4 */ /* 0x000fe2000f8e023f */
[----:B------:R-:W1:Y:S01]  /*8b60*/  LDSM.16.M88.4 R136, [R185] ;  /* 0x00000000b988783b */ /* 0x000e620000000200 */
[C---:B------:R-:W-:Y:S02]  /*8b70*/  HMMA.16816.F32.BF16 R8, R140.reuse, R146, R8 ;  /* 0x000000928c08723c */ /* 0x040fe40000041808 */
[----:B------:R-:W-:Y:S04]  /*8b80*/  @UP3 UIMAD UR20, UR13, UR5, UR20 ;  /* 0x000000050d1432a4 */ /* 0x000fe8000f8e0214 */
[----:B------:R-:W-:Y:S01]  /*8b90*/  @UP3 UIADD3 UR20, UR23, UR20, URZ ;  /* 0x0000001417143290 */ /* 0x000fe2000fffe03f */
[----:B------:R-:W-:Y:S01]  /*8ba0*/  @!PT LDS RZ, [RZ] ;  /* 0x00000000fffff984 */ /* 0x000fe20000000800 */
[----:B------:R-:W-:Y:S01]  /*8bb0*/  @!PT LDS RZ, [RZ] ;  /* 0x00000000fffff984 */ /* 0x000fe20000000800 */
[----:B------:R-:W-:Y:S01]  /*8bc0*/  @!PT LDS RZ, [RZ] ;  /* 0x00000000fffff984 */ /* 0x000fe20000000800 */
[----:B------:R3:W-:Y:S01]  /*8bd0*/  @!P0 LDGSTS.E.BYPASS.LTC128B.128 [R199+0x100], [R164.64], !P3 ;  /* 0x00100000a4c78fae */ /* 0x0007e2000d901d50 */
[C---:B-----5:R-:W-:Y:S02]  /*8be0*/  HMMA.16816.F32.BF16 R12, R140.reuse, R148, R12 ;  /* 0x000000948c0c723c */ /* 0x060fe4000004180c */
[----:B------:R-:W-:Y:S05]  /*8bf0*/  @UP3 USHF.L.U64.HI UR20, UR22, 0x6, UR20 ;  /* 0x0000000616143899 */ /* 0x000fea0008010214 */
[----:B------:R3:W-:Y:S01]  /*8c00*/  @!P0 LDGSTS.E.BYPASS.LTC128B.128 [R199+0x2100], [R166.64], !P2 ;  /* 0x02100000a6c78fae */ /* 0x0007e2000d101d50 */
[C---:B------:R-:W-:Y:S07]  /*8c10*/  HMMA.16816.F32.BF16 R16, R140.reuse, R150, R16 ;  /* 0x000000968c10723c */ /* 0x040fee0000041810 */
[----:B------:R4:W-:Y:S01]  /*8c20*/  @!P0 LDGSTS.E.BYPASS.LTC128B.128 [R199+0x4100], [R168.64], !P1 ;  /* 0x04100000a8c78fae */ /* 0x0009e2000c901d50 */
[C---:B--2---:R-:W-:Y:S07]  /*8c30*/  HMMA.16816.F32.BF16 R20, R140.reuse, R152, R20 ;  /* 0x000000988c14723c */ /* 0x044fee0000041814 */
[----:B------:R2:W-:Y:S01]  /*8c40*/  @!P0 LDGSTS.E.BYPASS.LTC128B.128 [R199+0x1100], [R174.64], !P3 ;  /* 0x01100000aec78fae */ /* 0x0005e2000d901d50 */
[C---:B------:R-:W-:Y:S07]  /*8c50*/  HMMA.16816.F32.BF16 R24, R140.reuse, R154, R24 ;  /* 0x0000009a8c18723c */ /* 0x040fee0000041818 */
[----:B------:R2:W-:Y:S01]  /*8c60*/  @!P0 LDGSTS.E.BYPASS.LTC128B.128 [R199+0x3100], [R172.64], !P2 ;  /* 0x03100000acc78fae */ /* 0x0005e2000d101d50 */
[C---:B-1----:R-:W-:Y:S07]  /*8c70*/  HMMA.16816.F32.BF16 R28, R140.reuse, R136, R28 ;  /* 0x000000888c1c723c */ /* 0x042fee000004181c */
[----:B------:R4:W-:Y:S01]  /*8c80*/  @!P0 LDGSTS.E.BYPASS.LTC128B.128 [R199+0x5100], [R170.64], !P1 ;  /* 0x05100000aac78fae */ /* 0x0009e2000c901d50 */
[----:B------:R-:W-:Y:S01]  /*8c90*/  HMMA.16816.F32.BF16 R32, R140, R138, R32 ;  /* 0x0000008a8c20723c */ /* 0x000fe20000041820 */
[----:B------:R-:W-:Y:S06]  /*8ca0*/  PLOP3.LUT P0, PT, PT, PT, UP3, 0x80, 0x0 ;  /* 0x000000000000781c */ /* 0x000fec0003f0f038 */
[----:B------:R-:W-:Y:S08]  /*8cb0*/  LDSM.16.M88.4 R156, [R193+0xc100] ;  /* 0x00c10000c19c783b */ /* 0x000ff00000000200 */
[----:B------:R-:W1:Y:S08]  /*8cc0*/  LDSM.16.M88.4 R160, [R192+0x6100] ;  /* 0x00610000c0a0783b */ /* 0x000e700000000200 */
[----:B------:R-:W5:Y:S08]  /*8cd0*/  LDSM.16.M88.4 R144, [R192+0x6900] ;  /* 0x00690000c090783b */ /* 0x000f700000000200 */
[----:B---3--:R-:W3:Y:S08]  /*8ce0*/  LDSM.16.M88.4 R164, [R192+0x7100] ;  /* 0x00710000c0a4783b */ /* 0x008ef00000000200 */
[----:B------:R-:W0:Y:S08]  /*8cf0*/  LDGDEPBAR ;  /* 0x00000000000079af */ /* 0x000e300000000000 */
[----:B------:R-:W2:Y:S01]  /*8d00*/  LDSM.16.M88.4 R148, [R192+0x7900] ;  /* 0x00790000c094783b */ /* 0x000ea20000000200 */
[C---:B-1----:R-:W-:Y:S07]  /*8d10*/  HMMA.16816.F32.BF16 R4, R156.reuse, R160, R4 ;  /* 0x000000a09c04723c */ /* 0x042fee0000041804 */
[----:B------:R-:W-:Y:S01]  /*8d20*/  LDSM.16.M88.4 R152, [R191+0xc100] ;  /* 0x00c10000bf98783b */ /* 0x000fe20000000200 */
[C---:B------:R-:W-:Y:S07]  /*8d30*/  HMMA.16816.F32.BF16 R8, R156.reuse, R162, R8 ;  /* 0x000000a29c08723c */ /* 0x040fee0000041808 */
[----:B----4-:R-:W1:Y:S01]  /*8d40*/  LDSM.16.M88.4 R168, [R184] ;  /* 0x00000000b8a8783b */ /* 0x010e620000000200 */
[C---:B-----5:R-:W-:Y:S07]  /*8d50*/  HMMA.16816.F32.BF16 R12, R156.reuse, R144, R12 ;  /* 0x000000909c0c723c */ /* 0x060fee000004180c */
[----:B------:R-:W4:Y:S01]  /*8d60*/  LDSM.16.M88.4 R136, [R184+0x800] ;  /* 0x00080000b888783b */ /* 0x000f220000000200 */
[C---:B------:R-:W-:Y:S07]  /*8d70*/  HMMA.16816.F32.BF16 R16, R156.reuse, R146, R16 ;  /* 0x000000929c10723c */ /* 0x040fee0000041810 */
[----:B------:R-:W5:Y:S01]  /*8d80*/  LDSM.16.M88.4 R140, [R184+0x1000] ;  /* 0x00100000b88c783b */ /* 0x000f620000000200 */
[C---:B---3--:R-:W-:Y:S07]  /*8d90*/  HMMA.16816.F32.BF16 R20, R156.reuse, R164, R20 ;  /* 0x000000a49c14723c */ /* 0x048fee0000041814 */
[----:B------:R-:W3:Y:S01]  /*8da0*/  LDSM.16.M88.4 R144, [R184+0x1800] ;  /* 0x00180000b890783b */ /* 0x000ee20000000200 */
[C---:B------:R-:W-:Y:S07]  /*8db0*/  HMMA.16816.F32.BF16 R24, R156.reuse, R166, R24 ;  /* 0x000000a69c18723c */ /* 0x040fee0000041818 */
[----:B------:R-:W-:Y:S01]  /*8dc0*/  LDSM.16.M88.4 R160, [R197+0x8900] ;  /* 0x00890000c5a0783b */ /* 0x000fe20000000200 */
[C---:B--2---:R-:W-:Y:S07]  /*8dd0*/  HMMA.16816.F32.BF16 R28, R156.reuse, R148, R28 ;  /* 0x000000949c1c723c */ /* 0x044fee000004181c */
[----:B------:R-:W-:Y:S01]  /*8de0*/  LDSM.16.M88.4 R164, [R194+0x10100] ;  /* 0x01010000c2a4783b */ /* 0x000fe20000000200 */
[----:B------:R-:W-:Y:S07]  /*8df0*/  HMMA.16816.F32.BF16 R32, R156, R150, R32 ;  /* 0x000000969c20723c */ /* 0x000fee0000041820 */
[----:B------:R-:W-:Y:S01]  /*8e00*/  LDSM.16.M88.4 R148, [R198+0x10100] ;  /* 0x01010000c694783b */ /* 0x000fe20000000200 */
[C---:B-1----:R-:W-:Y:S07]  /*8e10*/  HMMA.16816.F32.BF16 R4, R152.reuse, R168, R4 ;  /* 0x000000a89804723c */ /* 0x042fee0000041804 */
[----:B------:R-:W1:Y:S01]  /*8e20*/  LDSM.16.M88.4 R156, [R197+0x8100] ;  /* 0x00810000c59c783b */ /* 0x000e620000000200 */
[C---:B------:R-:W-:Y:S07]  /*8e30*/  HMMA.16816.F32.BF16 R8, R152.reuse, R170, R8 ;  /* 0x000000aa9808723c */ /* 0x040fee0000041808 */
[----:B------:R-:W-:Y:S01]  /*8e40*/  LDSM.16.M88.4 R168, [R183] ;  /* 0x00000000b7a8783b */ /* 0x000fe20000000200 */
[C---:B----4-:R-:W-:Y:S07]  /*8e50*/  HMMA.16816.F32.BF16 R12, R152.reuse, R136, R12 ;  /* 0x00000088980c723c */ /* 0x050fee000004180c */
[----:B------:R-:W-:Y:S01]  /*8e60*/  LDSM.16.M88.4 R172, [R184+0x4000] ;  /* 0x00400000b8ac783b */ /* 0x000fe20000000200 */
[C---:B------:R-:W-:Y:S07]  /*8e70*/  HMMA.16816.F32.BF16 R16, R152.reuse, R138, R16 ;  /* 0x0000008a9810723c */ /* 0x040fee0000041810 */
[----:B------:R-:W2:Y:S01]  /*8e80*/  LDSM.16.M88.4 R136, [R197+0x9100] ;  /* 0x00910000c588783b */ /* 0x000ea20000000200 */
[C---:B-----5:R-:W-:Y:S08]  /*8e90*/  HMMA.16816.F32.BF16 R20, R152.reuse, R140, R20 ;  /* 0x0000008c9814723c */ /* 0x060ff00000041814 */
[C---:B------:R-:W-:Y:S01]  /*8ea0*/  HMMA.16816.F32.BF16 R24, R152.reuse, R142, R24 ;  /* 0x0000008e9818723c */ /* 0x040fe20000041818 */
[----:B------:R-:W4:Y:S07]  /*8eb0*/  LDSM.16.M88.4 R140, [R197+0x9900] ;  /* 0x00990000c58c783b */ /* 0x000f2e0000000200 */
[C---:B---3--:R-:W-:Y:S08]  /*8ec0*/  HMMA.16816.F32.BF16 R28, R152.reuse, R144, R28 ;  /* 0x00000090981c723c */ /* 0x048ff0000004181c */
[----:B------:R-:W-:Y:S01]  /*8ed0*/  HMMA.16816.F32.BF16 R32, R152, R146, R32 ;  /* 0x000000929820723c */ /* 0x000fe20000041820 */
[----:B------:R-:W3:Y:S07]  /*8ee0*/  LDSM.16.M88.4 R144, [R182] ;  /* 0x00000000b690783b */ /* 0x000eee0000000200 */
[C---:B-1----:R-:W-:Y:S01]  /*8ef0*/  HMMA.16816.F32.BF16 R4, R148.reuse, R156, R4 ;  /* 0x0000009c9404723c */ /* 0x042fe20000041804 */
[----:B------:R-:W1:Y:S07]  /*8f00*/  LDSM.16.M88.4 R152, [R181] ;  /* 0x00000000b598783b */ /* 0x000e6e0000000200 */
[C---:B------:R-:W-:Y:S01]  /*8f10*/  HMMA.16816.F32.BF16 R8, R148.reuse, R158, R8 ;  /* 0x0000009e9408723c */ /* 0x040fe20000041808 */
[----:B------:R-:W5:Y:S07]  /*8f20*/  LDSM.16.M88.4 R156, [R180] ;  /* 0x00000000b49c783b */ /* 0x000f6e0000000200 */
[C---:B------:R-:W-:Y:S08]  /*8f30*/  HMMA.16816.F32.BF16 R12, R148.reuse, R160, R12 ;  /* 0x000000a0940c723c */ /* 0x040ff0000004180c */
[C---:B------:R-:W-:Y:S01]  /*8f40*/  HMMA.16816.F32.BF16 R16, R148.reuse, R162, R16 ;  /* 0x000000a29410723c */ /* 0x040fe20000041810 */
[----:B------:R-:W-:Y:S07]  /*8f50*/  LDSM.16.M88.4 R160, [R192+0x8100] ;  /* 0x00810000c0a0783b */ /* 0x000fee0000000200 */
[C---:B--2---:R-:W-:Y:S08]  /*8f60*/  HMMA.16816.F32.BF16 R20, R148.reuse, R136, R20 ;  /* 0x000000889414723c */ /* 0x044ff00000041814 */
[C---:B------:R-:W-:Y:S01]  /*8f70*/  HMMA.16816.F32.BF16 R24, R148.reuse, R138, R24 ;  /* 0x0000008a9418723c */ /* 0x040fe20000041818 */
[----:B------:R-:W2:Y:S07]  /*8f80*/  LDSM.16.M88.4 R136, [R193+0x10100] ;  /* 0x01010000c188783b */ /* 0x000eae0000000200 */
[C---:B----4-:R-:W-:Y:S08]  /*8f90*/  HMMA.16816.F32.BF16 R28, R148.reuse, R140, R28 ;  /* 0x0000008c941c723c */ /* 0x050ff0000004181c */
[----:B------:R-:W-:Y:S01]  /*8fa0*/  HMMA.16816.F32.BF16 R32, R148, R142, R32 ;  /* 0x0000008e9420723c */ /* 0x000fe20000041820 */
[----:B------:R-:W4:Y:S07]  /*8fb0*/  LDSM.16.M88.4 R140, [R192+0x8900] ;  /* 0x00890000c08c783b */ /* 0x000f2e0000000200 */
[C---:B------:R-:W-:Y:S01]  /*8fc0*/  HMMA.16816.F32.BF16 R4, R164.reuse, R168, R4 ;  /* 0x000000a8a404723c */ /* 0x040fe20000041804 */
[----:B------:R-:W-:Y:S07]  /*8fd0*/  LDSM.16.M88.4 R148, [R192+0x9900] ;  /* 0x00990000c094783b */ /* 0x000fee0000000200 */
[C---:B------:R-:W-:Y:S01]  /*8fe0*/  HMMA.16816.F32.BF16 R8, R164.reuse, R170, R8 ;  /* 0x000000aaa408723c */ /* 0x040fe20000041808 */
[----:B------:R-:W-:Y:S07]  /*8ff0*/  LDSM.16.M88.4 R168, [R184+0x2000] ;  /* 0x00200000b8a8783b */ /* 0x000fee0000000200 */
[C---:B---3--:R-:W-:Y:S08]  /*9000*/  HMMA.16816.F32.BF16 R12, R164.reuse, R144, R12 ;  /* 0x00000090a40c723c */ /* 0x048ff0000004180c */
[C---:B------:R-:W-:Y:S01]  /*9010*/  HMMA.16816.F32.BF16 R16, R164.reuse, R146, R16 ;  /* 0x00000092a410723c */ /* 0x040fe20000041810 */
[----:B------:R-:W3:Y:S07]  /*9020*/  LDSM.16.M88.4 R144, [R192+0x9100] ;  /* 0x00910000c090783b */ /* 0x000eee0000000200 */
[C---:B-1----:R-:W-:Y:S08]  /*9030*/  HMMA.16816.F32.BF16 R20, R164.reuse, R152, R20 ;  /* 0x00000098a414723c */ /* 0x042ff00000041814 */
[C---:B------:R-:W-:Y:S01]  /*9040*/  HMMA.16816.F32.BF16 R24, R164.reuse, R154, R24 ;  /* 0x0000009aa418723c */ /* 0x040fe20000041818 */
[----:B------:R-:W1:Y:S07]  /*9050*/  LDSM.16.M88.4 R152, [R191+0x10100] ;  /* 0x01010000bf98783b */ /* 0x000e6e0000000200 */
[C---:B-----5:R-:W-:Y:S08]  /*9060*/  HMMA.16816.F32.BF16 R28, R164.reuse, R156, R28 ;  /* 0x0000009ca41c723c */ /* 0x060ff0000004181c */
[----:B------:R-:W-:Y:S01]  /*9070*/  HMMA.16816.F32.BF16 R32, R164, R158, R32 ;  /* 0x0000009ea420723c */ /* 0x000fe20000041820 */
[----:B------:R-:W5:Y:S07]  /*9080*/  LDSM.16.M88.4 R156, [R184+0x2800] ;  /* 0x00280000b89c783b */ /* 0x000f6e0000000200 */
[C---:B--2---:R-:W-:Y:S01]  /*9090*/  HMMA.16816.F32.BF16 R4, R136.reuse, R160, R4 ;  /* 0x000000a08804723c */ /* 0x044fe20000041804 */
[----:B------:R-:W-:Y:S07]  /*90a0*/  LDSM.16.M88.4 R164, [R197+0xb100] ;  /* 0x00b10000c5a4783b */ /* 0x000fee0000000200 */
[C---:B------:R-:W-:Y:S01]  /*90b0*/  HMMA.16816.F32.BF16 R8, R136.reuse, R162, R8 ;  /* 0x000000a28808723c */ /* 0x040fe20000041808 */
[----:B------:R-:W-:Y:S07]  /*90c0*/  LDSM.16.M88.4 R160, [R197+0xa900] ;  /* 0x00a90000c5a0783b */ /* 0x000fee0000000200 */
[C---:B----4-:R-:W-:Y:S08]  /*90d0*/  HMMA.16816.F32.BF16 R12, R136.reuse, R140, R12 ;  /* 0x0000008c880c723c */ /* 0x050ff0000004180c */
[C---:B------:R-:W-:Y:S01]  /*90e0*/  HMMA.16816.F32.BF16 R16, R136.reuse, R142, R16 ;  /* 0x0000008e8810723c */ /* 0x040fe20000041810 */
[----:B------:R-:W2:Y:S07]  /*90f0*/  LDSM.16.M88.4 R140, [R184+0x3000] ;  /* 0x00300000b88c783b */ /* 0x000eae0000000200 */
[C---:B---3--:R-:W-:Y:S08]  /*9100*/  HMMA.16816.F32.BF16 R20, R136.reuse, R144, R20 ;  /* 0x000000908814723c */ /* 0x048ff00000041814 */
[C---:B------:R-:W-:Y:S01]  /*9110*/  HMMA.16816.F32.BF16 R24, R136.reuse, R146, R24 ;  /* 0x000000928818723c */ /* 0x040fe20000041818 */
[----:B------:R-:W3:Y:S07]  /*9120*/  LDSM.16.M88.4 R144, [R184+0x3800] ;  /* 0x00380000b890783b */ /* 0x000eee0000000200 */
[C---:B------:R-:W-:Y:S08]  /*9130*/  HMMA.16816.F32.BF16 R28, R136.reuse, R148, R28 ;  /* 0x00000094881c723c */ /* 0x040ff0000004181c */
[----:B------:R-:W-:Y:S01]  /*9140*/  HMMA.16816.F32.BF16 R32, R136, R150, R32 ;  /* 0x000000968820723c */ /* 0x000fe20000041820 */
[----:B------:R-:W-:Y:S07]  /*9150*/  LDSM.16.M88.4 R136, [R198+0x14100] ;  /* 0x01410000c688783b */ /* 0x000fee0000000200 */
[C---:B-1----:R-:W-:Y:S01]  /*9160*/  HMMA.16816.F32.BF16 R4, R152.reuse, R168, R4 ;  /* 0x000000a89804723c */ /* 0x042fe20000041804 */
[----:B------:R-:W1:Y:S07]  /*9170*/  LDSM.16.M88.4 R148, [R197+0xa100] ;  /* 0x00a10000c594783b */ /* 0x000e6e0000000200 */
[C---:B------:R-:W-:Y:S01]  /*9180*/  HMMA.16816.F32.BF16 R8, R152.reuse, R170, R8 ;  /* 0x000000aa9808723c */ /* 0x040fe20000041808 */
[----:B------:R-:W-:Y:S07]  /*9190*/  LDSM.16.M88.4 R168, [R179] ;  /* 0x00000000b3a8783b */ /* 0x000fee0000000200 */
[C---:B-----5:R-:W-:Y:S08]  /*91a0*/  HMMA.16816.F32.BF16 R12, R152.reuse, R156, R12 ;  /* 0x0000009c980c723c */ /* 0x060ff0000004180c */
[C---:B------:R-:W-:Y:S01]  /*91b0*/  HMMA.16816.F32.BF16 R16, R152.reuse, R158, R16 ;  /* 0x0000009e9810723c */ /* 0x040fe20000041810 */
[----:B------:R-:W4:Y:S07]  /*91c0*/  LDSM.16.M88.4 R156, [R197+0xb900] ;  /* 0x00b90000c59c783b */ /* 0x000f2e0000000200 */
[C---:B--2---:R-:W-:Y:S08]  /*91d0*/  HMMA.16816.F32.BF16 R20, R152.reuse, R140, R20 ;  /* 0x0000008c9814723c */ /* 0x044ff00000041814 */
[C---:B------:R-:W-:Y:S01]  /*91e0*/  HMMA.16816.F32.BF16 R24, R152.reuse, R142, R24 ;  /* 0x0000008e9818723c */ /* 0x040fe20000041818 */
[----:B------:R-:W2:Y:S07]  /*91f0*/  LDSM.16.M88.4 R140, [R194+0x14100] ;  /* 0x01410000c28c783b */ /* 0x000eae0000000200 */
[C---:B---3--:R-:W-:Y:S08]  /*9200*/  HMMA.16816.F32.BF16 R28, R152.reuse, R144, R28 ;  /* 0x00000090981c723c */ /* 0x048ff0000004181c */
[----:B------:R-:W-:Y:S01]  /*9210*/  HMMA.16816.F32.BF16 R32, R152, R146, R32 ;  /* 0x000000929820723c */ /* 0x000fe20000041820 */
[----:B------:R-:W3:Y:S07]  /*9220*/  LDSM.16.M88.4 R144, [R178] ;  /* 0x00000000b290783b */ /* 0x000eee0000000200 */
[C---:B-1----:R-:W-:Y:S01]  /*9230*/  HMMA.16816.F32.BF16 R4, R136.reuse, R148, R4 ;  /* 0x000000948804723c */ /* 0x042fe20000041804 */
[----:B------:R-:W-:Y:S07]  /*9240*/  LDSM.16.M88.4 R152, [R176] ;  /* 0x00000000b098783b */ /* 0x000fee0000000200 */
[C---:B------:R-:W-:Y:S01]  /*9250*/  HMMA.16816.F32.BF16 R8, R136.reuse, R150, R8 ;  /* 0x000000968808723c */ /* 0x040fe20000041808 */
[----:B------:R-:W1:Y:S07]  /*9260*/  LDSM.16.M88.4 R148, [R177] ;  /* 0x00000000b194783b */ /* 0x000e6e0000000200 */
[C---:B------:R-:W-:Y:S08]  /*9270*/  HMMA.16816.F32.BF16 R12, R136.reuse, R160, R12 ;  /* 0x000000a0880c723c */ /* 0x040ff0000004180c */
[C---:B------:R-:W-:Y:S01]  /*9280*/  HMMA.16816.F32.BF16 R16, R136.reuse, R162, R16 ;  /* 0x000000a28810723c */ /* 0x040fe20000041810 */
[----:B------:R-:W-:Y:S07]  /*9290*/  LDSM.16.M88.4 R160, [R193+0x14100] ;  /* 0x01410000c1a0783b */ /* 0x000fee0000000200 */
[C---:B------:R-:W-:Y:S08]  /*92a0*/  HMMA.16816.F32.BF16 R20, R136.reuse, R164, R20 ;  /* 0x000000a48814723c */ /* 0x040ff00000041814 */
[C---:B------:R-:W-:Y:S01]  /*92b0*/  HMMA.16816.F32.BF16 R24, R136.reuse, R166, R24 ;  /* 0x000000a68818723c */ /* 0x040fe20000041818 */
[----:B------:R-:W5:Y:S07]  /*92c0*/  LDSM.16.M88.4 R164, [R192+0xa100] ;  /* 0x00a10000c0a4783b */ /* 0x000f6e0000000200 */
[C---:B----4-:R-:W-:Y:S08]  /*92d0*/  HMMA.16816.F32.BF16 R28, R136.reuse, R156, R28 ;  /* 0x0000009c881c723c */ /* 0x050ff0000004181c */
[----:B------:R-:W-:Y:S01]  /*92e0*/  HMMA.16816.F32.BF16 R32, R136, R158, R32 ;  /* 0x0000009e8820723c */ /* 0x000fe20000041820 */
[----:B------:R-:W4:Y:S07]  /*92f0*/  LDSM.16.M88.4 R136, [R192+0xa900] ;  /* 0x00a90000c088783b */ /* 0x000f2e0000000200 */
[C---:B--2---:R-:W-:Y:S01]  /*9300*/  HMMA.16816.F32.BF16 R4, R140.reuse, R168, R4 ;  /* 0x000000a88c04723c */ /* 0x044fe20000041804 */
[----:B------:R-:W2:Y:S07]  /*9310*/  LDSM.16.M88.4 R156, [R192+0xb100] ;  /* 0x00b10000c09c783b */ /* 0x000eae0000000200 */
[C---:B------:R-:W-:Y:S01]  /*9320*/  HMMA.16816.F32.BF16 R8, R140.reuse, R170, R8 ;  /* 0x000000aa8c08723c */ /* 0x040fe20000041808 */
[----:B------:R-:W-:Y:S07]  /*9330*/  LDSM.16.M88.4 R168, [R191+0x14100] ;  /* 0x01410000bfa8783b */ /* 0x000fee0000000200 */
[C---:B---3--:R-:W-:Y:S08]  /*9340*/  HMMA.16816.F32.BF16 R12, R140.reuse, R144, R12 ;  /* 0x000000908c0c723c */ /* 0x048ff0000004180c */
[C---:B------:R-:W-:Y:S01]  /*9350*/  HMMA.16816.F32.BF16 R16, R140.reuse, R146, R16 ;  /* 0x000000928c10723c */ /* 0x040fe20000041810 */
[----:B------:R-:W3:Y:S07]  /*9360*/  LDSM.16.M88.4 R144, [R192+0xb900] ;  /* 0x00b90000c090783b */ /* 0x000eee0000000200 */
[C---:B-1----:R-:W-:Y:S08]  /*9370*/  HMMA.16816.F32.BF16 R20, R140.reuse, R148, R20 ;  /* 0x000000948c14723c */ /* 0x042ff00000041814 */
[C---:B------:R-:W-:Y:S08]  /*9380*/  HMMA.16816.F32.BF16 R24, R140.reuse, R150, R24 ;  /* 0x000000968c18723c */ /* 0x040ff00000041818 */
[C---:B------:R-:W-:Y:S08]  /*9390*/  HMMA.16816.F32.BF16 R28, R140.reuse, R152, R28 ;  /* 0x000000988c1c723c */ /* 0x040ff0000004181c */
[----:B------:R-:W-:Y:S01]  /*93a0*/  HMMA.16816.F32.BF16 R32, R140, R154, R32 ;  /* 0x0000009a8c20723c */ /* 0x000fe20000041820 */
[----:B------:R-:W1:Y:S07]  /*93b0*/  LDSM.16.M88.4 R140, [R184+0x4800] ;  /* 0x00480000b88c783b */ /* 0x000e6e0000000200 */
[C---:B-----5:R-:W-:Y:S08]  /*93c0*/  HMMA.16816.F32.BF16 R4, R160.reuse, R164, R4 ;  /* 0x000000a4a004723c */ /* 0x060ff00000041804 */
[C---:B------:R-:W-:Y:S08]  /*93d0*/  HMMA.16816.F32.BF16 R8, R160.reuse, R166, R8 ;  /* 0x000000a6a008723c */ /* 0x040ff00000041808 */
[C---:B----4-:R-:W-:Y:S08]  /*93e0*/  HMMA.16816.F32.BF16 R12, R160.reuse, R136, R12 ;  /* 0x00000088a00c723c */ /* 0x050ff0000004180c */
[C---:B------:R-:W-:Y:S01]  /*93f0*/  HMMA.16816.F32.BF16 R16, R160.reuse, R138, R16 ;  /* 0x0000008aa010723c */ /* 0x040fe20000041810 */
[----:B------:R-:W4:Y:S07]  /*9400*/  LDSM.16.M88.4 R136, [R184+0x5000] ;  /* 0x00500000b888783b */ /* 0x000f2e0000000200 */
[C---:B--2---:R-:W-:Y:S08]  /*9410*/  HMMA.16816.F32.BF16 R20, R160.reuse, R156, R20 ;  /* 0x0000009ca014723c */ /* 0x044ff00000041814 */
[C---:B------:R-:W-:Y:S08]  /*9420*/  HMMA.16816.F32.BF16 R24, R160.reuse, R158, R24 ;  /* 0x0000009ea018723c */ /* 0x040ff00000041818 */
[C---:B---3--:R-:W-:Y:S08]  /*9430*/  HMMA.16816.F32.BF16 R28, R160.reuse, R144, R28 ;  /* 0x00000090a01c723c */ /* 0x048ff0000004181c */
[----:B------:R-:W-:Y:S01]  /*9440*/  HMMA.16816.F32.BF16 R32, R160, R146, R32 ;  /* 0x00000092a020723c */ /* 0x000fe20000041820 */
[----:B------:R-:W2:Y:S01]  /*9450*/  LDSM.16.M88.4 R144, [R184+0x5800] ;  /* 0x00580000b890783b */ /* 0x000ea20000000200 */
[----:B------:R-:W-:Y:S06]  /*9460*/  DEPBAR.LE SB0, 0x0 ;  /* 0x000080000000791a */ /* 0x000fec0000000000 */
[C---:B------:R-:W-:Y:S01]  /*9470*/  HMMA.16816.F32.BF16 R4, R168.reuse, R172, R4 ;  /* 0x000000aca804723c */ /* 0x040fe20000041804 */
[----:B------:R-:W-:Y:S07]  /*9480*/  BAR.SYNC.DEFER_BLOCKING 0x0 ;  /* 0x0000000000007b1d */ /* 0x000fee0000010000 */
[C---:B------:R-:W-:Y:S08]  /*9490*/  HMMA.16816.F32.BF16 R8, R168.reuse, R174, R8 ;  /* 0x000000aea808723c */ /* 0x040ff00000041808 */
[C---:B-1----:R-:W-:Y:S08]  /*94a0*/  HMMA.16816.F32.BF16 R12, R168.reuse, R140, R12 ;  /* 0x0000008ca80c723c */ /* 0x042ff0000004180c */
[C---:B------:R-:W-:Y:S04]  /*94b0*/  HMMA.16816.F32.BF16 R16, R168.reuse, R142, R16 ;  /* 0x0000008ea810723c */ /* 0x040fe80000041810 */
[----:B------:R-:W-:Y:S02]  /*94c0*/  FMNMX.FTZ R0, R4, R3, !PT ;  /* 0x0000000304007209 */ /* 0x000fe40007810000 */
[----:B------:R-:W-:Y:S02]  /*94d0*/  FMNMX.FTZ R2, R6, R133, !PT ;  /* 0x0000008506027209 */ /* 0x000fe40007810000 */
[C---:B----4-:R-:W-:Y:S04]  /*94e0*/  HMMA.16816.F32.BF16 R20, R168.reuse, R136, R20 ;  /* 0x00000088a814723c */ /* 0x050fe80000041814 */
[----:B------:R-:W-:Y:S03]  /*94f0*/  FMNMX.FTZ R135, R5, R0, !PT ;  /* 0x0000000005877209 */ /* 0x000fe60007810000 */
[----:B------:R-:W-:Y:S01]  /*9500*/  FMNMX.FTZ R137, R7, R2, !PT ;  /* 0x0000000207897209 */ /* 0x000fe20007810000 */
[C---:B------:R-:W-:Y:S04]  /*9510*/  HMMA.16816.F32.BF16 R24, R168.reuse, R138, R24 ;  /* 0x0000008aa818723c */ /* 0x040fe80000041818 */
[----:B------:R-:W-:Y:S02]  /*9520*/  FMNMX.FTZ R0, R8, R135, !PT ;  /* 0x0000008708007209 */ /* 0x000fe40007810000 */
[----:B------:R-:W-:Y:S02]  /*9530*/  FMNMX.FTZ R2, R10, R137, !PT ;  /* 0x000000890a027209 */ /* 0x000fe40007810000 */
[C---:B--2---:R-:W-:Y:S04]  /*9540*/  HMMA.16816.F32.BF16 R28, R168.reuse, R144, R28 ;  /* 0x00000090a81c723c */ /* 0x044fe8000004181c */
        /* <DEDUP_REMOVED lines=33> */
[----:B-1----:R-:W-:Y:S05]  /*9760*/  FMNMX.FTZ R0, R141, R2, !PT ;  /* 0x000000028d007209 */ /* 0x002fea0007810000 */
[C---:B------:R-:W-:Y:S02]  /*9770*/  FMUL.FTZ R167, R0.reuse, c[0x0][0x2d0] ;  /* 0x0000b40000a77a20 */ /* 0x040fe40000410000 */
[----:B------:R-:W-:Y:S01]  /*9780*/  FADD.FTZ R2, -R0, R3 ;  /* 0x0000000300027221 */ /* 0x000fe20000010100 */
[----:B--2---:R-:W-:Y:S01]  /*9790*/  FMNMX.FTZ R132, R135, R132, !PT ;  /* 0x0000008487847209 */ /* 0x004fe20007810000 */
[----:B------:R-:W-:Y:S01]  /*97a0*/  FFMA.FTZ R162, R4, c[0x0][0x2d0], -R167 ;  /* 0x0000b40004a27a23 */ /* 0x000fe200000108a7 */
[----:B------:R-:W-:Y:S01]  /*97b0*/  @P0 IADD3 R4, P4, R202, UR21, RZ ;  /* 0x00000015ca040c10 */ /* 0x000fe2000ff9e0ff */
[----:B------:R-:W-:Y:S01]  /*97c0*/  FMUL.FTZ R3, R2, c[0x0][0x2d0] ;  /* 0x0000b40002037a20 */ /* 0x000fe20000410000 */
[----:B------:R-:W-:Y:S01]  /*97d0*/  @P0 IADD3 R135, P5, R214, UR21, RZ ;  /* 0x00000015d6870c10 */ /* 0x000fe2000ffbe0ff */
[----:B------:R-:W-:Y:S01]  /*97e0*/  FADD.FTZ R133, -R132, R133 ;  /* 0x0000008584857221 */ /* 0x000fe20000010100 */
[----:B------:R-:W-:Y:S01]  /*97f0*/  @P0 LEA R140, P6, R4, c[0x0][0x1c8], 0x1 ;  /* 0x00007200048c0a11 */ /* 0x000fe200078c08ff */
[--C-:B------:R-:W-:Y:S01]  /*9800*/  FFMA.FTZ R160, R9, c[0x0][0x2d0], -R167.reuse ;  /* 0x0000b40009a07a23 */ /* 0x100fe200000108a7 */
[----:B------:R-:W-:Y:S01]  /*9810*/  @P0 IADD3.X R136, R213, UR20, RZ, P5, !PT ;  /* 0x00000014d5880c10 */ /* 0x000fe2000affe4ff */
[----:B------:R-:W-:Y:S01]  /*9820*/  FMUL.FTZ R2, R133, c[0x0][0x2d0] ;  /* 0x0000b40085027a20 */ /* 0x000fe20000410000 */
[----:B------:R-:W1:Y:S01]  /*9830*/  MUFU.EX2 R3, R3 ;  /* 0x0000000300037308 */ /* 0x000e620000000800 */
[--C-:B------:R-:W-:Y:S01]  /*9840*/  FFMA.FTZ R133, R5, c[0x0][0x2d0], -R167.reuse ;  /* 0x0000b40005857a23 */ /* 0x100fe200000108a7 */
[----:B------:R-:W-:Y:S01]  /*9850*/  @P0 IADD3.X R5, R209, UR20, RZ, P4, !PT ;  /* 0x00000014d1050c10 */ /* 0x000fe2000a7fe4ff */
[----:B------:R-:W-:Y:S01]  /*9860*/  FMUL.FTZ R165, R132, c[0x0][0x2d0] ;  /* 0x0000b40084a57a20 */ /* 0x000fe20000410000 */
[C---:B------:R-:W-:Y:S01]  /*9870*/  @P0 LEA R142, P4, R135.reuse, c[0x0][0x1c8], 0x1 ;  /* 0x00007200878e0a11 */ /* 0x040fe200078808ff */
[----:B------:R-:W-:Y:S01]  /*9880*/  FFMA.FTZ R170, R16, c[0x0][0x2d0], -R167 ;  /* 0x0000b40010aa7a23 */ /* 0x000fe200000108a7 */
[----:B------:R-:W-:Y:S01]  /*9890*/  @P0 LEA.HI.X R141, R4, c[0x0][0x1cc], R5, 0x1, P6 ;  /* 0x00007300048d0a11 */ /* 0x000fe200030f0c05 */
[----:B------:R-:W-:Y:S01]  /*98a0*/  FFMA.FTZ R166, R6, c[0x0][0x2d0], -R165 ;  /* 0x0000b40006a67a23 */ /* 0x000fe200000108a5 */
[----:B------:R-:W-:Y:S01]  /*98b0*/  @P0 LEA.HI.X R143, R135, c[0x0][0x1cc], R136, 0x1, P4 ;  /* 0x00007300878f0a11 */ /* 0x000fe200020f0c88 */
[----:B------:R-:W-:Y:S01]  /*98c0*/  FFMA.FTZ R135, R8, c[0x0][0x2d0], -R167 ;  /* 0x0000b40008877a23 */ /* 0x000fe200000108a7 */
[----:B------:R-:W-:Y:S01]  /*98d0*/  @P0 IADD3 R4, P5, R212, UR21, RZ ;  /* 0x00000015d4040c10 */ /* 0x000fe2000ffbe0ff */
[----:B------:R2:W-:Y:S01]  /*98e0*/  @P0 LDGSTS.E.BYPASS.LTC128B.128 [R199+0x6100], [R140.64], !P3 ;  /* 0x061000008cc70fae */ /* 0x0005e2000d901d50 */
[----:B------:R-:W-:Y:S01]  /*98f0*/  @UP3 UIADD3 UR21, UP0, UR12, UR21, URZ ;  /* 0x000000150c153290 */ /* 0x000fe2000ff1e03f */
[--C-:B------:R-:W-:Y:S01]  /*9900*/  FFMA.FTZ R161, R7, c[0x0][0x2d0], -R165.reuse ;  /* 0x0000b40007a17a23 */ /* 0x100fe200000108a5 */
[----:B------:R-:W-:Y:S01]  /*9910*/  @P0 LEA R144, P4, R4, c[0x0][0x1c8], 0x1 ;  /* 0x0000720004900a11 */ /* 0x000fe200078808ff */
[--C-:B------:R-:W-:Y:S01]  /*9920*/  FFMA.FTZ R163, R10, c[0x0][0x2d0], -R165.reuse ;  /* 0x0000b4000aa37a23 */ /* 0x100fe200000108a5 */
[----:B------:R-:W-:Y:S01]  /*9930*/  @P0 IADD3.X R5, R134, UR20, RZ, P5, !PT ;  /* 0x0000001486050c10 */ /* 0x000fe2000affe4ff */
[----:B------:R-:W-:Y:S01]  /*9940*/  @UP3 UIADD3.X UR20, UR11, UR20, URZ, UP0, !UPT ;  /* 0x000000140b143290 */ /* 0x000fe200087fe43f */
[----:B------:R-:W-:Y:S01]  /*9950*/  FFMA.FTZ R164, R11, c[0x0][0x2d0], -R165 ;  /* 0x0000b4000ba47a23 */ /* 0x000fe200000108a5 */
[----:B------:R2:W-:Y:S01]  /*9960*/  @P0 LDGSTS.E.BYPASS.LTC128B.128 [R199+0x8100], [R142.64], !P2 ;  /* 0x081000008ec70fae */ /* 0x0005e2000d101d50 */
[----:B------:R-:W-:Y:S01]  /*9970*/  @P0 LEA.HI.X R145, R4, c[0x0][0x1cc], R5, 0x1, P4 ;  /* 0x0000730004910a11 */ /* 0x000fe200020f0c05 */
[----:B------:R-:W3:Y:S01]  /*9980*/  MUFU.EX2 R2, R2 ;  /* 0x0000000200027308 */ /* 0x000ee20000000800 */
[----:B------:R-:W-:Y:S01]  /*9990*/  @P0 IADD3 R4, P6, R202, UR21, RZ ;  /* 0x00000015ca040c10 */ /* 0x000fe2000ffde0ff */
[----:B------:R-:W-:Y:S01]  /*99a0*/  FFMA.FTZ R171, R17, c[0x0][0x2d0], -R167 ;  /* 0x0000b40011ab7a23 */ /* 0x000fe200000108a7 */
[----:B------:R-:W-:Y:S01]  /*99b0*/  @P0 IADD3 R5, P5, R214, UR21, RZ ;  /* 0x00000015d6050c10 */ /* 0x000fe2000ffbe0ff */
[----:B-1----:R-:W-:Y:S01]  /*99c0*/  FMUL.FTZ R100, R3, R100 ;  /* 0x0000006403647220 */ /* 0x002fe20000410000 */
[----:B------:R-:W-:Y:S01]  /*99d0*/  @P0 IADD3.X R9, R209, UR20, RZ, P6, !PT ;  /* 0x00000014d1090c10 */ /* 0x000fe2000b7fe4ff */
[----:B------:R1:W-:Y:S01]  /*99e0*/  @P0 LDGSTS.E.BYPASS.LTC128B.128 [R199+0xa100], [R144.64], !P1 ;  /* 0x0a10000090c70fae */ /* 0x0003e2000c901d50 */
[C---:B------:R-:W-:Y:S01]  /*99f0*/  @P0 LEA R150, P6, R4.reuse, c[0x0][0x1c8], 0x1 ;  /* 0x0000720004960a11 */ /* 0x040fe200078c08ff */
[----:B------:R-:W-:Y:S01]  /*9a00*/  FMUL.FTZ R101, R3, R101 ;  /* 0x0000006503657220 */ /* 0x000fe20000410000 */
[----:B------:R-:W-:Y:S01]  /*9a10*/  @P0 IADD3.X R136, R213, UR20, RZ, P5, !PT ;  /* 0x00000014d5880c10 */ /* 0x000fe2000affe4ff */
[----:B------:R-:W-:Y:S01]  /*9a20*/  MUFU.EX2 R162, R162 ;  /* 0x000000a200a27308 */ /* 0x000fe20000000800 */
[----:B------:R-:W-:Y:S01]  /*9a30*/  @P0 LEA.HI.X R151, R4, c[0x0][0x1cc], R9, 0x1, P6 ;  /* 0x0000730004970a11 */ /* 0x000fe200030f0c09 */
[----:B------:R-:W-:Y:S01]  /*9a40*/  FMUL.FTZ R4, R3, R128 ;  /* 0x0000008003047220 */ /* 0x000fe20000410000 */
[----:B------:R-:W-:Y:S01]  /*9a50*/  @P0 LEA R148, P5, R5, c[0x0][0x1c8], 0x1 ;  /* 0x0000720005940a11 */ /* 0x000fe200078a08ff */
[----:B------:R-:W-:Y:S01]  /*9a60*/  FMUL.FTZ R9, R3, R125 ;  /* 0x0000007d03097220 */ /* 0x000fe20000410000 */
[----:B------:R-:W-:Y:S01]  /*9a70*/  @P0 IADD3 R8, P4, R212, UR21, RZ ;  /* 0x00000015d4080c10 */ /* 0x000fe2000ff9e0ff */
[----:B------:R4:W-:Y:S01]  /*9a80*/  @P0 LDGSTS.E.BYPASS.LTC128B.128 [R199+0x7100], [R150.64], !P3 ;  /* 0x0710000096c70fae */ /* 0x0009e2000d901d50 */
[----:B------:R-:W-:Y:S01]  /*9a90*/  @P0 LEA.HI.X R149, R5, c[0x0][0x1cc], R136, 0x1, P5 ;  /* 0x0000730005950a11 */ /* 0x000fe200028f0c88 */
[C---:B------:R-:W-:Y:S01]  /*9aa0*/  FMUL.FTZ R5, R3.reuse, R129 ;  /* 0x0000008103057220 */ /* 0x040fe20000410000 */
[----:B------:R-:W-:Y:S01]  /*9ab0*/  @P0 IADD3.X R137, R134, UR20, RZ, P4, !PT ;  /* 0x0000001486890c10 */ /* 0x000fe2000a7fe4ff */
[----:B------:R-:W5:Y:S01]  /*9ac0*/  MUFU.EX2 R133, R133 ;  /* 0x0000008500857308 */ /* 0x000f620000000800 */
[C---:B------:R-:W-:Y:S01]  /*9ad0*/  @P0 LEA R146, P4, R8.reuse, c[0x0][0x1c8], 0x1 ;  /* 0x0000720008920a11 */ /* 0x040fe200078808ff */
[C---:B------:R-:W-:Y:S01]  /*9ae0*/  FMUL.FTZ R104, R3.reuse, R104 ;  /* 0x0000006803687220 */ /* 0x040fe20000410000 */
[----:B------:R-:W-:Y:S01]  /*9af0*/  UISETP.GT.AND UP0, UPT, UR19, UR18, UPT ;  /* 0x000000121300728c */ /* 0x000fe2000bf04270 */
[----:B------:R4:W-:Y:S01]  /*9b00*/  @P0 LDGSTS.E.BYPASS.LTC128B.128 [R199+0x9100], [R148.64], !P2 ;  /* 0x0910000094c70fae */ /* 0x0009e2000d101d50 */
[----:B------:R-:W-:Y:S01]  /*9b10*/  @P0 LEA.HI.X R147, R8, c[0x0][0x1cc], R137, 0x1, P4 ;  /* 0x0000730008930a11 */ /* 0x000fe200020f0c89 */
[C---:B---3--:R-:W-:Y:S01]  /*9b20*/  FMUL.FTZ R6, R2.reuse, R130 ;  /* 0x0000008202067220 */ /* 0x048fe20000410000 */
[----:B------:R-:W-:Y:S01]  /*9b30*/  UMOV UR19, UR13 ;  /* 0x0000000d00137c82 */ /* 0x000fe20008000000 */
[C---:B------:R-:W-:Y:S02]  /*9b40*/  FMUL.FTZ R7, R2.reuse, R131 ;  /* 0x0000008302077220 */ /* 0x040fe40000410000 */
[----:B------:R-:W-:Y:S01]  /*9b50*/  MUFU.EX2 R135, R135 ;  /* 0x0000008700877308 */ /* 0x000fe20000000800 */
[C---:B------:R-:W-:Y:S01]  /*9b60*/  FMUL.FTZ R8, R3.reuse, R124 ;  /* 0x0000007c03087220 */ /* 0x040fe20000410000 */
[----:B------:R1:W-:Y:S01]  /*9b70*/  @P0 LDGSTS.E.BYPASS.LTC128B.128 [R199+0xb100], [R146.64], !P1 ;  /* 0x0b10000092c70fae */ /* 0x0003e2000c901d50 */
[C---:B------:R-:W-:Y:S01]  /*9b80*/  FMUL.FTZ R10, R2.reuse, R126 ;  /* 0x0000007e020a7220 */ /* 0x040fe20000410000 */
[----:B------:R-:W-:Y:S01]  /*9b90*/  PLOP3.LUT P0, PT, PT, PT, UP0, 0x80, 0x0 ;  /* 0x000000000000781c */ /* 0x000fe20003f0f008 */
[C---:B------:R-:W-:Y:S02]  /*9ba0*/  FMUL.FTZ R11, R2.reuse, R127 ;  /* 0x0000007f020b7220 */ /* 0x040fe40000410000 */
[C---:B------:R-:W-:Y:S02]  /*9bb0*/  FMUL.FTZ R102, R2.reuse, R102 ;  /* 0x0000006602667220 */ /* 0x040fe40000410000 */
[C---:B------:R-:W-:Y:S01]  /*9bc0*/  FMUL.FTZ R103, R2.reuse, R103 ;  /* 0x0000006702677220 */ /* 0x040fe20000410000 */
[----:B------:R-:W3:Y:S01]  /*9bd0*/  LDSM.16.MT88.4 R136, [R195+0x100] ;  /* 0x00010000c388783b */ /* 0x000ee20000004200 */
[----:B------:R-:W4:Y:S01]  /*9be0*/  MUFU.EX2 R160, R160 ;  /* 0x000000a000a07308 */ /* 0x000f220000000800 */
[----:B------:R-:W-:Y:S01]  /*9bf0*/  FMUL.FTZ R105, R3, R105 ;  /* 0x0000006903697220 */ /* 0x000fe20000410000 */
[----:B-----5:R-:W-:Y:S01]  /*9c00*/  F2FP.BF16.PACK_AB R128, R133, R162 ;  /* 0x000000a28580723e */ /* 0x020fe200000010ff */
[C---:B------:R-:W-:Y:S02]  /*9c10*/  FMUL.FTZ R106, R2.reuse, R106 ;  /* 0x0000006a026a7220 */ /* 0x040fe40000410000 */
[C---:B------:R-:W-:Y:S02]  /*9c20*/  FMUL.FTZ R107, R2.reuse, R107 ;  /* 0x0000006b026b7220 */ /* 0x040fe40000410000 */
[----:B--2---:R-:W2:Y:S01]  /*9c30*/  LDSM.16.MT88.4 R140, [R190+0x100] ;  /* 0x00010000be8c783b */ /* 0x004ea20000004200 */
[C---:B------:R-:W-:Y:S02]  /*9c40*/  FMUL.FTZ R108, R3.reuse, R108 ;  /* 0x0000006c036c7220 */ /* 0x040fe40000410000 */
[----:B------:R-:W-:Y:S01]  /*9c50*/  MUFU.EX2 R166, R166 ;  /* 0x000000a600a67308 */ /* 0x000fe20000000800 */
[----:B------:R-:W-:Y:S02]  /*9c60*/  FMUL.FTZ R109, R3, R109 ;  /* 0x0000006d036d7220 */ /* 0x000fe40000410000 */
[C---:B------:R-:W-:Y:S02]  /*9c70*/  FMUL.FTZ R110, R2.reuse, R110 ;  /* 0x0000006e026e7220 */ /* 0x040fe40000410000 */
[----:B------:R-:W-:Y:S01]  /*9c80*/  LDSM.16.MT88.4 R124, [R188+0x100] ;  /* 0x00010000bc7c783b */ /* 0x000fe20000004200 */
[----:B------:R-:W-:Y:S02]  /*9c90*/  FMUL.FTZ R111, R2, R111 ;  /* 0x0000006f026f7220 */ /* 0x000fe40000410000 */
[--C-:B------:R-:W-:Y:S02]  /*9ca0*/  FFMA.FTZ R174, R18, c[0x0][0x2d0], -R165.reuse ;  /* 0x0000b40012ae7a23 */ /* 0x100fe400000108a5 */
[----:B------:R-:W5:Y:S01]  /*9cb0*/  MUFU.EX2 R161, R161 ;  /* 0x000000a100a17308 */ /* 0x000f620000000800 */
[----:B------:R-:W-:Y:S02]  /*9cc0*/  FFMA.FTZ R175, R19, c[0x0][0x2d0], -R165 ;  /* 0x0000b40013af7a23 */ /* 0x000fe400000108a5 */
[----:B-1----:R-:W1:Y:S01]  /*9cd0*/  LDSM.16.MT88.4 R144, [R189+0x100] ;  /* 0x00010000bd90783b */ /* 0x002e620000004200 */
[----:B----4-:R-:W-:Y:S01]  /*9ce0*/  F2FP.BF16.PACK_AB R130, R160, R135 ;  /* 0x00000087a082723e */ /* 0x010fe200000010ff */
[--C-:B------:R-:W-:Y:S02]  /*9cf0*/  FFMA.FTZ R219, R28, c[0x0][0x2d0], -R167.reuse ;  /* 0x0000b4001cdb7a23 */ /* 0x100fe400000108a7 */
[--C-:B------:R-:W-:Y:S02]  /*9d00*/  FFMA.FTZ R220, R29, c[0x0][0x2d0], -R167.reuse ;  /* 0x0000b4001ddc7a23 */ /* 0x100fe400000108a7 */
[----:B------:R-:W-:Y:S01]  /*9d10*/  FFMA.FTZ R221, R32, c[0x0][0x2d0], -R167 ;  /* 0x0000b40020dd7a23 */ /* 0x000fe200000108a7 */
[----:B------:R-:W-:Y:S01]  /*9d20*/  MUFU.EX2 R163, R163 ;  /* 0x000000a300a37308 */ /* 0x000fe20000000800 */
[----:B------:R-:W-:Y:S01]  /*9d30*/  LDSM.16.MT88.4 R16, [R190+0x900] ;  /* 0x00090000be10783b */ /* 0x000fe20000004200 */
[--C-:B------:R-:W-:Y:S02]  /*9d40*/  FFMA.FTZ R223, R30, c[0x0][0x2d0], -R165.reuse ;  /* 0x0000b4001edf7a23 */ /* 0x100fe400000108a5 */
[--C-:B------:R-:W-:Y:S02]  /*9d50*/  FFMA.FTZ R224, R31, c[0x0][0x2d0], -R165.reuse ;  /* 0x0000b4001fe07a23 */ /* 0x100fe400000108a5 */
[----:B------:R-:W-:Y:S02]  /*9d60*/  FFMA.FTZ R225, R34, c[0x0][0x2d0], -R165 ;  /* 0x0000b40022e17a23 */ /* 0x000fe400000108a5 */
[C---:B------:R-:W-:Y:S01]  /*9d70*/  FMUL.FTZ R112, R3.reuse, R112 ;  /* 0x0000007003707220 */ /* 0x040fe20000410000 */
[----:B------:R-:W-:Y:S01]  /*9d80*/  LDSM.16.MT88.4 R148, [R195+0x2900] ;  /* 0x00290000c394783b */ /* 0x000fe20000004200 */
[----:B------:R-:W4:Y:S01]  /*9d90*/  MUFU.EX2 R164, R164 ;  /* 0x000000a400a47308 */ /* 0x000f220000000800 */
[----:B------:R-:W-:Y:S02]  /*9da0*/  FMUL.FTZ R113, R3, R113 ;  /* 0x0000007103717220 */ /* 0x000fe40000410000 */
[C---:B------:R-:W-:Y:S01]  /*9db0*/  FMUL.FTZ R114, R2.reuse, R114 ;  /* 0x0000007202727220 */ /* 0x040fe20000410000 */
[----:B-----5:R-:W-:Y:S01]  /*9dc0*/  F2FP.BF16.PACK_AB R129, R161, R166 ;  /* 0x000000a6a181723e */ /* 0x020fe200000010ff */
[C---:B------:R-:W-:Y:S02]  /*9dd0*/  FMUL.FTZ R115, R2.reuse, R115 ;  /* 0x0000007302737220 */ /* 0x040fe40000410000 */
[----:B------:R-:W-:Y:S01]  /*9de0*/  LDSM.16.MT88.4 R152, [R190+0x2900] ;  /* 0x00290000be98783b */ /* 0x000fe20000004200 */
[C---:B------:R-:W-:Y:S02]  /*9df0*/  FMUL.FTZ R116, R3.reuse, R116 ;  /* 0x0000007403747220 */ /* 0x040fe40000410000 */
[C---:B------:R-:W-:Y:S01]  /*9e00*/  FMUL.FTZ R117, R3.reuse, R117 ;  /* 0x0000007503757220 */ /* 0x040fe20000410000 */
[----:B------:R-:W-:Y:S01]  /*9e10*/  MUFU.EX2 R170, R170 ;  /* 0x000000aa00aa7308 */ /* 0x000fe20000000800 */
[C---:B------:R-:W-:Y:S02]  /*9e20*/  FMUL.FTZ R118, R2.reuse, R118 ;  /* 0x0000007602767220 */ /* 0x040fe40000410000 */
[C---:B------:R-:W-:Y:S01]  /*9e30*/  FMUL.FTZ R119, R2.reuse, R119 ;  /* 0x0000007702777220 */ /* 0x040fe20000410000 */
[----:B------:R-:W-:Y:S01]  /*9e40*/  LDSM.16.MT88.4 R156, [R189+0x2900] ;  /* 0x00290000bd9c783b */ /* 0x000fe20000004200 */
[C---:B------:R-:W-:Y:S02]  /*9e50*/  FMUL.FTZ R120, R3.reuse, R120 ;  /* 0x0000007803787220 */ /* 0x040fe40000410000 */
[C---:B------:R-:W-:Y:S02]  /*9e60*/  FMUL.FTZ R121, R3.reuse, R121 ;  /* 0x0000007903797220 */ /* 0x040fe40000410000 */
[C---:B------:R-:W-:Y:S01]  /*9e70*/  FMUL.FTZ R122, R2.reuse, R122 ;  /* 0x0000007a027a7220 */ /* 0x040fe20000410000 */
[----:B------:R-:W5:Y:S01]  /*9e80*/  MUFU.EX2 R171, R171 ;  /* 0x000000ab00ab7308 */ /* 0x000f620000000800 */
[----:B------:R-:W-:Y:S01]  /*9e90*/  FMUL.FTZ R123, R2, R123 ;  /* 0x0000007b027b7220 */ /* 0x000fe20000410000 */
[----:B------:R-:W-:Y:S01]  /*9ea0*/  LDSM.16.MT88.4 R28, [R189+0x1900] ;  /* 0x00190000bd1c783b */ /* 0x000fe20000004200 */
[----:B----4-:R-:W-:Y:S01]  /*9eb0*/  F2FP.BF16.PACK_AB R131, R164, R163 ;  /* 0x000000a3a483723e */ /* 0x010fe200000010ff */
[C---:B------:R-:W-:Y:S02]  /*9ec0*/  FMUL.FTZ R36, R3.reuse, R36 ;  /* 0x0000002403247220 */ /* 0x040fe40000410000 */
[C---:B------:R-:W-:Y:S02]  /*9ed0*/  FMUL.FTZ R37, R3.reuse, R37 ;  /* 0x0000002503257220 */ /* 0x040fe40000410000 */
[C---:B------:R-:W-:Y:S02]  /*9ee0*/  FMUL.FTZ R38, R2.reuse, R38 ;  /* 0x0000002602267220 */ /* 0x040fe40000410000 */
[C---:B---3--:R-:W-:Y:S01]  /*9ef0*/  HMMA.16816.F32.BF16 R4, R128.reuse, R136, R4 ;  /* 0x000000888004723c */ /* 0x048fe20000041804 */
[----:B------:R-:W0:Y:S01]  /*9f00*/  LDGDEPBAR ;  /* 0x00000000000079af */ /* 0x000e220000000000 */
[----:B------:R-:W-:Y:S03]  /*9f10*/  MUFU.EX2 R174, R174 ;  /* 0x000000ae00ae7308 */ /* 0x000fe60000000800 */
[C---:B------:R-:W-:Y:S02]  /*9f20*/  FMUL.FTZ R39, R2.reuse, R39 ;  /* 0x0000002702277220 */ /* 0x040fe40000410000 */
[C---:B------:R-:W-:Y:S01]  /*9f30*/  FMUL.FTZ R40, R3.reuse, R40 ;  /* 0x0000002803287220 */ /* 0x040fe20000410000 */
[C---:B------:R-:W-:Y:S01]  /*9f40*/  HMMA.16816.F32.BF16 R8, R128.reuse, R138, R8 ;  /* 0x0000008a8008723c */ /* 0x040fe20000041808 */
[----:B------:R-:W3:Y:S03]  /*9f50*/  LDSM.16.MT88.4 R136, [R195+0x2100] ;  /* 0x00210000c388783b */ /* 0x000ee60000004200 */
[C---:B------:R-:W-:Y:S01]  /*9f60*/  FMUL.FTZ R41, R3.reuse, R41 ;  /* 0x0000002903297220 */ /* 0x040fe20000410000 */
[----:B------:R-:W4:Y:S01]  /*9f70*/  MUFU.EX2 R175, R175 ;  /* 0x000000af00af7308 */ /* 0x000f220000000800 */
[C---:B------:R-:W-:Y:S02]  /*9f80*/  FMUL.FTZ R42, R2.reuse, R42 ;  /* 0x0000002a022a7220 */ /* 0x040fe40000410000 */
[C---:B--2---:R-:W-:Y:S04]  /*9f90*/  HMMA.16816.F32.BF16 R100, R128.reuse, R140, R100 ;  /* 0x0000008c8064723c */ /* 0x044fe80000041864 */
[C---:B------:R-:W-:Y:S02]  /*9fa0*/  FMUL.FTZ R43, R2.reuse, R43 ;  /* 0x0000002b022b7220 */ /* 0x040fe40000410000 */
[C---:B------:R-:W-:Y:S01]  /*9fb0*/  FMUL.FTZ R44, R3.reuse, R44 ;  /* 0x0000002c032c7220 */ /* 0x040fe20000410000 */
[----:B------:R-:W-:Y:S01]  /*9fc0*/  MUFU.EX2 R219, R219 ;  /* 0x000000db00db7308 */ /* 0x000fe20000000800 */
[C---:B------:R-:W-:Y:S01]  /*9fd0*/  HMMA.16816.F32.BF16 R104, R128.reuse, R142, R104 ;  /* 0x0000008e8068723c */ /* 0x040fe20000041868 */
[----:B------:R-:W2:Y:S03]  /*9fe0*/  LDSM.16.MT88.4 R140, [R190+0x2100] ;  /* 0x00210000be8c783b */ /* 0x000ea60000004200 */
[C---:B------:R-:W-:Y:S02]  /*9ff0*/  FMUL.FTZ R45, R3.reuse, R45 ;  /* 0x0000002d032d7220 */ /* 0x040fe40000410000 */
[C---:B------:R-:W-:Y:S02]  /*a000*/  FMUL.FTZ R46, R2.reuse, R46 ;  /* 0x0000002e022e7220 */ /* 0x040fe40000410000 */
[C---:B-1----:R-:W-:Y:S01]  /*a010*/  HMMA.16816.F32.BF16 R108, R128.reuse, R144, R108 ;  /* 0x00000090806c723c */ /* 0x042fe2000004186c */
[----:B------:R-:W-:Y:S03]  /*a020*/  MUFU.EX2 R220, R220 ;  /* 0x000000dc00dc7308 */ /* 0x000fe60000000800 */
[C---:B------:R-:W-:Y:S02]  /*a030*/  FMUL.FTZ R47, R2.reuse, R47 ;  /* 0x0000002f022f7220 */ /* 0x040fe40000410000 */
[C---:B------:R-:W-:Y:S02]  /*a040*/  FMUL.FTZ R48, R3.reuse, R48 ;  /* 0x0000003003307220 */ /* 0x040fe40000410000 */
[C---:B------:R-:W-:Y:S01]  /*a050*/  HMMA.16816.F32.BF16 R112, R128.reuse, R146, R112 ;  /* 0x000000928070723c */ /* 0x040fe20000041870 */
[----:B------:R-:W-:Y:S02]  /*a060*/  LDSM.16.MT88.4 R144, [R188+0x900] ;  /* 0x00090000bc90783b */ /* 0x000fe40000004200 */
[----:B------:R-:W-:Y:S01]  /*a070*/  MUFU.EX2 R221, R221 ;  /* 0x000000dd00dd7308 */ /* 0x000fe20000000800 */
[C---:B------:R-:W-:Y:S02]  /*a080*/  FMUL.FTZ R49, R3.reuse, R49 ;  /* 0x0000003103317220 */ /* 0x040fe40000410000 */
[C---:B------:R-:W-:Y:S02]  /*a090*/  FMUL.FTZ R50, R2.reuse, R50 ;  /* 0x0000003202327220 */ /* 0x040fe40000410000 */
[C---:B------:R-:W-:Y:S04]  /*a0a0*/  HMMA.16816.F32.BF16 R116, R128.reuse, R124, R116 ;  /* 0x0000007c8074723c */ /* 0x040fe80000041874 */
        /* <DEDUP_REMOVED lines=8> */
[C---:B---3--:R-:W-:Y:S04]  /*a130*/  HMMA.16816.F32.BF16 R36, R128.reuse, R136, R36 ;  /* 0x000000888024723c */ /* 0x048fe80000041824 */
[C---:B------:R-:W-:Y:S02]  /*a140*/  FMUL.FTZ R55, R2.reuse, R55 ;  /* 0x0000003702377220 */ /* 0x040fe40000410000 */
[C---:B------:R-:W-:Y:S02]  /*a150*/  FMUL.FTZ R56, R3.reuse, R56 ;  /* 0x0000003803387220 */ /* 0x040fe40000410000 */
[C---:B------:R-:W-:Y:S01]  /*a160*/  HMMA.16816.F32.BF16 R40, R128.reuse, R138, R40 ;  /* 0x0000008a8028723c */ /* 0x040fe20000041828 */
[----:B------:R-:W3:Y:S01]  /*a170*/  LDSM.16.MT88.4 R136, [R188+0x2100] ;  /* 0x00210000bc88783b */ /* 0x000ee20000004200 */
[----:B------:R-:W-:Y:S02]  /*a180*/  MUFU.EX2 R225, R225 ;  /* 0x000000e100e17308 */ /* 0x000fe40000000800 */
[C---:B------:R-:W-:Y:S02]  /*a190*/  FMUL.FTZ R57, R3.reuse, R57 ;  /* 0x0000003903397220 */ /* 0x040fe40000410000 */
[C---:B------:R-:W-:Y:S02]  /*a1a0*/  FMUL.FTZ R58, R2.reuse, R58 ;  /* 0x0000003a023a7220 */ /* 0x040fe40000410000 */
[C---:B--2---:R-:W-:Y:S04]  /*a1b0*/  HMMA.16816.F32.BF16 R44, R128.reuse, R140, R44 ;  /* 0x0000008c802c723c */ /* 0x044fe8000004182c */
[C---:B------:R-:W-:Y:S02]  /*a1c0*/  FMUL.FTZ R59, R2.reuse, R59 ;  /* 0x0000003b023b7220 */ /* 0x040fe40000410000 */
[C---:B------:R-:W-:Y:S02]  /*a1d0*/  FMUL.FTZ R60, R3.reuse, R60 ;  /* 0x0000003c033c7220 */ /* 0x040fe40000410000 */
[C---:B------:R-:W-:Y:S01]  /*a1e0*/  HMMA.16816.F32.BF16 R48, R128.reuse, R142, R48 ;  /* 0x0000008e8030723c */ /* 0x040fe20000041830 */
[----:B------:R-:W2:Y:S03]  /*a1f0*/  LDSM.16.MT88.4 R140, [R195+0x4100] ;  /* 0x00410000c38c783b */ /* 0x000ea60000004200 */
[C---:B------:R-:W-:Y:S02]  /*a200*/  FMUL.FTZ R61, R3.reuse, R61 ;  /* 0x0000003d033d7220 */ /* 0x040fe40000410000 */
[C---:B------:R-:W-:Y:S02]  /*a210*/  FMUL.FTZ R62, R2.reuse, R62 ;  /* 0x0000003e023e7220 */ /* 0x040fe40000410000 */
[C---:B------:R-:W-:Y:S01]  /*a220*/  FMUL.FTZ R63, R2.reuse, R63 ;  /* 0x0000003f023f7220 */ /* 0x040fe20000410000 */
[C---:B-1----:R-:W-:Y:S03]  /*a230*/  HMMA.16816.F32.BF16 R52, R128.reuse, R124, R52 ;  /* 0x0000007c8034723c */ /* 0x042fe60000041834 */
[C---:B------:R-:W-:Y:S02]  /*a240*/  FMUL.FTZ R64, R3.reuse, R64 ;  /* 0x0000004003407220 */ /* 0x040fe40000410000 */
[C---:B------:R-:W-:Y:S02]  /*a250*/  FMUL.FTZ R65, R3.reuse, R65 ;  /* 0x0000004103417220 */ /* 0x040fe40000410000 */
[C---:B------:R-:W-:Y:S01]  /*a260*/  FMUL.FTZ R66, R2.reuse, R66 ;  /* 0x0000004202427220 */ /* 0x040fe20000410000 */
[C---:B------:R-:W-:Y:S01]  /*a270*/  HMMA.16816.F32.BF16 R56, R128.reuse, R126, R56 ;  /* 0x0000007e8038723c */ /* 0x040fe20000041838 */
[----:B------:R-:W1:Y:S03]  /*a280*/  LDSM.16.MT88.4 R124, [R190+0x4100] ;  /* 0x00410000be7c783b */ /* 0x000e660000004200 */
[C---:B------:R-:W-:Y:S02]  /*a290*/  FMUL.FTZ R67, R2.reuse, R67 ;  /* 0x0000004302437220 */ /* 0x040fe40000410000 */
[C---:B------:R-:W-:Y:S02]  /*a2a0*/  FMUL.FTZ R68, R3.reuse, R68 ;  /* 0x0000004403447220 */ /* 0x040fe40000410000 */
[C---:B---3--:R-:W-:Y:S04]  /*a2b0*/  HMMA.16816.F32.BF16 R60, R128.reuse, R136, R60 ;  /* 0x00000088803c723c */ /* 0x048fe8000004183c */
[C---:B------:R-:W-:Y:S02]  /*a2c0*/  FMUL.FTZ R69, R3.reuse, R69 ;  /* 0x0000004503457220 */ /* 0x040fe40000410000 */
[C---:B------:R-:W-:Y:S02]  /*a2d0*/  FMUL.FTZ R70, R2.reuse, R70 ;  /* 0x0000004602467220 */ /* 0x040fe40000410000 */
[C---:B------:R-:W-:Y:S01]  /*a2e0*/  HMMA.16816.F32.BF16 R64, R128.reuse, R138, R64 ;  /* 0x0000008a8040723c */ /* 0x040fe20000041840 */
[----:B------:R-:W3:Y:S03]  /*a2f0*/  LDSM.16.MT88.4 R136, [R189+0x4100] ;  /* 0x00410000bd88783b */ /* 0x000ee60000004200 */
[C---:B------:R-:W-:Y:S02]  /*a300*/  FMUL.FTZ R71, R2.reuse, R71 ;  /* 0x0000004702477220 */ /* 0x040fe40000410000 */
[C---:B------:R-:W-:Y:S02]  /*a310*/  FMUL.FTZ R72, R3.reuse, R72 ;  /* 0x0000004803487220 */ /* 0x040fe40000410000 */
[C---:B------:R-:W-:Y:S03]  /*a320*/  FMUL.FTZ R73, R3.reuse, R73 ;  /* 0x0000004903497220 */ /* 0x040fe60000410000 */
[C---:B--2---:R-:W-:Y:S03]  /*a330*/  HMMA.16816.F32.BF16 R68, R128.reuse, R140, R68 ;  /* 0x0000008c8044723c */ /* 0x044fe60000041844 */
[C---:B------:R-:W-:Y:S02]  /*a340*/  FMUL.FTZ R74, R2.reuse, R74 ;  /* 0x0000004a024a7220 */ /* 0x040fe40000410000 */
[C---:B------:R-:W-:Y:S02]  /*a350*/  FMUL.FTZ R75, R2.reuse, R75 ;  /* 0x0000004b024b7220 */ /* 0x040fe40000410000 */
[C---:B------:R-:W-:Y:S02]  /*a360*/  FMUL.FTZ R76, R3.reuse, R76 ;  /* 0x0000004c034c7220 */ /* 0x040fe40000410000 */
[C---:B------:R-:W-:Y:S03]  /*a370*/  FMUL.FTZ R77, R3.reuse, R77 ;  /* 0x0000004d034d7220 */ /* 0x040fe60000410000 */
[C---:B------:R-:W-:Y:S01]  /*a380*/  HMMA.16816.F32.BF16 R72, R128.reuse, R142, R72 ;  /* 0x0000008e8048723c */ /* 0x040fe20000041848 */
[----:B------:R-:W2:Y:S02]  /*a390*/  LDSM.16.MT88.4 R140, [R188+0x4100] ;  /* 0x00410000bc8c783b */ /* 0x000ea40000004200 */
[C---:B------:R-:W-:Y:S02]  /*a3a0*/  FMUL.FTZ R78, R2.reuse, R78 ;  /* 0x0000004e024e7220 */ /* 0x040fe40000410000 */
[C---:B------:R-:W-:Y:S02]  /*a3b0*/  FMUL.FTZ R79, R2.reuse, R79 ;  /* 0x0000004f024f7220 */ /* 0x040fe40000410000 */
[C---:B------:R-:W-:Y:S02]  /*a3c0*/  FMUL.FTZ R80, R3.reuse, R80 ;  /* 0x0000005003507220 */ /* 0x040fe40000410000 */
[C---:B------:R-:W-:Y:S03]  /*a3d0*/  FMUL.FTZ R81, R3.reuse, R81 ;  /* 0x0000005103517220 */ /* 0x040fe60000410000 */
[C---:B-1----:R-:W-:Y:S03]  /*a3e0*/  HMMA.16816.F32.BF16 R76, R128.reuse, R124, R76 ;  /* 0x0000007c804c723c */ /* 0x042fe6000004184c */
[C---:B------:R-:W-:Y:S02]  /*a3f0*/  FMUL.FTZ R82, R2.reuse, R82 ;  /* 0x0000005202527220 */ /* 0x040fe40000410000 */
[C---:B------:R-:W-:Y:S02]  /*a400*/  FMUL.FTZ R83, R2.reuse, R83 ;  /* 0x0000005302537220 */ /* 0x040fe40000410000 */
[C---:B------:R-:W-:Y:S02]  /*a410*/  FMUL.FTZ R84, R3.reuse, R84 ;  /* 0x0000005403547220 */ /* 0x040fe40000410000 */
[----:B------:R-:W-:Y:S03]  /*a420*/  FMUL.FTZ R85, R3, R85 ;  /* 0x0000005503557220 */ /* 0x000fe60000410000 */
[C---:B------:R-:W-:Y:S01]  /*a430*/  HMMA.16816.F32.BF16 R80, R128.reuse, R126, R80 ;  /* 0x0000007e8050723c */ /* 0x040fe20000041850 */
[----:B------:R-:W1:Y:S02]  /*a440*/  LDSM.16.MT88.4 R124, [R195+0x900] ;  /* 0x00090000c37c783b */ /* 0x000e640000004200 */
[C---:B------:R-:W-:Y:S02]  /*a450*/  FMUL.FTZ R86, R2.reuse, R86 ;  /* 0x0000005602567220 */ /* 0x040fe40000410000 */
[----:B------:R-:W-:Y:S02]  /*a460*/  FMUL.FTZ R87, R2, R87 ;  /* 0x0000005702577220 */ /* 0x000fe40000410000 */
[--C-:B------:R-:W-:Y:S02]  /*a470*/  FFMA.FTZ R168, R12, c[0x0][0x2d0], -R167.reuse ;  /* 0x0000b4000ca87a23 */ /* 0x100fe400000108a7 */
[----:B------:R-:W-:Y:S03]  /*a480*/  FFMA.FTZ R169, R13, c[0x0][0x2d0], -R167 ;  /* 0x0000b4000da97a23 */ /* 0x000fe600000108a7 */
[C---:B---3--:R-:W-:Y:S01]  /*a490*/  HMMA.16816.F32.BF16 R84, R128.reuse, R136, R84 ;  /* 0x000000888054723c */ /* 0x048fe20000041854 */
[----:B------:R-:W-:Y:S02]  /*a4a0*/  MUFU.EX2 R168, R168 ;  /* 0x000000a800a87308 */ /* 0x000fe40000000800 */
[--C-:B------:R-:W-:Y:S01]  /*a4b0*/  FFMA.FTZ R172, R14, c[0x0][0x2d0], -R165.reuse ;  /* 0x0000b4000eac7a23 */ /* 0x100fe200000108a5 */
[----:B-----5:R-:W-:Y:S01]  /*a4c0*/  F2FP.BF16.PACK_AB R14, R171, R170 ;  /* 0x000000aaab0e723e */ /* 0x020fe200000010ff */
[----:B------:R-:W-:Y:S01]  /*a4d0*/  FFMA.FTZ R173, R15, c[0x0][0x2d0], -R165 ;  /* 0x0000b4000fad7a23 */ /* 0x000fe200000108a5 */
[----:B----4-:R-:W-:Y:S01]  /*a4e0*/  F2FP.BF16.PACK_AB R15, R175, R174 ;  /* 0x000000aeaf0f723e */ /* 0x010fe200000010ff */
[C---:B------:R-:W-:Y:S02]  /*a4f0*/  FMUL.FTZ R88, R3.reuse, R88 ;  /* 0x0000005803587220 */ /* 0x040fe40000410000 */
[C---:B------:R-:W-:Y:S02]  /*a500*/  FMUL.FTZ R89, R3.reuse, R89 ;  /* 0x0000005903597220 */ /* 0x040fe40000410000 */
[----:B------:R-:W3:Y:S01]  /*a510*/  MUFU.EX2 R169, R169 ;  /* 0x000000a900a97308 */ /* 0x000ee20000000800 */
[C---:B------:R-:W-:Y:S02]  /*a520*/  FMUL.FTZ R90, R2.reuse, R90 ;  /* 0x0000005a025a7220 */ /* 0x040fe40000410000 */
[C---:B------:R-:W-:Y:S02]  /*a530*/  FMUL.FTZ R91, R2.reuse, R91 ;  /* 0x0000005b025b7220 */ /* 0x040fe40000410000 */
[C---:B------:R-:W-:Y:S02]  /*a540*/  FMUL.FTZ R92, R3.reuse, R92 ;  /* 0x0000005c035c7220 */ /* 0x040fe40000410000 */
[C---:B------:R-:W-:Y:S02]  /*a550*/  FMUL.FTZ R93, R3.reuse, R93 ;  /* 0x0000005d035d7220 */ /* 0x040fe40000410000 */
[C---:B------:R-:W-:Y:S01]  /*a560*/  FMUL.FTZ R94, R2.reuse, R94 ;  /* 0x0000005e025e7220 */ /* 0x040fe20000410000 */
[C---:B------:R-:W-:Y:S01]  /*a570*/  HMMA.16816.F32.BF16 R88, R128.reuse, R138, R88 ;  /* 0x0000008a8058723c */ /* 0x040fe20000041858 */
[----:B------:R-:W-:Y:S01]  /*a580*/  MUFU.EX2 R172, R172 ;  /* 0x000000ac00ac7308 */ /* 0x000fe20000000800 */
[----:B------:R-:W4:Y:S01]  /*a590*/  LDSM.16.MT88.4 R136, [R189+0x900] ;  /* 0x00090000bd88783b */ /* 0x000f220000004200 */
[C---:B------:R-:W-:Y:S02]  /*a5a0*/  FMUL.FTZ R95, R2.reuse, R95 ;  /* 0x0000005f025f7220 */ /* 0x040fe40000410000 */
[C---:B------:R-:W-:Y:S02]  /*a5b0*/  FMUL.FTZ R96, R3.reuse, R96 ;  /* 0x0000006003607220 */ /* 0x040fe40000410000 */
[----:B------:R-:W-:Y:S02]  /*a5c0*/  FMUL.FTZ R97, R3, R97 ;  /* 0x0000006103617220 */ /* 0x000fe40000410000 */
[C---:B------:R-:W-:Y:S01]  /*a5d0*/  FMUL.FTZ R98, R2.reuse, R98 ;  /* 0x0000006202627220 */ /* 0x040fe20000410000 */
[C---:B--2---:R-:W-:Y:S01]  /*a5e0*/  HMMA.16816.F32.BF16 R92, R128.reuse, R140, R92 ;  /* 0x0000008c805c723c */ /* 0x044fe2000004185c */
[----:B------:R-:W2:Y:S02]  /*a5f0*/  MUFU.EX2 R173, R173 ;  /* 0x000000ad00ad7308 */ /* 0x000ea40000000800 */
[C---:B------:R-:W-:Y:S01]  /*a600*/  FMUL.FTZ R99, R2.reuse, R99 ;  /* 0x0000006302637220 */ /* 0x040fe20000410000 */
[----:B---3--:R-:W-:Y:S01]  /*a610*/  F2FP.BF16.PACK_AB R12, R169, R168 ;  /* 0x000000a8a90c723e */ /* 0x008fe200000010ff */
[----:B------:R-:W-:Y:S01]  /*a620*/  FFMA.FTZ R162, R3, R210, R162 ;  /* 0x000000d203a27223 */ /* 0x000fe200000100a2 */
[----:B------:R-:W-:Y:S01]  /*a630*/  MOV R3, R0 ;  /* 0x0000000000037202 */ /* 0x000fe20000000f00 */
[----:B------:R-:W-:Y:S02]  /*a640*/  FFMA.FTZ R166, R2, R211, R166 ;  /* 0x000000d302a67223 */ /* 0x000fe400000100a6 */
[----:B------:R-:W-:Y:S01]  /*a650*/  FADD.FTZ R162, R133, R162 ;  /* 0x000000a285a27221 */ /* 0x000fe20000010000 */
[----:B------:R-:W-:Y:S01]  /*a660*/  HMMA.16816.F32.BF16 R96, R128, R142, R96 ;  /* 0x0000008e8060723c */ /* 0x000fe20000041860 */
[----:B------:R-:W-:Y:S02]  /*a670*/  LDSM.16.MT88.4 R128, [R190+0x4900] ;  /* 0x00490000be80783b */ /* 0x000fe40000004200 */
[----:B------:R-:W-:Y:S01]  /*a680*/  FADD.FTZ R166, R161, R166 ;  /* 0x000000a6a1a67221 */ /* 0x000fe20000010000 */
[----:B------:R-:W-:Y:S01]  /*a690*/  MOV R133, R132 ;  /* 0x0000008400857202 */ /* 0x000fe20000000f00 */
[----:B------:R-:W-:Y:S02]  /*a6a0*/  FADD.FTZ R135, R135, R162 ;  /* 0x000000a287877221 */ /* 0x000fe40000010000 */
[----:B------:R-:W-:Y:S02]  /*a6b0*/  FADD.FTZ R163, R163, R166 ;  /* 0x000000a6a3a37221 */ /* 0x000fe40000010000 */
[----:B------:R-:W-:Y:S03]  /*a6c0*/  LDSM.16.MT88.4 R140, [R190+0x3100] ;  /* 0x00310000be8c783b */ /* 0x000fe60000004200 */
[----:B------:R-:W-:Y:S02]  /*a6d0*/  FADD.FTZ R135, R160, R135 ;  /* 0x00000087a0877221 */ /* 0x000fe40000010000 */
[----:B------:R-:W-:Y:S01]  /*a6e0*/  FADD.FTZ R163, R164, R163 ;  /* 0x000000a3a4a37221 */ /* 0x000fe20000010000 */
[----:B--2---:R-:W-:Y:S01]  /*a6f0*/  F2FP.BF16.PACK_AB R13, R173, R172 ;  /* 0x000000acad0d723e */ /* 0x004fe200000010ff */
[----:B------:R-:W-:Y:S02]  /*a700*/  FADD.FTZ R168, R168, R135 ;  /* 0x00000087a8a87221 */ /* 0x000fe40000010000 */
[----:B------:R-:W-:Y:S02]  /*a710*/  FADD.FTZ R172, R172, R163 ;  /* 0x000000a3acac7221 */ /* 0x000fe40000010000 */
[----:B------:R-:W-:Y:S02]  /*a720*/  FADD.FTZ R169, R169, R168 ;  /* 0x000000a8a9a97221 */ /* 0x000fe40000010000 */
[C---:B-1----:R-:W-:Y:S05]  /*a730*/  HMMA.16816.F32.BF16 R4, R12.reuse, R124, R4 ;  /* 0x0000007c0c04723c */ /* 0x042fea0000041804 */
[----:B------:R-:W-:Y:S02]  /*a740*/  FADD.FTZ R173, R173, R172 ;  /* 0x000000acadad7221 */ /* 0x000fe40000010000 */
[----:B------:R-:W-:Y:S01]  /*a750*/  FADD.FTZ R170, R170, R169 ;  /* 0x000000a9aaaa7221 */ /* 0x000fe20000010000 */
[C---:B------:R-:W-:Y:S01]  /*a760*/  HMMA.16816.F32.BF16 R8, R12.reuse, R126, R8 ;  /* 0x0000007e0c08723c */ /* 0x040fe20000041808 */
[----:B------:R-:W1:Y:S03]  /*a770*/  LDSM.16.MT88.4 R124, [R188+0x2900] ;  /* 0x00290000bc7c783b */ /* 0x000e660000004200 */
[----:B------:R-:W-:Y:S02]  /*a780*/  FADD.FTZ R174, R174, R173 ;  /* 0x000000adaeae7221 */ /* 0x000fe40000010000 */
[----:B------:R-:W-:Y:S02]  /*a790*/  FADD.FTZ R171, R171, R170 ;  /* 0x000000aaabab7221 */ /* 0x000fe40000010000 */
[C---:B------:R-:W-:Y:S04]  /*a7a0*/  HMMA.16816.F32.BF16 R100, R12.reuse, R16, R100 ;  /* 0x000000100c64723c */ /* 0x040fe80000041864 */
[----:B------:R-:W-:Y:S04]  /*a7b0*/  FADD.FTZ R175, R175, R174 ;  /* 0x000000aeafaf7221 */ /* 0x000fe80000010000 */
[C---:B------:R-:W-:Y:S01]  /*a7c0*/  HMMA.16816.F32.BF16 R104, R12.reuse, R18, R104 ;  /* 0x000000120c68723c */ /* 0x040fe20000041868 */
[----:B------:R-:W2:Y:S07]  /*a7d0*/  LDSM.16.MT88.4 R16, [R195+0x4900] ;  /* 0x00490000c310783b */ /* 0x000eae0000004200 */
[C---:B----4-:R-:W-:Y:S08]  /*a7e0*/  HMMA.16816.F32.BF16 R108, R12.reuse, R136, R108 ;  /* 0x000000880c6c723c */ /* 0x050ff0000004186c */
[C---:B------:R-:W-:Y:S01]  /*a7f0*/  HMMA.16816.F32.BF16 R112, R12.reuse, R138, R112 ;  /* 0x0000008a0c70723c */ /* 0x040fe20000041870 */
[----:B------:R-:W3:Y:S07]  /*a800*/  LDSM.16.MT88.4 R136, [R189+0x4900] ;  /* 0x00490000bd88783b */ /* 0x000eee0000004200 */
[C---:B------:R-:W-:Y:S08]  /*a810*/  HMMA.16816.F32.BF16 R116, R12.reuse, R144, R116 ;  /* 0x000000900c74723c */ /* 0x040ff00000041874 */
        /* <DEDUP_REMOVED lines=8> */
[--C-:B------:R-:W-:Y:S01]  /*a8a0*/  FFMA.FTZ R153, R21, c[0x0][0x2d0], -R167.reuse ;  /* 0x0000b40015997a23 */ /* 0x100fe200000108a7 */
[----:B------:R-:W-:Y:S02]  /*a8b0*/  MUFU.EX2 R152, R152 ;  /* 0x0000009800987308 */ /* 0x000fe40000000800 */
[--C-:B------:R-:W-:Y:S01]  /*a8c0*/  FFMA.FTZ R154, R24, c[0x0][0x2d0], -R167.reuse ;  /* 0x0000b400189a7a23 */ /* 0x100fe200000108a7 */
[C---:B------:R-:W-:Y:S04]  /*a8d0*/  HMMA.16816.F32.BF16 R52, R12.reuse, R156, R52 ;  /* 0x0000009c0c34723c */ /* 0x040fe80000041834 */
[--C-:B------:R-:W-:Y:S02]  /*a8e0*/  FFMA.FTZ R155, R25, c[0x0][0x2d0], -R167.reuse ;  /* 0x0000b400199b7a23 */ /* 0x100fe400000108a7 */
[----:B------:R-:W-:Y:S01]  /*a8f0*/  FFMA.FTZ R167, R33, c[0x0][0x2d0], -R167 ;  /* 0x0000b40021a77a23 */ /* 0x000fe200000108a7 */
[----:B------:R-:W4:Y:S01]  /*a900*/  MUFU.EX2 R153, R153 ;  /* 0x0000009900997308 */ /* 0x000f220000000800 */
[C---:B------:R-:W-:Y:S04]  /*a910*/  HMMA.16816.F32.BF16 R56, R12.reuse, R158, R56 ;  /* 0x0000009e0c38723c */ /* 0x040fe80000041838 */
[--C-:B------:R-:W-:Y:S02]  /*a920*/  FFMA.FTZ R156, R22, c[0x0][0x2d0], -R165.reuse ;  /* 0x0000b400169c7a23 */ /* 0x100fe400000108a5 */
[--C-:B------:R-:W-:Y:S02]  /*a930*/  FFMA.FTZ R157, R23, c[0x0][0x2d0], -R165.reuse ;  /* 0x0000b400179d7a23 */ /* 0x100fe400000108a5 */
[C---:B-1----:R-:W-:Y:S01]  /*a940*/  HMMA.16816.F32.BF16 R60, R12.reuse, R124, R60 ;  /* 0x0000007c0c3c723c */ /* 0x042fe2000004183c */
[----:B------:R-:W-:Y:S01]  /*a950*/  LDSM.16.MT88.4 R20, [R190+0x1100] ;  /* 0x00110000be14783b */ /* 0x000fe20000004200 */
[----:B------:R-:W-:Y:S02]  /*a960*/  MUFU.EX2 R154, R154 ;  /* 0x0000009a009a7308 */ /* 0x000fe40000000800 */
[--C-:B------:R-:W-:Y:S02]  /*a970*/  FFMA.FTZ R158, R26, c[0x0][0x2d0], -R165.reuse ;  /* 0x0000b4001a9e7a23 */ /* 0x100fe400000108a5 */
[--C-:B------:R-:W-:Y:S02]  /*a980*/  FFMA.FTZ R159, R27, c[0x0][0x2d0], -R165.reuse ;  /* 0x0000b4001b9f7a23 */ /* 0x100fe400000108a5 */
[C---:B------:R-:W-:Y:S01]  /*a990*/  HMMA.16816.F32.BF16 R64, R12.reuse, R126, R64 ;  /* 0x0000007e0c40723c */ /* 0x040fe20000041840 */
[----:B------:R-:W1:Y:S03]  /*a9a0*/  LDSM.16.MT88.4 R124, [R188+0x4900] ;  /* 0x00490000bc7c783b */ /* 0x000e660000004200 */
[----:B------:R-:W-:Y:S01]  /*a9b0*/  FFMA.FTZ R165, R35, c[0x0][0x2d0], -R165 ;  /* 0x0000b40023a57a23 */ /* 0x000fe200000108a5 */
[----:B------:R-:W5:Y:S03]  /*a9c0*/  MUFU.EX2 R155, R155 ;  /* 0x0000009b009b7308 */ /* 0x000f660000000800 */
[C---:B--2---:R-:W-:Y:S01]  /*a9d0*/  HMMA.16816.F32.BF16 R68, R12.reuse, R16, R68 ;  /* 0x000000100c44723c */ /* 0x044fe20000041844 */
[----:B------:R-:W-:Y:S06]  /*a9e0*/  LDSM.16.MT88.4 R24, [R189+0x1100] ;  /* 0x00110000bd18783b */ /* 0x000fec0000004200 */
[----:B------:R-:W-:Y:S01]  /*a9f0*/  MUFU.EX2 R156, R156 ;  /* 0x0000009c009c7308 */ /* 0x000fe20000000800 */
[C---:B------:R-:W-:Y:S01]  /*aa00*/  HMMA.16816.F32.BF16 R72, R12.reuse, R18, R72 ;  /* 0x000000120c48723c */ /* 0x040fe20000041848 */
[----:B------:R-:W2:Y:S07]  /*aa10*/  LDSM.16.MT88.4 R16, [R195+0x1100] ;  /* 0x00110000c310783b */ /* 0x000eae0000004200 */
[C---:B------:R-:W-:Y:S01]  /*aa20*/  HMMA.16816.F32.BF16 R76, R12.reuse, R128, R76 ;  /* 0x000000800c4c723c */ /* 0x040fe2000004184c */
[----:B------:R-:W-:Y:S01]  /*aa30*/  LDSM.16.MT88.4 R32, [R188+0x1900] ;  /* 0x00190000bc20783b */ /* 0x000fe20000004200 */
[----:B------:R-:W1:Y:S06]  /*aa40*/  MUFU.EX2 R157, R157 ;  /* 0x0000009d009d7308 */ /* 0x000e6c0000000800 */
[C---:B------:R-:W-:Y:S01]  /*aa50*/  HMMA.16816.F32.BF16 R80, R12.reuse, R130, R80 ;  /* 0x000000820c50723c */ /* 0x040fe20000041850 */
[----:B------:R-:W2:Y:S03]  /*aa60*/  LDSM.16.MT88.4 R128, [R188+0x1100] ;  /* 0x00110000bc80783b */ /* 0x000ea60000004200 */
[----:B------:R-:W-:Y:S04]  /*aa70*/  MUFU.EX2 R158, R158 ;  /* 0x0000009e009e7308 */ /* 0x000fe80000000800 */
[C---:B---3--:R-:W-:Y:S06]  /*aa80*/  HMMA.16816.F32.BF16 R84, R12.reuse, R136, R84 ;  /* 0x000000880c54723c */ /* 0x048fec0000041854 */
[----:B------:R-:W3:Y:S02]  /*aa90*/  MUFU.EX2 R159, R159 ;  /* 0x0000009f009f7308 */ /* 0x000ee40000000800 */
[C---:B------:R-:W-:Y:S01]  /*aaa0*/  HMMA.16816.F32.BF16 R88, R12.reuse, R138, R88 ;  /* 0x0000008a0c58723c */ /* 0x040fe20000041858 */
[----:B------:R-:W2:Y:S07]  /*aab0*/  LDSM.16.MT88.4 R136, [R195+0x3100] ;  /* 0x00310000c388783b */ /* 0x000eae0000004200 */
[C---:B-1----:R-:W-:Y:S01]  /*aac0*/  HMMA.16816.F32.BF16 R92, R12.reuse, R124, R92 ;  /* 0x0000007c0c5c723c */ /* 0x042fe2000004185c */
[----:B------:R-:W1:Y:S07]  /*aad0*/  MUFU.EX2 R222, R167 ;  /* 0x000000a700de7308 */ /* 0x000e6e0000000800 */
[----:B------:R-:W-:Y:S01]  /*aae0*/  HMMA.16816.F32.BF16 R96, R12, R126, R96 ;  /* 0x0000007e0c60723c */ /* 0x000fe20000041860 */
[----:B------:R-:W-:Y:S02]  /*aaf0*/  LDSM.16.MT88.4 R124, [R189+0x5100] ;  /* 0x00510000bd7c783b */ /* 0x000fe40000004200 */
[----:B------:R-:W1:Y:S04]  /*ab00*/  MUFU.EX2 R226, R165 ;  /* 0x000000a500e27308 */ /* 0x000e680000000800 */
[----:B----4-:R-:W-:Y:S01]  /*ab10*/  F2FP.BF16.PACK_AB R12, R153, R152 ;  /* 0x00000098990c723e */ /* 0x010fe200000010ff */
[----:B------:R-:W-:Y:S01]  /*ab20*/  FADD.FTZ R152, R152, R171 ;  /* 0x000000ab98987221 */ /* 0x000fe20000010000 */
[----:B-----5:R-:W-:Y:S03]  /*ab30*/  F2FP.BF16.PACK_AB R14, R155, R154 ;  /* 0x0000009a9b0e723e */ /* 0x020fe600000010ff */
[----:B------:R-:W-:Y:S01]  /*ab40*/  F2FP.BF16.PACK_AB R13, R157, R156 ;  /* 0x0000009c9d0d723e */ /* 0x000fe200000010ff */
[----:B------:R-:W-:Y:S01]  /*ab50*/  FADD.FTZ R156, R156, R175 ;  /* 0x000000af9c9c7221 */ /* 0x000fe20000010000 */
[----:B---3--:R-:W-:Y:S01]  /*ab60*/  F2FP.BF16.PACK_AB R15, R159, R158 ;  /* 0x0000009e9f0f723e */ /* 0x008fe200000010ff */
[----:B------:R-:W-:Y:S02]  /*ab70*/  FADD.FTZ R153, R153, R152 ;  /* 0x0000009899997221 */ /* 0x000fe40000010000 */
[----:B------:R-:W-:Y:S02]  /*ab80*/  FADD.FTZ R157, R157, R156 ;  /* 0x0000009c9d9d7221 */ /* 0x000fe40000010000 */
[----:B------:R-:W-:Y:S02]  /*ab90*/  FADD.FTZ R154, R154, R153 ;  /* 0x000000999a9a7221 */ /* 0x000fe40000010000 */
[C---:B--2---:R-:W-:Y:S03]  /*aba0*/  HMMA.16816.F32.BF16 R4, R12.reuse, R16, R4 ;  /* 0x000000100c04723c */ /* 0x044fe60000041804 */
[----:B------:R-:W-:Y:S02]  /*abb0*/  FADD.FTZ R158, R158, R157 ;  /* 0x0000009d9e9e7221 */ /* 0x000fe40000010000 */
[----:B------:R-:W-:Y:S02]  /*abc0*/  FADD.FTZ R154, R155, R154 ;  /* 0x0000009a9b9a7221 */ /* 0x000fe40000010000 */
[----:B------:R-:W-:Y:S01]  /*abd0*/  FADD.FTZ R158, R159, R158 ;  /* 0x0000009e9f9e7221 */ /* 0x000fe20000010000 */
        /* <DEDUP_REMOVED lines=8> */
[C---:B------:R-:W-:Y:S08]  /*ac60*/  HMMA.16816.F32.BF16 R116, R12.reuse, R128, R116 ;  /* 0x000000800c74723c */ /* 0x040ff00000041874 */
[C---:B------:R-:W-:Y:S08]  /*ac70*/  HMMA.16816.F32.BF16 R120, R12.reuse, R130, R120 ;  /* 0x000000820c78723c */ /* 0x040ff00000041878 */
        /* <DEDUP_REMOVED lines=18> */
[C---:B------:R-:W-:Y:S08]  /*ada0*/  HMMA.16816.F32.BF16 R84, R12.reuse, R124, R84 ;  /* 0x0000007c0c54723c */ /* 0x040ff00000041854 */
[C---:B------:R-:W-:Y:S08]  /*adb0*/  HMMA.16816.F32.BF16 R88, R12.reuse, R126, R88 ;  /* 0x0000007e0c58723c */ /* 0x040ff00000041858 */
[C---:B--2---:R-:W-:Y:S08]  /*adc0*/  HMMA.16816.F32.BF16 R92, R12.reuse, R16, R92 ;  /* 0x000000100c5c723c */ /* 0x044ff0000004185c */
[----:B------:R-:W-:Y:S01]  /*add0*/  HMMA.16816.F32.BF16 R96, R12, R18, R96 ;  /* 0x000000120c60723c */ /* 0x000fe20000041860 */
[----:B------:R-:W2:Y:S06]  /*ade0*/  LDSM.16.MT88.4 R16, [R189+0x3900] ;  /* 0x00390000bd10783b */ /* 0x000eac0000004200 */
[----:B------:R-:W-:Y:S01]  /*adf0*/  F2FP.BF16.PACK_AB R12, R220, R219 ;  /* 0x000000dbdc0c723e */ /* 0x000fe200000010ff */
[----:B------:R-:W-:Y:S01]  /*ae00*/  FADD.FTZ R219, R219, R154 ;  /* 0x0000009adbdb7221 */ /* 0x000fe20000010000 */
[----:B-1----:R-:W-:Y:S03]  /*ae10*/  F2FP.BF16.PACK_AB R14, R222, R221 ;  /* 0x000000ddde0e723e */ /* 0x002fe600000010ff */
[----:B------:R-:W-:Y:S01]  /*ae20*/  F2FP.BF16.PACK_AB R13, R224, R223 ;  /* 0x000000dfe00d723e */ /* 0x000fe200000010ff */
[----:B------:R-:W-:Y:S01]  /*ae30*/  FADD.FTZ R223, R223, R158 ;  /* 0x0000009edfdf7221 */ /* 0x000fe20000010000 */
[----:B------:R-:W-:Y:S01]  /*ae40*/  F2FP.BF16.PACK_AB R15, R226, R225 ;  /* 0x000000e1e20f723e */ /* 0x000fe200000010ff */
[----:B------:R-:W-:Y:S02]  /*ae50*/  FADD.FTZ R220, R220, R219 ;  /* 0x000000dbdcdc7221 */ /* 0x000fe40000010000 */
[----:B------:R-:W-:Y:S02]  /*ae60*/  FADD.FTZ R224, R224, R223 ;  /* 0x000000dfe0e07221 */ /* 0x000fe40000010000 */
[----:B------:R-:W-:Y:S02]  /*ae70*/  FADD.FTZ R221, R221, R220 ;  /* 0x000000dcdddd7221 */ /* 0x000fe40000010000 */
[C---:B---3--:R-:W-:Y:S01]  /*ae80*/  HMMA.16816.F32.BF16 R128, R12.reuse, R20, R4 ;  /* 0x000000140c80723c */ /* 0x048fe20000041804 */
[----:B------:R-:W1:Y:S02]  /*ae90*/  LDSM.16.MT88.4 R4, [R190+0x5900] ;  /* 0x00590000be04783b */ /* 0x000e640000004200 */
[----:B------:R-:W-:Y:S02]  /*aea0*/  FADD.FTZ R211, R225, R224 ;  /* 0x000000e0e1d37221 */ /* 0x000fe40000010000 */
[----:B------:R-:W-:Y:S02]  /*aeb0*/  FADD.FTZ R210, R222, R221 ;  /* 0x000000ddded27221 */ /* 0x000fe40000010000 */
[----:B------:R-:W-:Y:S01]  /*aec0*/  FADD.FTZ R211, R226, R211 ;  /* 0x000000d3e2d37221 */ /* 0x000fe20000010000 */
        /* <DEDUP_REMOVED lines=12> */
[C---:B--2---:R-:W-:Y:S08]  /*af90*/  HMMA.16816.F32.BF16 R52, R12.reuse, R16, R52 ;  /* 0x000000100c34723c */ /* 0x044ff00000041834 */
[C---:B------:R-:W-:Y:S01]  /*afa0*/  HMMA.16816.F32.BF16 R56, R12.reuse, R18, R56 ;  /* 0x000000120c38723c */ /* 0x040fe20000041838 */
[----:B------:R-:W2:Y:S07]  /*afb0*/  LDSM.16.MT88.4 R16, [R188+0x5900] ;  /* 0x00590000bc10783b */ /* 0x000eae0000004200 */
[C---:B------:R-:W-:Y:S08]  /*afc0*/  HMMA.16816.F32.BF16 R60, R12.reuse, R144, R60 ;  /* 0x000000900c3c723c */ /* 0x040ff0000004183c */
[C---:B------:R-:W-:Y:S08]  /*afd0*/  HMMA.16816.F32.BF16 R64, R12.reuse, R146, R64 ;  /* 0x000000920c40723c */ /* 0x040ff00000041840 */
[C---:B------:R-:W-:Y:S08]  /*afe0*/  HMMA.16816.F32.BF16 R68, R12.reuse, R148, R68 ;  /* 0x000000940c44723c */ /* 0x040ff00000041844 */
[C---:B------:R-:W-:Y:S08]  /*aff0*/  HMMA.16816.F32.BF16 R72, R12.reuse, R150, R72 ;  /* 0x000000960c48723c */ /* 0x040ff00000041848 */
[C---:B-1----:R-:W-:Y:S08]  /*b000*/  HMMA.16816.F32.BF16 R76, R12.reuse, R4, R76 ;  /* 0x000000040c4c723c */ /* 0x042ff0000004184c */
[C---:B------:R-:W-:Y:S08]  /*b010*/  HMMA.16816.F32.BF16 R80, R12.reuse, R6, R80 ;  /* 0x000000060c50723c */ /* 0x040ff00000041850 */
[C---:B---3--:R-:W-:Y:S08]  /*b020*/  HMMA.16816.F32.BF16 R84, R12.reuse, R8, R84 ;  /* 0x000000080c54723c */ /* 0x048ff00000041854 */
[C---:B------:R-:W-:Y:S08]  /*b030*/  HMMA.16816.F32.BF16 R88, R12.reuse, R10, R88 ;  /* 0x0000000a0c58723c */ /* 0x040ff00000041858 */
[C---:B--2---:R-:W-:Y:S08]  /*b040*/  HMMA.16816.F32.BF16 R92, R12.reuse, R16, R92 ;  /* 0x000000100c5c723c */ /* 0x044ff0000004185c */
[----:B------:R-:W-:Y:S07]  /*b050*/  HMMA.16816.F32.BF16 R96, R12, R18, R96 ;  /* 0x000000120c60723c */ /* 0x000fee0000041860 */
[----:B------:R-:W-:Y:S01]  /*b060*/  MOV R12, R132 ;  /* 0x00000084000c7202 */ /* 0x000fe20000000f00 */
[----:B------:R-:W-:-:S05]  /*b070*/  @P0 BRA `(.L_x_376) ;  /* 0xffffd71000000947 */ /* 0x000fca000383ffff */
.L_x_375:
[----:B------:R-:W-:-:S06]  /*b080*/  UISETP.GE.AND UP0, UPT, UR13, UR8, UPT ;  /* 0x000000080d00728c */ /* 0x000fcc000bf06270 */
[----:B------:R-:W-:-:S13]  /*b090*/  PLOP3.LUT P0, PT, PT, PT, UP0, 0x80, 0x0 ;  /* 0x000000000000781c */ /* 0x000fda0003f0f008 */
[----:B------:R-:W-:Y:S05]  /*b0a0*/  @!P0 BRA `(.L_x_377) ;  /* 0x000034f000008947 */ /* 0x000fea0003800000 */
[----:B------:R-:W-:Y:S01]  /*b0b0*/  IADD3 R216, P5, R200, 0x80, RZ ;  /* 0x00000080c8d87810 */ /* 0x000fe20007fbe0ff */
[----:B------:R-:W-:Y:S01]  /*b0c0*/  ULDC.64 UR4, c[0x0][0x208] ;  /* 0x0000820000047ab9 */ /* 0x000fe20000000a00 */
[----:B------:R-:W-:Y:S01]  /*b0d0*/  IADD3 R213, P0, R202, 0x80, RZ ;  /* 0x00000080cad57810 */ /* 0x000fe20007f1e0ff */
[----:B------:R-:W-:Y:S01]  /*b0e0*/  IMAD.MOV.U32 R2, RZ, RZ, R12 ;  /* 0x000000ffff027224 */ /* 0x000fe200078e000c */
[----:B------:R-:W-:Y:S01]  /*b0f0*/  IADD3 R218, P6, R200, 0x40, RZ ;  /* 0x00000040c8da7810 */ /* 0x000fe20007fde0ff */
[----:B------:R-:W-:Y:S01]  /*b100*/  IMAD.MOV.U32 R3, RZ, RZ, R0 ;  /* 0x000000ffff037224 */ /* 0x000fe200078e0000 */
[----:B------:R-:W-:Y:S01]  /*b110*/  IADD3 R215, P4, R202, 0x40, RZ ;  /* 0x00000040cad77810 */ /* 0x000fe20007f9e0ff */
[----:B------:R-:W-:Y:S01]  /*b120*/  IMAD.X R217, RZ, RZ, R207, P5 ;  /* 0x000000ffffd97224 */ /* 0x000fe200028e06cf */
[----:B------:R-:W-:Y:S01]  /*b130*/  IADD3.X R219, RZ, R207, RZ, P6, !PT ;  /* 0x000000cfffdb7210 */ /* 0x000fe200037fe4ff */
[----:B------:R-:W-:Y:S01]  /*b140*/  IMAD.X R212, RZ, RZ, R209, P0 ;  /* 0x000000ffffd47224 */ /* 0x000fe200000e06d1 */
[----:B------:R-:W-:Y:S01]  /*b150*/  IADD3.X R214, RZ, R209, RZ, P4, !PT ;  /* 0x000000d1ffd67210 */ /* 0x000fe200027fe4ff */
[----:B------:R-:W-:Y:S01]  /*b160*/  USHF.L.U64.HI UR19, UR4, 0x5, UR5 ;  /* 0x0000000504137899 */ /* 0x000fe20008010205 */
[----:B------:R-:W-:Y:S01]  /*b170*/  MOV R206, R200 ;  /* 0x000000c800ce7202 */ /* 0x000fe20000000f00 */
[----:B------:R-:W-:-:S03]  /*b180*/  USHF.L.U32 UR18, UR4, 0x5, URZ ;  /* 0x0000000504127899 */ /* 0x000fc6000800063f */
[----:B------:R-:W-:Y:S02]  /*b190*/  ULDC.64 UR4, c[0x0][0x1e0] ;  /* 0x0000780000047ab9 */ /* 0x000fe40000000a00 */
.L_x_386:
[----:B------:R-:W-:Y:S04]  /*b1a0*/  DEPBAR.LE SB0, 0x0 ;  /* 0x000080000000791a */ /* 0x000fe80000000000 */
[----:B------:R-:W-:Y:S01]  /*b1b0*/  BAR.SYNC.DEFER_BLOCKING 0x0 ;  /* 0x0000000000007b1d */ /* 0x000fe20000010000 */
[----:B------:R-:W-:Y:S01]  /*b1c0*/  USHF.R.S32.HI UR7, URZ, 0x1f, UR13 ;  /* 0x0000001f3f077899 */ /* 0x000fe2000801140d */
[----:B------:R-:W-:Y:S01]  /*b1d0*/  IMAD.U32 R15, RZ, RZ, UR13 ;  /* 0x0000000dff0f7e24 */ /* 0x000fe2000f8e00ff */
[----:B------:R-:W-:Y:S01]  /*b1e0*/  UIMAD UR6, UR9, UR13, URZ ;  /* 0x0000000d090672a4 */ /* 0x000fe2000f8e023f */
[----:B------:R-:W-:Y:S01]  /*b1f0*/  IMAD.U32 R21, RZ, RZ, UR13 ;  /* 0x0000000dff157e24 */ /* 0x000fe2000f8e00ff */
[----:B------:R-:W-:Y:S01]  /*b200*/  UIMAD.WIDE.U32 UR20, UR13, UR10, UR18 ;  /* 0x0000000a0d1472a5 */ /* 0x000fe2000f8e0012 */
[----:B------:R-:W-:Y:S01]  /*b210*/  IMAD.WIDE.U32 R14, R15, UR10, R218 ;  /* 0x0000000a0f0e7c25 */ /* 0x000fe2000f8e00da */
[----:B------:R-:W-:Y:S02]  /*b220*/  UIMAD UR6, UR7, UR10, UR6 ;  /* 0x0000000a070672a4 */ /* 0x000fe4000f8e0206 */
[----:B------:R-:W-:Y:S01]  /*b230*/  UISETP.GT.AND UP3, UPT, UR13, UR8, UPT ;  /* 0x000000080d00728c */ /* 0x000fe2000bf64270 */
[----:B------:R-:W-:Y:S01]  /*b240*/  IMAD.WIDE.U32 R20, R21, UR10, R206 ;  /* 0x0000000a15147c25 */ /* 0x000fe2000f8e00ce */
[----:B------:R-:W-:Y:S01]  /*b250*/  LEA R224, P0, R14, c[0x0][0x1f8], 0x1 ;  /* 0x00007e000ee07a11 */ /* 0x000fe200078008ff */
[----:B------:R-:W-:Y:S01]  /*b260*/  UIADD3 UR7, UR6, UR21, URZ ;  /* 0x0000001506077290 */ /* 0x000fe2000fffe03f */
[----:B------:R-:W-:Y:S01]  /*b270*/  IADD3 R12, R15, UR6, RZ ;  /* 0x000000060f0c7c10 */ /* 0x000fe2000fffe0ff */
[----:B------:R-:W-:Y:S01]  /*b280*/  IMAD.U32 R13, RZ, RZ, UR13 ;  /* 0x0000000dff0d7e24 */ /* 0x000fe2000f8e00ff */
[----:B------:R-:W-:Y:S02]  /*b290*/  LEA R168, P4, R20, c[0x0][0x1f8], 0x1 ;  /* 0x00007e0014a87a11 */ /* 0x000fe400078808ff */
[----:B------:R-:W-:Y:S01]  /*b2a0*/  LEA.HI.X R225, R14, c[0x0][0x1fc], R12, 0x1, P0 ;  /* 0x00007f000ee17a11 */ /* 0x000fe200000f0c0c */
[----:B------:R-:W-:Y:S01]  /*b2b0*/  IMAD.WIDE.U32 R22, R13, UR10, R216 ;  /* 0x0000000a0d167c25 */ /* 0x000fe2000f8e00d8 */
[----:B------:R-:W-:Y:S04]  /*b2c0*/  IADD3 R0, R21, UR6, RZ ;  /* 0x0000000615007c10 */ /* 0x000fe8000fffe0ff */
[----:B------:R-:W-:Y:S01]  /*b2d0*/  LEA.HI.X R169, R20, c[0x0][0x1fc], R0, 0x1, P4 ;  /* 0x00007f0014a97a11 */ /* 0x000fe200020f0c00 */
[----:B------:R-:W-:Y:S01]  /*b2e0*/  LDSM.16.M88.4 R32, [R198+0xc100] ;  /* 0x00c10000c620783b */ /* 0x000fe20000000200 */
[----:B------:R-:W-:Y:S02]  /*b2f0*/  IADD3 R20, P5, R200, UR20, RZ ;  /* 0x00000014c8147c10 */ /* 0x000fe4000ffbe0ff */
[----:B------:R-:W-:Y:S02]  /*b300*/  LEA R174, P4, R22, c[0x0][0x1f8], 0x1 ;  /* 0x00007e0016ae7a11 */ /* 0x000fe400078808ff */
[----:B------:R-:W1:Y:S01]  /*b310*/  LDSM.16.M88.4 R8, [R197+0x6100] ;  /* 0x00610000c508783b */ /* 0x000e620000000200 */
[----:B------:R-:W-:Y:S02]  /*b320*/  LEA R222, P0, R20, c[0x0][0x1f8], 0x1 ;  /* 0x00007e0014de7a11 */ /* 0x000fe400078008ff */
[----:B------:R-:W-:Y:S02]  /*b330*/  IADD3 R21, R23, UR6, RZ ;  /* 0x0000000617157c10 */ /* 0x000fe4000fffe0ff */
[----:B------:R-:W2:Y:S01]  /*b340*/  LDSM.16.M88.4 R16, [R197+0x6900] ;  /* 0x00690000c510783b */ /* 0x000ea20000000200 */
[----:B------:R-:W-:Y:S02]  /*b350*/  IADD3 R0, P6, R218, UR20, RZ ;  /* 0x00000014da007c10 */ /* 0x000fe4000ffde0ff */
[----:B------:R-:W-:Y:S02]  /*b360*/  LEA.HI.X R175, R22, c[0x0][0x1fc], R21, 0x1, P4 ;  /* 0x00007f0016af7a11 */ /* 0x000fe400020f0c15 */
[----:B------:R-:W3:Y:S01]  /*b370*/  LDSM.16.M88.4 R24, [R197+0x7100] ;  /* 0x00710000c518783b */ /* 0x000ee20000000200 */
[----:B------:R-:W-:Y:S02]  /*b380*/  IADD3 R28, P4, R216, UR20, RZ ;  /* 0x00000014d81c7c10 */ /* 0x000fe4000ff9e0ff */
[----:B------:R-:W-:Y:S02]  /*b390*/  IADD3.X R29, R219, UR7, RZ, P6, !PT ;  /* 0x00000007db1d7c10 */ /* 0x000fe4000b7fe4ff */
[----:B------:R-:W4:Y:S01]  /*b3a0*/  LDSM.16.M88.4 R132, [R197+0x7900] ;  /* 0x00790000c584783b */ /* 0x000f220000000200 */
[----:B------:R-:W-:Y:S02]  /*b3b0*/  IADD3.X R31, R217, UR7, RZ, P4, !PT ;  /* 0x00000007d91f7c10 */ /* 0x000fe4000a7fe4ff */
[----:B------:R-:W-:Y:S02]  /*b3c0*/  PLOP3.LUT P4, PT, PT, PT, UP2, 0x80, 0x0 ;  /* 0x000000000000781c */ /* 0x000fe40003f8f028 */
[----:B------:R-:W-:Y:S05]  /*b3d0*/  LDSM.16.M88.4 R136, [R194+0xc100] ;  /* 0x00c10000c288783b */ /* 0x000fea0000000200 */
[----:B------:R-:W5:Y:S05]  /*b3e0*/  LDSM.16.M88.4 R140, [R196] ;  /* 0x00000000c48c783b */ /* 0x000f6a0000000200 */
[----:B------:R-:W3:Y:S05]  /*b3f0*/  LDSM.16.M88.4 R144, [R187] ;  /* 0x00000000bb90783b */ /* 0x000eea0000000200 */
[----:B------:R-:W3:Y:S01]  /*b400*/  LDSM.16.M88.4 R148, [R186] ;  /* 0x00000000ba94783b */ /* 0x000ee20000000200 */
[C---:B-1----:R-:W-:Y:S04]  /*b410*/  HMMA.16816.F32.BF16 R4, R32.reuse, R8, RZ ;  /* 0x000000082004723c */ /* 0x042fe800000418ff */
[----:B------:R-:W1:Y:S05]  /*b420*/  LDSM.16.M88.4 R152, [R185] ;  /* 0x00000000b998783b */ /* 0x000e6a0000000200 */
[----:B------:R-:W-:Y:S01]  /*b430*/  @!PT LDS RZ, [RZ] ;  /* 0x00000000fffff984 */ /* 0x000fe20000000800 */
[----:B------:R-:W-:Y:S01]  /*b440*/  @!PT LDS RZ, [RZ] ;  /* 0x00000000fffff984 */ /* 0x000fe20000000800 */
[----:B------:R-:W-:Y:S01]  /*b450*/  @!PT LDS RZ, [RZ] ;  /* 0x00000000fffff984 */ /* 0x000fe20000000800 */
[----:B------:R1:W-:Y:S01]  /*b460*/  LDGSTS.E.BYPASS.LTC128B.128 [R199+0x100], [R168.64], !P3 ;  /* 0x00100000a8c77fae */ /* 0x0003e2000d901d50 */
[C---:B------:R-:W-:Y:S04]  /*b470*/  HMMA.16816.F32.BF16 R8, R32.reuse, R10, RZ ;  /* 0x0000000a2008723c */ /* 0x040fe800000418ff */
[----:B------:R1:W-:Y:S04]  /*b480*/  LDGSTS.E.BYPASS.LTC128B.128 [R199+0x2100], [R224.64], !P2 ;  /* 0x02100000e0c77fae */ /* 0x0003e8000d101d50 */
[C---:B--2---:R-:W-:Y:S01]  /*b490*/  HMMA.16816.F32.BF16 R12, R32.reuse, R16, RZ ;  /* 0x00000010200c723c */ /* 0x044fe200000418ff */
[----:B------:R2:W-:Y:S06]  /*b4a0*/  LDGSTS.E.BYPASS.LTC128B.128 [R199+0x4100], [R174.64], !P1 ;  /* 0x04100000aec77fae */ /* 0x0005ec000c901d50 */
[----:B------:R-:W-:Y:S01]  /*b4b0*/  IADD3.X R17, R207, UR7, RZ, P5, !PT ;  /* 0x00000007cf117c10 */ /* 0x000fe2000affe4ff */
[----:B------:R-:W-:Y:S01]  /*b4c0*/  @UP3 UIADD3 UR7, UR13, -0x1, URZ ;  /* 0xffffffff0d073890 */ /* 0x000fe2000fffe03f */
[----:B------:R-:W-:Y:S03]  /*b4d0*/  LEA R220, P5, R0, c[0x0][0x1f8], 0x1 ;  /* 0x00007e0000dc7a11 */ /* 0x000fe600078a08ff */
[----:B------:R-:W-:Y:S01]  /*b4e0*/  LEA.HI.X R223, R20, c[0x0][0x1fc], R17, 0x1, P0 ;  /* 0x00007f0014df7a11 */ /* 0x000fe200000f0c11 */
[----:B------:R-:W-:Y:S01]  /*b4f0*/  @UP3 USHF.R.S32.HI UR6, URZ, 0x1f, UR7 ;  /* 0x0000001f3f063899 */ /* 0x000fe20008011407 */
[C---:B------:R-:W-:Y:S01]  /*b500*/  HMMA.16816.F32.BF16 R16, R32.reuse, R18, RZ ;  /* 0x000000122010723c */ /* 0x040fe200000418ff */
[----:B------:R-:W-:Y:S01]  /*b510*/  LEA R172, P0, R28, c[0x0][0x1f8], 0x1 ;  /* 0x00007e001cac7a11 */ /* 0x000fe200078008ff */
[----:B------:R-:W-:Y:S01]  /*b520*/  @UP3 UIMAD.WIDE.U32 UR20, UR7, UR4, URZ ;  /* 0x00000004071432a5 */ /* 0x000fe2000f8e003f */
[----:B------:R1:W-:Y:S01]  /*b530*/  LDGSTS.E.BYPASS.LTC128B.128 [R199+0x1100], [R222.64], !P3 ;  /* 0x01100000dec77fae */ /* 0x0003e2000d901d50 */
[----:B------:R-:W-:Y:S01]  /*b540*/  LEA.HI.X R221, R0, c[0x0][0x1fc], R29, 0x1, P5 ;  /* 0x00007f0000dd7a11 */ /* 0x000fe200028f0c1d */
[----:B------:R-:W-:Y:S01]  /*b550*/  IMAD.MOV.U32 R0, RZ, RZ, R204 ;  /* 0x000000ffff007224 */ /* 0x000fe200078e00cc */
[----:B------:R-:W-:Y:S01]  /*b560*/  LEA.HI.X R173, R28, c[0x0][0x1fc], R31, 0x1, P0 ;  /* 0x00007f001cad7a11 */ /* 0x000fe200000f0c1f */
[----:B------:R-:W-:Y:S01]  /*b570*/  @UP3 UIMAD UR6, UR6, UR4, URZ ;  /* 0x00000004060632a4 */ /* 0x000fe2000f8e023f */
[C---:B---3--:R-:W-:Y:S01]  /*b580*/  HMMA.16816.F32.BF16 R20, R32.reuse, R24, RZ ;  /* 0x000000182014723c */ /* 0x048fe200000418ff */
[----:B------:R3:W-:Y:S01]  /*b590*/  LDGSTS.E.BYPASS.LTC128B.128 [R199+0x3100], [R220.64], !P2 ;  /* 0x03100000dcc77fae */ /* 0x0007e2000d101d50 */
[----:B------:R-:W-:Y:S01]  /*b5a0*/  PLOP3.LUT P0, PT, PT, PT, UP3, 0x80, 0x0 ;  /* 0x000000000000781c */ /* 0x000fe20003f0f038 */
[----:B------:R-:W-:Y:S01]  /*b5b0*/  @UP3 UIMAD UR6, UR7, UR5, UR6 ;  /* 0x00000005070632a4 */ /* 0x000fe2000f8e0206 */
[----:B------:R-:W-:Y:S01]  /*b5c0*/  PLOP3.LUT P5, PT, PT, PT, UP2, 0x80, 0x0 ;  /* 0x000000000000781c */ /* 0x000fe20003faf028 */
[----:B------:R-:W-:Y:S01]  /*b5d0*/  @UP3 USHF.L.U32 UR7, UR20, 0x6, URZ ;  /* 0x0000000614073899 */ /* 0x000fe2000800063f */
[----:B------:R2:W-:Y:S01]  /*b5e0*/  LDGSTS.E.BYPASS.LTC128B.128 [R199+0x5100], [R172.64], !P1 ;  /* 0x05100000acc77fae */ /* 0x0005e2000c901d50 */
[----:B------:R-:W-:Y:S01]  /*b5f0*/  @UP3 UIADD3 UR6, UR21, UR6, URZ ;  /* 0x0000000615063290 */ /* 0x000fe2000fffe03f */
[C---:B------:R-:W-:Y:S03]  /*b600*/  HMMA.16816.F32.BF16 R24, R32.reuse, R26, RZ ;  /* 0x0000001a2018723c */ /* 0x040fe600000418ff */
[----:B------:R-:W-:Y:S01]  /*b610*/  LDSM.16.M88.4 R156, [R193+0xc100] ;  /* 0x00c10000c19c783b */ /* 0x000fe20000000200 */
[----:B------:R-:W-:Y:S02]  /*b620*/  @UP3 USHF.L.U64.HI UR6, UR20, 0x6, UR6 ;  /* 0x0000000614063899 */ /* 0x000fe40008010206 */
[----:B------:R-:W-:Y:S02]  /*b630*/  @UP3 UIADD3 UR20, UP0, UR12, UR7, URZ ;  /* 0x000000070c143290 */ /* 0x000fe4000ff1e03f */
[C---:B----4-:R-:W-:Y:S01]  /*b640*/  HMMA.16816.F32.BF16 R28, R32.reuse, R132, RZ ;  /* 0x00000084201c723c */ /* 0x050fe200000418ff */
[----:B------:R-:W0:Y:S05]  /*b650*/  LDGDEPBAR ;  /* 0x00000000000079af */ /* 0x000e2a0000000000 */
[----:B------:R-:W4:Y:S02]  /*b660*/  LDSM.16.M88.4 R160, [R192+0x6100] ;  /* 0x00610000c0a0783b */ /* 0x000f240000000200 */
[----:B------:R-:W-:Y:S03]  /*b670*/  HMMA.16816.F32.BF16 R32, R32, R134, RZ ;  /* 0x000000862020723c */ /* 0x000fe600000418ff */
[----:B------:R-:W3:Y:S05]  /*b680*/  LDSM.16.M88.4 R164, [R192+0x6900] ;  /* 0x00690000c0a4783b */ /* 0x000eea0000000200 */
[C---:B-----5:R-:W-:Y:S01]  /*b690*/  HMMA.16816.F32.BF16 R4, R136.reuse, R140, R4 ;  /* 0x0000008c8804723c */ /* 0x060fe20000041804 */
[----:B-1----:R-:W1:Y:S05]  /*b6a0*/  LDSM.16.M88.4 R168, [R192+0x7100] ;  /* 0x00710000c0a8783b */ /* 0x002e6a0000000200 */
[----:B------:R-:W5:Y:S02]  /*b6b0*/  LDSM.16.M88.4 R132, [R192+0x7900] ;  /* 0x00790000c084783b */ /* 0x000f640000000200 */
[C---:B------:R-:W-:Y:S03]  /*b6c0*/  HMMA.16816.F32.BF16 R8, R136.reuse, R142, R8 ;  /* 0x0000008e8808723c */ /* 0x040fe60000041808 */
[----:B------:R-:W-:Y:S05]  /*b6d0*/  LDSM.16.M88.4 R140, [R191+0xc100] ;  /* 0x00c10000bf8c783b */ /* 0x000fea0000000200 */
[C---:B------:R-:W-:Y:S01]  /*b6e0*/  HMMA.16816.F32.BF16 R12, R136.reuse, R144, R12 ;  /* 0x00000090880c723c */ /* 0x040fe2000004180c */
[----:B--2---:R-:W-:Y:S07]  /*b6f0*/  LDSM.16.M88.4 R172, [R184+0x1000] ;  /* 0x00100000b8ac783b */ /* 0x004fee0000000200 */
[C---:B------:R-:W-:Y:S01]  /*b700*/  HMMA.16816.F32.BF16 R16, R136.reuse, R146, R16 ;  /* 0x000000928810723c */ /* 0x040fe20000041810 */
[----:B------:R-:W2:Y:S07]  /*b710*/  LDSM.16.M88.4 R144, [R184] ;  /* 0x00000000b890783b */ /* 0x000eae0000000200 */
[C---:B------:R-:W-:Y:S08]  /*b720*/  HMMA.16816.F32.BF16 R20, R136.reuse, R148, R20 ;  /* 0x000000948814723c */ /* 0x040ff00000041814 */
[C---:B------:R-:W-:Y:S01]  /*b730*/  HMMA.16816.F32.BF16 R24, R136.reuse, R150, R24 ;  /* 0x000000968818723c */ /* 0x040fe20000041818 */
[----:B------:R-:W1:Y:S07]  /*b740*/  LDSM.16.M88.4 R148, [R184+0x800] ;  /* 0x00080000b894783b */ /* 0x000e6e0000000200 */
[C---:B------:R-:W-:Y:S08]  /*b750*/  HMMA.16816.F32.BF16 R28, R136.reuse, R152, R28 ;  /* 0x00000098881c723c */ /* 0x040ff0000004181c */
[----:B------:R-:W-:Y:S01]  /*b760*/  HMMA.16816.F32.BF16 R32, R136, R154, R32 ;  /* 0x0000009a8820723c */ /* 0x000fe20000041820 */
[----:B------:R-:W2:Y:S05]  /*b770*/  LDSM.16.M88.4 R136, [R184+0x1800] ;  /* 0x00180000b888783b */ /* 0x000eaa0000000200 */
[----:B------:R-:W-:Y:S02]  /*b780*/  LDSM.16.M88.4 R152, [R198+0x10100] ;  /* 0x01010000c698783b */ /* 0x000fe40000000200 */
[C---:B----4-:R-:W-:Y:S08]  /*b790*/  HMMA.16816.F32.BF16 R4, R156.reuse, R160, R4 ;  /* 0x000000a09c04723c */ /* 0x050ff00000041804 */
[C---:B------:R-:W-:Y:S01]  /*b7a0*/  HMMA.16816.F32.BF16 R8, R156.reuse, R162, R8 ;  /* 0x000000a29c08723c */ /* 0x040fe20000041808 */
[----:B------:R-:W4:Y:S07]  /*b7b0*/  LDSM.16.M88.4 R160, [R197+0x8100] ;  /* 0x00810000c5a0783b */ /* 0x000f2e0000000200 */
        /* <DEDUP_REMOVED lines=8> */
[----:B------:R-:W5:Y:S05]  /*b840*/  LDSM.16.M88.4 R132, [R197+0x9900] ;  /* 0x00990000c584783b */ /* 0x000f6a0000000200 */
[----:B------:R-:W-:Y:S02]  /*b850*/  LDSM.16.M88.4 R156, [R182] ;  /* 0x00000000b69c783b */ /* 0x000fe40000000200 */
[C---:B--2---:R-:W-:Y:S08]  /*b860*/  HMMA.16816.F32.BF16 R4, R140.reuse, R144, R4 ;  /* 0x000000908c04723c */ /* 0x044ff00000041804 */
[C---:B------:R-:W-:Y:S01]  /*b870*/  HMMA.16816.F32.BF16 R8, R140.reuse, R146, R8 ;  /* 0x000000928c08723c */ /* 0x040fe20000041808 */
[----:B------:R-:W-:Y:S07]  /*b880*/  LDSM.16.M88.4 R144, [R194+0x10100] ;  /* 0x01010000c290783b */ /* 0x000fee0000000200 */
[C---:B------:R-:W-:Y:S08]  /*b890*/  HMMA.16816.F32.BF16 R12, R140.reuse, R148, R12 ;  /* 0x000000948c0c723c */ /* 0x040ff0000004180c */
[C---:B------:R-:W-:Y:S01]  /*b8a0*/  HMMA.16816.F32.BF16 R16, R140.reuse, R150, R16 ;  /* 0x000000968c10723c */ /* 0x040fe20000041810 */
[----:B------:R-:W2:Y:S07]  /*b8b0*/  LDSM.16.M88.4 R148, [R183] ;  /* 0x00000000b794783b */ /* 0x000eae0000000200 */
[C---:B------:R-:W-:Y:S08]  /*b8c0*/  HMMA.16816.F32.BF16 R20, R140.reuse, R172, R20 ;  /* 0x000000ac8c14723c */ /* 0x040ff00000041814 */
[C---:B------:R-:W-:Y:S01]  /*b8d0*/  HMMA.16816.F32.BF16 R24, R140.reuse, R174, R24 ;  /* 0x000000ae8c18723c */ /* 0x040fe20000041818 */
[----:B------:R-:W1:Y:S07]  /*b8e0*/  LDSM.16.M88.4 R172, [R181] ;  /* 0x00000000b5ac783b */ /* 0x000e6e0000000200 */
[C---:B------:R-:W-:Y:S08]  /*b8f0*/  HMMA.16816.F32.BF16 R28, R140.reuse, R136, R28 ;  /* 0x000000888c1c723c */ /* 0x040ff0000004181c */
[----:B------:R-:W-:Y:S01]  /*b900*/  HMMA.16816.F32.BF16 R32, R140, R138, R32 ;  /* 0x0000008a8c20723c */ /* 0x000fe20000041820 */
[----:B------:R-:W2:Y:S05]  /*b910*/  LDSM.16.M88.4 R136, [R180] ;  /* 0x00000000b488783b */ /* 0x000eaa0000000200 */
        /* <DEDUP_REMOVED lines=13> */
[----:B------:R-:W-:Y:S02]  /*b9f0*/  LDSM.16.M88.4 R152, [R184+0x2000] ;  /* 0x00200000b898783b */ /* 0x000fe40000000200 */
[C---:B--2---:R-:W-:Y:S08]  /*ba00*/  HMMA.16816.F32.BF16 R4, R144.reuse, R148, R4 ;  /* 0x000000949004723c */ /* 0x044ff00000041804 */
[C---:B------:R-:W-:Y:S01]  /*ba10*/  HMMA.16816.F32.BF16 R8, R144.reuse, R150, R8 ;  /* 0x000000969008723c */ /* 0x040fe20000041808 */
[----:B------:R-:W2:Y:S07]  /*ba20*/  LDSM.16.M88.4 R148, [R191+0x10100] ;  /* 0x01010000bf94783b */ /* 0x000eae0000000200 */
[C---:B------:R-:W-:Y:S08]  /*ba30*/  HMMA.16816.F32.BF16 R12, R144.reuse, R156, R12 ;  /* 0x0000009c900c723c */ /* 0x040ff0000004180c */
[C---:B------:R-:W-:Y:S01]  /*ba40*/  HMMA.16816.F32.BF16 R16, R144.reuse, R158, R16 ;  /* 0x0000009e9010723c */ /* 0x040fe20000041810 */
[----:B------:R-:W1:Y:S07]  /*ba50*/  LDSM.16.M88.4 R156, [R184+0x2800] ;  /* 0x00280000b89c783b */ /* 0x000e6e0000000200 */
        /* <DEDUP_REMOVED lines=22> */
[----:B------:R-:W2:Y:S07]  /*bbc0*/  LDSM.16.M88.4 R152, [R179] ;  /* 0x00000000b398783b */ /* 0x000eae0000000200 */
[C---:B------:R-:W-:Y:S08]  /*bbd0*/  HMMA.16816.F32.BF16 R12, R148.reuse, R156, R12 ;  /* 0x0000009c940c723c */ /* 0x040ff0000004180c */
[C---:B------:R-:W-:Y:S01]  /*bbe0*/  HMMA.16816.F32.BF16 R16, R148.reuse, R158, R16 ;  /* 0x0000009e9410723c */ /* 0x040fe20000041810 */
[----:B------:R-:W1:Y:S07]  /*bbf0*/  LDSM.16.M88.4 R156, [R178] ;  /* 0x00000000b29c783b */ /* 0x000e6e0000000200 */
[C---:B------:R-:W-:Y:S08]  /*bc00*/  HMMA.16816.F32.BF16 R20, R148.reuse, R172, R20 ;  /* 0x000000ac9414723c */ /* 0x040ff00000041814 */
[C---:B------:R-:W-:Y:S08]  /*bc10*/  HMMA.16816.F32.BF16 R24, R148.reuse, R174, R24 ;  /* 0x000000ae9418723c */ /* 0x040ff00000041818 */
[C---:B------:R-:W-:Y:S08]  /*bc20*/  HMMA.16816.F32.BF16 R28, R148.reuse, R136, R28 ;  /* 0x00000088941c723c */ /* 0x040ff0000004181c */
[----:B------:R-:W-:Y:S01]  /*bc30*/  HMMA.16816.F32.BF16 R32, R148, R138, R32 ;  /* 0x0000008a9420723c */ /* 0x000fe20000041820 */
[----:B------:R-:W2:Y:S05]  /*bc40*/  LDSM.16.M88.4 R136, [R177] ;  /* 0x00000000b188783b */ /* 0x000eaa0000000200 */
[----:B------:R-:W2:Y:S02]  /*bc50*/  LDSM.16.M88.4 R148, [R176] ;  /* 0x00000000b094783b */ /* 0x000ea40000000200 */
[C---:B----4-:R-:W-:Y:S08]  /*bc60*/  HMMA.16816.F32.BF16 R4, R144.reuse, R160, R4 ;  /* 0x000000a09004723c */ /* 0x050ff00000041804 */
[C---:B------:R-:W-:Y:S01]  /*bc70*/  HMMA.16816.F32.BF16 R8, R144.reuse, R162, R8 ;  /* 0x000000a29008723c */ /* 0x040fe20000041808 */
[----:B------:R-:W-:Y:S07]  /*bc80*/  LDSM.16.M88.4 R160, [R192+0xb900] ;  /* 0x00b90000c0a0783b */ /* 0x000fee0000000200 */
[C---:B---3--:R-:W-:Y:S08]  /*bc90*/  HMMA.16816.F32.BF16 R12, R144.reuse, R164, R12 ;  /* 0x000000a4900c723c */ /* 0x048ff0000004180c */
[C---:B------:R-:W-:Y:S01]  /*bca0*/  HMMA.16816.F32.BF16 R16, R144.reuse, R166, R16 ;  /* 0x000000a69010723c */ /* 0x040fe20000041810 */
[----:B------:R-:W-:Y:S07]  /*bcb0*/  LDSM.16.M88.4 R164, [R184+0x4000] ;  /* 0x00400000b8a4783b */ /* 0x000fee0000000200 */
[C---:B-1----:R-:W-:Y:S08]  /*bcc0*/  HMMA.16816.F32.BF16 R20, R144.reuse, R168, R20 ;  /* 0x000000a89014723c */ /* 0x042ff00000041814 */
[C---:B------:R-:W-:Y:S08]  /*bcd0*/  HMMA.16816.F32.BF16 R24, R144.reuse, R170, R24 ;  /* 0x000000aa9018723c */ /* 0x040ff00000041818 */
[C---:B-----5:R-:W-:Y:S08]  /*bce0*/  HMMA.16816.F32.BF16 R28, R144.reuse, R132, R28 ;  /* 0x00000084901c723c */ /* 0x060ff0000004181c */
[----:B------:R-:W-:Y:S01]  /*bcf0*/  HMMA.16816.F32.BF16 R32, R144, R134, R32 ;  /* 0x000000869020723c */ /* 0x000fe20000041820 */
[----:B------:R-:W-:Y:S05]  /*bd00*/  LDSM.16.M88.4 R132, [R193+0x14100] ;  /* 0x01410000c184783b */ /* 0x000fea0000000200 */
[----:B------:R-:W1:Y:S02]  /*bd10*/  LDSM.16.M88.4 R144, [R192+0xa100] ;  /* 0x00a10000c090783b */ /* 0x000e640000000200 */
[C---:B--2---:R-:W-:Y:S08]  /*bd20*/  HMMA.16816.F32.BF16 R4, R140.reuse, R152, R4 ;  /* 0x000000988c04723c */ /* 0x044ff00000041804 */
[C---:B------:R-:W-:Y:S01]  /*bd30*/  HMMA.16816.F32.BF16 R8, R140.reuse, R154, R8 ;  /* 0x0000009a8c08723c */ /* 0x040fe20000041808 */
[----:B------:R-:W2:Y:S07]  /*bd40*/  LDSM.16.M88.4 R152, [R192+0xa900] ;  /* 0x00a90000c098783b */ /* 0x000eae0000000200 */
[C---:B------:R-:W-:Y:S08]  /*bd50*/  HMMA.16816.F32.BF16 R12, R140.reuse, R156, R12 ;  /* 0x0000009c8c0c723c */ /* 0x040ff0000004180c */
[C---:B------:R-:W-:Y:S01]  /*bd60*/  HMMA.16816.F32.BF16 R16, R140.reuse, R158, R16 ;  /* 0x0000009e8c10723c */ /* 0x040fe20000041810 */
[----:B------:R-:W3:Y:S07]  /*bd70*/  LDSM.16.M88.4 R156, [R192+0xb100] ;  /* 0x00b10000c09c783b */ /* 0x000eee0000000200 */
[C---:B------:R-:W-:Y:S08]  /*bd80*/  HMMA.16816.F32.BF16 R20, R140.reuse, R136, R20 ;  /* 0x000000888c14723c */ /* 0x040ff00000041814 */
[C---:B------:R-:W-:Y:S01]  /*bd90*/  HMMA.16816.F32.BF16 R24, R140.reuse, R138, R24 ;  /* 0x0000008a8c18723c */ /* 0x040fe20000041818 */
[----:B------:R-:W4:Y:S07]  /*bda0*/  LDSM.16.M88.4 R136, [R191+0x14100] ;  /* 0x01410000bf88783b */ /* 0x000f2e0000000200 */
[C---:B------:R-:W-:Y:S08]  /*bdb0*/  HMMA.16816.F32.BF16 R28, R140.reuse, R148, R28 ;  /* 0x000000948c1c723c */ /* 0x040ff0000004181c */
[----:B------:R-:W-:Y:S01]  /*bdc0*/  HMMA.16816.F32.BF16 R32, R140, R150, R32 ;  /* 0x000000968c20723c */ /* 0x000fe20000041820 */
[----:B------:R-:W5:Y:S07]  /*bdd0*/  LDSM.16.M88.4 R140, [R184+0x4800] ;  /* 0x00480000b88c783b */ /* 0x000f6e0000000200 */
[C---:B-1----:R-:W-:Y:S07]  /*bde0*/  HMMA.16816.F32.BF16 R4, R132.reuse, R144, R4 ;  /* 0x000000908404723c */ /* 0x042fee0000041804 */
[C---:B------:R-:W-:Y:S01]  /*bdf0*/  @P0 IADD3 R145, P6, R202.reuse, UR7, RZ ;  /* 0x00000007ca910c10 */ /* 0x040fe2000ffde0ff */
[C---:B------:R-:W-:Y:S04]  /*be00*/  HMMA.16816.F32.BF16 R8, R132.reuse, R146, R8 ;  /* 0x000000928408723c */ /* 0x040fe80000041808 */
[----:B------:R-:W-:Y:S02]  /*be10*/  @P0 IADD3.X R144, R209, UR6, RZ, P6, !PT ;  /* 0x00000006d1900c10 */ /* 0x000fe4000b7fe4ff */
[C---:B------:R-:W-:Y:S02]  /*be20*/  @P0 LEA R150, P6, R145.reuse, c[0x0][0x1c8], 0x1 ;  /* 0x0000720091960a11 */ /* 0x040fe400078c08ff */
[C---:B--2---:R-:W-:Y:S04]  /*be30*/  HMMA.16816.F32.BF16 R12, R132.reuse, R152, R12 ;  /* 0x00000098840c723c */ /* 0x044fe8000004180c */
[----:B------:R-:W-:Y:S02]  /*be40*/  @P0 LEA.HI.X R151, R145, c[0x0][0x1cc], R144, 0x1, P6 ;  /* 0x0000730091970a11 */ /* 0x000fe400030f0c90 */
[----:B------:R-:W-:Y:S02]  /*be50*/  @P0 IADD3 R144, P6, R202, UR20, RZ ;  /* 0x00000014ca900c10 */ /* 0x000fe4000ffde0ff */
[C---:B------:R-:W-:Y:S08]  /*be60*/  HMMA.16816.F32.BF16 R16, R132.reuse, R154, R16 ;  /* 0x0000009a8410723c */ /* 0x040ff00000041810 */
[C---:B---3--:R-:W-:Y:S08]  /*be70*/  HMMA.16816.F32.BF16 R20, R132.reuse, R156, R20 ;  /* 0x0000009c8414723c */ /* 0x048ff00000041814 */
[C---:B------:R-:W-:Y:S08]  /*be80*/  HMMA.16816.F32.BF16 R24, R132.reuse, R158, R24 ;  /* 0x0000009e8418723c */ /* 0x040ff00000041818 */
[C---:B------:R-:W-:Y:S08]  /*be90*/  HMMA.16816.F32.BF16 R28, R132.reuse, R160, R28 ;  /* 0x000000a0841c723c */ /* 0x040ff0000004181c */
[----:B------:R-:W-:Y:S01]  /*bea0*/  HMMA.16816.F32.BF16 R32, R132, R162, R32 ;  /* 0x000000a28420723c */ /* 0x000fe20000041820 */
[----:B------:R-:W1:Y:S07]  /*beb0*/  LDSM.16.M88.4 R132, [R184+0x5000] ;  /* 0x00500000b884783b */ /* 0x000e6e0000000200 */
[C---:B----4-:R-:W-:Y:S08]  /*bec0*/  HMMA.16816.F32.BF16 R4, R136.reuse, R164, R4 ;  /* 0x000000a48804723c */ /* 0x050ff00000041804 */
[C---:B------:R-:W-:Y:S08]  /*bed0*/  HMMA.16816.F32.BF16 R8, R136.reuse, R166, R8 ;  /* 0x000000a68808723c */ /* 0x040ff00000041808 */
[C---:B-----5:R-:W-:Y:S07]  /*bee0*/  HMMA.16816.F32.BF16 R12, R136.reuse, R140, R12 ;  /* 0x0000008c880c723c */ /* 0x060fee000004180c */
[----:B------:R-:W-:Y:S01]  /*bef0*/  @P5 IMAD.HI.U32 R140, R204, c[0x0][0x2c8], RZ ;  /* 0x0000b200cc8c5a27 */ /* 0x000fe200078e00ff */
[----:B------:R-:W-:Y:S01]  /*bf00*/  @P0 IADD3 R152, P5, R215, UR7, RZ ;  /* 0x00000007d7980c10 */ /* 0x000fe2000ffbe0ff */
[C---:B------:R-:W-:Y:S03]  /*bf10*/  HMMA.16816.F32.BF16 R16, R136.reuse, R142, R16 ;  /* 0x0000008e8810723c */ /* 0x040fe60000041810 */
[----:B------:R-:W-:Y:S02]  /*bf20*/  @P4 SHF.R.U32.HI R0, RZ, c[0x0][0x2cc], R140 ;  /* 0x0000b300ff004a19 */ /* 0x000fe4000001168c */
[----:B------:R-:W2:Y:S01]  /*bf30*/  LDSM.16.M88.4 R140, [R184+0x5800] ;  /* 0x00580000b88c783b */ /* 0x000ea20000000200 */
[----:B------:R-:W-:Y:S02]  /*bf40*/  @P0 IADD3 R154, P4, R213, UR7, RZ ;  /* 0x00000007d59a0c10 */ /* 0x000fe4000ff9e0ff */
[----:B------:R-:W-:Y:S01]  /*bf50*/  @P0 IADD3.X R147, R214, UR6, RZ, P5, !PT ;  /* 0x00000006d6930c10 */ /* 0x000fe2000affe4ff */
[----:B------:R-:W-:Y:S04]  /*bf60*/  DEPBAR.LE SB0, 0x0 ;  /* 0x000080000000791a */ /* 0x000fe80000000000 */
[----:B------:R-:W-:Y:S01]  /*bf70*/  BAR.SYNC.DEFER_BLOCKING 0x0 ;  /* 0x0000000000007b1d */ /* 0x000fe20000010000 */
[----:B------:R-:W-:Y:S01]  /*bf80*/  @P0 LEA R148, P5, R152, c[0x0][0x1c8], 0x1 ;  /* 0x0000720098940a11 */ /* 0x000fe200078a08ff */
[C---:B-1----:R-:W-:Y:S05]  /*bf90*/  HMMA.16816.F32.BF16 R20, R136.reuse, R132, R20 ;  /* 0x000000848814723c */ /* 0x042fea0000041814 */
[----:B------:R-:W-:Y:S01]  /*bfa0*/  @P0 IADD3.X R153, R212, UR6, RZ, P4, !PT ;  /* 0x00000006d4990c10 */ /* 0x000fe2000a7fe4ff */
[----:B------:R-:W-:Y:S01]  /*bfb0*/  @UP3 UIADD3.X UR6, UR11, UR6, URZ, UP0, !UPT ;  /* 0x000000060b063290 */ /* 0x000fe200087fe43f */
[----:B------:R-:W-:Y:S01]  /*bfc0*/  @P0 LEA.HI.X R149, R152, c[0x0][0x1cc], R147, 0x1, P5 ;  /* 0x0000730098950a11 */ /* 0x000fe200028f0c93 */
[C---:B------:R-:W-:Y:S04]  /*bfd0*/  HMMA.16816.F32.BF16 R24, R136.reuse, R134, R24 ;  /* 0x000000868818723c */ /* 0x040fe80000041818 */
[C---:B------:R-:W-:Y:S02]  /*bfe0*/  @P0 LEA R146, P4, R154.reuse, c[0x0][0x1c8], 0x1 ;  /* 0x000072009a920a11 */ /* 0x040fe400078808ff */
[----:B------:R-:W-:Y:S02]  /*bff0*/  @P0 IADD3.X R133, R209, UR6, RZ, P6, !PT ;  /* 0x00000006d1850c10 */ /* 0x000fe4000b7fe4ff */
[----:B------:R-:W-:Y:S04]  /*c000*/  @P0 LEA.HI.X R147, R154, c[0x0][0x1cc], R153, 0x1, P4 ;  /* 0x000073009a930a11 */ /* 0x000fe800020f0c99 */
[C---:B------:R-:W-:Y:S01]  /*c010*/  @P0 LEA R158, P6, R144.reuse, c[0x0][0x1c8], 0x1 ;  /* 0x00007200909e0a11 */ /* 0x040fe200078c08ff */
[----:B------:R-:W-:Y:S01]  /*c020*/  @!PT LDS RZ, [RZ] ;  /* 0x00000000fffff984 */ /* 0x000fe20000000800 */
[----:B------:R-:W-:Y:S01]  /*c030*/  @!PT LDS RZ, [RZ] ;  /* 0x00000000fffff984 */ /* 0x000fe20000000800 */
[----:B------:R-:W-:Y:S01]  /*c040*/  @!PT LDS RZ, [RZ] ;  /* 0x00000000fffff984 */ /* 0x000fe20000000800 */
[----:B------:R1:W-:Y:S01]  /*c050*/  @P0 LDGSTS.E.BYPASS.LTC128B.128 [R199+0x6100], [R150.64], !P3 ;  /* 0x0610000096c70fae */ /* 0x0003e2000d901d50 */
[----:B------:R-:W-:Y:S02]  /*c060*/  @P0 IADD3 R145, P5, R215, UR20, RZ ;  /* 0x00000014d7910c10 */ /* 0x000fe4000ffbe0ff */
[----:B------:R-:W-:Y:S02]  /*c070*/  @P0 LEA.HI.X R159, R144, c[0x0][0x1cc], R133, 0x1, P6 ;  /* 0x00007300909f0a11 */ /* 0x000fe400030f0c85 */
[----:B------:R1:W-:Y:S01]  /*c080*/  @P0 LDGSTS.E.BYPASS.LTC128B.128 [R199+0x8100], [R148.64], !P2 ;  /* 0x0810000094c70fae */ /* 0x0003e2000d101d50 */
[----:B------:R-:W-:Y:S02]  /*c090*/  @P0 IADD3.X R132, R214, UR6, RZ, P5, !PT ;  /* 0x00000006d6840c10 */ /* 0x000fe4000affe4ff */
[----:B------:R-:W-:Y:S01]  /*c0a0*/  @P0 LEA R156, P5, R145, c[0x0][0x1c8], 0x1 ;  /* 0x00007200919c0a11 */ /* 0x000fe200078a08ff */
[C---:B--2---:R-:W-:Y:S01]  /*c0b0*/  HMMA.16816.F32.BF16 R28, R136.reuse, R140, R28 ;  /* 0x0000008c881c723c */ /* 0x044fe2000004181c */
[----:B------:R1:W-:Y:S02]  /*c0c0*/  @P0 LDGSTS.E.BYPASS.LTC128B.128 [R199+0xa100], [R146.64], !P1 ;  /* 0x0a10000092c70fae */ /* 0x0003e4000c901d50 */
[----:B------:R-:W-:Y:S02]  /*c0d0*/  @P0 IADD3 R153, P4, R213, UR20, RZ ;  /* 0x00000014d5990c10 */ /* 0x000fe4000ff9e0ff */
[----:B------:R-:W-:Y:S01]  /*c0e0*/  @P0 LEA.HI.X R157, R145, c[0x0][0x1cc], R132, 0x1, P5 ;  /* 0x00007300919d0a11 */ /* 0x000fe200028f0c84 */
[----:B------:R1:W-:Y:S01]  /*c0f0*/  @P0 LDGSTS.E.BYPASS.LTC128B.128 [R199+0x7100], [R158.64], !P3 ;  /* 0x071000009ec70fae */ /* 0x0003e2000d901d50 */
[----:B------:R-:W-:Y:S01]  /*c100*/  @P0 IADD3.X R152, R212, UR6, RZ, P4, !PT ;  /* 0x00000006d4980c10 */ /* 0x000fe2000a7fe4ff */
[----:B------:R-:W-:Y:S01]  /*c110*/  USHF.L.U32 UR6, UR13, 0x6, URZ ;  /* 0x000000060d067899 */ /* 0x000fe2000800063f */
[C---:B------:R-:W-:Y:S01]  /*c120*/  @P0 LEA R154, P4, R153.reuse, c[0x0][0x1c8], 0x1 ;  /* 0x00007200999a0a11 */ /* 0x040fe200078808ff */
[----:B------:R-:W-:Y:S01]  /*c130*/  HMMA.16816.F32.BF16 R32, R136, R142, R32 ;  /* 0x0000008e8820723c */ /* 0x000fe20000041820 */
[----:B------:R1:W-:Y:S02]  /*c140*/  @P0 LDGSTS.E.BYPASS.LTC128B.128 [R199+0x9100], [R156.64], !P2 ;  /* 0x091000009cc70fae */ /* 0x0003e4000d101d50 */
[----:B------:R-:W-:Y:S01]  /*c150*/  @P0 LEA.HI.X R155, R153, c[0x0][0x1cc], R152, 0x1, P4 ;  /* 0x00007300999b0a11 */ /* 0x000fe200020f0c98 */
[----:B------:R-:W-:Y:S02]  /*c160*/  IMAD.U32 R134, RZ, RZ, UR6 ;  /* 0x00000006ff867e24 */ /* 0x000fe4000f8e00ff */
[----:B------:R-:W2:Y:S03]  /*c170*/  SHFL.IDX PT, R132, R0, RZ, 0x1c1f ;  /* 0x001c1fff00847589 */ /* 0x000ea600000e0000 */
[----:B------:R-:W-:Y:S02]  /*c180*/  IADD3 R133, -R205, 0x1, -R134 ;  /* 0x00000001cd857810 */ /* 0x000fe40007ffe986 */
[----:B------:R1:W-:Y:S01]  /*c190*/  @P0 LDGSTS.E.BYPASS.LTC128B.128 [R199+0xb100], [R154.64], !P1 ;  /* 0x0b1000009ac70fae */ /* 0x0003e2000c901d50 */
[----:B------:R-:W-:Y:S02]  /*c1a0*/  PLOP3.LUT P0, PT, PT, PT, UP1, 0x40, 0x0 ;  /* 0x000000000000781c */ /* 0x000fe40003f0e818 */
[----:B------:R-:W-:Y:S02]  /*c1b0*/  IADD3 R133, R133, c[0x0][0x1d0], RZ ;  /* 0x0000740085857a10 */ /* 0x000fe40007ffe0ff */
[----:B------:R-:W0:Y:S02]  /*c1c0*/  LDGDEPBAR ;  /* 0x00000000000079af */ /* 0x000e240000000000 */
[----:B------:R-:W-:Y:S04]  /*c1d0*/  IADD3 R133, R133, -c[0x0][0x168], RZ ;  /* 0x80005a0085857a10 */ /* 0x000fe80007ffe0ff */
[C---:B------:R-:W-:Y:S02]  /*c1e0*/  IADD3 R135, R133.reuse, c[0x0][0x328], RZ ;  /* 0x0000ca0085877a10 */ /* 0x040fe40007ffe0ff */
[----:B------:R-:W-:Y:S03]  /*c1f0*/  IADD3 R133, R133, UR14, RZ ;  /* 0x0000000e85857c10 */ /* 0x000fe6000fffe0ff */
[--C-:B--2---:R-:W-:Y:S02]  /*c200*/  IMAD.IADD R139, R135, 0x1, R132.reuse ;  /* 0x00000001878b7824 */ /* 0x104fe400078e0284 */
        /* <DEDUP_REMOVED lines=16> */
.L_x_380:
[----:B------:R-:W-:Y:S04]  /*c310*/  MOV R132, c[0x0][0x32c] ;  /* 0x0000cb0000847a02 */ /* 0x000fe80000000f00 */
[----:B------:R-:W-:Y:S11]  /*c320*/  ISETP.NE.AND P0, PT, R132, 0x1, PT ;  /* 0x000000018400780c */ /* 0x000ff60003f05270 */
[----:B------:R-:W-:Y:S02]  /*c330*/  @!UPT UIADD3 URZ, URZ, URZ, URZ ;  /* 0x0000003f3f3ff290 */ /* 0x000fe4000fffe03f */
[----:B------:R-:W-:Y:S05]  /*c340*/  @P0 IMAD.HI.U32 R132, R141, c[0x0][0x330], RZ ;  /* 0x0000cc008d840a27 */ /* 0x000fea00078e00ff */
[----:B------:R-:W-:Y:S02]  /*c350*/  @P0 SHF.R.U32.HI R141, RZ, c[0x0][0x334], R132 ;  /* 0x0000cd00ff8d0a19 */ /* 0x000fe40000011684 */
.L_x_381:
[----:B------:R-:W-:Y:S05]  /*c360*/  BSYNC B0 ;  /* 0x0000000000007941 */ /* 0x000fea0003800000 */
.L_x_379:
[----:B------:R-:W-:Y:S04]  /*c370*/  IMAD.MOV.U32 R132, RZ, RZ, c[0x0][0x32c] ;  /* 0x0000cb00ff847624 */ /* 0x000fe800078e00ff */
[----:B------:R-:W-:Y:S04]  /*c380*/  IMAD R132, R141, R132, -UR6 ;  /* 0x800000068d847e24 */ /* 0x000fe8000f8e0284 */
[----:B------:R-:W-:Y:S05]  /*c390*/  IMAD.IADD R134, R132, 0x1, -R205 ;  /* 0x0000000184867824 */ /* 0x000fea00078e0acd */
[----:B------:R-:W-:Y:S02]  /*c3a0*/  IADD3 R132, R134, c[0x0][0x32c], RZ ;  /* 0x0000cb0086847a10 */ /* 0x000fe40007ffe0ff */
[----:B------:R-:W-:Y:S02]  /*c3b0*/  IMNMX R137, R137, R134, !PT ;  /* 0x0000008689897217 */ /* 0x000fe40007800200 */
[----:B------:R-:W-:Y:S02]  /*c3c0*/  IMNMX R139, R139, R132, PT ;  /* 0x000000848b8b7217 */ /* 0x000fe40003800200 */
.L_x_378:
[----:B------:R-:W-:Y:S06]  /*c3d0*/  UISETP.GT.AND UP0, UPT, UR13, -0x1, UPT ;  /* 0xffffffff0d00788c */ /* 0x000fec000bf04270 */
[----:B------:R-:W-:Y:S04]  /*c3e0*/  PLOP3.LUT P0, PT, PT, PT, UP0, 0x80, 0x0 ;  /* 0x000000000000781c */ /* 0x000fe80003f0f008 */
[C---:B------:R-:W-:Y:S02]  /*c3f0*/  ISETP.GT.AND P4, PT, R137.reuse, 0x1, P0 ;  /* 0x000000018900780c */ /* 0x040fe40000784270 */
[----:B------:R-:W-:Y:S02]  /*c400*/  ISETP.GT.AND P5, PT, R137, RZ, P0 ;  /* 0x000000ff8900720c */ /* 0x000fe400007a4270 */
[C---:B------:R-:W-:Y:S02]  /*c410*/  ISETP.LT.OR P4, PT, R139.reuse, 0x2, P4 ;  /* 0x000000028b00780c */ /* 0x040fe40002781670 */
[----:B------:R-:W-:Y:S02]  /*c420*/  ISETP.LT.OR P5, PT, R139, 0x1, P5 ;  /* 0x000000018b00780c */ /* 0x000fe40002fa1670 */
[----:B-1----:R-:W-:Y:S02]  /*c430*/  FSEL R150, R5, -INF , !P4 ;  /* 0xff80000005967808 */ /* 0x002fe40006000000 */
[C---:B------:R-:W-:Y:S02]  /*c440*/  ISETP.GT.AND P4, PT, R137.reuse, 0x10, P0 ;  /* 0x000000108900780c */ /* 0x040fe40000784270 */
[----:B------:R-:W-:Y:S02]  /*c450*/  ISETP.GT.AND P6, PT, R137, 0x8, P0 ;  /* 0x000000088900780c */ /* 0x000fe400007c4270 */
[----:B------:R-:W-:Y:S02]  /*c460*/  ISETP.LT.OR P4, PT, R139, 0x11, P4 ;  /* 0x000000118b00780c */ /* 0x000fe40002781670 */
[----:B------:R-:W-:Y:S02]  /*c470*/  FSEL R148, R4, -INF , !P5 ;  /* 0xff80000004947808 */ /* 0x000fe40006800000 */
[C---:B------:R-:W-:Y:S02]  /*c480*/  ISETP.GT.AND P5, PT, R137.reuse, 0x9, P0 ;  /* 0x000000098900780c */ /* 0x040fe400007a4270 */
[----:B------:R-:W-:Y:S02]  /*c490*/  FSEL R138, R12, -INF , !P4 ;  /* 0xff8000000c8a7808 */ /* 0x000fe40006000000 */
[----:B------:R-:W-:Y:S01]  /*c4a0*/  ISETP.GT.AND P4, PT, R137, 0x19, P0 ;  /* 0x000000198900780c */ /* 0x000fe20000784270 */
[----:B------:R-:W1:Y:S01]  /*c4b0*/  SHFL.IDX PT, R12, R0, 0x1, 0x1c1f ;  /* 0x003c1f00000c7f89 */ /* 0x000e6200000e0000 */
        /* <DEDUP_REMOVED lines=8> */
[----:B------:R-:W-:Y:S02]  /*c540*/  ISETP.GT.AND P4, PT, R137, 0x28, P0 ;  /* 0x000000288900780c */ /* 0x000fe40000784270 */
[C---:B------:R-:W-:Y:S02]  /*c550*/  ISETP.LT.OR P6, PT, R139.reuse, 0x12, P6 ;  /* 0x000000128b00780c */ /* 0x040fe400037c1670 */
[C---:B------:R-:W-:Y:S02]  /*c560*/  ISETP.LT.OR P5, PT, R139.reuse, 0x19, P5 ;  /* 0x000000198b00780c */ /* 0x040fe40002fa1670 */
[----:B------:R-:W-:Y:S01]  /*c570*/  ISETP.LT.OR P4, PT, R139, 0x29, P4 ;  /* 0x000000298b00780c */ /* 0x000fe20002781670 */
[--C-:B-1----:R-:W-:Y:S01]  /*c580*/  IMAD.IADD R0, R135, 0x1, R12.reuse ;  /* 0x0000000187007824 */ /* 0x102fe200078e020c */
[----:B------:R-:W-:Y:S01]  /*c590*/  FSEL R136, R13, -INF , !P6 ;  /* 0xff8000000d887808 */ /* 0x000fe20007000000 */
[----:B------:R-:W-:Y:S01]  /*c5a0*/  IMAD.IADD R4, R133, 0x1, R12 ;  /* 0x0000000185047824 */ /* 0x000fe200078e020c */
        /* <DEDUP_REMOVED lines=39> */
.L_x_384:
[----:B------:R-:W-:Y:S04]  /*c820*/  MOV R5, c[0x0][0x32c] ;  /* 0x0000cb0000057a02 */ /* 0x000fe80000000f00 */
[----:B------:R-:W-:Y:S11]  /*c830*/  ISETP.NE.AND P4, PT, R5, 0x1, PT ;  /* 0x000000010500780c */ /* 0x000ff60003f85270 */
[----:B------:R-:W-:Y:S02]  /*c840*/  @!UPT UIADD3 URZ, URZ, URZ, URZ ;  /* 0x0000003f3f3ff290 */ /* 0x000fe4000fffe03f */
[----:B------:R-:W-:Y:S05]  /*c850*/  @P4 IMAD.HI.U32 R5, R12, c[0x0][0x330], RZ ;  /* 0x0000cc000c054a27 */ /* 0x000fea00078e00ff */
[----:B------:R-:W-:Y:S02]  /*c860*/  @P4 SHF.R.U32.HI R12, RZ, c[0x0][0x334], R5 ;  /* 0x0000cd00ff0c4a19 */ /* 0x000fe40000011605 */
.L_x_385:
[----:B------:R-:W-:Y:S05]  /*c870*/  BSYNC B0 ;  /* 0x0000000000007941 */ /* 0x000fea0003800000 */
.L_x_383:
[----:B------:R-:W-:Y:S04]  /*c880*/  IMAD.MOV.U32 R5, RZ, RZ, c[0x0][0x32c] ;  /* 0x0000cb00ff057624 */ /* 0x000fe800078e00ff */
[----:B------:R-:W-:Y:S04]  /*c890*/  IMAD R12, R12, R5, -UR6 ;  /* 0x800000060c0c7e24 */ /* 0x000fe8000f8e0205 */
[----:B------:R-:W-:Y:S05]  /*c8a0*/  IMAD.IADD R9, R12, 0x1, -R205 ;  /* 0x000000010c097824 */ /* 0x000fea00078e0acd */
[----:B------:R-:W-:Y:S02]  /*c8b0*/  IADD3 R5, R9, c[0x0][0x32c], RZ ;  /* 0x0000cb0009057a10 */ /* 0x000fe40007ffe0ff */
[----:B------:R-:W-:Y:S02]  /*c8c0*/  IMNMX R4, R4, R9, !PT ;  /* 0x0000000904047217 */ /* 0x000fe40007800200 */
[----:B------:R-:W-:Y:S02]  /*c8d0*/  IMNMX R0, R0, R5, PT ;  /* 0x0000000500007217 */ /* 0x000fe40003800200 */
.L_x_382:
        /* <DEDUP_REMOVED lines=9> */
[----:B------:R-:W-:Y:S02]  /*c970*/  FSEL R21, R6, -INF , !P6 ;  /* 0xff80000006157808 */ /* 0x000fe40007000000 */
[----:B------:R-:W-:Y:S02]  /*c980*/  FMNMX.FTZ R5, R138, R5, !PT ;  /* 0x000000058a057209 */ /* 0x000fe40007810000 */
[----:B------:R-:W-:Y:S02]  /*c990*/  ISETP.LT.OR P5, PT, R0, 0x2, P5 ;  /* 0x000000020000780c */ /* 0x000fe40002fa1670 */
[----:B------:R-:W-:Y:S02]  /*c9a0*/  FMNMX.FTZ R5, R136, R5, !PT ;  /* 0x0000000588057209 */ /* 0x000fe40007810000 */
[----:B------:R-:W-:Y:S02]  /*c9b0*/  ISETP.GT.AND P4, PT, R4, 0x8, P0 ;  /* 0x000000080400780c */ /* 0x000fe40000784270 */
[----:B------:R-:W-:Y:S02]  /*c9c0*/  FMNMX.FTZ R5, R134, R5, !PT ;  /* 0x0000000586057209 */ /* 0x000fe40007810000 */
[----:B------:R-:W-:Y:S02]  /*c9d0*/  FMNMX.FTZ R6, R21, R2, !PT ;  /* 0x0000000215067209 */ /* 0x000fe40007810000 */
[----:B------:R-:W-:Y:S02]  /*c9e0*/  FMNMX.FTZ R5, R132, R5, !PT ;  /* 0x0000000584057209 */ /* 0x000fe40007810000 */
[----:B------:R-:W-:Y:S02]  /*c9f0*/  ISETP.GT.AND P6, PT, R4, 0x9, P0 ;  /* 0x000000090400780c */ /* 0x000fe400007c4270 */
[----:B------:R-:W-:Y:S02]  /*ca00*/  ISETP.LT.OR P4, PT, R0, 0x9, P4 ;  /* 0x000000090000780c */ /* 0x000fe40002781670 */
[----:B------:R-:W-:Y:S02]  /*ca10*/  FSEL R17, R7, -INF , !P5 ;  /* 0xff80000007117808 */ /* 0x000fe40006800000 */
[----:B------:R-:W-:Y:S02]  /*ca20*/  FMNMX.FTZ R5, R168, R5, !PT ;  /* 0x00000005a8057209 */ /* 0x000fe40007810000 */
[----:B------:R-:W-:Y:S02]  /*ca30*/  ISETP.GT.AND P5, PT, R4, 0x10, P0 ;  /* 0x000000100400780c */ /* 0x000fe400007a4270 */
[----:B------:R-:W-:Y:S02]  /*ca40*/  ISETP.LT.OR P6, PT, R0, 0xa, P6 ;  /* 0x0000000a0000780c */ /* 0x000fe400037c1670 */
[----:B------:R-:W-:Y:S02]  /*ca50*/  FSEL R9, R10, -INF , !P4 ;  /* 0xff8000000a097808 */ /* 0x000fe40006000000 */
[----:B------:R-:W-:Y:S02]  /*ca60*/  ISETP.GT.AND P4, PT, R4, 0x11, P0 ;  /* 0x000000110400780c */ /* 0x000fe40000784270 */
[----:B------:R-:W-:Y:S02]  /*ca70*/  FMNMX.FTZ R5, R166, R5, !PT ;  /* 0x00000005a6057209 */ /* 0x000fe40007810000 */
        /* <DEDUP_REMOVED lines=8> */
[----:B------:R-:W-:Y:S02]  /*cb00*/  FMNMX.FTZ R10, R162, R5, !PT ;  /* 0x00000005a20a7209 */ /* 0x000fe40007810000 */
[C---:B------:R-:W-:Y:S02]  /*cb10*/  ISETP.GT.AND P5, PT, R4.reuse, 0x18, P0 ;  /* 0x000000180400780c */ /* 0x040fe400007a4270 */
[----:B------:R-:W-:Y:S02]  /*cb20*/  ISETP.GT.AND P4, PT, R4, 0x19, P0 ;  /* 0x000000190400780c */ /* 0x000fe40000784270 */
[----:B------:R-:W-:Y:S02]  /*cb30*/  FMNMX.FTZ R6, R11, R6, !PT ;  /* 0x000000060b067209 */ /* 0x000fe40007810000 */
[----:B------:R-:W-:Y:S02]  /*cb40*/  FMNMX.FTZ R5, R147, R10, !PT ;  /* 0x0000000a93057209 */ /* 0x000fe40007810000 */
[----:B------:R-:W-:Y:S02]  /*cb50*/  FMNMX.FTZ R10, R137, R6, !PT ;  /* 0x00000006890a7209 */ /* 0x000fe40007810000 */
[C---:B------:R-:W-:Y:S02]  /*cb60*/  ISETP.LT.OR P5, PT, R0.reuse, 0x19, P5 ;  /* 0x000000190000780c */ /* 0x040fe40002fa1670 */
[----:B------:R-:W-:Y:S02]  /*cb70*/  ISETP.LT.OR P4, PT, R0, 0x1a, P4 ;  /* 0x0000001a0000780c */ /* 0x000fe40002781670 */
[----:B------:R-:W-:Y:S02]  /*cb80*/  FSEL R33, R18, -INF , !P5 ;  /* 0xff80000012217808 */ /* 0x000fe40006800000 */
[----:B------:R-:W-:Y:S02]  /*cb90*/  FSEL R133, R19, -INF , !P4 ;  /* 0xff80000013857808 */ /* 0x000fe40006000000 */
[----:B------:R-:W-:Y:S02]  /*cba0*/  FMNMX.FTZ R10, R135, R10, !PT ;  /* 0x0000000a870a7209 */ /* 0x000fe40007810000 */
[C---:B------:R-:W-:Y:S02]  /*cbb0*/  ISETP.GT.AND P4, PT, R4.reuse, 0x20, P0 ;  /* 0x000000200400780c */ /* 0x040fe40000784270 */
[----:B------:R-:W-:Y:S02]  /*cbc0*/  FMNMX.FTZ R10, R33, R10, !PT ;  /* 0x0000000a210a7209 */ /* 0x000fe40007810000 */
[----:B------:R-:W-:Y:S02]  /*cbd0*/  ISETP.GT.AND P6, PT, R4, 0x21, P0 ;  /* 0x000000210400780c */ /* 0x000fe400007c4270 */
[----:B------:R-:W-:Y:S02]  /*cbe0*/  ISETP.LT.OR P4, PT, R0, 0x21, P4 ;  /* 0x000000210000780c */ /* 0x000fe40002781670 */
[----:B------:R-:W-:Y:S02]  /*cbf0*/  FMNMX.FTZ R10, R133, R10, !PT ;  /* 0x0000000a850a7209 */ /* 0x000fe40007810000 */
[----:B------:R-:W-:Y:S02]  /*cc00*/  FSEL R171, R22, -INF , !P4 ;  /* 0xff80000016ab7808 */ /* 0x000fe40006000000 */
[----:B------:R-:W-:Y:S02]  /*cc10*/  ISETP.GT.AND P5, PT, R4, 0x28, P0 ;  /* 0x000000280400780c */ /* 0x000fe400007a4270 */
[----:B------:R-:W-:Y:S02]  /*cc20*/  ISETP.LT.OR P6, PT, R0, 0x22, P6 ;  /* 0x000000220000780c */ /* 0x000fe400037c1670 */
[----:B------:R-:W-:Y:S02]  /*cc30*/  ISETP.GT.AND P4, PT, R4, 0x29, P0 ;  /* 0x000000290400780c */ /* 0x000fe40000784270 */
[----:B------:R-:W-:Y:S02]  /*cc40*/  FSEL R169, R23, -INF , !P6 ;  /* 0xff80000017a97808 */ /* 0x000fe40007000000 */
[----:B------:R-:W-:Y:S02]  /*cc50*/  ISETP.LT.OR P5, PT, R0, 0x29, P5 ;  /* 0x000000290000780c */ /* 0x000fe40002fa1670 */
[----:B------:R-:W-:Y:S02]  /*cc60*/  FMNMX.FTZ R10, R171, R10, !PT ;  /* 0x0000000aab0a7209 */ /* 0x000fe40007810000 */
[----:B------:R-:W-:Y:S02]  /*cc70*/  FSEL R167, R26, -INF , !P5 ;  /* 0xff8000001aa77808 */ /* 0x000fe40006800000 */
[----:B------:R-:W-:Y:S02]  /*cc80*/  ISETP.LT.OR P4, PT, R0, 0x2a, P4 ;  /* 0x0000002a0000780c */ /* 0x000fe40002781670 */
[C---:B------:R-:W-:Y:S02]  /*cc90*/  ISETP.GT.AND P6, PT, R4.reuse, 0x30, P0 ;  /* 0x000000300400780c */ /* 0x040fe400007c4270 */
[----:B------:R-:W-:Y:S02]  /*cca0*/  FMNMX.FTZ R10, R169, R10, !PT ;  /* 0x0000000aa90a7209 */ /* 0x000fe40007810000 */
[----:B------:R-:W-:Y:S02]  /*ccb0*/  FSEL R165, R27, -INF , !P4 ;  /* 0xff8000001ba57808 */ /* 0x000fe40006000000 */
[----:B------:R-:W-:Y:S01]  /*ccc0*/  ISETP.GT.AND P5, PT, R4, 0x31, P0 ;  /* 0x000000310400780c */ /* 0x000fe200007a4270 */
[----:B------:R-:W-:Y:S01]  /*ccd0*/  LDSM.16.MT88.4 R24, [R190+0x100] ;  /* 0x00010000be18783b */ /* 0x000fe20000004200 */
[----:B------:R-:W-:Y:S02]  /*cce0*/  ISETP.LT.OR P6, PT, R0, 0x31, P6 ;  /* 0x000000310000780c */ /* 0x000fe400037c1670 */
[----:B------:R-:W-:Y:S02]  /*ccf0*/  FMNMX.FTZ R10, R167, R10, !PT ;  /* 0x0000000aa70a7209 */ /* 0x000fe40007810000 */
[----:B------:R-:W-:Y:S02]  /*cd00*/  FMNMX.FTZ R5, R146, R5, !PT ;  /* 0x0000000592057209 */ /* 0x000fe40007810000 */
[----:B------:R-:W-:Y:S02]  /*cd10*/  FSEL R145, R30, -INF , !P6 ;  /* 0xff8000001e917808 */ /* 0x000fe40007000000 */
[----:B------:R-:W-:Y:S02]  /*cd20*/  ISETP.GT.AND P4, PT, R4, 0x38, P0 ;  /* 0x000000380400780c */ /* 0x000fe40000784270 */
[----:B------:R-:W-:Y:S02]  /*cd30*/  ISETP.LT.OR P5, PT, R0, 0x32, P5 ;  /* 0x000000320000780c */ /* 0x000fe40002fa1670 */
[----:B------:R-:W-:Y:S02]  /*cd40*/  FMNMX.FTZ R10, R165, R10, !PT ;  /* 0x0000000aa50a7209 */ /* 0x000fe40007810000 */
[----:B------:R-:W-:Y:S02]  /*cd50*/  FMNMX.FTZ R5, R144, R5, !PT ;  /* 0x0000000590057209 */ /* 0x000fe40007810000 */
[----:B------:R-:W-:Y:S02]  /*cd60*/  FSEL R143, R31, -INF , !P5 ;  /* 0xff8000001f8f7808 */ /* 0x000fe40006800000 */
[----:B------:R-:W-:Y:S01]  /*cd70*/  ISETP.GT.AND P0, PT, R4, 0x39, P0 ;  /* 0x000000390400780c */ /* 0x000fe20000704270 */
[----:B------:R-:W-:Y:S01]  /*cd80*/  LDSM.16.MT88.4 R28, [R189+0x100] ;  /* 0x00010000bd1c783b */ /* 0x000fe20000004200 */
[----:B------:R-:W-:Y:S02]  /*cd90*/  FMNMX.FTZ R4, R145, R10, !PT ;  /* 0x0000000a91047209 */ /* 0x000fe40007810000 */
[----:B------:R-:W-:Y:S02]  /*cda0*/  ISETP.LT.OR P4, PT, R0, 0x39, P4 ;  /* 0x000000390000780c */ /* 0x000fe40002781670 */
[----:B------:R-:W-:Y:S02]  /*cdb0*/  FMNMX.FTZ R6, R142, R5, !PT ;  /* 0x000000058e067209 */ /* 0x000fe40007810000 */
[----:B------:R-:W-:Y:S02]  /*cdc0*/  FSEL R141, R34, -INF , !P4 ;  /* 0xff800000228d7808 */ /* 0x000fe40006000000 */
[----:B------:R-:W-:Y:S01]  /*cdd0*/  ISETP.LT.OR P0, PT, R0, 0x3a, P0 ;  /* 0x0000003a0000780c */ /* 0x000fe20000701670 */
[----:B------:R-:W1:Y:S01]  /*cde0*/  SHFL.BFLY PT, R5, R6, 0x2, 0x1f ;  /* 0x0c401f0006057f89 */ /* 0x000e6200000e0000 */
[----:B------:R-:W-:Y:S02]  /*cdf0*/  FMNMX.FTZ R0, R143, R4, !PT ;  /* 0x000000048f007209 */ /* 0x000fe40007810000 */
[----:B------:R-:W-:Y:S02]  /*ce00*/  FSEL R13, R35, -INF , !P0 ;  /* 0xff800000230d7808 */ /* 0x000fe40004000000 */
[----:B------:R-:W-:Y:S04]  /*ce10*/  FMNMX.FTZ R0, R141, R0, !PT ;  /* 0x000000008d007209 */ /* 0x000fe80007810000 */
[----:B------:R-:W-:Y:S05]  /*ce20*/  FMNMX.FTZ R7, R13, R0, !PT ;  /* 0x000000000d077209 */ /* 0x000fea0007810000 */
[----:B------:R-:W2:Y:S01]  /*ce30*/  SHFL.BFLY PT, R4, R7, 0x2, 0x1f ;  /* 0x0c401f0007047f89 */ /* 0x000ea200000e0000 */
[----:B-1----:R-:W-:Y:S07]  /*ce40*/  FMNMX.FTZ R6, R6, R5, !PT ;  /* 0x0000000506067209 */ /* 0x002fee0007810000 */
[----:B------:R-:W1:Y:S01]  /*ce50*/  SHFL.BFLY PT, R15, R6, 0x1, 0x1f ;  /* 0x0c201f00060f7f89 */ /* 0x000e6200000e0000 */
[----:B--2---:R-:W-:Y:S07]  /*ce60*/  FMNMX.FTZ R5, R7, R4, !PT ;  /* 0x0000000407057209 */ /* 0x004fee0007810000 */
[----:B------:R-:W2:Y:S01]  /*ce70*/  SHFL.BFLY PT, R12, R5, 0x1, 0x1f ;  /* 0x0c201f00050c7f89 */ /* 0x000ea200000e0000 */
[----:B-1----:R-:W-:Y:S04]  /*ce80*/  FMNMX.FTZ R0, R6, R15, !PT ;  /* 0x0000000f06007209 */ /* 0x002fe80007810000 */
[C---:B------:R-:W-:Y:S01]  /*ce90*/  FSETP.NEU.FTZ.AND P0, PT, R0.reuse, -INF , PT ;  /* 0xff8000000000780b */ /* 0x040fe20003f1d000 */
[C---:B------:R-:W-:Y:S03]  /*cea0*/  FMUL.FTZ R155, R0.reuse, c[0x0][0x2d0] ;  /* 0x0000b400009b7a20 */ /* 0x040fe60000410000 */
[----:B------:R-:W-:Y:S02]  /*ceb0*/  FSEL R4, R0, RZ, P0 ;  /* 0x000000ff00047208 */ /* 0x000fe40000000000 */
[----:B------:R-:W-:Y:S03]  /*cec0*/  FSEL R155, R155, RZ, P0 ;  /* 0x000000ff9b9b7208 */ /* 0x000fe60000000000 */
[----:B------:R-:W-:Y:S01]  /*ced0*/  FADD.FTZ R3, -R4, R3 ;  /* 0x0000000304037221 */ /* 0x000fe20000010100 */
[----:B--2---:R-:W-:Y:S01]  /*cee0*/  FMNMX.FTZ R12, R5, R12, !PT ;  /* 0x0000000c050c7209 */ /* 0x004fe20007810000 */
[--C-:B------:R-:W-:Y:S02]  /*cef0*/  FFMA.FTZ R14, R140, c[0x0][0x2d0], -R155.reuse ;  /* 0x0000b4008c0e7a23 */ /* 0x100fe4000001089b */
[--C-:B------:R-:W-:Y:S01]  /*cf00*/  FFMA.FTZ R148, R148, c[0x0][0x2d0], -R155.reuse ;  /* 0x0000b40094947a23 */ /* 0x100fe2000001089b */
[C---:B------:R-:W-:Y:S01]  /*cf10*/  FSETP.NEU.FTZ.AND P0, PT, R12.reuse, -INF , PT ;  /* 0xff8000000c00780b */ /* 0x040fe20003f1d000 */
[----:B------:R-:W-:Y:S02]  /*cf20*/  FMUL.FTZ R140, R12, c[0x0][0x2d0] ;  /* 0x0000b4000c8c7a20 */ /* 0x000fe40000410000 */
[--C-:B------:R-:W-:Y:S01]  /*cf30*/  FFMA.FTZ R15, R150, c[0x0][0x2d0], -R155.reuse ;  /* 0x0000b400960f7a23 */ /* 0x100fe2000001089b */
[----:B------:R-:W-:Y:S01]  /*cf40*/  FSEL R5, R12, RZ, P0 ;  /* 0x000000ff0c057208 */ /* 0x000fe20000000000 */
[--C-:B------:R-:W-:Y:S01]  /*cf50*/  FFMA.FTZ R149, R8, c[0x0][0x2d0], -R155.reuse ;  /* 0x0000b40008957a23 */ /* 0x100fe2000001089b */
[----:B------:R-:W-:Y:S01]  /*cf60*/  FSEL R140, R140, RZ, P0 ;  /* 0x000000ff8c8c7208 */ /* 0x000fe20000000000 */
[----:B------:R-:W-:Y:S01]  /*cf70*/  FMUL.FTZ R6, R3, c[0x0][0x2d0] ;  /* 0x0000b40003067a20 */ /* 0x000fe20000410000 */
[----:B------:R-:W-:Y:S01]  /*cf80*/  MUFU.EX2 R148, R148 ;  /* 0x0000009400947308 */ /* 0x000fe20000000800 */
[----:B------:R-:W-:Y:S01]  /*cf90*/  FADD.FTZ R5, -R5, R2 ;  /* 0x0000000205057221 */ /* 0x000fe20000010100 */
[----:B------:R-:W-:Y:S01]  /*cfa0*/  PLOP3.LUT P0, PT, PT, PT, UP0, 0x80, 0x0 ;  /* 0x000000000000781c */ /* 0x000fe20003f0f008 */
[--C-:B------:R-:W-:Y:S02]  /*cfb0*/  FFMA.FTZ R153, R21, c[0x0][0x2d0], -R140.reuse ;  /* 0x0000b40015997a23 */ /* 0x100fe4000001088c */
[----:B------:R-:W1:Y:S01]  /*cfc0*/  LDSM.16.MT88.4 R20, [R195+0x100] ;  /* 0x00010000c314783b */ /* 0x000e620000004200 */
[--C-:B------:R-:W-:Y:S02]  /*cfd0*/  FFMA.FTZ R152, R17, c[0x0][0x2d0], -R140.reuse ;  /* 0x0000b40011987a23 */ /* 0x100fe4000001088c */
[--C-:B------:R-:W-:Y:S02]  /*cfe0*/  FFMA.FTZ R151, R9, c[0x0][0x2d0], -R140.reuse ;  /* 0x0000b40009977a23 */ /* 0x100fe4000001088c */
[--C-:B------:R-:W-:Y:S01]  /*cff0*/  FFMA.FTZ R150, R11, c[0x0][0x2d0], -R140.reuse ;  /* 0x0000b4000b967a23 */ /* 0x100fe2000001088c */
[----:B------:R-:W2:Y:S01]  /*d000*/  MUFU.EX2 R3, R6 ;  /* 0x0000000600037308 */ /* 0x000ea20000000800 */
[----:B------:R-:W-:Y:S02]  /*d010*/  FMUL.FTZ R2, R5, c[0x0][0x2d0] ;  /* 0x0000b40005027a20 */ /* 0x000fe40000410000 */
[--C-:B------:R-:W-:Y:S02]  /*d020*/  FFMA.FTZ R154, R138, c[0x0][0x2d0], -R155.reuse ;  /* 0x0000b4008a9a7a23 */ /* 0x100fe4000001089b */
[--C-:B------:R-:W-:Y:S02]  /*d030*/  FFMA.FTZ R157, R136, c[0x0][0x2d0], -R155.reuse ;  /* 0x0000b400889d7a23 */ /* 0x100fe4000001089b */
[--C-:B------:R-:W-:Y:S02]  /*d040*/  FFMA.FTZ R156, R134, c[0x0][0x2d0], -R155.reuse ;  /* 0x0000b400869c7a23 */ /* 0x100fe4000001089b */
[--C-:B------:R-:W-:Y:S01]  /*d050*/  FFMA.FTZ R159, R132, c[0x0][0x2d0], -R155.reuse ;  /* 0x0000b400849f7a23 */ /* 0x100fe2000001089b */
[----:B------:R-:W3:Y:S01]  /*d060*/  MUFU.EX2 R2, R2 ;  /* 0x0000000200027308 */ /* 0x000ee20000000800 */
[--C-:B------:R-:W-:Y:S02]  /*d070*/  FFMA.FTZ R158, R137, c[0x0][0x2d0], -R140.reuse ;  /* 0x0000b400899e7a23 */ /* 0x100fe4000001088c */
[----:B------:R-:W-:Y:S01]  /*d080*/  LDSM.16.MT88.4 R136, [R189+0x2900] ;  /* 0x00290000bd88783b */ /* 0x000fe20000004200 */
[--C-:B------:R-:W-:Y:S02]  /*d090*/  FFMA.FTZ R161, R135, c[0x0][0x2d0], -R140.reuse ;  /* 0x0000b40087a17a23 */ /* 0x100fe4000001088c */
[--C-:B------:R-:W-:Y:S02]  /*d0a0*/  FFMA.FTZ R160, R33, c[0x0][0x2d0], -R140.reuse ;  /* 0x0000b40021a07a23 */ /* 0x100fe4000001088c */
[--C-:B------:R-:W-:Y:S02]  /*d0b0*/  FFMA.FTZ R163, R133, c[0x0][0x2d0], -R140.reuse ;  /* 0x0000b40085a37a23 */ /* 0x100fe4000001088c */
[----:B------:R-:W4:Y:S01]  /*d0c0*/  MUFU.EX2 R15, R15 ;  /* 0x0000000f000f7308 */ /* 0x000f220000000800 */
[----:B------:R-:W-:Y:S01]  /*d0d0*/  LDSM.16.MT88.4 R32, [R190+0x900] ;  /* 0x00090000be20783b */ /* 0x000fe20000004200 */
[--C-:B------:R-:W-:Y:S02]  /*d0e0*/  FFMA.FTZ R170, R146, c[0x0][0x2d0], -R155.reuse ;  /* 0x0000b40092aa7a23 */ /* 0x100fe4000001089b */
[C---:B--2---:R-:W-:Y:S02]  /*d0f0*/  FMUL.FTZ R4, R3.reuse, R128 ;  /* 0x0000008003047220 */ /* 0x044fe40000410000 */
[C---:B------:R-:W-:Y:S02]  /*d100*/  FMUL.FTZ R5, R3.reuse, R129 ;  /* 0x0000008103057220 */ /* 0x040fe40000410000 */
[C---:B------:R-:W-:Y:S01]  /*d110*/  FMUL.FTZ R8, R3.reuse, R124 ;  /* 0x0000007c03087220 */ /* 0x040fe20000410000 */
[----:B------:R-:W-:Y:S01]  /*d120*/  LDSM.16.MT88.4 R132, [R190+0x2900] ;  /* 0x00290000be84783b */ /* 0x000fe20000004200 */
[----:B------:R-:W-:Y:S01]  /*d130*/  MUFU.EX2 R14, R14 ;  /* 0x0000000e000e7308 */ /* 0x000fe20000000800 */
[C---:B------:R-:W-:Y:S02]  /*d140*/  FMUL.FTZ R9, R3.reuse, R125 ;  /* 0x0000007d03097220 */ /* 0x040fe40000410000 */
[C---:B------:R-:W-:Y:S02]  /*d150*/  FMUL.FTZ R100, R3.reuse, R100 ;  /* 0x0000006403647220 */ /* 0x040fe40000410000 */
[C---:B---3--:R-:W-:Y:S02]  /*d160*/  FMUL.FTZ R6, R2.reuse, R130 ;  /* 0x0000008202067220 */ /* 0x048fe40000410000 */
[C---:B------:R-:W-:Y:S02]  /*d170*/  FMUL.FTZ R7, R2.reuse, R131 ;  /* 0x0000008302077220 */ /* 0x040fe40000410000 */
[C---:B------:R-:W-:Y:S01]  /*d180*/  FMUL.FTZ R10, R2.reuse, R126 ;  /* 0x0000007e020a7220 */ /* 0x040fe20000410000 */
[----:B------:R-:W2:Y:S01]  /*d190*/  MUFU.EX2 R149, R149 ;  /* 0x0000009500957308 */ /* 0x000ea20000000800 */
[C---:B------:R-:W-:Y:S01]  /*d1a0*/  FMUL.FTZ R11, R2.reuse, R127 ;  /* 0x0000007f020b7220 */ /* 0x040fe20000410000 */
[----:B------:R-:W-:Y:S01]  /*d1b0*/  LDSM.16.MT88.4 R128, [R195+0x2900] ;  /* 0x00290000c380783b */ /* 0x000fe20000004200 */
[----:B------:R-:W-:Y:S01]  /*d1c0*/  FMUL.FTZ R101, R3, R101 ;  /* 0x0000006503657220 */ /* 0x000fe20000410000 */
[----:B----4-:R-:W-:Y:S01]  /*d1d0*/  F2FP.BF16.PACK_AB R16, R15, R148 ;  /* 0x000000940f10723e */ /* 0x010fe200000010ff */
[C---:B------:R-:W-:Y:S02]  /*d1e0*/  FMUL.FTZ R102, R2.reuse, R102 ;  /* 0x0000006602667220 */ /* 0x040fe40000410000 */
[C---:B------:R-:W-:Y:S02]  /*d1f0*/  FMUL.FTZ R103, R2.reuse, R103 ;  /* 0x0000006702677220 */ /* 0x040fe40000410000 */
[C---:B------:R-:W-:Y:S01]  /*d200*/  FMUL.FTZ R104, R3.reuse, R104 ;  /* 0x0000006803687220 */ /* 0x040fe20000410000 */
[----:B------:R-:W-:Y:S01]  /*d210*/  MUFU.EX2 R153, R153 ;  /* 0x0000009900997308 */ /* 0x000fe20000000800 */
[C---:B------:R-:W-:Y:S01]  /*d220*/  FMUL.FTZ R105, R3.reuse, R105 ;  /* 0x0000006903697220 */ /* 0x040fe20000410000 */
[----:B------:R-:W-:Y:S01]  /*d230*/  LDSM.16.MT88.4 R124, [R188+0x900] ;  /* 0x00090000bc7c783b */ /* 0x000fe20000004200 */
[C---:B------:R-:W-:Y:S02]  /*d240*/  FMUL.FTZ R106, R2.reuse, R106 ;  /* 0x0000006a026a7220 */ /* 0x040fe40000410000 */
[C---:B------:R-:W-:Y:S02]  /*d250*/  FMUL.FTZ R107, R2.reuse, R107 ;  /* 0x0000006b026b7220 */ /* 0x040fe40000410000 */
[C---:B------:R-:W-:Y:S02]  /*d260*/  FMUL.FTZ R108, R3.reuse, R108 ;  /* 0x0000006c036c7220 */ /* 0x040fe40000410000 */
[----:B------:R-:W-:Y:S01]  /*d270*/  FMUL.FTZ R109, R3, R109 ;  /* 0x0000006d036d7220 */ /* 0x000fe20000410000 */
[----:B------:R-:W3:Y:S01]  /*d280*/  MUFU.EX2 R152, R152 ;  /* 0x0000009800987308 */ /* 0x000ee20000000800 */
[C---:B------:R-:W-:Y:S02]  /*d290*/  FMUL.FTZ R110, R2.reuse, R110 ;  /* 0x0000006e026e7220 */ /* 0x040fe40000410000 */
[C---:B------:R-:W-:Y:S01]  /*d2a0*/  FMUL.FTZ R111, R2.reuse, R111 ;  /* 0x0000006f026f7220 */ /* 0x040fe20000410000 */
[----:B--2---:R-:W-:Y:S01]  /*d2b0*/  F2FP.BF16.PACK_AB R18, R149, R14 ;  /* 0x0000000e9512723e */ /* 0x004fe200000010ff */
[--C-:B------:R-:W-:Y:S02]  /*d2c0*/  FFMA.FTZ R174, R145, c[0x0][0x2d0], -R140.reuse ;  /* 0x0000b40091ae7a23 */ /* 0x100fe4000001088c */
[--C-:B------:R-:W-:Y:S02]  /*d2d0*/  FFMA.FTZ R221, R143, c[0x0][0x2d0], -R140.reuse ;  /* 0x0000b4008fdd7a23 */ /* 0x100fe4000001088c */
[--C-:B------:R-:W-:Y:S01]  /*d2e0*/  FFMA.FTZ R220, R141, c[0x0][0x2d0], -R140.reuse ;  /* 0x0000b4008ddc7a23 */ /* 0x100fe2000001088c */
        /* <DEDUP_REMOVED lines=9> */
[----:B---3--:R-:W-:Y:S01]  /*d380*/  F2FP.BF16.PACK_AB R17, R152, R153 ;  /* 0x000000999811723e */ /* 0x008fe200000010ff */
[C---:B------:R-:W-:Y:S02]  /*d390*/  FMUL.FTZ R119, R2.reuse, R119 ;  /* 0x0000007702777220 */ /* 0x040fe40000410000 */
        /* <DEDUP_REMOVED lines=8> */
[----:B------:R-:W3:Y:S01]  /*d420*/  MUFU.EX2 R157, R157 ;  /* 0x0000009d009d7308 */ /* 0x000ee20000000800 */
[----:B------:R-:W-:Y:S02]  /*d430*/  FMUL.FTZ R39, R2, R39 ;  /* 0x0000002702277220 */ /* 0x000fe40000410000 */
[C---:B------:R-:W-:Y:S01]  /*d440*/  FMUL.FTZ R40, R3.reuse, R40 ;  /* 0x0000002803287220 */ /* 0x040fe20000410000 */
[----:B--2---:R-:W-:Y:S01]  /*d450*/  F2FP.BF16.PACK_AB R19, R150, R151 ;  /* 0x000000979613723e */ /* 0x004fe200000010ff */
[C---:B------:R-:W-:Y:S02]  /*d460*/  FMUL.FTZ R41, R3.reuse, R41 ;  /* 0x0000002903297220 */ /* 0x040fe40000410000 */
[C---:B------:R-:W-:Y:S02]  /*d470*/  FMUL.FTZ R42, R2.reuse, R42 ;  /* 0x0000002a022a7220 */ /* 0x040fe40000410000 */
[C---:B------:R-:W-:Y:S01]  /*d480*/  FMUL.FTZ R43, R2.reuse, R43 ;  /* 0x0000002b022b7220 */ /* 0x040fe20000410000 */
[----:B------:R-:W-:Y:S01]  /*d490*/  MUFU.EX2 R156, R156 ;  /* 0x0000009c009c7308 */ /* 0x000fe20000000800 */
[C---:B-1----:R-:W-:Y:S05]  /*d4a0*/  HMMA.16816.F32.BF16 R4, R16.reuse, R20, R4 ;  /* 0x000000141004723c */ /* 0x042fea0000041804 */
[C---:B------:R-:W-:Y:S02]  /*d4b0*/  FMUL.FTZ R44, R3.reuse, R44 ;  /* 0x0000002c032c7220 */ /* 0x040fe40000410000 */
[C---:B------:R-:W-:Y:S01]  /*d4c0*/  FMUL.FTZ R45, R3.reuse, R45 ;  /* 0x0000002d032d7220 */ /* 0x040fe20000410000 */
[C---:B------:R-:W-:Y:S01]  /*d4d0*/  HMMA.16816.F32.BF16 R8, R16.reuse, R22, R8 ;  /* 0x000000161008723c */ /* 0x040fe20000041808 */
[----:B------:R-:W1:Y:S01]  /*d4e0*/  LDSM.16.MT88.4 R20, [R188+0x100] ;  /* 0x00010000bc14783b */ /* 0x000e620000004200 */
[----:B------:R-:W2:Y:S02]  /*d4f0*/  MUFU.EX2 R159, R159 ;  /* 0x0000009f009f7308 */ /* 0x000ea40000000800 */
[C---:B------:R-:W-:Y:S02]  /*d500*/  FMUL.FTZ R46, R2.reuse, R46 ;  /* 0x0000002e022e7220 */ /* 0x040fe40000410000 */
[C---:B------:R-:W-:Y:S02]  /*d510*/  FMUL.FTZ R47, R2.reuse, R47 ;  /* 0x0000002f022f7220 */ /* 0x040fe40000410000 */
[C---:B------:R-:W-:Y:S04]  /*d520*/  HMMA.16816.F32.BF16 R100, R16.reuse, R24, R100 ;  /* 0x000000181064723c */ /* 0x040fe80000041864 */
[C---:B------:R-:W-:Y:S01]  /*d530*/  FMUL.FTZ R48, R3.reuse, R48 ;  /* 0x0000003003307220 */ /* 0x040fe20000410000 */
[----:B------:R-:W-:Y:S01]  /*d540*/  MUFU.EX2 R158, R158 ;  /* 0x0000009e009e7308 */ /* 0x000fe20000000800 */
[C---:B------:R-:W-:Y:S02]  /*d550*/  FMUL.FTZ R49, R3.reuse, R49 ;  /* 0x0000003103317220 */ /* 0x040fe40000410000 */
[C---:B------:R-:W-:Y:S01]  /*d560*/  HMMA.16816.F32.BF16 R104, R16.reuse, R26, R104 ;  /* 0x0000001a1068723c */ /* 0x040fe20000041868 */
[----:B------:R-:W4:Y:S03]  /*d570*/  LDSM.16.MT88.4 R24, [R195+0x2100] ;  /* 0x00210000c318783b */ /* 0x000f260000004200 */
[C---:B------:R-:W-:Y:S02]  /*d580*/  FMUL.FTZ R50, R2.reuse, R50 ;  /* 0x0000003202327220 */ /* 0x040fe40000410000 */
[C---:B------:R-:W-:Y:S01]  /*d590*/  FMUL.FTZ R51, R2.reuse, R51 ;  /* 0x0000003302337220 */ /* 0x040fe20000410000 */
[----:B------:R-:W5:Y:S01]  /*d5a0*/  MUFU.EX2 R161, R161 ;  /* 0x000000a100a17308 */ /* 0x000f620000000800 */
[C---:B------:R-:W-:Y:S04]  /*d5b0*/  HMMA.16816.F32.BF16 R108, R16.reuse, R28, R108 ;  /* 0x0000001c106c723c */ /* 0x040fe8000004186c */
[C---:B------:R-:W-:Y:S02]  /*d5c0*/  FMUL.FTZ R52, R3.reuse, R52 ;  /* 0x0000003403347220 */ /* 0x040fe40000410000 */
[C---:B------:R-:W-:Y:S02]  /*d5d0*/  FMUL.FTZ R53, R3.reuse, R53 ;  /* 0x0000003503357220 */ /* 0x040fe40000410000 */
[C---:B------:R-:W-:Y:S01]  /*d5e0*/  HMMA.16816.F32.BF16 R112, R16.reuse, R30, R112 ;  /* 0x0000001e1070723c */ /* 0x040fe20000041870 */
[----:B------:R-:W2:Y:S01]  /*d5f0*/  LDSM.16.MT88.4 R28, [R190+0x2100] ;  /* 0x00210000be1c783b */ /* 0x000ea20000004200 */
[----:B------:R-:W-:Y:S02]  /*d600*/  MUFU.EX2 R160, R160 ;  /* 0x000000a000a07308 */ /* 0x000fe40000000800 */
[C---:B------:R-:W-:Y:S02]  /*d610*/  FMUL.FTZ R54, R2.reuse, R54 ;  /* 0x0000003602367220 */ /* 0x040fe40000410000 */
[C---:B------:R-:W-:Y:S02]  /*d620*/  FMUL.FTZ R55, R2.reuse, R55 ;  /* 0x0000003702377220 */ /* 0x040fe40000410000 */
[C---:B------:R-:W-:Y:S01]  /*d630*/  FMUL.FTZ R56, R3.reuse, R56 ;  /* 0x0000003803387220 */ /* 0x040fe20000410000 */
[C---:B-1----:R-:W-:Y:S03]  /*d640*/  HMMA.16816.F32.BF16 R116, R16.reuse, R20, R116 ;  /* 0x000000141074723c */ /* 0x042fe60000041874 */
[C---:B------:R-:W-:Y:S01]  /*d650*/  FMUL.FTZ R57, R3.reuse, R57 ;  /* 0x0000003903397220 */ /* 0x040fe20000410000 */
[----:B------:R-:W1:Y:S01]  /*d660*/  MUFU.EX2 R163, R163 ;  /* 0x000000a300a37308 */ /* 0x000e620000000800 */
[C---:B------:R-:W-:Y:S02]  /*d670*/  FMUL.FTZ R58, R2.reuse, R58 ;  /* 0x0000003a023a7220 */ /* 0x040fe40000410000 */
[C---:B------:R-:W-:Y:S01]  /*d680*/  FMUL.FTZ R59, R2.reuse, R59 ;  /* 0x0000003b023b7220 */ /* 0x040fe20000410000 */
        /* <DEDUP_REMOVED lines=12> */
[C---:B------:R-:W-:Y:S02]  /*d750*/  FMUL.FTZ R65, R3.reuse, R65 ;  /* 0x0000004103417220 */ /* 0x040fe40000410000 */
[C---:B--2---:R-:W-:Y:S04]  /*d760*/  HMMA.16816.F32.BF16 R44, R16.reuse, R28, R44 ;  /* 0x0000001c102c723c */ /* 0x044fe8000004182c */
[C---:B------:R-:W-:Y:S01]  /*d770*/  FMUL.FTZ R66, R2.reuse, R66 ;  /* 0x0000004202427220 */ /* 0x040fe20000410000 */
[----:B------:R-:W-:Y:S01]  /*d780*/  MUFU.EX2 R221, R221 ;  /* 0x000000dd00dd7308 */ /* 0x000fe20000000800 */
[C---:B------:R-:W-:Y:S02]  /*d790*/  FMUL.FTZ R67, R2.reuse, R67 ;  /* 0x0000004302437220 */ /* 0x040fe40000410000 */
[C---:B------:R-:W-:Y:S01]  /*d7a0*/  HMMA.16816.F32.BF16 R48, R16.reuse, R30, R48 ;  /* 0x0000001e1030723c */ /* 0x040fe20000041830 */
[----:B------:R-:W2:Y:S03]  /*d7b0*/  LDSM.16.MT88.4 R28, [R195+0x4100] ;  /* 0x00410000c31c783b */ /* 0x000ea60000004200 */
[C---:B------:R-:W-:Y:S02]  /*d7c0*/  FMUL.FTZ R68, R3.reuse, R68 ;  /* 0x0000004403447220 */ /* 0x040fe40000410000 */
[C---:B------:R-:W-:Y:S01]  /*d7d0*/  FMUL.FTZ R69, R3.reuse, R69 ;  /* 0x0000004503457220 */ /* 0x040fe20000410000 */
[----:B------:R-:W-:Y:S01]  /*d7e0*/  MUFU.EX2 R220, R220 ;  /* 0x000000dc00dc7308 */ /* 0x000fe20000000800 */
        /* <DEDUP_REMOVED lines=9> */
[C---:B----4-:R-:W-:Y:S04]  /*d880*/  HMMA.16816.F32.BF16 R60, R16.reuse, R24, R60 ;  /* 0x00000018103c723c */ /* 0x050fe8000004183c */
[C---:B------:R-:W-:Y:S02]  /*d890*/  FMUL.FTZ R76, R3.reuse, R76 ;  /* 0x0000004c034c7220 */ /* 0x040fe40000410000 */
[C---:B------:R-:W-:Y:S02]  /*d8a0*/  FMUL.FTZ R77, R3.reuse, R77 ;  /* 0x0000004d034d7220 */ /* 0x040fe40000410000 */
[C---:B------:R-:W-:Y:S01]  /*d8b0*/  HMMA.16816.F32.BF16 R64, R16.reuse, R26, R64 ;  /* 0x0000001a1040723c */ /* 0x040fe20000041840 */
[----:B------:R-:W4:Y:S03]  /*d8c0*/  LDSM.16.MT88.4 R24, [R189+0x4100] ;  /* 0x00410000bd18783b */ /* 0x000f260000004200 */
        /* <DEDUP_REMOVED lines=21> */
[C---:B------:R-:W-:Y:S04]  /*da20*/  FMUL.FTZ R92, R3.reuse, R92 ;  /* 0x0000005c035c7220 */ /* 0x040fe80000410000 */
[C---:B------:R-:W-:Y:S01]  /*da30*/  FMUL.FTZ R93, R3.reuse, R93 ;  /* 0x0000005d035d7220 */ /* 0x040fe20000410000 */
[C---:B------:R-:W-:Y:S01]  /*da40*/  HMMA.16816.F32.BF16 R88, R16.reuse, R26, R88 ;  /* 0x0000001a1058723c */ /* 0x040fe20000041858 */
[----:B------:R-:W4:Y:S02]  /*da50*/  LDSM.16.MT88.4 R24, [R189+0x900] ;  /* 0x00090000bd18783b */ /* 0x000f240000004200 */
[C---:B------:R-:W-:Y:S02]  /*da60*/  FMUL.FTZ R94, R2.reuse, R94 ;  /* 0x0000005e025e7220 */ /* 0x040fe40000410000 */
[C---:B------:R-:W-:Y:S02]  /*da70*/  FMUL.FTZ R95, R2.reuse, R95 ;  /* 0x0000005f025f7220 */ /* 0x040fe40000410000 */
[C---:B------:R-:W-:Y:S02]  /*da80*/  FMUL.FTZ R96, R3.reuse, R96 ;  /* 0x0000006003607220 */ /* 0x040fe40000410000 */
[----:B------:R-:W-:Y:S03]  /*da90*/  FMUL.FTZ R97, R3, R97 ;  /* 0x0000006103617220 */ /* 0x000fe60000410000 */
[C---:B--2---:R-:W-:Y:S03]  /*daa0*/  HMMA.16816.F32.BF16 R92, R16.reuse, R28, R92 ;  /* 0x0000001c105c723c */ /* 0x044fe6000004185c */
[C---:B------:R-:W-:Y:S02]  /*dab0*/  FMUL.FTZ R98, R2.reuse, R98 ;  /* 0x0000006202627220 */ /* 0x040fe40000410000 */
[----:B------:R-:W-:Y:S02]  /*dac0*/  FMUL.FTZ R99, R2, R99 ;  /* 0x0000006302637220 */ /* 0x000fe40000410000 */
[--C-:B------:R-:W-:Y:S02]  /*dad0*/  FFMA.FTZ R168, R168, c[0x0][0x2d0], -R155.reuse ;  /* 0x0000b400a8a87a23 */ /* 0x100fe4000001089b */
[--C-:B------:R-:W-:Y:S03]  /*dae0*/  FFMA.FTZ R173, R166, c[0x0][0x2d0], -R155.reuse ;  /* 0x0000b400a6ad7a23 */ /* 0x100fe6000001089b */
[----:B------:R-:W-:Y:S01]  /*daf0*/  HMMA.16816.F32.BF16 R96, R16, R30, R96 ;  /* 0x0000001e1060723c */ /* 0x000fe20000041860 */
[----:B------:R-:W-:Y:S01]  /*db00*/  LDSM.16.MT88.4 R28, [R190+0x4900] ;  /* 0x00490000be1c783b */ /* 0x000fe20000004200 */
[----:B------:R-:W-:Y:S01]  /*db10*/  MUFU.EX2 R168, R168 ;  /* 0x000000a800a87308 */ /* 0x000fe20000000800 */
[--C-:B------:R-:W-:Y:S02]  /*db20*/  FFMA.FTZ R164, R164, c[0x0][0x2d0], -R155.reuse ;  /* 0x0000b400a4a47a23 */ /* 0x100fe4000001089b */
[--C-:B------:R-:W-:Y:S02]  /*db30*/  FFMA.FTZ R175, R162, c[0x0][0x2d0], -R155.reuse ;  /* 0x0000b400a2af7a23 */ /* 0x100fe4000001089b */
[----:B---3--:R-:W-:Y:S01]  /*db40*/  F2FP.BF16.PACK_AB R16, R157, R154 ;  /* 0x0000009a9d10723e */ /* 0x008fe200000010ff */
[--C-:B------:R-:W-:Y:S01]  /*db50*/  FFMA.FTZ R162, R171, c[0x0][0x2d0], -R140.reuse ;  /* 0x0000b400aba27a23 */ /* 0x100fe2000001088c */
[----:B------:R-:W-:Y:S03]  /*db60*/  F2FP.BF16.PACK_AB R18, R159, R156 ;  /* 0x0000009c9f12723e */ /* 0x000fe600000010ff */
[----:B-----5:R-:W-:Y:S01]  /*db70*/  F2FP.BF16.PACK_AB R17, R161, R158 ;  /* 0x0000009ea111723e */ /* 0x020fe200000010ff */
[--C-:B------:R-:W-:Y:S01]  /*db80*/  FFMA.FTZ R171, R144, c[0x0][0x2d0], -R155.reuse ;  /* 0x0000b40090ab7a23 */ /* 0x100fe2000001089b */
[----:B------:R-:W-:Y:S01]  /*db90*/  F2FP.BF16.PACK_AB R19, R163, R160 ;  /* 0x000000a0a313723e */ /* 0x000fe200000010ff */
[--C-:B------:R-:W-:Y:S01]  /*dba0*/  FFMA.FTZ R169, R169, c[0x0][0x2d0], -R140.reuse ;  /* 0x0000b400a9a97a23 */ /* 0x100fe2000001088c */
[----:B------:R-:W2:Y:S01]  /*dbb0*/  MUFU.EX2 R173, R173 ;  /* 0x000000ad00ad7308 */ /* 0x000ea20000000800 */
[--C-:B------:R-:W-:Y:S02]  /*dbc0*/  FFMA.FTZ R166, R167, c[0x0][0x2d0], -R140.reuse ;  /* 0x0000b400a7a67a23 */ /* 0x100fe4000001088c */
[--C-:B------:R-:W-:Y:S02]  /*dbd0*/  FFMA.FTZ R167, R147, c[0x0][0x2d0], -R155.reuse ;  /* 0x0000b40093a77a23 */ /* 0x100fe4000001089b */
[C---:B-1----:R-:W-:Y:S01]  /*dbe0*/  HMMA.16816.F32.BF16 R4, R16.reuse, R20, R4 ;  /* 0x000000141004723c */ /* 0x042fe20000041804 */
[----:B------:R-:W-:Y:S02]  /*dbf0*/  LDSM.16.MT88.4 R144, [R195+0x5900] ;  /* 0x00590000c390783b */ /* 0x000fe40000004200 */
[----:B------:R-:W-:Y:S02]  /*dc00*/  FFMA.FTZ R155, R142, c[0x0][0x2d0], -R155 ;  /* 0x0000b4008e9b7a23 */ /* 0x000fe4000001089b */
[--C-:B------:R-:W-:Y:S01]  /*dc10*/  FFMA.FTZ R165, R165, c[0x0][0x2d0], -R140.reuse ;  /* 0x0000b400a5a57a23 */ /* 0x100fe2000001088c */
[----:B------:R-:W-:Y:S01]  /*dc20*/  MUFU.EX2 R164, R164 ;  /* 0x000000a400a47308 */ /* 0x000fe20000000800 */
[----:B------:R-:W-:Y:S01]  /*dc30*/  FFMA.FTZ R140, R13, c[0x0][0x2d0], -R140 ;  /* 0x0000b4000d8c7a23 */ /* 0x000fe2000001088c */
[C---:B------:R-:W-:Y:S01]  /*dc40*/  HMMA.16816.F32.BF16 R8, R16.reuse, R22, R8 ;  /* 0x000000161008723c */ /* 0x040fe20000041808 */
[----:B------:R-:W1:Y:S03]  /*dc50*/  LDSM.16.MT88.4 R20, [R188+0x2900] ;  /* 0x00290000bc14783b */ /* 0x000e660000004200 */
[----:B------:R-:W-:Y:S01]  /*dc60*/  FFMA.FTZ R148, R3, R210, R148 ;  /* 0x000000d203947223 */ /* 0x000fe20000010094 */
[----:B------:R-:W-:Y:S01]  /*dc70*/  MOV R3, R0 ;  /* 0x0000000000037202 */ /* 0x000fe20000000f00 */
[----:B------:R-:W-:Y:S01]  /*dc80*/  FFMA.FTZ R153, R2, R211, R153 ;  /* 0x000000d302997223 */ /* 0x000fe20000010099 */
[----:B------:R-:W-:Y:S01]  /*dc90*/  MOV R2, R12 ;  /* 0x0000000c00027202 */ /* 0x000fe20000000f00 */
[C---:B------:R-:W-:Y:S01]  /*dca0*/  HMMA.16816.F32.BF16 R100, R16.reuse, R32, R100 ;  /* 0x000000201064723c */ /* 0x040fe20000041864 */
[----:B------:R3:W-:Y:S03]  /*dcb0*/  MUFU.EX2 R13, R140 ;  /* 0x0000008c000d7308 */ /* 0x0007e60000000800 */
[----:B------:R-:W-:Y:S02]  /*dcc0*/  FADD.FTZ R15, R15, R148 ;  /* 0x000000940f0f7221 */ /* 0x000fe40000010000 */
[----:B------:R-:W-:Y:S02]  /*dcd0*/  FADD.FTZ R152, R152, R153 ;  /* 0x0000009998987221 */ /* 0x000fe40000010000 */
[C---:B------:R-:W-:Y:S01]  /*dce0*/  HMMA.16816.F32.BF16 R104, R16.reuse, R34, R104 ;  /* 0x000000221068723c */ /* 0x040fe20000041868 */
[----:B------:R-:W-:Y:S02]  /*dcf0*/  LDSM.16.MT88.4 R32, [R189+0x4900] ;  /* 0x00490000bd20783b */ /* 0x000fe40000004200 */
[----:B------:R-:W5:Y:S01]  /*dd00*/  MUFU.EX2 R175, R175 ;  /* 0x000000af00af7308 */ /* 0x000f620000000800 */
[----:B------:R-:W-:Y:S04]  /*dd10*/  FADD.FTZ R14, R14, R15 ;  /* 0x0000000f0e0e7221 */ /* 0x000fe80000010000 */
[C---:B----4-:R-:W-:Y:S04]  /*dd20*/  HMMA.16816.F32.BF16 R108, R16.reuse, R24, R108 ;  /* 0x00000018106c723c */ /* 0x050fe8000004186c */
[----:B------:R-:W-:Y:S01]  /*dd30*/  FADD.FTZ R149, R149, R14 ;  /* 0x0000000e95957221 */ /* 0x000fe20000010000 */
[----:B------:R-:W-:Y:S03]  /*dd40*/  MUFU.EX2 R162, R162 ;  /* 0x000000a200a27308 */ /* 0x000fe60000000800 */
[C---:B------:R-:W-:Y:S01]  /*dd50*/  HMMA.16816.F32.BF16 R112, R16.reuse, R26, R112 ;  /* 0x0000001a1070723c */ /* 0x040fe20000041870 */
[----:B------:R-:W4:Y:S03]  /*dd60*/  LDSM.16.MT88.4 R24, [R195+0x4900] ;  /* 0x00490000c318783b */ /* 0x000f260000004200 */
[----:B------:R-:W-:Y:S03]  /*dd70*/  FADD.FTZ R154, R154, R149 ;  /* 0x000000959a9a7221 */ /* 0x000fe60000010000 */
[----:B------:R-:W1:Y:S01]  /*dd80*/  MUFU.EX2 R169, R169 ;  /* 0x000000a900a97308 */ /* 0x000e620000000800 */
[C---:B------:R-:W-:Y:S01]  /*dd90*/  HMMA.16816.F32.BF16 R116, R16.reuse, R124, R116 ;  /* 0x0000007c1074723c */ /* 0x040fe20000041874 */
[----:B---3--:R-:W-:Y:S03]  /*dda0*/  LDSM.16.MT88.4 R140, [R188+0x3900] ;  /* 0x00390000bc8c783b */ /* 0x008fe60000004200 */
[----:B------:R-:W-:Y:S04]  /*ddb0*/  FADD.FTZ R157, R157, R154 ;  /* 0x0000009a9d9d7221 */ /* 0x000fe80000010000 */
[C---:B------:R-:W-:Y:S01]  /*ddc0*/  HMMA.16816.F32.BF16 R120, R16.reuse, R126, R120 ;  /* 0x0000007e1078723c */ /* 0x040fe20000041878 */
[----:B------:R-:W-:Y:S01]  /*ddd0*/  LDSM.16.MT88.4 R124, [R190+0x1100] ;  /* 0x00110000be7c783b */ /* 0x000fe20000004200 */
[----:B------:R-:W-:Y:S02]  /*dde0*/  MUFU.EX2 R166, R166 ;  /* 0x000000a600a67308 */ /* 0x000fe40000000800 */
[----:B------:R-:W-:Y:S04]  /*ddf0*/  FADD.FTZ R156, R156, R157 ;  /* 0x0000009d9c9c7221 */ /* 0x000fe80000010000 */
[C---:B------:R-:W-:Y:S04]  /*de00*/  HMMA.16816.F32.BF16 R36, R16.reuse, R128, R36 ;  /* 0x000000801024723c */ /* 0x040fe80000041824 */
[----:B------:R-:W3:Y:S01]  /*de10*/  MUFU.EX2 R165, R165 ;  /* 0x000000a500a57308 */ /* 0x000ee20000000800 */
[----:B------:R-:W-:Y:S03]  /*de20*/  FADD.FTZ R159, R159, R156 ;  /* 0x0000009c9f9f7221 */ /* 0x000fe60000010000 */
[C---:B------:R-:W-:Y:S01]  /*de30*/  HMMA.16816.F32.BF16 R40, R16.reuse, R130, R40 ;  /* 0x000000821028723c */ /* 0x040fe20000041828 */
[----:B------:R-:W-:Y:S05]  /*de40*/  LDSM.16.MT88.4 R128, [R188+0x1100] ;  /* 0x00110000bc80783b */ /* 0x000fea0000004200 */
[----:B------:R-:W1:Y:S02]  /*de50*/  MUFU.EX2 R167, R167 ;  /* 0x000000a700a77308 */ /* 0x000e640000000800 */
[C---:B------:R-:W-:Y:S08]  /*de60*/  HMMA.16816.F32.BF16 R44, R16.reuse, R132, R44 ;  /* 0x00000084102c723c */ /* 0x040ff0000004182c */
[C---:B------:R-:W-:Y:S01]  /*de70*/  HMMA.16816.F32.BF16 R48, R16.reuse, R134, R48 ;  /* 0x000000861030723c */ /* 0x040fe20000041830 */
[----:B------:R-:W-:Y:S01]  /*de80*/  LDSM.16.MT88.4 R132, [R190+0x3100] ;  /* 0x00310000be84783b */ /* 0x000fe20000004200 */
[----:B------:R-:W-:Y:S06]  /*de90*/  MUFU.EX2 R171, R171 ;  /* 0x000000ab00ab7308 */ /* 0x000fec0000000800 */
[C---:B------:R-:W-:Y:S04]  /*dea0*/  HMMA.16816.F32.BF16 R52, R16.reuse, R136, R52 ;  /* 0x000000881034723c */ /* 0x040fe80000041834 */
[----:B------:R-:W2:Y:S04]  /*deb0*/  MUFU.EX2 R172, R155 ;  /* 0x0000009b00ac7308 */ /* 0x000ea80000000800 */
[C---:B------:R-:W-:Y:S01]  /*dec0*/  HMMA.16816.F32.BF16 R56, R16.reuse, R138, R56 ;  /* 0x0000008a1038723c */ /* 0x040fe20000041838 */
[----:B------:R-:W-:Y:S07]  /*ded0*/  LDSM.16.MT88.4 R136, [R189+0x3100] ;  /* 0x00310000bd88783b */ /* 0x000fee0000004200 */
[C---:B-1----:R-:W-:Y:S08]  /*dee0*/  HMMA.16816.F32.BF16 R60, R16.reuse, R20, R60 ;  /* 0x00000014103c723c */ /* 0x042ff0000004183c */
[C---:B------:R-:W-:Y:S01]  /*def0*/  HMMA.16816.F32.BF16 R64, R16.reuse, R22, R64 ;  /* 0x000000161040723c */ /* 0x040fe20000041840 */
[----:B------:R-:W1:Y:S07]  /*df00*/  LDSM.16.MT88.4 R20, [R188+0x4900] ;  /* 0x00490000bc14783b */ /* 0x000e6e0000004200 */
[C---:B----4-:R-:W-:Y:S08]  /*df10*/  HMMA.16816.F32.BF16 R68, R16.reuse, R24, R68 ;  /* 0x000000181044723c */ /* 0x050ff00000041844 */
[C---:B------:R-:W-:Y:S01]  /*df20*/  HMMA.16816.F32.BF16 R72, R16.reuse, R26, R72 ;  /* 0x0000001a1048723c */ /* 0x040fe20000041848 */
[----:B------:R-:W4:Y:S07]  /*df30*/  LDSM.16.MT88.4 R24, [R195+0x1100] ;  /* 0x00110000c318783b */ /* 0x000f2e0000004200 */
[C---:B------:R-:W-:Y:S08]  /*df40*/  HMMA.16816.F32.BF16 R76, R16.reuse, R28, R76 ;  /* 0x0000001c104c723c */ /* 0x040ff0000004184c */
[C---:B------:R-:W-:Y:S01]  /*df50*/  HMMA.16816.F32.BF16 R80, R16.reuse, R30, R80 ;  /* 0x0000001e1050723c */ /* 0x040fe20000041850 */
[----:B------:R-:W3:Y:S07]  /*df60*/  LDSM.16.MT88.4 R28, [R189+0x1100] ;  /* 0x00110000bd1c783b */ /* 0x000eee0000004200 */
[C---:B------:R-:W-:Y:S08]  /*df70*/  HMMA.16816.F32.BF16 R84, R16.reuse, R32, R84 ;  /* 0x000000201054723c */ /* 0x040ff00000041854 */
[C---:B------:R-:W-:Y:S01]  /*df80*/  HMMA.16816.F32.BF16 R88, R16.reuse, R34, R88 ;  /* 0x000000221058723c */ /* 0x040fe20000041858 */
[----:B------:R-:W4:Y:S07]  /*df90*/  LDSM.16.MT88.4 R32, [R195+0x3100] ;  /* 0x00310000c320783b */ /* 0x000f2e0000004200 */
[C---:B-1----:R-:W-:Y:S08]  /*dfa0*/  HMMA.16816.F32.BF16 R92, R16.reuse, R20, R92 ;  /* 0x00000014105c723c */ /* 0x042ff0000004185c */
[----:B------:R-:W-:Y:S01]  /*dfb0*/  HMMA.16816.F32.BF16 R96, R16, R22, R96 ;  /* 0x000000161060723c */ /* 0x000fe20000041860 */
[----:B------:R-:W1:Y:S06]  /*dfc0*/  LDSM.16.MT88.4 R20, [R188+0x3100] ;  /* 0x00310000bc14783b */ /* 0x000e6c0000004200 */
[----:B--2---:R-:W-:Y:S01]  /*dfd0*/  F2FP.BF16.PACK_AB R16, R173, R168 ;  /* 0x000000a8ad10723e */ /* 0x004fe200000010ff */
[----:B------:R-:W-:Y:S01]  /*dfe0*/  FADD.FTZ R168, R168, R159 ;  /* 0x0000009fa8a87221 */ /* 0x000fe20000010000 */
[----:B-----5:R-:W-:Y:S03]  /*dff0*/  F2FP.BF16.PACK_AB R18, R175, R164 ;  /* 0x000000a4af12723e */ /* 0x020fe600000010ff */
[----:B------:R-:W-:Y:S01]  /*e000*/  F2FP.BF16.PACK_AB R17, R169, R162 ;  /* 0x000000a2a911723e */ /* 0x000fe200000010ff */
[----:B------:R-:W-:Y:S01]  /*e010*/  FADD.FTZ R173, R173, R168 ;  /* 0x000000a8adad7221 */ /* 0x000fe20000010000 */
[----:B---3--:R-:W-:Y:S03]  /*e020*/  F2FP.BF16.PACK_AB R19, R165, R166 ;  /* 0x000000a6a513723e */ /* 0x008fe600000010ff */
[----:B------:R-:W-:Y:S04]  /*e030*/  FADD.FTZ R164, R164, R173 ;  /* 0x000000ada4a47221 */ /* 0x000fe80000010000 */
[C---:B----4-:R-:W-:Y:S03]  /*e040*/  HMMA.16816.F32.BF16 R4, R16.reuse, R24, R4 ;  /* 0x000000181004723c */ /* 0x050fe60000041804 */
[----:B------:R-:W-:Y:S05]  /*e050*/  FADD.FTZ R164, R175, R164 ;  /* 0x000000a4afa47221 */ /* 0x000fea0000010000 */
[C---:B------:R-:W-:Y:S01]  /*e060*/  HMMA.16816.F32.BF16 R8, R16.reuse, R26, R8 ;  /* 0x0000001a1008723c */ /* 0x040fe20000041808 */
[----:B------:R-:W2:Y:S07]  /*e070*/  LDSM.16.MT88.4 R24, [R195+0x5100] ;  /* 0x00510000c318783b */ /* 0x000eae0000004200 */
[C---:B------:R-:W-:Y:S08]  /*e080*/  HMMA.16816.F32.BF16 R100, R16.reuse, R124, R100 ;  /* 0x0000007c1064723c */ /* 0x040ff00000041864 */
[C---:B------:R-:W-:Y:S01]  /*e090*/  HMMA.16816.F32.BF16 R104, R16.reuse, R126, R104 ;  /* 0x0000007e1068723c */ /* 0x040fe20000041868 */
[----:B------:R-:W-:Y:S07]  /*e0a0*/  LDSM.16.MT88.4 R124, [R195+0x1900] ;  /* 0x00190000c37c783b */ /* 0x000fee0000004200 */
[C---:B------:R-:W-:Y:S08]  /*e0b0*/  HMMA.16816.F32.BF16 R108, R16.reuse, R28, R108 ;  /* 0x0000001c106c723c */ /* 0x040ff0000004186c */
[C---:B------:R-:W-:Y:S01]  /*e0c0*/  HMMA.16816.F32.BF16 R112, R16.reuse, R30, R112 ;  /* 0x0000001e1070723c */ /* 0x040fe20000041870 */
[----:B------:R-:W3:Y:S07]  /*e0d0*/  LDSM.16.MT88.4 R28, [R190+0x5100] ;  /* 0x00510000be1c783b */ /* 0x000eee0000004200 */
[C---:B------:R-:W-:Y:S08]  /*e0e0*/  HMMA.16816.F32.BF16 R116, R16.reuse, R128, R116 ;  /* 0x000000801074723c */ /* 0x040ff00000041874 */
[C---:B------:R-:W-:Y:S08]  /*e0f0*/  HMMA.16816.F32.BF16 R120, R16.reuse, R130, R120 ;  /* 0x000000821078723c */ /* 0x040ff00000041878 */
[C---:B------:R-:W-:Y:S08]  /*e100*/  HMMA.16816.F32.BF16 R36, R16.reuse, R32, R36 ;  /* 0x000000201024723c */ /* 0x040ff00000041824 */
[C---:B------:R-:W-:Y:S01]  /*e110*/  HMMA.16816.F32.BF16 R40, R16.reuse, R34, R40 ;  /* 0x000000221028723c */ /* 0x040fe20000041828 */
[----:B------:R-:W4:Y:S07]  /*e120*/  LDSM.16.MT88.4 R32, [R189+0x5100] ;  /* 0x00510000bd20783b */ /* 0x000f2e0000004200 */
        /* <DEDUP_REMOVED lines=19> */
[----:B------:R-:W-:Y:S01]  /*e260*/  HMMA.16816.F32.BF16 R96, R16, R22, R96 ;  /* 0x000000161060723c */ /* 0x000fe20000041860 */
[----:B------:R-:W1:Y:S06]  /*e270*/  LDSM.16.MT88.4 R20, [R189+0x3900] ;  /* 0x00390000bd14783b */ /* 0x000e6c0000004200 */
[----:B------:R-:W-:Y:S01]  /*e280*/  F2FP.BF16.PACK_AB R16, R170, R167 ;  /* 0x000000a7aa10723e */ /* 0x000fe200000010ff */
[----:B------:R-:W-:Y:S01]  /*e290*/  FADD.FTZ R167, R167, R164 ;  /* 0x000000a4a7a77221 */ /* 0x000fe20000010000 */
[----:B------:R-:W-:Y:S03]  /*e2a0*/  F2FP.BF16.PACK_AB R18, R172, R171 ;  /* 0x000000abac12723e */ /* 0x000fe600000010ff */
[----:B------:R-:W-:Y:S01]  /*e2b0*/  F2FP.BF16.PACK_AB R17, R221, R174 ;  /* 0x000000aedd11723e */ /* 0x000fe200000010ff */
[----:B------:R-:W-:Y:S01]  /*e2c0*/  FADD.FTZ R170, R170, R167 ;  /* 0x000000a7aaaa7221 */ /* 0x000fe20000010000 */
[----:B------:R-:W-:Y:S03]  /*e2d0*/  F2FP.BF16.PACK_AB R19, R13, R220 ;  /* 0x000000dc0d13723e */ /* 0x000fe600000010ff */
[----:B------:R-:W-:Y:S04]  /*e2e0*/  FADD.FTZ R171, R171, R170 ;  /* 0x000000aaabab7221 */ /* 0x000fe80000010000 */
[C---:B------:R-:W-:Y:S01]  /*e2f0*/  HMMA.16816.F32.BF16 R128, R16.reuse, R124, R4 ;  /* 0x0000007c1080723c */ /* 0x040fe20000041804 */
[----:B------:R-:W5:Y:S02]  /*e300*/  LDSM.16.MT88.4 R4, [R190+0x5900] ;  /* 0x00590000be04783b */ /* 0x000f640000004200 */
[----:B------:R-:W-:Y:S05]  /*e310*/  FADD.FTZ R210, R172, R171 ;  /* 0x000000abacd27221 */ /* 0x000fea0000010000 */
[C---:B------:R-:W-:Y:S01]  /*e320*/  HMMA.16816.F32.BF16 R124, R16.reuse, R126, R8 ;  /* 0x0000007e107c723c */ /* 0x040fe20000041808 */
[----:B------:R-:W1:Y:S07]  /*e330*/  LDSM.16.MT88.4 R8, [R189+0x5900] ;  /* 0x00590000bd08783b */ /* 0x000e6e0000004200 */
[C---:B--2---:R-:W-:Y:S08]  /*e340*/  HMMA.16816.F32.BF16 R100, R16.reuse, R24, R100 ;  /* 0x000000181064723c */ /* 0x044ff00000041864 */
[C---:B------:R-:W-:Y:S08]  /*e350*/  HMMA.16816.F32.BF16 R104, R16.reuse, R26, R104 ;  /* 0x0000001a1068723c */ /* 0x040ff00000041868 */
[C---:B---3--:R-:W-:Y:S08]  /*e360*/  HMMA.16816.F32.BF16 R108, R16.reuse, R28, R108 ;  /* 0x0000001c106c723c */ /* 0x048ff0000004186c */
[C---:B------:R-:W-:Y:S08]  /*e370*/  HMMA.16816.F32.BF16 R112, R16.reuse, R30, R112 ;  /* 0x0000001e1070723c */ /* 0x040ff00000041870 */
[C---:B----4-:R-:W-:Y:S08]  /*e380*/  HMMA.16816.F32.BF16 R116, R16.reuse, R32, R116 ;  /* 0x000000201074723c */ /* 0x050ff00000041874 */
[C---:B------:R-:W-:Y:S08]  /*e390*/  HMMA.16816.F32.BF16 R120, R16.reuse, R34, R120 ;  /* 0x000000221078723c */ /* 0x040ff00000041878 */
[C---:B------:R-:W-:Y:S08]  /*e3a0*/  HMMA.16816.F32.BF16 R36, R16.reuse, R132, R36 ;  /* 0x000000841024723c */ /* 0x040ff00000041824 */
[C---:B------:R-:W-:Y:S08]  /*e3b0*/  HMMA.16816.F32.BF16 R40, R16.reuse, R134, R40 ;  /* 0x000000861028723c */ /* 0x040ff00000041828 */
[C---:B------:R-:W-:Y:S08]  /*e3c0*/  HMMA.16816.F32.BF16 R44, R16.reuse, R136, R44 ;  /* 0x00000088102c723c */ /* 0x040ff0000004182c */
[C---:B------:R-:W-:Y:S08]  /*e3d0*/  HMMA.16816.F32.BF16 R48, R16.reuse, R138, R48 ;  /* 0x0000008a1030723c */ /* 0x040ff00000041830 */
[C---:B-1----:R-:W-:Y:S08]  /*e3e0*/  HMMA.16816.F32.BF16 R52, R16.reuse, R20, R52 ;  /* 0x000000141034723c */ /* 0x042ff00000041834 */
[C---:B------:R-:W-:Y:S01]  /*e3f0*/  HMMA.16816.F32.BF16 R56, R16.reuse, R22, R56 ;  /* 0x000000161038723c */ /* 0x040fe20000041838 */
[----:B------:R-:W1:Y:S07]  /*e400*/  LDSM.16.MT88.4 R20, [R188+0x5900] ;  /* 0x00590000bc14783b */ /* 0x000e6e0000004200 */
[C---:B------:R-:W-:Y:S08]  /*e410*/  HMMA.16816.F32.BF16 R60, R16.reuse, R140, R60 ;  /* 0x0000008c103c723c */ /* 0x040ff0000004183c */
[C---:B------:R-:W-:Y:S08]  /*e420*/  HMMA.16816.F32.BF16 R64, R16.reuse, R142, R64 ;  /* 0x0000008e1040723c */ /* 0x040ff00000041840 */
[C---:B------:R-:W-:Y:S08]  /*e430*/  HMMA.16816.F32.BF16 R68, R16.reuse, R144, R68 ;  /* 0x000000901044723c */ /* 0x040ff00000041844 */
[C---:B------:R-:W-:Y:S08]  /*e440*/  HMMA.16816.F32.BF16 R72, R16.reuse, R146, R72 ;  /* 0x000000921048723c */ /* 0x040ff00000041848 */
[C---:B-----5:R-:W-:Y:S07]  /*e450*/  HMMA.16816.F32.BF16 R76, R16.reuse, R4, R76 ;  /* 0x00000004104c723c */ /* 0x060fee000004184c */
[----:B------:R-:W-:Y:S01]  /*e460*/  FADD.FTZ R5, R151, R152 ;  /* 0x0000009897057221 */ /* 0x000fe20000010000 */
[C---:B------:R-:W-:Y:S04]  /*e470*/  HMMA.16816.F32.BF16 R80, R16.reuse, R6, R80 ;  /* 0x000000061050723c */ /* 0x040fe80000041850 */
[----:B------:R-:W-:Y:S04]  /*e480*/  FADD.FTZ R5, R150, R5 ;  /* 0x0000000596057221 */ /* 0x000fe80000010000 */
[C---:B------:R-:W-:Y:S04]  /*e490*/  HMMA.16816.F32.BF16 R84, R16.reuse, R8, R84 ;  /* 0x000000081054723c */ /* 0x040fe80000041854 */
[----:B------:R-:W-:Y:S04]  /*e4a0*/  FADD.FTZ R158, R158, R5 ;  /* 0x000000059e9e7221 */ /* 0x000fe80000010000 */
[C---:B------:R-:W-:Y:S04]  /*e4b0*/  HMMA.16816.F32.BF16 R88, R16.reuse, R10, R88 ;  /* 0x0000000a1058723c */ /* 0x040fe80000041858 */
[----:B------:R-:W-:Y:S04]  /*e4c0*/  FADD.FTZ R161, R161, R158 ;  /* 0x0000009ea1a17221 */ /* 0x000fe80000010000 */
[----:B------:R-:W-:Y:S01]  /*e4d0*/  FADD.FTZ R160, R160, R161 ;  /* 0x000000a1a0a07221 */ /* 0x000fe20000010000 */
[C---:B-1----:R-:W-:Y:S03]  /*e4e0*/  HMMA.16816.F32.BF16 R92, R16.reuse, R20, R92 ;  /* 0x00000014105c723c */ /* 0x042fe6000004185c */
[----:B------:R-:W-:Y:S04]  /*e4f0*/  FADD.FTZ R163, R163, R160 ;  /* 0x000000a0a3a37221 */ /* 0x000fe80000010000 */
[----:B------:R-:W-:Y:S01]  /*e500*/  FADD.FTZ R162, R162, R163 ;  /* 0x000000a3a2a27221 */ /* 0x000fe20000010000 */
[----:B------:R-:W-:Y:S04]  /*e510*/  HMMA.16816.F32.BF16 R96, R16, R22, R96 ;  /* 0x000000161060723c */ /* 0x000fe80000041860 */
[----:B------:R-:W-:Y:S04]  /*e520*/  FADD.FTZ R169, R169, R162 ;  /* 0x000000a2a9a97221 */ /* 0x000fe80000010000 */
[----:B------:R-:W-:Y:S04]  /*e530*/  FADD.FTZ R166, R166, R169 ;  /* 0x000000a9a6a67221 */ /* 0x000fe80000010000 */
[----:B------:R-:W-:Y:S04]  /*e540*/  FADD.FTZ R165, R165, R166 ;  /* 0x000000a6a5a57221 */ /* 0x000fe80000010000 */
[----:B------:R-:W-:Y:S04]  /*e550*/  FADD.FTZ R174, R174, R165 ;  /* 0x000000a5aeae7221 */ /* 0x000fe80000010000 */
[----:B------:R-:W-:Y:S04]  /*e560*/  FADD.FTZ R221, R221, R174 ;  /* 0x000000aedddd7221 */ /* 0x000fe80000010000 */
[----:B------:R-:W-:Y:S04]  /*e570*/  FADD.FTZ R220, R220, R221 ;  /* 0x000000dddcdc7221 */ /* 0x000fe80000010000 */
[----:B------:R-:W-:Y:S01]  /*e580*/  FADD.FTZ R211, R13, R220 ;  /* 0x000000dc0dd37221 */ /* 0x000fe20000010000 */
[----:B------:R-:W-:-:S05]  /*e590*/  @P0 BRA `(.L_x_386) ;  /* 0xffffcc0000000947 */ /* 0x000fca000383ffff */
.L_x_377:
[----:B------:R-:W1:Y:S01]  /*e5a0*/  SHFL.BFLY PT, R3, R210, 0x2, 0x1f ;  /* 0x0c401f00d2037f89 */ /* 0x000e6200000e0000 */
[----:B------:R-:W-:-:S02]  /*e5b0*/  MOV R7, RZ ;  /* 0x000000ff00077202 */ /* 0x000fc40000000f00 */
[----:B------:R-:W-:Y:S01]  /*e5c0*/  MOV R4, RZ ;  /* 0x000000ff00047202 */ /* 0x000fe20000000f00 */
[----:B------:R-:W2:Y:S01]  /*e5d0*/  SHFL.BFLY PT, R2, R211, 0x2, 0x1f ;  /* 0x0c401f00d3027f89 */ /* 0x000ea200000e0000 */
[----:B------:R-:W-:Y:S01]  /*e5e0*/  PLOP3.LUT P2, PT, PT, PT, PT, 0x8, 0x0 ;  /* 0x000000000000781c */ /* 0x000fe20003f4e170 */
[----:B-1----:R-:W-:Y:S02]  /*e5f0*/  FADD.FTZ R3, R3, R210 ;  /* 0x000000d203037221 */ /* 0x002fe40000010000 */
[----:B--2---:R-:W-:-:S03]  /*e600*/  FADD.FTZ R2, R2, R211 ;  /* 0x000000d302027221 */ /* 0x004fc60000010000 */
[----:B------:R-:W1:Y:S04]  /*e610*/  SHFL.BFLY PT, R6, R3, 0x1, 0x1f ;  /* 0x0c201f0003067f89 */ /* 0x000e6800000e0000 */
[----:B------:R-:W2:Y:S01]  /*e620*/  SHFL.BFLY PT, R5, R2, 0x1, 0x1f ;  /* 0x0c201f0002057f89 */ /* 0x000ea200000e0000 */
[----:B-1----:R-:W-:Y:S02]  /*e630*/  FADD.FTZ R6, R3, R6 ;  /* 0x0000000603067221 */ /* 0x002fe40000010000 */
[----:B--2---:R-:W-:-:S03]  /*e640*/  FADD.FTZ R5, R5, R2 ;  /* 0x0000000205057221 */ /* 0x004fc60000010000 */
[----:B------:R-:W-:Y:S02]  /*e650*/  FSETP.NE.FTZ.AND P1, PT, R6, RZ, PT ;  /* 0x000000ff0600720b */ /* 0x000fe40003f35000 */
[----:B------:R-:W-:-:S11]  /*e660*/  FSETP.NE.FTZ.AND P0, PT, R5, RZ, PT ;  /* 0x000000ff0500720b */ /* 0x000fd60003f15000 */
[----:B------:R-:W1:Y:S01]  /*e670*/  @P1 MUFU.RCP R7, R6 ;  /* 0x0000000600071308 */ /* 0x000e620000001000 */
[----:B------:R-:W-:Y:S02]  /*e680*/  @P1 MOV R10, 0x3f317218 ;  /* 0x3f317218000a1802 */ /* 0x000fe40000000f00 */
[----:B------:R-:W-:-:S05]  /*e690*/  @P0 MOV R11, 0x3f317218 ;  /* 0x3f317218000b0802 */ /* 0x000fca0000000f00 */
[----:B------:R-:W2:Y:S01]  /*e6a0*/  @P1 MUFU.LG2 R6, R6 ;  /* 0x0000000600061308 */ /* 0x000ea20000000c00 */
[----:B------:R-:W-:-:S07]  /*e6b0*/  @P0 FMUL.FTZ R11, R11, c[0x0][0x2d0] ;  /* 0x0000b4000b0b0a20 */ /* 0x000fce0000410000 */
[----:B------:R-:W3:Y:S01]  /*e6c0*/  @P0 MUFU.LG2 R8, R5 ;  /* 0x0000000500080308 */ /* 0x000ee20000000c00 */
[C---:B-1----:R-:W-:Y:S02]  /*e6d0*/  FMUL.FTZ R128, R7.reuse, R128 ;  /* 0x0000008007807220 */ /* 0x042fe40000410000 */
[C---:B------:R-:W-:Y:S02]  /*e6e0*/  FMUL.FTZ R129, R7.reuse, R129 ;  /* 0x0000008107817220 */ /* 0x040fe40000410000 */
[C---:B------:R-:W-:Y:S02]  /*e6f0*/  FMUL.FTZ R124, R7.reuse, R124 ;  /* 0x0000007c077c7220 */ /* 0x040fe40000410000 */
[----:B------:R-:W-:Y:S01]  /*e700*/  FMUL.FTZ R125, R7, R125 ;  /* 0x0000007d077d7220 */ /* 0x000fe20000410000 */
[----:B------:R1:W4:Y:S01]  /*e710*/  @P0 MUFU.RCP R4, R5 ;  /* 0x0000000500040308 */ /* 0x0003220000001000 */
[----:B--2---:R-:W-:Y:S02]  /*e720*/  @P1 FMUL.FTZ R9, R6, 0.69314718246459960938 ;  /* 0x3f31721806091820 */ /* 0x004fe40000410000 */
[----:B------:R-:W-:-:S02]  /*e730*/  @P1 FMUL.FTZ R6, R10, c[0x0][0x2d0] ;  /* 0x0000b4000a061a20 */ /* 0x000fc40000410000 */
[C---:B------:R-:W-:Y:S02]  /*e740*/  FMUL.FTZ R100, R7.reuse, R100 ;  /* 0x0000006407647220 */ /* 0x040fe40000410000 */
[C---:B------:R-:W-:Y:S02]  /*e750*/  FMUL.FTZ R101, R7.reuse, R101 ;  /* 0x0000006507657220 */ /* 0x040fe40000410000 */
[----:B---3--:R-:W-:Y:S02]  /*e760*/  @P0 FMUL.FTZ R8, R8, 0.69314718246459960938 ;  /* 0x3f31721808080820 */ /* 0x008fe40000410000 */
[C---:B------:R-:W-:Y:S02]  /*e770*/  FMUL.FTZ R104, R7.reuse, R104 ;  /* 0x0000006807687220 */ /* 0x040fe40000410000 */
[C---:B------:R-:W-:Y:S02]  /*e780*/  FMUL.FTZ R105, R7.reuse, R105 ;  /* 0x0000006907697220 */ /* 0x040fe40000410000 */
[C---:B------:R-:W-:Y:S01]  /*e790*/  FMUL.FTZ R108, R7.reuse, R108 ;  /* 0x0000006c076c7220 */ /* 0x040fe20000410000 */
[----:B-1----:R-:W-:Y:S01]  /*e7a0*/  MOV R5, 0xff800000 ;  /* 0xff80000000057802 */ /* 0x002fe20000000f00 */
        /* <DEDUP_REMOVED lines=38> */
[----:B------:R-:W-:Y:S01]  /*ea10*/  FMUL.FTZ R97, R7, R97 ;  /* 0x0000006107617220 */ /* 0x000fe20000410000 */
[----:B------:R-:W-:Y:S01]  /*ea20*/  MOV R7, 0xff800000 ;  /* 0xff80000000077802 */ /* 0x000fe20000000f00 */
[C---:B----4-:R-:W-:Y:S02]  /*ea30*/  FMUL.FTZ R130, R4.reuse, R130 ;  /* 0x0000008204827220 */ /* 0x050fe40000410000 */
        /* <DEDUP_REMOVED lines=49> */
.L_x_344:
[----:B------:R-:W-:Y:S05]  /*ed50*/  @P2 BRA `(.L_x_387) ;  /* 0x0000197000002947 */ /* 0x000fea0003800000 */
[----:B------:R-:W1:Y:S01]  /*ed60*/  S2R R9, SR_CTAID.Y ;  /* 0x0000000000097919 */ /* 0x000e620000002600 */
[----:B------:R-:W-:Y:S01]  /*ed70*/  IMAD R8, RZ, RZ, -UR15 ;  /* 0x8000000fff087e24 */ /* 0x000fe2000f8e02ff */
[----:B------:R-:W-:Y:S01]  /*ed80*/  USHF.R.S32.HI UR6, URZ, 0x1f, UR15 ;  /* 0x0000001f3f067899 */ /* 0x000fe2000801140f */
[----:B------:R-:W-:Y:S01]  /*ed90*/  BSSY B0, `(.L_x_388) ;  /* 0x0000101000007945 */ /* 0x000fe20003800000 */
[----:B------:R-:W2:Y:S01]  /*eda0*/  S2R R4, SR_TID.X ;  /* 0x0000000000047919 */ /* 0x000ea20000002100 */
[----:B------:R-:W-:-:S02]  /*edb0*/  ULDC.64 UR4, c[0x0][0x4d0] ;  /* 0x0001340000047ab9 */ /* 0x000fc40000000a00 */
[----:B------:R-:W-:Y:S01]  /*edc0*/  UIMAD UR7, UR6, UR4, URZ ;  /* 0x00000004060772a4 */ /* 0x000fe2000f8e023f */
[----:B------:R-:W3:Y:S01]  /*edd0*/  S2R R11, SR_CTAID.Z ;  /* 0x00000000000b7919 */ /* 0x000ee20000002700 */
[----:B------:R-:W-:Y:S02]  /*ede0*/  UIMAD.WIDE.U32 UR8, UR15, UR4, URZ ;  /* 0x000000040f0872a5 */ /* 0x000fe4000f8e003f */
[----:B------:R-:W-:Y:S01]  /*edf0*/  UIMAD UR7, UR15, UR5, UR7 ;  /* 0x000000050f0772a4 */ /* 0x000fe2000f8e0207 */
[----:B------:R-:W4:Y:S02]  /*ee00*/  S2R R12, SR_CTAID.X ;  /* 0x00000000000c7919 */ /* 0x000f240000002500 */
[----:B------:R-:W-:Y:S01]  /*ee10*/  ULDC.64 UR4, c[0x0][0x438] ;  /* 0x00010e0000047ab9 */ /* 0x000fe20000000a00 */
[----:B------:R-:W-:Y:S01]  /*ee20*/  MOV R19, UR9 ;  /* 0x0000000900137c02 */ /* 0x000fe20008000f00 */
[----:B------:R-:W-:Y:S01]  /*ee30*/  UIMAD.WIDE.U32 UR10, UR15, UR4, URZ ;  /* 0x000000040f0a72a5 */ /* 0x000fe2000f8e003f */
[----:B------:R-:W-:Y:S01]  /*ee40*/  IMAD.U32 R18, RZ, RZ, UR8 ;  /* 0x00000008ff127e24 */ /* 0x000fe2000f8e00ff */
[----:B------:R-:W-:-:S02]  /*ee50*/  UIMAD UR4, UR6, UR4, URZ ;  /* 0x00000004060472a4 */ /* 0x000fc4000f8e023f */
[----:B------:R-:W-:Y:S02]  /*ee60*/  UIADD3 UR7, UR9, UR7, URZ ;  /* 0x0000000709077290 */ /* 0x000fe4000fffe03f */
[----:B------:R-:W-:Y:S01]  /*ee70*/  UIMAD UR4, UR15, UR5, UR4 ;  /* 0x000000050f0472a4 */ /* 0x000fe2000f8e0204 */
[----:B------:R-:W-:Y:S01]  /*ee80*/  MOV R16, UR10 ;  /* 0x0000000a00107c02 */ /* 0x000fe20008000f00 */
[----:B-1----:R-:W-:Y:S02]  /*ee90*/  IMAD R8, R8, c[0x0][0x550], R9 ;  /* 0x0001540008087a24 */ /* 0x002fe400078e0209 */
[----:B------:R-:W-:Y:S01]  /*eea0*/  UIADD3 UR4, UR11, UR4, URZ ;  /* 0x000000040b047290 */ /* 0x000fe2000fffe03f */
[----:B------:R-:W-:Y:S01]  /*eeb0*/  IMAD.U32 R17, RZ, RZ, UR11 ;  /* 0x0000000bff117e24 */ /* 0x000fe2000f8e00ff */
[----:B--2---:R-:W-:Y:S01]  /*eec0*/  SHF.R.S32.HI R9, RZ, 0x1f, R4 ;  /* 0x0000001fff097819 */ /* 0x004fe20000011404 */
[----:B------:R-:W-:-:S03]  /*eed0*/  IMAD.U32 R19, RZ, RZ, UR7 ;  /* 0x00000007ff137e24 */ /* 0x000fc6000f8e00ff */
[CC--:B------:R-:W-:Y:S01]  /*eee0*/  LEA.HI R0, R9.reuse, R4.reuse, RZ, 0x5 ;  /* 0x0000000409007211 */ /* 0x0c0fe200078f28ff */
[----:B------:R-:W-:Y:S01]  /*eef0*/  IMAD.U32 R17, RZ, RZ, UR4 ;  /* 0x00000004ff117e24 */ /* 0x000fe2000f8e00ff */
[-C--:B------:R-:W-:Y:S01]  /*ef00*/  LEA.HI R9, R9, R4.reuse, RZ, 0x2 ;  /* 0x0000000409097211 */ /* 0x080fe200078f10ff */
[C---:B---3--:R-:W-:Y:S01]  /*ef10*/  IMAD.WIDE.U32 R18, R11.reuse, c[0x0][0x4d8], R18 ;  /* 0x000136000b127a25 */ /* 0x048fe200078e0012 */
[----:B------:R-:W-:Y:S02]  /*ef20*/  LOP3.LUT R13, R0, 0xffffffe0, RZ, 0xc0, !PT ;  /* 0xffffffe0000d7812 */ /* 0x000fe400078ec0ff */
[----:B------:R-:W-:Y:S01]  /*ef30*/  SHF.R.S32.HI R15, RZ, 0x5, R0 ;  /* 0x00000005ff0f7819 */ /* 0x000fe20000011400 */
[----:B------:R-:W-:Y:S01]  /*ef40*/  IMAD.WIDE.U32 R16, R11, c[0x0][0x440], R16 ;  /* 0x000110000b107a25 */ /* 0x000fe200078e0010 */
[----:B------:R-:W-:Y:S02]  /*ef50*/  SHF.R.S32.HI R0, RZ, 0x1f, R0 ;  /* 0x0000001fff007819 */ /* 0x000fe40000011400 */
[----:B------:R-:W-:Y:S01]  /*ef60*/  LOP3.LUT R9, R9, 0xfffffffc, RZ, 0xc0, !PT ;  /* 0xfffffffc09097812 */ /* 0x000fe200078ec0ff */
[----:B------:R-:W-:Y:S01]  /*ef70*/  IMAD.IADD R6, R4, 0x1, -R13 ;  /* 0x0000000104067824 */ /* 0x000fe200078e0a0d */
[----:B------:R-:W-:Y:S01]  /*ef80*/  LEA.HI R0, R0, R15, RZ, 0x3 ;  /* 0x0000000f00007211 */ /* 0x000fe200078f18ff */
[----:B------:R-:W-:Y:S01]  /*ef90*/  IMAD.MOV.U32 R20, RZ, RZ, R18 ;  /* 0x000000ffff147224 */ /* 0x000fe200078e0012 */
[----:B------:R-:W-:-:S02]  /*efa0*/  IADD3 R9, -R9, R4, RZ ;  /* 0x0000000409097210 */ /* 0x000fc40007ffe1ff */
[----:B------:R-:W-:Y:S02]  /*efb0*/  LOP3.LUT R0, R0, 0xffffff8, RZ, 0xc0, !PT ;  /* 0x0ffffff800007812 */ /* 0x000fe400078ec0ff */
[----:B------:R-:W-:Y:S02]  /*efc0*/  SHF.R.S32.HI R13, RZ, 0x1f, R6 ;  /* 0x0000001fff0d7819 */ /* 0x000fe40000011406 */
[----:B------:R-:W-:Y:S01]  /*efd0*/  SHF.R.S32.HI R10, RZ, 0x1f, R11 ;  /* 0x0000001fff0a7819 */ /* 0x000fe2000001140b */
[----:B------:R-:W-:Y:S01]  /*efe0*/  IMAD.IADD R15, R15, 0x1, -R0 ;  /* 0x000000010f0f7824 */ /* 0x000fe200078e0a00 */
[----:B------:R-:W-:Y:S02]  /*eff0*/  LEA.HI R0, R9, R9, RZ, 0x1 ;  /* 0x0000000909007211 */ /* 0x000fe400078f08ff */
[----:B------:R-:W-:Y:S01]  /*f000*/  LEA.HI R4, R13, R6, RZ, 0x2 ;  /* 0x000000060d047211 */ /* 0x000fe200078f10ff */
[----:B------:R-:W-:Y:S01]  /*f010*/  IMAD.MOV.U32 R13, RZ, RZ, c[0x0][0x4e8] ;  /* 0x00013a00ff0d7624 */ /* 0x000fe200078e00ff */
[----:B------:R-:W-:-:S02]  /*f020*/  LOP3.LUT R0, R0, 0x1ffffffe, RZ, 0xc0, !PT ;  /* 0x1ffffffe00007812 */ /* 0x000fc400078ec0ff */
[----:B------:R-:W-:Y:S02]  /*f030*/  SHF.R.S32.HI R14, RZ, 0x2, R4 ;  /* 0x00000002ff0e7819 */ /* 0x000fe40000011404 */
[----:B------:R-:W-:Y:S01]  /*f040*/  IADD3 R0, R9, -R0, RZ ;  /* 0x8000000009007210 */ /* 0x000fe20007ffe0ff */
[----:B------:R-:W-:Y:S01]  /*f050*/  BAR.SYNC.DEFER_BLOCKING 0x1, 0x100 ;  /* 0x0044000000007b1d */ /* 0x000fe20000010000 */
[----:B------:R-:W-:Y:S01]  /*f060*/  ISETP.NE.AND P1, PT, R13, 0x1, PT ;  /* 0x000000010d00780c */ /* 0x000fe20003f25270 */
[----:B------:R-:W-:Y:S01]  /*f070*/  IMAD R15, R15, 0x10, R14 ;  /* 0x000000100f0f7824 */ /* 0x000fe200078e020e */
[----:B------:R-:W-:Y:S01]  /*f080*/  MOV R22, R16 ;  /* 0x0000001000167202 */ /* 0x000fe20000000f00 */
[----:B------:R-:W-:Y:S02]  /*f090*/  IMAD R14, R10, c[0x0][0x4d8], RZ ;  /* 0x000136000a0e7a24 */ /* 0x000fe400078e02ff */
[----:B------:R-:W-:Y:S01]  /*f0a0*/  IMAD R9, R0, 0x8, R15 ;  /* 0x0000000800097824 */ /* 0x000fe200078e020f */
[----:B------:R-:W-:Y:S01]  /*f0b0*/  SHF.R.S32.HI R0, RZ, 0x1f, R8 ;  /* 0x0000001fff007819 */ /* 0x000fe20000011408 */
[----:B------:R-:W-:-:S02]  /*f0c0*/  IMAD R10, R10, c[0x0][0x440], RZ ;  /* 0x000110000a0a7a24 */ /* 0x000fc400078e02ff */
[C---:B------:R-:W-:Y:S01]  /*f0d0*/  IMAD R14, R11.reuse, c[0x0][0x4dc], R14 ;  /* 0x000137000b0e7a24 */ /* 0x040fe200078e020e */
[C---:B----4-:R-:W-:Y:S01]  /*f0e0*/  LEA R9, R12.reuse, R9, 0x7 ;  /* 0x000000090c097211 */ /* 0x050fe200078e38ff */
[----:B------:R-:W-:Y:S01]  /*f0f0*/  IMAD R10, R11, c[0x0][0x444], R10 ;  /* 0x000111000b0a7a24 */ /* 0x000fe200078e020a */
[----:B------:R-:W-:Y:S01]  /*f100*/  LEA R12, R12, R15, 0x7 ;  /* 0x0000000f0c0c7211 */ /* 0x000fe200078e38ff */
[----:B------:R-:W-:Y:S01]  /*f110*/  IMAD.IADD R21, R19, 0x1, R14 ;  /* 0x0000000113157824 */ /* 0x000fe200078e020e */
[----:B------:R-:W-:Y:S01]  /*f120*/  MOV R11, R9 ;  /* 0x00000009000b7202 */ /* 0x000fe20000000f00 */
[----:B------:R-:W-:Y:S02]  /*f130*/  IMAD.IADD R23, R17, 0x1, R10 ;  /* 0x0000000111177824 */ /* 0x000fe400078e020a */
[----:B------:R-:W-:-:S04]  /*f140*/  @P1 IMAD.HI.U32 R10, R9, c[0x0][0x4ec], RZ ;  /* 0x00013b00090a1a27 */ /* 0x000fc800078e00ff */
[C---:B------:R-:W-:Y:S01]  /*f150*/  IMAD R17, R0.reuse, c[0x0][0x4e0], RZ ;  /* 0x0001380000117a24 */ /* 0x040fe200078e02ff */
[----:B------:R-:W-:Y:S01]  /*f160*/  @P1 SHF.R.U32.HI R11, RZ, c[0x0][0x4f0], R10 ;  /* 0x00013c00ff0b1a19 */ /* 0x000fe2000001160a */
[----:B------:R-:W-:Y:S01]  /*f170*/  IMAD R19, R0, c[0x0][0x448], RZ ;  /* 0x0001120000137a24 */ /* 0x000fe200078e02ff */
[----:B------:R-:W-:Y:S01]  /*f180*/  MOV R10, R9 ;  /* 0x00000009000a7202 */ /* 0x000fe20000000f00 */
[C---:B------:R-:W-:Y:S01]  /*f190*/  IMAD R17, R8.reuse, c[0x0][0x4e4], R17 ;  /* 0x0001390008117a24 */ /* 0x040fe200078e0211 */
[--C-:B------:R-:W-:Y:S01]  /*f1a0*/  SHF.R.S32.HI R14, RZ, 0x1f, R11.reuse ;  /* 0x0000001fff0e7819 */ /* 0x100fe2000001140b */
[----:B------:R-:W-:Y:S02]  /*f1b0*/  IMAD.MOV R0, RZ, RZ, -R11 ;  /* 0x000000ffff007224 */ /* 0x000fe400078e0a0b */
[C---:B------:R-:W-:Y:S02]  /*f1c0*/  IMAD R19, R8.reuse, c[0x0][0x44c], R19 ;  /* 0x0001130008137a24 */ /* 0x040fe400078e0213 */
[----:B------:R-:W-:-:S04]  /*f1d0*/  IMAD.WIDE.U32 R22, R8, c[0x0][0x448], R22 ;  /* 0x0001120008167a25 */ /* 0x000fc800078e0016 */
[----:B------:R-:W-:-:S04]  /*f1e0*/  IMAD.WIDE.U32 R20, R8, c[0x0][0x4e0], R20 ;  /* 0x0001380008147a25 */ /* 0x000fc800078e0014 */
[----:B------:R-:W-:Y:S01]  /*f1f0*/  @P1 IMAD.HI.U32 R8, R9, c[0x0][0x4ec], RZ ;  /* 0x00013b0009081a27 */ /* 0x000fe200078e00ff */
[----:B------:R-:W-:-:S03]  /*f200*/  IADD3 R16, P0, R11, R20, RZ ;  /* 0x000000140b107210 */ /* 0x000fc60007f1e0ff */
[----:B------:R-:W-:Y:S01]  /*f210*/  IMAD R0, R0, c[0x0][0x4e8], R9 ;  /* 0x00013a0000007a24 */ /* 0x000fe200078e0209 */
[----:B------:R-:W-:Y:S01]  /*f220*/  @P1 SHF.R.U32.HI R10, RZ, c[0x0][0x4f0], R8 ;  /* 0x00013c00ff0a1a19 */ /* 0x000fe20000011608 */
[----:B------:R-:W-:Y:S01]  /*f230*/  IMAD.IADD R23, R23, 0x1, R19 ;  /* 0x0000000117177824 */ /* 0x000fe200078e0213 */
[----:B------:R-:W-:Y:S01]  /*f240*/  IADD3.X R17, R14, R21, R17, P0, !PT ;  /* 0x000000150e117210 */ /* 0x000fe200007fe411 */
[----:B------:R-:W-:Y:S01]  /*f250*/  IMAD R13, R13, c[0x0][0x388], RZ ;  /* 0x0000e2000d0d7a24 */ /* 0x000fe200078e02ff */
[----:B------:R-:W-:Y:S01]  /*f260*/  SHF.R.S32.HI R8, RZ, 0x1f, R0 ;  /* 0x0000001fff087819 */ /* 0x000fe20000011400 */
[C---:B------:R-:W-:Y:S01]  /*f270*/  IMAD.WIDE.U32 R22, R10.reuse, c[0x0][0x430], R22 ;  /* 0x00010c000a167a25 */ /* 0x040fe200078e0016 */
[----:B------:R-:W-:Y:S02]  /*f280*/  IADD3 R14, -R10, RZ, RZ ;  /* 0x000000ff0a0e7210 */ /* 0x000fe40007ffe1ff */
[----:B------:R-:W-:Y:S01]  /*f290*/  LOP3.LUT P1, RZ, R6, 0x3, RZ, 0xc0, !PT ;  /* 0x0000000306ff7812 */ /* 0x000fe2000782c0ff */
[----:B------:R-:W-:Y:S01]  /*f2a0*/  IMAD R11, R8, c[0x0][0x4c8], RZ ;  /* 0x00013200080b7a24 */ /* 0x000fe200078e02ff */
[----:B------:R-:W-:Y:S01]  /*f2b0*/  SHF.R.S32.HI R8, RZ, 0x1f, R10 ;  /* 0x0000001fff087819 */ /* 0x000fe2000001140a */
[----:B------:R-:W-:Y:S01]  /*f2c0*/  IMAD.WIDE.U32 R16, R0, c[0x0][0x4c8], R16 ;  /* 0x0001320000107a25 */ /* 0x000fe200078e0010 */
[----:B------:R-:W-:-:S03]  /*f2d0*/  ISETP.GE.OR P2, PT, R12, R13, P1 ;  /* 0x0000000d0c00720c */ /* 0x000fc60000f46670 */
[----:B------:R-:W-:Y:S01]  /*f2e0*/  IMAD R11, R0, c[0x0][0x4cc], R11 ;  /* 0x00013300000b7a24 */ /* 0x000fe200078e020b */
[----:B------:R-:W-:Y:S01]  /*f2f0*/  LEA R0, P0, R16, c[0x0][0x4a8], 0x2 ;  /* 0x00012a0010007a11 */ /* 0x000fe200078010ff */
[----:B------:R-:W-:Y:S02]  /*f300*/  IMAD R14, R14, c[0x0][0x4e8], R9 ;  /* 0x00013a000e0e7a24 */ /* 0x000fe400078e0209 */
[----:B------:R-:W-:Y:S02]  /*f310*/  IMAD.IADD R11, R17, 0x1, R11 ;  /* 0x00000001110b7824 */ /* 0x000fe400078e020b */
[----:B------:R-:W-:Y:S01]  /*f320*/  IMAD R9, R8, c[0x0][0x430], RZ ;  /* 0x00010c0008097a24 */ /* 0x000fe200078e02ff */
[----:B------:R-:W-:Y:S01]  /*f330*/  SHFL.IDX PT, R18, R0, 0x1, 0x1c1f ;  /* 0x003c1f0000127f89 */ /* 0x000fe200000e0000 */
[----:B------:R-:W-:Y:S02]  /*f340*/  SHF.R.S32.HI R8, RZ, 0x1f, R14 ;  /* 0x0000001fff087819 */ /* 0x000fe4000001140e */
[----:B------:R-:W-:Y:S01]  /*f350*/  LEA.HI.X R11, R16, c[0x0][0x4ac], R11, 0x2, P0 ;  /* 0x00012b00100b7a11 */ /* 0x000fe200000f140b */
[----:B------:R-:W-:Y:S01]  /*f360*/  IMAD R9, R10, c[0x0][0x434], R9 ;  /* 0x00010d000a097a24 */ /* 0x000fe200078e0209 */
[----:B------:R-:W-:Y:S03]  /*f370*/  SHFL.IDX PT, R16, R0, RZ, 0x1c1f ;  /* 0x001c1fff00107589 */ /* 0x000fe600000e0000 */
[----:B------:R-:W-:Y:S01]  /*f380*/  IMAD.IADD R23, R23, 0x1, R9 ;  /* 0x0000000117177824 */ /* 0x000fe200078e0209 */
[----:B------:R-:W1:Y:S01]  /*f390*/  SHFL.IDX PT, R17, R11, RZ, 0x1c1f ;  /* 0x001c1fff0b117589 */ /* 0x000e6200000e0000 */
[----:B------:R-:W-:Y:S01]  /*f3a0*/  IMAD R9, R8, c[0x0][0x428], RZ ;  /* 0x00010a0008097a24 */ /* 0x000fe200078e02ff */
[----:B------:R-:W-:-:S02]  /*f3b0*/  IADD3 R8, R12, 0x8, RZ ;  /* 0x000000080c087810 */ /* 0x000fc40007ffe0ff */
[----:B------:R2:W3:Y:S01]  /*f3c0*/  SHFL.IDX PT, R19, R11, 0x1, 0x1c1f ;  /* 0x003c1f000b137f89 */ /* 0x0004e200000e0000 */
[----:B------:R-:W-:Y:S01]  /*f3d0*/  IMAD R9, R14, c[0x0][0x42c], R9 ;  /* 0x00010b000e097a24 */ /* 0x000fe200078e0209 */
[----:B------:R-:W-:Y:S01]  /*f3e0*/  ISETP.GE.OR P1, PT, R8, R13, P1 ;  /* 0x0000000d0800720c */ /* 0x000fe20000f26670 */
[----:B------:R-:W-:-:S05]  /*f3f0*/  IMAD.WIDE.U32 R14, R14, c[0x0][0x428], R22 ;  /* 0x00010a000e0e7a25 */ /* 0x000fca00078e0016 */
[----:B------:R-:W-:Y:S02]  /*f400*/  IADD3 R10, R15, R9, RZ ;  /* 0x000000090f0a7210 */ /* 0x000fe40007ffe0ff */
[----:B------:R-:W-:-:S04]  /*f410*/  LEA R9, P0, R14, c[0x0][0x400], 0x2 ;  /* 0x000100000e097a11 */ /* 0x000fc800078010ff */
[----:B------:R-:W-:Y:S02]  /*f420*/  LEA.HI.X R10, R14, c[0x0][0x404], R10, 0x2, P0 ;  /* 0x000101000e0a7a11 */ /* 0x000fe400000f140a */
[----:B------:R4:W4:Y:S01]  /*f430*/  SHFL.IDX PT, R14, R9, RZ, 0x1c1f ;  /* 0x001c1fff090e7589 */ /* 0x00092200000e0000 */
[----:B------:R-:W-:-:S03]  /*f440*/  ISETP.GE.AND P0, PT, R8, R13, PT ;  /* 0x0000000d0800720c */ /* 0x000fc60003f06270 */
[----:B-1----:R1:W-:Y:S01]  /*f450*/  @!P2 ST.E [R16.64], R5 ;  /* 0x000000051000a985 */ /* 0x0023e2000c101910 */
[----:B--2---:R-:W-:-:S03]  /*f460*/  LOP3.LUT R11, R4, 0x7ffffffc, RZ, 0xc0, !PT ;  /* 0x7ffffffc040b7812 */ /* 0x004fc600078ec0ff */
[----:B---3--:R1:W-:Y:S01]  /*f470*/  @!P1 ST.E [R18.64], R7 ;  /* 0x0000000712009985 */ /* 0x0083e2000c101910 */
[----:B------:R-:W-:Y:S01]  /*f480*/  ISETP.GE.AND P1, PT, R12, R13, PT ;  /* 0x0000000d0c00720c */ /* 0x000fe20003f26270 */
[----:B------:R-:W-:Y:S02]  /*f490*/  IMAD.IADD R11, R6, 0x1, -R11 ;  /* 0x00000001060b7824 */ /* 0x000fe400078e0a0b */
[----:B------:R1:W2:Y:S03]  /*f4a0*/  SHFL.IDX PT, R15, R10, RZ, 0x1c1f ;  /* 0x001c1fff0a0f7589 */ /* 0x0002a600000e0000 */
[----:B------:R-:W-:-:S07]  /*f4b0*/  SHF.L.U32 R11, R11, 0x1, RZ ;  /* 0x000000010b0b7819 */ /* 0x000fce00000006ff */
[----:B------:R-:W-:Y:S05]  /*f4c0*/  @P1 BRA `(.L_x_389) ;  /* 0x000008d000001947 */ /* 0x000fea0003800000 */
[C---:B------:R-:W-:Y:S02]  /*f4d0*/  ISETP.GE.AND P1, PT, R11.reuse, c[0x0][0x3c8], PT ;  /* 0x0000f2000b007a0c */ /* 0x040fe40003f26270 */
[C---:B-1----:R-:W-:Y:S02]  /*f4e0*/  IADD3 R7, R11.reuse, 0x8, RZ ;  /* 0x000000080b077810 */ /* 0x042fe40007ffe0ff */
[C---:B------:R-:W-:Y:S02]  /*f4f0*/  IADD3 R6, R11.reuse, 0x10, RZ ;  /* 0x000000100b067810 */ /* 0x040fe40007ffe0ff */
[----:B------:R-:W-:Y:S02]  /*f500*/  IADD3 R5, R11, 0x18, RZ ;  /* 0x000000180b057810 */ /* 0x000fe40007ffe0ff */
[----:B------:R-:W-:Y:S02]  /*f510*/  ISETP.GE.AND P5, PT, R7, c[0x0][0x3c8], PT ;  /* 0x0000f20007007a0c */ /* 0x000fe40003fa6270 */
[----:B------:R-:W-:-:S02]  /*f520*/  ISETP.GE.AND P4, PT, R6, c[0x0][0x3c8], PT ;  /* 0x0000f20006007a0c */ /* 0x000fc40003f86270 */
[C---:B------:R-:W-:Y:S01]  /*f530*/  IADD3 R4, R11.reuse, 0x20, RZ ;  /* 0x000000200b047810 */ /* 0x040fe20007ffe0ff */
[----:B--2-4-:R-:W-:Y:S01]  /*f540*/  @!P1 IMAD.WIDE R12, R11, 0x4, R14 ;  /* 0x000000040b0c9825 */ /* 0x014fe200078e020e */
[----:B------:R-:W-:Y:S02]  /*f550*/  ISETP.GE.AND P3, PT, R5, c[0x0][0x3c8], PT ;  /* 0x0000f20005007a0c */ /* 0x000fe40003f66270 */
[----:B------:R-:W-:Y:S02]  /*f560*/  ISETP.GE.AND P2, PT, R4, c[0x0][0x3c8], PT ;  /* 0x0000f20004007a0c */ /* 0x000fe40003f46270 */
[C---:B------:R-:W-:Y:S01]  /*f570*/  IADD3 R0, R11.reuse, 0x28, RZ ;  /* 0x000000280b007810 */ /* 0x040fe20007ffe0ff */
[----:B------:R1:W-:Y:S01]  /*f580*/  @!P1 ST.E.64 [R12.64], R128 ;  /* 0x000000800c009985 */ /* 0x0003e2000c101b10 */
[----:B------:R-:W-:Y:S02]  /*f590*/  IADD3 R8, R11, 0x30, RZ ;  /* 0x000000300b087810 */ /* 0x000fe40007ffe0ff */
[----:B------:R-:W-:-:S02]  /*f5a0*/  ISETP.GE.AND P6, PT, R0, c[0x0][0x3c8], PT ;  /* 0x0000f20000007a0c */ /* 0x000fc40003fc6270 */
[----:B------:R-:W-:Y:S02]  /*f5b0*/  @!P5 LEA.HI R7, R7, R7, RZ, 0x1 ;  /* 0x000000070707d211 */ /* 0x000fe400078f08ff */
[----:B------:R-:W-:Y:S02]  /*f5c0*/  ISETP.GE.AND P1, PT, R8, c[0x0][0x3c8], PT ;  /* 0x0000f20008007a0c */ /* 0x000fe40003f26270 */
[----:B------:R-:W-:Y:S02]  /*f5d0*/  @!P4 LEA.HI R6, R6, R6, RZ, 0x1 ;  /* 0x000000060606c211 */ /* 0x000fe400078f08ff */
[----:B------:R-:W-:Y:S02]  /*f5e0*/  @!P3 LEA.HI R5, R5, R5, RZ, 0x1 ;  /* 0x000000050505b211 */ /* 0x000fe400078f08ff */
[----:B------:R-:W-:Y:S02]  /*f5f0*/  @!P5 LOP3.LUT R7, R7, 0xfffffffe, RZ, 0xc0, !PT ;  /* 0xfffffffe0707d812 */ /* 0x000fe400078ec0ff */
[----:B------:R-:W-:-:S02]  /*f600*/  @!P4 LOP3.LUT R17, R6, 0xfffffffe, RZ, 0xc0, !PT ;  /* 0xfffffffe0611c812 */ /* 0x000fc400078ec0ff */
[----:B------:R-:W-:Y:S01]  /*f610*/  @!P2 LEA.HI R4, R4, R4, RZ, 0x1 ;  /* 0x000000040404a211 */ /* 0x000fe200078f08ff */
[--C-:B------:R-:W-:Y:S01]  /*f620*/  @!P5 IMAD.WIDE R6, R7, 0x4, R14.reuse ;  /* 0x000000040706d825 */ /* 0x100fe200078e020e */
[----:B------:R-:W-:Y:S02]  /*f630*/  @!P3 LOP3.LUT R5, R5, 0xfffffffe, RZ, 0xc0, !PT ;  /* 0xfffffffe0505b812 */ /* 0x000fe400078ec0ff */
[----:B------:R-:W-:Y:S02]  /*f640*/  @!P2 LOP3.LUT R19, R4, 0xfffffffe, RZ, 0xc0, !PT ;  /* 0xfffffffe0413a812 */ /* 0x000fe400078ec0ff */
[----:B------:R-:W-:Y:S01]  /*f650*/  @!P6 LEA.HI R0, R0, R0, RZ, 0x1 ;  /* 0x000000000000e211 */ /* 0x000fe200078f08ff */
[--C-:B------:R-:W-:Y:S01]  /*f660*/  @!P3 IMAD.WIDE R4, R5, 0x4, R14.reuse ;  /* 0x000000040504b825 */ /* 0x100fe200078e020e */
[----:B------:R-:W-:Y:S01]  /*f670*/  @!P1 LEA.HI R8, R8, R8, RZ, 0x1 ;  /* 0x0000000808089211 */ /* 0x000fe200078f08ff */
[----:B------:R2:W-:Y:S01]  /*f680*/  @!P5 ST.E.64 [R6.64], R124 ;  /* 0x0000007c0600d985 */ /* 0x0005e2000c101b10 */
[----:B------:R-:W-:Y:S01]  /*f690*/  IADD3 R21, R11, 0x38, RZ ;  /* 0x000000380b157810 */ /* 0x000fe20007ffe0ff */
[----:B-1----:R-:W-:Y:S01]  /*f6a0*/  @!P4 IMAD.WIDE R12, R17, 0x4, R14 ;  /* 0x00000004110cc825 */ /* 0x002fe200078e020e */
[----:B------:R-:W-:-:S02]  /*f6b0*/  IADD3 R20, R11, 0x40, RZ ;  /* 0x000000400b147810 */ /* 0x000fc40007ffe0ff */
[----:B------:R-:W-:Y:S01]  /*f6c0*/  ISETP.GE.AND P5, PT, R21, c[0x0][0x3c8], PT ;  /* 0x0000f20015007a0c */ /* 0x000fe20003fa6270 */
[----:B------:R-:W-:Y:S01]  /*f6d0*/  @!P2 IMAD.WIDE R16, R19, 0x4, R14 ;  /* 0x000000041310a825 */ /* 0x000fe200078e020e */
[----:B------:R1:W-:Y:S01]  /*f6e0*/  @!P4 ST.E.64 [R12.64], R100 ;  /* 0x000000640c00c985 */ /* 0x0003e2000c101b10 */
[C---:B------:R-:W-:Y:S02]  /*f6f0*/  IADD3 R19, R11.reuse, 0x48, RZ ;  /* 0x000000480b137810 */ /* 0x040fe40007ffe0ff */
[----:B------:R-:W-:Y:S01]  /*f700*/  IADD3 R18, R11, 0x50, RZ ;  /* 0x000000500b127810 */ /* 0x000fe20007ffe0ff */
[----:B------:R3:W-:Y:S01]  /*f710*/  @!P3 ST.E.64 [R4.64], R104 ;  /* 0x000000680400b985 */ /* 0x0007e2000c101b10 */
[----:B------:R-:W-:Y:S02]  /*f720*/  ISETP.GE.AND P4, PT, R20, c[0x0][0x3c8], PT ;  /* 0x0000f20014007a0c */ /* 0x000fe40003f86270 */
[----:B------:R-:W-:Y:S01]  /*f730*/  ISETP.GE.AND P3, PT, R19, c[0x0][0x3c8], PT ;  /* 0x0000f20013007a0c */ /* 0x000fe20003f66270 */
[----:B------:R4:W-:Y:S01]  /*f740*/  @!P2 ST.E.64 [R16.64], R108 ;  /* 0x0000006c1000a985 */ /* 0x0009e2000c101b10 */
[----:B------:R-:W-:-:S02]  /*f750*/  ISETP.GE.AND P2, PT, R18, c[0x0][0x3c8], PT ;  /* 0x0000f20012007a0c */ /* 0x000fc40003f46270 */
[----:B------:R-:W-:-:S04]  /*f760*/  @!P5 LEA.HI R21, R21, R21, RZ, 0x1 ;  /* 0x000000151515d211 */ /* 0x000fc800078f08ff */
[----:B------:R-:W-:-:S03]  /*f770*/  @!P5 LOP3.LUT R21, R21, 0xfffffffe, RZ, 0xc0, !PT ;  /* 0xfffffffe1515d812 */ /* 0x000fc600078ec0ff */
[----:B------:R-:W-:Y:S02]  /*f780*/  @!P4 LEA.HI R20, R20, R20, RZ, 0x1 ;  /* 0x000000141414c211 */ /* 0x000fe400078f08ff */
[----:B------:R-:W-:Y:S02]  /*f790*/  @!P3 LEA.HI R19, R19, R19, RZ, 0x1 ;  /* 0x000000131313b211 */ /* 0x000fe400078f08ff */
[----:B--2---:R-:W-:Y:S02]  /*f7a0*/  @!P6 LOP3.LUT R7, R0, 0xfffffffe, RZ, 0xc0, !PT ;  /* 0xfffffffe0007e812 */ /* 0x004fe400078ec0ff */
[----:B------:R-:W-:Y:S02]  /*f7b0*/  IADD3 R0, R11, 0x58, RZ ;  /* 0x000000580b007810 */ /* 0x000fe40007ffe0ff */
[----:B------:R-:W-:Y:S01]  /*f7c0*/  @!P2 LEA.HI R18, R18, R18, RZ, 0x1 ;  /* 0x000000121212a211 */ /* 0x000fe200078f08ff */
[----:B------:R-:W-:Y:S01]  /*f7d0*/  @!P6 IMAD.WIDE R6, R7, 0x4, R14 ;  /* 0x000000040706e825 */ /* 0x000fe200078e020e */
[----:B------:R-:W-:-:S02]  /*f7e0*/  @!P3 LOP3.LUT R19, R19, 0xfffffffe, RZ, 0xc0, !PT ;  /* 0xfffffffe1313b812 */ /* 0x000fc400078ec0ff */
[----:B-1----:R-:W-:Y:S02]  /*f7f0*/  @!P4 LOP3.LUT R13, R20, 0xfffffffe, RZ, 0xc0, !PT ;  /* 0xfffffffe140dc812 */ /* 0x002fe400078ec0ff */
[----:B------:R1:W-:Y:S01]  /*f800*/  @!P6 ST.E.64 [R6.64], R112 ;  /* 0x000000700600e985 */ /* 0x0003e2000c101b10 */
[----:B---3--:R-:W-:Y:S02]  /*f810*/  @!P1 LOP3.LUT R5, R8, 0xfffffffe, RZ, 0xc0, !PT ;  /* 0xfffffffe08059812 */ /* 0x008fe400078ec0ff */
[----:B------:R-:W-:Y:S01]  /*f820*/  IADD3 R8, R11, 0x60, RZ ;  /* 0x000000600b087810 */ /* 0x000fe20007ffe0ff */
[--C-:B------:R-:W-:Y:S01]  /*f830*/  @!P4 IMAD.WIDE R12, R13, 0x4, R14.reuse ;  /* 0x000000040d0cc825 */ /* 0x100fe200078e020e */
[----:B------:R-:W-:Y:S02]  /*f840*/  IADD3 R20, R11, 0x68, RZ ;  /* 0x000000680b147810 */ /* 0x000fe40007ffe0ff */
[----:B------:R-:W-:Y:S01]  /*f850*/  ISETP.GE.AND P6, PT, R8, c[0x0][0x3c8], PT ;  /* 0x0000f20008007a0c */ /* 0x000fe20003fc6270 */
[----:B------:R-:W-:-:S04]  /*f860*/  @!P1 IMAD.WIDE R4, R5, 0x4, R14 ;  /* 0x0000000405049825 */ /* 0x000fc800078e020e */
[----:B----4-:R-:W-:Y:S01]  /*f870*/  @!P3 IMAD.WIDE R16, R19, 0x4, R14 ;  /* 0x000000041310b825 */ /* 0x010fe200078e020e */
[----:B------:R2:W-:Y:S01]  /*f880*/  @!P1 ST.E.64 [R4.64], R116 ;  /* 0x0000007404009985 */ /* 0x0005e2000c101b10 */
[----:B------:R-:W-:Y:S02]  /*f890*/  ISETP.GE.AND P1, PT, R0, c[0x0][0x3c8], PT ;  /* 0x0000f20000007a0c */ /* 0x000fe40003f26270 */
[----:B------:R-:W-:-:S04]  /*f8a0*/  IADD3 R19, R11, 0x70, RZ ;  /* 0x000000700b137810 */ /* 0x000fc80007ffe0ff */
[----:B------:R-:W-:-:S07]  /*f8b0*/  @!P6 LEA.HI R8, R8, R8, RZ, 0x1 ;  /* 0x000000080808e211 */ /* 0x000fce00078f08ff */
[----:B------:R-:W-:Y:S02]  /*f8c0*/  @!P1 LEA.HI R0, R0, R0, RZ, 0x1 ;  /* 0x0000000000009211 */ /* 0x000fe400078f08ff */
[----:B-1----:R-:W-:Y:S02]  /*f8d0*/  @!P2 LOP3.LUT R7, R18, 0xfffffffe, RZ, 0xc0, !PT ;  /* 0xfffffffe1207a812 */ /* 0x002fe400078ec0ff */
[----:B------:R-:W-:Y:S02]  /*f8e0*/  @!P1 LOP3.LUT R23, R0, 0xfffffffe, RZ, 0xc0, !PT ;  /* 0xfffffffe00179812 */ /* 0x000fe400078ec0ff */
[----:B------:R-:W-:Y:S01]  /*f8f0*/  IADD3 R18, R11, 0x78, RZ ;  /* 0x000000780b127810 */ /* 0x000fe20007ffe0ff */
[----:B------:R-:W-:Y:S01]  /*f900*/  @!P2 IMAD.WIDE R6, R7, 0x4, R14 ;  /* 0x000000040706a825 */ /* 0x000fe200078e020e */
[----:B------:R-:W-:-:S03]  /*f910*/  IADD3 R0, R11, 0x88, RZ ;  /* 0x000000880b007810 */ /* 0x000fc60007ffe0ff */
[----:B--2---:R-:W-:Y:S01]  /*f920*/  @!P5 IMAD.WIDE R4, R21, 0x4, R14 ;  /* 0x000000041504d825 */ /* 0x004fe200078e020e */
[----:B------:R-:W-:-:S04]  /*f930*/  IADD3 R21, R11, 0x80, RZ ;  /* 0x000000800b157810 */ /* 0x000fc80007ffe0ff */
[----:B------:R1:W-:Y:S01]  /*f940*/  @!P5 ST.E.64 [R4.64], R120 ;  /* 0x000000780400d985 */ /* 0x0003e2000c101b10 */
[----:B------:R-:W-:-:S03]  /*f950*/  ISETP.GE.AND P5, PT, R20, c[0x0][0x3c8], PT ;  /* 0x0000f20014007a0c */ /* 0x000fc60003fa6270 */
[----:B------:R2:W-:Y:S01]  /*f960*/  @!P4 ST.E.64 [R12.64], R36 ;  /* 0x000000240c00c985 */ /* 0x0005e2000c101b10 */
[----:B------:R-:W-:-:S03]  /*f970*/  ISETP.GE.AND P4, PT, R19, c[0x0][0x3c8], PT ;  /* 0x0000f20013007a0c */ /* 0x000fc60003f86270 */
[----:B------:R-:W-:Y:S01]  /*f980*/  @!P3 ST.E.64 [R16.64], R40 ;  /* 0x000000281000b985 */ /* 0x000fe2000c101b10 */
[----:B------:R-:W-:-:S03]  /*f990*/  ISETP.GE.AND P3, PT, R18, c[0x0][0x3c8], PT ;  /* 0x0000f20012007a0c */ /* 0x000fc60003f66270 */
[----:B------:R3:W-:Y:S01]  /*f9a0*/  @!P2 ST.E.64 [R6.64], R44 ;  /* 0x0000002c0600a985 */ /* 0x0007e2000c101b10 */
[----:B------:R-:W-:Y:S02]  /*f9b0*/  ISETP.GE.AND P2, PT, R21, c[0x0][0x3c8], PT ;  /* 0x0000f20015007a0c */ /* 0x000fe40003f46270 */
[----:B------:R-:W-:-:S03]  /*f9c0*/  @!P5 LEA.HI R20, R20, R20, RZ, 0x1 ;  /* 0x000000141414d211 */ /* 0x000fc600078f08ff */
[----:B------:R-:W-:-:S04]  /*f9d0*/  @!P4 LEA.HI R19, R19, R19, RZ, 0x1 ;  /* 0x000000131313c211 */ /* 0x000fc800078f08ff */
[----:B------:R-:W-:Y:S02]  /*f9e0*/  @!P3 LEA.HI R18, R18, R18, RZ, 0x1 ;  /* 0x000000121212b211 */ /* 0x000fe400078f08ff */
[----:B------:R-:W-:Y:S02]  /*f9f0*/  @!P4 LOP3.LUT R19, R19, 0xfffffffe, RZ, 0xc0, !PT ;  /* 0xfffffffe1313c812 */ /* 0x000fe400078ec0ff */
[----:B------:R-:W-:Y:S02]  /*fa00*/  @!P2 LEA.HI R21, R21, R21, RZ, 0x1 ;  /* 0x000000151515a211 */ /* 0x000fe400078f08ff */
[----:B-1----:R-:W-:Y:S02]  /*fa10*/  @!P6 LOP3.LUT R5, R8, 0xfffffffe, RZ, 0xc0, !PT ;  /* 0xfffffffe0805e812 */ /* 0x002fe400078ec0ff */
[----:B------:R-:W-:Y:S01]  /*fa20*/  @!P2 LOP3.LUT R21, R21, 0xfffffffe, RZ, 0xc0, !PT ;  /* 0xfffffffe1515a812 */ /* 0x000fe200078ec0ff */
[----:B--2---:R-:W-:Y:S01]  /*fa30*/  @!P1 IMAD.WIDE R12, R23, 0x4, R14 ;  /* 0x00000004170c9825 */ /* 0x004fe200078e020e */
[----:B------:R-:W-:-:S03]  /*fa40*/  IADD3 R8, R11, 0x98, RZ ;  /* 0x000000980b087810 */ /* 0x000fc60007ffe0ff */
[--C-:B------:R-:W-:Y:S01]  /*fa50*/  @!P6 IMAD.WIDE R4, R5, 0x4, R14.reuse ;  /* 0x000000040504e825 */ /* 0x100fe200078e020e */
[----:B------:R1:W-:Y:S01]  /*fa60*/  @!P1 ST.E.64 [R12.64], R48 ;  /* 0x000000300c009985 */ /* 0x0003e2000c101b10 */
[----:B------:R-:W-:Y:S02]  /*fa70*/  ISETP.GE.AND P1, PT, R0, c[0x0][0x3c8], PT ;  /* 0x0000f20000007a0c */ /* 0x000fe40003f26270 */
[----:B---3--:R-:W-:Y:S01]  /*fa80*/  @!P5 LOP3.LUT R7, R20, 0xfffffffe, RZ, 0xc0, !PT ;  /* 0xfffffffe1407d812 */ /* 0x008fe200078ec0ff */
[----:B------:R2:W-:Y:S01]  /*fa90*/  @!P6 ST.E.64 [R4.64], R52 ;  /* 0x000000340400e985 */ /* 0x0005e2000c101b10 */
[----:B------:R-:W-:Y:S01]  /*faa0*/  @!P4 IMAD.WIDE R16, R19, 0x4, R14 ;  /* 0x000000041310c825 */ /* 0x000fe200078e020e */
[----:B------:R-:W-:-:S03]  /*fab0*/  IADD3 R20, R11, 0xa8, RZ ;  /* 0x000000a80b147810 */ /* 0x000fc60007ffe0ff */
[----:B------:R-:W-:-:S05]  /*fac0*/  @!P5 IMAD.WIDE R6, R7, 0x4, R14 ;  /* 0x000000040706d825 */ /* 0x000fca00078e020e */
[----:B------:R-:W-:Y:S01]  /*fad0*/  @!P1 LEA.HI R0, R0, R0, RZ, 0x1 ;  /* 0x0000000000009211 */ /* 0x000fe200078f08ff */
[----:B------:R3:W-:Y:S01]  /*fae0*/  @!P5 ST.E.64 [R6.64], R56 ;  /* 0x000000380600d985 */ /* 0x0007e2000c101b10 */
[----:B------:R-:W-:-:S03]  /*faf0*/  ISETP.GE.AND P5, PT, R8, c[0x0][0x3c8], PT ;  /* 0x0000f20008007a0c */ /* 0x000fc60003fa6270 */
[----:B------:R4:W-:Y:S01]  /*fb00*/  @!P4 ST.E.64 [R16.64], R60 ;  /* 0x0000003c1000c985 */ /* 0x0009e2000c101b10 */
[----:B-1----:R-:W-:Y:S01]  /*fb10*/  @!P3 LOP3.LUT R13, R18, 0xfffffffe, RZ, 0xc0, !PT ;  /* 0xfffffffe120db812 */ /* 0x002fe200078ec0ff */
[--C-:B------:R-:W-:Y:S01]  /*fb20*/  @!P2 IMAD.WIDE R18, R21, 0x4, R14.reuse ;  /* 0x000000041512a825 */ /* 0x100fe200078e020e */
[----:B------:R-:W-:Y:S02]  /*fb30*/  IADD3 R21, R11, 0xa0, RZ ;  /* 0x000000a00b157810 */ /* 0x000fe40007ffe0ff */
[----:B--2---:R-:W-:Y:S01]  /*fb40*/  @!P1 LOP3.LUT R5, R0, 0xfffffffe, RZ, 0xc0, !PT ;  /* 0xfffffffe00059812 */ /* 0x004fe200078ec0ff */
[--C-:B------:R-:W-:Y:S01]  /*fb50*/  @!P3 IMAD.WIDE R12, R13, 0x4, R14.reuse ;  /* 0x000000040d0cb825 */ /* 0x100fe200078e020e */
[----:B------:R-:W-:Y:S02]  /*fb60*/  IADD3 R0, R11, 0x90, RZ ;  /* 0x000000900b007810 */ /* 0x000fe40007ffe0ff */
[----:B------:R-:W-:Y:S01]  /*fb70*/  ISETP.GE.AND P4, PT, R21, c[0x0][0x3c8], PT ;  /* 0x0000f20015007a0c */ /* 0x000fe20003f86270 */
[----:B------:R-:W-:Y:S01]  /*fb80*/  @!P1 IMAD.WIDE R4, R5, 0x4, R14 ;  /* 0x0000000405049825 */ /* 0x000fe200078e020e */
[----:B------:R-:W-:Y:S01]  /*fb90*/  ISETP.GE.AND P6, PT, R0, c[0x0][0x3c8], PT ;  /* 0x0000f20000007a0c */ /* 0x000fe20003fc6270 */
[----:B------:R1:W-:Y:S01]  /*fba0*/  @!P3 ST.E.64 [R12.64], R64 ;  /* 0x000000400c00b985 */ /* 0x0003e2000c101b10 */
[----:B------:R-:W-:-:S02]  /*fbb0*/  ISETP.GE.AND P3, PT, R20, c[0x0][0x3c8], PT ;  /* 0x0000f20014007a0c */ /* 0x000fc40003f66270 */
[----:B------:R-:W-:Y:S01]  /*fbc0*/  @!P5 LEA.HI R8, R8, R8, RZ, 0x1 ;  /* 0x000000080808d211 */ /* 0x000fe200078f08ff */
[----:B------:R2:W-:Y:S01]  /*fbd0*/  @!P2 ST.E.64 [R18.64], R68 ;  /* 0x000000441200a985 */ /* 0x0005e2000c101b10 */
[C---:B---3--:R-:W-:Y:S02]  /*fbe0*/  IADD3 R7, R11.reuse, 0xb0, RZ ;  /* 0x000000b00b077810 */ /* 0x048fe40007ffe0ff */
[----:B------:R-:W-:Y:S01]  /*fbf0*/  IADD3 R6, R11, 0xb8, RZ ;  /* 0x000000b80b067810 */ /* 0x000fe20007ffe0ff */
[----:B------:R3:W-:Y:S01]  /*fc00*/  @!P1 ST.E.64 [R4.64], R72 ;  /* 0x0000004804009985 */ /* 0x0007e2000c101b10 */
[----:B------:R-:W-:Y:S02]  /*fc10*/  ISETP.GE.AND P2, PT, R7, c[0x0][0x3c8], PT ;  /* 0x0000f20007007a0c */ /* 0x000fe40003f46270 */
[----:B------:R-:W-:Y:S02]  /*fc20*/  ISETP.GE.AND P1, PT, R6, c[0x0][0x3c8], PT ;  /* 0x0000f20006007a0c */ /* 0x000fe40003f26270 */
[----:B------:R-:W-:-:S02]  /*fc30*/  @!P6 LEA.HI R0, R0, R0, RZ, 0x1 ;  /* 0x000000000000e211 */ /* 0x000fc400078f08ff */
[----:B------:R-:W-:Y:S02]  /*fc40*/  @!P4 LEA.HI R21, R21, R21, RZ, 0x1 ;  /* 0x000000151515c211 */ /* 0x000fe400078f08ff */
[----:B------:R-:W-:Y:S02]  /*fc50*/  @!P3 LEA.HI R20, R20, R20, RZ, 0x1 ;  /* 0x000000141414b211 */ /* 0x000fe400078f08ff */
[----:B------:R-:W-:Y:S02]  /*fc60*/  @!P4 LOP3.LUT R21, R21, 0xfffffffe, RZ, 0xc0, !PT ;  /* 0xfffffffe1515c812 */ /* 0x000fe400078ec0ff */
[----:B----4-:R-:W-:Y:S02]  /*fc70*/  @!P3 LOP3.LUT R17, R20, 0xfffffffe, RZ, 0xc0, !PT ;  /* 0xfffffffe1411b812 */ /* 0x010fe400078ec0ff */
[----:B------:R-:W-:Y:S01]  /*fc80*/  @!P2 LEA.HI R7, R7, R7, RZ, 0x1 ;  /* 0x000000070707a211 */ /* 0x000fe200078f08ff */
[----:B------:R-:W-:Y:S01]  /*fc90*/  @!P4 IMAD.WIDE R20, R21, 0x4, R14 ;  /* 0x000000041514c825 */ /* 0x000fe200078e020e */
[----:B------:R-:W-:-:S02]  /*fca0*/  @!P1 LEA.HI R6, R6, R6, RZ, 0x1 ;  /* 0x0000000606069211 */ /* 0x000fc400078f08ff */
[----:B------:R-:W-:Y:S01]  /*fcb0*/  @!P2 LOP3.LUT R7, R7, 0xfffffffe, RZ, 0xc0, !PT ;  /* 0xfffffffe0707a812 */ /* 0x000fe200078ec0ff */
[----:B------:R-:W-:Y:S01]  /*fcc0*/  @!P3 IMAD.WIDE R16, R17, 0x4, R14 ;  /* 0x000000041110b825 */ /* 0x000fe200078e020e */
[----:B-1----:R-:W-:Y:S02]  /*fcd0*/  @!P5 LOP3.LUT R13, R8, 0xfffffffe, RZ, 0xc0, !PT ;  /* 0xfffffffe080dd812 */ /* 0x002fe400078ec0ff */
[----:B--2---:R-:W-:-:S03]  /*fce0*/  @!P1 LOP3.LUT R19, R6, 0xfffffffe, RZ, 0xc0, !PT ;  /* 0xfffffffe06139812 */ /* 0x004fc600078ec0ff */
[----:B------:R-:W-:Y:S01]  /*fcf0*/  @!P5 IMAD.WIDE R12, R13, 0x4, R14 ;  /* 0x000000040d0cd825 */ /* 0x000fe200078e020e */
[----:B---3--:R-:W-:-:S03]  /*fd00*/  @!P6 LOP3.LUT R5, R0, 0xfffffffe, RZ, 0xc0, !PT ;  /* 0xfffffffe0005e812 */ /* 0x008fc600078ec0ff */
[----:B------:R-:W-:-:S04]  /*fd10*/  @!P2 IMAD.WIDE R6, R7, 0x4, R14 ;  /* 0x000000040706a825 */ /* 0x000fc800078e020e */
[----:B------:R-:W-:-:S04]  /*fd20*/  @!P6 IMAD.WIDE R4, R5, 0x4, R14 ;  /* 0x000000040504e825 */ /* 0x000fc800078e020e */
[----:B------:R-:W-:Y:S01]  /*fd30*/  @!P1 IMAD.WIDE R14, R19, 0x4, R14 ;  /* 0x00000004130e9825 */ /* 0x000fe200078e020e */
[----:B------:R1:W-:Y:S04]  /*fd40*/  @!P6 ST.E.64 [R4.64], R76 ;  /* 0x0000004c0400e985 */ /* 0x0003e8000c101b10 */
[----:B------:R1:W-:Y:S04]  /*fd50*/  @!P5 ST.E.64 [R12.64], R2 ;  /* 0x000000020c00d985 */ /* 0x0003e8000c101b10 */
[----:B------:R1:W-:Y:S04]  /*fd60*/  @!P4 ST.E.64 [R20.64], R84 ;  /* 0x000000541400c985 */ /* 0x0003e8000c101b10 */
[----:B------:R1:W-:Y:S04]  /*fd70*/  @!P3 ST.E.64 [R16.64], R88 ;  /* 0x000000581000b985 */ /* 0x0003e8000c101b10 */
[----:B------:R1:W-:Y:S04]  /*fd80*/  @!P2 ST.E.64 [R6.64], R92 ;  /* 0x0000005c0600a985 */ /* 0x0003e8000c101b10 */
[----:B------:R1:W-:Y:S02]  /*fd90*/  @!P1 ST.E.64 [R14.64], R96 ;  /* 0x000000600e009985 */ /* 0x0003e4000c101b10 */
.L_x_389:
[----:B------:R-:W-:Y:S05]  /*fda0*/  BSYNC B0 ;  /* 0x0000000000007941 */ /* 0x000fea0003800000 */
.L_x_388:
[----:B-1----:R1:W3:Y:S04]  /*fdb0*/  SHFL.IDX PT, R5, R10, 0x1, 0x1c1f ;  /* 0x003c1f000a057f89 */ /* 0x0022e800000e0000 */
[----:B------:R1:W4:Y:S01]  /*fdc0*/  SHFL.IDX PT, R4, R9, 0x1, 0x1c1f ;  /* 0x003c1f0009047f89 */ /* 0x00032200000e0000 */
[----:B------:R-:W-:Y:S05]  /*fdd0*/  @P0 EXIT ;  /* 0x000000000000094d */ /* 0x000fea0003800000 */
[C---:B------:R-:W-:Y:S02]  /*fde0*/  IADD3 R3, R11.reuse, 0x8, RZ ;  /* 0x000000080b037810 */ /* 0x040fe40007ffe0ff */
[----:B------:R-:W-:-:S02]  /*fdf0*/  ISETP.GE.AND P1, PT, R11, c[0x0][0x3c8], PT ;  /* 0x0000f2000b007a0c */ /* 0x000fc40003f26270 */
[----:B------:R-:W-:Y:S02]  /*fe00*/  ISETP.GE.AND P0, PT, R3, c[0x0][0x3c8], PT ;  /* 0x0000f20003007a0c */ /* 0x000fe40003f06270 */
[C---:B------:R-:W-:Y:S02]  /*fe10*/  IADD3 R2, R11.reuse, 0x10, RZ ;  /* 0x000000100b027810 */ /* 0x040fe40007ffe0ff */
[C---:B------:R-:W-:Y:S02]  /*fe20*/  IADD3 R0, R11.reuse, 0x18, RZ ;  /* 0x000000180b007810 */ /* 0x040fe40007ffe0ff */
[----:B------:R-:W-:Y:S02]  /*fe30*/  ISETP.GE.AND P6, PT, R2, c[0x0][0x3c8], PT ;  /* 0x0000f20002007a0c */ /* 0x000fe40003fc6270 */
[----:B------:R-:W-:Y:S02]  /*fe40*/  ISETP.GE.AND P5, PT, R0, c[0x0][0x3c8], PT ;  /* 0x0000f20000007a0c */ /* 0x000fe40003fa6270 */
[C---:B-1--4-:R-:W-:Y:S01]  /*fe50*/  IADD3 R9, R11.reuse, 0x20, RZ ;  /* 0x000000200b097810 */ /* 0x052fe20007ffe0ff */
[C---:B---3--:R-:W-:Y:S01]  /*fe60*/  @!P1 IMAD.WIDE R12, R11.reuse, 0x4, R4 ;  /* 0x000000040b0c9825 */ /* 0x048fe200078e0204 */
[----:B------:R-:W-:-:S02]  /*fe70*/  IADD3 R8, R11, 0x28, RZ ;  /* 0x000000280b087810 */ /* 0x000fc40007ffe0ff */
[----:B------:R-:W-:Y:S02]  /*fe80*/  @!P0 LEA.HI R3, R3, R3, RZ, 0x1 ;  /* 0x0000000303038211 */ /* 0x000fe400078f08ff */
[----:B------:R-:W-:Y:S01]  /*fe90*/  IADD3 R7, R11, 0x30, RZ ;  /* 0x000000300b077810 */ /* 0x000fe20007ffe0ff */
[----:B------:R1:W-:Y:S01]  /*fea0*/  @!P1 ST.E.64 [R12.64], R130 ;  /* 0x000000820c009985 */ /* 0x0003e2000c101b10 */
[----:B------:R-:W-:Y:S02]  /*feb0*/  @!P0 LOP3.LUT R3, R3, 0xfffffffe, RZ, 0xc0, !PT ;  /* 0xfffffffe03038812 */ /* 0x000fe400078ec0ff */
[----:B------:R-:W-:Y:S02]  /*fec0*/  IADD3 R6, R11, 0x38, RZ ;  /* 0x000000380b067810 */ /* 0x000fe40007ffe0ff */
[----:B------:R-:W-:Y:S01]  /*fed0*/  ISETP.GE.AND P4, PT, R9, c[0x0][0x3c8], PT ;  /* 0x0000f20009007a0c */ /* 0x000fe20003f86270 */
[----:B--2---:R-:W-:Y:S01]  /*fee0*/  @!P0 IMAD.WIDE R14, R3, 0x4, R4 ;  /* 0x00000004030e8825 */ /* 0x004fe200078e0204 */
[----:B------:R-:W-:-:S02]  /*fef0*/  IADD3 R3, R11, 0x40, RZ ;  /* 0x000000400b037810 */ /* 0x000fc40007ffe0ff */
[----:B------:R-:W-:Y:S02]  /*ff00*/  ISETP.GE.AND P3, PT, R8, c[0x0][0x3c8], PT ;  /* 0x0000f20008007a0c */ /* 0x000fe40003f66270 */
[----:B------:R-:W-:Y:S01]  /*ff10*/  ISETP.GE.AND P2, PT, R7, c[0x0][0x3c8], PT ;  /* 0x0000f20007007a0c */ /* 0x000fe20003f46270 */
[----:B------:R2:W-:Y:S01]  /*ff20*/  @!P0 ST.E.64 [R14.64], R126 ;  /* 0x0000007e0e008985 */ /* 0x0005e2000c101b10 */
[----:B------:R-:W-:Y:S02]  /*ff30*/  ISETP.GE.AND P1, PT, R6, c[0x0][0x3c8], PT ;  /* 0x0000f20006007a0c */ /* 0x000fe40003f26270 */
[----:B------:R-:W-:Y:S02]  /*ff40*/  @!P6 LEA.HI R2, R2, R2, RZ, 0x1 ;  /* 0x000000020202e211 */ /* 0x000fe400078f08ff */
[----:B------:R-:W-:Y:S02]  /*ff50*/  ISETP.GE.AND P0, PT, R3, c[0x0][0x3c8], PT ;  /* 0x0000f20003007a0c */ /* 0x000fe40003f06270 */
[----:B------:R-:W-:-:S02]  /*ff60*/  @!P5 LEA.HI R0, R0, R0, RZ, 0x1 ;  /* 0x000000000000d211 */ /* 0x000fc400078f08ff */
[----:B------:R-:W-:Y:S02]  /*ff70*/  @!P4 LEA.HI R9, R9, R9, RZ, 0x1 ;  /* 0x000000090909c211 */ /* 0x000fe400078f08ff */
[----:B------:R-:W-:Y:S02]  /*ff80*/  @!P3 LEA.HI R8, R8, R8, RZ, 0x1 ;  /* 0x000000080808b211 */ /* 0x000fe400078f08ff */
[----:B------:R-:W-:Y:S02]  /*ff90*/  @!P2 LEA.HI R7, R7, R7, RZ, 0x1 ;  /* 0x000000070707a211 */ /* 0x000fe400078f08ff */
[----:B------:R-:W-:Y:S02]  /*ffa0*/  @!P1 LEA.HI R6, R6, R6, RZ, 0x1 ;  /* 0x0000000606069211 */ /* 0x000fe400078f08ff */
[----:B-1----:R-:W-:Y:S02]  /*ffb0*/  @!P6 LOP3.LUT R13, R2, 0xfffffffe, RZ, 0xc0, !PT ;  /* 0xfffffffe020de812 */ /* 0x002fe400078ec0ff */
[----:B------:R-:W-:-:S02]  /*ffc0*/  IADD3 R2, R11, 0x48, RZ ;  /* 0x000000480b027810 */ /* 0x000fc40007ffe0ff */
[----:B------:R-:W-:Y:S01]  /*ffd0*/  @!P0 LEA.HI R3, R3, R3, RZ, 0x1 ;  /* 0x0000000303038211 */ /* 0x000fe200078f08ff */
[--C-:B------:R-:W-:Y:S01]  /*ffe0*/  @!P6 IMAD.WIDE R12, R13, 0x4, R4.reuse ;  /* 0x000000040d0ce825 */ /* 0x100fe200078e0204 */
[----:B------:R-:W-:Y:S02]  /*fff0*/  @!P4 LOP3.LUT R9, R9, 0xfffffffe, RZ, 0xc0, !PT ;  /* 0xfffffffe0909c812 */ /* 0x000fe400078ec0ff */
[----:B------:R-:W-:Y:S02]  /*10000*/  @!P3 LOP3.LUT R17, R8, 0xfffffffe, RZ, 0xc0, !PT ;  /* 0xfffffffe0811b812 */ /* 0x000fe400078ec0ff */
[----:B------:R1:W-:Y:S01]  /*10010*/  @!P6 ST.E.64 [R12.64], R102 ;  /* 0x000000660c00e985 */ /* 0x0003e2000c101b10 */
[----:B------:R-:W-:Y:S01]  /*10020*/  ISETP.GE.AND P6, PT, R2, c[0x0][0x3c8], PT ;  /* 0x0000f20002007a0c */ /* 0x000fe20003fc6270 */
[----:B------:R-:W-:Y:S01]  /*10030*/  @!P4 IMAD.WIDE R8, R9, 0x4, R4 ;  /* 0x000000040908c825 */ /* 0x000fe200078e0204 */
[----:B--2---:R-:W-:Y:S02]  /*10040*/  @!P5 LOP3.LUT R15, R0, 0xfffffffe, RZ, 0xc0, !PT ;  /* 0xfffffffe000fd812 */ /* 0x004fe400078ec0ff */
[----:B------:R-:W-:-:S02]  /*10050*/  IADD3 R0, R11, 0x50, RZ ;  /* 0x000000500b007810 */ /* 0x000fc40007ffe0ff */
[----:B------:R-:W-:Y:S01]  /*10060*/  @!P2 LOP3.LUT R7, R7, 0xfffffffe, RZ, 0xc0, !PT ;  /* 0xfffffffe0707a812 */ /* 0x000fe200078ec0ff */
[----:B------:R-:W-:Y:S01]  /*10070*/  @!P5 IMAD.WIDE R14, R15, 0x4, R4 ;  /* 0x000000040f0ed825 */ /* 0x000fe200078e0204 */
[----:B------:R-:W-:Y:S02]  /*10080*/  @!P0 LOP3.LUT R3, R3, 0xfffffffe, RZ, 0xc0, !PT ;  /* 0xfffffffe03038812 */ /* 0x000fe400078ec0ff */
[C---:B------:R-:W-:Y:S02]  /*10090*/  IADD3 R20, R11.reuse, 0x58, RZ ;  /* 0x000000580b147810 */ /* 0x040fe40007ffe0ff */
[----:B------:R2:W-:Y:S01]  /*100a0*/  @!P5 ST.E.64 [R14.64], R106 ;  /* 0x0000006a0e00d985 */ /* 0x0005e2000c101b10 */
[----:B------:R-:W-:Y:S02]  /*100b0*/  ISETP.GE.AND P5, PT, R0, c[0x0][0x3c8], PT ;  /* 0x0000f20000007a0c */ /* 0x000fe40003fa6270 */
[C---:B------:R-:W-:Y:S01]  /*100c0*/  IADD3 R19, R11.reuse, 0x60, RZ ;  /* 0x000000600b137810 */ /* 0x040fe20007ffe0ff */
[----:B------:R3:W-:Y:S01]  /*100d0*/  @!P4 ST.E.64 [R8.64], R110 ;  /* 0x0000006e0800c985 */ /* 0x0007e2000c101b10 */
[----:B------:R-:W-:-:S02]  /*100e0*/  IADD3 R18, R11, 0x68, RZ ;  /* 0x000000680b127810 */ /* 0x000fc40007ffe0ff */
[----:B------:R-:W-:Y:S02]  /*100f0*/  IADD3 R10, R11, 0x70, RZ ;  /* 0x000000700b0a7810 */ /* 0x000fe40007ffe0ff */
[----:B------:R-:W-:Y:S02]  /*10100*/  ISETP.GE.AND P4, PT, R20, c[0x0][0x3c8], PT ;  /* 0x0000f20014007a0c */ /* 0x000fe40003f86270 */
[----:B------:R-:W-:-:S03]  /*10110*/  @!P6 LEA.HI R2, R2, R2, RZ, 0x1 ;  /* 0x000000020202e211 */ /* 0x000fc600078f08ff */
[----:B------:R-:W-:Y:S02]  /*10120*/  @!P5 LEA.HI R0, R0, R0, RZ, 0x1 ;  /* 0x000000000000d211 */ /* 0x000fe400078f08ff */
[----:B-1----:R-:W-:Y:S01]  /*10130*/  @!P1 LOP3.LUT R13, R6, 0xfffffffe, RZ, 0xc0, !PT ;  /* 0xfffffffe060d9812 */ /* 0x002fe200078ec0ff */
[----:B------:R-:W-:-:S04]  /*10140*/  @!P2 IMAD.WIDE R6, R7, 0x4, R4 ;  /* 0x000000040706a825 */ /* 0x000fc800078e0204 */
[----:B------:R-:W-:Y:S01]  /*10150*/  @!P1 IMAD.WIDE R12, R13, 0x4, R4 ;  /* 0x000000040d0c9825 */ /* 0x000fe200078e0204 */
[----:B------:R-:W-:-:S03]  /*10160*/  @!P4 LEA.HI R20, R20, R20, RZ, 0x1 ;  /* 0x000000141414c211 */ /* 0x000fc600078f08ff */
[----:B--2---:R-:W-:-:S04]  /*10170*/  @!P3 IMAD.WIDE R14, R17, 0x4, R4 ;  /* 0x00000004110eb825 */ /* 0x004fc800078e0204 */
[----:B------:R-:W-:Y:S01]  /*10180*/  @!P0 IMAD.WIDE R16, R3, 0x4, R4 ;  /* 0x0000000403108825 */ /* 0x000fe200078e0204 */
[----:B------:R1:W-:Y:S01]  /*10190*/  @!P3 ST.E.64 [R14.64], R114 ;  /* 0x000000720e00b985 */ /* 0x0003e2000c101b10 */
[----:B------:R-:W-:Y:S02]  /*101a0*/  IADD3 R3, R11, 0x78, RZ ;  /* 0x000000780b037810 */ /* 0x000fe40007ffe0ff */
[----:B------:R-:W-:Y:S01]  /*101b0*/  ISETP.GE.AND P3, PT, R19, c[0x0][0x3c8], PT ;  /* 0x0000f20013007a0c */ /* 0x000fe20003f66270 */
[----:B------:R2:W-:Y:S01]  /*101c0*/  @!P2 ST.E.64 [R6.64], R118 ;  /* 0x000000760600a985 */ /* 0x0005e2000c101b10 */
[----:B------:R-:W-:Y:S02]  /*101d0*/  ISETP.GE.AND P2, PT, R18, c[0x0][0x3c8], PT ;  /* 0x0000f20012007a0c */ /* 0x000fe40003f46270 */
[----:B---3--:R-:W-:Y:S01]  /*101e0*/  @!P5 LOP3.LUT R9, R0, 0xfffffffe, RZ, 0xc0, !PT ;  /* 0xfffffffe0009d812 */ /* 0x008fe200078ec0ff */
[----:B------:R3:W-:Y:S01]  /*101f0*/  @!P1 ST.E.64 [R12.64], R122 ;  /* 0x0000007a0c009985 */ /* 0x0007e2000c101b10 */
[----:B------:R-:W-:-:S02]  /*10200*/  ISETP.GE.AND P1, PT, R10, c[0x0][0x3c8], PT ;  /* 0x0000f2000a007a0c */ /* 0x000fc40003f26270 */
[----:B------:R-:W-:Y:S01]  /*10210*/  IADD3 R0, R11, 0x88, RZ ;  /* 0x000000880b007810 */ /* 0x000fe20007ffe0ff */
[----:B------:R4:W-:Y:S01]  /*10220*/  @!P0 ST.E.64 [R16.64], R38 ;  /* 0x0000002610008985 */ /* 0x0009e2000c101b10 */
[----:B------:R-:W-:Y:S01]  /*10230*/  ISETP.GE.AND P0, PT, R3, c[0x0][0x3c8], PT ;  /* 0x0000f20003007a0c */ /* 0x000fe20003f06270 */
[----:B------:R-:W-:Y:S02]  /*10240*/  @!P5 IMAD.WIDE R8, R9, 0x4, R4 ;  /* 0x000000040908d825 */ /* 0x000fe400078e0204 */
[----:B------:R-:W-:Y:S02]  /*10250*/  @!P3 LEA.HI R19, R19, R19, RZ, 0x1 ;  /* 0x000000131313b211 */ /* 0x000fe400078f08ff */
[----:B------:R-:W-:Y:S02]  /*10260*/  @!P2 LEA.HI R18, R18, R18, RZ, 0x1 ;  /* 0x000000121212a211 */ /* 0x000fe400078f08ff */
[----:B------:R-:W-:Y:S02]  /*10270*/  @!P3 LOP3.LUT R19, R19, 0xfffffffe, RZ, 0xc0, !PT ;  /* 0xfffffffe1313b812 */ /* 0x000fe400078ec0ff */
[----:B------:R-:W-:-:S04]  /*10280*/  @!P1 LEA.HI R10, R10, R10, RZ, 0x1 ;  /* 0x0000000a0a0a9211 */ /* 0x000fc800078f08ff */
[----:B------:R-:W-:Y:S01]  /*10290*/  @!P0 LEA.HI R3, R3, R3, RZ, 0x1 ;  /* 0x0000000303038211 */ /* 0x000fe200078f08ff */
[----:B-1----:R-:W-:-:S03]  /*102a0*/  @!P3 IMAD.WIDE R14, R19, 0x4, R4 ;  /* 0x00000004130eb825 */ /* 0x002fc600078e0204 */
[----:B------:R-:W-:Y:S02]  /*102b0*/  @!P0 LOP3.LUT R3, R3, 0xfffffffe, RZ, 0xc0, !PT ;  /* 0xfffffffe03038812 */ /* 0x000fe400078ec0ff */
[C---:B------:R-:W-:Y:S02]  /*102c0*/  IADD3 R19, R11.reuse, 0x98, RZ ;  /* 0x000000980b137810 */ /* 0x040fe40007ffe0ff */
[----:B--2---:R-:W-:Y:S02]  /*102d0*/  @!P6 LOP3.LUT R7, R2, 0xfffffffe, RZ, 0xc0, !PT ;  /* 0xfffffffe0207e812 */ /* 0x004fe400078ec0ff */
[----:B------:R-:W-:Y:S02]  /*102e0*/  IADD3 R2, R11, 0x80, RZ ;  /* 0x000000800b027810 */ /* 0x000fe40007ffe0ff */
[----:B---3--:R-:W-:Y:S01]  /*102f0*/  @!P4 LOP3.LUT R13, R20, 0xfffffffe, RZ, 0xc0, !PT ;  /* 0xfffffffe140dc812 */ /* 0x008fe200078ec0ff */
[----:B------:R-:W-:Y:S01]  /*10300*/  @!P6 IMAD.WIDE R6, R7, 0x4, R4 ;  /* 0x000000040706e825 */ /* 0x000fe200078e0204 */
[----:B------:R-:W-:-:S03]  /*10310*/  IADD3 R20, R11, 0x90, RZ ;  /* 0x000000900b147810 */ /* 0x000fc60007ffe0ff */
[--C-:B------:R-:W-:Y:S01]  /*10320*/  @!P4 IMAD.WIDE R12, R13, 0x4, R4.reuse ;  /* 0x000000040d0cc825 */ /* 0x100fe200078e0204 */
[----:B------:R1:W-:Y:S01]  /*10330*/  @!P6 ST.E.64 [R6.64], R42 ;  /* 0x0000002a0600e985 */ /* 0x0003e2000c101b10 */
[----:B------:R-:W-:Y:S02]  /*10340*/  ISETP.GE.AND P6, PT, R2, c[0x0][0x3c8], PT ;  /* 0x0000f20002007a0c */ /* 0x000fe40003fc6270 */
[----:B----4-:R-:W-:Y:S01]  /*10350*/  @!P0 IMAD.WIDE R16, R3, 0x4, R4 ;  /* 0x0000000403108825 */ /* 0x010fe200078e0204 */
[----:B------:R2:W-:Y:S01]  /*10360*/  @!P5 ST.E.64 [R8.64], R46 ;  /* 0x0000002e0800d985 */ /* 0x0005e2000c101b10 */
[----:B------:R-:W-:Y:S02]  /*10370*/  ISETP.GE.AND P5, PT, R0, c[0x0][0x3c8], PT ;  /* 0x0000f20000007a0c */ /* 0x000fe40003fa6270 */
[----:B------:R-:W-:Y:S01]  /*10380*/  IADD3 R3, R11, 0xb0, RZ ;  /* 0x000000b00b037810 */ /* 0x000fe20007ffe0ff */
[----:B------:R3:W-:Y:S01]  /*10390*/  @!P4 ST.E.64 [R12.64], R50 ;  /* 0x000000320c00c985 */ /* 0x0007e2000c101b10 */
[----:B------:R-:W-:-:S03]  /*103a0*/  ISETP.GE.AND P4, PT, R20, c[0x0][0x3c8], PT ;  /* 0x0000f20014007a0c */ /* 0x000fc60003f86270 */
[----:B------:R4:W-:Y:S01]  /*103b0*/  @!P3 ST.E.64 [R14.64], R54 ;  /* 0x000000360e00b985 */ /* 0x0009e2000c101b10 */
[----:B------:R-:W-:Y:S02]  /*103c0*/  ISETP.GE.AND P3, PT, R19, c[0x0][0x3c8], PT ;  /* 0x0000f20013007a0c */ /* 0x000fe40003f66270 */
[----:B------:R-:W-:-:S03]  /*103d0*/  @!P6 LEA.HI R2, R2, R2, RZ, 0x1 ;  /* 0x000000020202e211 */ /* 0x000fc600078f08ff */
[----:B------:R-:W-:-:S04]  /*103e0*/  @!P5 LEA.HI R0, R0, R0, RZ, 0x1 ;  /* 0x000000000000d211 */ /* 0x000fc800078f08ff */
[----:B------:R-:W-:-:S04]  /*103f0*/  @!P4 LEA.HI R20, R20, R20, RZ, 0x1 ;  /* 0x000000141414c211 */ /* 0x000fc800078f08ff */
[----:B------:R-:W-:Y:S02]  /*10400*/  @!P3 LEA.HI R19, R19, R19, RZ, 0x1 ;  /* 0x000000131313b211 */ /* 0x000fe400078f08ff */
[----:B-1----:R-:W-:Y:S02]  /*10410*/  @!P2 LOP3.LUT R7, R18, 0xfffffffe, RZ, 0xc0, !PT ;  /* 0xfffffffe1207a812 */ /* 0x002fe400078ec0ff */
[----:B------:R-:W-:Y:S02]  /*10420*/  IADD3 R18, R11, 0xa0, RZ ;  /* 0x000000a00b127810 */ /* 0x000fe40007ffe0ff */
[----:B--2---:R-:W-:Y:S01]  /*10430*/  @!P1 LOP3.LUT R9, R10, 0xfffffffe, RZ, 0xc0, !PT ;  /* 0xfffffffe0a099812 */ /* 0x004fe200078ec0ff */
[--C-:B------:R-:W-:Y:S01]  /*10440*/  @!P2 IMAD.WIDE R6, R7, 0x4, R4.reuse ;  /* 0x000000040706a825 */ /* 0x100fe200078e0204 */
[----:B------:R-:W-:Y:S02]  /*10450*/  IADD3 R10, R11, 0xa8, RZ ;  /* 0x000000a80b0a7810 */ /* 0x000fe40007ffe0ff */
[----:B---3--:R-:W-:Y:S01]  /*10460*/  @!P4 LOP3.LUT R13, R20, 0xfffffffe, RZ, 0xc0, !PT ;  /* 0xfffffffe140dc812 */ /* 0x008fe200078ec0ff */
[----:B------:R-:W-:Y:S01]  /*10470*/  @!P1 IMAD.WIDE R8, R9, 0x4, R4 ;  /* 0x0000000409089825 */ /* 0x000fe200078e0204 */
[----:B------:R1:W-:Y:S01]  /*10480*/  @!P2 ST.E.64 [R6.64], R58 ;  /* 0x0000003a0600a985 */ /* 0x0003e2000c101b10 */
[----:B------:R-:W-:-:S02]  /*10490*/  ISETP.GE.AND P2, PT, R18, c[0x0][0x3c8], PT ;  /* 0x0000f20012007a0c */ /* 0x000fc40003f46270 */
[----:B------:R-:W-:Y:S01]  /*104a0*/  @!P3 LOP3.LUT R19, R19, 0xfffffffe, RZ, 0xc0, !PT ;  /* 0xfffffffe1313b812 */ /* 0x000fe200078ec0ff */
[----:B------:R2:W-:Y:S01]  /*104b0*/  @!P1 ST.E.64 [R8.64], R62 ;  /* 0x0000003e08009985 */ /* 0x0005e2000c101b10 */
[----:B------:R-:W-:Y:S02]  /*104c0*/  ISETP.GE.AND P1, PT, R10, c[0x0][0x3c8], PT ;  /* 0x0000f2000a007a0c */ /* 0x000fe40003f26270 */
[----:B------:R-:W-:Y:S01]  /*104d0*/  IADD3 R11, R11, 0xb8, RZ ;  /* 0x000000b80b0b7810 */ /* 0x000fe20007ffe0ff */
[----:B------:R3:W-:Y:S01]  /*104e0*/  @!P0 ST.E.64 [R16.64], R66 ;  /* 0x0000004210008985 */ /* 0x0007e2000c101b10 */
[----:B------:R-:W-:-:S05]  /*104f0*/  ISETP.GE.AND P0, PT, R3, c[0x0][0x3c8], PT ;  /* 0x0000f20003007a0c */ /* 0x000fca0003f06270 */
[----:B------:R-:W-:-:S04]  /*10500*/  @!P2 LEA.HI R18, R18, R18, RZ, 0x1 ;  /* 0x000000121212a211 */ /* 0x000fc800078f08ff */
[----:B------:R-:W-:Y:S02]  /*10510*/  @!P1 LEA.HI R10, R10, R10, RZ, 0x1 ;  /* 0x0000000a0a0a9211 */ /* 0x000fe400078f08ff */
[----:B----4-:R-:W-:Y:S02]  /*10520*/  @!P2 LOP3.LUT R15, R18, 0xfffffffe, RZ, 0xc0, !PT ;  /* 0xfffffffe120fa812 */ /* 0x010fe400078ec0ff */
[----:B------:R-:W-:-:S04]  /*10530*/  @!P0 LEA.HI R3, R3, R3, RZ, 0x1 ;  /* 0x0000000303038211 */ /* 0x000fc800078f08ff */
[----:B------:R-:W-:Y:S02]  /*10540*/  @!P0 LOP3.LUT R3, R3, 0xfffffffe, RZ, 0xc0, !PT ;  /* 0xfffffffe03038812 */ /* 0x000fe400078ec0ff */
[----:B-1----:R-:W-:-:S03]  /*10550*/  @!P6 LOP3.LUT R7, R2, 0xfffffffe, RZ, 0xc0, !PT ;  /* 0xfffffffe0207e812 */ /* 0x002fc600078ec0ff */
[----:B------:R-:W-:Y:S01]  /*10560*/  @!P0 IMAD.WIDE R2, R3, 0x4, R4 ;  /* 0x0000000403028825 */ /* 0x000fe200078e0204 */
[----:B--2---:R-:W-:-:S03]  /*10570*/  @!P5 LOP3.LUT R9, R0, 0xfffffffe, RZ, 0xc0, !PT ;  /* 0xfffffffe0009d812 */ /* 0x004fc600078ec0ff */
[----:B------:R-:W-:Y:S01]  /*10580*/  @!P6 IMAD.WIDE R6, R7, 0x4, R4 ;  /* 0x000000040706e825 */ /* 0x000fe200078e0204 */
[----:B---3--:R-:W-:-:S03]  /*10590*/  @!P1 LOP3.LUT R17, R10, 0xfffffffe, RZ, 0xc0, !PT ;  /* 0xfffffffe0a119812 */ /* 0x008fc600078ec0ff */
[--C-:B------:R-:W-:Y:S01]  /*105a0*/  @!P5 IMAD.WIDE R8, R9, 0x4, R4.reuse ;  /* 0x000000040908d825 */ /* 0x100fe200078e0204 */
[----:B------:R1:W-:Y:S04]  /*105b0*/  @!P6 ST.E.64 [R6.64], R70 ;  /* 0x000000460600e985 */ /* 0x0003e8000c101b10 */
[----:B------:R2:W-:Y:S01]  /*105c0*/  @!P5 ST.E.64 [R8.64], R74 ;  /* 0x0000004a0800d985 */ /* 0x0005e2000c101b10 */
[----:B-1----:R-:W-:-:S04]  /*105d0*/  @!P4 IMAD.WIDE R6, R13, 0x4, R4 ;  /* 0x000000040d06c825 */ /* 0x002fc800078e0204 */
[--C-:B--2---:R-:W-:Y:S01]  /*105e0*/  @!P3 IMAD.WIDE R8, R19, 0x4, R4.reuse ;  /* 0x000000041308b825 */ /* 0x104fe200078e0204 */
[----:B------:R1:W-:Y:S03]  /*105f0*/  @!P4 ST.E.64 [R6.64], R78 ;  /* 0x0000004e0600c985 */ /* 0x0003e6000c101b10 */
[--C-:B------:R-:W-:Y:S01]  /*10600*/  @!P2 IMAD.WIDE R12, R15, 0x4, R4.reuse ;  /* 0x000000040f0ca825 */ /* 0x100fe200078e0204 */
[----:B------:R1:W-:Y:S03]  /*10610*/  @!P3 ST.E.64 [R8.64], R82 ;  /* 0x000000520800b985 */ /* 0x0003e6000c101b10 */
[----:B------:R-:W-:Y:S01]  /*10620*/  @!P1 IMAD.WIDE R14, R17, 0x4, R4 ;  /* 0x00000004110e9825 */ /* 0x000fe200078e0204 */
[----:B------:R1:W-:Y:S04]  /*10630*/  @!P2 ST.E.64 [R12.64], R86 ;  /* 0x000000560c00a985 */ /* 0x0003e8000c101b10 */
[----:B------:R1:W-:Y:S04]  /*10640*/  @!P1 ST.E.64 [R14.64], R90 ;  /* 0x0000005a0e009985 */ /* 0x0003e8000c101b10 */
[----:B------:R1:W-:Y:S01]  /*10650*/  @!P0 ST.E.64 [R2.64], R94 ;  /* 0x0000005e02008985 */ /* 0x0003e2000c101b10 */
[----:B------:R-:W-:-:S13]  /*10660*/  ISETP.GE.AND P0, PT, R11, c[0x0][0x3c8], PT ;  /* 0x0000f2000b007a0c */ /* 0x000fda0003f06270 */
[----:B------:R-:W-:Y:S05]  /*10670*/  @P0 EXIT ;  /* 0x000000000000094d */ /* 0x000fea0003800000 */
[----:B-1----:R-:W-:-:S04]  /*10680*/  LEA.HI R3, R11, R11, RZ, 0x1 ;  /* 0x0000000b0b037211 */ /* 0x002fc800078f08ff */
[----:B------:R-:W-:-:S05]  /*10690*/  LOP3.LUT R3, R3, 0xfffffffe, RZ, 0xc0, !PT ;  /* 0xfffffffe03037812 */ /* 0x000fca00078ec0ff */
[----:B------:R-:W-:-:S05]  /*106a0*/  IMAD.WIDE R4, R3, 0x4, R4 ;  /* 0x0000000403047825 */ /* 0x000fca00078e0204 */
[----:B------:R-:W-:Y:S01]  /*106b0*/  ST.E.64 [R4.64], R98 ;  /* 0x0000006204007985 */ /* 0x000fe2000c101b10 */
[----:B------:R-:W-:Y:S05]  /*106c0*/  EXIT ;  /* 0x000000000000794d */ /* 0x000fea0003800000 */
.L_x_387:
        /* <DEDUP_REMOVED lines=26> */
[----:B------:R-:W-:Y:S01]  /*10870*/  IMAD.WIDE.U32 R8, R5, c[0x0][0x4d8], R8 ;  /* 0x0001360005087a25 */ /* 0x000fe200078e0008 */
[----:B------:R-:W-:-:S03]  /*10880*/  IADD3 R4, -R6, RZ, RZ ;  /* 0x000000ff06047210 */ /* 0x000fc60007ffe1ff */
[----:B------:R-:W-:Y:S02]  /*10890*/  IMAD R0, R0, c[0x0][0x4d8], RZ ;  /* 0x0001360000007a24 */ /* 0x000fe400078e02ff */
[----:B--2---:R-:W-:Y:S02]  /*108a0*/  IMAD R2, R2, c[0x0][0x550], R3 ;  /* 0x0001540002027a24 */ /* 0x004fe400078e0203 */
[----:B------:R-:W-:Y:S02]  /*108b0*/  IMAD R0, R5, c[0x0][0x4dc], R0 ;  /* 0x0001370005007a24 */ /* 0x000fe400078e0200 */
[----:B------:R-:W-:Y:S01]  /*108c0*/  IMAD R4, R4, c[0x0][0x4e8], R7 ;  /* 0x00013a0004047a24 */ /* 0x000fe200078e0207 */
[----:B------:R-:W-:Y:S01]  /*108d0*/  SHF.R.S32.HI R3, RZ, 0x1f, R2 ;  /* 0x0000001fff037819 */ /* 0x000fe20000011402 */
[----:B------:R-:W-:Y:S01]  /*108e0*/  IMAD.IADD R9, R0, 0x1, R9 ;  /* 0x0000000100097824 */ /* 0x000fe200078e0209 */
[----:B------:R-:W-:-:S03]  /*108f0*/  SHF.R.S32.HI R0, RZ, 0x1f, R6 ;  /* 0x0000001fff007819 */ /* 0x000fc60000011406 */
[----:B------:R-:W-:Y:S02]  /*10900*/  IMAD R3, R3, c[0x0][0x4e0], RZ ;  /* 0x0001380003037a24 */ /* 0x000fe400078e02ff */
        /* <DEDUP_REMOVED lines=14> */
.L_x_390:
        /* <DEDUP_REMOVED lines=9> */
.L_x_2463:


//--------------------- .text._ZN7cutlass13device_kernelIN5flash19enable_sm80_to_sm89INS1_16FlashAttnFwdSm80INS1_25CollectiveMainloopFwdSm80ILi8ELi1ELb0EN4cute5tupleIJNS5_1CILi128EEENS7_ILi64EEENS7_ILi192EEEEEELi192ENS_10bfloat16_tEfNS_4arch4Sm80ELb0ELb1ELb0ELb1ELb0ELb0ELb1ELb1EEENS1_21CollectiveEpilogueFwdINS6_IJS8_SA_S9_EEENS6_IJNS7_ILi1EEESI_SI_EEESC_SE_Li256ELb1ELb1ELb1ELb0EEENS1_36VarlenDynamicPersistentTileSchedulerILi128ELi64ELi256ELi256ELb1ELb1ELb0ELb1ELb0ELb1EEEEEEEEEvNT_6ParamsE --------------------------
	.section	.text._ZN7cutlass13device_kernelIN5flash19enable_sm80_to_sm89INS1_16FlashAttnFwdSm80INS1_25CollectiveMainloopFwdSm80ILi8ELi1ELb0EN4cute5tupleIJNS5_1CILi128EEENS7_ILi64EEENS7_ILi192EEEEEELi192ENS_10bfloat16_tEfNS_4arch4Sm80ELb0ELb1ELb0ELb1ELb0ELb0ELb1ELb1EEENS1_21CollectiveEpilogueFwdINS6_IJS8_SA_S9_EEENS6_IJNS7_ILi1EEESI_SI_EEESC_SE_Li256ELb1ELb1ELb1ELb0EEENS1_36VarlenDynamicPersistentTileSchedulerILi128ELi64ELi256ELi256ELb1ELb1ELb0ELb1ELb0ELb1EEEEEEEEEvNT_6ParamsE,"ax",@progbits
	.sectioninfo	@"SHI_REGISTERS=255"
	.align	128
.text._ZN7cutlass13device_kernelIN5flash19enable_sm80_to_sm89INS1_16FlashAttnFwdSm80INS1_25CollectiveMainloopFwdSm80ILi8ELi1ELb0EN4cute5tupleIJNS5_1CILi128EEENS7_ILi64EEENS7_ILi192EEEEEELi192ENS_10bfloat16_tEfNS_4arch4Sm80ELb0ELb1ELb0ELb1ELb0ELb0ELb1ELb1EEENS1_21CollectiveEpilogueFwdINS6_IJS8_SA_S9_EEENS6_IJNS7_ILi1EEESI_SI_EEESC_SE_Li256ELb1ELb1ELb1ELb0EEENS1_36VarlenDynamicPersistentTileSchedulerILi128ELi64ELi256ELi256ELb1ELb1ELb0ELb1ELb0ELb1EEEEEEEEEvNT_6ParamsE:
        .type           _ZN7cutlass13device_kernelIN5flash19enable_sm80_to_sm89INS1_16FlashAttnFwdSm80INS1_25CollectiveMainloopFwdSm80ILi8ELi1ELb0EN4cute5tupleIJNS5_1CILi128EEENS7_ILi64EEENS7_ILi192EEEEEELi192ENS_10bfloat16_tEfNS_4arch4Sm80ELb0ELb1ELb0ELb1ELb0ELb0ELb1ELb1EEENS1_21CollectiveEpilogueFwdINS6_IJS8_SA_S9_EEENS6_IJNS7_ILi1EEESI_SI_EEESC_SE_Li256ELb1ELb1ELb1ELb0EEENS1_36VarlenDynamicPersistentTileSchedulerILi128ELi64ELi256ELi256ELb1ELb1ELb0ELb1ELb0ELb1EEEEEEEEEvNT_6ParamsE,@function
        .size           _ZN7cutlass13device_kernelIN5flash19enable_sm80_to_sm89INS1_16FlashAttnFwdSm80INS1_25CollectiveMainloopFwdSm80ILi8ELi1ELb0EN4cute5tupleIJNS5_1CILi128EEENS7_ILi64EEENS7_ILi192EEEEEELi192ENS_10bfloat16_tEfNS_4arch4Sm80ELb0ELb1ELb0ELb1ELb0ELb0ELb1ELb1EEENS1_21CollectiveEpilogueFwdINS6_IJS8_SA_S9_EEENS6_IJNS7_ILi1EEESI_SI_EEESC_SE_Li256ELb1ELb1ELb1ELb0EEENS1_36VarlenDynamicPersistentTileSchedulerILi128ELi64ELi256ELi256ELb1ELb1ELb0ELb1ELb0ELb1EEEEEEEEEvNT_6ParamsE,(.L_x_2464 - _ZN7cutlass13device_kernelIN5flash19enable_sm80_to_sm89INS1_16FlashAttnFwdSm80INS1_25CollectiveMainloopFwdSm80ILi8ELi1ELb0EN4cute5tupleIJNS5_1CILi128EEENS7_ILi64EEENS7_ILi192EEEEEELi192ENS_10bfloat16_tEfNS_4arch4Sm80ELb0ELb1ELb0ELb1ELb0ELb0ELb1ELb1EEENS1_21CollectiveEpilogueFwdINS6_IJS8_SA_S9_EEENS6_IJNS7_ILi1EEESI_SI_EEESC_SE_Li256ELb1ELb1ELb1ELb0EEENS1_36VarlenDynamicPersistentTileSchedulerILi128ELi64ELi256ELi256ELb1ELb1ELb0ELb1ELb0ELb1EEEEEEEEEvNT_6ParamsE)
        .other          _ZN7cutlass13device_kernelIN5flash19enable_sm80_to_sm89INS1_16FlashAttnFwdSm80INS1_25CollectiveMainloopFwdSm80ILi8ELi1ELb0EN4cute5tupleIJNS5_1CILi128EEENS7_ILi64EEENS7_ILi192EEEEEELi192ENS_10bfloat16_tEfNS_4arch4Sm80ELb0ELb1ELb0ELb1ELb0ELb0ELb1ELb1EEENS1_21CollectiveEpilogueFwdINS6_IJS8_SA_S9_EEENS6_IJNS7_ILi1EEESI_SI_EEESC_SE_Li256ELb1ELb1ELb1ELb0EEENS1_36VarlenDynamicPersistentTileSchedulerILi128ELi64ELi256ELi256ELb1ELb1ELb0ELb1ELb0ELb1EEEEEEEEEvNT_6ParamsE,@"STO_CUDA_ENTRY STV_DEFAULT"
_ZN7cutlass13device_kernelIN5flash19enable_sm80_to_sm89INS1_16FlashAttnFwdSm80INS1_25CollectiveMainloopFwdSm80ILi8ELi1ELb0EN4cute5tupleIJNS5_1CILi128EEENS7_ILi64EEENS7_ILi192EEEEEELi192ENS_10bfloat16_tEfNS_4arch4Sm80ELb0ELb1ELb0ELb1ELb0ELb0ELb1ELb1EEENS1_21CollectiveEpilogueFwdINS6_IJS8_SA_S9_EEENS6_IJNS7_ILi1EEESI_SI_EEESC_SE_Li256ELb1ELb1ELb1ELb0EEENS1_36VarlenDynamicPersistentTileSchedulerILi128ELi64ELi256ELi256ELb1ELb1ELb0ELb1ELb0ELb1EEEEEEEEEvNT_6ParamsE:
[----:B------:R-:W-:-:S03]  /*0000*/  MOV R1, c[0x0][0x28] ;  /* 0x00000a0000017a02 */ /* 0x000fc60000000f00 */
[----:B------:R-:W1:Y:S01]  /*0010*/  S2R R2, SR_TID.X ;  /* 0x0000000000027919 */ /* 0x000e620000002100 */
[----:B------:R-:W-:Y:S01]  /*0020*/  IADD3 R1, R1, -0x40, RZ ;  /* 0xffffffc001017810 */ /* 0x000fe20007ffe0ff */
[----:B------:R-:W-:Y:S01]  /*0030*/  ULDC.64 UR6, c[0x0][0x118] ;  /* 0x0000460000067ab9 */ /* 0x000fe20000000a00 */
[----:B-1----:R-:W-:-:S05]  /*0040*/  SHF.R.U32.HI R0, RZ, 0x5, R2 ;  /* 0x00000005ff007819 */ /* 0x002fca0000011602 */
[----:B------:R-:W1:Y:S02]  /*0050*/  SHFL.IDX PT, R3, R0, RZ, 0x1f ;  /* 0x00001fff00037589 */ /* 0x000e6400000e0000 */
[----:B-1----:R-:W-:Y:S02]  /*0060*/  ISETP.NE.AND P0, PT, R3, RZ, PT ;  /* 0x000000ff0300720c */ /* 0x002fe40003f05270 */
[----:B------:R1:W-:Y:S11]  /*0070*/  STL [R1+0x38], R3 ;  /* 0x0000380301007387 */ /* 0x0003f60000100800 */
[----:B------:R-:W-:Y:S06]  /*0080*/  @P0 BAR.SYNC.DEFER_BLOCKING 0x5, 0x100 ;  /* 0x0144000000000b1d */ /* 0x000fec0000010000 */
[----:B------:R-:W2:Y:S04]  /*0090*/  @P0 LDS.128 R232, [0x18100] ;  /* 0x01810000ffe80984 */ /* 0x000ea80000000c00 */
[----:B------:R-:W-:Y:S06]  /*00a0*/  @P0 BAR.ARV 0x4, 0x100 ;  /* 0x0104000000000b1d */ /* 0x000fec0000002000 */
[----:B------:R-:W-:Y:S05]  /*00b0*/  @P0 BRA `(.L_x_391) ;  /* 0x00000f1000000947 */ /* 0x000fea0003800000 */
[----:B-1----:R-:W-:Y:S01]  /*00c0*/  LOP3.LUT R12, R2, 0x1f, RZ, 0xc0, !PT ;  /* 0x0000001f020c7812 */ /* 0x002fe200078ec0ff */
[----:B------:R-:W-:-:S03]  /*00d0*/  CS2R R8, SRZ ;  /* 0x0000000000087805 */ /* 0x000fc6000001ff00 */
[----:B------:R-:W-:-:S04]  /*00e0*/  ISETP.NE.AND P6, PT, R12, 0x1f, PT ;  /* 0x0000001f0c00780c */ /* 0x000fc80003fc5270 */
[----:B------:R-:W-:-:S13]  /*00f0*/  ISETP.GE.OR P0, PT, R12, c[0x0][0x53c], !P6 ;  /* 0x00014f000c007a0c */ /* 0x000fda0007706670 */
[----:B------:R-:W-:Y:S02]  /*0100*/  @!P0 IMAD.MOV.U32 R4, RZ, RZ, 0x4 ;  /* 0x00000004ff048424 */ /* 0x000fe400078e00ff */
[----:B------:R-:W-:Y:S02]  /*0110*/  @!P0 IMAD.MOV.U32 R2, RZ, RZ, 0x4 ;  /* 0x00000004ff028424 */ /* 0x000fe400078e00ff */
[----:B------:R-:W-:-:S04]  /*0120*/  @!P0 IMAD.WIDE.U32 R4, R12, R4, c[0x0][0x580] ;  /* 0x000160000c048625 */ /* 0x000fc800078e0004 */
[C---:B------:R-:W-:Y:S01]  /*0130*/  @!P0 IMAD.WIDE.U32 R2, R12.reuse, R2, c[0x0][0x578] ;  /* 0x00015e000c028625 */ /* 0x040fe200078e0002 */
[----:B------:R-:W3:Y:S04]  /*0140*/  @!P0 LDG.E R9, [R4.64] ;  /* 0x0000000604098981 */ /* 0x000ee8000c1e1900 */
[----:B------:R-:W3:Y:S01]  /*0150*/  @!P0 LDG.E R8, [R2.64] ;  /* 0x0000000602088981 */ /* 0x000ee2000c1e1900 */
[C---:B------:R-:W-:Y:S01]  /*0160*/  ISETP.NE.AND P5, PT, R12.reuse, RZ, PT ;  /* 0x000000ff0c00720c */ /* 0x040fe20003fa5270 */
[----:B------:R-:W1:Y:S01]  /*0170*/  S2UR UR4, SR_CTAID.X ;  /* 0x00000000000479c3 */ /* 0x000e620000002500 */
[C---:B------:R-:W-:Y:S01]  /*0180*/  ISETP.GE.U32.AND P4, PT, R12.reuse, 0x2, PT ;  /* 0x000000020c00780c */ /* 0x040fe20003f86070 */
[----:B------:R-:W-:Y:S01]  /*0190*/  IMAD.MOV.U32 R6, RZ, RZ, RZ ;  /* 0x000000ffff067224 */ /* 0x000fe200078e00ff */
[----:B------:R-:W-:-:S02]  /*01a0*/  ISETP.GE.U32.AND P3, PT, R12, 0x4, PT ;  /* 0x000000040c00780c */ /* 0x000fc40003f66070 */
[C---:B------:R-:W-:Y:S02]  /*01b0*/  ISETP.GE.U32.AND P2, PT, R12.reuse, 0x8, PT ;  /* 0x000000080c00780c */ /* 0x040fe40003f46070 */
[----:B------:R-:W-:Y:S01]  /*01c0*/  ISETP.GE.U32.AND P1, PT, R12, 0x10, PT ;  /* 0x000000100c00780c */ /* 0x000fe20003f26070 */
[----:B---3--:R-:W-:-:S05]  /*01d0*/  IMAD R4, R9, R8, RZ ;  /* 0x0000000809047224 */ /* 0x008fca00078e02ff */
        /* <DEDUP_REMOVED lines=15> */
[----:B------:R-:W3:Y:S02]  /*02d0*/  SHFL.IDX PT, R7, R4, 0x1f, 0x1f ;  /* 0x03e01f0004077f89 */ /* 0x000ee400000e0000 */
[----:B---3--:R-:W-:-:S04]  /*02e0*/  IMAD R7, R7, c[0x0][0x538], RZ ;  /* 0x00014e0007077a24 */ /* 0x008fc800078e02ff */
[----:B------:R-:W-:Y:S01]  /*02f0*/  IMAD.MOV.U32 R0, RZ, RZ, R7 ;  /* 0x000000ffff007224 */ /* 0x000fe200078e0007 */
[----:B-1----:R-:W-:-:S13]  /*0300*/  ISETP.GT.AND P0, PT, R7, UR4, PT ;  /* 0x0000000407007c0c */ /* 0x002fda000bf04270 */
[----:B------:R-:W-:Y:S05]  /*0310*/  @P0 BRA `(.L_x_392) ;  /* 0x0000026000000947 */ /* 0x000fea0003800000 */
[----:B------:R-:W-:Y:S02]  /*0320*/  MOV R7, R0 ;  /* 0x0000000000077202 */ /* 0x000fe40000000f00 */
[----:B------:R-:W-:-:S04]  /*0330*/  MOV R6, RZ ;  /* 0x000000ff00067202 */ /* 0x000fc80000000f00 */
.L_x_396:
[----:B------:R-:W-:-:S04]  /*0340*/  IADD3 R0, R6, 0x1f, RZ ;  /* 0x0000001f06007810 */ /* 0x000fc80007ffe0ff */
[----:B------:R-:W-:-:S13]  /*0350*/  ISETP.GE.AND P0, PT, R0, c[0x0][0x53c], PT ;  /* 0x00014f0000007a0c */ /* 0x000fda0003f06270 */
[----:B------:R-:W-:Y:S05]  /*0360*/  @P0 BRA `(.L_x_393) ;  /* 0x00000be000000947 */ /* 0x000fea0003800000 */
[----:B------:R-:W-:Y:S01]  /*0370*/  MOV R6, R0 ;  /* 0x0000000000067202 */ /* 0x000fe20000000f00 */
[----:B------:R-:W-:-:S03]  /*0380*/  CS2R R8, SRZ ;  /* 0x0000000000087805 */ /* 0x000fc6000001ff00 */
[----:B------:R-:W-:-:S04]  /*0390*/  IADD3 R0, R12, R6, RZ ;  /* 0x000000060c007210 */ /* 0x000fc80007ffe0ff */
[----:B------:R-:W-:-:S13]  /*03a0*/  ISETP.GE.OR P0, PT, R0, c[0x0][0x53c], !P6 ;  /* 0x00014f0000007a0c */ /* 0x000fda0007706670 */
[----:B------:R-:W-:Y:S02]  /*03b0*/  @!P0 MOV R2, 0x4 ;  /* 0x0000000400028802 */ /* 0x000fe40000000f00 */
[----:B------:R-:W-:-:S03]  /*03c0*/  @!P0 MOV R3, 0x4 ;  /* 0x0000000400038802 */ /* 0x000fc60000000f00 */
[----:B------:R-:W-:-:S04]  /*03d0*/  @!P0 IMAD.WIDE R4, R0, R2, c[0x0][0x580] ;  /* 0x0001600000048625 */ /* 0x000fc800078e0202 */
[----:B------:R-:W-:Y:S01]  /*03e0*/  @!P0 IMAD.WIDE R2, R0, R3, c[0x0][0x578] ;  /* 0x00015e0000028625 */ /* 0x000fe200078e0203 */
[----:B------:R-:W3:Y:S04]  /*03f0*/  @!P0 LDG.E R9, [R4.64] ;  /* 0x0000000604098981 */ /* 0x000ee8000c1e1900 */
[----:B------:R-:W3:Y:S02]  /*0400*/  @!P0 LDG.E R8, [R2.64] ;  /* 0x0000000602088981 */ /* 0x000ee4000c1e1900 */
[----:B---3--:R-:W-:Y:S01]  /*0410*/  IMAD R5, R9, R8, RZ ;  /* 0x0000000809057224 */ /* 0x008fe200078e02ff */
[----:B------:R-:W-:Y:S05]  /*0420*/  BRA.DIV ~URZ, `(.L_x_394) ;  /* 0x00013f827f007947 */ /* 0x000fea000b800000 */
[----:B------:R1:W3:Y:S02]  /*0430*/  SHFL.UP PT, R0, R5, 0x1, RZ ;  /* 0x0420000005007989 */ /* 0x0002e400000e00ff */
.L_x_535:
[----:B---3--:R-:W-:-:S04]  /*0440*/  SEL R0, R0, RZ, P5 ;  /* 0x000000ff00007207 */ /* 0x008fc80002800000 */
        /* <DEDUP_REMOVED lines=14> */
[----:B------:R1:W3:Y:S02]  /*0530*/  SHFL.IDX PT, R0, R4, 0x1f, 0x1f ;  /* 0x03e01f0004007f89 */ /* 0x0002e400000e0000 */
.L_x_536:
[----:B---3--:R-:W-:-:S05]  /*0540*/  IMAD R0, R0, c[0x0][0x538], RZ ;  /* 0x00014e0000007a24 */ /* 0x008fca00078e02ff */
[----:B------:R-:W-:-:S04]  /*0550*/  IADD3 R7, R0, R7, RZ ;  /* 0x0000000700077210 */ /* 0x000fc80007ffe0ff */
[----:B------:R-:W-:-:S13]  /*0560*/  ISETP.GT.AND P0, PT, R7, UR4, PT ;  /* 0x0000000407007c0c */ /* 0x000fda000bf04270 */
[----:B-12---:R-:W-:Y:S05]  /*0570*/  @!P0 BRA `(.L_x_396) ;  /* 0xfffffdc000008947 */ /* 0x006fea000383ffff */
.L_x_392:
[----:B------:R-:W-:-:S05]  /*0580*/  IADD3 R11, -R0, R7, RZ ;  /* 0x00000007000b7210 */ /* 0x000fca0007ffe1ff */
[----:B------:R-:W-:-:S05]  /*0590*/  IMAD R0, R4, c[0x0][0x538], R11 ;  /* 0x00014e0004007a24 */ /* 0x000fca00078e020b */
[----:B------:R-:W-:Y:S01]  /*05a0*/  ISETP.GT.AND P0, PT, R0, UR4, PT ;  /* 0x0000000400007c0c */ /* 0x000fe2000bf04270 */
[----:B------:R-:W-:-:S12]  /*05b0*/  BRA.DIV ~URZ, `(.L_x_397) ;  /* 0x000140027f007947 */ /* 0x000fd8000b800000 */
[----:B------:R-:W-:-:S04]  /*05c0*/  VOTE.ANY R10, PT, !P0 ;  /* 0x00000000000a7806 */ /* 0x000fc800040e0100 */
.L_x_537:
[----:B------:R-:W1:Y:S02]  /*05d0*/  POPC R7, R10 ;  /* 0x0000000a00077309 */ /* 0x000e640000000000 */
[----:B-12---:R-:W-:Y:S01]  /*05e0*/  IADD3 R235, R7, R6, RZ ;  /* 0x0000000607eb7210 */ /* 0x006fe20007ffe0ff */
[----:B------:R-:W-:Y:S05]  /*05f0*/  BRA.DIV ~URZ, `(.L_x_398) ;  /* 0x000140127f007947 */ /* 0x000fea000b800000 */
[----:B------:R1:W2:Y:S01]  /*0600*/  SHFL.IDX PT, R233, R9, R7, 0x1f ;  /* 0x00001f0709e97589 */ /* 0x0002a200000e0000 */
[----:B------:R-:W-:-:S03]  /*0610*/  MOV R6, RZ ;  /* 0x000000ff00067202 */ /* 0x000fc60000000f00 */
[----:B------:R1:W3:Y:S04]  /*0620*/  SHFL.IDX PT, R9, R8, R7, 0x1f ;  /* 0x00001f0708097589 */ /* 0x0002e800000e0000 */
.L_x_538:
[----:B------:R-:W-:Y:S01]  /*0630*/  ISETP.NE.AND P0, PT, R10, RZ, PT ;  /* 0x000000ff0a00720c */ /* 0x000fe20003f05270 */
[----:B------:R-:W-:-:S12]  /*0640*/  BSSY B0, `(.L_x_399) ;  /* 0x0000005000007945 */ /* 0x000fd80003800000 */
[----:B------:R-:W-:Y:S05]  /*0650*/  @!P0 BRA `(.L_x_400) ;  /* 0x0000003000008947 */ /* 0x000fea0003800000 */
[----:B------:R-:W-:Y:S01]  /*0660*/  IADD3 R3, R7, -0x1, RZ ;  /* 0xffffffff07037810 */ /* 0x000fe20007ffe0ff */
[----:B------:R-:W-:Y:S05]  /*0670*/  BRA.DIV ~URZ, `(.L_x_401) ;  /* 0x000140727f007947 */ /* 0x000fea000b800000 */
[----:B------:R4:W1:Y:S02]  /*0680*/  SHFL.IDX PT, R6, R4, R3, 0x1f ;  /* 0x00001f0304067589 */ /* 0x00086400000e0000 */
.L_x_400:
[----:B------:R-:W-:Y:S05]  /*0690*/  BSYNC B0 ;  /* 0x0000000000007941 */ /* 0x000fea0003800000 */
.L_x_399:
[----:B---3--:R-:W-:Y:S01]  /*06a0*/  ISETP.NE.AND P0, PT, R9, 0x1, PT ;  /* 0x000000010900780c */ /* 0x008fe20003f05270 */
[----:B-1----:R-:W-:Y:S01]  /*06b0*/  IMAD R232, R6, c[0x0][0x538], R11 ;  /* 0x00014e0006e87a24 */ /* 0x002fe200078e020b */
[----:B------:R-:W-:Y:S04]  /*06c0*/  BSSY B0, `(.L_x_402) ;  /* 0x0000085000007945 */ /* 0x000fe80003800000 */
[----:B------:R-:W-:-:S07]  /*06d0*/  IADD3 R11, -R232, UR4, RZ ;  /* 0x00000004e80b7c10 */ /* 0x000fce000fffe1ff */
[----:B------:R-:W-:Y:S05]  /*06e0*/  @!P0 BRA `(.L_x_403) ;  /* 0x000003e000008947 */ /* 0x000fea0003800000 */
[-C--:B--2---:R-:W-:Y:S02]  /*06f0*/  IABS R0, R233.reuse ;  /* 0x000000e900007213 */ /* 0x084fe40000000000 */
[----:B------:R-:W-:-:S03]  /*0700*/  IABS R6, R233 ;  /* 0x000000e900067213 */ /* 0x000fc60000000000 */
[----:B------:R-:W-:Y:S01]  /*0710*/  IMAD.MOV.U32 R5, RZ, RZ, R0 ;  /* 0x000000ffff057224 */ /* 0x000fe200078e0000 */
[----:B------:R-:W-:-:S03]  /*0720*/  IABS R0, R9 ;  /* 0x0000000900007213 */ /* 0x000fc60000000000 */
[----:B------:R-:W1:Y:S02]  /*0730*/  I2F.RP R2, R5 ;  /* 0x0000000500027306 */ /* 0x000e640000209400 */
[----:B------:R-:W-:Y:S01]  /*0740*/  IMAD.MOV.U32 R8, RZ, RZ, R0 ;  /* 0x000000ffff087224 */ /* 0x000fe200078e0000 */
[----:B------:R-:W-:-:S05]  /*0750*/  IABS R0, R11 ;  /* 0x0000000b00007213 */ /* 0x000fca0000000000 */
[----:B------:R-:W-:Y:S08]  /*0760*/  I2F.RP R7, R8 ;  /* 0x0000000800077306 */ /* 0x000ff00000209400 */
[----:B-1----:R-:W1:Y:S02]  /*0770*/  MUFU.RCP R2, R2 ;  /* 0x0000000200027308 */ /* 0x002e640000001000 */
[----:B-1----:R-:W-:-:S06]  /*0780*/  IADD3 R2, R2, 0xffffffe, RZ ;  /* 0x0ffffffe02027810 */ /* 0x002fcc0007ffe0ff */
[----:B----4-:R-:W1:Y:S02]  /*0790*/  F2I.FTZ.U32.TRUNC.NTZ R3, R2 ;  /* 0x0000000200037305 */ /* 0x010e64000021f000 */
[----:B-1----:R-:W-:-:S04]  /*07a0*/  IMAD.MOV R2, RZ, RZ, -R3 ;  /* 0x000000ffff027224 */ /* 0x002fc800078e0a03 */
[----:B------:R-:W-:Y:S02]  /*07b0*/  IMAD R4, R2, R5, RZ ;  /* 0x0000000502047224 */ /* 0x000fe400078e02ff */
[----:B------:R-:W-:-:S04]  /*07c0*/  IMAD.MOV.U32 R2, RZ, RZ, RZ ;  /* 0x000000ffff027224 */ /* 0x000fc800078e00ff */
[----:B------:R-:W-:Y:S01]  /*07d0*/  IMAD.HI.U32 R2, R3, R4, R2 ;  /* 0x0000000403027227 */ /* 0x000fe200078e0002 */
[----:B------:R-:W-:-:S03]  /*07e0*/  MOV R3, R0 ;  /* 0x0000000000037202 */ /* 0x000fc60000000f00 */
[----:B------:R-:W-:Y:S02]  /*07f0*/  IMAD.MOV R0, RZ, RZ, -R6 ;  /* 0x000000ffff007224 */ /* 0x000fe400078e0a06 */
[----:B------:R-:W-:-:S04]  /*0800*/  IMAD.HI.U32 R2, R2, R3, RZ ;  /* 0x0000000302027227 */ /* 0x000fc800078e00ff */
[----:B------:R-:W-:Y:S02]  /*0810*/  IMAD R0, R2, R0, R3 ;  /* 0x0000000002007224 */ /* 0x000fe400078e0203 */
[----:B------:R-:W1:Y:S03]  /*0820*/  MUFU.RCP R3, R7 ;  /* 0x0000000700037308 */ /* 0x000e660000001000 */
[----:B------:R-:W-:Y:S02]  /*0830*/  ISETP.GT.U32.AND P1, PT, R5, R0, PT ;  /* 0x000000000500720c */ /* 0x000fe40003f24070 */
[----:B-1----:R-:W-:-:S11]  /*0840*/  IADD3 R3, R3, 0xffffffe, RZ ;  /* 0x0ffffffe03037810 */ /* 0x002fd60007ffe0ff */
[----:B------:R-:W-:Y:S01]  /*0850*/  @!P1 IMAD.IADD R0, R0, 0x1, -R5 ;  /* 0x0000000100009824 */ /* 0x000fe200078e0a05 */
[----:B------:R-:W-:Y:S02]  /*0860*/  @!P1 IADD3 R2, R2, 0x1, RZ ;  /* 0x0000000102029810 */ /* 0x000fe40007ffe0ff */
[----:B------:R-:W-:Y:S01]  /*0870*/  ISETP.NE.AND P1, PT, R233, RZ, PT ;  /* 0x000000ffe900720c */ /* 0x000fe20003f25270 */
[----:B------:R-:W1:Y:S01]  /*0880*/  F2I.FTZ.U32.TRUNC.NTZ R3, R3 ;  /* 0x0000000300037305 */ /* 0x000e62000021f000 */
[----:B------:R-:W-:Y:S02]  /*0890*/  ISETP.GE.U32.AND P2, PT, R0, R5, PT ;  /* 0x000000050000720c */ /* 0x000fe40003f46070 */
[----:B------:R-:W-:-:S04]  /*08a0*/  LOP3.LUT R0, R11, R233, RZ, 0x3c, !PT ;  /* 0x000000e90b007212 */ /* 0x000fc800078e3cff */
[----:B------:R-:W-:-:S07]  /*08b0*/  ISETP.GE.AND P0, PT, R0, RZ, PT ;  /* 0x000000ff0000720c */ /* 0x000fce0003f06270 */
[----:B------:R-:W-:Y:S02]  /*08c0*/  @P2 IADD3 R2, R2, 0x1, RZ ;  /* 0x0000000102022810 */ /* 0x000fe40007ffe0ff */
[----:B-1----:R-:W-:-:S03]  /*08d0*/  IADD3 R0, RZ, -R3, RZ ;  /* 0x80000003ff007210 */ /* 0x002fc60007ffe0ff */
[----:B------:R-:W-:Y:S02]  /*08e0*/  IMAD.MOV.U32 R4, RZ, RZ, R2 ;  /* 0x000000ffff047224 */ /* 0x000fe400078e0002 */
[----:B------:R-:W-:Y:S01]  /*08f0*/  IMAD.MOV.U32 R2, RZ, RZ, R0 ;  /* 0x000000ffff027224 */ /* 0x000fe200078e0000 */
[----:B------:R-:W-:Y:S01]  /*0900*/  IABS R0, R9 ;  /* 0x0000000900007213 */ /* 0x000fe20000000000 */
[----:B------:R-:W-:Y:S01]  /*0910*/  @!P0 IMAD.MOV R4, RZ, RZ, -R4 ;  /* 0x000000ffff048224 */ /* 0x000fe200078e0a04 */
[----:B------:R-:W-:Y:S01]  /*0920*/  @!P1 LOP3.LUT R4, RZ, R233, RZ, 0x33, !PT ;  /* 0x000000e9ff049212 */ /* 0x000fe200078e33ff */
[----:B------:R-:W-:Y:S01]  /*0930*/  IMAD R5, R2, R8, RZ ;  /* 0x0000000802057224 */ /* 0x000fe200078e02ff */
[----:B------:R-:W-:Y:S01]  /*0940*/  MOV R2, RZ ;  /* 0x000000ff00027202 */ /* 0x000fe20000000f00 */
[----:B------:R-:W-:Y:S01]  /*0950*/  IMAD.MOV R6, RZ, RZ, -R0 ;  /* 0x000000ffff067224 */ /* 0x000fe200078e0a00 */
[----:B------:R-:W-:-:S03]  /*0960*/  IABS R7, R4 ;  /* 0x0000000400077213 */ /* 0x000fc60000000000 */
[----:B------:R-:W-:-:S04]  /*0970*/  IMAD.HI.U32 R0, R3, R5, R2 ;  /* 0x0000000503007227 */ /* 0x000fc800078e0002 */
[----:B------:R-:W-:Y:S02]  /*0980*/  IMAD.MOV.U32 R2, RZ, RZ, R7 ;  /* 0x000000ffff027224 */ /* 0x000fe400078e0007 */
[----:B------:R-:W-:Y:S02]  /*0990*/  IMAD.MOV.U32 R3, RZ, RZ, R6 ;  /* 0x000000ffff037224 */ /* 0x000fe400078e0006 */
[----:B------:R-:W-:-:S04]  /*09a0*/  IMAD.HI.U32 R0, R0, R2, RZ ;  /* 0x0000000200007227 */ /* 0x000fc800078e00ff */
[----:B------:R-:W-:Y:S02]  /*09b0*/  IMAD R2, R0, R3, R2 ;  /* 0x0000000300027224 */ /* 0x000fe400078e0202 */
[----:B------:R-:W-:-:S03]  /*09c0*/  IMAD.MOV R5, RZ, RZ, -R4 ;  /* 0x000000ffff057224 */ /* 0x000fc600078e0a04 */
        /* <DEDUP_REMOVED lines=8> */
[----:B------:R-:W-:Y:S02]  /*0a50*/  @!P0 IADD3 R0, -R0, RZ, RZ ;  /* 0x000000ff00008210 */ /* 0x000fe40007ffe1ff */
[----:B------:R-:W-:-:S05]  /*0a60*/  @!P1 LOP3.LUT R0, RZ, R9, RZ, 0x33, !PT ;  /* 0x00000009ff009212 */ /* 0x000fca00078e33ff */
[----:B------:R-:W-:-:S04]  /*0a70*/  IMAD.MOV R2, RZ, RZ, -R0 ;  /* 0x000000ffff027224 */ /* 0x000fc800078e0a00 */
[C---:B------:R-:W-:Y:S01]  /*0a80*/  IMAD R3, R9.reuse, R2, R4 ;  /* 0x0000000209037224 */ /* 0x040fe200078e0204 */
[----:B------:R-:W-:Y:S01]  /*0a90*/  LEA R2, R9, R0, 0x18 ;  /* 0x0000000009027211 */ /* 0x000fe200078ec0ff */
[----:B------:R-:W-:-:S04]  /*0aa0*/  IMAD R0, R233, R5, R11 ;  /* 0x00000005e9007224 */ /* 0x000fc800078e020b */
[----:B------:R-:W-:Y:S01]  /*0ab0*/  IMAD R234, R3, 0x10000, R2 ;  /* 0x0001000003ea7824 */ /* 0x000fe200078e0202 */
[----:B------:R-:W-:Y:S05]  /*0ac0*/  BRA `(.L_x_404) ;  /* 0x0000044000007947 */ /* 0x000fea0003800000 */
.L_x_403:
[----:B------:R-:W-:-:S04]  /*0ad0*/  IMAD.MOV.U32 R2, RZ, RZ, 0x4 ;  /* 0x00000004ff027424 */ /* 0x000fc800078e00ff */
[----:B----4-:R-:W-:-:S05]  /*0ae0*/  IMAD.WIDE R2, R235, R2, c[0x0][0x590] ;  /* 0x00016400eb027625 */ /* 0x010fca00078e0202 */
[----:B------:R-:W3:Y:S02]  /*0af0*/  LDG.E R7, [R2.64] ;  /* 0x0000000602077981 */ /* 0x000ee4000c1e1900 */
[----:B--23--:R-:W-:-:S05]  /*0b00*/  IMAD R9, R7, R233, RZ ;  /* 0x000000e907097224 */ /* 0x00cfca00078e02ff */
[-C--:B------:R-:W-:Y:S02]  /*0b10*/  IABS R0, R9.reuse ;  /* 0x0000000900007213 */ /* 0x080fe40000000000 */
[----:B------:R-:W-:-:S03]  /*0b20*/  IABS R8, R9 ;  /* 0x0000000900087213 */ /* 0x000fc60000000000 */
[----:B------:R-:W-:-:S04]  /*0b30*/  IMAD.MOV.U32 R6, RZ, RZ, R0 ;  /* 0x000000ffff067224 */ /* 0x000fc800078e0000 */
[----:B------:R-:W1:Y:S08]  /*0b40*/  I2F.RP R2, R6 ;  /* 0x0000000600027306 */ /* 0x000e700000209400 */
[----:B-1----:R-:W1:Y:S02]  /*0b50*/  MUFU.RCP R2, R2 ;  /* 0x0000000200027308 */ /* 0x002e640000001000 */
[----:B-1----:R-:W-:-:S06]  /*0b60*/  IADD3 R2, R2, 0xffffffe, RZ ;  /* 0x0ffffffe02027810 */ /* 0x002fcc0007ffe0ff */
[----:B------:R-:W1:Y:S02]  /*0b70*/  F2I.FTZ.U32.TRUNC.NTZ R3, R2 ;  /* 0x0000000200037305 */ /* 0x000e64000021f000 */
[----:B-1----:R-:W-:-:S04]  /*0b80*/  IMAD.MOV R0, RZ, RZ, -R3 ;  /* 0x000000ffff007224 */ /* 0x002fc800078e0a03 */
[----:B------:R-:W-:Y:S01]  /*0b90*/  IMAD.MOV.U32 R2, RZ, RZ, R0 ;  /* 0x000000ffff027224 */ /* 0x000fe200078e0000 */
[----:B------:R-:W-:-:S03]  /*0ba0*/  IABS R0, R11 ;  /* 0x0000000b00007213 */ /* 0x000fc60000000000 */
[----:B------:R-:W-:Y:S01]  /*0bb0*/  IMAD R4, R2, R6, RZ ;  /* 0x0000000602047224 */ /* 0x000fe200078e02ff */
[----:B------:R-:W-:Y:S01]  /*0bc0*/  MOV R5, R0 ;  /* 0x0000000000057202 */ /* 0x000fe20000000f00 */
[----:B------:R-:W-:-:S04]  /*0bd0*/  IMAD.MOV.U32 R2, RZ, RZ, RZ ;  /* 0x000000ffff027224 */ /* 0x000fc800078e00ff */
[----:B------:R-:W-:-:S04]  /*0be0*/  IMAD.HI.U32 R0, R3, R4, R2 ;  /* 0x0000000403007227 */ /* 0x000fc800078e0002 */
[----:B------:R-:W-:Y:S02]  /*0bf0*/  IMAD.MOV R2, RZ, RZ, -R8 ;  /* 0x000000ffff027224 */ /* 0x000fe400078e0a08 */
[----:B------:R-:W-:-:S04]  /*0c00*/  IMAD.HI.U32 R0, R0, R5, RZ ;  /* 0x0000000500007227 */ /* 0x000fc800078e00ff */
[----:B------:R-:W-:-:S05]  /*0c10*/  IMAD R2, R0, R2, R5 ;  /* 0x0000000200027224 */ /* 0x000fca00078e0205 */
[----:B------:R-:W-:-:S13]  /*0c20*/  ISETP.GT.U32.AND P1, PT, R6, R2, PT ;  /* 0x000000020600720c */ /* 0x000fda0003f24070 */
[----:B------:R-:W-:Y:S01]  /*0c30*/  @!P1 IMAD.IADD R2, R2, 0x1, -R6 ;  /* 0x0000000102029824 */ /* 0x000fe200078e0a06 */
[----:B------:R-:W-:Y:S02]  /*0c40*/  @!P1 IADD3 R0, R0, 0x1, RZ ;  /* 0x0000000100009810 */ /* 0x000fe40007ffe0ff */
[----:B------:R-:W-:Y:S02]  /*0c50*/  ISETP.NE.AND P1, PT, R9, RZ, PT ;  /* 0x000000ff0900720c */ /* 0x000fe40003f25270 */
[----:B------:R-:W-:Y:S02]  /*0c60*/  ISETP.GE.U32.AND P2, PT, R2, R6, PT ;  /* 0x000000060200720c */ /* 0x000fe40003f46070 */
[----:B------:R-:W-:-:S04]  /*0c70*/  LOP3.LUT R2, R11, R9, RZ, 0x3c, !PT ;  /* 0x000000090b027212 */ /* 0x000fc800078e3cff */
[----:B------:R-:W-:-:S07]  /*0c80*/  ISETP.GE.AND P0, PT, R2, RZ, PT ;  /* 0x000000ff0200720c */ /* 0x000fce0003f06270 */
[----:B------:R-:W-:-:S04]  /*0c90*/  @P2 IADD3 R0, R0, 0x1, RZ ;  /* 0x0000000100002810 */ /* 0x000fc80007ffe0ff */
[----:B------:R-:W-:-:S05]  /*0ca0*/  MOV R4, R0 ;  /* 0x0000000000047202 */ /* 0x000fca0000000f00 */
[----:B------:R-:W-:Y:S01]  /*0cb0*/  @!P0 IMAD.MOV R4, RZ, RZ, -R4 ;  /* 0x000000ffff048224 */ /* 0x000fe200078e0a04 */
[----:B------:R-:W-:-:S05]  /*0cc0*/  @!P1 LOP3.LUT R4, RZ, R9, RZ, 0x33, !PT ;  /* 0x00000009ff049212 */ /* 0x000fca00078e33ff */
[----:B------:R-:W-:-:S05]  /*0cd0*/  IMAD R10, R7, R4, RZ ;  /* 0x00000004070a7224 */ /* 0x000fca00078e02ff */
[----:B------:R-:W-:-:S04]  /*0ce0*/  IADD3 R0, -R10, c[0x0][0x538], RZ ;  /* 0x00014e000a007a10 */ /* 0x000fc80007ffe1ff */
[----:B------:R-:W-:-:S04]  /*0cf0*/  IMNMX R6, R7, R0, PT ;  /* 0x0000000007067217 */ /* 0x000fc80003800200 */
[----:B------:R-:W-:-:S05]  /*0d00*/  IABS R0, R6 ;  /* 0x0000000600007213 */ /* 0x000fca0000000000 */
[----:B------:R-:W-:-:S04]  /*0d10*/  IMAD.MOV.U32 R5, RZ, RZ, R0 ;  /* 0x000000ffff057224 */ /* 0x000fc800078e0000 */
[----:B------:R-:W1:Y:S08]  /*0d20*/  I2F.RP R2, R5 ;  /* 0x0000000500027306 */ /* 0x000e700000209400 */
[----:B-1----:R-:W1:Y:S02]  /*0d30*/  MUFU.RCP R2, R2 ;  /* 0x0000000200027308 */ /* 0x002e640000001000 */
[----:B-1----:R-:W-:-:S06]  /*0d40*/  IADD3 R2, R2, 0xffffffe, RZ ;  /* 0x0ffffffe02027810 */ /* 0x002fcc0007ffe0ff */
[----:B------:R1:W2:Y:S02]  /*0d50*/  F2I.FTZ.U32.TRUNC.NTZ R3, R2 ;  /* 0x0000000200037305 */ /* 0x0002a4000021f000 */
[----:B-1----:R-:W-:Y:S01]  /*0d60*/  IMAD.MOV R2, RZ, RZ, -R4 ;  /* 0x000000ffff027224 */ /* 0x002fe200078e0a04 */
[----:B--2---:R-:W-:-:S03]  /*0d70*/  IADD3 R0, RZ, -R3, RZ ;  /* 0x80000003ff007210 */ /* 0x004fc60007ffe0ff */
[----:B------:R-:W-:Y:S01]  /*0d80*/  IMAD R8, R9, R2, R11 ;  /* 0x0000000209087224 */ /* 0x000fe200078e020b */
[----:B------:R-:W-:Y:S01]  /*0d90*/  IABS R9, R6 ;  /* 0x0000000600097213 */ /* 0x000fe20000000000 */
[----:B------:R-:W-:-:S03]  /*0da0*/  IMAD.MOV.U32 R2, RZ, RZ, R0 ;  /* 0x000000ffff027224 */ /* 0x000fc600078e0000 */
[----:B------:R-:W-:Y:S01]  /*0db0*/  IABS R0, R8 ;  /* 0x0000000800007213 */ /* 0x000fe20000000000 */
[----:B------:R-:W-:Y:S02]  /*0dc0*/  IMAD R7, R2, R5, RZ ;  /* 0x0000000502077224 */ /* 0x000fe400078e02ff */
[----:B------:R-:W-:Y:S02]  /*0dd0*/  IMAD.MOV.U32 R2, RZ, RZ, RZ ;  /* 0x000000ffff027224 */ /* 0x000fe400078e00ff */
[----:B------:R-:W-:Y:S01]  /*0de0*/  IMAD.MOV.U32 R4, RZ, RZ, R0 ;  /* 0x000000ffff047224 */ /* 0x000fe200078e0000 */
[----:B------:R-:W-:Y:S01]  /*0df0*/  IADD3 R0, RZ, -R9, RZ ;  /* 0x80000009ff007210 */ /* 0x000fe20007ffe0ff */
[----:B------:R-:W-:-:S04]  /*0e00*/  IMAD.HI.U32 R3, R3, R7, R2 ;  /* 0x0000000703037227 */ /* 0x000fc800078e0002 */
[----:B------:R-:W-:Y:S02]  /*0e10*/  IMAD.MOV.U32 R2, RZ, RZ, R0 ;  /* 0x000000ffff027224 */ /* 0x000fe400078e0000 */
[----:B------:R-:W-:Y:S01]  /*0e20*/  IMAD.HI.U32 R0, R3, R4, RZ ;  /* 0x0000000403007227 */ /* 0x000fe200078e00ff */
[----:B------:R-:W-:-:S03]  /*0e30*/  IADD3 R3, R10, 0x1000000, R8 ;  /* 0x010000000a037810 */ /* 0x000fc60007ffe008 */
[----:B------:R-:W-:-:S05]  /*0e40*/  IMAD R2, R0, R2, R4 ;  /* 0x0000000200027224 */ /* 0x000fca00078e0204 */
[----:B------:R-:W-:-:S13]  /*0e50*/  ISETP.GT.U32.AND P1, PT, R5, R2, PT ;  /* 0x000000020500720c */ /* 0x000fda0003f24070 */
[----:B------:R-:W-:Y:S01]  /*0e60*/  @!P1 IMAD.IADD R2, R2, 0x1, -R5 ;  /* 0x0000000102029824 */ /* 0x000fe200078e0a05 */
[----:B------:R-:W-:Y:S02]  /*0e70*/  @!P1 IADD3 R0, R0, 0x1, RZ ;  /* 0x0000000100009810 */ /* 0x000fe40007ffe0ff */
[----:B------:R-:W-:Y:S02]  /*0e80*/  ISETP.NE.AND P1, PT, R6, RZ, PT ;  /* 0x000000ff0600720c */ /* 0x000fe40003f25270 */
[----:B------:R-:W-:Y:S02]  /*0e90*/  ISETP.GE.U32.AND P2, PT, R2, R5, PT ;  /* 0x000000050200720c */ /* 0x000fe40003f46070 */
[----:B------:R-:W-:-:S04]  /*0ea0*/  LOP3.LUT R2, R8, R6, RZ, 0x3c, !PT ;  /* 0x0000000608027212 */ /* 0x000fc800078e3cff */
[----:B------:R-:W-:Y:S01]  /*0eb0*/  ISETP.GE.AND P0, PT, R2, RZ, PT ;  /* 0x000000ff0200720c */ /* 0x000fe20003f06270 */
[----:B------:R-:W-:-:S06]  /*0ec0*/  IMAD.MOV R2, RZ, RZ, -R6 ;  /* 0x000000ffff027224 */ /* 0x000fcc00078e0a06 */
[----:B------:R-:W-:-:S06]  /*0ed0*/  @P2 IADD3 R0, R0, 0x1, RZ ;  /* 0x0000000100002810 */ /* 0x000fcc0007ffe0ff */
[----:B------:R-:W-:Y:S02]  /*0ee0*/  @!P0 IADD3 R0, -R0, RZ, RZ ;  /* 0x000000ff00008210 */ /* 0x000fe40007ffe1ff */
[----:B------:R-:W-:-:S05]  /*0ef0*/  @!P1 LOP3.LUT R0, RZ, R6, RZ, 0x33, !PT ;  /* 0x00000006ff009212 */ /* 0x000fca00078e33ff */
[----:B------:R-:W-:Y:S02]  /*0f00*/  IMAD R234, R0, R2, R3 ;  /* 0x0000000200ea7224 */ /* 0x000fe400078e0203 */
.L_x_404:
[----:B------:R-:W-:Y:S05]  /*0f10*/  BSYNC B0 ;  /* 0x0000000000007941 */ /* 0x000fea0003800000 */
.L_x_402:
[----:B------:R-:W-:-:S04]  /*0f20*/  LOP3.LUT R0, RZ, R0, RZ, 0x33, !PT ;  /* 0x00000000ff007212 */ /* 0x000fc800078e33ff */
[----:B------:R-:W-:Y:S01]  /*0f30*/  IADD3 R233, R0, R233, RZ ;  /* 0x000000e900e97210 */ /* 0x000fe20007ffe0ff */
[----:B------:R-:W-:Y:S05]  /*0f40*/  BRA `(.L_x_405) ;  /* 0x0000004000007947 */ /* 0x000fea0003800000 */
.L_x_393:
[----:B--2---:R-:W-:Y:S01]  /*0f50*/  IMAD.MOV.U32 R233, RZ, RZ, RZ ;  /* 0x000000ffffe97224 */ /* 0x004fe200078e00ff */
[----:B------:R-:W-:Y:S01]  /*0f60*/  MOV R234, RZ ;  /* 0x000000ff00ea7202 */ /* 0x000fe20000000f00 */
[----:B------:R-:W-:Y:S01]  /*0f70*/  IMAD.U32 R232, RZ, RZ, UR4 ;  /* 0x00000004ffe87e24 */ /* 0x000fe2000f8e00ff */
[----:B------:R-:W-:Y:S02]  /*0f80*/  MOV R235, c[0x0][0x53c] ;  /* 0x00014f0000eb7a02 */ /* 0x000fe40000000f00 */
.L_x_405:
[----:B------:R-:W-:Y:S01]  /*0f90*/  ISETP.NE.AND P0, PT, R12, RZ, PT ;  /* 0x000000ff0c00720c */ /* 0x000fe20003f05270 */
[----:B------:R-:W-:-:S12]  /*0fa0*/  WARPSYNC 0xffffffff ;  /* 0xffffffff00007948 */ /* 0x000fd80003800000 */
[----:B------:R1:W-:Y:S04]  /*0fb0*/  @!P0 STS.128 [0x18100], R232 ;  /* 0x018100e8ff008388 */ /* 0x0003e80000000c00 */
[----:B------:R-:W-:Y:S06]  /*0fc0*/  BAR.ARV 0x5, 0x100 ;  /* 0x0144000000007b1d */ /* 0x000fec0000002000 */
.L_x_391:
[----:B-12---:R-:W-:-:S13]  /*0fd0*/  ISETP.GE.AND P0, PT, R235, c[0x0][0x53c], PT ;  /* 0x00014f00eb007a0c */ /* 0x006fda0003f06270 */
[----:B------:R-:W-:Y:S05]  /*0fe0*/  @P0 EXIT ;  /* 0x000000000000094d */ /* 0x000fea0003800000 */
[----:B------:R-:W1:Y:S02]  /*0ff0*/  S2R R16, SR_TID.X ;  /* 0x0000000000107919 */ /* 0x000e640000002100 */
[----:B-1----:R-:W-:-:S04]  /*1000*/  SHF.R.S32.HI R8, RZ, 0x1f, R16 ;  /* 0x0000001fff087819 */ /* 0x002fc80000011410 */
[CC--:B------:R-:W-:Y:S02]  /*1010*/  LEA.HI R2, R8.reuse, R16.reuse, RZ, 0x4 ;  /* 0x0000001008027211 */ /* 0x0c0fe400078f20ff */
[----:B------:R-:W-:Y:S02]  /*1020*/  LEA.HI R7, R8, R16, RZ, 0x3 ;  /* 0x0000001008077211 */ /* 0x000fe400078f18ff */
[----:B------:R-:W-:Y:S02]  /*1030*/  SHF.R.S32.HI R3, RZ, 0x4, R2 ;  /* 0x00000004ff037819 */ /* 0x000fe40000011402 */
[----:B------:R-:W-:Y:S02]  /*1040*/  LOP3.LUT R10, R7, 0xfffffff8, RZ, 0xc0, !PT ;  /* 0xfffffff8070a7812 */ /* 0x000fe400078ec0ff */
[----:B------:R-:W-:Y:S02]  /*1050*/  LEA.HI R0, R2, R3, RZ, 0x1 ;  /* 0x0000000302007211 */ /* 0x000fe400078f08ff */
[----:B------:R-:W-:Y:S01]  /*1060*/  SHF.R.S32.HI R18, RZ, 0x3, R7 ;  /* 0x00000003ff127819 */ /* 0x000fe20000011407 */
[----:B------:R-:W-:Y:S01]  /*1070*/  IMAD.IADD R10, R16, 0x1, -R10 ;  /* 0x00000001100a7824 */ /* 0x000fe200078e0a0a */
[----:B------:R-:W-:-:S02]  /*1080*/  LOP3.LUT R0, R0, 0xfffffffe, RZ, 0xc0, !PT ;  /* 0xfffffffe00007812 */ /* 0x000fc400078ec0ff */
[----:B------:R-:W-:Y:S01]  /*1090*/  LEA.HI R12, R8, R16, RZ, 0x2 ;  /* 0x00000010080c7211 */ /* 0x000fe200078f10ff */
[----:B------:R-:W-:Y:S02]  /*10a0*/  IMAD.SHL.U32 R4, R18, 0x40, RZ ;  /* 0x0000004012047824 */ /* 0x000fe400078e00ff */
[----:B------:R-:W-:Y:S01]  /*10b0*/  IMAD.IADD R14, R3, 0x1, -R0 ;  /* 0x00000001030e7824 */ /* 0x000fe200078e0a00 */
[----:B------:R-:W-:Y:S01]  /*10c0*/  LOP3.LUT R0, R2, 0xfffffff0, RZ, 0xc0, !PT ;  /* 0xfffffff002007812 */ /* 0x000fe200078ec0ff */
[C---:B------:R-:W-:Y:S01]  /*10d0*/  IMAD.SHL.U32 R230, R10.reuse, 0x8, RZ ;  /* 0x000000080ae67824 */ /* 0x040fe200078e00ff */
[--C-:B------:R-:W-:Y:S01]  /*10e0*/  SHF.R.S32.HI R9, RZ, 0x2, R12.reuse ;  /* 0x00000002ff097819 */ /* 0x100fe2000001140c */
[----:B------:R-:W-:Y:S01]  /*10f0*/  IMAD.SHL.U32 R6, R10, 0x40, RZ ;  /* 0x000000400a067824 */ /* 0x000fe200078e00ff */
[----:B------:R-:W-:Y:S01]  /*1100*/  SHF.R.S32.HI R3, RZ, 0x1f, R12 ;  /* 0x0000001fff037819 */ /* 0x000fe2000001140c */
[----:B------:R-:W-:Y:S01]  /*1110*/  IMAD.IADD R2, R16, 0x1, -R0 ;  /* 0x0000000110027824 */ /* 0x000fe200078e0a00 */
[----:B------:R-:W-:-:S02]  /*1120*/  LOP3.LUT R0, R4, 0x1c0, RZ, 0xc0, !PT ;  /* 0x000001c004007812 */ /* 0x000fc400078ec0ff */
[----:B------:R-:W-:Y:S02]  /*1130*/  LEA.HI R3, R3, R9, RZ, 0x3 ;  /* 0x0000000903037211 */ /* 0x000fe400078f18ff */
[----:B------:R-:W-:Y:S02]  /*1140*/  SHF.R.S32.HI R13, RZ, 0x1f, R2 ;  /* 0x0000001fff0d7819 */ /* 0x000fe40000011402 */
[----:B------:R-:W-:Y:S02]  /*1150*/  LOP3.LUT R4, R3, 0xfffffff8, RZ, 0xc0, !PT ;  /* 0xfffffff803047812 */ /* 0x000fe400078ec0ff */
[----:B------:R-:W-:Y:S02]  /*1160*/  LOP3.LUT R5, R0, 0x38, R230, 0xf8, !PT ;  /* 0x0000003800057812 */ /* 0x000fe400078ef8e6 */
[----:B------:R-:W-:Y:S01]  /*1170*/  SHF.R.U32.HI R3, RZ, 0x3, R0 ;  /* 0x00000003ff037819 */ /* 0x000fe20000011600 */
[----:B------:R-:W-:Y:S01]  /*1180*/  IMAD.IADD R9, R9, 0x1, -R4 ;  /* 0x0000000109097824 */ /* 0x000fe200078e0a04 */
[----:B------:R-:W-:-:S02]  /*1190*/  LOP3.LUT R0, R6, 0x1c0, RZ, 0xc0, !PT ;  /* 0x000001c006007812 */ /* 0x000fc400078ec0ff */
[----:B------:R-:W-:Y:S02]  /*11a0*/  LEA.HI R13, R13, R2, RZ, 0x3 ;  /* 0x000000020d0d7211 */ /* 0x000fe400078f18ff */
[----:B------:R-:W-:Y:S02]  /*11b0*/  LOP3.LUT R5, R5, R3, RZ, 0x3c, !PT ;  /* 0x0000000305057212 */ /* 0x000fe400078e3cff */
[----:B------:R-:W-:Y:S02]  /*11c0*/  LOP3.LUT R3, R0, 0x8, R7, 0xf8, !PT ;  /* 0x0000000800037812 */ /* 0x000fe400078ef807 */
[----:B------:R-:W-:Y:S02]  /*11d0*/  SHF.R.U32.HI R0, RZ, 0x3, R0 ;  /* 0x00000003ff007819 */ /* 0x000fe40000011600 */
[----:B------:R-:W-:Y:S02]  /*11e0*/  LOP3.LUT R4, R13, 0xfffffff8, RZ, 0xc0, !PT ;  /* 0xfffffff80d047812 */ /* 0x000fe400078ec0ff */
[----:B------:R-:W-:-:S02]  /*11f0*/  LEA.HI R6, R8, R16, RZ, 0x5 ;  /* 0x0000001008067211 */ /* 0x000fc400078f28ff */
[----:B------:R-:W-:Y:S01]  /*1200*/  LOP3.LUT R15, R3, R0, RZ, 0x3c, !PT ;  /* 0x00000000030f7212 */ /* 0x000fe200078e3cff */
[----:B------:R-:W-:Y:S01]  /*1210*/  IMAD.IADD R11, R2, 0x1, -R4 ;  /* 0x00000001020b7824 */ /* 0x000fe200078e0a04 */
[----:B------:R-:W-:Y:S02]  /*1220*/  LEA.HI R7, R8, R16, RZ, 0x6 ;  /* 0x0000001008077211 */ /* 0x000fe400078f30ff */
[----:B------:R-:W-:Y:S02]  /*1230*/  LOP3.LUT R0, R6, 0xffffffe0, RZ, 0xc0, !PT ;  /* 0xffffffe006007812 */ /* 0x000fe400078ec0ff */
[--C-:B------:R-:W-:Y:S01]  /*1240*/  SHF.R.S32.HI R8, RZ, 0x5, R6.reuse ;  /* 0x00000005ff087819 */ /* 0x100fe20000011406 */
[----:B------:R-:W-:Y:S01]  /*1250*/  IMAD.SHL.U32 R4, R7, 0x8, RZ ;  /* 0x0000000807047824 */ /* 0x000fe200078e00ff */
[----:B------:R-:W-:Y:S01]  /*1260*/  SHF.R.S32.HI R2, RZ, 0x1f, R6 ;  /* 0x0000001fff027819 */ /* 0x000fe20000011406 */
[----:B------:R-:W-:Y:S01]  /*1270*/  IMAD.IADD R17, R16, 0x1, -R0 ;  /* 0x0000000110117824 */ /* 0x000fe200078e0a00 */
[----:B------:R-:W-:-:S02]  /*1280*/  LOP3.LUT R3, R12, 0xfffffffc, RZ, 0xc0, !PT ;  /* 0xfffffffc0c037812 */ /* 0x000fc400078ec0ff */
[----:B------:R-:W-:Y:S01]  /*1290*/  LEA.HI R0, R2, R8, RZ, 0x3 ;  /* 0x0000000802007211 */ /* 0x000fe200078f18ff */
[----:B------:R-:W-:Y:S01]  /*12a0*/  IMAD.SHL.U32 R2, R11, 0x40, RZ ;  /* 0x000000400b027824 */ /* 0x000fe200078e00ff */
[----:B------:R-:W-:Y:S01]  /*12b0*/  LOP3.LUT R205, R5, 0x7ffffe00, R4, 0xf8, !PT ;  /* 0x7ffffe0005cd7812 */ /* 0x000fe200078ef804 */
[----:B------:R-:W-:Y:S01]  /*12c0*/  IMAD.SHL.U32 R5, R14, 0x8, RZ ;  /* 0x000000080e057824 */ /* 0x000fe200078e00ff */
[----:B------:R-:W-:Y:S01]  /*12d0*/  SHF.R.S32.HI R12, RZ, 0x1f, R17 ;  /* 0x0000001fff0c7819 */ /* 0x000fe20000011411 */
[----:B------:R-:W-:Y:S01]  /*12e0*/  IMAD.IADD R7, R16, 0x1, -R3 ;  /* 0x0000000110077824 */ /* 0x000fe200078e0a03 */
[----:B------:R-:W-:Y:S01]  /*12f0*/  LOP3.LUT R2, R2, 0x1c0, RZ, 0xc0, !PT ;  /* 0x000001c002027812 */ /* 0x000fe200078ec0ff */
[----:B------:R-:W-:Y:S01]  /*1300*/  IMAD.SHL.U32 R205, R205, 0x2, RZ ;  /* 0x00000002cdcd7824 */ /* 0x000fe200078e00ff */
[----:B------:R-:W-:Y:S02]  /*1310*/  LOP3.LUT R0, R0, 0xffffff8, RZ, 0xc0, !PT ;  /* 0x0ffffff800007812 */ /* 0x000fe400078ec0ff */
[----:B------:R-:W-:-:S02]  /*1320*/  LOP3.LUT R5, R2, 0x8, R5, 0xf8, !PT ;  /* 0x0000000802057812 */ /* 0x000fc400078ef805 */
[----:B------:R-:W-:Y:S01]  /*1330*/  SHF.R.U32.HI R2, RZ, 0x3, R2 ;  /* 0x00000003ff027819 */ /* 0x000fe20000011602 */
[----:B------:R-:W-:Y:S01]  /*1340*/  IMAD.IADD R3, R8, 0x1, -R0 ;  /* 0x0000000108037824 */ /* 0x000fe200078e0a00 */
[----:B------:R-:W-:Y:S02]  /*1350*/  LEA.HI R12, R12, R17, RZ, 0x2 ;  /* 0x000000110c0c7211 */ /* 0x000fe400078f10ff */
[----:B------:R-:W-:Y:S01]  /*1360*/  LOP3.LUT R6, R5, R2, RZ, 0x3c, !PT ;  /* 0x0000000205067212 */ /* 0x000fe200078e3cff */
[C---:B------:R-:W-:Y:S01]  /*1370*/  IMAD.SHL.U32 R2, R9.reuse, 0x40, RZ ;  /* 0x0000004009027824 */ /* 0x040fe200078e00ff */
[----:B------:R-:W-:Y:S02]  /*1380*/  SHF.R.S32.HI R0, RZ, 0x2, R12 ;  /* 0x00000002ff007819 */ /* 0x000fe4000001140c */
[----:B------:R-:W-:Y:S02]  /*1390*/  LOP3.LUT R4, R9, 0x1, RZ, 0xc0, !PT ;  /* 0x0000000109047812 */ /* 0x000fe400078ec0ff */
[----:B------:R-:W-:Y:S01]  /*13a0*/  LOP3.LUT R2, R2, 0x1c0, RZ, 0xc0, !PT ;  /* 0x000001c002027812 */ /* 0x000fe200078ec0ff */
[----:B------:R-:W-:Y:S01]  /*13b0*/  IMAD R16, R3, 0x10, R0 ;  /* 0x0000001003107824 */ /* 0x000fe200078e0200 */
[----:B------:R-:W-:Y:S01]  /*13c0*/  ISETP.NE.U32.AND P0, PT, R4, 0x1, PT ;  /* 0x000000010400780c */ /* 0x000fe20003f05070 */
[----:B------:R-:W-:Y:S01]  /*13d0*/  IMAD.SHL.U32 R4, R8, 0x400, RZ ;  /* 0x0000040008047824 */ /* 0x000fe200078e00ff */
[----:B------:R-:W-:Y:S01]  /*13e0*/  LEA.HI R2, R2, R2, RZ, 0x1d ;  /* 0x0000000202027211 */ /* 0x000fe200078fe8ff */
[----:B------:R-:W-:Y:S01]  /*13f0*/  IMAD.SHL.U32 R3, R13, 0x40, RZ ;  /* 0x000000400d037824 */ /* 0x000fe200078e00ff */
[C---:B------:R-:W-:Y:S01]  /*1400*/  LEA.HI R0, R7.reuse, R7, RZ, 0x1 ;  /* 0x0000000707007211 */ /* 0x040fe200078f08ff */
[----:B------:R-:W-:Y:S01]  /*1410*/  IMAD R5, R7, 0x2, R4 ;  /* 0x0000000207057824 */ /* 0x000fe200078e0204 */
[----:B------:R-:W-:Y:S01]  /*1420*/  STL [R1+0x3c], R16 ;  /* 0x00003c1001007387 */ /* 0x000fe20000100800 */
[----:B------:R-:W-:-:S02]  /*1430*/  IADD3 R229, R230, 0x40, RZ ;  /* 0x00000040e6e57810 */ /* 0x000fc40007ffe0ff */
[----:B------:R-:W-:Y:S01]  /*1440*/  LOP3.LUT R3, R3, 0xfffffe00, RZ, 0xc0, !PT ;  /* 0xfffffe0003037812 */ /* 0x000fe200078ec0ff */
[----:B------:R-:W-:Y:S01]  /*1450*/  IMAD.IADD R8, R5, 0x1, R2 ;  /* 0x0000000105087824 */ /* 0x000fe200078e0202 */
[----:B------:R-:W-:Y:S02]  /*1460*/  LOP3.LUT R0, R0, 0x1ffffffe, RZ, 0xc0, !PT ;  /* 0x1ffffffe00007812 */ /* 0x000fe400078ec0ff */
[CC--:B------:R-:W-:Y:S02]  /*1470*/  IADD3 R4, R6.reuse, R3.reuse, R4 ;  /* 0x0000000306047210 */ /* 0x0c0fe40007ffe004 */
[----:B------:R-:W-:Y:S01]  /*1480*/  LOP3.LUT R5, R6, R3, RZ, 0xfc, !PT ;  /* 0x0000000306057212 */ /* 0x000fe200078efcff */
[----:B------:R-:W-:Y:S01]  /*1490*/  IMAD R3, R10, 0x20, R18 ;  /* 0x000000200a037824 */ /* 0x000fe200078e0212 */
[----:B------:R-:W-:Y:S01]  /*14a0*/  R2P PR, R9, 0x6 ;  /* 0x0000000609007804 */ /* 0x000fe20000000000 */
[----:B------:R-:W-:Y:S01]  /*14b0*/  IMAD.IADD R237, R7, 0x1, -R0 ;  /* 0x0000000107ed7824 */ /* 0x000fe200078e0a00 */
[----:B------:R-:W-:Y:S01]  /*14c0*/  IADD3 R236, R230, 0x80, RZ ;  /* 0x00000080e6ec7810 */ /* 0x000fe20007ffe0ff */
[----:B------:R-:W-:Y:S01]  /*14d0*/  IMAD R0, R14, 0x200, R15 ;  /* 0x000002000e007824 */ /* 0x000fe200078e020f */
[----:B------:R1:W-:Y:S01]  /*14e0*/  STL [R1+0x34], R3 ;  /* 0x0000340301007387 */ /* 0x0003e20000100800 */
[----:B------:R-:W-:Y:S01]  /*14f0*/  LOP3.LUT P4, RZ, R10, 0x2, RZ, 0xc0, !PT ;  /* 0x000000020aff7812 */ /* 0x000fe2000788c0ff */
[----:B------:R-:W-:Y:S01]  /*1500*/  IMAD.MOV.U32 R9, RZ, RZ, 0x40 ;  /* 0x00000040ff097424 */ /* 0x000fe200078e00ff */
[----:B------:R-:W-:Y:S01]  /*1510*/  SHF.R.S32.HI R7, RZ, 0x1f, R229 ;  /* 0x0000001fff077819 */ /* 0x000fe200000114e5 */
[----:B------:R-:W-:Y:S01]  /*1520*/  IMAD R237, R237, 0x8, R16 ;  /* 0x00000008eded7824 */ /* 0x000fe200078e0210 */
[----:B------:R-:W-:-:S02]  /*1530*/  SHF.R.S32.HI R6, RZ, 0x1f, R236 ;  /* 0x0000001fff067819 */ /* 0x000fc400000114ec */
[C---:B------:R-:W-:Y:S01]  /*1540*/  LOP3.LUT P6, RZ, R11.reuse, 0x2, RZ, 0xc0, !PT ;  /* 0x000000020bff7812 */ /* 0x040fe200078cc0ff */
[----:B------:R2:W-:Y:S01]  /*1550*/  STL [R1+0x4], R7 ;  /* 0x0000040701007387 */ /* 0x0005e20000100800 */
[----:B------:R-:W-:Y:S01]  /*1560*/  LOP3.LUT P5, RZ, R11, 0x4, RZ, 0xc0, !PT ;  /* 0x000000040bff7812 */ /* 0x000fe200078ac0ff */
[----:B------:R-:W-:Y:S01]  /*1570*/  IMAD.MOV.U32 R11, RZ, RZ, 0x20 ;  /* 0x00000020ff0b7424 */ /* 0x000fe200078e00ff */
[----:B------:R-:W-:Y:S01]  /*1580*/  LOP3.LUT P3, RZ, R10, 0x4, RZ, 0xc0, !PT ;  /* 0x000000040aff7812 */ /* 0x000fe2000786c0ff */
[----:B------:R3:W-:Y:S01]  /*1590*/  STL [R1], R6 ;  /* 0x0000000601007387 */ /* 0x0007e20000100800 */
[----:B------:R-:W-:Y:S02]  /*15a0*/  LEA R180, R0, 0x6100, 0x1 ;  /* 0x0000610000b47811 */ /* 0x000fe400078e08ff */
[C---:B------:R-:W-:Y:S02]  /*15b0*/  SEL R2, R9.reuse, 0xffffffc0, !P3 ;  /* 0xffffffc009027807 */ /* 0x040fe40005800000 */
[----:B------:R-:W-:-:S02]  /*15c0*/  SEL R0, R9, 0xffffffc0, !P5 ;  /* 0xffffffc009007807 */ /* 0x000fc40006800000 */
[C---:B------:R-:W-:Y:S01]  /*15d0*/  IADD3 R191, R180.reuse, 0x20, RZ ;  /* 0x00000020b4bf7810 */ /* 0x040fe20007ffe0ff */
[C---:B------:R-:W-:Y:S01]  /*15e0*/  IMAD.IADD R186, R180.reuse, 0x1, R2 ;  /* 0x00000001b4ba7824 */ /* 0x040fe200078e0202 */
[----:B------:R-:W-:Y:S02]  /*15f0*/  @P4 IADD3 R191, R180, -0x20, RZ ;  /* 0xffffffe0b4bf4810 */ /* 0x000fe40007ffe0ff */
[----:B------:R-:W-:Y:S02]  /*1600*/  LEA R187, R4, 0xc100, 0x1 ;  /* 0x0000c10004bb7811 */ /* 0x000fe400078e08ff */
[----:B-1----:R-:W-:Y:S01]  /*1610*/  LOP3.LUT R3, R12, 0x7ffffffc, RZ, 0xc0, !PT ;  /* 0x7ffffffc0c037812 */ /* 0x002fe200078ec0ff */
[----:B------:R-:W-:Y:S01]  /*1620*/  IMAD.IADD R183, R2, 0x1, R191 ;  /* 0x0000000102b77824 */ /* 0x000fe200078e02bf */
[----:B------:R-:W-:Y:S01]  /*1630*/  LEA R181, R5, 0x100, 0x1 ;  /* 0x0000010005b57811 */ /* 0x000fe200078e08ff */
[----:B------:R-:W-:Y:S01]  /*1640*/  IMAD.IADD R190, R187, 0x1, R0 ;  /* 0x00000001bbbe7824 */ /* 0x000fe200078e0200 */
[----:B------:R-:W-:Y:S01]  /*1650*/  SHF.R.S32.HI R231, RZ, 0x1f, R230 ;  /* 0x0000001fffe77819 */ /* 0x000fe200000114e6 */
[----:B------:R-:W-:Y:S01]  /*1660*/  IMAD.IADD R3, R17, 0x1, -R3 ;  /* 0x0000000111037824 */ /* 0x000fe200078e0a03 */
[----:B------:R-:W-:Y:S01]  /*1670*/  IADD3 R202, R191, 0x800, RZ ;  /* 0x00000800bfca7810 */ /* 0x000fe20007ffe0ff */
[----:B------:R-:W-:Y:S01]  /*1680*/  IMAD.IADD R185, R0, 0x1, R181 ;  /* 0x0000000100b97824 */ /* 0x000fe200078e02b5 */
[----:B--2---:R-:W-:Y:S01]  /*1690*/  SEL R7, R11, 0xffffffe0, !P1 ;  /* 0xffffffe00b077807 */ /* 0x004fe20004800000 */
[----:B------:R-:W-:Y:S01]  /*16a0*/  IMAD.SHL.U32 R224, R3, 0x2, RZ ;  /* 0x0000000203e07824 */ /* 0x000fe200078e00ff */
[----:B------:R-:W-:-:S02]  /*16b0*/  SEL R3, R11, 0xffffffe0, !P6 ;  /* 0xffffffe00b037807 */ /* 0x000fc40007000000 */
[----:B---3--:R-:W-:Y:S02]  /*16c0*/  SEL R6, R9, 0xffffffc0, !P2 ;  /* 0xffffffc009067807 */ /* 0x008fe40005000000 */
[C---:B------:R-:W-:Y:S01]  /*16d0*/  IADD3 R10, R224.reuse, 0xa8, RZ ;  /* 0x000000a8e00a7810 */ /* 0x040fe20007ffe0ff */
[----:B------:R-:W-:Y:S01]  /*16e0*/  IMAD.IADD R188, R187, 0x1, R3 ;  /* 0x00000001bbbc7824 */ /* 0x000fe200078e0203 */
[----:B------:R-:W-:Y:S01]  /*16f0*/  IADD3 R9, R224, 0xb8, RZ ;  /* 0x000000b8e0097810 */ /* 0x000fe20007ffe0ff */
[----:B------:R-:W-:Y:S01]  /*1700*/  IMAD.IADD R182, R3, 0x1, R181 ;  /* 0x0000000103b67824 */ /* 0x000fe200078e02b5 */
[----:B------:R-:W-:Y:S01]  /*1710*/  LEA R10, R8, 0x80, 0x1 ;  /* 0x00000080080a7811 */ /* 0x000fe200078e08ff */
[----:B------:R-:W-:Y:S01]  /*1720*/  IMAD.IADD R189, R188, 0x1, R0 ;  /* 0x00000001bcbd7824 */ /* 0x000fe200078e0200 */
[----:B------:R-:W-:Y:S01]  /*1730*/  IADD3 R11, R224, 0xb0, RZ ;  /* 0x000000b0e00b7810 */ /* 0x000fe20007ffe0ff */
[----:B------:R-:W-:Y:S01]  /*1740*/  IMAD.IADD R184, R0, 0x1, R182 ;  /* 0x0000000100b87824 */ /* 0x000fe200078e02b6 */
[----:B------:R-:W-:Y:S01]  /*1750*/  SHF.R.S32.HI R9, RZ, 0x1f, R9 ;  /* 0x0000001fff097819 */ /* 0x000fe20000011409 */
[C---:B------:R-:W-:Y:S01]  /*1760*/  IMAD.IADD R9, R10.reuse, 0x1, R7 ;  /* 0x000000010a097824 */ /* 0x040fe200078e0207 */
[----:B------:R-:W-:Y:S01]  /*1770*/  SHF.R.S32.HI R8, RZ, 0x1f, R11 ;  /* 0x0000001fff087819 */ /* 0x000fe2000001140b */
[C-C-:B------:R-:W-:Y:S01]  /*1780*/  IMAD.IADD R11, R10.reuse, 0x1, R6.reuse ;  /* 0x000000010a0b7824 */ /* 0x140fe200078e0206 */
[C---:B------:R-:W-:Y:S01]  /*1790*/  IADD3 R8, R10.reuse, -0x10, RZ ;  /* 0xfffffff00a087810 */ /* 0x040fe20007ffe0ff */
[----:B------:R-:W-:Y:S01]  /*17a0*/  IMAD.IADD R2, R9, 0x1, R6 ;  /* 0x0000000109027824 */ /* 0x000fe200078e0206 */
[----:B------:R-:W-:Y:S01]  /*17b0*/  @P0 IADD3 R8, R10, 0x10, RZ ;  /* 0x000000100a080810 */ /* 0x000fe20007ffe0ff */
[----:B------:R-:W-:Y:S01]  /*17c0*/  STL [R1+0x14], R10 ;  /* 0x0000140a01007387 */ /* 0x000fe20000100800 */
[----:B------:R-:W-:-:S02]  /*17d0*/  IADD3 R201, R191, 0x1000, RZ ;  /* 0x00001000bfc97810 */ /* 0x000fc40007ffe0ff */
[C---:B------:R-:W-:Y:S01]  /*17e0*/  IADD3 R200, R191.reuse, 0x1800, RZ ;  /* 0x00001800bfc87810 */ /* 0x040fe20007ffe0ff */
[----:B------:R-:W-:Y:S01]  /*17f0*/  STL [R1+0x30], R11 ;  /* 0x0000300b01007387 */ /* 0x000fe20000100800 */
[----:B------:R-:W-:Y:S01]  /*1800*/  IMAD.IADD R4, R6, 0x1, R8 ;  /* 0x0000000106047824 */ /* 0x000fe200078e0208 */
[C---:B------:R-:W-:Y:S02]  /*1810*/  IADD3 R199, R191.reuse, 0x2000, RZ ;  /* 0x00002000bfc77810 */ /* 0x040fe40007ffe0ff */
[----:B------:R-:W-:Y:S01]  /*1820*/  STL [R1+0x20], R9 ;  /* 0x0000200901007387 */ /* 0x000fe20000100800 */
[C---:B------:R-:W-:Y:S02]  /*1830*/  IADD3 R198, R191.reuse, 0x2800, RZ ;  /* 0x00002800bfc67810 */ /* 0x040fe40007ffe0ff */
[C---:B------:R-:W-:Y:S01]  /*1840*/  IADD3 R197, R191.reuse, 0x3000, RZ ;  /* 0x00003000bfc57810 */ /* 0x040fe20007ffe0ff */
[----:B------:R1:W-:Y:S01]  /*1850*/  STL [R1+0x2c], R2 ;  /* 0x00002c0201007387 */ /* 0x0003e20000100800 */
[----:B------:R-:W-:-:S02]  /*1860*/  IADD3 R196, R191, 0x3800, RZ ;  /* 0x00003800bfc47810 */ /* 0x000fc40007ffe0ff */
[C---:B------:R-:W-:Y:S01]  /*1870*/  IADD3 R195, R191.reuse, 0x4000, RZ ;  /* 0x00004000bfc37810 */ /* 0x040fe20007ffe0ff */
[----:B------:R-:W-:Y:S01]  /*1880*/  STL [R1+0x18], R8 ;  /* 0x0000180801007387 */ /* 0x000fe20000100800 */
[C---:B------:R-:W-:Y:S02]  /*1890*/  IADD3 R194, R191.reuse, 0x4800, RZ ;  /* 0x00004800bfc27810 */ /* 0x040fe40007ffe0ff */
[C---:B------:R-:W-:Y:S01]  /*18a0*/  IADD3 R193, R191.reuse, 0x5000, RZ ;  /* 0x00005000bfc17810 */ /* 0x040fe20007ffe0ff */
[----:B------:R-:W-:Y:S01]  /*18b0*/  STL [R1+0x28], R4 ;  /* 0x0000280401007387 */ /* 0x000fe20000100800 */
[----:B------:R-:W-:Y:S01]  /*18c0*/  IADD3 R192, R191, 0x5800, RZ ;  /* 0x00005800bfc07810 */ /* 0x000fe20007ffe0ff */
[----:B-1----:R-:W-:-:S05]  /*18d0*/  IMAD.IADD R2, R7, 0x1, R8 ;  /* 0x0000000107027824 */ /* 0x002fca00078e0208 */
[----:B------:R1:W-:Y:S02]  /*18e0*/  STL [R1+0x1c], R2 ;  /* 0x00001c0201007387 */ /* 0x0003e40000100800 */
[----:B-1----:R-:W-:-:S05]  /*18f0*/  IMAD.IADD R2, R2, 0x1, R6 ;  /* 0x0000000102027824 */ /* 0x002fca00078e0206 */
[----:B------:R1:W-:Y:S02]  /*1900*/  STL [R1+0x24], R2 ;  /* 0x0000240201007387 */ /* 0x0003e40000100800 */
.L_x_534:
[----:B------:R-:W-:Y:S01]  /*1910*/  ISETP.NE.U32.AND P2, PT, RZ, c[0x0][0x370], PT ;  /* 0x0000dc00ff007a0c */ /* 0x000fe20003f45070 */
[----:B------:R-:W-:Y:S01]  /*1920*/  IMAD.MOV.U32 R14, RZ, RZ, 0x4 ;  /* 0x00000004ff0e7424 */ /* 0x000fe200078e00ff */
[----:B------:R-:W-:Y:S01]  /*1930*/  ISETP.NE.U32.AND P1, PT, RZ, c[0x0][0x360], PT ;  /* 0x0000d800ff007a0c */ /* 0x000fe20003f25070 */
[----:B------:R-:W-:Y:S01]  /*1940*/  CS2R R4, SRZ ;  /* 0x0000000000047805 */ /* 0x000fe2000001ff00 */
[----:B------:R-:W-:Y:S01]  /*1950*/  ISETP.NE.AND.EX P2, PT, RZ, c[0x0][0x374], PT, P2 ;  /* 0x0000dd00ff007a0c */ /* 0x000fe20003f45320 */
[----:B------:R-:W-:Y:S01]  /*1960*/  IMAD.MOV.U32 R12, RZ, RZ, RZ ;  /* 0x000000ffff0c7224 */ /* 0x000fe200078e00ff */
[----:B------:R-:W-:Y:S01]  /*1970*/  ISETP.NE.AND.EX P1, PT, RZ, c[0x0][0x364], PT, P1 ;  /* 0x0000d900ff007a0c */ /* 0x000fe20003f25310 */
[CC--:B------:R-:W-:Y:S01]  /*1980*/  IMAD.WIDE R6, R235.reuse, R14.reuse, c[0x0][0x348] ;  /* 0x0000d200eb067625 */ /* 0x0c0fe200078e020e */
[----:B------:R-:W-:Y:S02]  /*1990*/  ISETP.NE.U32.AND P4, PT, RZ, c[0x0][0x348], PT ;  /* 0x0000d200ff007a0c */ /* 0x000fe40003f85070 */
[----:B------:R-:W-:Y:S01]  /*19a0*/  ISETP.NE.U32.AND P0, PT, RZ, c[0x0][0x350], PT ;  /* 0x0000d400ff007a0c */ /* 0x000fe20003f05070 */
[----:B-1----:R-:W-:Y:S01]  /*19b0*/  IMAD.WIDE R2, R235, R14, c[0x0][0x350] ;  /* 0x0000d400eb027625 */ /* 0x002fe200078e020e */
[----:B------:R-:W-:-:S02]  /*19c0*/  ISETP.NE.AND.EX P4, PT, RZ, c[0x0][0x34c], PT, P4 ;  /* 0x0000d300ff007a0c */ /* 0x000fc40003f85340 */
[----:B------:R-:W-:-:S03]  /*19d0*/  ISETP.NE.AND.EX P0, PT, RZ, c[0x0][0x354], PT, P0 ;  /* 0x0000d500ff007a0c */ /* 0x000fc60003f05300 */
[----:B------:R-:W-:-:S04]  /*19e0*/  @P2 IMAD.WIDE R10, R235, R14, c[0x0][0x370] ;  /* 0x0000dc00eb0a2625 */ /* 0x000fc800078e020e */
[----:B------:R-:W-:Y:S01]  /*19f0*/  @P1 IMAD.WIDE R8, R235, R14, c[0x0][0x360] ;  /* 0x0000d800eb081625 */ /* 0x000fe200078e020e */
[----:B------:R1:W5:Y:S04]  /*1a00*/  @P2 LDG.E R4, [R10.64] ;  /* 0x000000060a042981 */ /* 0x000368000c1e1900 */
[----:B------:R1:W5:Y:S04]  /*1a10*/  @P1 LDG.E R226, [R8.64] ;  /* 0x0000000608e21981 */ /* 0x000368000c1e1900 */
[----:B------:R1:W5:Y:S04]  /*1a20*/  @P4 LDG.E R12, [R6.64] ;  /* 0x00000006060c4981 */ /* 0x000368000c1e1900 */
[----:B------:R1:W5:Y:S01]  /*1a30*/  @P0 LDG.E R5, [R2.64] ;  /* 0x0000000602050981 */ /* 0x000362000c1e1900 */
[----:B------:R-:W-:Y:S01]  /*1a40*/  YIELD ;  /* 0x0000000000007946 */ /* 0x000fe20003800000 */
[----:B------:R-:W-:Y:S01]  /*1a50*/  LOP3.LUT R242, R234, 0xffff, RZ, 0xc0, !PT ;  /* 0x0000ffffeaf27812 */ /* 0x000fe200078ec0ff */
[----:B------:R-:W-:Y:S05]  /*1a60*/  @P1 BRA `(.L_x_406) ;  /* 0x0000005000001947 */ /* 0x000fea0003800000 */
[----:B-----5:R-:W-:Y:S01]  /*1a70*/  MOV R226, c[0x0][0x168] ;  /* 0x00005a0000e27a02 */ /* 0x020fe20000000f00 */
[----:B------:R-:W-:Y:S05]  /*1a80*/  @!P4 BRA `(.L_x_406) ;  /* 0x000000300000c947 */ /* 0x000fea0003800000 */
[----:B-1----:R-:W2:Y:S04]  /*1a90*/  LDG.E R8, [R6.64] ;  /* 0x0000000606087981 */ /* 0x002ea8000c1e1900 */
[----:B------:R-:W2:Y:S02]  /*1aa0*/  LDG.E R0, [R6.64+0x4] ;  /* 0x0000040606007981 */ /* 0x000ea4000c1e1900 */
[----:B--2---:R-:W-:-:S02]  /*1ab0*/  IADD3 R226, -R8, R0, RZ ;  /* 0x0000000008e27210 */ /* 0x004fc40007ffe1ff */
.L_x_406:
[----:B------:R-:W-:-:S04]  /*1ac0*/  ISETP.NE.U32.AND P1, PT, RZ, c[0x0][0x368], PT ;  /* 0x0000da00ff007a0c */ /* 0x000fc80003f25070 */
[----:B------:R-:W-:-:S13]  /*1ad0*/  ISETP.NE.AND.EX P1, PT, RZ, c[0x0][0x36c], PT, P1 ;  /* 0x0000db00ff007a0c */ /* 0x000fda0003f25310 */
[----:B------:R-:W-:Y:S05]  /*1ae0*/  @!P1 BRA `(.L_x_407) ;  /* 0x0000003000009947 */ /* 0x000fea0003800000 */
[----:B-1----:R-:W-:-:S05]  /*1af0*/  IMAD.WIDE R2, R235, R14, c[0x0][0x368] ;  /* 0x0000da00eb027625 */ /* 0x002fca00078e020e */
[----:B------:R1:W5:Y:S01]  /*1b00*/  LDG.E R0, [R2.64] ;  /* 0x0000000602007981 */ /* 0x000362000c1e1900 */
[----:B------:R-:W-:Y:S05]  /*1b10*/  BRA `(.L_x_408) ;  /* 0x0000005000007947 */ /* 0x000fea0003800000 */
.L_x_407:
[----:B------:R-:W-:Y:S01]  /*1b20*/  MOV R0, c[0x0][0x1d0] ;  /* 0x0000740000007a02 */ /* 0x000fe20000000f00 */
[----:B------:R-:W-:Y:S05]  /*1b30*/  @!P0 BRA `(.L_x_408) ;  /* 0x0000003000008947 */ /* 0x000fea0003800000 */
[----:B-1----:R-:W2:Y:S04]  /*1b40*/  LDG.E R6, [R2.64] ;  /* 0x0000000602067981 */ /* 0x002ea8000c1e1900 */
[----:B------:R-:W2:Y:S02]  /*1b50*/  LDG.E R0, [R2.64+0x4] ;  /* 0x0000040602007981 */ /* 0x000ea4000c1e1900 */
[----:B--2---:R-:W-:Y:S02]  /*1b60*/  IADD3 R0, -R6, R0, RZ ;  /* 0x0000000006007210 */ /* 0x004fe40007ffe1ff */
.L_x_408:
[----:B-1----:R-:W-:Y:S01]  /*1b70*/  IMAD.MOV.U32 R2, RZ, RZ, c[0x0][0x2c4] ;  /* 0x0000b100ff027624 */ /* 0x002fe200078e00ff */
[----:B-----5:R-:W-:Y:S01]  /*1b80*/  IADD3 R13, R5, R4, RZ ;  /* 0x00000004050d7210 */ /* 0x020fe20007ffe0ff */
[----:B------:R-:W-:-:S02]  /*1b90*/  IMAD.SHL.U32 R228, R233, 0x80, RZ ;  /* 0x00000080e9e47824 */ /* 0x000fc400078e00ff */
[----:B------:R-:W-:Y:S01]  /*1ba0*/  IMAD.MOV.U32 R8, RZ, RZ, c[0x0][0x32c] ;  /* 0x0000cb00ff087624 */ /* 0x000fe200078e00ff */
[----:B------:R-:W-:Y:S01]  /*1bb0*/  ISETP.NE.AND P2, PT, R2, 0x1, PT ;  /* 0x000000010200780c */ /* 0x000fe20003f45270 */
[----:B------:R-:W-:Y:S01]  /*1bc0*/  IMAD.IADD R225, R0, 0x1, -R4 ;  /* 0x0000000100e17824 */ /* 0x000fe200078e0a04 */
[----:B------:R-:W-:Y:S02]  /*1bd0*/  IADD3 R2, R228, 0x7f, RZ ;  /* 0x0000007fe4027810 */ /* 0x000fe40007ffe0ff */
[----:B------:R-:W-:Y:S02]  /*1be0*/  ISETP.GE.AND P1, PT, R8, 0x1, PT ;  /* 0x000000010800780c */ /* 0x000fe40003f26270 */
[----:B------:R-:W-:-:S07]  /*1bf0*/  MOV R0, R2 ;  /* 0x0000000200007202 */ /* 0x000fce0000000f00 */
[----:B------:R-:W-:Y:S01]  /*1c00*/  @P2 IMAD.HI.U32 R3, R2, c[0x0][0x2c8], RZ ;  /* 0x0000b20002032a27 */ /* 0x000fe200078e00ff */
[----:B------:R-:W-:-:S04]  /*1c10*/  IADD3 R2, R225, 0x1, -R226 ;  /* 0x00000001e1027810 */ /* 0x000fc80007ffe8e2 */
[----:B------:R-:W-:-:S05]  /*1c20*/  @P2 SHF.R.U32.HI R0, RZ, c[0x0][0x2cc], R3 ;  /* 0x0000b300ff002a19 */ /* 0x000fca0000011603 */
[----:B------:R-:W-:-:S05]  /*1c30*/  IMAD.IADD R0, R2, 0x1, R0 ;  /* 0x0000000102007824 */ /* 0x000fca00078e0200 */
[----:B------:R-:W-:Y:S01]  /*1c40*/  IADD3 R3, R0, c[0x0][0x328], RZ ;  /* 0x0000ca0000037a10 */ /* 0x000fe20007ffe0ff */
[----:B------:R-:W-:Y:S05]  /*1c50*/  @!P1 BRA `(.L_x_409) ;  /* 0x0000010000009947 */ /* 0x000fea0003800000 */
[C---:B------:R-:W-:Y:S01]  /*1c60*/  ISETP.GT.AND P3, PT, R0.reuse, RZ, PT ;  /* 0x000000ff0000720c */ /* 0x040fe20003f64270 */
[----:B------:R-:W-:Y:S01]  /*1c70*/  BSSY B0, `(.L_x_410) ;  /* 0x000000c000007945 */ /* 0x000fe20003800000 */
[----:B------:R-:W-:-:S11]  /*1c80*/  IADD3 R2, R0, -0x1, RZ ;  /* 0xffffffff00027810 */ /* 0x000fd60007ffe0ff */
[----:B------:R-:W-:Y:S05]  /*1c90*/  @P3 BRA `(.L_x_411) ;  /* 0x0000006000003947 */ /* 0x000fea0003800000 */
[----:B------:R-:W-:Y:S01]  /*1ca0*/  ISETP.NE.AND P3, PT, R8, 0x1, PT ;  /* 0x000000010800780c */ /* 0x000fe20003f65270 */
[----:B------:R-:W-:-:S12]  /*1cb0*/  IMAD.MOV R0, RZ, RZ, -R0 ;  /* 0x000000ffff007224 */ /* 0x000fd800078e0a00 */
[----:B------:R-:W-:-:S05]  /*1cc0*/  @P3 IMAD.HI.U32 R2, R0, c[0x0][0x330], RZ ;  /* 0x0000cc0000023a27 */ /* 0x000fca00078e00ff */
[----:B------:R-:W-:-:S04]  /*1cd0*/  @P3 SHF.R.U32.HI R0, RZ, c[0x0][0x334], R2 ;  /* 0x0000cd00ff003a19 */ /* 0x000fc80000011602 */
[----:B------:R-:W-:Y:S01]  /*1ce0*/  LOP3.LUT R2, RZ, R0, RZ, 0x33, !PT ;  /* 0x00000000ff027212 */ /* 0x000fe200078e33ff */
[----:B------:R-:W-:Y:S05]  /*1cf0*/  BRA `(.L_x_412) ;  /* 0x0000003000007947 */ /* 0x000fea0003800000 */
.L_x_411:
[----:B------:R-:W-:-:S13]  /*1d00*/  ISETP.NE.AND P3, PT, R8, 0x1, PT ;  /* 0x000000010800780c */ /* 0x000fda0003f65270 */
[----:B------:R-:W-:-:S05]  /*1d10*/  @P3 IMAD.HI.U32 R0, R2, c[0x0][0x330], RZ ;  /* 0x0000cc0002003a27 */ /* 0x000fca00078e00ff */
[----:B------:R-:W-:Y:S02]  /*1d20*/  @P3 SHF.R.U32.HI R2, RZ, c[0x0][0x334], R0 ;  /* 0x0000cd00ff023a19 */ /* 0x000fe40000011600 */
.L_x_412:
[----:B------:R-:W-:Y:S05]  /*1d30*/  BSYNC B0 ;  /* 0x0000000000007941 */ /* 0x000fea0003800000 */
.L_x_410:
[----:B------:R-:W-:-:S05]  /*1d40*/  IMAD R2, R2, R8, c[0x0][0x32c] ;  /* 0x0000cb0002027624 */ /* 0x000fca00078e0208 */
[----:B------:R-:W-:-:S04]  /*1d50*/  IMNMX R3, R3, R2, PT ;  /* 0x0000000203037217 */ /* 0x000fc80003800200 */
.L_x_409:
[----:B------:R-:W-:Y:S01]  /*1d60*/  IADD3 R3, R3, 0x3f, RZ ;  /* 0x0000003f03037810 */ /* 0x000fe20007ffe0ff */
[----:B------:R-:W-:Y:S01]  /*1d70*/  @P2 IMAD.HI.U32 R4, R228, c[0x0][0x2c8], RZ ;  /* 0x0000b200e4042a27 */ /* 0x000fe200078e00ff */
[C---:B------:R-:W-:Y:S02]  /*1d80*/  IADD3 R2, R225.reuse, 0x3f, RZ ;  /* 0x0000003fe1027810 */ /* 0x040fe40007ffe0ff */
[----:B------:R-:W-:Y:S01]  /*1d90*/  SHF.R.S32.HI R5, RZ, 0x1f, R3 ;  /* 0x0000001fff057819 */ /* 0x000fe20000011403 */
[----:B------:R-:W-:Y:S01]  /*1da0*/  IMAD.MOV.U32 R0, RZ, RZ, R228 ;  /* 0x000000ffff007224 */ /* 0x000fe200078e00e4 */
[----:B------:R-:W-:Y:S01]  /*1db0*/  SHF.R.S32.HI R6, RZ, 0x1f, R2 ;  /* 0x0000001fff067819 */ /* 0x000fe20000011402 */
[----:B------:R-:W-:Y:S01]  /*1dc0*/  IMAD.IADD R7, R225, 0x1, -R226 ;  /* 0x00000001e1077824 */ /* 0x000fe200078e0ae2 */
[----:B------:R-:W-:Y:S02]  /*1dd0*/  @P2 SHF.R.U32.HI R0, RZ, c[0x0][0x2cc], R4 ;  /* 0x0000b300ff002a19 */ /* 0x000fe40000011604 */
[----:B------:R-:W-:-:S02]  /*1de0*/  LEA.HI R3, R5, R3, RZ, 0x6 ;  /* 0x0000000305037211 */ /* 0x000fc400078f30ff */
[----:B------:R-:W-:Y:S01]  /*1df0*/  LEA.HI R2, R6, R2, RZ, 0x6 ;  /* 0x0000000206027211 */ /* 0x000fe200078f30ff */
[----:B------:R1:W-:Y:S01]  /*1e00*/  STL [R1+0x8], R7 ;  /* 0x0000080701007387 */ /* 0x0003e20000100800 */
[----:B------:R-:W-:Y:S01]  /*1e10*/  IMAD.IADD R0, R7, 0x1, R0 ;  /* 0x0000000107007824 */ /* 0x000fe200078e0200 */
[----:B------:R-:W-:Y:S02]  /*1e20*/  SHF.R.S32.HI R3, RZ, 0x6, R3 ;  /* 0x00000006ff037819 */ /* 0x000fe40000011403 */
[----:B-1----:R-:W-:Y:S02]  /*1e30*/  SHF.R.S32.HI R7, RZ, 0x6, R2 ;  /* 0x00000006ff077819 */ /* 0x002fe40000011402 */
[----:B------:R-:W-:Y:S02]  /*1e40*/  IADD3 R2, R0, -c[0x0][0x324], RZ ;  /* 0x8000c90000027a10 */ /* 0x000fe40007ffe0ff */
[----:B------:R-:W-:Y:S01]  /*1e50*/  IMNMX R7, R7, R3, PT ;  /* 0x0000000307077217 */ /* 0x000fe20003800200 */
[----:B------:R-:W-:Y:S05]  /*1e60*/  @!P1 BRA `(.L_x_413) ;  /* 0x000000f000009947 */ /* 0x000fea0003800000 */
[----:B------:R-:W-:Y:S01]  /*1e70*/  ISETP.GT.AND P3, PT, R0, -0x1, PT ;  /* 0xffffffff0000780c */ /* 0x000fe20003f64270 */
[----:B------:R-:W-:-:S12]  /*1e80*/  BSSY B0, `(.L_x_414) ;  /* 0x000000b000007945 */ /* 0x000fd80003800000 */
[----:B------:R-:W-:Y:S05]  /*1e90*/  @P3 BRA `(.L_x_415) ;  /* 0x0000006000003947 */ /* 0x000fea0003800000 */
[----:B------:R-:W-:Y:S02]  /*1ea0*/  ISETP.NE.AND P3, PT, R8, 0x1, PT ;  /* 0x000000010800780c */ /* 0x000fe40003f65270 */
[----:B------:R-:W-:-:S11]  /*1eb0*/  LOP3.LUT R0, RZ, R0, RZ, 0x33, !PT ;  /* 0x00000000ff007212 */ /* 0x000fd600078e33ff */
[----:B------:R-:W-:-:S05]  /*1ec0*/  @P3 IMAD.HI.U32 R3, R0, c[0x0][0x330], RZ ;  /* 0x0000cc0000033a27 */ /* 0x000fca00078e00ff */
[----:B------:R-:W-:-:S04]  /*1ed0*/  @P3 SHF.R.U32.HI R0, RZ, c[0x0][0x334], R3 ;  /* 0x0000cd00ff003a19 */ /* 0x000fc80000011603 */
[----:B------:R-:W-:Y:S01]  /*1ee0*/  LOP3.LUT R0, RZ, R0, RZ, 0x33, !PT ;  /* 0x00000000ff007212 */ /* 0x000fe200078e33ff */
[----:B------:R-:W-:Y:S05]  /*1ef0*/  BRA `(.L_x_416) ;  /* 0x0000003000007947 */ /* 0x000fea0003800000 */
.L_x_415:
[----:B------:R-:W-:-:S13]  /*1f00*/  ISETP.NE.AND P3, PT, R8, 0x1, PT ;  /* 0x000000010800780c */ /* 0x000fda0003f65270 */
[----:B------:R-:W-:-:S05]  /*1f10*/  @P3 IMAD.HI.U32 R3, R0, c[0x0][0x330], RZ ;  /* 0x0000cc0000033a27 */ /* 0x000fca00078e00ff */
[----:B------:R-:W-:Y:S02]  /*1f20*/  @P3 SHF.R.U32.HI R0, RZ, c[0x0][0x334], R3 ;  /* 0x0000cd00ff003a19 */ /* 0x000fe40000011603 */
.L_x_416:
[----:B------:R-:W-:Y:S05]  /*1f30*/  BSYNC B0 ;  /* 0x0000000000007941 */ /* 0x000fea0003800000 */
.L_x_414:
[----:B------:R-:W-:-:S05]  /*1f40*/  IMAD R0, R0, c[0x0][0x32c], RZ ;  /* 0x0000cb0000007a24 */ /* 0x000fca00078e02ff */
[----:B------:R-:W-:-:S04]  /*1f50*/  IMNMX R2, R2, R0, !PT ;  /* 0x0000000002027217 */ /* 0x000fc80007800200 */
.L_x_413:
[----:B------:R-:W-:Y:S01]  /*1f60*/  SHF.R.S32.HI R0, RZ, 0x1f, R2 ;  /* 0x0000001fff007819 */ /* 0x000fe20000011402 */
[----:B------:R-:W-:Y:S01]  /*1f70*/  BSSY B0, `(.L_x_417) ;  /* 0x000002e000007945 */ /* 0x000fe20003800000 */
[----:B------:R-:W-:Y:S02]  /*1f80*/  LOP3.LUT R3, R234, 0xff000000, RZ, 0xc0, !PT ;  /* 0xff000000ea037812 */ /* 0x000fe400078ec0ff */
[----:B------:R-:W-:Y:S02]  /*1f90*/  LEA.HI R0, R0, R2, RZ, 0x6 ;  /* 0x0000000200007211 */ /* 0x000fe400078f30ff */
[----:B------:R-:W-:Y:S02]  /*1fa0*/  LOP3.LUT R2, R234, 0xff0000, RZ, 0xc0, !PT ;  /* 0x00ff0000ea027812 */ /* 0x000fe400078ec0ff */
[----:B------:R-:W-:-:S04]  /*1fb0*/  SHF.R.S32.HI R0, RZ, 0x6, R0 ;  /* 0x00000006ff007819 */ /* 0x000fc80000011400 */
[----:B------:R-:W-:Y:S02]  /*1fc0*/  IMNMX R6, RZ, R0, !PT ;  /* 0x00000000ff067217 */ /* 0x000fe40007800200 */
[----:B------:R-:W-:Y:S02]  /*1fd0*/  SHF.R.U32.HI R0, RZ, 0x8, R3 ;  /* 0x00000008ff007819 */ /* 0x000fe40000011603 */
[----:B------:R-:W-:Y:S02]  /*1fe0*/  ISETP.GT.AND P3, PT, R7, R6, PT ;  /* 0x000000060700720c */ /* 0x000fe40003f64270 */
[----:B------:R-:W-:Y:S01]  /*1ff0*/  LEA.HI R0, R2, R0, RZ, 0x10 ;  /* 0x0000000002007211 */ /* 0x000fe200078f80ff */
[----:B------:R-:W-:-:S03]  /*2000*/  IMAD.MOV.U32 R2, RZ, RZ, RZ ;  /* 0x000000ffff027224 */ /* 0x000fc600078e00ff */
[----:B------:R-:W-:Y:S02]  /*2010*/  LOP3.LUT R15, R0, 0xff, RZ, 0xc0, !PT ;  /* 0x000000ff000f7812 */ /* 0x000fe400078ec0ff */
[----:B------:R-:W-:-:S03]  /*2020*/  SHF.R.U32.HI R5, RZ, 0x10, R0 ;  /* 0x00000010ff057819 */ /* 0x000fc60000011600 */
[----:B------:R1:W-:Y:S04]  /*2030*/  STL [R1+0x10], R15 ;  /* 0x0000100f01007387 */ /* 0x0003e80000100800 */
[----:B------:R1:W-:Y:S01]  /*2040*/  STL [R1+0xc], R5 ;  /* 0x00000c0501007387 */ /* 0x0003e20000100800 */
[----:B------:R-:W-:Y:S05]  /*2050*/  @!P3 BRA `(.L_x_418) ;  /* 0x000001f00000b947 */ /* 0x000fea0003800000 */
[----:B------:R-:W-:-:S04]  /*2060*/  ISETP.NE.AND P3, PT, R5, RZ, PT ;  /* 0x000000ff0500720c */ /* 0x000fc80003f65270 */
[----:B------:R-:W-:-:S04]  /*2070*/  SEL R0, R5, c[0x0][0x338], P3 ;  /* 0x0000ce0005007a07 */ /* 0x000fc80001800000 */
[----:B------:R-:W-:Y:S02]  /*2080*/  IABS R3, R0 ;  /* 0x0000000000037213 */ /* 0x000fe40000000000 */
[----:B------:R-:W-:Y:S02]  /*2090*/  IADD3 R4, R0, -0x1, R7 ;  /* 0xffffffff00047810 */ /* 0x000fe40007ffe007 */
[----:B------:R-:W2:Y:S03]  /*20a0*/  I2F.RP R2, R3 ;  /* 0x0000000300027306 */ /* 0x000ea60000209400 */
[----:B------:R-:W-:Y:S02]  /*20b0*/  IMAD.IADD R8, R4, 0x1, -R6 ;  /* 0x0000000104087824 */ /* 0x000fe400078e0a06 */
[----:B------:R-:W-:-:S03]  /*20c0*/  IMAD.MOV.U32 R4, RZ, RZ, RZ ;  /* 0x000000ffff047224 */ /* 0x000fc600078e00ff */
[----:B------:R-:W-:Y:S01]  /*20d0*/  IABS R11, R8 ;  /* 0x00000008000b7213 */ /* 0x000fe20000000000 */
[----:B--2---:R-:W2:Y:S02]  /*20e0*/  MUFU.RCP R2, R2 ;  /* 0x0000000200027308 */ /* 0x004ea40000001000 */
[----:B--2---:R-:W-:-:S06]  /*20f0*/  IADD3 R2, R2, 0xffffffe, RZ ;  /* 0x0ffffffe02027810 */ /* 0x004fcc0007ffe0ff */
[----:B-1----:R-:W1:Y:S02]  /*2100*/  F2I.FTZ.U32.TRUNC.NTZ R5, R2 ;  /* 0x0000000200057305 */ /* 0x002e64000021f000 */
[----:B-1----:R-:W-:-:S04]  /*2110*/  IMAD.MOV R2, RZ, RZ, -R5 ;  /* 0x000000ffff027224 */ /* 0x002fc800078e0a05 */
[----:B------:R-:W-:Y:S01]  /*2120*/  IMAD.MOV.U32 R9, RZ, RZ, R2 ;  /* 0x000000ffff097224 */ /* 0x000fe200078e0002 */
[----:B------:R-:W-:-:S03]  /*2130*/  IABS R2, R0 ;  /* 0x0000000000027213 */ /* 0x000fc60000000000 */
[----:B------:R-:W-:Y:S02]  /*2140*/  IMAD R9, R9, R3, RZ ;  /* 0x0000000309097224 */ /* 0x000fe400078e02ff */
[----:B------:R-:W-:Y:S02]  /*2150*/  IMAD.MOV R10, RZ, RZ, -R2 ;  /* 0x000000ffff0a7224 */ /* 0x000fe400078e0a02 */
[----:B------:R-:W-:-:S04]  /*2160*/  IMAD.HI.U32 R2, R5, R9, R4 ;  /* 0x0000000905027227 */ /* 0x000fc800078e0004 */
[----:B------:R-:W-:Y:S02]  /*2170*/  IMAD.MOV.U32 R4, RZ, RZ, R11 ;  /* 0x000000ffff047224 */ /* 0x000fe400078e000b */
[----:B------:R-:W-:Y:S02]  /*2180*/  IMAD.MOV.U32 R5, RZ, RZ, R10 ;  /* 0x000000ffff057224 */ /* 0x000fe400078e000a */
        /* <DEDUP_REMOVED lines=11> */
[----:B------:R-:W-:Y:S02]  /*2240*/  @!P5 LOP3.LUT R2, RZ, R0, RZ, 0x33, !PT ;  /* 0x00000000ff02d212 */ /* 0x000fe400078e33ff */
.L_x_418:
[----:B------:R-:W-:Y:S05]  /*2250*/  BSYNC B0 ;  /* 0x0000000000007941 */ /* 0x000fea0003800000 */
.L_x_417:
[----:B------:R-:W-:Y:S01]  /*2260*/  IMAD R206, R15, R2, R6 ;  /* 0x000000020fce7224 */ /* 0x000fe200078e0206 */
[----:B------:R-:W-:Y:S01]  /*2270*/  PRMT R0, RZ, 0x7610, R0 ;  /* 0x00007610ff007816 */ /* 0x000fe20000000000 */
[----:B------:R-:W-:Y:S01]  /*2280*/  CS2R R20, SRZ ;  /* 0x0000000000147805 */ /* 0x000fe2000001ff00 */
[----:B------:R-:W-:Y:S01]  /*2290*/  CS2R R56, SRZ ;  /* 0x0000000000387805 */ /* 0x000fe2000001ff00 */
        /* <DEDUP_REMOVED lines=51> */
[----:B------:R-:W2:Y:S01]  /*25d0*/  LDL R8, [R1+0x34] ;  /* 0x0000340001087983 */ /* 0x000ea20000100800 */
[----:B------:R-:W-:-:S04]  /*25e0*/  ISETP.NE.U32.AND P3, PT, RZ, c[0x0][0x340], PT ;  /* 0x0000d000ff007a0c */ /* 0x000fc80003f65070 */
[----:B------:R-:W-:-:S13]  /*25f0*/  ISETP.NE.AND.EX P3, PT, RZ, c[0x0][0x344], PT, P3 ;  /* 0x0000d100ff007a0c */ /* 0x000fda0003f65330 */
[----:B------:R-:W-:-:S05]  /*2600*/  @P3 IMAD.WIDE R2, R235, R14, c[0x0][0x340] ;  /* 0x0000d000eb023625 */ /* 0x000fca00078e020e */
[----:B-1----:R1:W3:Y:S01]  /*2610*/  @P3 LDG.E R15, [R2.64] ;  /* 0x00000006020f3981 */ /* 0x0022e2000c1e1900 */
[----:B------:R-:W-:Y:S02]  /*2620*/  SHF.R.S32.HI R0, RZ, 0x1f, R12 ;  /* 0x0000001fff007819 */ /* 0x000fe4000001140c */
[----:B------:R-:W-:Y:S01]  /*2630*/  SHF.R.S32.HI R14, RZ, 0x1f, R235 ;  /* 0x0000001fff0e7819 */ /* 0x000fe200000114eb */
[----:B------:R-:W4:Y:S01]  /*2640*/  S2R R9, SR_TID.X ;  /* 0x0000000000097919 */ /* 0x000f220000002100 */
[----:B------:R-:W-:Y:S01]  /*2650*/  SHF.R.S32.HI R10, RZ, 0x1f, R13 ;  /* 0x0000001fff0a7819 */ /* 0x000fe2000001140d */
[----:B------:R-:W-:Y:S01]  /*2660*/  IMAD R0, R0, c[0x0][0x178], RZ ;  /* 0x00005e0000007a24 */ /* 0x000fe200078e02ff */
[----:B------:R-:W-:Y:S02]  /*2670*/  SEL R7, R14, RZ, !P4 ;  /* 0x000000ff0e077207 */ /* 0x000fe40006000000 */
[----:B------:R-:W-:Y:S01]  /*2680*/  ISETP.GE.AND P6, PT, R230, c[0x0][0x198], PT ;  /* 0x00006600e6007a0c */ /* 0x000fe20003fc6270 */
[----:B------:R-:W-:Y:S01]  /*2690*/  IMAD R0, R12, c[0x0][0x17c], R0 ;  /* 0x00005f000c007a24 */ /* 0x000fe200078e0200 */
[----:B------:R-:W-:Y:S01]  /*26a0*/  LOP3.LUT R240, R240, 0xfffffffb, RZ, 0xc0, !PT ;  /* 0xfffffffbf0f07812 */ /* 0x000fe200078ec0ff */
[----:B------:R-:W-:Y:S01]  /*26b0*/  IMAD R7, R7, c[0x0][0x1c0], RZ ;  /* 0x0000700007077a24 */ /* 0x000fe200078e02ff */
[----:B------:R-:W-:-:S09]  /*26c0*/  IADD3 R84, R239, -0x1, RZ ;  /* 0xffffffffef547810 */ /* 0x000fd20007ffe0ff */
[----:B------:R-:W-:Y:S01]  /*26d0*/  @P6 LOP3.LUT R240, R240, 0x4, RZ, 0xfc, !PT ;  /* 0x00000004f0f06812 */ /* 0x000fe200078efcff */
[----:B-1----:R-:W-:-:S03]  /*26e0*/  IMAD.WIDE.U32 R2, R12, c[0x0][0x178], RZ ;  /* 0x00005e000c027a25 */ /* 0x002fc600078e00ff */
[----:B------:R-:W-:Y:S02]  /*26f0*/  LOP3.LUT R240, R240, 0xfffffffd, RZ, 0xc0, !PT ;  /* 0xfffffffdf0f07812 */ /* 0x000fe400078ec0ff */
[----:B----4-:R-:W-:Y:S01]  /*2700*/  SHF.R.S32.HI R18, RZ, 0x1f, R9 ;  /* 0x0000001fff127819 */ /* 0x010fe20000011409 */
[----:B------:R-:W-:Y:S01]  /*2710*/  IMAD.IADD R5, R3, 0x1, R0 ;  /* 0x0000000103057824 */ /* 0x000fe200078e0200 */
[----:B------:R-:W-:Y:S01]  /*2720*/  SEL R3, R235, RZ, !P4 ;  /* 0x000000ffeb037207 */ /* 0x000fe20006000000 */
[----:B------:R-:W-:Y:S01]  /*2730*/  IMAD.MOV.U32 R4, RZ, RZ, R2 ;  /* 0x000000ffff047224 */ /* 0x000fe200078e0002 */
[----:B------:R-:W-:Y:S02]  /*2740*/  LEA.HI R18, R18, R9, RZ, 0x3 ;  /* 0x0000000912127211 */ /* 0x000fe400078f18ff */
[----:B------:R-:W-:Y:S01]  /*2750*/  ISETP.GE.AND P4, PT, R229, c[0x0][0x1d4], PT ;  /* 0x00007500e5007a0c */ /* 0x000fe20003f86270 */
[----:B------:R-:W-:Y:S01]  /*2760*/  IMAD.WIDE.U32 R4, R242, c[0x0][0x1b8], R4 ;  /* 0x00006e00f2047a25 */ /* 0x000fe200078e0004 */
[----:B------:R-:W-:-:S03]  /*2770*/  SHF.R.S32.HI R18, RZ, 0x3, R18 ;  /* 0x00000003ff127819 */ /* 0x000fc60000011412 */
[----:B------:R-:W-:Y:S01]  /*2780*/  IMAD R5, R242, c[0x0][0x1bc], R5 ;  /* 0x00006f00f2057a24 */ /* 0x000fe200078e0205 */
[C---:B------:R-:W-:Y:S01]  /*2790*/  IADD3 R2, P5, R18.reuse, R13, RZ ;  /* 0x0000000d12027210 */ /* 0x040fe20007fbe0ff */
[C---:B------:R-:W-:Y:S02]  /*27a0*/  IMAD R11, R3.reuse, c[0x0][0x1c4], R7 ;  /* 0x00007100030b7a24 */ /* 0x040fe400078e0207 */
[----:B------:R-:W-:Y:S01]  /*27b0*/  IMAD.WIDE.U32 R4, R3, c[0x0][0x1c0], R4 ;  /* 0x0000700003047a25 */ /* 0x000fe200078e0004 */
[----:B------:R-:W-:Y:S02]  /*27c0*/  LEA.HI.X.SX32 R10, R18, R10, 0x1, P5 ;  /* 0x0000000a120a7211 */ /* 0x000fe400028f0eff */
[----:B------:R-:W-:Y:S01]  /*27d0*/  ISETP.GE.AND P5, PT, R230, c[0x0][0x1d4], PT ;  /* 0x00007500e6007a0c */ /* 0x000fe20003fa6270 */
[----:B------:R-:W-:-:S04]  /*27e0*/  IMAD.WIDE.U32 R12, R2, c[0x0][0x208], R230 ;  /* 0x00008200020c7a25 */ /* 0x000fc800078e00e6 */
[C---:B------:R-:W-:Y:S02]  /*27f0*/  IMAD R7, R10.reuse, c[0x0][0x1e0], RZ ;  /* 0x000078000a077a24 */ /* 0x040fe400078e02ff */
[----:B------:R-:W-:Y:S02]  /*2800*/  IMAD R3, R10, c[0x0][0x208], RZ ;  /* 0x000082000a037a24 */ /* 0x000fe400078e02ff */
[C---:B------:R-:W-:Y:S02]  /*2810*/  IMAD R16, R2.reuse, c[0x0][0x1e4], R7 ;  /* 0x0000790002107a24 */ /* 0x040fe400078e0207 */
[----:B------:R-:W-:Y:S01]  /*2820*/  IMAD R17, R2, c[0x0][0x20c], R3 ;  /* 0x0000830002117a24 */ /* 0x000fe200078e0203 */
[----:B------:R-:W-:Y:S02]  /*2830*/  IADD3 R3, R5, R11, RZ ;  /* 0x0000000b05037210 */ /* 0x000fe40007ffe0ff */
[----:B--2---:R-:W-:-:S05]  /*2840*/  IADD3 R6, R8, R228, RZ ;  /* 0x000000e408067210 */ /* 0x004fca0007ffe0ff */
[----:B------:R-:W-:-:S04]  /*2850*/  @P2 IMAD.HI.U32 R8, R6, c[0x0][0x2c8], RZ ;  /* 0x0000b20006082a27 */ /* 0x000fc800078e00ff */
[----:B------:R-:W-:Y:S01]  /*2860*/  IMAD.MOV.U32 R0, RZ, RZ, R6 ;  /* 0x000000ffff007224 */ /* 0x000fe200078e0006 */
[----:B------:R-:W-:Y:S01]  /*2870*/  @P2 SHF.R.U32.HI R0, RZ, c[0x0][0x2cc], R8 ;  /* 0x0000b300ff002a19 */ /* 0x000fe20000011608 */
[----:B------:R-:W-:-:S03]  /*2880*/  IMAD.WIDE.U32 R8, R2, c[0x0][0x1e0], R230 ;  /* 0x0000780002087a25 */ /* 0x000fc600078e00e6 */
[--C-:B------:R-:W-:Y:S01]  /*2890*/  SHF.R.S32.HI R2, RZ, 0x1f, R0.reuse ;  /* 0x0000001fff027819 */ /* 0x100fe20000011400 */
[----:B------:R-:W-:Y:S01]  /*28a0*/  IMAD.MOV R7, RZ, RZ, -R0 ;  /* 0x000000ffff077224 */ /* 0x000fe200078e0a00 */
[----:B------:R-:W-:-:S03]  /*28b0*/  IADD3 R9, R9, R16, RZ ;  /* 0x0000001009097210 */ /* 0x000fc60007ffe0ff */
[----:B------:R-:W-:Y:S01]  /*28c0*/  IMAD R10, R7, c[0x0][0x2c4], R6 ;  /* 0x0000b100070a7a24 */ /* 0x000fe200078e0206 */
[----:B------:R-:W-:Y:S01]  /*28d0*/  SEL R6, RZ, 0xffffffff, P4 ;  /* 0xffffffffff067807 */ /* 0x000fe20002000000 */
[----:B------:R-:W-:Y:S02]  /*28e0*/  IMAD R5, R2, c[0x0][0x1b0], RZ ;  /* 0x00006c0002057a24 */ /* 0x000fe400078e02ff */
[----:B------:R-:W-:Y:S01]  /*28f0*/  IMAD.MOV.U32 R2, RZ, RZ, R4 ;  /* 0x000000ffff027224 */ /* 0x000fe200078e0004 */
[----:B------:R-:W-:Y:S01]  /*2900*/  SEL R4, RZ, 0x1, P5 ;  /* 0x00000001ff047807 */ /* 0x000fe20002800000 */
[----:B------:R-:W-:Y:S02]  /*2910*/  IMAD.SHL.U32 R6, R6, 0x2, RZ ;  /* 0x0000000206067824 */ /* 0x000fe400078e00ff */
[C---:B------:R-:W-:Y:S02]  /*2920*/  IMAD R5, R0.reuse, c[0x0][0x1b4], R5 ;  /* 0x00006d0000057a24 */ /* 0x040fe400078e0205 */
[----:B------:R-:W-:Y:S01]  /*2930*/  IMAD.WIDE.U32 R2, R0, c[0x0][0x1b0], R2 ;  /* 0x00006c0000027a25 */ /* 0x000fe200078e0002 */
[----:B------:R-:W-:-:S02]  /*2940*/  SHF.R.S32.HI R0, RZ, 0x1f, R10 ;  /* 0x0000001fff007819 */ /* 0x000fc4000001140a */
[----:B------:R-:W-:Y:S01]  /*2950*/  LOP3.LUT R16, R6, 0x2, R4, 0xe2, !PT ;  /* 0x0000000206107812 */ /* 0x000fe200078ee204 */
[----:B------:R-:W-:Y:S01]  /*2960*/  IMAD.IADD R7, R13, 0x1, R17 ;  /* 0x000000010d077824 */ /* 0x000fe200078e0211 */
[----:B------:R-:W-:Y:S01]  /*2970*/  IADD3 R5, R3, R5, RZ ;  /* 0x0000000503057210 */ /* 0x000fe20007ffe0ff */
[----:B------:R-:W-:Y:S01]  /*2980*/  IMAD R0, R0, c[0x0][0x1a8], RZ ;  /* 0x00006a0000007a24 */ /* 0x000fe200078e02ff */
[----:B------:R-:W-:Y:S01]  /*2990*/  MOV R4, R2 ;  /* 0x0000000200047202 */ /* 0x000fe20000000f00 */
[----:B------:R-:W-:Y:S01]  /*29a0*/  IMAD.MOV.U32 R6, RZ, RZ, R12 ;  /* 0x000000ffff067224 */ /* 0x000fe200078e000c */
[----:B---3--:R-:W-:Y:S01]  /*29b0*/  @P3 SHF.R.S32.HI R3, RZ, 0x1f, R15 ;  /* 0x0000001fff033819 */ /* 0x008fe2000001140f */
[----:B------:R-:W-:Y:S02]  /*29c0*/  @!P3 IMAD.MOV.U32 R3, RZ, RZ, R14 ;  /* 0x000000ffff03b224 */ /* 0x000fe400078e000e */
[C---:B------:R-:W-:Y:S02]  /*29d0*/  IMAD R12, R10.reuse, c[0x0][0x1ac], R0 ;  /* 0x00006b000a0c7a24 */ /* 0x040fe400078e0200 */
[----:B------:R-:W-:Y:S01]  /*29e0*/  IMAD.WIDE.U32 R10, R10, c[0x0][0x1a8], R4 ;  /* 0x00006a000a0a7a25 */ /* 0x000fe200078e0004 */
[----:B------:R-:W-:-:S03]  /*29f0*/  SEL R0, R3, RZ, !P0 ;  /* 0x000000ff03007207 */ /* 0x000fc60004000000 */
[----:B------:R-:W-:Y:S01]  /*2a00*/  @P3 IMAD.MOV.U32 R2, RZ, RZ, R15 ;  /* 0x000000ffff023224 */ /* 0x000fe200078e000f */
[----:B------:R-:W-:Y:S01]  /*2a10*/  @!P3 MOV R2, R235 ;  /* 0x000000eb0002b202 */ /* 0x000fe20000000f00 */
[----:B------:R-:W-:Y:S01]  /*2a20*/  IMAD.WIDE.U32 R6, R242, c[0x0][0x210], R6 ;  /* 0x00008400f2067a25 */ /* 0x000fe200078e0006 */
[----:B------:R-:W-:-:S03]  /*2a30*/  ISETP.GE.AND P3, PT, R236, c[0x0][0x1d4], PT ;  /* 0x00007500ec007a0c */ /* 0x000fc60003f66270 */
[----:B------:R-:W-:Y:S01]  /*2a40*/  IMAD.WIDE.U32 R4, R242, c[0x0][0x1e8], R8 ;  /* 0x00007a00f2047a25 */ /* 0x000fe200078e0008 */
[----:B------:R-:W-:Y:S02]  /*2a50*/  SEL R8, R2, RZ, !P0 ;  /* 0x000000ff02087207 */ /* 0x000fe40004000000 */
[----:B------:R-:W-:Y:S01]  /*2a60*/  SEL R2, RZ, 0x4, P3 ;  /* 0x00000004ff027807 */ /* 0x000fe20001800000 */
[C---:B------:R-:W-:Y:S01]  /*2a70*/  IMAD R3, R242.reuse, c[0x0][0x214], R7 ;  /* 0x00008500f2037a24 */ /* 0x040fe200078e0207 */
[----:B------:R-:W-:Y:S01]  /*2a80*/  IADD3 R7, R11, R12, RZ ;  /* 0x0000000c0b077210 */ /* 0x000fe20007ffe0ff */
[----:B------:R-:W-:Y:S01]  /*2a90*/  IMAD R5, R242, c[0x0][0x1ec], R5 ;  /* 0x00007b00f2057a24 */ /* 0x000fe200078e0205 */
[----:B------:R-:W-:Y:S02]  /*2aa0*/  LEA R12, P0, R10, c[0x0][0x160], 0x1 ;  /* 0x000058000a0c7a11 */ /* 0x000fe400078008ff */
[----:B------:R-:W-:Y:S01]  /*2ab0*/  LOP3.LUT R14, R16, R2, RZ, 0xfc, !PT ;  /* 0x00000002100e7212 */ /* 0x000fe200078efcff */
[----:B------:R-:W-:Y:S01]  /*2ac0*/  IMAD.MOV.U32 R2, RZ, RZ, R6 ;  /* 0x000000ffff027224 */ /* 0x000fe200078e0006 */
[----:B------:R-:W-:Y:S01]  /*2ad0*/  LEA.HI.X R11, R10, c[0x0][0x164], R7, 0x1, P0 ;  /* 0x000059000a0b7a11 */ /* 0x000fe200000f0c07 */
[C---:B------:R-:W-:Y:S01]  /*2ae0*/  IMAD R6, R0.reuse, c[0x0][0x1f0], RZ ;  /* 0x00007c0000067a24 */ /* 0x040fe200078e02ff */
[----:B------:R-:W-:Y:S01]  /*2af0*/  ISETP.GE.AND P0, PT, R229, c[0x0][0x198], PT ;  /* 0x00006600e5007a0c */ /* 0x000fe20003f06270 */
[----:B------:R-:W-:Y:S01]  /*2b00*/  IMAD R0, R0, c[0x0][0x218], RZ ;  /* 0x0000860000007a24 */ /* 0x000fe200078e02ff */
[----:B------:R-:W-:Y:S01]  /*2b10*/  IADD3 R9, R18, R228, RZ ;  /* 0x000000e412097210 */ /* 0x000fe20007ffe0ff */
[----:B------:R-:W-:-:S04]  /*2b20*/  IMAD.WIDE.U32 R210, R8, c[0x0][0x218], R2 ;  /* 0x0000860008d27a25 */ /* 0x000fc800078e0002 */
[C---:B------:R-:W-:Y:S02]  /*2b30*/  IMAD R0, R8.reuse, c[0x0][0x21c], R0 ;  /* 0x0000870008007a24 */ /* 0x040fe400078e0200 */
[----:B------:R-:W-:-:S03]  /*2b40*/  IMAD.WIDE.U32 R208, R8, c[0x0][0x1f0], R4 ;  /* 0x00007c0008d07a25 */ /* 0x000fc600078e0004 */
[----:B------:R-:W-:Y:S01]  /*2b50*/  IADD3 R212, R211, R0, RZ ;  /* 0x00000000d3d47210 */ /* 0x000fe20007ffe0ff */
[----:B------:R-:W-:Y:S01]  /*2b60*/  IMAD R2, R8, c[0x0][0x1f4], R6 ;  /* 0x00007d0008027a24 */ /* 0x000fe200078e0206 */
[----:B------:R-:W-:Y:S02]  /*2b70*/  @P0 LOP3.LUT R240, R240, 0x2, RZ, 0xfc, !PT ;  /* 0x00000002f0f00812 */ /* 0x000fe400078efcff */
[----:B------:R-:W-:Y:S01]  /*2b80*/  ISETP.GE.AND P0, PT, R236, c[0x0][0x198], PT ;  /* 0x00006600ec007a0c */ /* 0x000fe20003f06270 */
[----:B------:R-:W-:Y:S01]  /*2b90*/  IMAD.IADD R207, R209, 0x1, R2 ;  /* 0x00000001d1cf7824 */ /* 0x000fe200078e0202 */
[----:B------:R-:W-:-:S11]  /*2ba0*/  LOP3.LUT R240, R240, 0xfffffffe, RZ, 0xc0, !PT ;  /* 0xfffffffef0f07812 */ /* 0x000fd600078ec0ff */
[----:B------:R-:W-:Y:S01]  /*2bb0*/  @P0 LOP3.LUT R240, R240, 0x1, RZ, 0xfc, !PT ;  /* 0x00000001f0f00812 */ /* 0x000fe200078efcff */
[----:B------:R-:W-:Y:S05]  /*2bc0*/  BRA.DIV ~URZ, `(.L_x_420) ;  /* 0x00011b827f007947 */ /* 0x000fea000b800000 */
[----:B------:R1:W2:Y:S02]  /*2bd0*/  SHFL.IDX PT, R8, R11, RZ, 0x181f ;  /* 0x00181fff0b087589 */ /* 0x0002a400000e0000 */
.L_x_539:
[----:B------:R-:W-:Y:S05]  /*2be0*/  BRA.DIV ~URZ, `(.L_x_421) ;  /* 0x00011bd27f007947 */ /* 0x000fea000b800000 */
[----:B------:R3:W4:Y:S02]  /*2bf0*/  SHFL.IDX PT, R0, R12, RZ, 0x181f ;  /* 0x00181fff0c007589 */ /* 0x00072400000e0000 */
.L_x_540:
[----:B------:R-:W-:Y:S01]  /*2c00*/  IMAD R10, R226, c[0x0][0x2c4], RZ ;  /* 0x0000b100e20a7a24 */ /* 0x000fe200078e02ff */
[----:B------:R-:W-:Y:S04]  /*2c10*/  BSSY B0, `(.L_x_422) ;  /* 0x0000016000007945 */ /* 0x000fe80003800000 */
[----:B------:R-:W-:-:S13]  /*2c20*/  ISETP.GE.AND P0, PT, R9, R10, PT ;  /* 0x0000000a0900720c */ /* 0x000fda0003f06270 */
[----:B------:R-:W-:Y:S05]  /*2c30*/  @P0 BRA `(.L_x_423) ;  /* 0x0000013000000947 */ /* 0x000fea0003800000 */
[----:B------:R-:W5:Y:S04]  /*2c40*/  LDL R2, [R1+0x4] ;  /* 0x0000040001027983 */ /* 0x000f680000100800 */
[----:B---3--:R-:W3:Y:S01]  /*2c50*/  LDL R15, [R1] ;  /* 0x00000000010f7983 */ /* 0x008ee20000100800 */
[C---:B----4-:R-:W-:Y:S02]  /*2c60*/  LEA R6, P0, R230.reuse, R0, 0x1 ;  /* 0x00000000e6067211 */ /* 0x050fe400078008ff */
[----:B------:R-:W-:Y:S02]  /*2c70*/  P2R R13, PR, RZ, 0x2 ;  /* 0x00000002ff0d7803 */ /* 0x000fe40000000000 */
[----:B--2---:R-:W-:Y:S02]  /*2c80*/  LEA.HI.X R7, R230, R8, R231, 0x1, P0 ;  /* 0x00000008e6077211 */ /* 0x004fe400000f0ce7 */
[----:B------:R-:W-:-:S02]  /*2c90*/  LEA R4, P0, R229, R0, 0x1 ;  /* 0x00000000e5047211 */ /* 0x000fc400078008ff */
[C---:B------:R-:W-:Y:S02]  /*2ca0*/  LOP3.LUT P1, RZ, R240.reuse, 0x4, RZ, 0xc0, !PT ;  /* 0x00000004f0ff7812 */ /* 0x040fe4000782c0ff */
[----:B------:R-:W-:-:S11]  /*2cb0*/  LOP3.LUT P6, RZ, R240, 0x1, RZ, 0xc0, !PT ;  /* 0x00000001f0ff7812 */ /* 0x000fd600078cc0ff */
[----:B------:R-:W-:Y:S01]  /*2cc0*/  @!PT LDS RZ, [RZ] ;  /* 0x00000000fffff984 */ /* 0x000fe20000000800 */
[----:B------:R-:W-:Y:S01]  /*2cd0*/  @!PT LDS RZ, [RZ] ;  /* 0x00000000fffff984 */ /* 0x000fe20000000800 */
[----:B------:R-:W-:Y:S01]  /*2ce0*/  @!PT LDS RZ, [RZ] ;  /* 0x00000000fffff984 */ /* 0x000fe20000000800 */
[----:B------:R2:W-:Y:S01]  /*2cf0*/  LDGSTS.E.BYPASS.LTC128B.128 [R205+0xc100], [R6.64], !P1 ;  /* 0x0c10000006cd7fae */ /* 0x0005e2000c901d46 */
[----:B------:R-:W-:Y:S02]  /*2d00*/  ISETP.NE.AND P1, PT, R13, RZ, PT ;  /* 0x000000ff0d00720c */ /* 0x000fe40003f25270 */
[----:B-----5:R-:W-:Y:S02]  /*2d10*/  LEA.HI.X R5, R229, R8, R2, 0x1, P0 ;  /* 0x00000008e5057211 */ /* 0x020fe400000f0c02 */
[----:B------:R-:W-:-:S04]  /*2d20*/  LEA R2, P0, R236, R0, 0x1 ;  /* 0x00000000ec027211 */ /* 0x000fc800078008ff */
[----:B---3--:R-:W-:Y:S02]  /*2d30*/  LEA.HI.X R3, R236, R8, R15, 0x1, P0 ;  /* 0x00000008ec037211 */ /* 0x008fe400000f0c0f */
[----:B------:R-:W-:-:S13]  /*2d40*/  LOP3.LUT P0, RZ, R240, 0x2, RZ, 0xc0, !PT ;  /* 0x00000002f0ff7812 */ /* 0x000fda000780c0ff */
[----:B------:R2:W-:Y:S04]  /*2d50*/  LDGSTS.E.BYPASS.LTC128B.128 [R205+0x10100], [R4.64], !P0 ;  /* 0x1010000004cd7fae */ /* 0x0005e8000c101d46 */
[----:B------:R2:W-:Y:S02]  /*2d60*/  LDGSTS.E.BYPASS.LTC128B.128 [R205+0x14100], [R2.64], !P6 ;  /* 0x1410000002cd7fae */ /* 0x0005e4000f101d46 */
.L_x_423:
[----:B------:R-:W-:Y:S05]  /*2d70*/  BSYNC B0 ;  /* 0x0000000000007941 */ /* 0x000fea0003800000 */
.L_x_422:
[----:B------:R-:W-:Y:S05]  /*2d80*/  BRA.DIV ~URZ, `(.L_x_424) ;  /* 0x00011a927f007947 */ /* 0x000fea000b800000 */
[----:B--2---:R2:W1:Y:S04]  /*2d90*/  SHFL.IDX PT, R8, R11, 0x1, 0x181f ;  /* 0x00381f000b087f89 */ /* 0x00446800000e0000 */
[----:B----4-:R2:W4:Y:S02]  /*2da0*/  SHFL.IDX PT, R0, R12, 0x1, 0x181f ;  /* 0x00381f000c007f89 */ /* 0x01052400000e0000 */
.L_x_541:
[----:B------:R-:W-:Y:S01]  /*2db0*/  IADD3 R2, R9, 0x20, RZ ;  /* 0x0000002009027810 */ /* 0x000fe20007ffe0ff */
[----:B------:R-:W-:Y:S03]  /*2dc0*/  BSSY B0, `(.L_x_425) ;  /* 0x0000016000007945 */ /* 0x000fe60003800000 */
[----:B------:R-:W-:-:S13]  /*2dd0*/  ISETP.GE.AND P0, PT, R2, R10, PT ;  /* 0x0000000a0200720c */ /* 0x000fda0003f06270 */
[----:B------:R-:W-:Y:S05]  /*2de0*/  @P0 BRA `(.L_x_426) ;  /* 0x0000013000000947 */ /* 0x000fea0003800000 */
[----:B------:R-:W5:Y:S04]  /*2df0*/  LDL R3, [R1+0x4] ;  /* 0x0000040001037983 */ /* 0x000f680000100800 */
[----:B--2---:R-:W2:Y:S01]  /*2e00*/  LDL R15, [R1] ;  /* 0x00000000010f7983 */ /* 0x004ea20000100800 */
[C---:B----4-:R-:W-:Y:S02]  /*2e10*/  LEA R6, P0, R230.reuse, R0, 0x1 ;  /* 0x00000000e6067211 */ /* 0x050fe400078008ff */
[----:B------:R-:W-:Y:S02]  /*2e20*/  P2R R13, PR, RZ, 0x2 ;  /* 0x00000002ff0d7803 */ /* 0x000fe40000000000 */
[----:B-1----:R-:W-:Y:S02]  /*2e30*/  LEA.HI.X R7, R230, R8, R231, 0x1, P0 ;  /* 0x00000008e6077211 */ /* 0x002fe400000f0ce7 */
        /* <DEDUP_REMOVED lines=10> */
[----:B--2---:R-:W-:Y:S02]  /*2ee0*/  LEA.HI.X R3, R236, R8, R15, 0x1, P0 ;  /* 0x00000008ec037211 */ /* 0x004fe400000f0c0f */
[----:B------:R-:W-:-:S13]  /*2ef0*/  LOP3.LUT P0, RZ, R240, 0x2, RZ, 0xc0, !PT ;  /* 0x00000002f0ff7812 */ /* 0x000fda000780c0ff */
[----:B------:R1:W-:Y:S04]  /*2f00*/  LDGSTS.E.BYPASS.LTC128B.128 [R205+0x11100], [R4.64], !P0 ;  /* 0x1110000004cd7fae */ /* 0x0003e8000c101d46 */
[----:B------:R1:W-:Y:S02]  /*2f10*/  LDGSTS.E.BYPASS.LTC128B.128 [R205+0x15100], [R2.64], !P6 ;  /* 0x1510000002cd7fae */ /* 0x0003e4000f101d46 */
.L_x_426:
[----:B------:R-:W-:Y:S05]  /*2f20*/  BSYNC B0 ;  /* 0x0000000000007941 */ /* 0x000fea0003800000 */
.L_x_425:
[----:B------:R-:W-:Y:S05]  /*2f30*/  BRA.DIV ~URZ, `(.L_x_427) ;  /* 0x000119a27f007947 */ /* 0x000fea000b800000 */
[----:B-1----:R1:W2:Y:S02]  /*2f40*/  SHFL.IDX PT, R8, R11, 0x2, 0x181f ;  /* 0x00581f000b087f89 */ /* 0x0022a400000e0000 */
.L_x_542:
[----:B------:R-:W-:Y:S05]  /*2f50*/  BRA.DIV ~URZ, `(.L_x_428) ;  /* 0x000119f27f007947 */ /* 0x000fea000b800000 */
[----:B----4-:R4:W1:Y:S02]  /*2f60*/  SHFL.IDX PT, R0, R12, 0x2, 0x181f ;  /* 0x00581f000c007f89 */ /* 0x01086400000e0000 */
.L_x_543:
[----:B------:R-:W-:Y:S01]  /*2f70*/  IADD3 R2, R9, 0x40, RZ ;  /* 0x0000004009027810 */ /* 0x000fe20007ffe0ff */
[----:B------:R-:W-:Y:S03]  /*2f80*/  BSSY B0, `(.L_x_429) ;  /* 0x0000016000007945 */ /* 0x000fe60003800000 */
[----:B------:R-:W-:-:S13]  /*2f90*/  ISETP.GE.AND P0, PT, R2, R10, PT ;  /* 0x0000000a0200720c */ /* 0x000fda0003f06270 */
[----:B------:R-:W-:Y:S05]  /*2fa0*/  @P0 BRA `(.L_x_430) ;  /* 0x0000013000000947 */ /* 0x000fea0003800000 */
[----:B------:R-:W5:Y:S04]  /*2fb0*/  LDL R3, [R1+0x4] ;  /* 0x0000040001037983 */ /* 0x000f680000100800 */
[----:B---3--:R-:W3:Y:S01]  /*2fc0*/  LDL R15, [R1] ;  /* 0x00000000010f7983 */ /* 0x008ee20000100800 */
[C---:B-1----:R-:W-:Y:S02]  /*2fd0*/  LEA R6, P0, R230.reuse, R0, 0x1 ;  /* 0x00000000e6067211 */ /* 0x042fe400078008ff */
        /* <DEDUP_REMOVED lines=16> */
.L_x_430:
[----:B------:R-:W-:Y:S05]  /*30e0*/  BSYNC B0 ;  /* 0x0000000000007941 */ /* 0x000fea0003800000 */
.L_x_429:
[----:B------:R-:W-:Y:S05]  /*30f0*/  BRA.DIV ~URZ, `(.L_x_431) ;  /* 0x000118b27f007947 */ /* 0x000fea000b800000 */
[----:B--2---:R2:W3:Y:S04]  /*3100*/  SHFL.IDX PT, R8, R11, 0x3, 0x181f ;  /* 0x00781f000b087f89 */ /* 0x0044e800000e0000 */
[----:B-1----:R2:W1:Y:S02]  /*3110*/  SHFL.IDX PT, R0, R12, 0x3, 0x181f ;  /* 0x00781f000c007f89 */ /* 0x00246400000e0000 */
.L_x_544:
[----:B------:R-:W5:Y:S04]  /*3120*/  LDL R3, [R1+0x4] ;  /* 0x0000040001037983 */ /* 0x000f680000100800 */
[----:B--2---:R-:W2:Y:S01]  /*3130*/  LDL R11, [R1] ;  /* 0x00000000010b7983 */ /* 0x004ea20000100800 */
[----:B------:R-:W-:Y:S01]  /*3140*/  IADD3 R2, R9, 0x60, RZ ;  /* 0x0000006009027810 */ /* 0x000fe20007ffe0ff */
[----:B------:R-:W-:Y:S01]  /*3150*/  IMAD.SHL.U32 R85, R84, 0x40, RZ ;  /* 0x0000004054557824 */ /* 0x000fe200078e00ff */
[----:B------:R-:W-:Y:S01]  /*3160*/  P2R R15, PR, RZ, 0x2 ;  /* 0x00000002ff0f7803 */ /* 0x000fe20000000000 */
[----:B---34-:R-:W3:Y:S01]  /*3170*/  S2R R12, SR_TID.X ;  /* 0x00000000000c7919 */ /* 0x018ee20000002100 */
[----:B------:R-:W-:Y:S01]  /*3180*/  ISETP.GE.AND P6, PT, R2, R10, PT ;  /* 0x0000000a0200720c */ /* 0x000fe20003fc6270 */
[----:B------:R-:W-:Y:S01]  /*3190*/  IMAD.IADD R86, R225, 0x1, -R85 ;  /* 0x00000001e1567824 */ /* 0x000fe200078e0a55 */
[----:B------:R-:W-:-:S02]  /*31a0*/  LOP3.LUT P1, RZ, R240, 0x2, RZ, 0xc0, !PT ;  /* 0x00000002f0ff7812 */ /* 0x000fc4000782c0ff */
[----:B------:R-:W-:Y:S02]  /*31b0*/  P2R R32, PR, RZ, 0x4 ;  /* 0x00000004ff207803 */ /* 0x000fe40000000000 */
[----:B------:R-:W-:-:S07]  /*31c0*/  LOP3.LUT P2, RZ, R240, 0x1, RZ, 0xc0, !PT ;  /* 0x00000001f0ff7812 */ /* 0x000fce000784c0ff */
[----:B-1----:R-:W-:-:S04]  /*31d0*/  @!P6 LEA R6, P0, R230, R0, 0x1 ;  /* 0x00000000e606e211 */ /* 0x002fc800078008ff */
[----:B------:R-:W-:Y:S02]  /*31e0*/  @!P6 LEA.HI.X R7, R230, R8, R231, 0x1, P0 ;  /* 0x00000008e607e211 */ /* 0x000fe400000f0ce7 */
[----:B------:R-:W-:-:S04]  /*31f0*/  @!P6 LEA R4, P0, R229, R0, 0x1 ;  /* 0x00000000e504e211 */ /* 0x000fc800078008ff */
[----:B-----5:R-:W-:Y:S02]  /*3200*/  @!P6 LEA.HI.X R5, R229, R8, R3, 0x1, P0 ;  /* 0x00000008e505e211 */ /* 0x020fe400000f0c03 */
[----:B------:R-:W-:-:S04]  /*3210*/  @!P6 LEA R2, P0, R236, R0, 0x1 ;  /* 0x00000000ec02e211 */ /* 0x000fc800078008ff */
[----:B--2---:R-:W-:Y:S02]  /*3220*/  @!P6 LEA.HI.X R3, R236, R8, R11, 0x1, P0 ;  /* 0x00000008ec03e211 */ /* 0x004fe400000f0c0b */
[----:B------:R-:W-:Y:S02]  /*3230*/  LOP3.LUT P0, RZ, R240, 0x4, RZ, 0xc0, !PT ;  /* 0x00000004f0ff7812 */ /* 0x000fe4000780c0ff */
[----:B---3--:R-:W-:-:S04]  /*3240*/  SHF.R.S32.HI R11, RZ, 0x1f, R12 ;  /* 0x0000001fff0b7819 */ /* 0x008fc8000001140c */
[----:B------:R-:W-:-:S04]  /*3250*/  LEA.HI R11, R11, R12, RZ, 0x3 ;  /* 0x0000000c0b0b7211 */ /* 0x000fc800078f18ff */
[----:B------:R-:W-:-:S03]  /*3260*/  SHF.R.S32.HI R11, RZ, 0x3, R11 ;  /* 0x00000003ff0b7819 */ /* 0x000fc6000001140b */
[----:B------:R-:W-:Y:S01]  /*3270*/  @!PT LDS RZ, [RZ] ;  /* 0x00000000fffff984 */ /* 0x000fe20000000800 */
[----:B------:R-:W-:Y:S01]  /*3280*/  @!PT LDS RZ, [RZ] ;  /* 0x00000000fffff984 */ /* 0x000fe20000000800 */
[----:B------:R-:W-:Y:S01]  /*3290*/  @!PT LDS RZ, [RZ] ;  /* 0x00000000fffff984 */ /* 0x000fe20000000800 */
[----:B------:R1:W-:Y:S04]  /*32a0*/  @!P6 LDGSTS.E.BYPASS.LTC128B.128 [R205+0xf100], [R6.64], !P0 ;  /* 0x0f10000006cdefae */ /* 0x0003e8000c101d46 */
[----:B------:R2:W-:Y:S04]  /*32b0*/  @!P6 LDGSTS.E.BYPASS.LTC128B.128 [R205+0x13100], [R4.64], !P1 ;  /* 0x1310000004cdefae */ /* 0x0005e8000c901d46 */
[----:B------:R3:W-:Y:S04]  /*32c0*/  @!P6 LDGSTS.E.BYPASS.LTC128B.128 [R205+0x17100], [R2.64], !P2 ;  /* 0x1710000002cdefae */ /* 0x0007e8000d101d46 */
[----:B------:R-:W0:Y:S01]  /*32d0*/  LDGDEPBAR ;  /* 0x00000000000079af */ /* 0x000e220000000000 */
[----:B------:R-:W-:Y:S01]  /*32e0*/  WARPSYNC 0xffffffff ;  /* 0xffffffff00007948 */ /* 0x000fe20003800000 */
[----:B------:R-:W-:Y:S02]  /*32f0*/  BSSY B0, `(.L_x_432) ;  /* 0x00000fd000007945 */ /* 0x000fe40003800000 */
[----:B------:R-:W-:Y:S01]  /*3300*/  BAR.SYNC.DEFER_BLOCKING 0x0 ;  /* 0x0000000000007b1d */ /* 0x000fe20000010000 */
[----:B-1----:R-:W-:Y:S01]  /*3310*/  SHF.R.S32.HI R6, RZ, 0x1f, R84 ;  /* 0x0000001fff067819 */ /* 0x002fe20000011454 */
[----:B------:R-:W-:Y:S01]  /*3320*/  IMAD.MOV.U32 R7, RZ, RZ, 0x20 ;  /* 0x00000020ff077424 */ /* 0x000fe200078e00ff */
[----:B--2---:R-:W-:-:S03]  /*3330*/  IADD3 R5, -R85, R225, -R11 ;  /* 0x000000e155057210 */ /* 0x004fc60007ffe90b */
[----:B------:R-:W-:Y:S02]  /*3340*/  IMAD R0, R6, c[0x0][0x1e0], RZ ;  /* 0x0000780006007a24 */ /* 0x000fe400078e02ff */
[----:B------:R-:W-:Y:S01]  /*3350*/  IMAD.WIDE.U32 R8, R7, c[0x0][0x1e0], RZ ;  /* 0x0000780007087a25 */ /* 0x000fe200078e00ff */
[----:B------:R-:W-:-:S03]  /*3360*/  ISETP.GE.AND P0, PT, R5, 0x1, PT ;  /* 0x000000010500780c */ /* 0x000fc60003f06270 */
[----:B---3--:R-:W-:-:S04]  /*3370*/  IMAD.WIDE.U32 R2, R84, c[0x0][0x1e0], RZ ;  /* 0x0000780054027a25 */ /* 0x008fc800078e00ff */
[----:B------:R-:W-:Y:S01]  /*3380*/  IMAD R4, R84, c[0x0][0x1e4], R0 ;  /* 0x0000790054047a24 */ /* 0x000fe200078e0200 */
[----:B------:R-:W-:Y:S01]  /*3390*/  LEA R0, P6, R2, R208, 0x6 ;  /* 0x000000d002007211 */ /* 0x000fe200078c30ff */
[----:B------:R-:W-:Y:S02]  /*33a0*/  IMAD R6, R6, c[0x0][0x208], RZ ;  /* 0x0000820006067a24 */ /* 0x000fe400078e02ff */
[----:B------:R-:W-:Y:S02]  /*33b0*/  IMAD.IADD R3, R3, 0x1, R4 ;  /* 0x0000000103037824 */ /* 0x000fe400078e0204 */
[----:B------:R-:W-:-:S03]  /*33c0*/  IMAD R6, R84, c[0x0][0x20c], R6 ;  /* 0x0000830054067a24 */ /* 0x000fc600078e0206 */
[----:B------:R-:W-:Y:S02]  /*33d0*/  LEA.HI.X R4, R2, R207, R3, 0x6, P6 ;  /* 0x000000cf02047211 */ /* 0x000fe400030f3403 */
[----:B------:R-:W-:-:S04]  /*33e0*/  @P0 LEA R2, P6, R0, c[0x0][0x1c8], 0x1 ;  /* 0x0000720000020a11 */ /* 0x000fc800078c08ff */
[----:B------:R-:W-:Y:S02]  /*33f0*/  @P0 LEA.HI.X R3, R0, c[0x0][0x1cc], R4, 0x1, P6 ;  /* 0x0000730000030a11 */ /* 0x000fe400030f0c04 */
[----:B------:R-:W-:-:S03]  /*3400*/  ISETP.GE.AND P6, PT, R5, 0x21, PT ;  /* 0x000000210500780c */ /* 0x000fc60003fc6270 */
[----:B------:R-:W-:Y:S01]  /*3410*/  @!PT LDS RZ, [RZ] ;  /* 0x00000000fffff984 */ /* 0x000fe20000000800 */
[----:B------:R-:W-:Y:S01]  /*3420*/  @!PT LDS RZ, [RZ] ;  /* 0x00000000fffff984 */ /* 0x000fe20000000800 */
[----:B------:R-:W-:Y:S01]  /*3430*/  @!PT LDS RZ, [RZ] ;  /* 0x00000000fffff984 */ /* 0x000fe20000000800 */
[----:B------:R1:W-:Y:S04]  /*3440*/  @P0 LDGSTS.E.BYPASS.LTC128B.128 [R205+0x6100], [R2.64], !P5 ;  /* 0x0610000002cd0fae */ /* 0x0003e8000e901d46 */
[----:B------:R1:W-:Y:S04]  /*3450*/  @P0 LDGSTS.E.BYPASS.LTC128B.128 [R205+0x8100], [R2.64+0x80], !P4 ;  /* 0x0810008002cd0fae */ /* 0x0003e8000e101d46 */
[----:B------:R1:W-:Y:S02]  /*3460*/  @P0 LDGSTS.E.BYPASS.LTC128B.128 [R205+0xa100], [R2.64+0x100], !P3 ;  /* 0x0a10010002cd0fae */ /* 0x0003e4000d901d46 */
[----:B------:R-:W-:Y:S01]  /*3470*/  @P6 IADD3 R0, P0, R0, R8, RZ ;  /* 0x0000000800006210 */ /* 0x000fe20007f1e0ff */
[----:B-1----:R-:W-:-:S05]  /*3480*/  IMAD R3, R7, c[0x0][0x1e4], RZ ;  /* 0x0000790007037a24 */ /* 0x002fca00078e02ff */
[----:B------:R-:W-:Y:S01]  /*3490*/  @P6 IADD3.X R3, R4, R9, R3, P0, !PT ;  /* 0x0000000904036210 */ /* 0x000fe200007fe403 */
[----:B------:R-:W-:Y:S01]  /*34a0*/  IMAD.WIDE.U32 R4, R84, c[0x0][0x208], RZ ;  /* 0x0000820054047a25 */ /* 0x000fe200078e00ff */
[----:B------:R-:W-:-:S04]  /*34b0*/  @P6 LEA R2, P0, R0, c[0x0][0x1c8], 0x1 ;  /* 0x0000720000026a11 */ /* 0x000fc800078008ff */
[----:B------:R-:W-:Y:S02]  /*34c0*/  @P6 LEA.HI.X R3, R0, c[0x0][0x1cc], R3, 0x1, P0 ;  /* 0x0000730000036a11 */ /* 0x000fe400000f0c03 */
[----:B------:R-:W-:-:S03]  /*34d0*/  LEA R0, P0, R4, R210, 0x6 ;  /* 0x000000d204007211 */ /* 0x000fc600078030ff */
[----:B------:R1:W-:Y:S04]  /*34e0*/  @P6 LDGSTS.E.BYPASS.LTC128B.128 [R205+0x7100], [R2.64], !P5 ;  /* 0x0710000002cd6fae */ /* 0x0003e8000e901d46 */
[----:B------:R1:W-:Y:S04]  /*34f0*/  @P6 LDGSTS.E.BYPASS.LTC128B.128 [R205+0x9100], [R2.64+0x80], !P4 ;  /* 0x0910008002cd6fae */ /* 0x0003e8000e101d46 */
[----:B------:R1:W-:Y:S01]  /*3500*/  @P6 LDGSTS.E.BYPASS.LTC128B.128 [R205+0xb100], [R2.64+0x100], !P3 ;  /* 0x0b10010002cd6fae */ /* 0x0003e2000d901d46 */
[----:B------:R-:W-:-:S03]  /*3510*/  LOP3.LUT P6, RZ, R14, 0x2, RZ, 0xc0, !PT ;  /* 0x000000020eff7812 */ /* 0x000fc600078cc0ff */
[----:B------:R-:W0:Y:S01]  /*3520*/  LDGDEPBAR ;  /* 0x00000000000079af */ /* 0x000e220000000000 */
[----:B-1----:R-:W-:Y:S01]  /*3530*/  IMAD.IADD R3, R5, 0x1, R6 ;  /* 0x0000000105037824 */ /* 0x002fe200078e0206 */
[----:B------:R-:W-:-:S04]  /*3540*/  DEPBAR.LE SB0, 0x1 ;  /* 0x000080400000791a */ /* 0x000fc80000000000 */
[----:B------:R-:W-:-:S04]  /*3550*/  DEPBAR.LE SB0, 0x0 ;  /* 0x000080000000791a */ /* 0x000fc80000000000 */
[----:B------:R-:W-:Y:S01]  /*3560*/  BAR.SYNC.DEFER_BLOCKING 0x0 ;  /* 0x0000000000007b1d */ /* 0x000fe20000010000 */
[----:B------:R-:W-:Y:S02]  /*3570*/  LOP3.LUT R5, R14, 0x1, RZ, 0xc0, !PT ;  /* 0x000000010e057812 */ /* 0x000fe400078ec0ff */
[----:B------:R-:W-:Y:S01]  /*3580*/  LEA.HI.X R3, R4, R212, R3, 0x6, P0 ;  /* 0x000000d404037211 */ /* 0x000fe200000f3403 */
[----:B------:R-:W-:Y:S01]  /*3590*/  IMAD.MOV.U32 R4, RZ, RZ, c[0x0][0x208] ;  /* 0x00008200ff047624 */ /* 0x000fe200078e00ff */
[C---:B------:R-:W-:Y:S02]  /*35a0*/  LEA R2, P0, R0.reuse, c[0x0][0x1f8], 0x1 ;  /* 0x00007e0000027a11 */ /* 0x040fe400078008ff */
[----:B------:R-:W-:Y:S01]  /*35b0*/  ISETP.NE.U32.AND P1, PT, R5, 0x1, PT ;  /* 0x000000010500780c */ /* 0x000fe20003f25070 */
[----:B------:R-:W-:Y:S01]  /*35c0*/  IMAD.MOV.U32 R5, RZ, RZ, c[0x0][0x20c] ;  /* 0x00008300ff057624 */ /* 0x000fe200078e00ff */
[----:B------:R-:W-:Y:S01]  /*35d0*/  LEA.HI.X R3, R0, c[0x0][0x1fc], R3, 0x1, P0 ;  /* 0x00007f0000037a11 */ /* 0x000fe200000f0c03 */
[----:B------:R-:W-:Y:S01]  /*35e0*/  IMAD.IADD R0, R86, 0x1, -R11 ;  /* 0x0000000156007824 */ /* 0x000fe200078e0a0b */
[----:B------:R-:W-:-:S04]  /*35f0*/  LEA R12, P0, R4, R2, 0x6 ;  /* 0x00000002040c7211 */ /* 0x000fc800078030ff */
[----:B------:R-:W-:Y:S02]  /*3600*/  LEA.HI.X R13, R4, R3, R5, 0x6, P0 ;  /* 0x00000003040d7211 */ /* 0x000fe400000f3405 */
[C---:B------:R-:W-:Y:S02]  /*3610*/  ISETP.LT.OR P0, PT, R0.reuse, 0x1, P1 ;  /* 0x000000010000780c */ /* 0x040fe40000f01670 */
[C---:B------:R-:W-:Y:S01]  /*3620*/  ISETP.LT.OR P1, PT, R0.reuse, 0x21, P1 ;  /* 0x000000210000780c */ /* 0x040fe20000f21670 */
[----:B------:R-:W-:Y:S04]  /*3630*/  LDSM.16.M88.4 R4, [R187] ;  /* 0x00000000bb04783b */ /* 0x000fe80000000200 */
[----:B------:R-:W-:Y:S04]  /*3640*/  LDSM.16.M88.4 R28, [R180] ;  /* 0x00000000b41c783b */ /* 0x000fe80000000200 */
[----:B------:R-:W1:Y:S04]  /*3650*/  LDSM.16.M88.4 R24, [R180+0x800] ;  /* 0x00080000b418783b */ /* 0x000e680000000200 */
[----:B------:R-:W2:Y:S04]  /*3660*/  LDSM.16.M88.4 R20, [R180+0x1000] ;  /* 0x00100000b414783b */ /* 0x000ea80000000200 */
[----:B------:R-:W3:Y:S04]  /*3670*/  LDSM.16.M88.4 R16, [R180+0x1800] ;  /* 0x00180000b410783b */ /* 0x000ee80000000200 */
[----:B------:R-:W-:Y:S04]  /*3680*/  LDSM.16.M88.4 R8, [R188] ;  /* 0x00000000bc08783b */ /* 0x000fe80000000200 */
[----:B------:R-:W4:Y:S04]  /*3690*/  LDSM.16.M88.4 R48, [R191] ;  /* 0x00000000bf30783b */ /* 0x000f280000000200 */
[----:B------:R-:W5:Y:S04]  /*36a0*/  LDSM.16.M88.4 R60, [R202] ;  /* 0x00000000ca3c783b */ /* 0x000f680000000200 */
[----:B------:R-:W3:Y:S04]  /*36b0*/  LDSM.16.M88.4 R68, [R201] ;  /* 0x00000000c944783b */ /* 0x000ee80000000200 */
[----:B------:R-:W3:Y:S04]  /*36c0*/  LDSM.16.M88.4 R72, [R200] ;  /* 0x00000000c848783b */ /* 0x000ee80000000200 */
[----:B------:R-:W-:Y:S01]  /*36d0*/  @!PT LDS RZ, [RZ] ;  /* 0x00000000fffff984 */ /* 0x000fe20000000800 */
[----:B------:R-:W-:Y:S01]  /*36e0*/  @!PT LDS RZ, [RZ] ;  /* 0x00000000fffff984 */ /* 0x000fe20000000800 */
[----:B------:R-:W-:Y:S01]  /*36f0*/  @!PT LDS RZ, [RZ] ;  /* 0x00000000fffff984 */ /* 0x000fe20000000800 */
[----:B------:R3:W-:Y:S01]  /*3700*/  LDGSTS.E.BYPASS.LTC128B.128 [R205+0x100], [R2.64], !P0 ;  /* 0x0010000002cd7fae */ /* 0x0007e2000c101d46 */
[----:B------:R-:W-:-:S02]  /*3710*/  ISETP.LT.OR P0, PT, R0, 0x1, !P6 ;  /* 0x000000010000780c */ /* 0x000fc40007701670 */
[----:B------:R-:W-:Y:S01]  /*3720*/  ISETP.LT.OR P6, PT, R0, 0x21, !P6 ;  /* 0x000000210000780c */ /* 0x000fe200077c1670 */
[C---:B-1----:R-:W-:Y:S10]  /*3730*/  HMMA.16816.F32.BF16 R36, R4.reuse, R24, RZ ;  /* 0x000000180424723c */ /* 0x042ff400000418ff */
[----:B------:R1:W-:Y:S01]  /*3740*/  LDGSTS.E.BYPASS.LTC128B.128 [R205+0x2100], [R2.64+0x80], !P0 ;  /* 0x0210008002cd7fae */ /* 0x0003e2000c101d46 */
[----:B------:R-:W-:Y:S01]  /*3750*/  LOP3.LUT P0, RZ, R14, 0x4, RZ, 0xc0, !PT ;  /* 0x000000040eff7812 */ /* 0x000fe2000780c0ff */
[----:B------:R-:W-:Y:S03]  /*3760*/  HMMA.16816.F32.BF16 R40, R4, R26, RZ ;  /* 0x0000001a0428723c */ /* 0x000fe600000418ff */
[----:B------:R-:W-:-:S02]  /*3770*/  ISETP.LT.OR P2, PT, R0, 0x1, !P0 ;  /* 0x000000010000780c */ /* 0x000fc40004741670 */
[----:B------:R-:W-:-:S03]  /*3780*/  ISETP.LT.OR P0, PT, R0, 0x21, !P0 ;  /* 0x000000210000780c */ /* 0x000fc60004701670 */
[C---:B--2---:R-:W-:Y:S08]  /*3790*/  HMMA.16816.F32.BF16 R44, R4.reuse, R20, RZ ;  /* 0x00000014042c723c */ /* 0x044ff000000418ff */
[----:B------:R1:W-:Y:S01]  /*37a0*/  LDGSTS.E.BYPASS.LTC128B.128 [R205+0x4100], [R2.64+0x100], !P2 ;  /* 0x0410010002cd7fae */ /* 0x0003e2000d101d46 */
[----:B------:R-:W-:Y:S01]  /*37b0*/  ISETP.NE.AND P2, PT, R32, RZ, PT ;  /* 0x000000ff2000720c */ /* 0x000fe20003f45270 */
[----:B------:R-:W-:Y:S02]  /*37c0*/  HMMA.16816.F32.BF16 R52, R4, R22, RZ ;  /* 0x000000160434723c */ /* 0x000fe400000418ff */
[----:B------:R2:W-:Y:S01]  /*37d0*/  LDGSTS.E.BYPASS.LTC128B.128 [R205+0x1100], [R12.64], !P1 ;  /* 0x011000000ccd7fae */ /* 0x0005e2000c901d46 */
[----:B------:R-:W-:-:S03]  /*37e0*/  ISETP.NE.AND P1, PT, R15, RZ, PT ;  /* 0x000000ff0f00720c */ /* 0x000fc60003f25270 */
[----:B------:R2:W-:Y:S02]  /*37f0*/  LDGSTS.E.BYPASS.LTC128B.128 [R205+0x3100], [R12.64+0x80], !P6 ;  /* 0x031000800ccd7fae */ /* 0x0005e4000f101d46 */
[----:B------:R-:W-:Y:S02]  /*3800*/  HMMA.16816.F32.BF16 R32, R4, R28, RZ ;  /* 0x0000001c0420723c */ /* 0x000fe400000418ff */
[----:B------:R2:W-:Y:S01]  /*3810*/  LDGSTS.E.BYPASS.LTC128B.128 [R205+0x5100], [R12.64+0x100], !P0 ;  /* 0x051001000ccd7fae */ /* 0x0005e2000c101d46 */
[----:B------:R-:W-:-:S03]  /*3820*/  ISETP.GT.AND P0, PT, R84, R206, PT ;  /* 0x000000ce5400720c */ /* 0x000fc60003f04270 */
[----:B------:R-:W-:Y:S02]  /*3830*/  LDSM.16.M88.4 R64, [R186] ;  /* 0x00000000ba40783b */ /* 0x000fe40000000200 */
[C---:B------:R-:W-:Y:S02]  /*3840*/  HMMA.16816.F32.BF16 R28, R4.reuse, R30, RZ ;  /* 0x0000001e041c723c */ /* 0x040fe400000418ff */
[----:B------:R-:W-:Y:S04]  /*3850*/  LDSM.16.M88.4 R76, [R186+0x800] ;  /* 0x00080000ba4c783b */ /* 0x000fe80000000200 */
[----:B------:R-:W-:Y:S02]  /*3860*/  LDSM.16.M88.4 R80, [R186+0x1000] ;  /* 0x00100000ba50783b */ /* 0x000fe40000000200 */
[C---:B---3--:R-:W-:Y:S02]  /*3870*/  HMMA.16816.F32.BF16 R56, R4.reuse, R16, RZ ;  /* 0x000000100438723c */ /* 0x048fe400000418ff */
[----:B------:R-:W-:Y:S04]  /*3880*/  LDSM.16.M88.4 R92, [R186+0x1800] ;  /* 0x00180000ba5c783b */ /* 0x000fe80000000200 */
[----:B------:R-:W-:Y:S02]  /*3890*/  LDSM.16.M88.4 R88, [R183+0x1800] ;  /* 0x00180000b758783b */ /* 0x000fe40000000200 */
[----:B------:R-:W-:Y:S02]  /*38a0*/  HMMA.16816.F32.BF16 R16, R4, R18, RZ ;  /* 0x000000120410723c */ /* 0x000fe400000418ff */
[----:B------:R-:W3:Y:S04]  /*38b0*/  LDSM.16.M88.4 R4, [R190] ;  /* 0x00000000be04783b */ /* 0x000ee80000000200 */
[----:B------:R-:W0:Y:S02]  /*38c0*/  LDGDEPBAR ;  /* 0x00000000000079af */ /* 0x000e240000000000 */
[C---:B----4-:R-:W-:Y:S08]  /*38d0*/  HMMA.16816.F32.BF16 R20, R8.reuse, R48, R32 ;  /* 0x000000300814723c */ /* 0x050ff00000041820 */
[C---:B------:R-:W-:Y:S01]  /*38e0*/  HMMA.16816.F32.BF16 R24, R8.reuse, R50, R28 ;  /* 0x000000320818723c */ /* 0x040fe2000004181c */
[----:B------:R-:W-:Y:S07]  /*38f0*/  LDSM.16.M88.4 R48, [R183] ;  /* 0x00000000b730783b */ /* 0x000fee0000000200 */
[C---:B-----5:R-:W-:Y:S08]  /*3900*/  HMMA.16816.F32.BF16 R28, R8.reuse, R60, R36 ;  /* 0x0000003c081c723c */ /* 0x060ff00000041824 */
[C---:B------:R-:W-:Y:S01]  /*3910*/  HMMA.16816.F32.BF16 R32, R8.reuse, R62, R40 ;  /* 0x0000003e0820723c */ /* 0x040fe20000041828 */
[----:B------:R-:W-:Y:S07]  /*3920*/  LDSM.16.M88.4 R60, [R180+0x2800] ;  /* 0x00280000b43c783b */ /* 0x000fee0000000200 */
[C---:B------:R-:W-:Y:S08]  /*3930*/  HMMA.16816.F32.BF16 R36, R8.reuse, R68, R44 ;  /* 0x000000440824723c */ /* 0x040ff0000004182c */
[C---:B------:R-:W-:Y:S01]  /*3940*/  HMMA.16816.F32.BF16 R40, R8.reuse, R70, R52 ;  /* 0x000000460828723c */ /* 0x040fe20000041834 */
[----:B------:R-:W-:Y:S04]  /*3950*/  LDSM.16.M88.4 R68, [R183+0x1000] ;  /* 0x00100000b744783b */ /* 0x000fe80000000200 */
[----:B------:R-:W-:Y:S03]  /*3960*/  LDSM.16.M88.4 R52, [R180+0x2000] ;  /* 0x00200000b434783b */ /* 0x000fe60000000200 */
[C---:B------:R-:W-:Y:S01]  /*3970*/  HMMA.16816.F32.BF16 R44, R8.reuse, R72, R56 ;  /* 0x00000048082c723c */ /* 0x040fe20000041838 */
[----:B------:R-:W-:Y:S07]  /*3980*/  LDSM.16.M88.4 R56, [R183+0x800] ;  /* 0x00080000b738783b */ /* 0x000fee0000000200 */
[----:B--2---:R-:W-:Y:S01]  /*3990*/  HMMA.16816.F32.BF16 R12, R8, R74, R16 ;  /* 0x0000004a080c723c */ /* 0x004fe20000041810 */
[----:B------:R-:W2:Y:S04]  /*39a0*/  LDSM.16.M88.4 R8, [R189] ;  /* 0x00000000bd08783b */ /* 0x000ea80000000200 */
[----:B------:R-:W-:Y:S03]  /*39b0*/  LDSM.16.M88.4 R72, [R180+0x3000] ;  /* 0x00300000b448783b */ /* 0x000fe60000000200 */
[C---:B---3--:R-:W-:Y:S08]  /*39c0*/  HMMA.16816.F32.BF16 R16, R4.reuse, R64, R20 ;  /* 0x000000400410723c */ /* 0x048ff00000041814 */
[C---:B------:R-:W-:Y:S01]  /*39d0*/  HMMA.16816.F32.BF16 R24, R4.reuse, R66, R24 ;  /* 0x000000420418723c */ /* 0x040fe20000041818 */
[----:B------:R-:W-:Y:S07]  /*39e0*/  LDSM.16.M88.4 R64, [R197] ;  /* 0x00000000c540783b */ /* 0x000fee0000000200 */
        /* <DEDUP_REMOVED lines=8> */
[----:B------:R-:W3:Y:S07]  /*3a70*/  LDSM.16.M88.4 R4, [R187+0x4000] ;  /* 0x00400000bb04783b */ /* 0x000eee0000000200 */
        /* <DEDUP_REMOVED lines=9> */
[C---:B------:R-:W-:Y:S08]  /*3b10*/  HMMA.16816.F32.BF16 R44, R8.reuse, R88, R44 ;  /* 0x00000058082c723c */ /* 0x040ff0000004182c */
[----:B------:R-:W-:Y:S01]  /*3b20*/  HMMA.16816.F32.BF16 R12, R8, R90, R12 ;  /* 0x0000005a080c723c */ /* 0x000fe2000004180c */
[----:B------:R-:W2:Y:S07]  /*3b30*/  LDSM.16.M88.4 R8, [R188+0x4000] ;  /* 0x00400000bc08783b */ /* 0x000eae0000000200 */
        /* <DEDUP_REMOVED lines=11> */
[----:B------:R-:W3:Y:S04]  /*3bf0*/  LDSM.16.M88.4 R4, [R190+0x4000] ;  /* 0x00400000be04783b */ /* 0x000ee80000000200 */
[----:B------:R-:W-:Y:S03]  /*3c00*/  LDSM.16.M88.4 R76, [R183+0x3800] ;  /* 0x00380000b74c783b */ /* 0x000fe60000000200 */
        /* <DEDUP_REMOVED lines=11> */
[----:B------:R-:W2:Y:S04]  /*3cc0*/  LDSM.16.M88.4 R8, [R189+0x4000] ;  /* 0x00400000bd08783b */ /* 0x000ea80000000200 */
[----:B------:R-:W4:Y:S03]  /*3cd0*/  LDSM.16.M88.4 R68, [R183+0x3000] ;  /* 0x00300000b744783b */ /* 0x000f260000000200 */
[C---:B---3--:R-:W-:Y:S08]  /*3ce0*/  HMMA.16816.F32.BF16 R32, R4.reuse, R52, R28 ;  /* 0x000000340420723c */ /* 0x048ff0000004181c */
[C---:B------:R-:W-:Y:S01]  /*3cf0*/  HMMA.16816.F32.BF16 R28, R4.reuse, R54, R24 ;  /* 0x00000036041c723c */ /* 0x040fe20000041818 */
[----:B------:R-:W-:Y:S07]  /*3d00*/  LDSM.16.M88.4 R52, [R180+0x4000] ;  /* 0x00400000b434783b */ /* 0x000fee0000000200 */
[C---:B------:R-:W-:Y:S08]  /*3d10*/  HMMA.16816.F32.BF16 R24, R4.reuse, R60, R20 ;  /* 0x0000003c0418723c */ /* 0x040ff00000041814 */
[C---:B------:R-:W-:Y:S01]  /*3d20*/  HMMA.16816.F32.BF16 R20, R4.reuse, R62, R16 ;  /* 0x0000003e0414723c */ /* 0x040fe20000041810 */
[----:B------:R-:W-:Y:S07]  /*3d30*/  LDSM.16.M88.4 R60, [R194] ;  /* 0x00000000c23c783b */ /* 0x000fee0000000200 */
[C---:B------:R-:W-:Y:S08]  /*3d40*/  HMMA.16816.F32.BF16 R16, R4.reuse, R72, R36 ;  /* 0x000000480410723c */ /* 0x040ff00000041824 */
[C---:B------:R-:W-:Y:S01]  /*3d50*/  HMMA.16816.F32.BF16 R40, R4.reuse, R74, R40 ;  /* 0x0000004a0428723c */ /* 0x040fe20000041828 */
[----:B------:R-:W-:Y:S07]  /*3d60*/  LDSM.16.M88.4 R72, [R180+0x5000] ;  /* 0x00500000b448783b */ /* 0x000fee0000000200 */
[C---:B------:R-:W-:Y:S08]  /*3d70*/  HMMA.16816.F32.BF16 R44, R4.reuse, R80, R44 ;  /* 0x00000050042c723c */ /* 0x040ff0000004182c */
[----:B------:R-:W-:Y:S01]  /*3d80*/  HMMA.16816.F32.BF16 R12, R4, R82, R12 ;  /* 0x00000052040c723c */ /* 0x000fe2000004180c */
[----:B------:R-:W3:Y:S04]  /*3d90*/  LDSM.16.M88.4 R4, [R187+0x8000] ;  /* 0x00800000bb04783b */ /* 0x000ee80000000200 */
[----:B------:R-:W5:Y:S03]  /*3da0*/  LDSM.16.M88.4 R80, [R180+0x5800] ;  /* 0x00580000b450783b */ /* 0x000f660000000200 */
[C---:B--2---:R-:W-:Y:S08]  /*3db0*/  HMMA.16816.F32.BF16 R36, R8.reuse, R48, R32 ;  /* 0x000000300824723c */ /* 0x044ff00000041820 */
[C---:B------:R-:W-:Y:S01]  /*3dc0*/  HMMA.16816.F32.BF16 R32, R8.reuse, R50, R28 ;  /* 0x000000320820723c */ /* 0x040fe2000004181c */
[----:B------:R-:W-:Y:S07]  /*3dd0*/  LDSM.16.M88.4 R48, [R195] ;  /* 0x00000000c330783b */ /* 0x000fee0000000200 */
[C---:B------:R-:W-:Y:S08]  /*3de0*/  HMMA.16816.F32.BF16 R28, R8.reuse, R56, R24 ;  /* 0x00000038081c723c */ /* 0x040ff00000041818 */
[C---:B------:R-:W-:Y:S01]  /*3df0*/  HMMA.16816.F32.BF16 R24, R8.reuse, R58, R20 ;  /* 0x0000003a0818723c */ /* 0x040fe20000041814 */
[----:B------:R-:W-:Y:S07]  /*3e00*/  LDSM.16.M88.4 R56, [R186+0x4000] ;  /* 0x00400000ba38783b */ /* 0x000fee0000000200 */
[C---:B----4-:R-:W-:Y:S08]  /*3e10*/  HMMA.16816.F32.BF16 R20, R8.reuse, R68, R16 ;  /* 0x000000440814723c */ /* 0x050ff00000041810 */
[C---:B------:R-:W-:Y:S01]  /*3e20*/  HMMA.16816.F32.BF16 R16, R8.reuse, R70, R40 ;  /* 0x000000460810723c */ /* 0x040fe20000041828 */
[----:B------:R-:W-:Y:S07]  /*3e30*/  LDSM.16.M88.4 R68, [R193] ;  /* 0x00000000c144783b */ /* 0x000fee0000000200 */
[C---:B------:R-:W-:Y:S08]  /*3e40*/  HMMA.16816.F32.BF16 R44, R8.reuse, R76, R44 ;  /* 0x0000004c082c723c */ /* 0x040ff0000004182c */
[----:B------:R-:W-:Y:S01]  /*3e50*/  HMMA.16816.F32.BF16 R8, R8, R78, R12 ;  /* 0x0000004e0808723c */ /* 0x000fe2000004180c */
[----:B------:R-:W2:Y:S04]  /*3e60*/  LDSM.16.M88.4 R12, [R188+0x8000] ;  /* 0x00800000bc0c783b */ /* 0x000ea80000000200 */
[----:B------:R-:W4:Y:S03]  /*3e70*/  LDSM.16.M88.4 R76, [R192] ;  /* 0x00000000c04c783b */ /* 0x000f260000000200 */
        /* <DEDUP_REMOVED lines=9> */
[C---:B-----5:R-:W-:Y:S01]  /*3f10*/  HMMA.16816.F32.BF16 R16, R4.reuse, R80, R44 ;  /* 0x000000500410723c */ /* 0x060fe2000004182c */
[----:B------:R-:W-:Y:S07]  /*3f20*/  LDSM.16.M88.4 R44, [R183+0x4800] ;  /* 0x00480000b72c783b */ /* 0x000fee0000000200 */
[----:B------:R-:W-:Y:S01]  /*3f30*/  HMMA.16816.F32.BF16 R4, R4, R82, R8 ;  /* 0x000000520404723c */ /* 0x000fe20000041808 */
[----:B------:R-:W3:Y:S04]  /*3f40*/  LDSM.16.M88.4 R8, [R190+0x8000] ;  /* 0x00800000be08783b */ /* 0x000ee80000000200 */
[----:B------:R-:W5:Y:S03]  /*3f50*/  LDSM.16.M88.4 R80, [R186+0x5800] ;  /* 0x00580000ba50783b */ /* 0x000f660000000200 */
[C---:B--2---:R-:W-:Y:S08]  /*3f60*/  HMMA.16816.F32.BF16 R32, R12.reuse, R60, R32 ;  /* 0x0000003c0c20723c */ /* 0x044ff00000041820 */
[C---:B------:R-:W-:Y:S01]  /*3f70*/  HMMA.16816.F32.BF16 R28, R12.reuse, R62, R28 ;  /* 0x0000003e0c1c723c */ /* 0x040fe2000004181c */
[----:B------:R-:W-:Y:S07]  /*3f80*/  LDSM.16.M88.4 R60, [R183+0x5800] ;  /* 0x00580000b73c783b */ /* 0x000fee0000000200 */
[C---:B------:R-:W-:Y:S08]  /*3f90*/  HMMA.16816.F32.BF16 R40, R12.reuse, R48, R40 ;  /* 0x000000300c28723c */ /* 0x040ff00000041828 */
[C---:B------:R-:W-:Y:S01]  /*3fa0*/  HMMA.16816.F32.BF16 R36, R12.reuse, R50, R36 ;  /* 0x000000320c24723c */ /* 0x040fe20000041824 */
[----:B------:R-:W-:Y:S07]  /*3fb0*/  LDSM.16.M88.4 R48, [R183+0x4000] ;  /* 0x00400000b730783b */ /* 0x000fee0000000200 */
[C---:B------:R-:W-:Y:S08]  /*3fc0*/  HMMA.16816.F32.BF16 R24, R12.reuse, R68, R24 ;  /* 0x000000440c18723c */ /* 0x040ff00000041818 */
[C---:B------:R-:W-:Y:S08]  /*3fd0*/  HMMA.16816.F32.BF16 R20, R12.reuse, R70, R20 ;  /* 0x000000460c14723c */ /* 0x040ff00000041814 */
[C---:B----4-:R-:W-:Y:S08]  /*3fe0*/  HMMA.16816.F32.BF16 R16, R12.reuse, R76, R16 ;  /* 0x0000004c0c10723c */ /* 0x050ff00000041810 */
[----:B------:R-:W-:Y:S01]  /*3ff0*/  HMMA.16816.F32.BF16 R12, R12, R78, R4 ;  /* 0x0000004e0c0c723c */ /* 0x000fe20000041804 */
[----:B------:R-:W2:Y:S01]  /*4000*/  LDSM.16.M88.4 R4, [R189+0x8000] ;  /* 0x00800000bd04783b */ /* 0x000ea20000000200 */
[----:B------:R-:W-:-:S06]  /*4010*/  DEPBAR.LE SB0, 0x0 ;  /* 0x000080000000791a */ /* 0x000fcc0000000000 */
[C---:B---3--:R-:W-:Y:S08]  /*4020*/  HMMA.16816.F32.BF16 R32, R8.reuse, R64, R32 ;  /* 0x000000400820723c */ /* 0x048ff00000041820 */
[C---:B------:R-:W-:Y:S08]  /*4030*/  HMMA.16816.F32.BF16 R28, R8.reuse, R66, R28 ;  /* 0x00000042081c723c */ /* 0x040ff0000004181c */
[C---:B------:R-:W-:Y:S08]  /*4040*/  HMMA.16816.F32.BF16 R40, R8.reuse, R56, R40 ;  /* 0x000000380828723c */ /* 0x040ff00000041828 */
[C---:B------:R-:W-:Y:S08]  /*4050*/  HMMA.16816.F32.BF16 R36, R8.reuse, R58, R36 ;  /* 0x0000003a0824723c */ /* 0x040ff00000041824 */
[C---:B------:R-:W-:Y:S08]  /*4060*/  HMMA.16816.F32.BF16 R24, R8.reuse, R72, R24 ;  /* 0x000000480818723c */ /* 0x040ff00000041818 */
[C---:B------:R-:W-:Y:S08]  /*4070*/  HMMA.16816.F32.BF16 R20, R8.reuse, R74, R20 ;  /* 0x0000004a0814723c */ /* 0x040ff00000041814 */
[C---:B-----5:R-:W-:Y:S08]  /*4080*/  HMMA.16816.F32.BF16 R16, R8.reuse, R80, R16 ;  /* 0x000000500810723c */ /* 0x060ff00000041810 */
[----:B------:R-:W-:Y:S08]  /*4090*/  HMMA.16816.F32.BF16 R8, R8, R82, R12 ;  /* 0x000000520808723c */ /* 0x000ff0000004180c */
[C---:B--2---:R-:W-:Y:S08]  /*40a0*/  HMMA.16816.F32.BF16 R32, R4.reuse, R44, R32 ;  /* 0x0000002c0420723c */ /* 0x044ff00000041820 */
[C---:B------:R-:W-:Y:S08]  /*40b0*/  HMMA.16816.F32.BF16 R44, R4.reuse, R46, R28 ;  /* 0x0000002e042c723c */ /* 0x040ff0000004181c */
[C---:B------:R-:W-:Y:S08]  /*40c0*/  HMMA.16816.F32.BF16 R28, R4.reuse, R60, R16 ;  /* 0x0000003c041c723c */ /* 0x040ff00000041810 */
[C---:B------:R-:W-:Y:S08]  /*40d0*/  HMMA.16816.F32.BF16 R12, R4.reuse, R48, R40 ;  /* 0x00000030040c723c */ /* 0x040ff00000041828 */
[C---:B------:R-:W-:Y:S08]  /*40e0*/  HMMA.16816.F32.BF16 R36, R4.reuse, R50, R36 ;  /* 0x000000320424723c */ /* 0x040ff00000041824 */
[C---:B------:R-:W-:Y:S08]  /*40f0*/  HMMA.16816.F32.BF16 R24, R4.reuse, R52, R24 ;  /* 0x000000340418723c */ /* 0x040ff00000041818 */
[C---:B------:R-:W-:Y:S08]  /*4100*/  HMMA.16816.F32.BF16 R20, R4.reuse, R54, R20 ;  /* 0x000000360414723c */ /* 0x040ff00000041814 */
[----:B------:R-:W-:Y:S01]  /*4110*/  HMMA.16816.F32.BF16 R16, R4, R62, R8 ;  /* 0x0000003e0410723c */ /* 0x000fe20000041808 */
[----:B------:R-:W-:Y:S06]  /*4120*/  BAR.SYNC.DEFER_BLOCKING 0x0 ;  /* 0x0000000000007b1d */ /* 0x000fec0000010000 */
[----:B------:R-:W-:Y:S01]  /*4130*/  @!UPT UIADD3 URZ, URZ, URZ, URZ ;  /* 0x0000003f3f3ff290 */ /* 0x000fe2000fffe03f */
[----:B------:R-:W-:Y:S11]  /*4140*/  @!P0 BRA `(.L_x_433) ;  /* 0x0000017000008947 */ /* 0x000ff60003800000 */
[----:B-1----:R-:W-:Y:S01]  /*4150*/  IADD3 R0, R239, -0x2, RZ ;  /* 0xfffffffeef007810 */ /* 0x002fe20007ffe0ff */
[----:B------:R-:W-:-:S03]  /*4160*/  IMAD.MOV.U32 R6, RZ, RZ, c[0x0][0x1e4] ;  /* 0x00007900ff067624 */ /* 0x000fc600078e00ff */
[----:B------:R-:W-:Y:S01]  /*4170*/  SHF.R.S32.HI R2, RZ, 0x1f, R0 ;  /* 0x0000001fff027819 */ /* 0x000fe20000011400 */
[----:B------:R-:W-:-:S04]  /*4180*/  IMAD.WIDE.U32 R4, R0, c[0x0][0x1e0], RZ ;  /* 0x0000780000047a25 */ /* 0x000fc800078e00ff */
[----:B------:R-:W-:-:S04]  /*4190*/  IMAD R2, R2, c[0x0][0x1e0], RZ ;  /* 0x0000780002027a24 */ /* 0x000fc800078e02ff */
[----:B------:R-:W-:Y:S01]  /*41a0*/  IMAD R2, R0, c[0x0][0x1e4], R2 ;  /* 0x0000790000027a24 */ /* 0x000fe200078e0202 */
[----:B------:R-:W-:-:S03]  /*41b0*/  LEA R0, P0, R4, R208, 0x6 ;  /* 0x000000d004007211 */ /* 0x000fc600078030ff */
[----:B------:R-:W-:Y:S01]  /*41c0*/  IMAD.IADD R3, R5, 0x1, R2 ;  /* 0x0000000105037824 */ /* 0x000fe200078e0202 */
[----:B------:R-:W-:Y:S01]  /*41d0*/  LEA R2, P6, R0, c[0x0][0x1c8], 0x1 ;  /* 0x0000720000027a11 */ /* 0x000fe200078c08ff */
[----:B------:R-:W-:-:S03]  /*41e0*/  IMAD.MOV.U32 R5, RZ, RZ, c[0x0][0x1e0] ;  /* 0x00007800ff057624 */ /* 0x000fc600078e00ff */
        /* <DEDUP_REMOVED lines=13> */
.L_x_433:
[----:B-1----:R-:W-:Y:S05]  /*42c0*/  BSYNC B0 ;  /* 0x0000000000007941 */ /* 0x002fea0003800000 */
.L_x_432:
[----:B------:R-:W-:Y:S01]  /*42d0*/  IMAD.IADD R0, R237, 0x1, R228 ;  /* 0x00000001ed007824 */ /* 0x000fe200078e02e4 */
[----:B------:R-:W-:Y:S01]  /*42e0*/  ULDC UR4, c[0x0][0x324] ;  /* 0x0000c90000047ab9 */ /* 0x000fe20000000800 */
[----:B------:R-:W-:Y:S01]  /*42f0*/  IMAD.IADD R7, R86, 0x1, -R224 ;  /* 0x0000000156077824 */ /* 0x000fe200078e0ae0 */
[----:B------:R-:W-:Y:S01]  /*4300*/  ULOP3.LUT UR4, URZ, UR4, URZ, 0x33, !UPT ;  /* 0x000000043f047292 */ /* 0x000fe2000f8e333f */
[----:B------:R-:W-:Y:S01]  /*4310*/  @P2 IMAD.HI.U32 R2, R0, c[0x0][0x2c8], RZ ;  /* 0x0000b20000022a27 */ /* 0x000fe200078e00ff */
[----:B------:R-:W0:Y:S03]  /*4320*/  LDGDEPBAR ;  /* 0x00000000000079af */ /* 0x000e260000000000 */
[----:B------:R-:W-:Y:S01]  /*4330*/  IMAD.MOV.U32 R4, RZ, RZ, R0 ;  /* 0x000000ffff047224 */ /* 0x000fe200078e0000 */
[----:B------:R-:W-:-:S02]  /*4340*/  @P2 SHF.R.U32.HI R4, RZ, c[0x0][0x2cc], R2 ;  /* 0x0000b300ff042a19 */ /* 0x000fc40000011602 */
[----:B------:R-:W-:-:S03]  /*4350*/  IADD3 R0, R225, 0x1, -R85 ;  /* 0x00000001e1007810 */ /* 0x000fc60007ffe855 */
[----:B------:R-:W1:Y:S01]  /*4360*/  SHFL.IDX PT, R3, R4, RZ, 0x1c1f ;  /* 0x001c1fff04037589 */ /* 0x000e6200000e0000 */
[----:B------:R-:W-:-:S04]  /*4370*/  IADD3 R0, -R226, R0, -R224 ;  /* 0x00000000e2007210 */ /* 0x000fc80007ffe9e0 */
[C---:B------:R-:W-:Y:S02]  /*4380*/  IADD3 R5, R0.reuse, c[0x0][0x328], RZ ;  /* 0x0000ca0000057a10 */ /* 0x040fe40007ffe0ff */
[----:B------:R-:W-:-:S03]  /*4390*/  IADD3 R6, R0, UR4, RZ ;  /* 0x0000000400067c10 */ /* 0x000fc6000fffe0ff */
[--C-:B-1----:R-:W-:Y:S02]  /*43a0*/  IMAD.IADD R2, R5, 0x1, R3.reuse ;  /* 0x0000000105027824 */ /* 0x102fe400078e0203 */
[----:B------:R-:W-:-:S03]  /*43b0*/  IMAD.IADD R0, R6, 0x1, R3 ;  /* 0x0000000106007824 */ /* 0x000fc600078e0203 */
[----:B------:R-:W-:Y:S01]  /*43c0*/  IMNMX R2, R7, R2, PT ;  /* 0x0000000207027217 */ /* 0x000fe20003800200 */
[----:B------:R-:W-:Y:S05]  /*43d0*/  @!P1 BRA `(.L_x_434) ;  /* 0x0000015000009947 */ /* 0x000fea0003800000 */
[----:B------:R-:W-:Y:S01]  /*43e0*/  IADD3 R3, -R226, R225, R3 ;  /* 0x000000e1e2037210 */ /* 0x000fe20007ffe103 */
[----:B------:R-:W-:Y:S03]  /*43f0*/  BSSY B0, `(.L_x_435) ;  /* 0x000000e000007945 */ /* 0x000fe60003800000 */
[----:B------:R-:W-:-:S13]  /*4400*/  ISETP.GT.AND P0, PT, R3, -0x1, PT ;  /* 0xffffffff0300780c */ /* 0x000fda0003f04270 */
[----:B------:R-:W-:Y:S05]  /*4410*/  @P0 BRA `(.L_x_436) ;  /* 0x0000007000000947 */ /* 0x000fea0003800000 */
[----:B------:R-:W-:Y:S01]  /*4420*/  IMAD.MOV.U32 R8, RZ, RZ, c[0x0][0x32c] ;  /* 0x0000cb00ff087624 */ /* 0x000fe200078e00ff */
[----:B------:R-:W-:-:S04]  /*4430*/  LOP3.LUT R3, RZ, R3, RZ, 0x33, !PT ;  /* 0x00000003ff037212 */ /* 0x000fc800078e33ff */
[----:B------:R-:W-:-:S13]  /*4440*/  ISETP.NE.AND P0, PT, R8, 0x1, PT ;  /* 0x000000010800780c */ /* 0x000fda0003f05270 */
[----:B------:R-:W-:-:S05]  /*4450*/  @P0 IMAD.HI.U32 R8, R3, c[0x0][0x330], RZ ;  /* 0x0000cc0003080a27 */ /* 0x000fca00078e00ff */
[----:B------:R-:W-:-:S04]  /*4460*/  @P0 SHF.R.U32.HI R3, RZ, c[0x0][0x334], R8 ;  /* 0x0000cd00ff030a19 */ /* 0x000fc80000011608 */
[----:B------:R-:W-:Y:S01]  /*4470*/  LOP3.LUT R3, RZ, R3, RZ, 0x33, !PT ;  /* 0x00000003ff037212 */ /* 0x000fe200078e33ff */
[----:B------:R-:W-:Y:S05]  /*4480*/  BRA `(.L_x_437) ;  /* 0x0000004000007947 */ /* 0x000fea0003800000 */
.L_x_436:
[----:B------:R-:W-:-:S04]  /*4490*/  MOV R8, c[0x0][0x32c] ;  /* 0x0000cb0000087a02 */ /* 0x000fc80000000f00 */
[----:B------:R-:W-:-:S13]  /*44a0*/  ISETP.NE.AND P0, PT, R8, 0x1, PT ;  /* 0x000000010800780c */ /* 0x000fda0003f05270 */
[----:B------:R-:W-:-:S05]  /*44b0*/  @P0 IMAD.HI.U32 R8, R3, c[0x0][0x330], RZ ;  /* 0x0000cc0003080a27 */ /* 0x000fca00078e00ff */
[----:B------:R-:W-:Y:S02]  /*44c0*/  @P0 SHF.R.U32.HI R3, RZ, c[0x0][0x334], R8 ;  /* 0x0000cd00ff030a19 */ /* 0x000fe40000011608 */
.L_x_437:
[----:B------:R-:W-:Y:S05]  /*44d0*/  BSYNC B0 ;  /* 0x0000000000007941 */ /* 0x000fea0003800000 */
.L_x_435:
[----:B------:R-:W-:-:S04]  /*44e0*/  IMAD R3, R3, c[0x0][0x32c], -R85 ;  /* 0x0000cb0003037a24 */ /* 0x000fc800078e0a55 */
[----:B------:R-:W-:-:S05]  /*44f0*/  IMAD.IADD R3, R3, 0x1, -R224 ;  /* 0x0000000103037824 */ /* 0x000fca00078e0ae0 */
[----:B------:R-:W-:Y:S02]  /*4500*/  IADD3 R8, R3, c[0x0][0x32c], RZ ;  /* 0x0000cb0003087a10 */ /* 0x000fe40007ffe0ff */
[----:B------:R-:W-:Y:S02]  /*4510*/  IMNMX R0, R0, R3, !PT ;  /* 0x0000000300007217 */ /* 0x000fe40007800200 */
[----:B------:R-:W-:Y:S02]  /*4520*/  IMNMX R2, R2, R8, PT ;  /* 0x0000000802027217 */ /* 0x000fe40003800200 */
.L_x_434:
[----:B------:R-:W-:Y:S01]  /*4530*/  ISETP.GT.AND P6, PT, R239, RZ, PT ;  /* 0x000000ffef00720c */ /* 0x000fe20003fc4270 */
[----:B------:R-:W1:Y:S03]  /*4540*/  SHFL.IDX PT, R3, R4, 0x1, 0x1c1f ;  /* 0x003c1f0004037f89 */ /* 0x000e6600000e0000 */
[----:B------:R-:W-:-:S04]  /*4550*/  ISETP.GT.AND P0, PT, R0, RZ, P6 ;  /* 0x000000ff0000720c */ /* 0x000fc80003704270 */
[----:B------:R-:W-:-:S04]  /*4560*/  ISETP.LT.OR P0, PT, R2, 0x1, P0 ;  /* 0x000000010200780c */ /* 0x000fc80000701670 */
[----:B------:R-:W-:Y:S02]  /*4570*/  FSEL R8, R12, -INF , !P0 ;  /* 0xff8000000c087808 */ /* 0x000fe40004000000 */
[----:B------:R-:W-:-:S04]  /*4580*/  ISETP.GT.AND P0, PT, R0, 0x1, P6 ;  /* 0x000000010000780c */ /* 0x000fc80003704270 */
        /* <DEDUP_REMOVED lines=41> */
[----:B------:R-:W-:Y:S01]  /*4820*/  ISETP.GT.AND P0, PT, R0, 0x39, P6 ;  /* 0x000000390000780c */ /* 0x000fe20003704270 */
[----:B-1----:R-:W-:-:S03]  /*4830*/  IMAD.IADD R0, R6, 0x1, R3 ;  /* 0x0000000106007824 */ /* 0x002fc600078e0203 */
[----:B------:R-:W-:Y:S01]  /*4840*/  ISETP.LT.OR P0, PT, R2, 0x3a, P0 ;  /* 0x0000003a0200780c */ /* 0x000fe20000701670 */
[----:B------:R-:W-:-:S03]  /*4850*/  IMAD.IADD R2, R5, 0x1, R3 ;  /* 0x0000000105027824 */ /* 0x000fc600078e0203 */
[----:B------:R-:W-:Y:S02]  /*4860*/  FSEL R219, R17, -INF , !P0 ;  /* 0xff80000011db7808 */ /* 0x000fe40004000000 */
        /* <DEDUP_REMOVED lines=13> */
.L_x_440:
[----:B------:R-:W-:-:S04]  /*4940*/  MOV R4, c[0x0][0x32c] ;  /* 0x0000cb0000047a02 */ /* 0x000fc80000000f00 */
[----:B------:R-:W-:-:S13]  /*4950*/  ISETP.NE.AND P0, PT, R4, 0x1, PT ;  /* 0x000000010400780c */ /* 0x000fda0003f05270 */
[----:B------:R-:W-:-:S05]  /*4960*/  @P0 IMAD.HI.U32 R4, R3, c[0x0][0x330], RZ ;  /* 0x0000cc0003040a27 */ /* 0x000fca00078e00ff */
[----:B------:R-:W-:Y:S02]  /*4970*/  @P0 SHF.R.U32.HI R3, RZ, c[0x0][0x334], R4 ;  /* 0x0000cd00ff030a19 */ /* 0x000fe40000011604 */
.L_x_441:
[----:B------:R-:W-:Y:S05]  /*4980*/  BSYNC B0 ;  /* 0x0000000000007941 */ /* 0x000fea0003800000 */
.L_x_439:
[----:B------:R-:W-:-:S04]  /*4990*/  IMAD R3, R3, c[0x0][0x32c], -R85 ;  /* 0x0000cb0003037a24 */ /* 0x000fc800078e0a55 */
[----:B------:R-:W-:-:S05]  /*49a0*/  IMAD.IADD R3, R3, 0x1, -R224 ;  /* 0x0000000103037824 */ /* 0x000fca00078e0ae0 */
[----:B------:R-:W-:Y:S02]  /*49b0*/  IADD3 R4, R3, c[0x0][0x32c], RZ ;  /* 0x0000cb0003047a10 */ /* 0x000fe40007ffe0ff */
[----:B------:R-:W-:Y:S02]  /*49c0*/  IMNMX R0, R0, R3, !PT ;  /* 0x0000000300007217 */ /* 0x000fe40007800200 */
[----:B------:R-:W-:Y:S02]  /*49d0*/  IMNMX R2, R2, R4, PT ;  /* 0x0000000402027217 */ /* 0x000fe40003800200 */
.L_x_438:
[----:B------:R-:W-:Y:S02]  /*49e0*/  ISETP.GT.AND P0, PT, R0, 0x1, P6 ;  /* 0x000000010000780c */ /* 0x000fe40003704270 */
[----:B------:R-:W-:Y:S02]  /*49f0*/  FMNMX.FTZ R3, R8, R10, !PT ;  /* 0x0000000a08037209 */ /* 0x000fe40007810000 */
[----:B------:R-:W-:Y:S02]  /*4a00*/  ISETP.LT.OR P0, PT, R2, 0x2, P0 ;  /* 0x000000020200780c */ /* 0x000fe40000701670 */
[----:B------:R-:W-:-:S02]  /*4a10*/  FMNMX.FTZ R3, R11, R3, !PT ;  /* 0x000000030b037209 */ /* 0x000fc40007810000 */
[----:B------:R-:W-:Y:S02]  /*4a20*/  FSEL R7, R15, -INF , !P0 ;  /* 0xff8000000f077808 */ /* 0x000fe40004000000 */
[----:B------:R-:W-:Y:S02]  /*4a30*/  ISETP.GT.AND P0, PT, R0, 0x8, P6 ;  /* 0x000000080000780c */ /* 0x000fe40003704270 */
[----:B------:R-:W-:Y:S02]  /*4a40*/  FMNMX.FTZ R3, R12, R3, !PT ;  /* 0x000000030c037209 */ /* 0x000fe40007810000 */
[----:B------:R-:W-:Y:S02]  /*4a50*/  ISETP.LT.OR P0, PT, R2, 0x9, P0 ;  /* 0x000000090200780c */ /* 0x000fe40000701670 */
[----:B------:R-:W-:Y:S02]  /*4a60*/  FMNMX.FTZ R3, R42, R3, !PT ;  /* 0x000000032a037209 */ /* 0x000fe40007810000 */
[----:B------:R-:W-:-:S02]  /*4a70*/  FSEL R9, R38, -INF , !P0 ;  /* 0xff80000026097808 */ /* 0x000fc40004000000 */
[----:B------:R-:W-:Y:S02]  /*4a80*/  ISETP.GT.AND P0, PT, R0, 0x9, P6 ;  /* 0x000000090000780c */ /* 0x000fe40003704270 */
[----:B------:R-:W-:Y:S02]  /*4a90*/  FMNMX.FTZ R3, R43, R3, !PT ;  /* 0x000000032b037209 */ /* 0x000fe40007810000 */
[----:B------:R-:W-:Y:S02]  /*4aa0*/  ISETP.LT.OR P0, PT, R2, 0xa, P0 ;  /* 0x0000000a0200780c */ /* 0x000fe40000701670 */
[----:B------:R-:W-:Y:S02]  /*4ab0*/  FMNMX.FTZ R3, R44, R3, !PT ;  /* 0x000000032c037209 */ /* 0x000fe40007810000 */
[----:B------:R-:W-:Y:S02]  /*4ac0*/  FSEL R13, R39, -INF , !P0 ;  /* 0xff800000270d7808 */ /* 0x000fe40004000000 */
[----:B------:R-:W-:Y:S01]  /*4ad0*/  ISETP.GT.AND P0, PT, R0, 0x10, P6 ;  /* 0x000000100000780c */ /* 0x000fe20003704270 */
[----:B------:R-:W-:Y:S01]  /*4ae0*/  LDSM.16.MT88.4 R36, [R185+0x2000] ;  /* 0x00200000b924783b */ /* 0x000fe20000004200 */
[----:B------:R-:W-:-:S02]  /*4af0*/  FMNMX.FTZ R3, R45, R3, !PT ;  /* 0x000000032d037209 */ /* 0x000fc40007810000 */
[----:B------:R-:W-:Y:S02]  /*4b00*/  ISETP.LT.OR P0, PT, R2, 0x11, P0 ;  /* 0x000000110200780c */ /* 0x000fe40000701670 */
[----:B------:R-:W-:Y:S02]  /*4b10*/  FMNMX.FTZ R3, R126, R3, !PT ;  /* 0x000000037e037209 */ /* 0x000fe40007810000 */
[----:B------:R-:W-:Y:S02]  /*4b20*/  FSEL R40, R34, -INF , !P0 ;  /* 0xff80000022287808 */ /* 0x000fe40004000000 */
[----:B------:R-:W-:Y:S02]  /*4b30*/  ISETP.GT.AND P0, PT, R0, 0x11, P6 ;  /* 0x000000110000780c */ /* 0x000fe40003704270 */
[----:B------:R-:W-:Y:S02]  /*4b40*/  FMNMX.FTZ R3, R128, R3, !PT ;  /* 0x0000000380037209 */ /* 0x000fe40007810000 */
[----:B------:R-:W-:-:S02]  /*4b50*/  ISETP.LT.OR P0, PT, R2, 0x12, P0 ;  /* 0x000000120200780c */ /* 0x000fc40000701670 */
[----:B------:R-:W-:Y:S02]  /*4b60*/  FMNMX.FTZ R3, R129, R3, !PT ;  /* 0x0000000381037209 */ /* 0x000fe40007810000 */
[----:B------:R-:W-:Y:S02]  /*4b70*/  FSEL R41, R35, -INF , !P0 ;  /* 0xff80000023297808 */ /* 0x000fe40004000000 */
[----:B------:R-:W-:Y:S01]  /*4b80*/  ISETP.GT.AND P0, PT, R0, 0x18, P6 ;  /* 0x000000180000780c */ /* 0x000fe20003704270 */
[----:B------:R-:W-:Y:S01]  /*4b90*/  LDSM.16.MT88.4 R32, [R181] ;  /* 0x00000000b520783b */ /* 0x000fe20000004200 */
        /* <DEDUP_REMOVED lines=11> */
[----:B------:R-:W-:-:S03]  /*4c50*/  ISETP.LT.OR P0, PT, R2, 0x21, P0 ;  /* 0x000000210200780c */ /* 0x000fc60000701670 */
[----:B------:R-:W1:Y:S01]  /*4c60*/  SHFL.BFLY PT, R5, R3, 0x2, 0x1f ;  /* 0x0c401f0003057f89 */ /* 0x000e6200000e0000 */
[----:B------:R-:W-:Y:S02]  /*4c70*/  FSEL R54, R26, -INF , !P0 ;  /* 0xff8000001a367808 */ /* 0x000fe40004000000 */
[----:B------:R-:W-:-:S04]  /*4c80*/  ISETP.GT.AND P0, PT, R0, 0x21, P6 ;  /* 0x000000210000780c */ /* 0x000fc80003704270 */
[----:B------:R-:W-:-:S04]  /*4c90*/  ISETP.LT.OR P0, PT, R2, 0x22, P0 ;  /* 0x000000220200780c */ /* 0x000fc80000701670 */
[----:B------:R-:W-:Y:S02]  /*4ca0*/  FSEL R127, R27, -INF , !P0 ;  /* 0xff8000001b7f7808 */ /* 0x000fe40004000000 */
[----:B------:R-:W-:Y:S01]  /*4cb0*/  ISETP.GT.AND P0, PT, R0, RZ, P6 ;  /* 0x000000ff0000720c */ /* 0x000fe20003704270 */
[----:B------:R-:W-:Y:S03]  /*4cc0*/  LDSM.16.MT88.4 R24, [R185] ;  /* 0x00000000b918783b */ /* 0x000fe60000004200 */
[----:B------:R-:W-:-:S04]  /*4cd0*/  ISETP.LT.OR P0, PT, R2, 0x1, P0 ;  /* 0x000000010200780c */ /* 0x000fc80000701670 */
[----:B------:R-:W-:Y:S02]  /*4ce0*/  FSEL R6, R14, -INF , !P0 ;  /* 0xff8000000e067808 */ /* 0x000fe40004000000 */
[----:B------:R-:W-:Y:S02]  /*4cf0*/  ISETP.GT.AND P0, PT, R0, 0x28, P6 ;  /* 0x000000280000780c */ /* 0x000fe40003704270 */
[----:B------:R-:W-:Y:S02]  /*4d00*/  FMNMX.FTZ R4, R6, R7, !PT ;  /* 0x0000000706047209 */ /* 0x000fe40007810000 */
[----:B------:R-:W-:Y:S02]  /*4d10*/  ISETP.LT.OR P0, PT, R2, 0x29, P0 ;  /* 0x000000290200780c */ /* 0x000fe40000701670 */
[----:B------:R-:W-:Y:S02]  /*4d20*/  FMNMX.FTZ R4, R9, R4, !PT ;  /* 0x0000000409047209 */ /* 0x000fe40007810000 */
[----:B------:R-:W-:-:S02]  /*4d30*/  FSEL R125, R22, -INF , !P0 ;  /* 0xff800000167d7808 */ /* 0x000fc40004000000 */
[----:B------:R-:W-:Y:S02]  /*4d40*/  FMNMX.FTZ R4, R13, R4, !PT ;  /* 0x000000040d047209 */ /* 0x000fe40007810000 */
[----:B------:R-:W-:Y:S02]  /*4d50*/  ISETP.GT.AND P0, PT, R0, 0x29, P6 ;  /* 0x000000290000780c */ /* 0x000fe40003704270 */
[----:B------:R-:W-:Y:S02]  /*4d60*/  FMNMX.FTZ R4, R40, R4, !PT ;  /* 0x0000000428047209 */ /* 0x000fe40007810000 */
[----:B------:R-:W-:Y:S02]  /*4d70*/  ISETP.LT.OR P0, PT, R2, 0x2a, P0 ;  /* 0x0000002a0200780c */ /* 0x000fe40000701670 */
[----:B------:R-:W-:Y:S02]  /*4d80*/  FMNMX.FTZ R4, R41, R4, !PT ;  /* 0x0000000429047209 */ /* 0x000fe40007810000 */
[----:B------:R-:W-:-:S02]  /*4d90*/  FSEL R55, R23, -INF , !P0 ;  /* 0xff80000017377808 */ /* 0x000fc40004000000 */
[----:B------:R-:W-:Y:S01]  /*4da0*/  FMNMX.FTZ R4, R52, R4, !PT ;  /* 0x0000000434047209 */ /* 0x000fe20007810000 */
[----:B------:R-:W-:Y:S01]  /*4db0*/  LDSM.16.MT88.4 R20, [R184] ;  /* 0x00000000b814783b */ /* 0x000fe20000004200 */
        /* <DEDUP_REMOVED lines=11> */
[----:B------:R-:W-:Y:S01]  /*4e70*/  LDSM.16.MT88.4 R28, [R182] ;  /* 0x00000000b61c783b */ /* 0x000fe20000004200 */
[----:B------:R-:W-:-:S02]  /*4e80*/  FMNMX.FTZ R4, R55, R4, !PT ;  /* 0x0000000437047209 */ /* 0x000fc40007810000 */
[----:B------:R-:W-:Y:S02]  /*4e90*/  ISETP.GT.AND P6, PT, R0, 0x39, P6 ;  /* 0x000000390000780c */ /* 0x000fe400037c4270 */
[----:B------:R-:W-:Y:S02]  /*4ea0*/  ISETP.LT.OR P0, PT, R2, 0x39, P0 ;  /* 0x000000390200780c */ /* 0x000fe40000701670 */
[----:B------:R-:W-:Y:S02]  /*4eb0*/  FMNMX.FTZ R0, R204, R4, !PT ;  /* 0x00000004cc007209 */ /* 0x000fe40007810000 */
[----:B------:R-:W-:Y:S02]  /*4ec0*/  ISETP.LT.OR P6, PT, R2, 0x3a, P6 ;  /* 0x0000003a0200780c */ /* 0x000fe400037c1670 */
[----:B------:R-:W-:Y:S02]  /*4ed0*/  FSEL R213, R18, -INF , !P0 ;  /* 0xff80000012d57808 */ /* 0x000fe40004000000 */
[----:B------:R-:W-:-:S02]  /*4ee0*/  FMNMX.FTZ R2, R214, R0, !PT ;  /* 0x00000000d6027209 */ /* 0x000fc40007810000 */
[----:B------:R-:W-:Y:S02]  /*4ef0*/  FSEL R215, R19, -INF , !P6 ;  /* 0xff80000013d77808 */ /* 0x000fe40007000000 */
        /* <DEDUP_REMOVED lines=12> */
[----:B------:R2:W3:Y:S01]  /*4fc0*/  MUFU.EX2 R16, R0 ;  /* 0x0000000000107308 */ /* 0x0004e20000000800 */
[----:B-1----:R-:W-:Y:S01]  /*4fd0*/  FMNMX.FTZ R8, R3, R4, !PT ;  /* 0x0000000403087209 */ /* 0x002fe20007810000 */
[--C-:B------:R-:W-:Y:S02]  /*4fe0*/  FFMA.FTZ R3, R12, c[0x0][0x2d0], -R2.reuse ;  /* 0x0000b4000c037a23 */ /* 0x100fe40000010802 */
[----:B--2---:R-:W-:Y:S01]  /*4ff0*/  FFMA.FTZ R0, R10, c[0x0][0x2d0], -R2 ;  /* 0x0000b4000a007a23 */ /* 0x004fe20000010802 */
[----:B------:R-:W-:-:S03]  /*5000*/  FSETP.NEU.FTZ.AND P0, PT, R8, -INF , PT ;  /* 0xff8000000800780b */ /* 0x000fc60003f1d000 */
[----:B------:R-:W-:Y:S01]  /*5010*/  MUFU.EX2 R252, R3 ;  /* 0x0000000300fc7308 */ /* 0x000fe20000000800 */
[----:B---3--:R-:W-:Y:S02]  /*5020*/  IMAD.MOV.U32 R10, RZ, RZ, R16 ;  /* 0x000000ffff0a7224 */ /* 0x008fe400078e0010 */
[----:B------:R-:W-:Y:S05]  /*5030*/  LDSM.16.MT88.4 R16, [R181+0x2000] ;  /* 0x00200000b510783b */ /* 0x000fea0000004200 */
[----:B------:R1:W2:Y:S02]  /*5040*/  MUFU.EX2 R251, R0 ;  /* 0x0000000000fb7308 */ /* 0x0002a40000000800 */
[----:B-1----:R-:W-:Y:S01]  /*5050*/  FFMA.FTZ R0, R11, c[0x0][0x2d0], -R2 ;  /* 0x0000b4000b007a23 */ /* 0x002fe20000010802 */
[----:B--2---:R-:W-:-:S05]  /*5060*/  F2FP.BF16.PACK_AB R4, R251, R10 ;  /* 0x0000000afb04723e */ /* 0x004fca00000010ff */
[----:B------:R1:W2:Y:S02]  /*5070*/  MUFU.EX2 R11, R0 ;  /* 0x00000000000b7308 */ /* 0x0002a40000000800 */
[----:B-1----:R-:W-:-:S05]  /*5080*/  FMUL.FTZ R0, R8, c[0x0][0x2d0] ;  /* 0x0000b40008007a20 */ /* 0x002fca0000410000 */
[----:B------:R-:W-:-:S05]  /*5090*/  FSEL R0, R0, RZ, P0 ;  /* 0x000000ff00007208 */ /* 0x000fca0000000000 */
[----:B------:R-:W-:Y:S01]  /*50a0*/  FFMA.FTZ R3, R6, c[0x0][0x2d0], -R0 ;  /* 0x0000b40006037a23 */ /* 0x000fe20000010800 */
[----:B--2---:R-:W-:-:S03]  /*50b0*/  F2FP.BF16.PACK_AB R6, R252, R11 ;  /* 0x0000000bfc06723e */ /* 0x004fc600000010ff */
[----:B------:R1:W-:Y:S02]  /*50c0*/  MUFU.EX2 R233, R3 ;  /* 0x0000000300e97308 */ /* 0x0003e40000000800 */
[----:B-1----:R-:W-:-:S06]  /*50d0*/  FFMA.FTZ R3, R7, c[0x0][0x2d0], -R0 ;  /* 0x0000b40007037a23 */ /* 0x002fcc0000010800 */
[----:B------:R1:W2:Y:S02]  /*50e0*/  MUFU.EX2 R227, R3 ;  /* 0x0000000300e37308 */ /* 0x0002a40000000800 */
[----:B-1----:R-:W-:Y:S01]  /*50f0*/  FFMA.FTZ R3, R9, c[0x0][0x2d0], -R0 ;  /* 0x0000b40009037a23 */ /* 0x002fe20000010800 */
[----:B--2---:R-:W-:-:S05]  /*5100*/  F2FP.BF16.PACK_AB R5, R227, R233 ;  /* 0x000000e9e305723e */ /* 0x004fca00000010ff */
[----:B------:R1:W-:Y:S02]  /*5110*/  MUFU.EX2 R238, R3 ;  /* 0x0000000300ee7308 */ /* 0x0003e40000000800 */
[----:B-1----:R-:W-:Y:S02]  /*5120*/  FFMA.FTZ R3, R13, c[0x0][0x2d0], -R0 ;  /* 0x0000b4000d037a23 */ /* 0x002fe40000010800 */
[----:B------:R-:W1:Y:S04]  /*5130*/  LDSM.16.MT88.4 R12, [R182+0x2000] ;  /* 0x00200000b60c783b */ /* 0x000e680000004200 */
[----:B------:R-:W2:Y:S02]  /*5140*/  MUFU.EX2 R234, R3 ;  /* 0x0000000300ea7308 */ /* 0x000ea40000000800 */
[----:B--2---:R-:W-:Y:S01]  /*5150*/  F2FP.BF16.PACK_AB R7, R234, R238 ;  /* 0x000000eeea07723e */ /* 0x004fe200000010ff */
[----:B------:R-:W-:-:S05]  /*5160*/  FFMA.FTZ R3, R42, c[0x0][0x2d0], -R2 ;  /* 0x0000b4002a037a23 */ /* 0x000fca0000010802 */
[----:B------:R2:W-:Y:S01]  /*5170*/  MUFU.EX2 R250, R3 ;  /* 0x0000000300fa7308 */ /* 0x0005e20000000800 */
[C---:B------:R-:W-:Y:S08]  /*5180*/  HMMA.16816.F32.BF16 R88, R4.reuse, R32, RZ ;  /* 0x000000200458723c */ /* 0x040ff000000418ff */
[----:B------:R-:W-:Y:S01]  /*5190*/  HMMA.16816.F32.BF16 R76, R4, R34, RZ ;  /* 0x00000022044c723c */ /* 0x000fe200000418ff */
[----:B------:R-:W3:Y:S01]  /*51a0*/  LDSM.16.MT88.4 R32, [R184+0x2000] ;  /* 0x00200000b820783b */ /* 0x000ee20000004200 */
[----:B--2---:R-:W-:-:S06]  /*51b0*/  FFMA.FTZ R3, R43, c[0x0][0x2d0], -R2 ;  /* 0x0000b4002b037a23 */ /* 0x004fcc0000010802 */
[C---:B------:R-:W-:Y:S01]  /*51c0*/  HMMA.16816.F32.BF16 R104, R4.reuse, R24, RZ ;  /* 0x000000180468723c */ /* 0x040fe200000418ff */
[----:B------:R2:W4:Y:S07]  /*51d0*/  MUFU.EX2 R248, R3 ;  /* 0x0000000300f87308 */ /* 0x00052e0000000800 */
[C---:B------:R-:W-:Y:S01]  /*51e0*/  HMMA.16816.F32.BF16 R112, R4.reuse, R26, RZ ;  /* 0x0000001a0470723c */ /* 0x040fe200000418ff */
[----:B------:R-:W5:Y:S07]  /*51f0*/  LDSM.16.MT88.4 R24, [R181+0x4000] ;  /* 0x00400000b518783b */ /* 0x000f6e0000004200 */
[----:B------:R-:W-:Y:S01]  /*5200*/  HMMA.16816.F32.BF16 R100, R4, R20, RZ ;  /* 0x000000140464723c */ /* 0x000fe200000418ff */
[----:B--2---:R-:W-:-:S04]  /*5210*/  FFMA.FTZ R3, R44, c[0x0][0x2d0], -R2 ;  /* 0x0000b4002c037a23 */ /* 0x004fc80000010802 */
[----:B------:R2:W-:Y:S03]  /*5220*/  MUFU.EX2 R249, R3 ;  /* 0x0000000300f97308 */ /* 0x0005e60000000800 */
[C---:B------:R-:W-:Y:S01]  /*5230*/  HMMA.16816.F32.BF16 R96, R4.reuse, R22, RZ ;  /* 0x000000160460723c */ /* 0x040fe200000418ff */
[----:B------:R-:W3:Y:S07]  /*5240*/  LDSM.16.MT88.4 R20, [R182+0x4000] ;  /* 0x00400000b614783b */ /* 0x000eee0000004200 */
[----:B-1----:R-:W-:Y:S01]  /*5250*/  HMMA.16816.F32.BF16 R80, R4, R12, RZ ;  /* 0x0000000c0450723c */ /* 0x002fe200000418ff */
[----:B--2---:R-:W-:-:S07]  /*5260*/  FFMA.FTZ R3, R45, c[0x0][0x2d0], -R2 ;  /* 0x0000b4002d037a23 */ /* 0x004fce0000010802 */
[C---:B------:R-:W-:Y:S01]  /*5270*/  HMMA.16816.F32.BF16 R72, R4.reuse, R14, RZ ;  /* 0x0000000e0448723c */ /* 0x040fe200000418ff */
[----:B------:R-:W1:Y:S01]  /*5280*/  LDSM.16.MT88.4 R12, [R184+0x4000] ;  /* 0x00400000b80c783b */ /* 0x000e620000004200 */
[----:B------:R2:W1:Y:S06]  /*5290*/  MUFU.EX2 R247, R3 ;  /* 0x0000000300f77308 */ /* 0x00046c0000000800 */
[C---:B------:R-:W-:Y:S08]  /*52a0*/  HMMA.16816.F32.BF16 R84, R4.reuse, R16, RZ ;  /* 0x000000100454723c */ /* 0x040ff000000418ff */
[----:B------:R-:W-:Y:S01]  /*52b0*/  HMMA.16816.F32.BF16 R92, R4, R18, RZ ;  /* 0x00000012045c723c */ /* 0x000fe200000418ff */
[----:B------:R-:W1:Y:S01]  /*52c0*/  LDSM.16.MT88.4 R16, [R185+0x4000] ;  /* 0x00400000b910783b */ /* 0x000e620000004200 */
[----:B--2---:R-:W-:-:S04]  /*52d0*/  FFMA.FTZ R3, R40, c[0x0][0x2d0], -R0 ;  /* 0x0000b40028037a23 */ /* 0x004fc80000010800 */
[----:B------:R2:W-:Y:S02]  /*52e0*/  MUFU.EX2 R223, R3 ;  /* 0x0000000300df7308 */ /* 0x0005e40000000800 */
[C---:B------:R-:W-:Y:S08]  /*52f0*/  HMMA.16816.F32.BF16 R108, R4.reuse, R28, RZ ;  /* 0x0000001c046c723c */ /* 0x040ff000000418ff */
[----:B------:R-:W-:Y:S01]  /*5300*/  HMMA.16816.F32.BF16 R116, R4, R30, RZ ;  /* 0x0000001e0474723c */ /* 0x000fe200000418ff */
[----:B------:R-:W1:Y:S01]  /*5310*/  LDSM.16.MT88.4 R28, [R181+0x800] ;  /* 0x00080000b51c783b */ /* 0x000e620000004200 */
[----:B--2---:R-:W-:-:S06]  /*5320*/  FFMA.FTZ R3, R41, c[0x0][0x2d0], -R0 ;  /* 0x0000b40029037a23 */ /* 0x004fcc0000010800 */
[C---:B------:R-:W-:Y:S01]  /*5330*/  HMMA.16816.F32.BF16 R68, R4.reuse, R36, RZ ;  /* 0x000000240444723c */ /* 0x040fe200000418ff */
[----:B------:R2:W1:Y:S07]  /*5340*/  MUFU.EX2 R221, R3 ;  /* 0x0000000300dd7308 */ /* 0x00046e0000000800 */
[C---:B------:R-:W-:Y:S01]  /*5350*/  HMMA.16816.F32.BF16 R64, R4.reuse, R38, RZ ;  /* 0x000000260440723c */ /* 0x040fe200000418ff */
[----:B------:R-:W-:Y:S07]  /*5360*/  LDSM.16.MT88.4 R36, [R185+0x800] ;  /* 0x00080000b924783b */ /* 0x000fee0000004200 */
[----:B---3--:R-:W-:Y:S01]  /*5370*/  HMMA.16816.F32.BF16 R56, R4, R32, RZ ;  /* 0x000000200438723c */ /* 0x008fe200000418ff */
[----:B--2---:R-:W-:-:S04]  /*5380*/  FFMA.FTZ R3, R52, c[0x0][0x2d0], -R0 ;  /* 0x0000b40034037a23 */ /* 0x004fc80000010800 */
[----:B------:R2:W-:Y:S03]  /*5390*/  MUFU.EX2 R222, R3 ;  /* 0x0000000300de7308 */ /* 0x0005e60000000800 */
[C---:B------:R-:W-:Y:S01]  /*53a0*/  HMMA.16816.F32.BF16 R60, R4.reuse, R34, RZ ;  /* 0x00000022043c723c */ /* 0x040fe200000418ff */
[----:B------:R-:W3:Y:S07]  /*53b0*/  LDSM.16.MT88.4 R32, [R182+0x800] ;  /* 0x00080000b620783b */ /* 0x000eee0000004200 */
[----:B-----5:R-:W-:Y:S01]  /*53c0*/  HMMA.16816.F32.BF16 R48, R4, R24, RZ ;  /* 0x000000180430723c */ /* 0x020fe200000418ff */
[----:B--2---:R-:W-:-:S07]  /*53d0*/  FFMA.FTZ R3, R53, c[0x0][0x2d0], -R0 ;  /* 0x0000b40035037a23 */ /* 0x004fce0000010800 */
[C---:B------:R-:W-:Y:S01]  /*53e0*/  HMMA.16816.F32.BF16 R44, R4.reuse, R26, RZ ;  /* 0x0000001a042c723c */ /* 0x040fe200000418ff */
[----:B------:R-:W2:Y:S01]  /*53f0*/  LDSM.16.MT88.4 R24, [R184+0x800] ;  /* 0x00080000b818783b */ /* 0x000ea20000004200 */
[----:B------:R5:W1:Y:S06]  /*5400*/  MUFU.EX2 R220, R3 ;  /* 0x0000000300dc7308 */ /* 0x000a6c0000000800 */
[C---:B------:R-:W-:Y:S08]  /*5410*/  HMMA.16816.F32.BF16 R40, R4.reuse, R20, RZ ;  /* 0x000000140428723c */ /* 0x040ff000000418ff */
[----:B------:R-:W-:Y:S01]  /*5420*/  HMMA.16816.F32.BF16 R120, R4, R22, RZ ;  /* 0x000000160478723c */ /* 0x000fe200000418ff */
[----:B------:R-:W2:Y:S01]  /*5430*/  LDSM.16.MT88.4 R20, [R181+0x2800] ;  /* 0x00280000b514783b */ /* 0x000ea20000004200 */
[----:B-----5:R-:W-:-:S04]  /*5440*/  FFMA.FTZ R3, R126, c[0x0][0x2d0], -R2 ;  /* 0x0000b4007e037a23 */ /* 0x020fc80000010802 */
[----:B------:R5:W-:Y:S02]  /*5450*/  MUFU.EX2 R246, R3 ;  /* 0x0000000300f67308 */ /* 0x000be40000000800 */
[C---:B-1----:R-:W-:Y:S08]  /*5460*/  HMMA.16816.F32.BF16 R144, R4.reuse, R12, RZ ;  /* 0x0000000c0490723c */ /* 0x042ff000000418ff */
[----:B------:R-:W-:Y:S01]  /*5470*/  HMMA.16816.F32.BF16 R140, R4, R14, RZ ;  /* 0x0000000e048c723c */ /* 0x000fe200000418ff */
[----:B------:R-:W1:Y:S01]  /*5480*/  LDSM.16.MT88.4 R12, [R185+0x2800] ;  /* 0x00280000b90c783b */ /* 0x000e620000004200 */
[----:B-----5:R-:W-:-:S06]  /*5490*/  FFMA.FTZ R3, R128, c[0x0][0x2d0], -R2 ;  /* 0x0000b40080037a23 */ /* 0x020fcc0000010802 */
[C---:B------:R-:W-:Y:S01]  /*54a0*/  HMMA.16816.F32.BF16 R132, R4.reuse, R16, RZ ;  /* 0x000000100484723c */ /* 0x040fe200000418ff */
[----:B------:R5:W1:Y:S07]  /*54b0*/  MUFU.EX2 R245, R3 ;  /* 0x0000000300f57308 */ /* 0x000a6e0000000800 */
[----:B------:R-:W-:Y:S01]  /*54c0*/  HMMA.16816.F32.BF16 R136, R4, R18, RZ ;  /* 0x000000120488723c */ /* 0x000fe200000418ff */
[----:B------:R-:W1:Y:S06]  /*54d0*/  LDSM.16.MT88.4 R16, [R182+0x2800] ;  /* 0x00280000b610783b */ /* 0x000e6c0000004200 */
[----:B----4-:R-:W-:-:S02]  /*54e0*/  F2FP.BF16.PACK_AB R4, R248, R250 ;  /* 0x000000faf804723e */ /* 0x010fc400000010ff */
[----:B------:R-:W-:Y:S01]  /*54f0*/  F2FP.BF16.PACK_AB R6, R247, R249 ;  /* 0x000000f9f706723e */ /* 0x000fe200000010ff */
[--C-:B-----5:R-:W-:Y:S01]  /*5500*/  FFMA.FTZ R3, R129, c[0x0][0x2d0], -R2.reuse ;  /* 0x0000b40081037a23 */ /* 0x120fe20000010802 */
[----:B------:R-:W-:Y:S02]  /*5510*/  F2FP.BF16.PACK_AB R5, R221, R223 ;  /* 0x000000dfdd05723e */ /* 0x000fe400000010ff */
[----:B------:R-:W-:Y:S01]  /*5520*/  F2FP.BF16.PACK_AB R7, R220, R222 ;  /* 0x000000dedc07723e */ /* 0x000fe200000010ff */
[----:B------:R4:W-:Y:S06]  /*5530*/  MUFU.EX2 R244, R3 ;  /* 0x0000000300f47308 */ /* 0x0009ec0000000800 */
[C---:B------:R-:W-:Y:S08]  /*5540*/  HMMA.16816.F32.BF16 R156, R4.reuse, R28, R88 ;  /* 0x0000001c049c723c */ /* 0x040ff00000041858 */
[----:B------:R-:W-:Y:S01]  /*5550*/  HMMA.16816.F32.BF16 R152, R4, R30, R76 ;  /* 0x0000001e0498723c */ /* 0x000fe2000004184c */
[----:B------:R-:W5:Y:S01]  /*5560*/  LDSM.16.MT88.4 R28, [R184+0x2800] ;  /* 0x00280000b81c783b */ /* 0x000f620000004200 */
[----:B----4-:R-:W-:-:S04]  /*5570*/  FFMA.FTZ R3, R130, c[0x0][0x2d0], -R2 ;  /* 0x0000b40082037a23 */ /* 0x010fc80000010802 */
[----:B------:R4:W1:Y:S02]  /*5580*/  MUFU.EX2 R243, R3 ;  /* 0x0000000300f37308 */ /* 0x0008640000000800 */
[C---:B---3--:R-:W-:Y:S08]  /*5590*/  HMMA.16816.F32.BF16 R164, R4.reuse, R32, R108 ;  /* 0x0000002004a4723c */ /* 0x048ff0000004186c */
[----:B------:R-:W-:Y:S01]  /*55a0*/  HMMA.16816.F32.BF16 R168, R4, R34, R116 ;  /* 0x0000002204a8723c */ /* 0x000fe20000041874 */
[----:B------:R-:W3:Y:S01]  /*55b0*/  LDSM.16.MT88.4 R32, [R181+0x4800] ;  /* 0x00480000b520783b */ /* 0x000ee20000004200 */
[----:B----4-:R-:W-:-:S06]  /*55c0*/  FFMA.FTZ R3, R54, c[0x0][0x2d0], -R0 ;  /* 0x0000b40036037a23 */ /* 0x010fcc0000010800 */
[C---:B------:R-:W-:Y:S01]  /*55d0*/  HMMA.16816.F32.BF16 R160, R4.reuse, R38, R112 ;  /* 0x0000002604a0723c */ /* 0x040fe20000041870 */
[----:B------:R4:W-:Y:S07]  /*55e0*/  MUFU.EX2 R203, R3 ;  /* 0x0000000300cb7308 */ /* 0x0009ee0000000800 */
[C---:B--2---:R-:W-:Y:S08]  /*55f0*/  HMMA.16816.F32.BF16 R148, R4.reuse, R24, R100 ;  /* 0x000000180494723c */ /* 0x044ff00000041864 */
[----:B------:R-:W-:Y:S01]  /*5600*/  HMMA.16816.F32.BF16 R116, R4, R26, R96 ;  /* 0x0000001a0474723c */ /* 0x000fe20000041860 */
[----:B------:R-:W2:Y:S01]  /*5610*/  LDSM.16.MT88.4 R24, [R182+0x4800] ;  /* 0x00480000b618783b */ /* 0x000ea20000004200 */
[----:B----4-:R-:W-:-:S04]  /*5620*/  FFMA.FTZ R3, R127, c[0x0][0x2d0], -R0 ;  /* 0x0000b4007f037a23 */ /* 0x010fc80000010800 */
[----:B------:R4:W2:Y:S02]  /*5630*/  MUFU.EX2 R127, R3 ;  /* 0x00000003007f7308 */ /* 0x0008a40000000800 */
[C---:B------:R-:W-:Y:S08]  /*5640*/  HMMA.16816.F32.BF16 R112, R4.reuse, R20, R84 ;  /* 0x000000140470723c */ /* 0x040ff00000041854 */
[----:B-1----:R-:W-:Y:S01]  /*5650*/  HMMA.16816.F32.BF16 R88, R4, R12, R68 ;  /* 0x0000000c0458723c */ /* 0x002fe20000041844 */
[----:B----4-:R-:W-:-:S07]  /*5660*/  FFMA.FTZ R3, R125, c[0x0][0x2d0], -R0 ;  /* 0x0000b4007d037a23 */ /* 0x010fce0000010800 */
[C---:B------:R-:W-:Y:S01]  /*5670*/  HMMA.16816.F32.BF16 R84, R4.reuse, R14, R64 ;  /* 0x0000000e0454723c */ /* 0x040fe20000041840 */
[----:B------:R-:W1:Y:S01]  /*5680*/  LDSM.16.MT88.4 R12, [R184+0x4800] ;  /* 0x00480000b80c783b */ /* 0x000e620000004200 */
[----:B------:R4:W-:Y:S06]  /*5690*/  MUFU.EX2 R126, R3 ;  /* 0x00000003007e7308 */ /* 0x0009ec0000000800 */
[C---:B------:R-:W-:Y:S01]  /*56a0*/  HMMA.16816.F32.BF16 R176, R4.reuse, R36, R104 ;  /* 0x0000002404b0723c */ /* 0x040fe20000041868 */
[----:B------:R-:W-:Y:S07]  /*56b0*/  LDSM.16.MT88.4 R36, [R182+0x1000] ;  /* 0x00100000b624783b */ /* 0x000fee0000004200 */
[----:B------:R-:W-:Y:S01]  /*56c0*/  HMMA.16816.F32.BF16 R104, R4, R16, R80 ;  /* 0x000000100468723c */ /* 0x000fe20000041850 */
[----:B----4-:R-:W-:-:S04]  /*56d0*/  FFMA.FTZ R3, R55, c[0x0][0x2d0], -R0 ;  /* 0x0000b40037037a23 */ /* 0x010fc80000010800 */
[----:B------:R4:W1:Y:S03]  /*56e0*/  MUFU.EX2 R125, R3 ;  /* 0x00000003007d7308 */ /* 0x0008660000000800 */
[C---:B------:R-:W-:Y:S01]  /*56f0*/  HMMA.16816.F32.BF16 R96, R4.reuse, R18, R72 ;  /* 0x000000120460723c */ /* 0x040fe20000041848 */
[----:B------:R-:W1:Y:S07]  /*5700*/  LDSM.16.MT88.4 R16, [R185+0x4800] ;  /* 0x00480000b910783b */ /* 0x000e6e0000004200 */
[----:B------:R-:W-:Y:S01]  /*5710*/  HMMA.16816.F32.BF16 R108, R4, R22, R92 ;  /* 0x00000016046c723c */ /* 0x000fe2000004185c */
[----:B------:R-:W1:Y:S01]  /*5720*/  LDSM.16.MT88.4 R20, [R181+0x1000] ;  /* 0x00100000b514783b */ /* 0x000e620000004200 */
[----:B----4-:R-:W-:-:S06]  /*5730*/  FFMA.FTZ R3, R216, c[0x0][0x2d0], -R2 ;  /* 0x0000b400d8037a23 */ /* 0x010fcc0000010802 */
[C---:B-----5:R-:W-:Y:S01]  /*5740*/  HMMA.16816.F32.BF16 R76, R4.reuse, R28, R56 ;  /* 0x0000001c044c723c */ /* 0x060fe20000041838 */
[----:B------:R4:W-:Y:S07]  /*5750*/  MUFU.EX2 R241, R3 ;  /* 0x0000000300f17308 */ /* 0x0009ee0000000800 */
[C---:B---3--:R-:W-:Y:S08]  /*5760*/  HMMA.16816.F32.BF16 R68, R4.reuse, R32, R48 ;  /* 0x000000200444723c */ /* 0x048ff00000041830 */
[----:B------:R-:W-:Y:S01]  /*5770*/  HMMA.16816.F32.BF16 R48, R4, R34, R44 ;  /* 0x000000220430723c */ /* 0x000fe2000004182c */
[----:B------:R-:W3:Y:S01]  /*5780*/  LDSM.16.MT88.4 R32, [R185+0x1000] ;  /* 0x00100000b920783b */ /* 0x000ee20000004200 */
[----:B----4-:R-:W-:-:S04]  /*5790*/  FFMA.FTZ R3, R218, c[0x0][0x2d0], -R2 ;  /* 0x0000b400da037a23 */ /* 0x010fc80000010802 */
[----:B------:R4:W5:Y:S02]  /*57a0*/  MUFU.EX2 R218, R3 ;  /* 0x0000000300da7308 */ /* 0x0009640000000800 */
[C---:B--2---:R-:W-:Y:S08]  /*57b0*/  HMMA.16816.F32.BF16 R56, R4.reuse, R24, R40 ;  /* 0x000000180438723c */ /* 0x044ff00000041828 */
[----:B-1----:R-:W-:Y:S01]  /*57c0*/  HMMA.16816.F32.BF16 R52, R4, R12, R144 ;  /* 0x0000000c0434723c */ /* 0x002fe20000041890 */
[----:B----4-:R-:W-:-:S07]  /*57d0*/  FFMA.FTZ R3, R217, c[0x0][0x2d0], -R2 ;  /* 0x0000b400d9037a23 */ /* 0x010fce0000010802 */
[----:B------:R-:W-:Y:S01]  /*57e0*/  HMMA.16816.F32.BF16 R40, R4, R14, R140 ;  /* 0x0000000e0428723c */ /* 0x000fe2000004188c */
[----:B------:R-:W1:Y:S01]  /*57f0*/  LDSM.16.MT88.4 R12, [R184+0x3000] ;  /* 0x00300000b80c783b */ /* 0x000e620000004200 */
[----:B------:R-:W-:Y:S01]  /*5800*/  FFMA.FTZ R2, R219, c[0x0][0x2d0], -R2 ;  /* 0x0000b400db027a23 */ /* 0x000fe20000010802 */
[----:B------:R-:W-:Y:S01]  /*5810*/  MUFU.EX2 R217, R3 ;  /* 0x0000000300d97308 */ /* 0x000fe20000000800 */
[----:B------:R-:W-:-:S04]  /*5820*/  IMAD.MOV.U32 R219, RZ, RZ, R11 ;  /* 0x000000ffffdb7224 */ /* 0x000fc800078e000b */
[C---:B------:R-:W-:Y:S01]  /*5830*/  HMMA.16816.F32.BF16 R72, R4.reuse, R30, R60 ;  /* 0x0000001e0448723c */ /* 0x040fe2000004183c */
[----:B------:R-:W2:Y:S02]  /*5840*/  LDSM.16.MT88.4 R28, [R184+0x1000] ;  /* 0x00100000b81c783b */ /* 0x000ea40000004200 */
[----:B------:R4:W1:Y:S05]  /*5850*/  MUFU.EX2 R216, R2 ;  /* 0x0000000200d87308 */ /* 0x00086a0000000800 */
[C---:B------:R-:W-:Y:S01]  /*5860*/  HMMA.16816.F32.BF16 R44, R4.reuse, R26, R120 ;  /* 0x0000001a042c723c */ /* 0x040fe20000041878 */
[----:B------:R-:W-:Y:S04]  /*5870*/  LDSM.16.MT88.4 R24, [R181+0x3000] ;  /* 0x00300000b518783b */ /* 0x000fe80000004200 */
[----:B------:R-:W-:Y:S03]  /*5880*/  LDSM.16.MT88.4 R120, [R184+0x1800] ;  /* 0x00180000b878783b */ /* 0x000fe60000004200 */
[----:B------:R-:W-:Y:S01]  /*5890*/  HMMA.16816.F32.BF16 R60, R4, R16, R132 ;  /* 0x00000010043c723c */ /* 0x000fe20000041884 */
[----:B------:R-:W-:Y:S01]  /*58a0*/  LDSM.16.MT88.4 R132, [R181+0x1800] ;  /* 0x00180000b584783b */ /* 0x000fe20000004200 */
[----:B----4-:R-:W-:-:S02]  /*58b0*/  FFMA.FTZ R2, R204, c[0x0][0x2d0], -R0 ;  /* 0x0000b400cc027a23 */ /* 0x010fc40000010800 */
[----:B------:R-:W-:Y:S02]  /*58c0*/  IMAD.MOV.U32 R204, RZ, RZ, R10 ;  /* 0x000000ffffcc7224 */ /* 0x000fe400078e000a */
[----:B------:R4:W-:Y:S02]  /*58d0*/  MUFU.EX2 R3, R2 ;  /* 0x0000000200037308 */ /* 0x0009e40000000800 */
[----:B------:R-:W-:Y:S01]  /*58e0*/  HMMA.16816.F32.BF16 R64, R4, R18, R136 ;  /* 0x000000120440723c */ /* 0x000fe20000041888 */
[----:B------:R-:W-:Y:S06]  /*58f0*/  LDSM.16.MT88.4 R16, [R185+0x3000] ;  /* 0x00300000b910783b */ /* 0x000fec0000004200 */
[----:B------:R-:W-:-:S02]  /*5900*/  F2FP.BF16.PACK_AB R4, R245, R246 ;  /* 0x000000f6f504723e */ /* 0x000fc400000010ff */
[----:B------:R-:W-:Y:S02]  /*5910*/  F2FP.BF16.PACK_AB R6, R243, R244 ;  /* 0x000000f4f306723e */ /* 0x000fe400000010ff */
[----:B------:R-:W-:Y:S02]  /*5920*/  F2FP.BF16.PACK_AB R5, R127, R203 ;  /* 0x000000cb7f05723e */ /* 0x000fe400000010ff */
[----:B------:R-:W-:Y:S01]  /*5930*/  F2FP.BF16.PACK_AB R7, R125, R126 ;  /* 0x0000007e7d07723e */ /* 0x000fe200000010ff */
[----:B----4-:R-:W-:-:S04]  /*5940*/  FFMA.FTZ R2, R214, c[0x0][0x2d0], -R0 ;  /* 0x0000b400d6027a23 */ /* 0x010fc80000010800 */
[----:B------:R4:W1:Y:S02]  /*5950*/  MUFU.EX2 R11, R2 ;  /* 0x00000002000b7308 */ /* 0x0008640000000800 */
[C---:B------:R-:W-:Y:S08]  /*5960*/  HMMA.16816.F32.BF16 R128, R4.reuse, R20, R156 ;  /* 0x000000140480723c */ /* 0x040ff0000004189c */
[----:B------:R-:W-:Y:S01]  /*5970*/  HMMA.16816.F32.BF16 R80, R4, R22, R152 ;  /* 0x000000160450723c */ /* 0x000fe20000041898 */
[----:B------:R-:W2:Y:S01]  /*5980*/  LDSM.16.MT88.4 R20, [R182+0x3000] ;  /* 0x00300000b614783b */ /* 0x000ea20000004200 */
[----:B----4-:R-:W-:-:S06]  /*5990*/  FFMA.FTZ R2, R213, c[0x0][0x2d0], -R0 ;  /* 0x0000b400d5027a23 */ /* 0x010fcc0000010800 */
[C---:B------:R-:W-:Y:S01]  /*59a0*/  HMMA.16816.F32.BF16 R100, R4.reuse, R36, R164 ;  /* 0x000000240464723c */ /* 0x040fe200000418a4 */
[----:B------:R-:W-:Y:S01]  /*59b0*/  FFMA.FTZ R0, R215, c[0x0][0x2d0], -R0 ;  /* 0x0000b400d7007a23 */ /* 0x000fe20000010800 */
[----:B------:R4:W-:Y:S06]  /*59c0*/  MUFU.EX2 R10, R2 ;  /* 0x00000002000a7308 */ /* 0x0009ec0000000800 */
[C---:B------:R-:W-:Y:S01]  /*59d0*/  HMMA.16816.F32.BF16 R92, R4.reuse, R38, R168 ;  /* 0x00000026045c723c */ /* 0x040fe200000418a8 */
[----:B------:R-:W5:Y:S01]  /*59e0*/  LDSM.16.MT88.4 R36, [R181+0x5000] ;  /* 0x00500000b524783b */ /* 0x000f620000004200 */
[----:B------:R1:W1:Y:S06]  /*59f0*/  MUFU.EX2 R9, R0 ;  /* 0x0000000000097308 */ /* 0x00026c0000000800 */
[----:B---3--:R-:W-:Y:S01]  /*5a00*/  HMMA.16816.F32.BF16 R176, R4, R32, R176 ;  /* 0x0000002004b0723c */ /* 0x008fe200000418b0 */
[----:B----4-:R-:W-:-:S04]  /*5a10*/  FADD.FTZ R2, R204, R251 ;  /* 0x000000fbcc027221 */ /* 0x010fc80000010000 */
[----:B------:R-:W-:-:S03]  /*5a20*/  FADD.FTZ R2, R219, R2 ;  /* 0x00000002db027221 */ /* 0x000fc60000010000 */
[----:B------:R-:W-:Y:S01]  /*5a30*/  HMMA.16816.F32.BF16 R168, R4, R34, R160 ;  /* 0x0000002204a8723c */ /* 0x000fe200000418a0 */
[----:B-1----:R-:W-:-:S07]  /*5a40*/  FADD.FTZ R0, R233, R227 ;  /* 0x000000e3e9007221 */ /* 0x002fce0000010000 */
[C---:B------:R-:W-:Y:S01]  /*5a50*/  HMMA.16816.F32.BF16 R32, R4.reuse, R14, R72 ;  /* 0x0000000e0420723c */ /* 0x040fe20000041848 */
[----:B------:R-:W1:Y:S07]  /*5a60*/  LDSM.16.MT88.4 R72, [R181+0x5800] ;  /* 0x00580000b548783b */ /* 0x000e6e0000004200 */
[C---:B--2---:R-:W-:Y:S08]  /*5a70*/  HMMA.16816.F32.BF16 R172, R4.reuse, R28, R148 ;  /* 0x0000001c04ac723c */ /* 0x044ff00000041894 */
[C---:B------:R-:W-:Y:S01]  /*5a80*/  HMMA.16816.F32.BF16 R156, R4.reuse, R20, R104 ;  /* 0x00000014049c723c */ /* 0x040fe20000041868 */
[----:B------:R-:W-:Y:S07]  /*5a90*/  LDSM.16.MT88.4 R104, [R182+0x1800] ;  /* 0x00180000b668783b */ /* 0x000fee0000004200 */
[C---:B------:R-:W-:Y:S07]  /*5aa0*/  HMMA.16816.F32.BF16 R148, R4.reuse, R22, R96 ;  /* 0x000000160494723c */ /* 0x040fee0000041860 */
[----:B-----5:R-:W-:Y:S01]  /*5ab0*/  F2FP.BF16.PACK_AB R96, R218, R241 ;  /* 0x000000f1da60723e */ /* 0x020fe200000010ff */
[----:B------:R-:W-:Y:S01]  /*5ac0*/  HMMA.16816.F32.BF16 R68, R4, R36, R68 ;  /* 0x000000240444723c */ /* 0x000fe20000041844 */
[----:B------:R-:W-:-:S02]  /*5ad0*/  F2FP.BF16.PACK_AB R98, R216, R217 ;  /* 0x000000d9d862723e */ /* 0x000fc400000010ff */
[----:B------:R-:W-:Y:S02]  /*5ae0*/  F2FP.BF16.PACK_AB R97, R11, R3 ;  /* 0x000000030b61723e */ /* 0x000fe400000010ff */
[----:B------:R-:W-:-:S03]  /*5af0*/  F2FP.BF16.PACK_AB R99, R9, R10 ;  /* 0x0000000a0963723e */ /* 0x000fc600000010ff */
[C---:B------:R-:W-:Y:S08]  /*5b00*/  HMMA.16816.F32.BF16 R20, R4.reuse, R38, R48 ;  /* 0x000000260414723c */ /* 0x040ff00000041830 */
[C---:B------:R-:W-:Y:S01]  /*5b10*/  HMMA.16816.F32.BF16 R164, R4.reuse, R30, R116 ;  /* 0x0000001e04a4723c */ /* 0x040fe20000041874 */
[----:B------:R-:W2:Y:S07]  /*5b20*/  LDSM.16.MT88.4 R28, [R182+0x5000] ;  /* 0x00500000b61c783b */ /* 0x000eae0000004200 */
[C---:B------:R-:W-:Y:S08]  /*5b30*/  HMMA.16816.F32.BF16 R144, R4.reuse, R16, R88 ;  /* 0x000000100490723c */ /* 0x040ff00000041858 */
[C---:B------:R-:W-:Y:S01]  /*5b40*/  HMMA.16816.F32.BF16 R140, R4.reuse, R18, R84 ;  /* 0x00000012048c723c */ /* 0x040fe20000041854 */
[----:B------:R-:W3:Y:S07]  /*5b50*/  LDSM.16.MT88.4 R16, [R185+0x5000] ;  /* 0x00500000b910783b */ /* 0x000eee0000004200 */
[----:B------:R-:W-:Y:S01]  /*5b60*/  HMMA.16816.F32.BF16 R136, R4, R12, R76 ;  /* 0x0000000c0488723c */ /* 0x000fe2000004184c */
[----:B------:R-:W4:Y:S01]  /*5b70*/  LDSM.16.MT88.4 R12, [R184+0x5000] ;  /* 0x00500000b80c783b */ /* 0x000f220000004200 */
[----:B------:R-:W-:-:S06]  /*5b80*/  FADD.FTZ R0, R238, R0 ;  /* 0x00000000ee007221 */ /* 0x000fcc0000010000 */
[----:B------:R-:W-:Y:S08]  /*5b90*/  HMMA.16816.F32.BF16 R152, R4, R26, R108 ;  /* 0x0000001a0498723c */ /* 0x000ff0000004186c */
[C---:B-1----:R-:W-:Y:S01]  /*5ba0*/  HMMA.16816.F32.BF16 R68, R96.reuse, R72, R68 ;  /* 0x000000486044723c */ /* 0x042fe20000041844 */
[----:B------:R-:W-:Y:S01]  /*5bb0*/  FADD.FTZ R2, R252, R2 ;  /* 0x00000002fc027221 */ /* 0x000fe20000010000 */
[----:B------:R-:W-:Y:S04]  /*5bc0*/  LDSM.16.MT88.4 R48, [R182+0x3800] ;  /* 0x00380000b630783b */ /* 0x000fe80000004200 */
[----:B------:R-:W-:Y:S02]  /*5bd0*/  LDSM.16.MT88.4 R88, [R185+0x5800] ;  /* 0x00580000b958783b */ /* 0x000fe40000004200 */
[----:B------:R-:W-:Y:S02]  /*5be0*/  HMMA.16816.F32.BF16 R72, R96, R74, R20 ;  /* 0x0000004a6048723c */ /* 0x000fe40000041814 */
[----:B------:R-:W5:Y:S06]  /*5bf0*/  LDL.LU R20, [R1+0x8] ;  /* 0x0000080001147983 */ /* 0x000f6c0000300800 */
[C---:B------:R-:W-:Y:S08]  /*5c00*/  HMMA.16816.F32.BF16 R160, R4.reuse, R24, R112 ;  /* 0x0000001804a0723c */ /* 0x040ff00000041870 */
[C---:B--2---:R-:W-:Y:S08]  /*5c10*/  HMMA.16816.F32.BF16 R76, R4.reuse, R28, R56 ;  /* 0x0000001c044c723c */ /* 0x044ff00000041838 */
[----:B---3--:R-:W-:Y:S01]  /*5c20*/  HMMA.16816.F32.BF16 R84, R4, R16, R60 ;  /* 0x000000100454723c */ /* 0x008fe2000004183c */
[----:B------:R-:W-:Y:S01]  /*5c30*/  FADD.FTZ R0, R234, R0 ;  /* 0x00000000ea007221 */ /* 0x000fe20000010000 */
[----:B------:R-:W-:Y:S01]  /*5c40*/  LDSM.16.MT88.4 R112, [R185+0x1800] ;  /* 0x00180000b970783b */ /* 0x000fe20000004200 */
[----:B------:R-:W-:-:S03]  /*5c50*/  FADD.FTZ R2, R250, R2 ;  /* 0x00000002fa027221 */ /* 0x000fc60000010000 */
[----:B------:R-:W-:Y:S02]  /*5c60*/  LDSM.16.MT88.4 R56, [R185+0x3800] ;  /* 0x00380000b938783b */ /* 0x000fe40000004200 */
[C---:B----4-:R-:W-:Y:S08]  /*5c70*/  HMMA.16816.F32.BF16 R24, R4.reuse, R12, R52 ;  /* 0x0000000c0418723c */ /* 0x050ff00000041834 */
[C---:B------:R-:W-:Y:S08]  /*5c80*/  HMMA.16816.F32.BF16 R28, R4.reuse, R30, R44 ;  /* 0x0000001e041c723c */ /* 0x040ff0000004182c */
[C---:B------:R-:W-:Y:S01]  /*5c90*/  HMMA.16816.F32.BF16 R16, R4.reuse, R18, R64 ;  /* 0x000000120410723c */ /* 0x040fe20000041840 */
[----:B------:R-:W-:Y:S01]  /*5ca0*/  FADD.FTZ R0, R223, R0 ;  /* 0x00000000df007221 */ /* 0x000fe20000010000 */
[----:B------:R-:W-:Y:S06]  /*5cb0*/  LDSM.16.MT88.4 R64, [R184+0x3800] ;  /* 0x00380000b840783b */ /* 0x000fec0000004200 */
[----:B------:R-:W-:Y:S01]  /*5cc0*/  HMMA.16816.F32.BF16 R12, R4, R14, R40 ;  /* 0x0000000e040c723c */ /* 0x000fe20000041828 */
[----:B------:R-:W1:Y:S01]  /*5cd0*/  LDSM.16.MT88.4 R4, [R184+0x5800] ;  /* 0x00580000b804783b */ /* 0x000e620000004200 */
[----:B------:R-:W-:-:S03]  /*5ce0*/  FADD.FTZ R2, R248, R2 ;  /* 0x00000002f8027221 */ /* 0x000fc60000010000 */
[----:B------:R-:W2:Y:S03]  /*5cf0*/  LDSM.16.MT88.4 R40, [R181+0x3800] ;  /* 0x00380000b528783b */ /* 0x000ea60000004200 */
[----:B------:R-:W-:Y:S01]  /*5d00*/  HMMA.16816.F32.BF16 R128, R96, R132, R128 ;  /* 0x000000846080723c */ /* 0x000fe20000041880 */
[----:B------:R-:W-:-:S07]  /*5d10*/  FADD.FTZ R0, R221, R0 ;  /* 0x00000000dd007221 */ /* 0x000fce0000010000 */
[C---:B------:R-:W-:Y:S01]  /*5d20*/  HMMA.16816.F32.BF16 R132, R96.reuse, R134, R80 ;  /* 0x000000866084723c */ /* 0x040fe20000041850 */
[----:B------:R-:W3:Y:S01]  /*5d30*/  LDSM.16.MT88.4 R80, [R182+0x5800] ;  /* 0x00580000b650783b */ /* 0x000ee20000004200 */
        /* <DEDUP_REMOVED lines=14> */
[----:B-1----:R-:W-:Y:S01]  /*5e20*/  HMMA.16816.F32.BF16 R92, R96, R4, R24 ;  /* 0x00000004605c723c */ /* 0x002fe20000041818 */
[----:B------:R-:W-:-:S06]  /*5e30*/  FADD.FTZ R2, R241, R2 ;  /* 0x00000002f1027221 */ /* 0x000fcc0000010000 */
[----:B------:R-:W-:Y:S01]  /*5e40*/  @P2 IMAD.HI.U32 R5, R228, c[0x0][0x2c8], RZ ;  /* 0x0000b200e4052a27 */ /* 0x000fe200078e00ff */
[C---:B------:R-:W-:Y:S03]  /*5e50*/  HMMA.16816.F32.BF16 R108, R96.reuse, R112, R176 ;  /* 0x00000070606c723c */ /* 0x040fe600000418b0 */
[----:B------:R-:W-:Y:S02]  /*5e60*/  FADD.FTZ R4, R3, R0 ;  /* 0x0000000003047221 */ /* 0x000fe40000010000 */
[----:B------:R-:W-:Y:S01]  /*5e70*/  IMAD.MOV.U32 R0, RZ, RZ, R228 ;  /* 0x000000ffff007224 */ /* 0x000fe200078e00e4 */
[----:B------:R-:W-:Y:S01]  /*5e80*/  @P2 SHF.R.U32.HI R0, RZ, c[0x0][0x2cc], R5 ;  /* 0x0000b300ff002a19 */ /* 0x000fe20000011605 */
[----:B------:R-:W-:Y:S01]  /*5e90*/  FADD.FTZ R3, R218, R2 ;  /* 0x00000002da037221 */ /* 0x000fe20000010000 */
[----:B------:R-:W-:Y:S01]  /*5ea0*/  HMMA.16816.F32.BF16 R116, R96, R120, R172 ;  /* 0x000000786074723c */ /* 0x000fe200000418ac */
[----:B------:R-:W-:-:S02]  /*5eb0*/  FADD.FTZ R2, R11, R4 ;  /* 0x000000040b027221 */ /* 0x000fc40000010000 */
[----:B------:R-:W-:Y:S02]  /*5ec0*/  FADD.FTZ R4, R217, R3 ;  /* 0x00000003d9047221 */ /* 0x000fe40000010000 */
[----:B------:R-:W-:-:S03]  /*5ed0*/  FADD.FTZ R3, R10, R2 ;  /* 0x000000020a037221 */ /* 0x000fc60000010000 */
[----:B--2---:R-:W-:Y:S01]  /*5ee0*/  HMMA.16816.F32.BF16 R36, R96, R40, R160 ;  /* 0x000000286024723c */ /* 0x004fe200000418a0 */
[----:B------:R-:W-:Y:S01]  /*5ef0*/  FADD.FTZ R222, R216, R4 ;  /* 0x00000004d8de7221 */ /* 0x000fe20000010000 */
[----:B------:R-:W-:Y:S01]  /*5f00*/  IADD3 R203, R239, -0x2, RZ ;  /* 0xfffffffeefcb7810 */ /* 0x000fe20007ffe0ff */
[----:B------:R-:W-:-:S05]  /*5f10*/  FADD.FTZ R223, R9, R3 ;  /* 0x0000000309df7221 */ /* 0x000fca0000010000 */
        /* <DEDUP_REMOVED lines=13> */
[----:B------:R-:W-:Y:S01]  /*5ff0*/  HMMA.16816.F32.BF16 R96, R96, R6, R12 ;  /* 0x000000066060723c */ /* 0x000fe2000004180c */
[----:B-----5:R-:W-:-:S05]  /*6000*/  IMAD.IADD R2, R20, 0x1, R0 ;  /* 0x0000000114027824 */ /* 0x020fca00078e0200 */
[----:B------:R-:W-:Y:S01]  /*6010*/  IADD3 R0, R2, c[0x0][0x328], RZ ;  /* 0x0000ca0002007a10 */ /* 0x000fe20007ffe0ff */
[----:B------:R-:W-:Y:S05]  /*6020*/  @!P1 BRA `(.L_x_442) ;  /* 0x0000011000009947 */ /* 0x000fea0003800000 */
[C---:B------:R-:W-:Y:S01]  /*6030*/  ISETP.GT.AND P0, PT, R2.reuse, RZ, PT ;  /* 0x000000ff0200720c */ /* 0x040fe20003f04270 */
[----:B------:R-:W-:Y:S01]  /*6040*/  BSSY B0, `(.L_x_443) ;  /* 0x000000d000007945 */ /* 0x000fe20003800000 */
[----:B------:R-:W-:Y:S01]  /*6050*/  IADD3 R3, R2, -0x1, RZ ;  /* 0xffffffff02037810 */ /* 0x000fe20007ffe0ff */
[----:B------:R-:W-:-:S10]  /*6060*/  IMAD.MOV.U32 R4, RZ, RZ, c[0x0][0x32c] ;  /* 0x0000cb00ff047624 */ /* 0x000fd400078e00ff */
[----:B------:R-:W-:Y:S05]  /*6070*/  @P0 BRA `(.L_x_444) ;  /* 0x0000006000000947 */ /* 0x000fea0003800000 */
[----:B------:R-:W-:Y:S01]  /*6080*/  ISETP.NE.AND P0, PT, R4, 0x1, PT ;  /* 0x000000010400780c */ /* 0x000fe20003f05270 */
[----:B------:R-:W-:-:S12]  /*6090*/  IMAD.MOV R2, RZ, RZ, -R2 ;  /* 0x000000ffff027224 */ /* 0x000fd800078e0a02 */
[----:B------:R-:W-:-:S05]  /*60a0*/  @P0 IMAD.HI.U32 R3, R2, c[0x0][0x330], RZ ;  /* 0x0000cc0002030a27 */ /* 0x000fca00078e00ff */
[----:B------:R-:W-:-:S04]  /*60b0*/  @P0 SHF.R.U32.HI R2, RZ, c[0x0][0x334], R3 ;  /* 0x0000cd00ff020a19 */ /* 0x000fc80000011603 */
[----:B------:R-:W-:Y:S01]  /*60c0*/  LOP3.LUT R3, RZ, R2, RZ, 0x33, !PT ;  /* 0x00000002ff037212 */ /* 0x000fe200078e33ff */
[----:B------:R-:W-:Y:S05]  /*60d0*/  BRA `(.L_x_445) ;  /* 0x0000003000007947 */ /* 0x000fea0003800000 */
.L_x_444:
[----:B------:R-:W-:-:S13]  /*60e0*/  ISETP.NE.AND P0, PT, R4, 0x1, PT ;  /* 0x000000010400780c */ /* 0x000fda0003f05270 */
[----:B------:R-:W-:-:S05]  /*60f0*/  @P0 IMAD.HI.U32 R2, R3, c[0x0][0x330], RZ ;  /* 0x0000cc0003020a27 */ /* 0x000fca00078e00ff */
[----:B------:R-:W-:Y:S02]  /*6100*/  @P0 SHF.R.U32.HI R3, RZ, c[0x0][0x334], R2 ;  /* 0x0000cd00ff030a19 */ /* 0x000fe40000011602 */
.L_x_445:
[----:B------:R-:W-:Y:S05]  /*6110*/  BSYNC B0 ;  /* 0x0000000000007941 */ /* 0x000fea0003800000 */
.L_x_443:
[----:B------:R-:W-:-:S05]  /*6120*/  IMAD R3, R3, R4, c[0x0][0x32c] ;  /* 0x0000cb0003037624 */ /* 0x000fca00078e0204 */
[----:B------:R-:W-:-:S04]  /*6130*/  IMNMX R0, R0, R3, PT ;  /* 0x0000000300007217 */ /* 0x000fc80003800200 */
.L_x_442:
[----:B------:R-:W-:-:S04]  /*6140*/  SHF.R.S32.HI R2, RZ, 0x1f, R0 ;  /* 0x0000001fff027819 */ /* 0x000fc80000011400 */
[----:B------:R-:W-:-:S04]  /*6150*/  LEA.HI R0, R2, R0, RZ, 0x6 ;  /* 0x0000000002007211 */ /* 0x000fc800078f30ff */
[----:B------:R-:W-:-:S04]  /*6160*/  SHF.R.S32.HI R0, RZ, 0x6, R0 ;  /* 0x00000006ff007819 */ /* 0x000fc80000011400 */
[----:B------:R-:W-:-:S04]  /*6170*/  IMNMX R227, R206, R0, !PT ;  /* 0x00000000cee37217 */ /* 0x000fc80007800200 */
[----:B------:R-:W-:-:S13]  /*6180*/  ISETP.GE.AND P0, PT, R203, R227, PT ;  /* 0x000000e3cb00720c */ /* 0x000fda0003f06270 */
[----:B------:R-:W-:Y:S05]  /*6190*/  @!P0 BRA `(.L_x_446) ;  /* 0x0000349000008947 */ /* 0x000fea0003800000 */
[----:B------:R-:W-:Y:S02]  /*61a0*/  MOV R126, R8 ;  /* 0x00000008007e7202 */ /* 0x000fe40000000f00 */
[----:B------:R-:W-:Y:S02]  /*61b0*/  MOV R125, R124 ;  /* 0x0000007c007d7202 */ /* 0x000fe40000000f00 */
[----:B------:R-:W-:-:S04]  /*61c0*/  MOV R204, R203 ;  /* 0x000000cb00cc7202 */ /* 0x000fc80000000f00 */
.L_x_455:
[----:B------:R-:W-:Y:S01]  /*61d0*/  ISETP.GT.AND P6, PT, R206, R204, PT ;  /* 0x000000ccce00720c */ /* 0x000fe20003fc4270 */
[----:B------:R-:W-:Y:S04]  /*61e0*/  DEPBAR.LE SB0, 0x0 ;  /* 0x000080000000791a */ /* 0x000fe80000000000 */
[----:B------:R-:W-:Y:S01]  /*61f0*/  WARPSYNC 0xffffffff ;  /* 0xffffffff00007948 */ /* 0x000fe20003800000 */
[----:B------:R-:W-:Y:S07]  /*6200*/  BAR.SYNC.DEFER_BLOCKING 0x0 ;  /* 0x0000000000007b1d */ /* 0x000fee0000010000 */
[----:B------:R-:W-:Y:S01]  /*6210*/  @!P6 SHF.R.S32.HI R0, RZ, 0x1f, R204 ;  /* 0x0000001fff00e819 */ /* 0x000fe200000114cc */
[----:B------:R-:W-:Y:S04]  /*6220*/  @!P6 IMAD.WIDE.U32 R4, R204, c[0x0][0x208], RZ ;  /* 0x00008200cc04ea25 */ /* 0x000fe800078e00ff */
[----:B------:R-:W-:Y:S02]  /*6230*/  @!P6 IMAD R0, R0, c[0x0][0x208], RZ ;  /* 0x000082000000ea24 */ /* 0x000fe400078e02ff */
[----:B------:R-:W-:Y:S02]  /*6240*/  @!P6 IMAD.MOV.U32 R3, RZ, RZ, c[0x0][0x208] ;  /* 0x00008200ff03e624 */ /* 0x000fe400078e00ff */
[----:B------:R-:W-:Y:S02]  /*6250*/  @!P6 IMAD R0, R204, c[0x0][0x20c], R0 ;  /* 0x00008300cc00ea24 */ /* 0x000fe400078e0200 */
[C---:B------:R-:W-:Y:S02]  /*6260*/  @!P6 IMAD.SHL.U32 R2, R4.reuse, 0x40, RZ ;  /* 0x000000400402e824 */ /* 0x040fe400078e00ff */
[----:B------:R-:W-:Y:S02]  /*6270*/  @!P6 IMAD.IADD R0, R5, 0x1, R0 ;  /* 0x000000010500e824 */ /* 0x000fe400078e0200 */
[----:B------:R-:W-:Y:S01]  /*6280*/  @!P6 IMAD.MOV.U32 R5, RZ, RZ, c[0x0][0x20c] ;  /* 0x00008300ff05e624 */ /* 0x000fe200078e00ff */
[C---:B------:R-:W-:Y:S01]  /*6290*/  @!P6 LEA R12, P0, R3.reuse, R2, 0x5 ;  /* 0x00000002030ce211 */ /* 0x040fe200078028ff */
[----:B------:R-:W-:Y:S01]  /*62a0*/  LDSM.16.M88.4 R32, [R187] ;  /* 0x00000000bb20783b */ /* 0x000fe20000000200 */
[----:B------:R-:W-:Y:S01]  /*62b0*/  @!P6 SHF.L.U64.HI R0, R4, 0x6, R0 ;  /* 0x000000060400e819 */ /* 0x000fe20000010200 */
[----:B------:R-:W-:Y:S02]  /*62c0*/  ULDC UR4, c[0x0][0x324] ;  /* 0x0000c90000047ab9 */ /* 0x000fe40000000800 */
[----:B------:R-:W-:Y:S01]  /*62d0*/  ULOP3.LUT UR4, URZ, UR4, URZ, 0x33, !UPT ;  /* 0x000000043f047292 */ /* 0x000fe2000f8e333f */
[----:B------:R-:W-:Y:S01]  /*62e0*/  @!P6 LEA.HI.X R3, R3, R0, R5, 0x5, P0 ;  /* 0x000000000303e211 */ /* 0x000fe200000f2c05 */
[----:B------:R-:W1:Y:S01]  /*62f0*/  LDSM.16.M88.4 R8, [R180] ;  /* 0x00000000b408783b */ /* 0x000e620000000200 */
[----:B------:R-:W-:Y:S04]  /*6300*/  @!P6 IADD3 R4, P0, R2, R210, RZ ;  /* 0x000000d20204e210 */ /* 0x000fe80007f1e0ff */
[----:B------:R-:W2:Y:S01]  /*6310*/  LDSM.16.M88.4 R16, [R180+0x800] ;  /* 0x00080000b410783b */ /* 0x000ea20000000200 */
[--C-:B------:R-:W-:Y:S01]  /*6320*/  @!P6 IMAD.X R5, R0, 0x1, R212.reuse, P0 ;  /* 0x000000010005e824 */ /* 0x100fe200000e06d4 */
[C---:B------:R-:W-:Y:S03]  /*6330*/  @!P6 LEA R22, P0, R4.reuse, c[0x0][0x1f8], 0x1 ;  /* 0x00007e000416ea11 */ /* 0x040fe600078008ff */
[----:B------:R-:W3:Y:S01]  /*6340*/  LDSM.16.M88.4 R24, [R180+0x1000] ;  /* 0x00100000b418783b */ /* 0x000ee20000000200 */
[----:B------:R-:W-:Y:S02]  /*6350*/  @!P6 LEA.HI.X R23, R4, c[0x0][0x1fc], R5, 0x1, P0 ;  /* 0x00007f000417ea11 */ /* 0x000fe400000f0c05 */
[----:B------:R-:W-:Y:S02]  /*6360*/  @!P6 IADD3 R6, P0, R210, 0x40, RZ ;  /* 0x00000040d206e810 */ /* 0x000fe40007f1e0ff */
[----:B------:R-:W4:Y:S03]  /*6370*/  LDSM.16.M88.4 R136, [R180+0x1800] ;  /* 0x00180000b488783b */ /* 0x000f260000000200 */
[--C-:B------:R-:W-:Y:S01]  /*6380*/  @!P6 IMAD.X R5, RZ, RZ, R212.reuse, P0 ;  /* 0x000000ffff05e224 */ /* 0x100fe200000e06d4 */
[----:B------:R-:W-:Y:S01]  /*6390*/  @!P6 IADD3 R4, P0, R2, R6, RZ ;  /* 0x000000060204e210 */ /* 0x000fe20007f1e0ff */
[----:B------:R-:W-:Y:S04]  /*63a0*/  LDSM.16.M88.4 R140, [R188] ;  /* 0x00000000bc8c783b */ /* 0x000fe80000000200 */
[----:B------:R-:W-:Y:S01]  /*63b0*/  @!P6 IMAD.X R7, R0, 0x1, R5, P0 ;  /* 0x000000010007e824 */ /* 0x000fe200000e0605 */
[C---:B------:R-:W-:Y:S01]  /*63c0*/  @!P6 LEA R162, P0, R4.reuse, c[0x0][0x1f8], 0x1 ;  /* 0x00007e0004a2ea11 */ /* 0x040fe200078008ff */
[----:B------:R-:W5:Y:S03]  /*63d0*/  LDSM.16.M88.4 R144, [R191] ;  /* 0x00000000bf90783b */ /* 0x000f660000000200 */
[----:B------:R-:W-:Y:S02]  /*63e0*/  @!P6 LEA.HI.X R163, R4, c[0x0][0x1fc], R7, 0x1, P0 ;  /* 0x00007f0004a3ea11 */ /* 0x000fe400000f0c07 */
[----:B------:R-:W-:Y:S01]  /*63f0*/  @!P6 IADD3 R4, P0, R210, 0x80, RZ ;  /* 0x00000080d204e810 */ /* 0x000fe20007f1e0ff */
[----:B------:R-:W2:Y:S04]  /*6400*/  LDSM.16.M88.4 R148, [R202] ;  /* 0x00000000ca94783b */ /* 0x000ea80000000200 */
[----:B------:R-:W-:Y:S01]  /*6410*/  @!P6 IMAD.X R13, RZ, RZ, R212, P0 ;  /* 0x000000ffff0de224 */ /* 0x000fe200000e06d4 */
[----:B------:R-:W-:Y:S01]  /*6420*/  @!P6 IADD3 R2, P0, R2, R4, RZ ;  /* 0x000000040202e210 */ /* 0x000fe20007f1e0ff */
[----:B------:R-:W3:Y:S04]  /*6430*/  LDSM.16.M88.4 R152, [R201] ;  /* 0x00000000c998783b */ /* 0x000ee80000000200 */
[----:B------:R-:W-:Y:S01]  /*6440*/  @!P6 IMAD.X R0, R0, 0x1, R13, P0 ;  /* 0x000000010000e824 */ /* 0x000fe200000e060d */
[C---:B------:R-:W-:Y:S01]  /*6450*/  @!P6 LEA R160, P0, R2.reuse, c[0x0][0x1f8], 0x1 ;  /* 0x00007e0002a0ea11 */ /* 0x040fe200078008ff */
[----:B------:R-:W3:Y:S03]  /*6460*/  LDSM.16.M88.4 R156, [R200] ;  /* 0x00000000c89c783b */ /* 0x000ee60000000200 */
[----:B------:R-:W-:Y:S02]  /*6470*/  @!P6 LEA.HI.X R161, R2, c[0x0][0x1fc], R0, 0x1, P0 ;  /* 0x00007f0002a1ea11 */ /* 0x000fe400000f0c00 */
[C---:B------:R-:W-:Y:S01]  /*6480*/  @!P6 IADD3 R2, P0, R12.reuse, R6, RZ ;  /* 0x000000060c02e210 */ /* 0x040fe20007f1e0ff */
[----:B------:R-:W-:Y:S01]  /*6490*/  @!PT LDS RZ, [RZ] ;  /* 0x00000000fffff984 */ /* 0x000fe20000000800 */
[----:B------:R-:W-:Y:S01]  /*64a0*/  @!PT LDS RZ, [RZ] ;  /* 0x00000000fffff984 */ /* 0x000fe20000000800 */
[----:B------:R-:W-:Y:S01]  /*64b0*/  @!PT LDS RZ, [RZ] ;  /* 0x00000000fffff984 */ /* 0x000fe20000000800 */
[----:B------:R3:W-:Y:S04]  /*64c0*/  @!P6 LDGSTS.E.BYPASS.LTC128B.128 [R205+0x100], [R22.64], !P5 ;  /* 0x0010000016cdefae */ /* 0x0007e8000e901d46 */
[C---:B------:R-:W-:Y:S01]  /*64d0*/  @!P6 IMAD.X R21, R3.reuse, 0x1, R5, P0 ;  /* 0x000000010315e824 */ /* 0x040fe200000e0605 */
[C---:B------:R-:W-:Y:S01]  /*64e0*/  @!P6 IADD3 R20, P0, R12.reuse, R4, RZ ;  /* 0x000000040c14e210 */ /* 0x040fe20007f1e0ff */
[----:B------:R3:W-:Y:S01]  /*64f0*/  @!P6 LDGSTS.E.BYPASS.LTC128B.128 [R205+0x2100], [R162.64], !P4 ;  /* 0x02100000a2cdefae */ /* 0x0007e2000e101d46 */
[C---:B-1----:R-:W-:Y:S03]  /*6500*/  HMMA.16816.F32.BF16 R4, R32.reuse, R8, RZ ;  /* 0x000000082004723c */ /* 0x042fe600000418ff */
[C---:B------:R-:W-:Y:S01]  /*6510*/  @!P6 IMAD.X R124, R3.reuse, 0x1, R13, P0 ;  /* 0x00000001037ce824 */ /* 0x040fe200000e060d */
[----:B------:R-:W-:Y:S01]  /*6520*/  @!P6 IADD3 R0, P0, R12, R210, RZ ;  /* 0x000000d20c00e210 */ /* 0x000fe20007f1e0ff */
[----:B------:R1:W-:Y:S03]  /*6530*/  @!P6 LDGSTS.E.BYPASS.LTC128B.128 [R205+0x4100], [R160.64], !P3 ;  /* 0x04100000a0cdefae */ /* 0x0003e6000d901d46 */
[C---:B------:R-:W-:Y:S01]  /*6540*/  HMMA.16816.F32.BF16 R8, R32.reuse, R10, RZ ;  /* 0x0000000a2008723c */ /* 0x040fe200000418ff */
[----:B------:R-:W-:Y:S03]  /*6550*/  @!P6 IMAD.X R3, R3, 0x1, R212, P0 ;  /* 0x000000010303e824 */ /* 0x000fe600000e06d4 */
[C---:B------:R-:W-:Y:S04]  /*6560*/  @!P6 LEA R28, P0, R0.reuse, c[0x0][0x1f8], 0x1 ;  /* 0x00007e00001cea11 */ /* 0x040fe800078008ff */
[C---:B--2---:R-:W-:Y:S01]  /*6570*/  HMMA.16816.F32.BF16 R12, R32.reuse, R16, RZ ;  /* 0x00000010200c723c */ /* 0x044fe200000418ff */
[----:B------:R-:W-:Y:S03]  /*6580*/  @!P6 LEA.HI.X R29, R0, c[0x0][0x1fc], R3, 0x1, P0 ;  /* 0x00007f00001dea11 */ /* 0x000fe600000f0c03 */
[C---:B------:R-:W-:Y:S02]  /*6590*/  @!P6 LEA R30, P0, R2.reuse, c[0x0][0x1f8], 0x1 ;  /* 0x00007e00021eea11 */ /* 0x040fe400078008ff */
[----:B------:R4:W-:Y:S02]  /*65a0*/  @!P6 LDGSTS.E.BYPASS.LTC128B.128 [R205+0x1100], [R28.64], !P5 ;  /* 0x011000001ccdefae */ /* 0x0009e4000e901d46 */
[C---:B------:R-:W-:Y:S01]  /*65b0*/  HMMA.16816.F32.BF16 R16, R32.reuse, R18, RZ ;  /* 0x000000122010723c */ /* 0x040fe200000418ff */
[----:B------:R-:W-:Y:S03]  /*65c0*/  @!P6 LEA.HI.X R31, R2, c[0x0][0x1fc], R21, 0x1, P0 ;  /* 0x00007f00021fea11 */ /* 0x000fe600000f0c15 */
[C---:B------:R-:W-:Y:S02]  /*65d0*/  @!P6 LEA R2, P0, R20.reuse, c[0x0][0x1f8], 0x1 ;  /* 0x00007e001402ea11 */ /* 0x040fe400078008ff */
[----:B------:R4:W-:Y:S02]  /*65e0*/  @!P6 LDGSTS.E.BYPASS.LTC128B.128 [R205+0x3100], [R30.64], !P4 ;  /* 0x031000001ecdefae */ /* 0x0009e4000e101d46 */
[----:B------:R-:W-:Y:S02]  /*65f0*/  @!P6 LEA.HI.X R3, R20, c[0x0][0x1fc], R124, 0x1, P0 ;  /* 0x00007f001403ea11 */ /* 0x000fe400000f0c7c */
[C---:B---3--:R-:W-:Y:S03]  /*6600*/  HMMA.16816.F32.BF16 R20, R32.reuse, R24, RZ ;  /* 0x000000182014723c */ /* 0x048fe600000418ff */
[----:B------:R2:W-:Y:S01]  /*6610*/  @!P6 LDGSTS.E.BYPASS.LTC128B.128 [R205+0x5100], [R2.64], !P3 ;  /* 0x0510000002cdefae */ /* 0x0005e2000d901d46 */
[C---:B------:R-:W-:Y:S04]  /*6620*/  ISETP.GT.AND P6, PT, R204.reuse, R206, PT ;  /* 0x000000cecc00720c */ /* 0x040fe80003fc4270 */
[C---:B------:R-:W-:Y:S01]  /*6630*/  HMMA.16816.F32.BF16 R24, R32.reuse, R26, RZ ;  /* 0x0000001a2018723c */ /* 0x040fe200000418ff */
[----:B-1----:R-:W-:Y:S05]  /*6640*/  LDSM.16.M88.4 R160, [R190] ;  /* 0x00000000bea0783b */ /* 0x002fea0000000200 */
[----:B------:R-:W0:Y:S03]  /*6650*/  LDGDEPBAR ;  /* 0x00000000000079af */ /* 0x000e260000000000 */
[----:B------:R-:W-:Y:S02]  /*6660*/  @P6 IMAD.MOV.U32 R127, RZ, RZ, c[0x0][0x1e4] ;  /* 0x00007900ff7f6624 */ /* 0x000fe400078e00ff */
[----:B------:R-:W1:Y:S01]  /*6670*/  LDSM.16.M88.4 R164, [R186] ;  /* 0x00000000baa4783b */ /* 0x000e620000000200 */
[----:B------:R-:W-:Y:S01]  /*6680*/  @P6 IMAD.MOV.U32 R124, RZ, RZ, c[0x0][0x1e0] ;  /* 0x00007800ff7c6624 */ /* 0x000fe200078e00ff */
[C---:B----4-:R-:W-:Y:S03]  /*6690*/  HMMA.16816.F32.BF16 R28, R32.reuse, R136, RZ ;  /* 0x00000088201c723c */ /* 0x050fe600000418ff */
[----:B------:R-:W-:Y:S05]  /*66a0*/  LDSM.16.M88.4 R168, [R186+0x1800] ;  /* 0x00180000baa8783b */ /* 0x000fea0000000200 */
[----:B------:R-:W-:Y:S01]  /*66b0*/  LDSM.16.M88.4 R172, [R189] ;  /* 0x00000000bdac783b */ /* 0x000fe20000000200 */
[----:B--2---:R-:W-:Y:S01]  /*66c0*/  @P6 IADD3 R2, R204, -0x1, RZ ;  /* 0xffffffffcc026810 */ /* 0x004fe20007ffe0ff */
[----:B------:R-:W-:Y:S03]  /*66d0*/  HMMA.16816.F32.BF16 R32, R32, R138, RZ ;  /* 0x0000008a2020723c */ /* 0x000fe600000418ff */
[----:B------:R-:W2:Y:S01]  /*66e0*/  LDSM.16.M88.4 R136, [R186+0x800] ;  /* 0x00080000ba88783b */ /* 0x000ea20000000200 */
[----:B------:R-:W-:Y:S04]  /*66f0*/  @P6 SHF.R.S32.HI R0, RZ, 0x1f, R2 ;  /* 0x0000001fff006819 */ /* 0x000fe80000011402 */
[C---:B-----5:R-:W-:Y:S01]  /*6700*/  HMMA.16816.F32.BF16 R4, R140.reuse, R144, R4 ;  /* 0x000000908c04723c */ /* 0x060fe20000041804 */
[----:B------:R-:W-:Y:S04]  /*6710*/  LDSM.16.M88.4 R176, [R183] ;  /* 0x00000000b7b0783b */ /* 0x000fe80000000200 */
[----:B------:R-:W-:Y:S03]  /*6720*/  @P6 IMAD R0, R0, c[0x0][0x1e0], RZ ;  /* 0x0000780000006a24 */ /* 0x000fe600078e02ff */
[C---:B------:R-:W-:Y:S01]  /*6730*/  HMMA.16816.F32.BF16 R8, R140.reuse, R146, R8 ;  /* 0x000000928c08723c */ /* 0x040fe20000041808 */
[----:B------:R-:W3:Y:S03]  /*6740*/  LDSM.16.M88.4 R144, [R186+0x1000] ;  /* 0x00100000ba90783b */ /* 0x000ee60000000200 */
[C---:B------:R-:W-:Y:S02]  /*6750*/  @P6 IMAD R0, R2.reuse, c[0x0][0x1e4], R0 ;  /* 0x0000790002006a24 */ /* 0x040fe400078e0200 */
[----:B------:R-:W-:Y:S02]  /*6760*/  @P6 IMAD.WIDE.U32 R2, R2, c[0x0][0x1e0], RZ ;  /* 0x0000780002026a25 */ /* 0x000fe400078e00ff */
[C---:B------:R-:W-:Y:S04]  /*6770*/  HMMA.16816.F32.BF16 R12, R140.reuse, R148, R12 ;  /* 0x000000948c0c723c */ /* 0x040fe8000004180c */
[----:B------:R-:W-:Y:S02]  /*6780*/  @P6 IMAD.IADD R3, R3, 0x1, R0 ;  /* 0x0000000103036824 */ /* 0x000fe400078e0200 */
[C---:B------:R-:W-:Y:S02]  /*6790*/  @P6 IMAD.SHL.U32 R0, R2.reuse, 0x40, RZ ;  /* 0x0000004002006824 */ /* 0x040fe400078e00ff */
[C---:B------:R-:W-:Y:S01]  /*67a0*/  HMMA.16816.F32.BF16 R16, R140.reuse, R150, R16 ;  /* 0x000000968c10723c */ /* 0x040fe20000041810 */
[----:B------:R-:W-:Y:S03]  /*67b0*/  LDSM.16.M88.4 R148, [R183+0x1000] ;  /* 0x00100000b794783b */ /* 0x000fe60000000200 */
[----:B------:R-:W-:Y:S02]  /*67c0*/  @P6 SHF.L.U64.HI R2, R2, 0x6, R3 ;  /* 0x0000000602026819 */ /* 0x000fe40000010203 */
[C---:B------:R-:W-:Y:S02]  /*67d0*/  @P6 LEA R3, P0, R124.reuse, R0, 0x5 ;  /* 0x000000007c036211 */ /* 0x040fe400078028ff */
[C---:B------:R-:W-:Y:S04]  /*67e0*/  HMMA.16816.F32.BF16 R20, R140.reuse, R152, R20 ;  /* 0x000000988c14723c */ /* 0x040fe80000041814 */
[----:B------:R-:W-:Y:S02]  /*67f0*/  @P6 LEA.HI.X R124, R124, R2, R127, 0x5, P0 ;  /* 0x000000027c7c6211 */ /* 0x000fe400000f2c7f */
[----:B------:R-:W-:Y:S02]  /*6800*/  @P6 IADD3 R127, P0, R0, R208, RZ ;  /* 0x000000d0007f6210 */ /* 0x000fe40007f1e0ff */
[C---:B------:R-:W-:Y:S01]  /*6810*/  HMMA.16816.F32.BF16 R24, R140.reuse, R154, R24 ;  /* 0x0000009a8c18723c */ /* 0x040fe20000041818 */
[----:B------:R-:W-:Y:S07]  /*6820*/  LDSM.16.M88.4 R152, [R180+0x2000] ;  /* 0x00200000b498783b */ /* 0x000fee0000000200 */
[C---:B------:R-:W-:Y:S08]  /*6830*/  HMMA.16816.F32.BF16 R28, R140.reuse, R156, R28 ;  /* 0x0000009c8c1c723c */ /* 0x040ff0000004181c */
[----:B------:R-:W-:Y:S01]  /*6840*/  HMMA.16816.F32.BF16 R32, R140, R158, R32 ;  /* 0x0000009e8c20723c */ /* 0x000fe20000041820 */
[----:B------:R-:W4:Y:S05]  /*6850*/  LDSM.16.M88.4 R140, [R183+0x800] ;  /* 0x00080000b78c783b */ /* 0x000f2a0000000200 */
[----:B------:R-:W-:Y:S02]  /*6860*/  LDSM.16.M88.4 R156, [R180+0x2800] ;  /* 0x00280000b49c783b */ /* 0x000fe40000000200 */
[C---:B-1----:R-:W-:Y:S08]  /*6870*/  HMMA.16816.F32.BF16 R4, R160.reuse, R164, R4 ;  /* 0x000000a4a004723c */ /* 0x042ff00000041804 */
[C---:B------:R-:W-:Y:S01]  /*6880*/  HMMA.16816.F32.BF16 R8, R160.reuse, R166, R8 ;  /* 0x000000a6a008723c */ /* 0x040fe20000041808 */
[----:B------:R-:W-:Y:S07]  /*6890*/  LDSM.16.M88.4 R164, [R199] ;  /* 0x00000000c7a4783b */ /* 0x000fee0000000200 */
[C---:B--2---:R-:W-:Y:S08]  /*68a0*/  HMMA.16816.F32.BF16 R12, R160.reuse, R136, R12 ;  /* 0x00000088a00c723c */ /* 0x044ff0000004180c */
[C---:B------:R-:W-:Y:S01]  /*68b0*/  HMMA.16816.F32.BF16 R16, R160.reuse, R138, R16 ;  /* 0x0000008aa010723c */ /* 0x040fe20000041810 */
[----:B------:R-:W1:Y:S07]  /*68c0*/  LDSM.16.M88.4 R136, [R183+0x1800] ;  /* 0x00180000b788783b */ /* 0x000e6e0000000200 */
[C---:B---3--:R-:W-:Y:S08]  /*68d0*/  HMMA.16816.F32.BF16 R20, R160.reuse, R144, R20 ;  /* 0x00000090a014723c */ /* 0x048ff00000041814 */
[C---:B------:R-:W-:Y:S01]  /*68e0*/  HMMA.16816.F32.BF16 R24, R160.reuse, R146, R24 ;  /* 0x00000092a018723c */ /* 0x040fe20000041818 */
[----:B------:R-:W2:Y:S07]  /*68f0*/  LDSM.16.M88.4 R144, [R187+0x4000] ;  /* 0x00400000bb90783b */ /* 0x000eae0000000200 */
[C---:B------:R-:W-:Y:S08]  /*6900*/  HMMA.16816.F32.BF16 R28, R160.reuse, R168, R28 ;  /* 0x000000a8a01c723c */ /* 0x040ff0000004181c */
[----:B------:R-:W-:Y:S01]  /*6910*/  HMMA.16816.F32.BF16 R32, R160, R170, R32 ;  /* 0x000000aaa020723c */ /* 0x000fe20000041820 */
[----:B------:R-:W3:Y:S05]  /*6920*/  LDSM.16.M88.4 R160, [R180+0x3000] ;  /* 0x00300000b4a0783b */ /* 0x000eea0000000200 */
[----:B------:R-:W-:Y:S02]  /*6930*/  LDSM.16.M88.4 R168, [R180+0x4000] ;  /* 0x00400000b4a8783b */ /* 0x000fe40000000200 */
[C---:B------:R-:W-:Y:S08]  /*6940*/  HMMA.16816.F32.BF16 R4, R172.reuse, R176, R4 ;  /* 0x000000b0ac04723c */ /* 0x040ff00000041804 */
[C---:B------:R-:W-:Y:S08]  /*6950*/  HMMA.16816.F32.BF16 R8, R172.reuse, R178, R8 ;  /* 0x000000b2ac08723c */ /* 0x040ff00000041808 */
[C---:B----4-:R-:W-:Y:S08]  /*6960*/  HMMA.16816.F32.BF16 R12, R172.reuse, R140, R12 ;  /* 0x0000008cac0c723c */ /* 0x050ff0000004180c */
[C---:B------:R-:W-:Y:S01]  /*6970*/  HMMA.16816.F32.BF16 R16, R172.reuse, R142, R16 ;  /* 0x0000008eac10723c */ /* 0x040fe20000041810 */
[----:B------:R-:W4:Y:S07]  /*6980*/  LDSM.16.M88.4 R140, [R180+0x3800] ;  /* 0x00380000b48c783b */ /* 0x000f2e0000000200 */
[C---:B------:R-:W-:Y:S08]  /*6990*/  HMMA.16816.F32.BF16 R20, R172.reuse, R148, R20 ;  /* 0x00000094ac14723c */ /* 0x040ff00000041814 */
[C---:B------:R-:W-:Y:S01]  /*69a0*/  HMMA.16816.F32.BF16 R24, R172.reuse, R150, R24 ;  /* 0x00000096ac18723c */ /* 0x040fe20000041818 */
[----:B------:R-:W5:Y:S07]  /*69b0*/  LDSM.16.M88.4 R148, [R188+0x4000] ;  /* 0x00400000bc94783b */ /* 0x000f6e0000000200 */
[C---:B-1----:R-:W-:Y:S08]  /*69c0*/  HMMA.16816.F32.BF16 R28, R172.reuse, R136, R28 ;  /* 0x00000088ac1c723c */ /* 0x042ff0000004181c */
[----:B------:R-:W-:Y:S01]  /*69d0*/  HMMA.16816.F32.BF16 R32, R172, R138, R32 ;  /* 0x0000008aac20723c */ /* 0x000fe20000041820 */
[----:B------:R-:W1:Y:S07]  /*69e0*/  LDSM.16.M88.4 R136, [R198] ;  /* 0x00000000c688783b */ /* 0x000e6e0000000200 */
[C---:B--2---:R-:W-:Y:S08]  /*69f0*/  HMMA.16816.F32.BF16 R4, R144.reuse, R152, R4 ;  /* 0x000000989004723c */ /* 0x044ff00000041804 */
[C---:B------:R-:W-:Y:S01]  /*6a00*/  HMMA.16816.F32.BF16 R8, R144.reuse, R154, R8 ;  /* 0x0000009a9008723c */ /* 0x040fe20000041808 */
[----:B------:R-:W2:Y:S07]  /*6a10*/  LDSM.16.M88.4 R152, [R197] ;  /* 0x00000000c598783b */ /* 0x000eae0000000200 */
[C---:B------:R-:W-:Y:S08]  /*6a20*/  HMMA.16816.F32.BF16 R12, R144.reuse, R156, R12 ;  /* 0x0000009c900c723c */ /* 0x040ff0000004180c */
[C---:B------:R-:W-:Y:S01]  /*6a30*/  HMMA.16816.F32.BF16 R16, R144.reuse, R158, R16 ;  /* 0x0000009e9010723c */ /* 0x040fe20000041810 */
[----:B------:R-:W-:Y:S07]  /*6a40*/  LDSM.16.M88.4 R156, [R186+0x2000] ;  /* 0x00200000ba9c783b */ /* 0x000fee0000000200 */
[C---:B---3--:R-:W-:Y:S08]  /*6a50*/  HMMA.16816.F32.BF16 R20, R144.reuse, R160, R20 ;  /* 0x000000a09014723c */ /* 0x048ff00000041814 */
[C---:B------:R-:W-:Y:S01]  /*6a60*/  HMMA.16816.F32.BF16 R24, R144.reuse, R162, R24 ;  /* 0x000000a29018723c */ /* 0x040fe20000041818 */
[----:B------:R-:W-:Y:S07]  /*6a70*/  LDSM.16.M88.4 R160, [R186+0x2800] ;  /* 0x00280000baa0783b */ /* 0x000fee0000000200 */
[C---:B----4-:R-:W-:Y:S08]  /*6a80*/  HMMA.16816.F32.BF16 R28, R144.reuse, R140, R28 ;  /* 0x0000008c901c723c */ /* 0x050ff0000004181c */
[----:B------:R-:W-:Y:S01]  /*6a90*/  HMMA.16816.F32.BF16 R32, R144, R142, R32 ;  /* 0x0000008e9020723c */ /* 0x000fe20000041820 */
[----:B------:R-:W3:Y:S05]  /*6aa0*/  LDSM.16.M88.4 R140, [R196] ;  /* 0x00000000c48c783b */ /* 0x000eea0000000200 */
[----:B------:R-:W4:Y:S02]  /*6ab0*/  LDSM.16.M88.4 R144, [R190+0x4000] ;  /* 0x00400000be90783b */ /* 0x000f240000000200 */
[C---:B-----5:R-:W-:Y:S08]  /*6ac0*/  HMMA.16816.F32.BF16 R4, R148.reuse, R164, R4 ;  /* 0x000000a49404723c */ /* 0x060ff00000041804 */
[C---:B------:R-:W-:Y:S01]  /*6ad0*/  HMMA.16816.F32.BF16 R8, R148.reuse, R166, R8 ;  /* 0x000000a69408723c */ /* 0x040fe20000041808 */
[----:B------:R-:W5:Y:S07]  /*6ae0*/  LDSM.16.M88.4 R164, [R186+0x3000] ;  /* 0x00300000baa4783b */ /* 0x000f6e0000000200 */
[C---:B-1----:R-:W-:Y:S08]  /*6af0*/  HMMA.16816.F32.BF16 R12, R148.reuse, R136, R12 ;  /* 0x00000088940c723c */ /* 0x042ff0000004180c */
[C---:B------:R-:W-:Y:S01]  /*6b00*/  HMMA.16816.F32.BF16 R16, R148.reuse, R138, R16 ;  /* 0x0000008a9410723c */ /* 0x040fe20000041810 */
[----:B------:R-:W1:Y:S07]  /*6b10*/  LDSM.16.M88.4 R136, [R186+0x3800] ;  /* 0x00380000ba88783b */ /* 0x000e6e0000000200 */
[C---:B--2---:R-:W-:Y:S08]  /*6b20*/  HMMA.16816.F32.BF16 R20, R148.reuse, R152, R20 ;  /* 0x000000989414723c */ /* 0x044ff00000041814 */
[C---:B------:R-:W-:Y:S01]  /*6b30*/  HMMA.16816.F32.BF16 R24, R148.reuse, R154, R24 ;  /* 0x0000009a9418723c */ /* 0x040fe20000041818 */
[----:B------:R-:W-:Y:S07]  /*6b40*/  LDSM.16.M88.4 R152, [R183+0x2800] ;  /* 0x00280000b798783b */ /* 0x000fee0000000200 */
[C---:B---3--:R-:W-:Y:S08]  /*6b50*/  HMMA.16816.F32.BF16 R28, R148.reuse, R140, R28 ;  /* 0x0000008c941c723c */ /* 0x048ff0000004181c */
[----:B------:R-:W-:Y:S01]  /*6b60*/  HMMA.16816.F32.BF16 R32, R148, R142, R32 ;  /* 0x0000008e9420723c */ /* 0x000fe20000041820 */
[----:B------:R-:W-:Y:S05]  /*6b70*/  LDSM.16.M88.4 R140, [R189+0x4000] ;  /* 0x00400000bd8c783b */ /* 0x000fea0000000200 */
[----:B------:R-:W2:Y:S02]  /*6b80*/  LDSM.16.M88.4 R148, [R183+0x2000] ;  /* 0x00200000b794783b */ /* 0x000ea40000000200 */
[C---:B----4-:R-:W-:Y:S08]  /*6b90*/  HMMA.16816.F32.BF16 R4, R144.reuse, R156, R4 ;  /* 0x0000009c9004723c */ /* 0x050ff00000041804 */
[C---:B------:R-:W-:Y:S01]  /*6ba0*/  HMMA.16816.F32.BF16 R8, R144.reuse, R158, R8 ;  /* 0x0000009e9008723c */ /* 0x040fe20000041808 */
[----:B------:R-:W3:Y:S07]  /*6bb0*/  LDSM.16.M88.4 R156, [R183+0x3000] ;  /* 0x00300000b79c783b */ /* 0x000eee0000000200 */
[C---:B------:R-:W-:Y:S08]  /*6bc0*/  HMMA.16816.F32.BF16 R12, R144.reuse, R160, R12 ;  /* 0x000000a0900c723c */ /* 0x040ff0000004180c */
[C---:B------:R-:W-:Y:S01]  /*6bd0*/  HMMA.16816.F32.BF16 R16, R144.reuse, R162, R16 ;  /* 0x000000a29010723c */ /* 0x040fe20000041810 */
[----:B------:R-:W4:Y:S07]  /*6be0*/  LDSM.16.M88.4 R160, [R183+0x3800] ;  /* 0x00380000b7a0783b */ /* 0x000f2e0000000200 */
[C---:B-----5:R-:W-:Y:S08]  /*6bf0*/  HMMA.16816.F32.BF16 R20, R144.reuse, R164, R20 ;  /* 0x000000a49014723c */ /* 0x060ff00000041814 */
[C---:B------:R-:W-:Y:S01]  /*6c00*/  HMMA.16816.F32.BF16 R24, R144.reuse, R166, R24 ;  /* 0x000000a69018723c */ /* 0x040fe20000041818 */
[----:B------:R-:W5:Y:S07]  /*6c10*/  LDSM.16.M88.4 R164, [R187+0x8000] ;  /* 0x00800000bba4783b */ /* 0x000f6e0000000200 */
[C---:B-1----:R-:W-:Y:S08]  /*6c20*/  HMMA.16816.F32.BF16 R28, R144.reuse, R136, R28 ;  /* 0x00000088901c723c */ /* 0x042ff0000004181c */
[----:B------:R-:W-:Y:S01]  /*6c30*/  HMMA.16816.F32.BF16 R32, R144, R138, R32 ;  /* 0x0000008a9020723c */ /* 0x000fe20000041820 */
[----:B------:R-:W1:Y:S05]  /*6c40*/  LDSM.16.M88.4 R136, [R180+0x4800] ;  /* 0x00480000b488783b */ /* 0x000e6a0000000200 */
[----:B------:R-:W1:Y:S02]  /*6c50*/  LDSM.16.M88.4 R144, [R180+0x5000] ;  /* 0x00500000b490783b */ /* 0x000e640000000200 */
[C---:B--2---:R-:W-:Y:S08]  /*6c60*/  HMMA.16816.F32.BF16 R4, R140.reuse, R148, R4 ;  /* 0x000000948c04723c */ /* 0x044ff00000041804 */
[C---:B------:R-:W-:Y:S01]  /*6c70*/  HMMA.16816.F32.BF16 R8, R140.reuse, R150, R8 ;  /* 0x000000968c08723c */ /* 0x040fe20000041808 */
[----:B------:R-:W-:Y:S07]  /*6c80*/  LDSM.16.M88.4 R148, [R188+0x8000] ;  /* 0x00800000bc94783b */ /* 0x000fee0000000200 */
[C---:B------:R-:W-:Y:S08]  /*6c90*/  HMMA.16816.F32.BF16 R12, R140.reuse, R152, R12 ;  /* 0x000000988c0c723c */ /* 0x040ff0000004180c */
[C---:B------:R-:W-:Y:S01]  /*6ca0*/  HMMA.16816.F32.BF16 R16, R140.reuse, R154, R16 ;  /* 0x0000009a8c10723c */ /* 0x040fe20000041810 */
[----:B------:R-:W-:Y:S07]  /*6cb0*/  LDSM.16.M88.4 R152, [R195] ;  /* 0x00000000c398783b */ /* 0x000fee0000000200 */
[C---:B---3--:R-:W-:Y:S08]  /*6cc0*/  HMMA.16816.F32.BF16 R20, R140.reuse, R156, R20 ;  /* 0x0000009c8c14723c */ /* 0x048ff00000041814 */
[C---:B------:R-:W-:Y:S01]  /*6cd0*/  HMMA.16816.F32.BF16 R24, R140.reuse, R158, R24 ;  /* 0x0000009e8c18723c */ /* 0x040fe20000041818 */
[----:B------:R-:W-:Y:S07]  /*6ce0*/  LDSM.16.M88.4 R156, [R194] ;  /* 0x00000000c29c783b */ /* 0x000fee0000000200 */
[C---:B----4-:R-:W-:Y:S08]  /*6cf0*/  HMMA.16816.F32.BF16 R28, R140.reuse, R160, R28 ;  /* 0x000000a08c1c723c */ /* 0x050ff0000004181c */
[----:B------:R-:W-:Y:S01]  /*6d00*/  HMMA.16816.F32.BF16 R32, R140, R162, R32 ;  /* 0x000000a28c20723c */ /* 0x000fe20000041820 */
[----:B------:R-:W2:Y:S05]  /*6d10*/  LDSM.16.M88.4 R140, [R180+0x5800] ;  /* 0x00580000b48c783b */ /* 0x000eaa0000000200 */
[----:B------:R-:W3:Y:S02]  /*6d20*/  LDSM.16.M88.4 R160, [R193] ;  /* 0x00000000c1a0783b */ /* 0x000ee40000000200 */
[C---:B-----5:R-:W-:Y:S08]  /*6d30*/  HMMA.16816.F32.BF16 R4, R164.reuse, R168, R4 ;  /* 0x000000a8a404723c */ /* 0x060ff00000041804 */
[C---:B------:R-:W-:Y:S01]  /*6d40*/  HMMA.16816.F32.BF16 R8, R164.reuse, R170, R8 ;  /* 0x000000aaa408723c */ /* 0x040fe20000041808 */
[----:B------:R-:W-:Y:S07]  /*6d50*/  LDSM.16.M88.4 R168, [R186+0x4000] ;  /* 0x00400000baa8783b */ /* 0x000fee0000000200 */
[C---:B-1----:R-:W-:Y:S08]  /*6d60*/  HMMA.16816.F32.BF16 R12, R164.reuse, R136, R12 ;  /* 0x00000088a40c723c */ /* 0x042ff0000004180c */
[C---:B------:R-:W-:Y:S01]  /*6d70*/  HMMA.16816.F32.BF16 R16, R164.reuse, R138, R16 ;  /* 0x0000008aa410723c */ /* 0x040fe20000041810 */
[----:B------:R-:W1:Y:S07]  /*6d80*/  LDSM.16.M88.4 R136, [R192] ;  /* 0x00000000c088783b */ /* 0x000e6e0000000200 */
[C---:B------:R-:W-:Y:S08]  /*6d90*/  HMMA.16816.F32.BF16 R20, R164.reuse, R144, R20 ;  /* 0x00000090a414723c */ /* 0x040ff00000041814 */
[C---:B------:R-:W-:Y:S01]  /*6da0*/  HMMA.16816.F32.BF16 R24, R164.reuse, R146, R24 ;  /* 0x00000092a418723c */ /* 0x040fe20000041818 */
[----:B------:R-:W4:Y:S07]  /*6db0*/  LDSM.16.M88.4 R144, [R190+0x8000] ;  /* 0x00800000be90783b */ /* 0x000f2e0000000200 */
[C---:B--2---:R-:W-:Y:S08]  /*6dc0*/  HMMA.16816.F32.BF16 R28, R164.reuse, R140, R28 ;  /* 0x0000008ca41c723c */ /* 0x044ff0000004181c */
[----:B------:R-:W-:Y:S01]  /*6dd0*/  HMMA.16816.F32.BF16 R32, R164, R142, R32 ;  /* 0x0000008ea420723c */ /* 0x000fe20000041820 */
[----:B------:R-:W2:Y:S07]  /*6de0*/  LDSM.16.M88.4 R140, [R186+0x4800] ;  /* 0x00480000ba8c783b */ /* 0x000eae0000000200 */
[C---:B------:R-:W-:Y:S08]  /*6df0*/  HMMA.16816.F32.BF16 R4, R148.reuse, R152, R4 ;  /* 0x000000989404723c */ /* 0x040ff00000041804 */
[C---:B------:R-:W-:Y:S01]  /*6e00*/  HMMA.16816.F32.BF16 R8, R148.reuse, R154, R8 ;  /* 0x0000009a9408723c */ /* 0x040fe20000041808 */
[----:B------:R-:W-:Y:S07]  /*6e10*/  LDSM.16.M88.4 R152, [R183+0x4000] ;  /* 0x00400000b798783b */ /* 0x000fee0000000200 */
[C---:B------:R-:W-:Y:S08]  /*6e20*/  HMMA.16816.F32.BF16 R12, R148.reuse, R156, R12 ;  /* 0x0000009c940c723c */ /* 0x040ff0000004180c */
[C---:B------:R-:W-:Y:S08]  /*6e30*/  HMMA.16816.F32.BF16 R16, R148.reuse, R158, R16 ;  /* 0x0000009e9410723c */ /* 0x040ff00000041810 */
[C---:B---3--:R-:W-:Y:S08]  /*6e40*/  HMMA.16816.F32.BF16 R20, R148.reuse, R160, R20 ;  /* 0x000000a09414723c */ /* 0x048ff00000041814 */
[C---:B------:R-:W-:Y:S08]  /*6e50*/  HMMA.16816.F32.BF16 R24, R148.reuse, R162, R24 ;  /* 0x000000a29418723c */ /* 0x040ff00000041818 */
[C---:B-1----:R-:W-:Y:S08]  /*6e60*/  HMMA.16816.F32.BF16 R28, R148.reuse, R136, R28 ;  /* 0x00000088941c723c */ /* 0x042ff0000004181c */
[----:B------:R-:W-:Y:S01]  /*6e70*/  HMMA.16816.F32.BF16 R32, R148, R138, R32 ;  /* 0x0000008a9420723c */ /* 0x000fe20000041820 */
[----:B------:R-:W1:Y:S05]  /*6e80*/  LDSM.16.M88.4 R136, [R186+0x5000] ;  /* 0x00500000ba88783b */ /* 0x000e6a0000000200 */
[----:B------:R-:W3:Y:S02]  /*6e90*/  LDSM.16.M88.4 R148, [R186+0x5800] ;  /* 0x00580000ba94783b */ /* 0x000ee40000000200 */
[C---:B----4-:R-:W-:Y:S08]  /*6ea0*/  HMMA.16816.F32.BF16 R4, R144.reuse, R168, R4 ;  /* 0x000000a89004723c */ /* 0x050ff00000041804 */
[C---:B------:R-:W-:Y:S08]  /*6eb0*/  HMMA.16816.F32.BF16 R8, R144.reuse, R170, R8 ;  /* 0x000000aa9008723c */ /* 0x040ff00000041808 */
[C---:B--2---:R-:W-:Y:S08]  /*6ec0*/  HMMA.16816.F32.BF16 R12, R144.reuse, R140, R12 ;  /* 0x0000008c900c723c */ /* 0x044ff0000004180c */
[C---:B------:R-:W-:Y:S01]  /*6ed0*/  HMMA.16816.F32.BF16 R16, R144.reuse, R142, R16 ;  /* 0x0000008e9010723c */ /* 0x040fe20000041810 */
[----:B------:R-:W2:Y:S07]  /*6ee0*/  LDSM.16.M88.4 R140, [R189+0x8000] ;  /* 0x00800000bd8c783b */ /* 0x000eae0000000200 */
[C---:B-1----:R-:W-:Y:S07]  /*6ef0*/  HMMA.16816.F32.BF16 R20, R144.reuse, R136, R20 ;  /* 0x000000889014723c */ /* 0x042fee0000041814 */
[--C-:B------:R-:W-:Y:S01]  /*6f00*/  @P6 IMAD.X R136, R2, 0x1, R207.reuse, P0 ;  /* 0x0000000102886824 */ /* 0x100fe200000e06cf */
[C---:B------:R-:W-:Y:S04]  /*6f10*/  HMMA.16816.F32.BF16 R24, R144.reuse, R138, R24 ;  /* 0x0000008a9018723c */ /* 0x040fe80000041818 */
[C---:B------:R-:W-:Y:S04]  /*6f20*/  @P6 LEA R164, P0, R127.reuse, c[0x0][0x1c8], 0x1 ;  /* 0x000072007fa46a11 */ /* 0x040fe800078008ff */
[C---:B---3--:R-:W-:Y:S04]  /*6f30*/  HMMA.16816.F32.BF16 R28, R144.reuse, R148, R28 ;  /* 0x00000094901c723c */ /* 0x048fe8000004181c */
[----:B------:R-:W-:Y:S02]  /*6f40*/  @P6 LEA.HI.X R165, R127, c[0x0][0x1cc], R136, 0x1, P0 ;  /* 0x000073007fa56a11 */ /* 0x000fe400000f0c88 */
[----:B------:R-:W1:Y:S01]  /*6f50*/  LDSM.16.M88.4 R136, [R183+0x4800] ;  /* 0x00480000b788783b */ /* 0x000e620000000200 */
[----:B------:R-:W-:Y:S01]  /*6f60*/  @P6 IADD3 R160, P0, R208, 0x40, RZ ;  /* 0x00000040d0a06810 */ /* 0x000fe20007f1e0ff */
[----:B------:R-:W-:Y:S03]  /*6f70*/  HMMA.16816.F32.BF16 R32, R144, R150, R32 ;  /* 0x000000969020723c */ /* 0x000fe60000041820 */
[----:B------:R-:W3:Y:S01]  /*6f80*/  LDSM.16.M88.4 R144, [R183+0x5000] ;  /* 0x00500000b790783b */ /* 0x000ee20000000200 */
[----:B------:R-:W-:Y:S01]  /*6f90*/  @P6 IMAD.X R157, RZ, RZ, R207, P0 ;  /* 0x000000ffff9d6224 */ /* 0x000fe200000e06cf */
[-C--:B------:R-:W-:Y:S03]  /*6fa0*/  @P6 IADD3 R127, P0, R0, R160.reuse, RZ ;  /* 0x000000a0007f6210 */ /* 0x080fe60007f1e0ff */
[C---:B--2---:R-:W-:Y:S05]  /*6fb0*/  HMMA.16816.F32.BF16 R4, R140.reuse, R152, R4 ;  /* 0x000000988c04723c */ /* 0x044fea0000041804 */
[----:B------:R-:W-:Y:S01]  /*6fc0*/  @P6 IMAD.X R148, R2, 0x1, R157, P0 ;  /* 0x0000000102946824 */ /* 0x000fe200000e069d */
[C---:B------:R-:W-:Y:S02]  /*6fd0*/  @P6 LEA R162, P0, R127.reuse, c[0x0][0x1c8], 0x1 ;  /* 0x000072007fa26a11 */ /* 0x040fe400078008ff */
[C---:B------:R-:W-:Y:S04]  /*6fe0*/  HMMA.16816.F32.BF16 R8, R140.reuse, R154, R8 ;  /* 0x0000009a8c08723c */ /* 0x040fe80000041808 */
[----:B------:R-:W-:Y:S02]  /*6ff0*/  @P6 LEA.HI.X R163, R127, c[0x0][0x1cc], R148, 0x1, P0 ;  /* 0x000073007fa36a11 */ /* 0x000fe400000f0c94 */
[----:B------:R-:W2:Y:S01]  /*7000*/  LDSM.16.M88.4 R148, [R183+0x5800] ;  /* 0x00580000b794783b */ /* 0x000ea20000000200 */
[----:B------:R-:W-:Y:S01]  /*7010*/  @P6 IADD3 R127, P0, R208, 0x80, RZ ;  /* 0x00000080d07f6810 */ /* 0x000fe20007f1e0ff */
[----:B------:R-:W-:Y:S04]  /*7020*/  DEPBAR.LE SB0, 0x0 ;  /* 0x000080000000791a */ /* 0x000fe80000000000 */
[----:B------:R-:W-:Y:S01]  /*7030*/  BAR.SYNC.DEFER_BLOCKING 0x0 ;  /* 0x0000000000007b1d */ /* 0x000fe20000010000 */
[----:B------:R-:W-:Y:S01]  /*7040*/  @P6 IMAD.X R156, RZ, RZ, R207, P0 ;  /* 0x000000ffff9c6224 */ /* 0x000fe200000e06cf */
[-C--:B------:R-:W-:Y:S05]  /*7050*/  @P6 IADD3 R0, P0, R0, R127.reuse, RZ ;  /* 0x0000007f00006210 */ /* 0x080fea0007f1e0ff */
[----:B------:R-:W-:Y:S01]  /*7060*/  @P6 IMAD.X R2, R2, 0x1, R156, P0 ;  /* 0x0000000102026824 */ /* 0x000fe200000e069c */
[C---:B------:R-:W-:Y:S01]  /*7070*/  @P6 LEA R158, P0, R0.reuse, c[0x0][0x1c8], 0x1 ;  /* 0x00007200009e6a11 */ /* 0x040fe200078008ff */
[C---:B-1----:R-:W-:Y:S05]  /*7080*/  HMMA.16816.F32.BF16 R12, R140.reuse, R136, R12 ;  /* 0x000000888c0c723c */ /* 0x042fea000004180c */
[----:B------:R-:W-:Y:S02]  /*7090*/  @P6 LEA.HI.X R159, R0, c[0x0][0x1cc], R2, 0x1, P0 ;  /* 0x00007300009f6a11 */ /* 0x000fe400000f0c02 */
[C---:B------:R-:W-:Y:S01]  /*70a0*/  @P6 IADD3 R0, P0, R3.reuse, R160, RZ ;  /* 0x000000a003006210 */ /* 0x040fe20007f1e0ff */
[C---:B------:R-:W-:Y:S04]  /*70b0*/  HMMA.16816.F32.BF16 R16, R140.reuse, R138, R16 ;  /* 0x0000008a8c10723c */ /* 0x040fe80000041810 */
[C---:B------:R-:W-:Y:S01]  /*70c0*/  @P6 IMAD.X R154, R124.reuse, 0x1, R157, P0 ;  /* 0x000000017c9a6824 */ /* 0x040fe200000e069d */
[----:B------:R-:W-:Y:S01]  /*70d0*/  @P6 IADD3 R2, P0, R3, R127, RZ ;  /* 0x0000007f03026210 */ /* 0x000fe20007f1e0ff */
[----:B------:R-:W-:Y:S01]  /*70e0*/  @!PT LDS RZ, [RZ] ;  /* 0x00000000fffff984 */ /* 0x000fe20000000800 */
[----:B------:R-:W-:Y:S01]  /*70f0*/  @!PT LDS RZ, [RZ] ;  /* 0x00000000fffff984 */ /* 0x000fe20000000800 */
[----:B------:R-:W-:Y:S01]  /*7100*/  @!PT LDS RZ, [RZ] ;  /* 0x00000000fffff984 */ /* 0x000fe20000000800 */
[----:B------:R1:W-:Y:S01]  /*7110*/  @P6 LDGSTS.E.BYPASS.LTC128B.128 [R205+0x6100], [R164.64], !P5 ;  /* 0x06100000a4cd6fae */ /* 0x0003e2000e901d46 */
[----:B------:R-:W-:Y:S01]  /*7120*/  IMAD.IADD R127, R237, 0x1, R228 ;  /* 0x00000001ed7f7824 */ /* 0x000fe200078e02e4 */
[C---:B---3--:R-:W-:Y:S03]  /*7130*/  HMMA.16816.F32.BF16 R20, R140.reuse, R144, R20 ;  /* 0x000000908c14723c */ /* 0x048fe60000041814 */
[----:B------:R1:W-:Y:S01]  /*7140*/  @P6 LDGSTS.E.BYPASS.LTC128B.128 [R205+0x8100], [R162.64], !P4 ;  /* 0x08100000a2cd6fae */ /* 0x0003e2000e101d46 */
[C---:B------:R-:W-:Y:S01]  /*7150*/  @P6 IMAD.X R155, R124.reuse, 0x1, R156, P0 ;  /* 0x000000017c9b6824 */ /* 0x040fe200000e069c */
[----:B------:R-:W-:Y:S03]  /*7160*/  @P6 IADD3 R3, P0, R3, R208, RZ ;  /* 0x000000d003036210 */ /* 0x000fe60007f1e0ff */
[----:B------:R1:W-:Y:S01]  /*7170*/  @P6 LDGSTS.E.BYPASS.LTC128B.128 [R205+0xa100], [R158.64], !P3 ;  /* 0x0a1000009ecd6fae */ /* 0x0003e2000d901d46 */
[C---:B------:R-:W-:Y:S03]  /*7180*/  HMMA.16816.F32.BF16 R24, R140.reuse, R146, R24 ;  /* 0x000000928c18723c */ /* 0x040fe60000041818 */
[----:B------:R-:W-:Y:S01]  /*7190*/  @P6 IMAD.X R124, R124, 0x1, R207, P0 ;  /* 0x000000017c7c6824 */ /* 0x000fe200000e06cf */
[C---:B------:R-:W-:Y:S04]  /*71a0*/  @P6 LEA R152, P0, R3.reuse, c[0x0][0x1c8], 0x1 ;  /* 0x0000720003986a11 */ /* 0x040fe800078008ff */
[----:B------:R-:W-:Y:S01]  /*71b0*/  @P6 LEA.HI.X R153, R3, c[0x0][0x1cc], R124, 0x1, P0 ;  /* 0x0000730003996a11 */ /* 0x000fe200000f0c7c */
[C---:B--2---:R-:W-:Y:S03]  /*71c0*/  HMMA.16816.F32.BF16 R28, R140.reuse, R148, R28 ;  /* 0x000000948c1c723c */ /* 0x044fe6000004181c */
[----:B------:R-:W-:Y:S01]  /*71d0*/  @P6 LEA R138, P0, R0, c[0x0][0x1c8], 0x1 ;  /* 0x00007200008a6a11 */ /* 0x000fe200078008ff */
[----:B------:R1:W-:Y:S01]  /*71e0*/  @P6 LDGSTS.E.BYPASS.LTC128B.128 [R205+0x7100], [R152.64], !P5 ;  /* 0x0710000098cd6fae */ /* 0x0003e2000e901d46 */
[----:B------:R-:W-:Y:S02]  /*71f0*/  IMAD.SHL.U32 R124, R204, 0x40, RZ ;  /* 0x00000040cc7c7824 */ /* 0x000fe400078e00ff */
[----:B------:R-:W-:Y:S01]  /*7200*/  @P6 LEA.HI.X R139, R0, c[0x0][0x1cc], R154, 0x1, P0 ;  /* 0x00007300008b6a11 */ /* 0x000fe200000f0c9a */
[----:B------:R-:W-:Y:S01]  /*7210*/  @P2 IMAD.HI.U32 R0, R127, c[0x0][0x2c8], RZ ;  /* 0x0000b2007f002a27 */ /* 0x000fe200078e00ff */
[C---:B------:R-:W-:Y:S01]  /*7220*/  @P6 LEA R136, P0, R2.reuse, c[0x0][0x1c8], 0x1 ;  /* 0x0000720002886a11 */ /* 0x040fe200078008ff */
[----:B------:R-:W-:Y:S02]  /*7230*/  HMMA.16816.F32.BF16 R32, R140, R150, R32 ;  /* 0x000000968c20723c */ /* 0x000fe40000041820 */
[----:B------:R1:W-:Y:S01]  /*7240*/  @P6 LDGSTS.E.BYPASS.LTC128B.128 [R205+0x9100], [R138.64], !P4 ;  /* 0x091000008acd6fae */ /* 0x0003e2000e101d46 */
[----:B------:R-:W-:Y:S02]  /*7250*/  @P6 LEA.HI.X R137, R2, c[0x0][0x1cc], R155, 0x1, P0 ;  /* 0x0000730002896a11 */ /* 0x000fe400000f0c9b */
[----:B------:R-:W-:Y:S02]  /*7260*/  @P2 SHF.R.U32.HI R127, RZ, c[0x0][0x2cc], R0 ;  /* 0x0000b300ff7f2a19 */ /* 0x000fe40000011600 */
[----:B------:R-:W-:Y:S01]  /*7270*/  IADD3 R0, -R224, 0x1, -R124 ;  /* 0x00000001e0007810 */ /* 0x000fe20007ffe97c */
[----:B------:R2:W-:Y:S04]  /*7280*/  @P6 LDGSTS.E.BYPASS.LTC128B.128 [R205+0xb100], [R136.64], !P3 ;  /* 0x0b10000088cd6fae */ /* 0x0005e8000d901d46 */
[----:B------:R-:W-:Y:S01]  /*7290*/  IADD3 R0, -R226, R0, R225 ;  /* 0x00000000e2007210 */ /* 0x000fe20007ffe1e1 */
[----:B------:R-:W3:Y:S05]  /*72a0*/  SHFL.IDX PT, R3, R127, RZ, 0x1c1f ;  /* 0x001c1fff7f037589 */ /* 0x000eea00000e0000 */
[----:B------:R-:W0:Y:S01]  /*72b0*/  LDGDEPBAR ;  /* 0x00000000000079af */ /* 0x000e220000000000 */
[C---:B--2---:R-:W-:Y:S02]  /*72c0*/  IADD3 R137, R0.reuse, c[0x0][0x328], RZ ;  /* 0x0000ca0000897a10 */ /* 0x044fe40007ffe0ff */
[----:B------:R-:W-:Y:S03]  /*72d0*/  IADD3 R136, R0, UR4, RZ ;  /* 0x0000000400887c10 */ /* 0x000fe6000fffe0ff */
[--C-:B---3--:R-:W-:Y:S02]  /*72e0*/  IMAD.IADD R2, R137, 0x1, R3.reuse ;  /* 0x0000000189027824 */ /* 0x108fe400078e0203 */
[----:B------:R-:W-:Y:S01]  /*72f0*/  IMAD.IADD R0, R136, 0x1, R3 ;  /* 0x0000000188007824 */ /* 0x000fe200078e0203 */
[----:B------:R-:W-:-:S05]  /*7300*/  @!P1 BRA `(.L_x_447) ;  /* 0x0000018000009947 */ /* 0x000fca0003800000 */
[----:B-1----:R-:W-:Y:S01]  /*7310*/  IADD3 R3, -R226, R225, R3 ;  /* 0x000000e1e2037210 */ /* 0x002fe20007ffe103 */
[----:B------:R-:W-:Y:S03]  /*7320*/  BSSY B0, `(.L_x_448) ;  /* 0x0000011000007945 */ /* 0x000fe60003800000 */
        /* <DEDUP_REMOVED lines=11> */
.L_x_449:
[----:B------:R-:W-:Y:S04]  /*73e0*/  MOV R138, c[0x0][0x32c] ;  /* 0x0000cb00008a7a02 */ /* 0x000fe80000000f00 */
[----:B------:R-:W-:Y:S11]  /*73f0*/  ISETP.NE.AND P0, PT, R138, 0x1, PT ;  /* 0x000000018a00780c */ /* 0x000ff60003f05270 */
[----:B------:R-:W-:Y:S02]  /*7400*/  @!UPT UIADD3 URZ, URZ, URZ, URZ ;  /* 0x0000003f3f3ff290 */ /* 0x000fe4000fffe03f */
[----:B------:R-:W-:Y:S05]  /*7410*/  @P0 IMAD.HI.U32 R138, R3, c[0x0][0x330], RZ ;  /* 0x0000cc00038a0a27 */ /* 0x000fea00078e00ff */
[----:B------:R-:W-:Y:S02]  /*7420*/  @P0 SHF.R.U32.HI R3, RZ, c[0x0][0x334], R138 ;  /* 0x0000cd00ff030a19 */ /* 0x000fe4000001168a */
.L_x_450:
[----:B------:R-:W-:Y:S05]  /*7430*/  BSYNC B0 ;  /* 0x0000000000007941 */ /* 0x000fea0003800000 */
.L_x_448:
[----:B------:R-:W-:Y:S04]  /*7440*/  IMAD R3, R3, c[0x0][0x32c], -R124 ;  /* 0x0000cb0003037a24 */ /* 0x000fe800078e0a7c */
[----:B------:R-:W-:Y:S05]  /*7450*/  IMAD.IADD R3, R3, 0x1, -R224 ;  /* 0x0000000103037824 */ /* 0x000fea00078e0ae0 */
[----:B------:R-:W-:Y:S02]  /*7460*/  IADD3 R138, R3, c[0x0][0x32c], RZ ;  /* 0x0000cb00038a7a10 */ /* 0x000fe40007ffe0ff */
[----:B------:R-:W-:Y:S02]  /*7470*/  IMNMX R0, R0, R3, !PT ;  /* 0x0000000300007217 */ /* 0x000fe40007800200 */
[----:B------:R-:W-:Y:S02]  /*7480*/  IMNMX R2, R2, R138, PT ;  /* 0x0000008a02027217 */ /* 0x000fe40003800200 */
.L_x_447:
[----:B-1----:R-:W-:Y:S01]  /*7490*/  ISETP.GT.AND P6, PT, R204, -0x1, PT ;  /* 0xffffffffcc00780c */ /* 0x002fe20003fc4270 */
[----:B------:R-:W1:Y:S03]  /*74a0*/  SHFL.IDX PT, R3, R127, 0x1, 0x1c1f ;  /* 0x003c1f007f037f89 */ /* 0x000e6600000e0000 */
[----:B------:R-:W-:Y:S04]  /*74b0*/  ISETP.GT.AND P0, PT, R0, RZ, P6 ;  /* 0x000000ff0000720c */ /* 0x000fe80003704270 */
[----:B------:R-:W-:Y:S04]  /*74c0*/  ISETP.LT.OR P0, PT, R2, 0x1, P0 ;  /* 0x000000010200780c */ /* 0x000fe80000701670 */
[----:B------:R-:W-:Y:S02]  /*74d0*/  FSEL R138, R4, -INF , !P0 ;  /* 0xff800000048a7808 */ /* 0x000fe40004000000 */
[----:B------:R-:W-:Y:S04]  /*74e0*/  ISETP.GT.AND P0, PT, R0, 0x1, P6 ;  /* 0x000000010000780c */ /* 0x000fe80003704270 */
        /* <DEDUP_REMOVED lines=41> */
[----:B------:R-:W-:Y:S01]  /*7780*/  ISETP.GT.AND P0, PT, R0, 0x39, P6 ;  /* 0x000000390000780c */ /* 0x000fe20003704270 */
[--C-:B-1----:R-:W-:Y:S03]  /*7790*/  IMAD.IADD R0, R136, 0x1, R3.reuse ;  /* 0x0000000188007824 */ /* 0x102fe600078e0203 */
[----:B------:R-:W-:Y:S01]  /*77a0*/  ISETP.LT.OR P0, PT, R2, 0x3a, P0 ;  /* 0x0000003a0200780c */ /* 0x000fe20000701670 */
[----:B------:R-:W-:Y:S03]  /*77b0*/  IMAD.IADD R2, R137, 0x1, R3 ;  /* 0x0000000189027824 */ /* 0x000fe600078e0203 */
[----:B------:R-:W-:Y:S01]  /*77c0*/  FSEL R170, R33, -INF , !P0 ;  /* 0xff80000021aa7808 */ /* 0x000fe20004000000 */
[----:B------:R-:W-:-:S05]  /*77d0*/  @!P1 BRA `(.L_x_451) ;  /* 0x0000018000009947 */ /* 0x000fca0003800000 */
[----:B------:R-:W-:Y:S01]  /*77e0*/  IADD3 R3, -R226, R225, R3 ;  /* 0x000000e1e2037210 */ /* 0x000fe20007ffe103 */
        /* <DEDUP_REMOVED lines=12> */
.L_x_453:
[----:B------:R-:W-:Y:S04]  /*78b0*/  MOV R4, c[0x0][0x32c] ;  /* 0x0000cb0000047a02 */ /* 0x000fe80000000f00 */
[----:B------:R-:W-:Y:S11]  /*78c0*/  ISETP.NE.AND P0, PT, R4, 0x1, PT ;  /* 0x000000010400780c */ /* 0x000ff60003f05270 */
[----:B------:R-:W-:Y:S02]  /*78d0*/  @!UPT UIADD3 URZ, URZ, URZ, URZ ;  /* 0x0000003f3f3ff290 */ /* 0x000fe4000fffe03f */
[----:B------:R-:W-:Y:S05]  /*78e0*/  @P0 IMAD.HI.U32 R4, R3, c[0x0][0x330], RZ ;  /* 0x0000cc0003040a27 */ /* 0x000fea00078e00ff */
[----:B------:R-:W-:Y:S02]  /*78f0*/  @P0 SHF.R.U32.HI R3, RZ, c[0x0][0x334], R4 ;  /* 0x0000cd00ff030a19 */ /* 0x000fe40000011604 */
.L_x_454:
[----:B------:R-:W-:Y:S05]  /*7900*/  BSYNC B0 ;  /* 0x0000000000007941 */ /* 0x000fea0003800000 */
.L_x_452:
[----:B------:R-:W-:Y:S04]  /*7910*/  IMAD R124, R3, c[0x0][0x32c], -R124 ;  /* 0x0000cb00037c7a24 */ /* 0x000fe800078e0a7c */
[----:B------:R-:W-:Y:S05]  /*7920*/  IMAD.IADD R3, R124, 0x1, -R224 ;  /* 0x000000017c037824 */ /* 0x000fea00078e0ae0 */
[----:B------:R-:W-:Y:S02]  /*7930*/  IADD3 R4, R3, c[0x0][0x32c], RZ ;  /* 0x0000cb0003047a10 */ /* 0x000fe40007ffe0ff */
[----:B------:R-:W-:Y:S02]  /*7940*/  IMNMX R0, R0, R3, !PT ;  /* 0x0000000300007217 */ /* 0x000fe40007800200 */
[----:B------:R-:W-:Y:S02]  /*7950*/  IMNMX R2, R2, R4, PT ;  /* 0x0000000402027217 */ /* 0x000fe40003800200 */
.L_x_451:
[----:B------:R-:W-:Y:S02]  /*7960*/  ISETP.GT.AND P0, PT, R0, RZ, P6 ;  /* 0x000000ff0000720c */ /* 0x000fe40003704270 */
[----:B------:R-:W-:Y:S02]  /*7970*/  FMNMX.FTZ R3, R138, R125, !PT ;  /* 0x0000007d8a037209 */ /* 0x000fe40007810000 */
[----:B------:R-:W-:Y:S02]  /*7980*/  ISETP.LT.OR P0, PT, R2, 0x1, P0 ;  /* 0x000000010200780c */ /* 0x000fe40000701670 */
[----:B------:R-:W-:Y:S02]  /*7990*/  FMNMX.FTZ R3, R139, R3, !PT ;  /* 0x000000038b037209 */ /* 0x000fe40007810000 */
[----:B------:R-:W-:Y:S02]  /*79a0*/  FSEL R6, R6, -INF , !P0 ;  /* 0xff80000006067808 */ /* 0x000fe40004000000 */
[----:B------:R-:W-:Y:S02]  /*79b0*/  ISETP.GT.AND P0, PT, R0, 0x1, P6 ;  /* 0x000000010000780c */ /* 0x000fe40003704270 */
        /* <DEDUP_REMOVED lines=24> */
[----:B------:R-:W-:Y:S01]  /*7b40*/  ISETP.GT.AND P0, PT, R0, 0x18, P6 ;  /* 0x000000180000780c */ /* 0x000fe20003704270 */
[----:B------:R-:W-:Y:S01]  /*7b50*/  LDSM.16.MT88.4 R12, [R181] ;  /* 0x00000000b50c783b */ /* 0x000fe20000004200 */
        /* <DEDUP_REMOVED lines=24> */
[----:B------:R-:W-:Y:S01]  /*7ce0*/  FSEL R150, R26, -INF , !P0 ;  /* 0xff8000001a967808 */ /* 0x000fe20004000000 */
[----:B------:R-:W-:Y:S01]  /*7cf0*/  SHFL.BFLY PT, R11, R3, 0x2, 0x1f ;  /* 0x0c401f00030b7f89 */ /* 0x000fe200000e0000 */
        /* <DEDUP_REMOVED lines=15> */
[C---:B------:R-:W-:Y:S01]  /*7df0*/  ISETP.GT.AND P0, PT, R0.reuse, 0x38, P6 ;  /* 0x000000380000780c */ /* 0x040fe20003704270 */
[----:B------:R-:W-:Y:S01]  /*7e00*/  LDSM.16.MT88.4 R28, [R185] ;  /* 0x00000000b91c783b */ /* 0x000fe20000004200 */
[----:B------:R-:W-:Y:S02]  /*7e10*/  ISETP.GT.AND P6, PT, R0, 0x39, P6 ;  /* 0x000000390000780c */ /* 0x000fe400037c4270 */
[----:B------:R-:W-:Y:S02]  /*7e20*/  FMNMX.FTZ R0, R157, R10, !PT ;  /* 0x0000000a9d007209 */ /* 0x000fe40007810000 */
[----:B------:R-:W-:Y:S02]  /*7e30*/  ISETP.LT.OR P0, PT, R2, 0x39, P0 ;  /* 0x000000390200780c */ /* 0x000fe40000701670 */
[----:B------:R-:W-:Y:S02]  /*7e40*/  FMNMX.FTZ R0, R159, R0, !PT ;  /* 0x000000009f007209 */ /* 0x000fe40007810000 */
[----:B------:R-:W-:Y:S02]  /*7e50*/  FSEL R158, R34, -INF , !P0 ;  /* 0xff800000229e7808 */ /* 0x000fe40004000000 */
[----:B------:R-:W-:Y:S02]  /*7e60*/  ISETP.LT.OR P6, PT, R2, 0x3a, P6 ;  /* 0x0000003a0200780c */ /* 0x000fe400037c1670 */
[----:B------:R-:W-:Y:S02]  /*7e70*/  FMNMX.FTZ R0, R158, R0, !PT ;  /* 0x000000009e007209 */ /* 0x000fe40007810000 */
[----:B------:R-:W-:Y:S04]  /*7e80*/  FSEL R127, R35, -INF , !P6 ;  /* 0xff800000237f7808 */ /* 0x000fe80007000000 */
[----:B------:R-:W-:Y:S05]  /*7e90*/  FMNMX.FTZ R0, R127, R0, !PT ;  /* 0x000000007f007209 */ /* 0x000fea0007810000 */
[----:B------:R-:W1:Y:S02]  /*7ea0*/  SHFL.BFLY PT, R2, R0, 0x2, 0x1f ;  /* 0x0c401f0000027f89 */ /* 0x000e6400000e0000 */
[----:B-1----:R-:W-:Y:S02]  /*7eb0*/  FMNMX.FTZ R2, R0, R2, !PT ;  /* 0x0000000200027209 */ /* 0x002fe40007810000 */
[----:B------:R-:W-:Y:S05]  /*7ec0*/  FMNMX.FTZ R3, R3, R11, !PT ;  /* 0x0000000b03037209 */ /* 0x000fea0007810000 */
[----:B------:R-:W1:Y:S02]  /*7ed0*/  SHFL.BFLY PT, R10, R3, 0x1, 0x1f ;  /* 0x0c201f00030a7f89 */ /* 0x000e6400000e0000 */
[----:B-1----:R-:W-:Y:S04]  /*7ee0*/  FMNMX.FTZ R124, R3, R10, !PT ;  /* 0x0000000a037c7209 */ /* 0x002fe80007810000 */
[C---:B------:R-:W-:Y:S01]  /*7ef0*/  FSETP.NEU.FTZ.AND P0, PT, R124.reuse, -INF , PT ;  /* 0xff8000007c00780b */ /* 0x040fe20003f1d000 */
[----:B------:R-:W-:Y:S05]  /*7f00*/  FMUL.FTZ R3, R124, c[0x0][0x2d0] ;  /* 0x0000b4007c037a20 */ /* 0x000fea0000410000 */
[----:B------:R-:W-:Y:S02]  /*7f10*/  FSEL R144, R3, RZ, P0 ;  /* 0x000000ff03907208 */ /* 0x000fe40000000000 */
[----:B------:R-:W1:Y:S03]  /*7f20*/  SHFL.BFLY PT, R3, R2, 0x1, 0x1f ;  /* 0x0c201f0002037f89 */ /* 0x000e6600000e0000 */
[--C-:B------:R-:W-:Y:S02]  /*7f30*/  FFMA.FTZ R0, R138, c[0x0][0x2d0], -R144.reuse ;  /* 0x0000b4008a007a23 */ /* 0x100fe40000010890 */
[--C-:B------:R-:W-:Y:S02]  /*7f40*/  FFMA.FTZ R9, R9, c[0x0][0x2d0], -R144.reuse ;  /* 0x0000b40009097a23 */ /* 0x100fe40000010890 */
[----:B------:R2:W-:Y:S10]  /*7f50*/  MUFU.EX2 R218, R0 ;  /* 0x0000000000da7308 */ /* 0x0005f40000000800 */
[----:B------:R-:W-:Y:S01]  /*7f60*/  MUFU.EX2 R219, R9 ;  /* 0x0000000900db7308 */ /* 0x000fe20000000800 */
[----:B-1----:R-:W-:Y:S01]  /*7f70*/  FMNMX.FTZ R3, R2, R3, !PT ;  /* 0x0000000302037209 */ /* 0x002fe20007810000 */
[--C-:B--2---:R-:W-:Y:S08]  /*7f80*/  FFMA.FTZ R0, R139, c[0x0][0x2d0], -R144.reuse ;  /* 0x0000b4008b007a23 */ /* 0x104ff00000010890 */
[----:B------:R1:W2:Y:S02]  /*7f90*/  MUFU.EX2 R221, R0 ;  /* 0x0000000000dd7308 */ /* 0x0002a40000000800 */
[----:B-1----:R-:W-:Y:S01]  /*7fa0*/  FFMA.FTZ R0, R8, c[0x0][0x2d0], -R144 ;  /* 0x0000b40008007a23 */ /* 0x002fe20000010890 */
[----:B--2---:R-:W-:Y:S01]  /*7fb0*/  F2FP.BF16.PACK_AB R136, R221, R218 ;  /* 0x000000dadd88723e */ /* 0x004fe200000010ff */
[C---:B------:R-:W-:Y:S06]  /*7fc0*/  FMUL.FTZ R8, R3.reuse, c[0x0][0x2d0] ;  /* 0x0000b40003087a20 */ /* 0x040fec0000410000 */
[----:B------:R1:W2:Y:S02]  /*7fd0*/  MUFU.EX2 R220, R0 ;  /* 0x0000000000dc7308 */ /* 0x0002a40000000800 */
[----:B-1----:R-:W-:Y:S02]  /*7fe0*/  FSEL R0, R124, RZ, P0 ;  /* 0x000000ff7c007208 */ /* 0x002fe40000000000 */
[----:B------:R-:W-:Y:S02]  /*7ff0*/  FSETP.NEU.FTZ.AND P0, PT, R3, -INF , PT ;  /* 0xff8000000300780b */ /* 0x000fe40003f1d000 */
[----:B--2---:R-:W-:Y:S01]  /*8000*/  F2FP.BF16.PACK_AB R138, R219, R220 ;  /* 0x000000dcdb8a723e */ /* 0x004fe200000010ff */
[----:B------:R-:W-:Y:S01]  /*8010*/  FADD.FTZ R0, -R0, R125 ;  /* 0x0000007d00007221 */ /* 0x000fe20000010100 */
[----:B------:R-:W-:Y:S03]  /*8020*/  FSEL R125, R8, RZ, P0 ;  /* 0x000000ff087d7208 */ /* 0x000fe60000000000 */
[----:B------:R-:W-:Y:S02]  /*8030*/  FMUL.FTZ R0, R0, c[0x0][0x2d0] ;  /* 0x0000b40000007a20 */ /* 0x000fe40000410000 */
[--C-:B------:R-:W-:Y:S02]  /*8040*/  FFMA.FTZ R6, R6, c[0x0][0x2d0], -R125.reuse ;  /* 0x0000b40006067a23 */ /* 0x100fe4000001087d */
[----:B------:R1:W2:Y:S01]  /*8050*/  MUFU.EX2 R2, R0 ;  /* 0x0000000000027308 */ /* 0x0002a20000000800 */
[--C-:B------:R-:W-:Y:S09]  /*8060*/  FFMA.FTZ R4, R4, c[0x0][0x2d0], -R125.reuse ;  /* 0x0000b40004047a23 */ /* 0x100ff2000001087d */
[----:B------:R-:W-:Y:S10]  /*8070*/  MUFU.EX2 R175, R6 ;  /* 0x0000000600af7308 */ /* 0x000ff40000000800 */
[----:B------:R3:W-:Y:S01]  /*8080*/  MUFU.EX2 R172, R4 ;  /* 0x0000000400ac7308 */ /* 0x0007e20000000800 */
[--C-:B-1----:R-:W-:Y:S02]  /*8090*/  FFMA.FTZ R0, R7, c[0x0][0x2d0], -R125.reuse ;  /* 0x0000b40007007a23 */ /* 0x102fe4000001087d */
[C---:B--2---:R-:W-:Y:S02]  /*80a0*/  FMUL.FTZ R8, R2.reuse, R132 ;  /* 0x0000008402087220 */ /* 0x044fe40000410000 */
[C---:B------:R-:W-:Y:S05]  /*80b0*/  FMUL.FTZ R9, R2.reuse, R133 ;  /* 0x0000008502097220 */ /* 0x040fea0000410000 */
[----:B------:R-:W1:Y:S01]  /*80c0*/  MUFU.EX2 R174, R0 ;  /* 0x0000000000ae7308 */ /* 0x000e620000000800 */
[C---:B------:R-:W-:Y:S02]  /*80d0*/  FMUL.FTZ R16, R2.reuse, R104 ;  /* 0x0000006802107220 */ /* 0x040fe40000410000 */
[C---:B------:R-:W-:Y:S02]  /*80e0*/  FMUL.FTZ R17, R2.reuse, R105 ;  /* 0x0000006902117220 */ /* 0x040fe40000410000 */
[C---:B------:R-:W-:Y:S02]  /*80f0*/  FMUL.FTZ R24, R2.reuse, R112 ;  /* 0x0000007002187220 */ /* 0x040fe40000410000 */
[C---:B------:R-:W-:Y:S02]  /*8100*/  FMUL.FTZ R25, R2.reuse, R113 ;  /* 0x0000007102197220 */ /* 0x040fe40000410000 */
[C---:B------:R-:W-:Y:S02]  /*8110*/  FMUL.FTZ R32, R2.reuse, R120 ;  /* 0x0000007802207220 */ /* 0x040fe40000410000 */
[C---:B------:R-:W-:Y:S02]  /*8120*/  FMUL.FTZ R33, R2.reuse, R121 ;  /* 0x0000007902217220 */ /* 0x040fe40000410000 */
[C---:B------:R-:W-:Y:S02]  /*8130*/  FMUL.FTZ R36, R2.reuse, R36 ;  /* 0x0000002402247220 */ /* 0x040fe40000410000 */
[C---:B---3--:R-:W-:Y:S02]  /*8140*/  FMUL.FTZ R4, R2.reuse, R128 ;  /* 0x0000008002047220 */ /* 0x048fe40000410000 */
[C---:B------:R-:W-:Y:S02]  /*8150*/  FMUL.FTZ R37, R2.reuse, R37 ;  /* 0x0000002502257220 */ /* 0x040fe40000410000 */
[C---:B------:R-:W-:Y:S02]  /*8160*/  FMUL.FTZ R40, R2.reuse, R40 ;  /* 0x0000002802287220 */ /* 0x040fe40000410000 */
[C---:B------:R-:W-:Y:S02]  /*8170*/  FMUL.FTZ R41, R2.reuse, R41 ;  /* 0x0000002902297220 */ /* 0x040fe40000410000 */
[----:B------:R-:W-:Y:S01]  /*8180*/  FMUL.FTZ R44, R2, R44 ;  /* 0x0000002c022c7220 */ /* 0x000fe20000410000 */
[----:B-1----:R-:W-:Y:S01]  /*8190*/  F2FP.BF16.PACK_AB R137, R174, R175 ;  /* 0x000000afae89723e */ /* 0x002fe200000010ff */
[--C-:B------:R-:W-:Y:S02]  /*81a0*/  FFMA.FTZ R0, R5, c[0x0][0x2d0], -R125.reuse ;  /* 0x0000b40005007a23 */ /* 0x100fe4000001087d */
[C---:B------:R-:W-:Y:S02]  /*81b0*/  FMUL.FTZ R5, R2.reuse, R129 ;  /* 0x0000008102057220 */ /* 0x040fe40000410000 */
[----:B------:R1:W2:Y:S01]  /*81c0*/  MUFU.EX2 R173, R0 ;  /* 0x0000000000ad7308 */ /* 0x0002a20000000800 */
[C---:B------:R-:W-:Y:S02]  /*81d0*/  FMUL.FTZ R45, R2.reuse, R45 ;  /* 0x0000002d022d7220 */ /* 0x040fe40000410000 */
        /* <DEDUP_REMOVED lines=10> */
[C---:B------:R-:W-:Y:S01]  /*8280*/  FMUL.FTZ R68, R2.reuse, R68 ;  /* 0x0000004402447220 */ /* 0x040fe20000410000 */
[----:B-1----:R-:W-:Y:S01]  /*8290*/  FSEL R0, R3, RZ, P0 ;  /* 0x000000ff03007208 */ /* 0x002fe20000000000 */
[----:B------:R-:W-:Y:S01]  /*82a0*/  FMUL.FTZ R69, R2, R69 ;  /* 0x0000004502457220 */ /* 0x000fe20000410000 */
[----:B--2---:R-:W-:Y:S01]  /*82b0*/  F2FP.BF16.PACK_AB R139, R172, R173 ;  /* 0x000000adac8b723e */ /* 0x004fe200000010ff */
[----:B------:R-:W-:Y:S01]  /*82c0*/  FMUL.FTZ R72, R2, R72 ;  /* 0x0000004802487220 */ /* 0x000fe20000410000 */
[----:B------:R-:W-:Y:S01]  /*82d0*/  ISETP.GT.AND P0, PT, R204, R227, PT ;  /* 0x000000e3cc00720c */ /* 0x000fe20003f04270 */
[----:B------:R-:W-:Y:S02]  /*82e0*/  FADD.FTZ R0, -R0, R126 ;  /* 0x0000007e00007221 */ /* 0x000fe40000010100 */
[----:B------:R-:W-:Y:S02]  /*82f0*/  FMUL.FTZ R73, R2, R73 ;  /* 0x0000004902497220 */ /* 0x000fe40000410000 */
[----:B------:R-:W-:Y:S02]  /*8300*/  FMUL.FTZ R0, R0, c[0x0][0x2d0] ;  /* 0x0000b40000007a20 */ /* 0x000fe40000410000 */
[C---:B------:R-:W-:Y:S02]  /*8310*/  FMUL.FTZ R76, R2.reuse, R76 ;  /* 0x0000004c024c7220 */ /* 0x040fe40000410000 */
[C---:B------:R-:W-:Y:S02]  /*8320*/  FMUL.FTZ R77, R2.reuse, R77 ;  /* 0x0000004d024d7220 */ /* 0x040fe40000410000 */
        /* <DEDUP_REMOVED lines=10> */
[----:B------:R-:W-:Y:S02]  /*83d0*/  FMUL.FTZ R97, R2, R97 ;  /* 0x0000006102617220 */ /* 0x000fe40000410000 */
[C---:B-1----:R-:W-:Y:S02]  /*83e0*/  FMUL.FTZ R6, R0.reuse, R130 ;  /* 0x0000008200067220 */ /* 0x042fe40000410000 */
[C---:B------:R-:W-:Y:S02]  /*83f0*/  FMUL.FTZ R7, R0.reuse, R131 ;  /* 0x0000008300077220 */ /* 0x040fe40000410000 */
[----:B------:R-:W-:Y:S01]  /*8400*/  LDSM.16.MT88.4 R128, [R181+0x2800] ;  /* 0x00280000b580783b */ /* 0x000fe20000004200 */
[C---:B------:R-:W-:Y:S02]  /*8410*/  FMUL.FTZ R10, R0.reuse, R134 ;  /* 0x00000086000a7220 */ /* 0x040fe40000410000 */
[C---:B------:R-:W-:Y:S02]  /*8420*/  FMUL.FTZ R11, R0.reuse, R135 ;  /* 0x00000087000b7220 */ /* 0x040fe40000410000 */
[C---:B------:R-:W-:Y:S03]  /*8430*/  HMMA.16816.F32.BF16 R4, R136.reuse, R12, R4 ;  /* 0x0000000c8804723c */ /* 0x040fe60000041804 */
[----:B------:R-:W-:Y:S02]  /*8440*/  LDSM.16.MT88.4 R132, [R182+0x2800] ;  /* 0x00280000b684783b */ /* 0x000fe40000004200 */
[----:B------:R-:W-:Y:S02]  /*8450*/  FMUL.FTZ R18, R0, R106 ;  /* 0x0000006a00127220 */ /* 0x000fe40000410000 */
[C---:B------:R-:W-:Y:S01]  /*8460*/  FMUL.FTZ R12, R2.reuse, R100 ;  /* 0x00000064020c7220 */ /* 0x040fe20000410000 */
[C---:B------:R-:W-:Y:S04]  /*8470*/  HMMA.16816.F32.BF16 R8, R136.reuse, R14, R8 ;  /* 0x0000000e8808723c */ /* 0x040fe80000041808 */
[----:B------:R-:W-:Y:S02]  /*8480*/  FMUL.FTZ R13, R2, R101 ;  /* 0x00000065020d7220 */ /* 0x000fe40000410000 */
[C---:B------:R-:W-:Y:S02]  /*8490*/  FMUL.FTZ R19, R0.reuse, R107 ;  /* 0x0000006b00137220 */ /* 0x040fe40000410000 */
[C---:B------:R-:W-:Y:S01]  /*84a0*/  FMUL.FTZ R14, R0.reuse, R102 ;  /* 0x00000066000e7220 */ /* 0x040fe20000410000 */
[----:B------:R-:W-:Y:S03]  /*84b0*/  LDSM.16.MT88.4 R104, [R181+0x2000] ;  /* 0x00200000b568783b */ /* 0x000fe60000004200 */
[C---:B------:R-:W-:Y:S02]  /*84c0*/  FMUL.FTZ R15, R0.reuse, R103 ;  /* 0x00000067000f7220 */ /* 0x040fe40000410000 */
[C---:B------:R-:W-:Y:S02]  /*84d0*/  FMUL.FTZ R26, R0.reuse, R114 ;  /* 0x00000072001a7220 */ /* 0x040fe40000410000 */
[C---:B------:R-:W-:Y:S01]  /*84e0*/  FMUL.FTZ R27, R0.reuse, R115 ;  /* 0x00000073001b7220 */ /* 0x040fe20000410000 */
[----:B------:R-:W1:Y:S01]  /*84f0*/  LDSM.16.MT88.4 R100, [R184] ;  /* 0x00000000b864783b */ /* 0x000e620000004200 */
[C---:B------:R-:W-:Y:S01]  /*8500*/  FMUL.FTZ R34, R0.reuse, R122 ;  /* 0x0000007a00227220 */ /* 0x040fe20000410000 */
[C---:B------:R-:W-:Y:S03]  /*8510*/  HMMA.16816.F32.BF16 R12, R136.reuse, R20, R12 ;  /* 0x00000014880c723c */ /* 0x040fe6000004180c */
[C---:B------:R-:W-:Y:S02]  /*8520*/  FMUL.FTZ R35, R0.reuse, R123 ;  /* 0x0000007b00237220 */ /* 0x040fe40000410000 */
[----:B------:R-:W-:Y:S01]  /*8530*/  FMUL.FTZ R38, R0, R38 ;  /* 0x0000002600267220 */ /* 0x000fe20000410000 */
[----:B------:R-:W-:Y:S01]  /*8540*/  LDSM.16.MT88.4 R112, [R181+0x800] ;  /* 0x00080000b570783b */ /* 0x000fe20000004200 */
[C---:B------:R-:W-:Y:S01]  /*8550*/  FMUL.FTZ R20, R2.reuse, R108 ;  /* 0x0000006c02147220 */ /* 0x040fe20000410000 */
[C---:B------:R-:W-:Y:S04]  /*8560*/  HMMA.16816.F32.BF16 R16, R136.reuse, R22, R16 ;  /* 0x000000168810723c */ /* 0x040fe80000041810 */
[----:B------:R-:W-:Y:S02]  /*8570*/  FMUL.FTZ R21, R2, R109 ;  /* 0x0000006d02157220 */ /* 0x000fe40000410000 */
[C---:B------:R-:W-:Y:S01]  /*8580*/  FMUL.FTZ R39, R0.reuse, R39 ;  /* 0x0000002700277220 */ /* 0x040fe20000410000 */
[----:B------:R-:W-:Y:S01]  /*8590*/  LDSM.16.MT88.4 R120, [R184+0x800] ;  /* 0x00080000b878783b */ /* 0x000fe20000004200 */
[C---:B------:R-:W-:Y:S04]  /*85a0*/  FMUL.FTZ R22, R0.reuse, R110 ;  /* 0x0000006e00167220 */ /* 0x040fe80000410000 */
[C---:B------:R-:W-:Y:S02]  /*85b0*/  FMUL.FTZ R23, R0.reuse, R111 ;  /* 0x0000006f00177220 */ /* 0x040fe40000410000 */
[C---:B------:R-:W-:Y:S01]  /*85c0*/  FMUL.FTZ R42, R0.reuse, R42 ;  /* 0x0000002a002a7220 */ /* 0x040fe20000410000 */
[----:B------:R-:W2:Y:S01]  /*85d0*/  LDSM.16.MT88.4 R108, [R182+0x2000] ;  /* 0x00200000b66c783b */ /* 0x000ea20000004200 */
[C---:B------:R-:W-:Y:S02]  /*85e0*/  FMUL.FTZ R43, R0.reuse, R43 ;  /* 0x0000002b002b7220 */ /* 0x040fe40000410000 */
[C---:B------:R-:W-:Y:S01]  /*85f0*/  FMUL.FTZ R46, R0.reuse, R46 ;  /* 0x0000002e002e7220 */ /* 0x040fe20000410000 */
[C---:B------:R-:W-:Y:S03]  /*8600*/  HMMA.16816.F32.BF16 R20, R136.reuse, R28, R20 ;  /* 0x0000001c8814723c */ /* 0x040fe60000041814 */
[C---:B------:R-:W-:Y:S02]  /*8610*/  FMUL.FTZ R47, R0.reuse, R47 ;  /* 0x0000002f002f7220 */ /* 0x040fe40000410000 */
[----:B------:R-:W-:Y:S02]  /*8620*/  FMUL.FTZ R50, R0, R50 ;  /* 0x0000003200327220 */ /* 0x000fe40000410000 */
[C---:B------:R-:W-:Y:S01]  /*8630*/  FMUL.FTZ R28, R2.reuse, R116 ;  /* 0x00000074021c7220 */ /* 0x040fe20000410000 */
[C---:B------:R-:W-:Y:S04]  /*8640*/  HMMA.16816.F32.BF16 R24, R136.reuse, R30, R24 ;  /* 0x0000001e8818723c */ /* 0x040fe80000041818 */
[----:B------:R-:W-:Y:S02]  /*8650*/  FMUL.FTZ R29, R2, R117 ;  /* 0x00000075021d7220 */ /* 0x000fe40000410000 */
[C---:B------:R-:W-:Y:S02]  /*8660*/  FMUL.FTZ R51, R0.reuse, R51 ;  /* 0x0000003300337220 */ /* 0x040fe40000410000 */
[C---:B------:R-:W-:Y:S04]  /*8670*/  FMUL.FTZ R30, R0.reuse, R118 ;  /* 0x00000076001e7220 */ /* 0x040fe80000410000 */
[C---:B------:R-:W-:Y:S02]  /*8680*/  FMUL.FTZ R31, R0.reuse, R119 ;  /* 0x00000077001f7220 */ /* 0x040fe40000410000 */
[----:B------:R-:W-:Y:S01]  /*8690*/  LDSM.16.MT88.4 R116, [R182+0x800] ;  /* 0x00080000b674783b */ /* 0x000fe20000004200 */
[C---:B------:R-:W-:Y:S02]  /*86a0*/  FMUL.FTZ R54, R0.reuse, R54 ;  /* 0x0000003600367220 */ /* 0x040fe40000410000 */
[C---:B------:R-:W-:Y:S02]  /*86b0*/  FMUL.FTZ R55, R0.reuse, R55 ;  /* 0x0000003700377220 */ /* 0x040fe40000410000 */
        /* <DEDUP_REMOVED lines=8> */
[C---:B------:R-:W-:Y:S04]  /*8740*/  HMMA.16816.F32.BF16 R36, R136.reuse, R104, R36 ;  /* 0x000000688824723c */ /* 0x040fe80000041824 */
[C---:B------:R-:W-:Y:S02]  /*8750*/  FMUL.FTZ R67, R0.reuse, R67 ;  /* 0x0000004300437220 */ /* 0x040fe40000410000 */
[C---:B------:R-:W-:Y:S02]  /*8760*/  FMUL.FTZ R70, R0.reuse, R70 ;  /* 0x0000004600467220 */ /* 0x040fe40000410000 */
[C---:B------:R-:W-:Y:S01]  /*8770*/  HMMA.16816.F32.BF16 R40, R136.reuse, R106, R40 ;  /* 0x0000006a8828723c */ /* 0x040fe20000041828 */
[----:B------:R-:W3:Y:S03]  /*8780*/  LDSM.16.MT88.4 R104, [R184+0x2000] ;  /* 0x00200000b868783b */ /* 0x000ee60000004200 */
        /* <DEDUP_REMOVED lines=12> */
[----:B------:R-:W-:Y:S02]  /*8850*/  FMUL.FTZ R87, R0, R87 ;  /* 0x0000005700577220 */ /* 0x000fe40000410000 */
[--C-:B------:R-:W-:Y:S01]  /*8860*/  FFMA.FTZ R100, R140, c[0x0][0x2d0], -R144.reuse ;  /* 0x0000b4008c647a23 */ /* 0x100fe20000010890 */
[C---:B------:R-:W-:Y:S03]  /*8870*/  HMMA.16816.F32.BF16 R56, R136.reuse, R102, R56 ;  /* 0x000000668838723c */ /* 0x040fe60000041838 */
[----:B------:R1:W-:Y:S01]  /*8880*/  MUFU.EX2 R217, R100 ;  /* 0x0000006400d97308 */ /* 0x0003e20000000800 */
[C---:B------:R-:W-:Y:S02]  /*8890*/  FMUL.FTZ R90, R0.reuse, R90 ;  /* 0x0000005a005a7220 */ /* 0x040fe40000410000 */
[C---:B------:R-:W-:Y:S02]  /*88a0*/  FMUL.FTZ R91, R0.reuse, R91 ;  /* 0x0000005b005b7220 */ /* 0x040fe40000410000 */
[C---:B---3--:R-:W-:Y:S04]  /*88b0*/  HMMA.16816.F32.BF16 R60, R136.reuse, R104, R60 ;  /* 0x00000068883c723c */ /* 0x048fe8000004183c */
[C---:B------:R-:W-:Y:S02]  /*88c0*/  FMUL.FTZ R94, R0.reuse, R94 ;  /* 0x0000005e005e7220 */ /* 0x040fe40000410000 */
[C---:B------:R-:W-:Y:S02]  /*88d0*/  FMUL.FTZ R95, R0.reuse, R95 ;  /* 0x0000005f005f7220 */ /* 0x040fe40000410000 */
[C---:B------:R-:W-:Y:S04]  /*88e0*/  HMMA.16816.F32.BF16 R64, R136.reuse, R106, R64 ;  /* 0x0000006a8840723c */ /* 0x040fe80000041840 */
[--C-:B------:R-:W-:Y:S02]  /*88f0*/  FFMA.FTZ R104, R141, c[0x0][0x2d0], -R144.reuse ;  /* 0x0000b4008d687a23 */ /* 0x100fe40000010890 */
[C---:B------:R-:W-:Y:S02]  /*8900*/  FMUL.FTZ R98, R0.reuse, R98 ;  /* 0x0000006200627220 */ /* 0x040fe40000410000 */
[C---:B--2---:R-:W-:Y:S01]  /*8910*/  HMMA.16816.F32.BF16 R68, R136.reuse, R108, R68 ;  /* 0x0000006c8844723c */ /* 0x044fe20000041844 */
[----:B------:R2:W-:Y:S01]  /*8920*/  MUFU.EX2 R216, R104 ;  /* 0x0000006800d87308 */ /* 0x0005e20000000800 */
[----:B-1----:R-:W1:Y:S02]  /*8930*/  LDSM.16.MT88.4 R100, [R182+0x4000] ;  /* 0x00400000b664783b */ /* 0x002e640000004200 */
[----:B------:R-:W-:Y:S03]  /*8940*/  FMUL.FTZ R99, R0, R99 ;  /* 0x0000006300637220 */ /* 0x000fe60000410000 */
[--C-:B------:R-:W-:Y:S01]  /*8950*/  FFMA.FTZ R108, R147, c[0x0][0x2d0], -R144.reuse ;  /* 0x0000b400936c7a23 */ /* 0x100fe20000010890 */
[C---:B------:R-:W-:Y:S03]  /*8960*/  HMMA.16816.F32.BF16 R72, R136.reuse, R110, R72 ;  /* 0x0000006e8848723c */ /* 0x040fe60000041848 */
[----:B------:R3:W-:Y:S01]  /*8970*/  MUFU.EX2 R214, R108 ;  /* 0x0000006c00d67308 */ /* 0x0007e20000000800 */
[--C-:B--2---:R-:W-:Y:S09]  /*8980*/  FFMA.FTZ R104, R143, c[0x0][0x2d0], -R144.reuse ;  /* 0x0000b4008f687a23 */ /* 0x104ff20000010890 */
[----:B------:R2:W4:Y:S01]  /*8990*/  MUFU.EX2 R215, R104 ;  /* 0x0000006800d77308 */ /* 0x0005220000000800 */
[--C-:B---3--:R-:W-:Y:S02]  /*89a0*/  FFMA.FTZ R108, R142, c[0x0][0x2d0], -R125.reuse ;  /* 0x0000b4008e6c7a23 */ /* 0x108fe4000001087d */
[----:B------:R-:W-:Y:S07]  /*89b0*/  LDSM.16.MT88.4 R140, [R185+0x2800] ;  /* 0x00280000b98c783b */ /* 0x000fee0000004200 */
[----:B------:R3:W-:Y:S01]  /*89c0*/  MUFU.EX2 R169, R108 ;  /* 0x0000006c00a97308 */ /* 0x0007e20000000800 */
[C---:B-1----:R-:W-:Y:S07]  /*89d0*/  HMMA.16816.F32.BF16 R76, R136.reuse, R100, R76 ;  /* 0x00000064884c723c */ /* 0x042fee000004184c */
[--C-:B------:R-:W-:Y:S01]  /*89e0*/  FFMA.FTZ R100, R145, c[0x0][0x2d0], -R125.reuse ;  /* 0x0000b40091647a23 */ /* 0x100fe2000001087d */
[C---:B------:R-:W-:Y:S01]  /*89f0*/  HMMA.16816.F32.BF16 R80, R136.reuse, R102, R80 ;  /* 0x000000668850723c */ /* 0x040fe20000041850 */
[----:B--2---:R-:W1:Y:S02]  /*8a00*/  LDSM.16.MT88.4 R104, [R185+0x4000] ;  /* 0x00400000b968783b */ /* 0x004e640000004200 */
[----:B------:R2:W5:Y:S04]  /*8a10*/  MUFU.EX2 R168, R100 ;  /* 0x0000006400a87308 */ /* 0x0005680000000800 */
[----:B----4-:R-:W-:Y:S02]  /*8a20*/  F2FP.BF16.PACK_AB R102, R214, R215 ;  /* 0x000000d7d666723e */ /* 0x010fe400000010ff */
[----:B---3--:R-:W3:Y:S03]  /*8a30*/  LDSM.16.MT88.4 R108, [R184+0x4000] ;  /* 0x00400000b86c783b */ /* 0x008ee60000004200 */
[--C-:B--2---:R-:W-:Y:S01]  /*8a40*/  FFMA.FTZ R100, R146, c[0x0][0x2d0], -R125.reuse ;  /* 0x0000b40092647a23 */ /* 0x104fe2000001087d */
[----:B-----5:R-:W-:Y:S03]  /*8a50*/  F2FP.BF16.PACK_AB R101, R168, R169 ;  /* 0x000000a9a865723e */ /* 0x020fe600000010ff */
[----:B------:R2:W-:Y:S01]  /*8a60*/  MUFU.EX2 R167, R100 ;  /* 0x0000006400a77308 */ /* 0x0005e20000000800 */
[C---:B-1----:R-:W-:Y:S08]  /*8a70*/  HMMA.16816.F32.BF16 R84, R136.reuse, R104, R84 ;  /* 0x000000688854723c */ /* 0x042ff00000041854 */
[C---:B------:R-:W-:Y:S01]  /*8a80*/  HMMA.16816.F32.BF16 R88, R136.reuse, R106, R88 ;  /* 0x0000006a8858723c */ /* 0x040fe20000041858 */
[----:B------:R-:W1:Y:S03]  /*8a90*/  LDSM.16.MT88.4 R104, [R185+0x800] ;  /* 0x00080000b968783b */ /* 0x000e660000004200 */
[--C-:B--2---:R-:W-:Y:S04]  /*8aa0*/  FFMA.FTZ R100, R148, c[0x0][0x2d0], -R125.reuse ;  /* 0x0000b40094647a23 */ /* 0x104fe8000001087d */
[C---:B---3--:R-:W-:Y:S01]  /*8ab0*/  HMMA.16816.F32.BF16 R92, R136.reuse, R108, R92 ;  /* 0x0000006c885c723c */ /* 0x048fe2000004185c */
[----:B------:R2:W3:Y:S07]  /*8ac0*/  MUFU.EX2 R166, R100 ;  /* 0x0000006400a67308 */ /* 0x0004ee0000000800 */
[----:B------:R-:W-:Y:S01]  /*8ad0*/  HMMA.16816.F32.BF16 R96, R136, R110, R96 ;  /* 0x0000006e8860723c */ /* 0x000fe20000041860 */
[----:B------:R-:W4:Y:S08]  /*8ae0*/  LDSM.16.MT88.4 R108, [R184+0x2800] ;  /* 0x00280000b86c783b */ /* 0x000f300000004200 */
[----:B------:R-:W-:Y:S03]  /*8af0*/  LDSM.16.MT88.4 R136, [R185+0x3000] ;  /* 0x00300000b988783b */ /* 0x000fe60000004200 */
[----:B--2---:R-:W-:Y:S02]  /*8b00*/  F2FP.BF16.PACK_AB R100, R216, R217 ;  /* 0x000000d9d864723e */ /* 0x004fe400000010ff */
[----:B---3--:R-:W-:Y:S07]  /*8b10*/  F2FP.BF16.PACK_AB R103, R166, R167 ;  /* 0x000000a7a667723e */ /* 0x008fee00000010ff */
[C---:B------:R-:W-:Y:S07]  /*8b20*/  HMMA.16816.F32.BF16 R4, R100.reuse, R112, R4 ;  /* 0x000000706404723c */ /* 0x040fee0000041804 */
[--C-:B------:R-:W-:Y:S01]  /*8b30*/  FFMA.FTZ R112, R152, c[0x0][0x2d0], -R144.reuse ;  /* 0x0000b40098707a23 */ /* 0x100fe20000010890 */
[C---:B------:R-:W-:Y:S03]  /*8b40*/  HMMA.16816.F32.BF16 R8, R100.reuse, R114, R8 ;  /* 0x000000726408723c */ /* 0x040fe60000041808 */
[----:B------:R2:W-:Y:S05]  /*8b50*/  MUFU.EX2 R213, R112 ;  /* 0x0000007000d57308 */ /* 0x0005ea0000000800 */
[C---:B------:R-:W-:Y:S07]  /*8b60*/  HMMA.16816.F32.BF16 R12, R100.reuse, R116, R12 ;  /* 0x00000074640c723c */ /* 0x040fee000004180c */
[--C-:B------:R-:W-:Y:S01]  /*8b70*/  FFMA.FTZ R116, R153, c[0x0][0x2d0], -R144.reuse ;  /* 0x0000b40099747a23 */ /* 0x100fe20000010890 */
[C---:B------:R-:W-:Y:S03]  /*8b80*/  HMMA.16816.F32.BF16 R16, R100.reuse, R118, R16 ;  /* 0x000000766410723c */ /* 0x040fe60000041810 */
[----:B------:R3:W5:Y:S05]  /*8b90*/  MUFU.EX2 R203, R116 ;  /* 0x0000007400cb7308 */ /* 0x00076a0000000800 */
[C---:B-1----:R-:W-:Y:S01]  /*8ba0*/  HMMA.16816.F32.BF16 R20, R100.reuse, R104, R20 ;  /* 0x000000686414723c */ /* 0x042fe20000041814 */
[----:B--2---:R-:W-:Y:S07]  /*8bb0*/  LDSM.16.MT88.4 R112, [R182+0x4800] ;  /* 0x00480000b670783b */ /* 0x004fee0000004200 */
[C---:B------:R-:W-:Y:S01]  /*8bc0*/  HMMA.16816.F32.BF16 R24, R100.reuse, R106, R24 ;  /* 0x0000006a6418723c */ /* 0x040fe20000041818 */
[----:B------:R-:W1:Y:S07]  /*8bd0*/  LDSM.16.MT88.4 R104, [R181+0x4800] ;  /* 0x00480000b568783b */ /* 0x000e6e0000004200 */
[C---:B------:R-:W-:Y:S04]  /*8be0*/  HMMA.16816.F32.BF16 R28, R100.reuse, R120, R28 ;  /* 0x00000078641c723c */ /* 0x040fe8000004181c */
[--C-:B---3--:R-:W-:Y:S03]  /*8bf0*/  FFMA.FTZ R116, R155, c[0x0][0x2d0], -R144.reuse ;  /* 0x0000b4009b747a23 */ /* 0x108fe60000010890 */
[--C-:B------:R-:W-:Y:S01]  /*8c00*/  FFMA.FTZ R120, R149, c[0x0][0x2d0], -R125.reuse ;  /* 0x0000b40095787a23 */ /* 0x100fe2000001087d */
[C---:B------:R-:W-:Y:S01]  /*8c10*/  HMMA.16816.F32.BF16 R32, R100.reuse, R122, R32 ;  /* 0x0000007a6420723c */ /* 0x040fe20000041820 */
[----:B------:R2:W-:Y:S07]  /*8c20*/  MUFU.EX2 R179, R116 ;  /* 0x0000007400b37308 */ /* 0x0005ee0000000800 */
[C---:B------:R-:W-:Y:S03]  /*8c30*/  HMMA.16816.F32.BF16 R36, R100.reuse, R128, R36 ;  /* 0x000000806424723c */ /* 0x040fe60000041824 */
[----:B------:R3:W-:Y:S05]  /*8c40*/  MUFU.EX2 R165, R120 ;  /* 0x0000007800a57308 */ /* 0x0007ea0000000800 */
[C---:B------:R-:W-:Y:S01]  /*8c50*/  HMMA.16816.F32.BF16 R40, R100.reuse, R130, R40 ;  /* 0x000000826428723c */ /* 0x040fe20000041828 */
[----:B------:R-:W-:Y:S07]  /*8c60*/  LDSM.16.MT88.4 R128, [R184+0x1000] ;  /* 0x00100000b880783b */ /* 0x000fee0000004200 */
[C---:B------:R-:W-:Y:S01]  /*8c70*/  HMMA.16816.F32.BF16 R44, R100.reuse, R132, R44 ;  /* 0x00000084642c723c */ /* 0x040fe2000004182c */
[----:B--2---:R-:W2:Y:S07]  /*8c80*/  LDSM.16.MT88.4 R116, [R185+0x4800] ;  /* 0x00480000b974783b */ /* 0x004eae0000004200 */
[C---:B------:R-:W-:Y:S01]  /*8c90*/  HMMA.16816.F32.BF16 R48, R100.reuse, R134, R48 ;  /* 0x000000866430723c */ /* 0x040fe20000041830 */
[----:B------:R-:W-:Y:S07]  /*8ca0*/  LDSM.16.MT88.4 R132, [R182+0x3000] ;  /* 0x00300000b684783b */ /* 0x000fee0000004200 */
[C---:B------:R-:W-:Y:S01]  /*8cb0*/  HMMA.16816.F32.BF16 R52, R100.reuse, R140, R52 ;  /* 0x0000008c6434723c */ /* 0x040fe20000041834 */
[----:B---3--:R-:W-:Y:S07]  /*8cc0*/  LDSM.16.MT88.4 R120, [R182+0x1000] ;  /* 0x00100000b678783b */ /* 0x008fee0000004200 */
[C---:B------:R-:W-:Y:S01]  /*8cd0*/  HMMA.16816.F32.BF16 R56, R100.reuse, R142, R56 ;  /* 0x0000008e6438723c */ /* 0x040fe20000041838 */
[----:B------:R-:W-:Y:S07]  /*8ce0*/  LDSM.16.MT88.4 R140, [R181+0x3800] ;  /* 0x00380000b58c783b */ /* 0x000fee0000004200 */
[C---:B----4-:R-:W-:Y:S07]  /*8cf0*/  HMMA.16816.F32.BF16 R60, R100.reuse, R108, R60 ;  /* 0x0000006c643c723c */ /* 0x050fee000004183c */
[--C-:B------:R-:W-:Y:S01]  /*8d00*/  FFMA.FTZ R108, R156, c[0x0][0x2d0], -R144.reuse ;  /* 0x0000b4009c6c7a23 */ /* 0x100fe20000010890 */
[C---:B------:R-:W-:Y:S03]  /*8d10*/  HMMA.16816.F32.BF16 R64, R100.reuse, R110, R64 ;  /* 0x0000006e6440723c */ /* 0x040fe60000041840 */
[----:B------:R3:W4:Y:S05]  /*8d20*/  MUFU.EX2 R178, R108 ;  /* 0x0000006c00b27308 */ /* 0x00072a0000000800 */
[C---:B-1----:R-:W-:Y:S07]  /*8d30*/  HMMA.16816.F32.BF16 R68, R100.reuse, R104, R68 ;  /* 0x000000686444723c */ /* 0x042fee0000041844 */
[--C-:B------:R-:W-:Y:S01]  /*8d40*/  FFMA.FTZ R104, R151, c[0x0][0x2d0], -R125.reuse ;  /* 0x0000b40097687a23 */ /* 0x100fe2000001087d */
[C---:B------:R-:W-:Y:S03]  /*8d50*/  HMMA.16816.F32.BF16 R72, R100.reuse, R106, R72 ;  /* 0x0000006a6448723c */ /* 0x040fe60000041848 */
[----:B------:R1:W1:Y:S05]  /*8d60*/  MUFU.EX2 R164, R104 ;  /* 0x0000006800a47308 */ /* 0x00026a0000000800 */
[C---:B------:R-:W-:Y:S01]  /*8d70*/  HMMA.16816.F32.BF16 R76, R100.reuse, R112, R76 ;  /* 0x00000070644c723c */ /* 0x040fe2000004184c */
[----:B---3--:R-:W3:Y:S06]  /*8d80*/  LDSM.16.MT88.4 R108, [R184+0x4800] ;  /* 0x00480000b86c783b */ /* 0x008eec0000004200 */
[--C-:B------:R-:W-:Y:S01]  /*8d90*/  FFMA.FTZ R112, R154, c[0x0][0x2d0], -R125.reuse ;  /* 0x0000b4009a707a23 */ /* 0x100fe2000001087d */
[C---:B------:R-:W-:Y:S01]  /*8da0*/  HMMA.16816.F32.BF16 R80, R100.reuse, R114, R80 ;  /* 0x000000726450723c */ /* 0x040fe20000041850 */
[----:B------:R-:W-:Y:S02]  /*8db0*/  LDSM.16.MT88.4 R152, [R184+0x3800] ;  /* 0x00380000b898783b */ /* 0x000fe40000004200 */
[----:B------:R4:W-:Y:S05]  /*8dc0*/  MUFU.EX2 R162, R112 ;  /* 0x0000007000a27308 */ /* 0x0009ea0000000800 */
[C---:B--2---:R-:W-:Y:S04]  /*8dd0*/  HMMA.16816.F32.BF16 R84, R100.reuse, R116, R84 ;  /* 0x000000746454723c */ /* 0x044fe80000041854 */
[--C-:B-1----:R-:W-:Y:S02]  /*8de0*/  FFMA.FTZ R104, R150, c[0x0][0x2d0], -R125.reuse ;  /* 0x0000b40096687a23 */ /* 0x102fe4000001087d */
[----:B------:R-:W-:Y:S02]  /*8df0*/  LDSM.16.MT88.4 R148, [R185+0x3800] ;  /* 0x00380000b994783b */ /* 0x000fe40000004200 */
[C---:B------:R-:W-:Y:S01]  /*8e00*/  HMMA.16816.F32.BF16 R88, R100.reuse, R118, R88 ;  /* 0x000000766458723c */ /* 0x040fe20000041858 */
[----:B------:R1:W2:Y:S05]  /*8e10*/  MUFU.EX2 R163, R104 ;  /* 0x0000006800a37308 */ /* 0x0002aa0000000800 */
[----:B------:R-:W-:Y:S08]  /*8e20*/  LDSM.16.MT88.4 R116, [R181+0x3000] ;  /* 0x00300000b574783b */ /* 0x000ff00000004200 */
[----:B----4-:R-:W-:Y:S01]  /*8e30*/  LDSM.16.MT88.4 R112, [R185+0x1000] ;  /* 0x00100000b970783b */ /* 0x010fe20000004200 */
[C---:B---3--:R-:W-:Y:S07]  /*8e40*/  HMMA.16816.F32.BF16 R92, R100.reuse, R108, R92 ;  /* 0x0000006c645c723c */ /* 0x048fee000004185c */
[----:B-1----:R-:W1:Y:S01]  /*8e50*/  LDSM.16.MT88.4 R104, [R181+0x1000] ;  /* 0x00100000b568783b */ /* 0x002e620000004200 */
[----:B------:R-:W-:Y:S07]  /*8e60*/  HMMA.16816.F32.BF16 R96, R100, R110, R96 ;  /* 0x0000006e6460723c */ /* 0x000fee0000041860 */
[----:B------:R-:W-:Y:S01]  /*8e70*/  LDSM.16.MT88.4 R108, [R181+0x5000] ;  /* 0x00500000b56c783b */ /* 0x000fe20000004200 */
[----:B-----5:R-:W-:Y:S04]  /*8e80*/  F2FP.BF16.PACK_AB R100, R203, R213 ;  /* 0x000000d5cb64723e */ /* 0x020fe800000010ff */
[----:B------:R-:W-:Y:S02]  /*8e90*/  F2FP.BF16.PACK_AB R102, R178, R179 ;  /* 0x000000b3b266723e */ /* 0x000fe400000010ff */
[----:B------:R-:W-:Y:S02]  /*8ea0*/  F2FP.BF16.PACK_AB R101, R164, R165 ;  /* 0x000000a5a465723e */ /* 0x000fe400000010ff */
[----:B--2---:R-:W-:Y:S07]  /*8eb0*/  F2FP.BF16.PACK_AB R103, R162, R163 ;  /* 0x000000a3a267723e */ /* 0x004fee00000010ff */
[C---:B-1----:R-:W-:Y:S08]  /*8ec0*/  HMMA.16816.F32.BF16 R4, R100.reuse, R104, R4 ;  /* 0x000000686404723c */ /* 0x042ff00000041804 */
[C---:B------:R-:W-:Y:S01]  /*8ed0*/  HMMA.16816.F32.BF16 R8, R100.reuse, R106, R8 ;  /* 0x0000006a6408723c */ /* 0x040fe20000041808 */
[----:B------:R-:W1:Y:S07]  /*8ee0*/  LDSM.16.MT88.4 R104, [R184+0x3000] ;  /* 0x00300000b868783b */ /* 0x000e6e0000004200 */
[C---:B------:R-:W-:Y:S07]  /*8ef0*/  HMMA.16816.F32.BF16 R12, R100.reuse, R120, R12 ;  /* 0x00000078640c723c */ /* 0x040fee000004180c */
[--C-:B------:R-:W-:Y:S01]  /*8f00*/  FFMA.FTZ R120, R160, c[0x0][0x2d0], -R144.reuse ;  /* 0x0000b400a0787a23 */ /* 0x100fe20000010890 */
[C---:B------:R-:W-:Y:S03]  /*8f10*/  HMMA.16816.F32.BF16 R16, R100.reuse, R122, R16 ;  /* 0x0000007a6410723c */ /* 0x040fe60000041810 */
[----:B------:R2:W-:Y:S05]  /*8f20*/  MUFU.EX2 R177, R120 ;  /* 0x0000007800b17308 */ /* 0x0005ea0000000800 */
[C---:B------:R-:W-:Y:S08]  /*8f30*/  HMMA.16816.F32.BF16 R20, R100.reuse, R112, R20 ;  /* 0x000000706414723c */ /* 0x040ff00000041814 */
[C---:B------:R-:W-:Y:S01]  /*8f40*/  HMMA.16816.F32.BF16 R24, R100.reuse, R114, R24 ;  /* 0x000000726418723c */ /* 0x040fe20000041818 */
[----:B------:R-:W3:Y:S07]  /*8f50*/  LDSM.16.MT88.4 R112, [R182+0x5000] ;  /* 0x00500000b670783b */ /* 0x000eee0000004200 */
[C---:B------:R-:W-:Y:S01]  /*8f60*/  HMMA.16816.F32.BF16 R28, R100.reuse, R128, R28 ;  /* 0x00000080641c723c */ /* 0x040fe2000004181c */
[----:B--2---:R-:W-:Y:S07]  /*8f70*/  LDSM.16.MT88.4 R120, [R184+0x1800] ;  /* 0x00180000b878783b */ /* 0x004fee0000004200 */
[C---:B------:R-:W-:Y:S08]  /*8f80*/  HMMA.16816.F32.BF16 R32, R100.reuse, R130, R32 ;  /* 0x000000826420723c */ /* 0x040ff00000041820 */
[C---:B------:R-:W-:Y:S08]  /*8f90*/  HMMA.16816.F32.BF16 R36, R100.reuse, R116, R36 ;  /* 0x000000746424723c */ /* 0x040ff00000041824 */
[C---:B------:R-:W-:Y:S01]  /*8fa0*/  HMMA.16816.F32.BF16 R40, R100.reuse, R118, R40 ;  /* 0x000000766428723c */ /* 0x040fe20000041828 */
[----:B------:R-:W2:Y:S07]  /*8fb0*/  LDSM.16.MT88.4 R116, [R185+0x5000] ;  /* 0x00500000b974783b */ /* 0x000eae0000004200 */
[C---:B------:R-:W-:Y:S08]  /*8fc0*/  HMMA.16816.F32.BF16 R44, R100.reuse, R132, R44 ;  /* 0x00000084642c723c */ /* 0x040ff0000004182c */
[C---:B------:R-:W-:Y:S01]  /*8fd0*/  HMMA.16816.F32.BF16 R48, R100.reuse, R134, R48 ;  /* 0x000000866430723c */ /* 0x040fe20000041830 */
[----:B------:R-:W-:Y:S07]  /*8fe0*/  LDSM.16.MT88.4 R132, [R181+0x1800] ;  /* 0x00180000b584783b */ /* 0x000fee0000004200 */
[C---:B------:R-:W-:Y:S08]  /*8ff0*/  HMMA.16816.F32.BF16 R52, R100.reuse, R136, R52 ;  /* 0x000000886434723c */ /* 0x040ff00000041834 */
[C---:B------:R-:W-:Y:S08]  /*9000*/  HMMA.16816.F32.BF16 R56, R100.reuse, R138, R56 ;  /* 0x0000008a6438723c */ /* 0x040ff00000041838 */
[C---:B-1----:R-:W-:Y:S07]  /*9010*/  HMMA.16816.F32.BF16 R60, R100.reuse, R104, R60 ;  /* 0x00000068643c723c */ /* 0x042fee000004183c */
[--C-:B------:R-:W-:Y:S01]  /*9020*/  FFMA.FTZ R104, R161, c[0x0][0x2d0], -R144.reuse ;  /* 0x0000b400a1687a23 */ /* 0x100fe20000010890 */
[C---:B------:R-:W-:Y:S03]  /*9030*/  HMMA.16816.F32.BF16 R64, R100.reuse, R106, R64 ;  /* 0x0000006a6440723c */ /* 0x040fe60000041840 */
[----:B------:R1:W4:Y:S05]  /*9040*/  MUFU.EX2 R176, R104 ;  /* 0x0000006800b07308 */ /* 0x00032a0000000800 */
[C---:B------:R-:W-:Y:S07]  /*9050*/  HMMA.16816.F32.BF16 R68, R100.reuse, R108, R68 ;  /* 0x0000006c6444723c */ /* 0x040fee0000041844 */
[--C-:B------:R-:W-:Y:S01]  /*9060*/  FFMA.FTZ R108, R157, c[0x0][0x2d0], -R125.reuse ;  /* 0x0000b4009d6c7a23 */ /* 0x100fe2000001087d */
[C---:B------:R-:W-:Y:S03]  /*9070*/  HMMA.16816.F32.BF16 R72, R100.reuse, R110, R72 ;  /* 0x0000006e6448723c */ /* 0x040fe60000041848 */
[----:B------:R5:W-:Y:S05]  /*9080*/  MUFU.EX2 R161, R108 ;  /* 0x0000006c00a17308 */ /* 0x000bea0000000800 */
[C---:B---3--:R-:W-:Y:S04]  /*9090*/  HMMA.16816.F32.BF16 R76, R100.reuse, R112, R76 ;  /* 0x00000070644c723c */ /* 0x048fe8000004184c */
[--C-:B-1----:R-:W-:Y:S01]  /*90a0*/  FFMA.FTZ R104, R171, c[0x0][0x2d0], -R144.reuse ;  /* 0x0000b400ab687a23 */ /* 0x102fe20000010890 */
[----:B----4-:R-:W-:Y:S01]  /*90b0*/  F2FP.BF16.PACK_AB R136, R176, R177 ;  /* 0x000000b1b088723e */ /* 0x010fe200000010ff */
[----:B------:R-:W-:Y:S02]  /*90c0*/  FFMA.FTZ R144, R170, c[0x0][0x2d0], -R144 ;  /* 0x0000b400aa907a23 */ /* 0x000fe40000010890 */
[C---:B------:R-:W-:Y:S01]  /*90d0*/  HMMA.16816.F32.BF16 R80, R100.reuse, R114, R80 ;  /* 0x000000726450723c */ /* 0x040fe20000041850 */
[----:B------:R1:W-:Y:S01]  /*90e0*/  MUFU.EX2 R171, R104 ;  /* 0x0000006800ab7308 */ /* 0x0003e20000000800 */
[----:B------:R-:W-:Y:S06]  /*90f0*/  LDSM.16.MT88.4 R112, [R185+0x1800] ;  /* 0x00180000b970783b */ /* 0x000fec0000004200 */
[C---:B--2---:R-:W-:Y:S03]  /*9100*/  HMMA.16816.F32.BF16 R84, R100.reuse, R116, R84 ;  /* 0x000000746454723c */ /* 0x044fe60000041854 */
[----:B------:R2:W3:Y:S01]  /*9110*/  MUFU.EX2 R170, R144 ;  /* 0x0000009000aa7308 */ /* 0x0004e20000000800 */
[--C-:B-----5:R-:W-:Y:S04]  /*9120*/  FFMA.FTZ R108, R159, c[0x0][0x2d0], -R125.reuse ;  /* 0x0000b4009f6c7a23 */ /* 0x120fe8000001087d */
[C---:B------:R-:W-:Y:S05]  /*9130*/  HMMA.16816.F32.BF16 R88, R100.reuse, R118, R88 ;  /* 0x000000766458723c */ /* 0x040fea0000041858 */
[----:B------:R4:W5:Y:S01]  /*9140*/  MUFU.EX2 R160, R108 ;  /* 0x0000006c00a07308 */ /* 0x0009620000000800 */
[----:B-1----:R-:W1:Y:S08]  /*9150*/  LDSM.16.MT88.4 R104, [R184+0x5000] ;  /* 0x00500000b868783b */ /* 0x002e700000004200 */
[----:B--2---:R-:W-:Y:S01]  /*9160*/  LDSM.16.MT88.4 R144, [R182+0x3800] ;  /* 0x00380000b690783b */ /* 0x004fe20000004200 */
[----:B---3--:R-:W-:Y:S01]  /*9170*/  F2FP.BF16.PACK_AB R138, R170, R171 ;  /* 0x000000abaa8a723e */ /* 0x008fe200000010ff */
[--C-:B----4-:R-:W-:Y:S01]  /*9180*/  FFMA.FTZ R108, R158, c[0x0][0x2d0], -R125.reuse ;  /* 0x0000b4009e6c7a23 */ /* 0x110fe2000001087d */
[----:B-----5:R-:W-:Y:S01]  /*9190*/  F2FP.BF16.PACK_AB R137, R160, R161 ;  /* 0x000000a1a089723e */ /* 0x020fe200000010ff */
[----:B------:R-:W-:Y:S04]  /*91a0*/  FFMA.FTZ R125, R127, c[0x0][0x2d0], -R125 ;  /* 0x0000b4007f7d7a23 */ /* 0x000fe8000001087d */
[----:B------:R-:W-:Y:S01]  /*91b0*/  LDSM.16.MT88.4 R156, [R181+0x5800] ;  /* 0x00580000b59c783b */ /* 0x000fe20000004200 */
[----:B------:R2:W-:Y:S10]  /*91c0*/  MUFU.EX2 R126, R108 ;  /* 0x0000006c007e7308 */ /* 0x0005f40000000800 */
[----:B------:R-:W3:Y:S01]  /*91d0*/  MUFU.EX2 R125, R125 ;  /* 0x0000007d007d7308 */ /* 0x000ee20000000800 */
[C---:B-1----:R-:W-:Y:S08]  /*91e0*/  HMMA.16816.F32.BF16 R92, R100.reuse, R104, R92 ;  /* 0x00000068645c723c */ /* 0x042ff0000004185c */
[----:B------:R-:W-:Y:S01]  /*91f0*/  HMMA.16816.F32.BF16 R96, R100, R106, R96 ;  /* 0x0000006a6460723c */ /* 0x000fe20000041860 */
[----:B--2---:R-:W1:Y:S03]  /*9200*/  LDSM.16.MT88.4 R108, [R182+0x1800] ;  /* 0x00180000b66c783b */ /* 0x004e660000004200 */
[----:B---3--:R-:W-:Y:S07]  /*9210*/  F2FP.BF16.PACK_AB R139, R125, R126 ;  /* 0x0000007e7d8b723e */ /* 0x008fee00000010ff */
[C---:B------:R-:W-:Y:S01]  /*9220*/  HMMA.16816.F32.BF16 R128, R136.reuse, R132, R4 ;  /* 0x000000848880723c */ /* 0x040fe20000041804 */
[----:B------:R-:W2:Y:S07]  /*9230*/  LDSM.16.MT88.4 R4, [R182+0x5800] ;  /* 0x00580000b604783b */ /* 0x000eae0000004200 */
[C---:B------:R-:W-:Y:S01]  /*9240*/  HMMA.16816.F32.BF16 R132, R136.reuse, R134, R8 ;  /* 0x000000868884723c */ /* 0x040fe20000041808 */
[----:B------:R-:W3:Y:S07]  /*9250*/  LDSM.16.MT88.4 R8, [R185+0x5800] ;  /* 0x00580000b908783b */ /* 0x000eee0000004200 */
[C---:B-1----:R-:W-:Y:S01]  /*9260*/  HMMA.16816.F32.BF16 R100, R136.reuse, R108, R12 ;  /* 0x0000006c8864723c */ /* 0x042fe2000004180c */
[----:B------:R-:W1:Y:S07]  /*9270*/  LDSM.16.MT88.4 R12, [R184+0x5800] ;  /* 0x00580000b80c783b */ /* 0x000e6e0000004200 */
[C---:B------:R-:W-:Y:S07]  /*9280*/  HMMA.16816.F32.BF16 R104, R136.reuse, R110, R16 ;  /* 0x0000006e8868723c */ /* 0x040fee0000041810 */
[----:B------:R-:W-:Y:S01]  /*9290*/  FFMA.FTZ R16, R2, R222, R218 ;  /* 0x000000de02107223 */ /* 0x000fe200000100da */
[C---:B------:R-:W-:Y:S04]  /*92a0*/  HMMA.16816.F32.BF16 R108, R136.reuse, R112, R20 ;  /* 0x00000070886c723c */ /* 0x040fe80000041814 */
[----:B------:R-:W-:Y:S02]  /*92b0*/  FFMA.FTZ R2, R0, R223, R175 ;  /* 0x000000df00027223 */ /* 0x000fe400000100af */
[----:B------:R-:W-:Y:S02]  /*92c0*/  FADD.FTZ R0, R221, R16 ;  /* 0x00000010dd007221 */ /* 0x000fe40000010000 */
[C---:B------:R-:W-:Y:S04]  /*92d0*/  HMMA.16816.F32.BF16 R112, R136.reuse, R114, R24 ;  /* 0x000000728870723c */ /* 0x040fe80000041818 */
[----:B------:R-:W-:Y:S02]  /*92e0*/  FADD.FTZ R2, R174, R2 ;  /* 0x00000002ae027221 */ /* 0x000fe40000010000 */
        /* <DEDUP_REMOVED lines=21> */
[----:B------:R-:W-:Y:S01]  /*9440*/  FADD.FTZ R0, R203, R0 ;  /* 0x00000000cb007221 */ /* 0x000fe20000010000 */
[----:B------:R-:W-:Y:S01]  /*9450*/  IADD3 R203, R204, -0x1, RZ ;  /* 0xffffffffcccb7810 */ /* 0x000fe20007ffe0ff */
[C---:B------:R-:W-:Y:S04]  /*9460*/  HMMA.16816.F32.BF16 R56, R136.reuse, R150, R56 ;  /* 0x000000968838723c */ /* 0x040fe80000041838 */
[----:B------:R-:W-:Y:S01]  /*9470*/  FADD.FTZ R2, R164, R2 ;  /* 0x00000002a4027221 */ /* 0x000fe20000010000 */
[----:B------:R-:W-:Y:S01]  /*9480*/  MOV R204, R203 ;  /* 0x000000cb00cc7202 */ /* 0x000fe20000000f00 */
[----:B------:R-:W-:Y:S02]  /*9490*/  FADD.FTZ R0, R179, R0 ;  /* 0x00000000b3007221 */ /* 0x000fe40000010000 */
[C---:B------:R-:W-:Y:S04]  /*94a0*/  HMMA.16816.F32.BF16 R60, R136.reuse, R152, R60 ;  /* 0x00000098883c723c */ /* 0x040fe8000004183c */
[----:B------:R-:W-:Y:S02]  /*94b0*/  FADD.FTZ R2, R163, R2 ;  /* 0x00000002a3027221 */ /* 0x000fe40000010000 */
[----:B------:R-:W-:Y:S02]  /*94c0*/  FADD.FTZ R0, R178, R0 ;  /* 0x00000000b2007221 */ /* 0x000fe40000010000 */
[C---:B------:R-:W-:Y:S08]  /*94d0*/  HMMA.16816.F32.BF16 R64, R136.reuse, R154, R64 ;  /* 0x0000009a8840723c */ /* 0x040ff00000041840 */
[C---:B------:R-:W-:Y:S08]  /*94e0*/  HMMA.16816.F32.BF16 R68, R136.reuse, R156, R68 ;  /* 0x0000009c8844723c */ /* 0x040ff00000041844 */
[C---:B------:R-:W-:Y:S08]  /*94f0*/  HMMA.16816.F32.BF16 R72, R136.reuse, R158, R72 ;  /* 0x0000009e8848723c */ /* 0x040ff00000041848 */
[C---:B--2---:R-:W-:Y:S07]  /*9500*/  HMMA.16816.F32.BF16 R76, R136.reuse, R4, R76 ;  /* 0x00000004884c723c */ /* 0x044fee000004184c */
[----:B------:R-:W-:Y:S01]  /*9510*/  FADD.FTZ R4, R162, R2 ;  /* 0x00000002a2047221 */ /* 0x000fe20000010000 */
[C---:B------:R-:W-:Y:S04]  /*9520*/  HMMA.16816.F32.BF16 R80, R136.reuse, R6, R80 ;  /* 0x000000068850723c */ /* 0x040fe80000041850 */
[----:B------:R-:W-:Y:S02]  /*9530*/  FADD.FTZ R2, R177, R0 ;  /* 0x00000000b1027221 */ /* 0x000fe40000010000 */
[----:B------:R-:W-:Y:S02]  /*9540*/  FADD.FTZ R0, R161, R4 ;  /* 0x00000004a1007221 */ /* 0x000fe40000010000 */
[C---:B---3--:R-:W-:Y:S04]  /*9550*/  HMMA.16816.F32.BF16 R84, R136.reuse, R8, R84 ;  /* 0x000000088854723c */ /* 0x048fe80000041854 */
[----:B------:R-:W-:Y:S02]  /*9560*/  FADD.FTZ R2, R176, R2 ;  /* 0x00000002b0027221 */ /* 0x000fe40000010000 */
[----:B------:R-:W-:Y:S01]  /*9570*/  FADD.FTZ R0, R160, R0 ;  /* 0x00000000a0007221 */ /* 0x000fe20000010000 */
[-C--:B------:R-:W-:Y:S01]  /*9580*/  MOV R8, R3.reuse ;  /* 0x0000000300087202 */ /* 0x080fe20000000f00 */
[C---:B------:R-:W-:Y:S04]  /*9590*/  HMMA.16816.F32.BF16 R88, R136.reuse, R10, R88 ;  /* 0x0000000a8858723c */ /* 0x040fe80000041858 */
[----:B------:R-:W-:Y:S02]  /*95a0*/  FADD.FTZ R2, R171, R2 ;  /* 0x00000002ab027221 */ /* 0x000fe40000010000 */
[----:B------:R-:W-:Y:S01]  /*95b0*/  FADD.FTZ R0, R126, R0 ;  /* 0x000000007e007221 */ /* 0x000fe20000010000 */
[----:B------:R-:W-:Y:S01]  /*95c0*/  MOV R126, R3 ;  /* 0x00000003007e7202 */ /* 0x000fe20000000f00 */
[C---:B-1----:R-:W-:Y:S04]  /*95d0*/  HMMA.16816.F32.BF16 R92, R136.reuse, R12, R92 ;  /* 0x0000000c885c723c */ /* 0x042fe8000004185c */
[----:B------:R-:W-:Y:S02]  /*95e0*/  FADD.FTZ R222, R170, R2 ;  /* 0x00000002aade7221 */ /* 0x000fe40000010000 */
[----:B------:R-:W-:Y:S01]  /*95f0*/  FADD.FTZ R223, R125, R0 ;  /* 0x000000007ddf7221 */ /* 0x000fe20000010000 */
[----:B------:R-:W-:Y:S01]  /*9600*/  MOV R125, R124 ;  /* 0x0000007c007d7202 */ /* 0x000fe20000000f00 */
[----:B------:R-:W-:Y:S01]  /*9610*/  HMMA.16816.F32.BF16 R96, R136, R14, R96 ;  /* 0x0000000e8860723c */ /* 0x000fe20000041860 */
[----:B------:R-:W-:-:S07]  /*9620*/  @P0 BRA `(.L_x_455) ;  /* 0xffffcba000000947 */ /* 0x000fce000383ffff */
.L_x_446:
[----:B------:R-:W-:Y:S02]  /*9630*/  IADD3 R0, R228, 0x7f, RZ ;  /* 0x0000007fe4007810 */ /* 0x000fe40007ffe0ff */
[----:B------:R-:W-:-:S03]  /*9640*/  IADD3 R2, R225, 0x1, -R226 ;  /* 0x00000001e1027810 */ /* 0x000fc60007ffe8e2 */
[----:B------:R-:W-:-:S05]  /*9650*/  @P2 IMAD.HI.U32 R3, R0, c[0x0][0x2c8], RZ ;  /* 0x0000b20000032a27 */ /* 0x000fca00078e00ff */
[----:B------:R-:W-:-:S05]  /*9660*/  @P2 SHF.R.U32.HI R0, RZ, c[0x0][0x2cc], R3 ;  /* 0x0000b300ff002a19 */ /* 0x000fca0000011603 */
[----:B------:R-:W-:-:S05]  /*9670*/  IMAD.IADD R0, R2, 0x1, R0 ;  /* 0x0000000102007824 */ /* 0x000fca00078e0200 */
[----:B------:R-:W-:Y:S01]  /*9680*/  IADD3 R2, R0, -c[0x0][0x324], RZ ;  /* 0x8000c90000027a10 */ /* 0x000fe20007ffe0ff */
[----:B------:R-:W-:Y:S05]  /*9690*/  @!P1 BRA `(.L_x_456) ;  /* 0x0000011000009947 */ /* 0x000fea0003800000 */
[----:B------:R-:W-:Y:S01]  /*96a0*/  ISETP.GT.AND P0, PT, R0, -0x1, PT ;  /* 0xffffffff0000780c */ /* 0x000fe20003f04270 */
[----:B------:R-:W-:-:S12]  /*96b0*/  BSSY B0, `(.L_x_457) ;  /* 0x000000d000007945 */ /* 0x000fd80003800000 */
        /* <DEDUP_REMOVED lines=8> */
.L_x_458:
[----:B------:R-:W-:-:S04]  /*9740*/  MOV R3, c[0x0][0x32c] ;  /* 0x0000cb0000037a02 */ /* 0x000fc80000000f00 */
[----:B------:R-:W-:-:S13]  /*9750*/  ISETP.NE.AND P0, PT, R3, 0x1, PT ;  /* 0x000000010300780c */ /* 0x000fda0003f05270 */
[----:B------:R-:W-:-:S05]  /*9760*/  @P0 IMAD.HI.U32 R3, R0, c[0x0][0x330], RZ ;  /* 0x0000cc0000030a27 */ /* 0x000fca00078e00ff */
[----:B------:R-:W-:Y:S02]  /*9770*/  @P0 SHF.R.U32.HI R0, RZ, c[0x0][0x334], R3 ;  /* 0x0000cd00ff000a19 */ /* 0x000fe40000011603 */
.L_x_459:
[----:B------:R-:W-:Y:S05]  /*9780*/  BSYNC B0 ;  /* 0x0000000000007941 */ /* 0x000fea0003800000 */
.L_x_457:
[----:B------:R-:W-:-:S05]  /*9790*/  IMAD R0, R0, c[0x0][0x32c], RZ ;  /* 0x0000cb0000007a24 */ /* 0x000fca00078e02ff */
[----:B------:R-:W-:-:S04]  /*97a0*/  IMNMX R2, R2, R0, !PT ;  /* 0x0000000002027217 */ /* 0x000fc80007800200 */
.L_x_456:
[----:B------:R-:W-:-:S04]  /*97b0*/  IADD3 R2, R2, 0x3f, RZ ;  /* 0x0000003f02027810 */ /* 0x000fc80007ffe0ff */
        /* <DEDUP_REMOVED lines=8> */
[----:B------:R-:W-:Y:S02]  /*9840*/  MOV R176, R203 ;  /* 0x000000cb00b07202 */ /* 0x000fe40000000f00 */
.L_x_461:
[----:B------:R-:W-:Y:S04]  /*9850*/  DEPBAR.LE SB0, 0x0 ;  /* 0x000080000000791a */ /* 0x000fe80000000000 */
[----:B------:R-:W-:Y:S01]  /*9860*/  WARPSYNC 0xffffffff ;  /* 0xffffffff00007948 */ /* 0x000fe20003800000 */
[----:B------:R-:W-:Y:S01]  /*9870*/  BAR.SYNC.DEFER_BLOCKING 0x0 ;  /* 0x0000000000007b1d */ /* 0x000fe20000010000 */
[----:B------:R-:W-:Y:S02]  /*9880*/  ISETP.GT.AND P6, PT, R206, R176, PT ;  /* 0x000000b0ce00720c */ /* 0x000fe40003fc4270 */
[C---:B------:R-:W-:Y:S11]  /*9890*/  IADD3 R203, R176.reuse, -0x1, RZ ;  /* 0xffffffffb0cb7810 */ /* 0x040ff60007ffe0ff */
[----:B------:R-:W-:Y:S01]  /*98a0*/  @!P6 SHF.R.S32.HI R0, RZ, 0x1f, R176 ;  /* 0x0000001fff00e819 */ /* 0x000fe200000114b0 */
[----:B------:R-:W-:Y:S01]  /*98b0*/  @!P6 IMAD.WIDE.U32 R2, R176, c[0x0][0x208], RZ ;  /* 0x00008200b002ea25 */ /* 0x000fe200078e00ff */
[----:B------:R-:W-:Y:S03]  /*98c0*/  @!P6 MOV R4, c[0x0][0x208] ;  /* 0x000082000004ea02 */ /* 0x000fe60000000f00 */
[----:B------:R-:W-:Y:S04]  /*98d0*/  @!P6 IMAD R0, R0, c[0x0][0x208], RZ ;  /* 0x000082000000ea24 */ /* 0x000fe800078e02ff */
[----:B------:R-:W-:Y:S01]  /*98e0*/  @!P6 IMAD R0, R176, c[0x0][0x20c], R0 ;  /* 0x00008300b000ea24 */ /* 0x000fe200078e0200 */
[----:B------:R-:W-:Y:S04]  /*98f0*/  LDSM.16.M88.4 R32, [R187] ;  /* 0x00000000bb20783b */ /* 0x000fe80000000200 */
[----:B------:R-:W-:Y:S02]  /*9900*/  @!P6 IADD3 R3, R3, R0, RZ ;  /* 0x000000000303e210 */ /* 0x000fe40007ffe0ff */
[C---:B------:R-:W-:Y:S02]  /*9910*/  @!P6 SHF.L.U32 R0, R2.reuse, 0x6, RZ ;  /* 0x000000060200e819 */ /* 0x040fe400000006ff */
[----:B------:R-:W1:Y:S01]  /*9920*/  LDSM.16.M88.4 R8, [R180] ;  /* 0x00000000b408783b */ /* 0x000e620000000200 */
[----:B------:R-:W-:Y:S02]  /*9930*/  @!P6 SHF.L.U64.HI R2, R2, 0x6, R3 ;  /* 0x000000060202e819 */ /* 0x000fe40000010203 */
[----:B------:R-:W-:Y:S02]  /*9940*/  @!P6 MOV R3, c[0x0][0x20c] ;  /* 0x000083000003ea02 */ /* 0x000fe40000000f00 */
[C---:B------:R-:W-:Y:S03]  /*9950*/  @!P6 LEA R28, P0, R4.reuse, R0, 0x5 ;  /* 0x00000000041ce211 */ /* 0x040fe600078028ff */
[----:B------:R-:W2:Y:S01]  /*9960*/  LDSM.16.M88.4 R16, [R180+0x800] ;  /* 0x00080000b410783b */ /* 0x000ea20000000200 */
[----:B------:R-:W-:Y:S02]  /*9970*/  @!P6 LEA.HI.X R3, R4, R2, R3, 0x5, P0 ;  /* 0x000000020403e211 */ /* 0x000fe400000f2c03 */
[----:B------:R-:W-:Y:S04]  /*9980*/  @!P6 IADD3 R4, P0, R0, R210, RZ ;  /* 0x000000d20004e210 */ /* 0x000fe80007f1e0ff */
[-C--:B------:R-:W-:Y:S01]  /*9990*/  @!P6 IADD3.X R5, R2, R212.reuse, RZ, P0, !PT ;  /* 0x000000d40205e210 */ /* 0x080fe200007fe4ff */
[----:B------:R-:W3:Y:S01]  /*99a0*/  LDSM.16.M88.4 R24, [R180+0x1000] ;  /* 0x00100000b418783b */ /* 0x000ee20000000200 */
[C---:B------:R-:W-:Y:S04]  /*99b0*/  @!P6 LEA R164, P0, R4.reuse, c[0x0][0x1f8], 0x1 ;  /* 0x00007e0004a4ea11 */ /* 0x040fe800078008ff */
[----:B------:R-:W-:Y:S02]  /*99c0*/  @!P6 LEA.HI.X R165, R4, c[0x0][0x1fc], R5, 0x1, P0 ;  /* 0x00007f0004a5ea11 */ /* 0x000fe400000f0c05 */
[----:B------:R-:W-:Y:S01]  /*99d0*/  @!P6 IADD3 R20, P0, R210, 0x40, RZ ;  /* 0x00000040d214e810 */ /* 0x000fe20007f1e0ff */
[----:B------:R-:W4:Y:S03]  /*99e0*/  LDSM.16.M88.4 R136, [R180+0x1800] ;  /* 0x00180000b488783b */ /* 0x000f260000000200 */
[----:B------:R-:W-:Y:S02]  /*99f0*/  @!P6 IADD3.X R22, RZ, R212, RZ, P0, !PT ;  /* 0x000000d4ff16e210 */ /* 0x000fe400007fe4ff */
[----:B------:R-:W-:Y:S03]  /*9a00*/  @!P6 IADD3 R4, P0, R0, R20, RZ ;  /* 0x000000140004e210 */ /* 0x000fe60007f1e0ff */
[----:B------:R-:W-:Y:S01]  /*9a10*/  LDSM.16.M88.4 R140, [R188] ;  /* 0x00000000bc8c783b */ /* 0x000fe20000000200 */
[----:B------:R-:W-:Y:S02]  /*9a20*/  @!P6 IADD3.X R5, R2, R22, RZ, P0, !PT ;  /* 0x000000160205e210 */ /* 0x000fe400007fe4ff */
[C---:B------:R-:W-:Y:S04]  /*9a30*/  @!P6 LEA R162, P0, R4.reuse, c[0x0][0x1f8], 0x1 ;  /* 0x00007e0004a2ea11 */ /* 0x040fe800078008ff */
[----:B------:R-:W-:Y:S01]  /*9a40*/  @!P6 LEA.HI.X R163, R4, c[0x0][0x1fc], R5, 0x1, P0 ;  /* 0x00007f0004a3ea11 */ /* 0x000fe200000f0c05 */
[----:B------:R-:W5:Y:S01]  /*9a50*/  LDSM.16.M88.4 R144, [R191] ;  /* 0x00000000bf90783b */ /* 0x000f620000000200 */
[C---:B-1----:R-:W-:Y:S03]  /*9a60*/  HMMA.16816.F32.BF16 R4, R32.reuse, R8, RZ ;  /* 0x000000082004723c */ /* 0x042fe600000418ff */
[----:B------:R-:W-:Y:S04]  /*9a70*/  @!P6 IADD3 R21, P0, R210, 0x80, RZ ;  /* 0x00000080d215e810 */ /* 0x000fe80007f1e0ff */
[----:B------:R-:W1:Y:S01]  /*9a80*/  LDSM.16.M88.4 R148, [R202] ;  /* 0x00000000ca94783b */ /* 0x000e620000000200 */
[C---:B------:R-:W-:Y:S01]  /*9a90*/  HMMA.16816.F32.BF16 R8, R32.reuse, R10, RZ ;  /* 0x0000000a2008723c */ /* 0x040fe200000418ff */
[----:B------:R-:W-:Y:S03]  /*9aa0*/  @!P6 IADD3.X R29, RZ, R212, RZ, P0, !PT ;  /* 0x000000d4ff1de210 */ /* 0x000fe600007fe4ff */
[----:B------:R-:W-:Y:S03]  /*9ab0*/  @!P6 IADD3 R0, P0, R0, R21, RZ ;  /* 0x000000150000e210 */ /* 0x000fe60007f1e0ff */
[----:B------:R-:W1:Y:S01]  /*9ac0*/  LDSM.16.M88.4 R152, [R201] ;  /* 0x00000000c998783b */ /* 0x000e620000000200 */
[C---:B--2---:R-:W-:Y:S01]  /*9ad0*/  HMMA.16816.F32.BF16 R12, R32.reuse, R16, RZ ;  /* 0x00000010200c723c */ /* 0x044fe200000418ff */
[----:B------:R-:W-:Y:S03]  /*9ae0*/  @!P6 IADD3.X R2, R2, R29, RZ, P0, !PT ;  /* 0x0000001d0202e210 */ /* 0x000fe600007fe4ff */
[C---:B------:R-:W-:Y:S04]  /*9af0*/  @!P6 LEA R160, P0, R0.reuse, c[0x0][0x1f8], 0x1 ;  /* 0x00007e0000a0ea11 */ /* 0x040fe800078008ff */
[C---:B------:R-:W-:Y:S01]  /*9b00*/  HMMA.16816.F32.BF16 R16, R32.reuse, R18, RZ ;  /* 0x000000122010723c */ /* 0x040fe200000418ff */
[----:B------:R-:W-:Y:S03]  /*9b10*/  @!P6 LEA.HI.X R161, R0, c[0x0][0x1fc], R2, 0x1, P0 ;  /* 0x00007f0000a1ea11 */ /* 0x000fe600000f0c02 */
[C---:B------:R-:W-:Y:S04]  /*9b20*/  @!P6 IADD3 R2, P0, R28.reuse, R20, RZ ;  /* 0x000000141c02e210 */ /* 0x040fe80007f1e0ff */
[C---:B------:R-:W-:Y:S04]  /*9b30*/  @!P6 IADD3.X R127, R3.reuse, R22, RZ, P0, !PT ;  /* 0x00000016037fe210 */ /* 0x040fe800007fe4ff */
[C---:B------:R-:W-:Y:S02]  /*9b40*/  @!P6 IADD3 R124, P0, R28.reuse, R21, RZ ;  /* 0x000000151c7ce210 */ /* 0x040fe40007f1e0ff */
[C---:B---3--:R-:W-:Y:S02]  /*9b50*/  HMMA.16816.F32.BF16 R20, R32.reuse, R24, RZ ;  /* 0x000000182014723c */ /* 0x048fe400000418ff */
[C---:B------:R-:W-:Y:S02]  /*9b60*/  @!P6 IADD3.X R166, R3.reuse, R29, RZ, P0, !PT ;  /* 0x0000001d03a6e210 */ /* 0x040fe400007fe4ff */
[----:B------:R-:W-:Y:S04]  /*9b70*/  @!P6 IADD3 R0, P0, R28, R210, RZ ;  /* 0x000000d21c00e210 */ /* 0x000fe80007f1e0ff */
[C---:B------:R-:W-:Y:S01]  /*9b80*/  HMMA.16816.F32.BF16 R24, R32.reuse, R26, RZ ;  /* 0x0000001a2018723c */ /* 0x040fe200000418ff */
[----:B------:R-:W-:Y:S03]  /*9b90*/  @!P6 IADD3.X R3, R3, R212, RZ, P0, !PT ;  /* 0x000000d40303e210 */ /* 0x000fe600007fe4ff */
[C---:B------:R-:W-:Y:S04]  /*9ba0*/  @!P6 LEA R158, P0, R0.reuse, c[0x0][0x1f8], 0x1 ;  /* 0x00007e00009eea11 */ /* 0x040fe800078008ff */
[C---:B----4-:R-:W-:Y:S01]  /*9bb0*/  HMMA.16816.F32.BF16 R28, R32.reuse, R136, RZ ;  /* 0x00000088201c723c */ /* 0x050fe200000418ff */
[----:B------:R-:W-:Y:S03]  /*9bc0*/  @!P6 LEA.HI.X R159, R0, c[0x0][0x1fc], R3, 0x1, P0 ;  /* 0x00007f00009fea11 */ /* 0x000fe600000f0c03 */
[C---:B------:R-:W-:Y:S04]  /*9bd0*/  @!P6 LEA R156, P0, R2.reuse, c[0x0][0x1f8], 0x1 ;  /* 0x00007e00029cea11 */ /* 0x040fe800078008ff */
[----:B------:R-:W-:Y:S01]  /*9be0*/  HMMA.16816.F32.BF16 R32, R32, R138, RZ ;  /* 0x0000008a2020723c */ /* 0x000fe200000418ff */
[----:B------:R-:W2:Y:S03]  /*9bf0*/  LDSM.16.M88.4 R136, [R200] ;  /* 0x00000000c888783b */ /* 0x000ea60000000200 */
[----:B------:R-:W-:Y:S02]  /*9c00*/  @!P6 LEA.HI.X R157, R2, c[0x0][0x1fc], R127, 0x1, P0 ;  /* 0x00007f00029dea11 */ /* 0x000fe400000f0c7f */
[C---:B------:R-:W-:Y:S02]  /*9c10*/  @!P6 LEA R2, P0, R124.reuse, c[0x0][0x1f8], 0x1 ;  /* 0x00007e007c02ea11 */ /* 0x040fe400078008ff */
[C---:B-----5:R-:W-:Y:S01]  /*9c20*/  HMMA.16816.F32.BF16 R4, R140.reuse, R144, R4 ;  /* 0x000000908c04723c */ /* 0x060fe20000041804 */
[----:B------:R-:W-:Y:S01]  /*9c30*/  @!PT LDS RZ, [RZ] ;  /* 0x00000000fffff984 */ /* 0x000fe20000000800 */
[----:B------:R-:W-:Y:S01]  /*9c40*/  @!PT LDS RZ, [RZ] ;  /* 0x00000000fffff984 */ /* 0x000fe20000000800 */
[----:B------:R-:W-:Y:S01]  /*9c50*/  @!PT LDS RZ, [RZ] ;  /* 0x00000000fffff984 */ /* 0x000fe20000000800 */
[----:B------:R3:W-:Y:S04]  /*9c60*/  @!P6 LDGSTS.E.BYPASS.LTC128B.128 [R205+0x100], [R164.64], !P5 ;  /* 0x00100000a4cdefae */ /* 0x0007e8000e901d46 */
[----:B------:R-:W-:Y:S03]  /*9c70*/  @!P6 LEA.HI.X R3, R124, c[0x0][0x1fc], R166, 0x1, P0 ;  /* 0x00007f007c03ea11 */ /* 0x000fe600000f0ca6 */
[C---:B------:R-:W-:Y:S01]  /*9c80*/  HMMA.16816.F32.BF16 R8, R140.reuse, R146, R8 ;  /* 0x000000928c08723c */ /* 0x040fe20000041808 */
[----:B------:R4:W-:Y:S07]  /*9c90*/  @!P6 LDGSTS.E.BYPASS.LTC128B.128 [R205+0x2100], [R162.64], !P4 ;  /* 0x02100000a2cdefae */ /* 0x0009ee000e101d46 */
[C---:B-1----:R-:W-:Y:S01]  /*9ca0*/  HMMA.16816.F32.BF16 R12, R140.reuse, R148, R12 ;  /* 0x000000948c0c723c */ /* 0x042fe2000004180c */
[----:B------:R4:W-:Y:S07]  /*9cb0*/  @!P6 LDGSTS.E.BYPASS.LTC128B.128 [R205+0x4100], [R160.64], !P3 ;  /* 0x04100000a0cdefae */ /* 0x0009ee000d901d46 */
[C---:B------:R-:W-:Y:S01]  /*9cc0*/  HMMA.16816.F32.BF16 R16, R140.reuse, R150, R16 ;  /* 0x000000968c10723c */ /* 0x040fe20000041810 */
[----:B------:R1:W-:Y:S07]  /*9cd0*/  @!P6 LDGSTS.E.BYPASS.LTC128B.128 [R205+0x1100], [R158.64], !P5 ;  /* 0x011000009ecdefae */ /* 0x0003ee000e901d46 */
[C---:B------:R-:W-:Y:S01]  /*9ce0*/  HMMA.16816.F32.BF16 R20, R140.reuse, R152, R20 ;  /* 0x000000988c14723c */ /* 0x040fe20000041814 */
[----:B------:R1:W-:Y:S07]  /*9cf0*/  @!P6 LDGSTS.E.BYPASS.LTC128B.128 [R205+0x3100], [R156.64], !P4 ;  /* 0x031000009ccdefae */ /* 0x0003ee000e101d46 */
[C---:B------:R-:W-:Y:S01]  /*9d00*/  HMMA.16816.F32.BF16 R24, R140.reuse, R154, R24 ;  /* 0x0000009a8c18723c */ /* 0x040fe20000041818 */
[----:B------:R5:W-:Y:S02]  /*9d10*/  @!P6 LDGSTS.E.BYPASS.LTC128B.128 [R205+0x5100], [R2.64], !P3 ;  /* 0x0510000002cdefae */ /* 0x000be4000d901d46 */
[----:B------:R-:W-:Y:S05]  /*9d20*/  ISETP.GT.AND P6, PT, R176, R206, PT ;  /* 0x000000ceb000720c */ /* 0x000fea0003fc4270 */
[C---:B--2---:R-:W-:Y:S01]  /*9d30*/  HMMA.16816.F32.BF16 R28, R140.reuse, R136, R28 ;  /* 0x000000888c1c723c */ /* 0x044fe2000004181c */
[----:B----4-:R-:W-:Y:S07]  /*9d40*/  LDSM.16.M88.4 R160, [R186] ;  /* 0x00000000baa0783b */ /* 0x010fee0000000200 */
[----:B------:R-:W-:Y:S01]  /*9d50*/  HMMA.16816.F32.BF16 R32, R140, R138, R32 ;  /* 0x0000008a8c20723c */ /* 0x000fe20000041820 */
[----:B------:R-:W-:Y:S03]  /*9d60*/  LDSM.16.M88.4 R144, [R186+0x800] ;  /* 0x00080000ba90783b */ /* 0x000fe60000000200 */
[----:B------:R-:W-:Y:S05]  /*9d70*/  @P6 SHF.R.S32.HI R127, RZ, 0x1f, R203 ;  /* 0x0000001fff7f6819 */ /* 0x000fea00000114cb */
[----:B-1----:R-:W1:Y:S03]  /*9d80*/  LDSM.16.M88.4 R156, [R190] ;  /* 0x00000000be9c783b */ /* 0x002e660000000200 */
[----:B------:R-:W-:Y:S05]  /*9d90*/  @P6 IMAD R127, R127, c[0x0][0x1e0], RZ ;  /* 0x000078007f7f6a24 */ /* 0x000fea00078e02ff */
[----:B---3--:R-:W2:Y:S08]  /*9da0*/  LDSM.16.M88.4 R164, [R186+0x1000] ;  /* 0x00100000baa4783b */ /* 0x008eb00000000200 */
[----:B------:R-:W0:Y:S08]  /*9db0*/  LDGDEPBAR ;  /* 0x00000000000079af */ /* 0x000e300000000000 */
[----:B------:R-:W3:Y:S08]  /*9dc0*/  LDSM.16.M88.4 R148, [R186+0x1800] ;  /* 0x00180000ba94783b */ /* 0x000ef00000000200 */
[----:B------:R-:W-:Y:S01]  /*9dd0*/  LDSM.16.M88.4 R152, [R189] ;  /* 0x00000000bd98783b */ /* 0x000fe20000000200 */
[C---:B-1----:R-:W-:Y:S07]  /*9de0*/  HMMA.16816.F32.BF16 R4, R156.reuse, R160, R4 ;  /* 0x000000a09c04723c */ /* 0x042fee0000041804 */
[----:B------:R-:W1:Y:S01]  /*9df0*/  LDSM.16.M88.4 R168, [R183] ;  /* 0x00000000b7a8783b */ /* 0x000e620000000200 */
[C---:B------:R-:W-:Y:S07]  /*9e00*/  HMMA.16816.F32.BF16 R8, R156.reuse, R162, R8 ;  /* 0x000000a29c08723c */ /* 0x040fee0000041808 */
[----:B------:R-:W4:Y:S01]  /*9e10*/  LDSM.16.M88.4 R136, [R183+0x800] ;  /* 0x00080000b788783b */ /* 0x000f220000000200 */
[C---:B------:R-:W-:Y:S07]  /*9e20*/  HMMA.16816.F32.BF16 R12, R156.reuse, R144, R12 ;  /* 0x000000909c0c723c */ /* 0x040fee000004180c */
[----:B------:R-:W1:Y:S01]  /*9e30*/  LDSM.16.M88.4 R140, [R183+0x1000] ;  /* 0x00100000b78c783b */ /* 0x000e620000000200 */
[C---:B------:R-:W-:Y:S07]  /*9e40*/  HMMA.16816.F32.BF16 R16, R156.reuse, R146, R16 ;  /* 0x000000929c10723c */ /* 0x040fee0000041810 */
[----:B------:R-:W4:Y:S01]  /*9e50*/  LDSM.16.M88.4 R144, [R183+0x1800] ;  /* 0x00180000b790783b */ /* 0x000f220000000200 */
[C---:B--2---:R-:W-:Y:S07]  /*9e60*/  HMMA.16816.F32.BF16 R20, R156.reuse, R164, R20 ;  /* 0x000000a49c14723c */ /* 0x044fee0000041814 */
[----:B------:R-:W-:Y:S01]  /*9e70*/  LDSM.16.M88.4 R160, [R180+0x2800] ;  /* 0x00280000b4a0783b */ /* 0x000fe20000000200 */
[C---:B------:R-:W-:Y:S07]  /*9e80*/  HMMA.16816.F32.BF16 R24, R156.reuse, R166, R24 ;  /* 0x000000a69c18723c */ /* 0x040fee0000041818 */
[----:B------:R-:W-:Y:S01]  /*9e90*/  LDSM.16.M88.4 R164, [R188+0x4000] ;  /* 0x00400000bca4783b */ /* 0x000fe20000000200 */
[C---:B---3--:R-:W-:Y:S07]  /*9ea0*/  HMMA.16816.F32.BF16 R28, R156.reuse, R148, R28 ;  /* 0x000000949c1c723c */ /* 0x048fee000004181c */
[----:B------:R-:W-:Y:S01]  /*9eb0*/  LDSM.16.M88.4 R172, [R183+0x4000] ;  /* 0x00400000b7ac783b */ /* 0x000fe20000000200 */
[----:B------:R-:W-:Y:S07]  /*9ec0*/  HMMA.16816.F32.BF16 R32, R156, R150, R32 ;  /* 0x000000969c20723c */ /* 0x000fee0000041820 */
[----:B------:R-:W-:Y:S01]  /*9ed0*/  LDSM.16.M88.4 R148, [R187+0x4000] ;  /* 0x00400000bb94783b */ /* 0x000fe20000000200 */
[C---:B-1----:R-:W-:Y:S07]  /*9ee0*/  HMMA.16816.F32.BF16 R4, R152.reuse, R168, R4 ;  /* 0x000000a89804723c */ /* 0x042fee0000041804 */
[----:B------:R-:W1:Y:S01]  /*9ef0*/  LDSM.16.M88.4 R156, [R180+0x2000] ;  /* 0x00200000b49c783b */ /* 0x000e620000000200 */
[C---:B------:R-:W-:Y:S07]  /*9f00*/  HMMA.16816.F32.BF16 R8, R152.reuse, R170, R8 ;  /* 0x000000aa9808723c */ /* 0x040fee0000041808 */
[----:B------:R-:W-:Y:S01]  /*9f10*/  LDSM.16.M88.4 R168, [R199] ;  /* 0x00000000c7a8783b */ /* 0x000fe20000000200 */
[C---:B----4-:R-:W-:Y:S08]  /*9f20*/  HMMA.16816.F32.BF16 R12, R152.reuse, R136, R12 ;  /* 0x00000088980c723c */ /* 0x050ff0000004180c */
[C---:B------:R-:W-:Y:S01]  /*9f30*/  HMMA.16816.F32.BF16 R16, R152.reuse, R138, R16 ;  /* 0x0000008a9810723c */ /* 0x040fe20000041810 */
[----:B------:R-:W2:Y:S07]  /*9f40*/  LDSM.16.M88.4 R136, [R180+0x3000] ;  /* 0x00300000b488783b */ /* 0x000eae0000000200 */
[C---:B------:R-:W-:Y:S08]  /*9f50*/  HMMA.16816.F32.BF16 R20, R152.reuse, R140, R20 ;  /* 0x0000008c9814723c */ /* 0x040ff00000041814 */
[C---:B------:R-:W-:Y:S01]  /*9f60*/  HMMA.16816.F32.BF16 R24, R152.reuse, R142, R24 ;  /* 0x0000008e9818723c */ /* 0x040fe20000041818 */
[----:B------:R-:W3:Y:S07]  /*9f70*/  LDSM.16.M88.4 R140, [R180+0x3800] ;  /* 0x00380000b48c783b */ /* 0x000eee0000000200 */
[C---:B------:R-:W-:Y:S08]  /*9f80*/  HMMA.16816.F32.BF16 R28, R152.reuse, R144, R28 ;  /* 0x00000090981c723c */ /* 0x040ff0000004181c */
[----:B------:R-:W-:Y:S01]  /*9f90*/  HMMA.16816.F32.BF16 R32, R152, R146, R32 ;  /* 0x000000929820723c */ /* 0x000fe20000041820 */
[----:B------:R-:W4:Y:S07]  /*9fa0*/  LDSM.16.M88.4 R144, [R198] ;  /* 0x00000000c690783b */ /* 0x000f2e0000000200 */
[C---:B-1----:R-:W-:Y:S01]  /*9fb0*/  HMMA.16816.F32.BF16 R4, R148.reuse, R156, R4 ;  /* 0x0000009c9404723c */ /* 0x042fe20000041804 */
[----:B------:R-:W1:Y:S07]  /*9fc0*/  LDSM.16.M88.4 R152, [R197] ;  /* 0x00000000c598783b */ /* 0x000e6e0000000200 */
[C---:B------:R-:W-:Y:S01]  /*9fd0*/  HMMA.16816.F32.BF16 R8, R148.reuse, R158, R8 ;  /* 0x0000009e9408723c */ /* 0x040fe20000041808 */
[----:B------:R-:W1:Y:S07]  /*9fe0*/  LDSM.16.M88.4 R156, [R196] ;  /* 0x00000000c49c783b */ /* 0x000e6e0000000200 */
        /* <DEDUP_REMOVED lines=19> */
[C---:B------:R-:W-:Y:S08]  /*a120*/  HMMA.16816.F32.BF16 R28, R164.reuse, R156, R28 ;  /* 0x0000009ca41c723c */ /* 0x040ff0000004181c */
[----:B------:R-:W-:Y:S01]  /*a130*/  HMMA.16816.F32.BF16 R32, R164, R158, R32 ;  /* 0x0000009ea420723c */ /* 0x000fe20000041820 */
[----:B------:R-:W1:Y:S07]  /*a140*/  LDSM.16.M88.4 R156, [R183+0x2800] ;  /* 0x00280000b79c783b */ /* 0x000e6e0000000200 */
[C---:B--2---:R-:W-:Y:S01]  /*a150*/  HMMA.16816.F32.BF16 R4, R136.reuse, R160, R4 ;  /* 0x000000a08804723c */ /* 0x044fe20000041804 */
[----:B------:R-:W-:Y:S07]  /*a160*/  LDSM.16.M88.4 R164, [R180+0x5000] ;  /* 0x00500000b4a4783b */ /* 0x000fee0000000200 */
[C---:B------:R-:W-:Y:S01]  /*a170*/  HMMA.16816.F32.BF16 R8, R136.reuse, R162, R8 ;  /* 0x000000a28808723c */ /* 0x040fe20000041808 */
[----:B------:R-:W-:Y:S07]  /*a180*/  LDSM.16.M88.4 R160, [R180+0x4800] ;  /* 0x00480000b4a0783b */ /* 0x000fee0000000200 */
[C---:B---3--:R-:W-:Y:S08]  /*a190*/  HMMA.16816.F32.BF16 R12, R136.reuse, R140, R12 ;  /* 0x0000008c880c723c */ /* 0x048ff0000004180c */
[C---:B------:R-:W-:Y:S01]  /*a1a0*/  HMMA.16816.F32.BF16 R16, R136.reuse, R142, R16 ;  /* 0x0000008e8810723c */ /* 0x040fe20000041810 */
[----:B------:R-:W2:Y:S07]  /*a1b0*/  LDSM.16.M88.4 R140, [R183+0x3000] ;  /* 0x00300000b78c783b */ /* 0x000eae0000000200 */
[C---:B----4-:R-:W-:Y:S08]  /*a1c0*/  HMMA.16816.F32.BF16 R20, R136.reuse, R144, R20 ;  /* 0x000000908814723c */ /* 0x050ff00000041814 */
        /* <DEDUP_REMOVED lines=9> */
[C---:B------:R-:W-:Y:S08]  /*a260*/  HMMA.16816.F32.BF16 R12, R152.reuse, R156, R12 ;  /* 0x0000009c980c723c */ /* 0x040ff0000004180c */
        /* <DEDUP_REMOVED lines=17> */
[----:B------:R-:W1:Y:S07]  /*a380*/  LDSM.16.M88.4 R164, [R186+0x4000] ;  /* 0x00400000baa4783b */ /* 0x000e6e0000000200 */
        /* <DEDUP_REMOVED lines=15> */
[C---:B------:R-:W-:Y:S08]  /*a480*/  HMMA.16816.F32.BF16 R4, R160.reuse, R164, R4 ;  /* 0x000000a4a004723c */ /* 0x040ff00000041804 */
        /* <DEDUP_REMOVED lines=16> */
[----:B-----5:R-:W-:Y:S02]  /*a590*/  FMNMX.FTZ R2, R6, R126, !PT ;  /* 0x0000007e06027209 */ /* 0x020fe40007810000 */
[C---:B----4-:R-:W-:Y:S04]  /*a5a0*/  HMMA.16816.F32.BF16 R20, R168.reuse, R136, R20 ;  /* 0x00000088a814723c */ /* 0x050fe80000041814 */
[----:B------:R-:W-:Y:S02]  /*a5b0*/  FMNMX.FTZ R0, R5, R0, !PT ;  /* 0x0000000005007209 */ /* 0x000fe40007810000 */
[----:B------:R-:W-:Y:S02]  /*a5c0*/  FMNMX.FTZ R2, R7, R2, !PT ;  /* 0x0000000207027209 */ /* 0x000fe40007810000 */
[C---:B------:R-:W-:Y:S01]  /*a5d0*/  HMMA.16816.F32.BF16 R24, R168.reuse, R138, R24 ;  /* 0x0000008aa818723c */ /* 0x040fe20000041818 */
[----:B------:R-:W-:Y:S03]  /*a5e0*/  @P6 MOV R137, c[0x0][0x1e0] ;  /* 0x0000780000896a02 */ /* 0x000fe60000000f00 */
[----:B------:R-:W-:Y:S02]  /*a5f0*/  FMNMX.FTZ R0, R8, R0, !PT ;  /* 0x0000000008007209 */ /* 0x000fe40007810000 */
[----:B------:R-:W-:Y:S01]  /*a600*/  FMNMX.FTZ R2, R10, R2, !PT ;  /* 0x000000020a027209 */ /* 0x000fe20007810000 */
[----:B------:R-:W-:Y:S01]  /*a610*/  @P6 IMAD.WIDE.U32 R138, R203, c[0x0][0x1e0], RZ ;  /* 0x00007800cb8a6a25 */ /* 0x000fe200078e00ff */
        /* <DEDUP_REMOVED lines=30> */
[----:B------:R-:W2:Y:S01]  /*a800*/  SHFL.BFLY PT, R2, R0, 0x2, 0x1f ;  /* 0x0c401f0000027f89 */ /* 0x000ea200000e0000 */
[----:B-1----:R-:W-:Y:S01]  /*a810*/  FMNMX.FTZ R124, R3, R124, !PT ;  /* 0x0000007c037c7209 */ /* 0x002fe20007810000 */
[----:B------:R-:W-:Y:S06]  /*a820*/  @P6 IMAD R3, R203, c[0x0][0x1e4], R127 ;  /* 0x00007900cb036a24 */ /* 0x000fec00078e027f */
[----:B------:R-:W1:Y:S01]  /*a830*/  SHFL.BFLY PT, R140, R124, 0x1, 0x1f ;  /* 0x0c201f007c8c7f89 */ /* 0x000e6200000e0000 */
[----:B--2---:R-:W-:Y:S02]  /*a840*/  FMNMX.FTZ R0, R0, R2, !PT ;  /* 0x0000000200007209 */ /* 0x004fe40007810000 */
[----:B------:R-:W-:Y:S05]  /*a850*/  @P6 IADD3 R2, R139, R3, RZ ;  /* 0x000000038b026210 */ /* 0x000fea0007ffe0ff */
[----:B------:R-:W2:Y:S01]  /*a860*/  SHFL.BFLY PT, R3, R0, 0x1, 0x1f ;  /* 0x0c201f0000037f89 */ /* 0x000ea200000e0000 */
[----:B------:R-:W-:Y:S02]  /*a870*/  @P6 SHF.L.U64.HI R127, R138, 0x6, R2 ;  /* 0x000000068a7f6819 */ /* 0x000fe40000010202 */
[C---:B------:R-:W-:Y:S02]  /*a880*/  @P6 LEA R138, P0, R137.reuse, R136, 0x5 ;  /* 0x00000088898a6211 */ /* 0x040fe400078028ff */
[----:B------:R-:W-:Y:S04]  /*a890*/  @P6 MOV R2, c[0x0][0x1e4] ;  /* 0x0000790000026a02 */ /* 0x000fe80000000f00 */
[----:B------:R-:W-:Y:S02]  /*a8a0*/  @P6 LEA.HI.X R137, R137, R127, R2, 0x5, P0 ;  /* 0x0000007f89896211 */ /* 0x000fe400000f2c02 */
[----:B------:R-:W-:Y:S04]  /*a8b0*/  @P6 IADD3 R2, P0, R136, R208, RZ ;  /* 0x000000d088026210 */ /* 0x000fe80007f1e0ff */
[----:B------:R-:W-:Y:S02]  /*a8c0*/  @P6 IADD3.X R139, R127, R207, RZ, P0, !PT ;  /* 0x000000cf7f8b6210 */ /* 0x000fe400007fe4ff */
[----:B-1----:R-:W-:Y:S02]  /*a8d0*/  FMNMX.FTZ R124, R124, R140, !PT ;  /* 0x0000008c7c7c7209 */ /* 0x002fe40007810000 */
[----:B------:R-:W-:Y:S03]  /*a8e0*/  @P6 LEA R146, P0, R2, c[0x0][0x1c8], 0x1 ;  /* 0x0000720002926a11 */ /* 0x000fe600078008ff */
[----:B------:R-:W-:Y:S01]  /*a8f0*/  FMUL.FTZ R164, R124, c[0x0][0x2d0] ;  /* 0x0000b4007ca47a20 */ /* 0x000fe20000410000 */
[----:B------:R-:W-:Y:S01]  /*a900*/  @P6 LEA.HI.X R147, R2, c[0x0][0x1cc], R139, 0x1, P0 ;  /* 0x0000730002936a11 */ /* 0x000fe200000f0c8b */
[----:B------:R-:W-:Y:S01]  /*a910*/  FADD.FTZ R2, -R124, R125 ;  /* 0x0000007d7c027221 */ /* 0x000fe20000010100 */
[----:B--2---:R-:W-:Y:S01]  /*a920*/  FMNMX.FTZ R3, R0, R3, !PT ;  /* 0x0000000300037209 */ /* 0x004fe20007810000 */
[--C-:B------:R-:W-:Y:S01]  /*a930*/  FFMA.FTZ R5, R5, c[0x0][0x2d0], -R164.reuse ;  /* 0x0000b40005057a23 */ /* 0x100fe200000108a4 */
[----:B------:R-:W-:Y:S01]  /*a940*/  @P6 IADD3 R143, P0, R208, 0x40, RZ ;  /* 0x00000040d08f6810 */ /* 0x000fe20007f1e0ff */
[----:B------:R-:W-:Y:S01]  /*a950*/  FMUL.FTZ R0, R2, c[0x0][0x2d0] ;  /* 0x0000b40002007a20 */ /* 0x000fe20000410000 */
[----:B------:R1:W-:Y:S01]  /*a960*/  @P6 LDGSTS.E.BYPASS.LTC128B.128 [R205+0x6100], [R146.64], !P5 ;  /* 0x0610000092cd6fae */ /* 0x0003e2000e901d46 */
[--C-:B------:R-:W-:Y:S01]  /*a970*/  FFMA.FTZ R4, R4, c[0x0][0x2d0], -R164.reuse ;  /* 0x0000b40004047a23 */ /* 0x100fe200000108a4 */
[----:B------:R-:W-:Y:S01]  /*a980*/  @P6 IADD3.X R142, RZ, R207, RZ, P0, !PT ;  /* 0x000000cfff8e6210 */ /* 0x000fe200007fe4ff */
[----:B------:R2:W3:Y:S01]  /*a990*/  MUFU.EX2 R2, R0 ;  /* 0x0000000000027308 */ /* 0x0004e20000000800 */
[----:B------:R-:W-:Y:S01]  /*a9a0*/  @P6 IADD3 R125, P0, R136, R143, RZ ;  /* 0x0000008f887d6210 */ /* 0x000fe20007f1e0ff */
[--C-:B------:R-:W-:Y:S02]  /*a9b0*/  FFMA.FTZ R8, R8, c[0x0][0x2d0], -R164.reuse ;  /* 0x0000b40008087a23 */ /* 0x100fe400000108a4 */
[--C-:B------:R-:W-:Y:S01]  /*a9c0*/  FFMA.FTZ R9, R9, c[0x0][0x2d0], -R164.reuse ;  /* 0x0000b40009097a23 */ /* 0x100fe200000108a4 */
[----:B------:R-:W-:Y:S01]  /*a9d0*/  @P6 IADD3.X R139, R127, R142, RZ, P0, !PT ;  /* 0x0000008e7f8b6210 */ /* 0x000fe200007fe4ff */
[--C-:B------:R-:W-:Y:S01]  /*a9e0*/  FFMA.FTZ R12, R12, c[0x0][0x2d0], -R164.reuse ;  /* 0x0000b4000c0c7a23 */ /* 0x100fe200000108a4 */
[----:B------:R-:W-:Y:S01]  /*a9f0*/  @P6 LEA R144, P0, R125, c[0x0][0x1c8], 0x1 ;  /* 0x000072007d906a11 */ /* 0x000fe200078008ff */
[--C-:B------:R-:W-:Y:S02]  /*aa00*/  FFMA.FTZ R21, R21, c[0x0][0x2d0], -R164.reuse ;  /* 0x0000b40015157a23 */ /* 0x100fe400000108a4 */
[----:B------:R4:W-:Y:S01]  /*aa10*/  MUFU.EX2 R178, R5 ;  /* 0x0000000500b27308 */ /* 0x0009e20000000800 */
[----:B------:R-:W-:Y:S01]  /*aa20*/  @P6 LEA.HI.X R145, R125, c[0x0][0x1cc], R139, 0x1, P0 ;  /* 0x000073007d916a11 */ /* 0x000fe200000f0c8b */
[--C-:B------:R-:W-:Y:S01]  /*aa30*/  FFMA.FTZ R28, R28, c[0x0][0x2d0], -R164.reuse ;  /* 0x0000b4001c1c7a23 */ /* 0x100fe200000108a4 */
[----:B------:R-:W-:Y:S01]  /*aa40*/  @P6 IADD3 R139, P0, R208, 0x80, RZ ;  /* 0x00000080d08b6810 */ /* 0x000fe20007f1e0ff */
[--C-:B------:R-:W-:Y:S02]  /*aa50*/  FFMA.FTZ R20, R20, c[0x0][0x2d0], -R164.reuse ;  /* 0x0000b40014147a23 */ /* 0x100fe400000108a4 */
[----:B------:R1:W-:Y:S01]  /*aa60*/  @P6 LDGSTS.E.BYPASS.LTC128B.128 [R205+0x8100], [R144.64], !P4 ;  /* 0x0810000090cd6fae */ /* 0x0003e2000e101d46 */
[----:B------:R-:W-:Y:S03]  /*aa70*/  FFMA.FTZ R13, R13, c[0x0][0x2d0], -R164 ;  /* 0x0000b4000d0d7a23 */ /* 0x000fe600000108a4 */
[----:B------:R5:W-:Y:S01]  /*aa80*/  MUFU.EX2 R179, R4 ;  /* 0x0000000400b37308 */ /* 0x000be20000000800 */
[----:B--2---:R-:W-:Y:S01]  /*aa90*/  FADD.FTZ R0, -R3, R126 ;  /* 0x0000007e03007221 */ /* 0x004fe20000010100 */
[----:B------:R-:W-:Y:S01]  /*aaa0*/  @P6 IADD3.X R126, RZ, R207, RZ, P0, !PT ;  /* 0x000000cfff7e6210 */ /* 0x000fe200007fe4ff */
[----:B---3--:R-:W-:Y:S01]  /*aab0*/  FMUL.FTZ R100, R2, R100 ;  /* 0x0000006402647220 */ /* 0x008fe20000410000 */
[----:B------:R-:W-:Y:S01]  /*aac0*/  @P6 IADD3 R125, P0, R136, R139, RZ ;  /* 0x0000008b887d6210 */ /* 0x000fe20007f1e0ff */
[----:B------:R-:W-:Y:S05]  /*aad0*/  FMUL.FTZ R0, R0, c[0x0][0x2d0] ;  /* 0x0000b40000007a20 */ /* 0x000fea0000410000 */
[----:B------:R2:W-:Y:S01]  /*aae0*/  MUFU.EX2 R177, R8 ;  /* 0x0000000800b17308 */ /* 0x0005e20000000800 */
[----:B------:R-:W-:Y:S01]  /*aaf0*/  @P6 IADD3.X R127, R127, R126, RZ, P0, !PT ;  /* 0x0000007e7f7f6210 */ /* 0x000fe200007fe4ff */
[C---:B------:R-:W-:Y:S01]  /*ab00*/  FMUL.FTZ R101, R2.reuse, R101 ;  /* 0x0000006502657220 */ /* 0x040fe20000410000 */
[C---:B------:R-:W-:Y:S01]  /*ab10*/  @P6 LEA R140, P0, R125.reuse, c[0x0][0x1c8], 0x1 ;  /* 0x000072007d8c6a11 */ /* 0x040fe200078008ff */
[C---:B------:R-:W-:Y:S02]  /*ab20*/  FMUL.FTZ R104, R2.reuse, R104 ;  /* 0x0000006802687220 */ /* 0x040fe40000410000 */
[----:B------:R-:W-:Y:S01]  /*ab30*/  FMUL.FTZ R105, R2, R105 ;  /* 0x0000006902697220 */ /* 0x000fe20000410000 */
[----:B------:R-:W-:Y:S01]  /*ab40*/  @P6 LEA.HI.X R141, R125, c[0x0][0x1cc], R127, 0x1, P0 ;  /* 0x000073007d8d6a11 */ /* 0x000fe200000f0c7f */
[----:B------:R-:W-:Y:S01]  /*ab50*/  FMUL.FTZ R125, R3, c[0x0][0x2d0] ;  /* 0x0000b400037d7a20 */ /* 0x000fe20000410000 */
[----:B------:R-:W-:Y:S01]  /*ab60*/  @P6 IADD3 R136, P0, R138, R143, RZ ;  /* 0x0000008f8a886210 */ /* 0x000fe20007f1e0ff */
[----:B------:R3:W-:Y:S01]  /*ab70*/  MUFU.EX2 R175, R9 ;  /* 0x0000000900af7308 */ /* 0x0007e20000000800 */
[----:B------:R-:W-:Y:S01]  /*ab80*/  FMUL.FTZ R108, R2, R108 ;  /* 0x0000006c026c7220 */ /* 0x000fe20000410000 */
[----:B------:R1:W-:Y:S01]  /*ab90*/  @P6 LDGSTS.E.BYPASS.LTC128B.128 [R205+0xa100], [R140.64], !P3 ;  /* 0x0a1000008ccd6fae */ /* 0x0003e2000d901d46 */
[----:B------:R-:W-:Y:S01]  /*aba0*/  @P6 IADD3.X R142, R137, R142, RZ, P0, !PT ;  /* 0x0000008e898e6210 */ /* 0x000fe200007fe4ff */
[--C-:B------:R-:W-:Y:S01]  /*abb0*/  FFMA.FTZ R6, R6, c[0x0][0x2d0], -R125.reuse ;  /* 0x0000b40006067a23 */ /* 0x100fe2000001087d */
[----:B----4-:R-:W-:Y:S01]  /*abc0*/  @P6 IADD3 R5, P0, R138, R139, RZ ;  /* 0x0000008b8a056210 */ /* 0x010fe20007f1e0ff */
[----:B------:R-:W-:Y:S02]  /*abd0*/  FFMA.FTZ R7, R7, c[0x0][0x2d0], -R125 ;  /* 0x0000b40007077a23 */ /* 0x000fe4000001087d */
[----:B------:R-:W-:Y:S01]  /*abe0*/  FMUL.FTZ R109, R2, R109 ;  /* 0x0000006d026d7220 */ /* 0x000fe20000410000 */
[C---:B------:R-:W-:Y:S01]  /*abf0*/  @P6 IADD3.X R139, R137.reuse, R126, RZ, P0, !PT ;  /* 0x0000007e898b6210 */ /* 0x040fe200007fe4ff */
[----:B------:R4:W-:Y:S01]  /*ac00*/  MUFU.EX2 R167, R6 ;  /* 0x0000000600a77308 */ /* 0x0009e20000000800 */
[----:B-----5:R-:W-:Y:S01]  /*ac10*/  @P6 IADD3 R4, P0, R138, R208, RZ ;  /* 0x000000d08a046210 */ /* 0x020fe20007f1e0ff */
[C---:B------:R-:W-:Y:S02]  /*ac20*/  FMUL.FTZ R112, R2.reuse, R112 ;  /* 0x0000007002707220 */ /* 0x040fe40000410000 */
[C---:B------:R-:W-:Y:S01]  /*ac30*/  FMUL.FTZ R113, R2.reuse, R113 ;  /* 0x0000007102717220 */ /* 0x040fe20000410000 */
[----:B--2---:R-:W-:Y:S01]  /*ac40*/  @P6 IADD3.X R8, R137, R207, RZ, P0, !PT ;  /* 0x000000cf89086210 */ /* 0x004fe200007fe4ff */
[----:B------:R-:W-:Y:S01]  /*ac50*/  FMUL.FTZ R116, R2, R116 ;  /* 0x0000007402747220 */ /* 0x000fe20000410000 */
[----:B------:R-:W-:Y:S01]  /*ac60*/  @P6 LEA R126, P0, R4, c[0x0][0x1c8], 0x1 ;  /* 0x00007200047e6a11 */ /* 0x000fe200078008ff */
[----:B------:R-:W-:Y:S02]  /*ac70*/  FMUL.FTZ R117, R2, R117 ;  /* 0x0000007502757220 */ /* 0x000fe40000410000 */
[----:B------:R-:W2:Y:S01]  /*ac80*/  MUFU.EX2 R0, R0 ;  /* 0x0000000000007308 */ /* 0x000ea20000000800 */
[----:B------:R-:W-:Y:S01]  /*ac90*/  @P6 LEA.HI.X R127, R4, c[0x0][0x1cc], R8, 0x1, P0 ;  /* 0x00007300047f6a11 */ /* 0x000fe200000f0c08 */
[----:B------:R-:W-:Y:S01]  /*aca0*/  FMUL.FTZ R120, R2, R120 ;  /* 0x0000007802787220 */ /* 0x000fe20000410000 */
[----:B------:R-:W-:Y:S01]  /*acb0*/  @P6 LEA R8, P0, R136, c[0x0][0x1c8], 0x1 ;  /* 0x0000720088086a11 */ /* 0x000fe200078008ff */
[----:B------:R-:W-:Y:S02]  /*acc0*/  FMUL.FTZ R121, R2, R121 ;  /* 0x0000007902797220 */ /* 0x000fe40000410000 */
[----:B------:R5:W-:Y:S01]  /*acd0*/  @P6 LDGSTS.E.BYPASS.LTC128B.128 [R205+0x7100], [R126.64], !P5 ;  /* 0x071000007ecd6fae */ /* 0x000be2000e901d46 */
[----:B---3--:R-:W-:Y:S01]  /*ace0*/  @P6 LEA.HI.X R9, R136, c[0x0][0x1cc], R142, 0x1, P0 ;  /* 0x0000730088096a11 */ /* 0x008fe200000f0c8e */
[C---:B------:R-:W-:Y:S01]  /*acf0*/  FMUL.FTZ R36, R2.reuse, R36 ;  /* 0x0000002402247220 */ /* 0x040fe20000410000 */
[C---:B------:R-:W-:Y:S01]  /*ad00*/  @P6 LEA R4, P0, R5.reuse, c[0x0][0x1c8], 0x1 ;  /* 0x0000720005046a11 */ /* 0x040fe200078008ff */
[----:B------:R3:W1:Y:S01]  /*ad10*/  MUFU.EX2 R168, R7 ;  /* 0x0000000700a87308 */ /* 0x0006620000000800 */
[----:B------:R-:W-:Y:S02]  /*ad20*/  FMUL.FTZ R37, R2, R37 ;  /* 0x0000002502257220 */ /* 0x000fe40000410000 */
[----:B------:R-:W-:Y:S01]  /*ad30*/  @P6 LEA.HI.X R5, R5, c[0x0][0x1cc], R139, 0x1, P0 ;  /* 0x0000730005056a11 */ /* 0x000fe200000f0c8b */
[----:B------:R5:W-:Y:S01]  /*ad40*/  @P6 LDGSTS.E.BYPASS.LTC128B.128 [R205+0x9100], [R8.64], !P4 ;  /* 0x0910000008cd6fae */ /* 0x000be2000e101d46 */
[--C-:B----4-:R-:W-:Y:S01]  /*ad50*/  FFMA.FTZ R6, R10, c[0x0][0x2d0], -R125.reuse ;  /* 0x0000b4000a067a23 */ /* 0x110fe2000001087d */
[----:B------:R-:W-:Y:S01]  /*ad60*/  ISETP.GT.AND P0, PT, R176, R204, PT ;  /* 0x000000ccb000720c */ /* 0x000fe20003f04270 */
[C---:B------:R-:W-:Y:S01]  /*ad70*/  FMUL.FTZ R40, R2.reuse, R40 ;  /* 0x0000002802287220 */ /* 0x040fe20000410000 */
[----:B------:R-:W-:Y:S01]  /*ad80*/  MOV R176, R203 ;  /* 0x000000cb00b07202 */ /* 0x000fe20000000f00 */
[C---:B------:R-:W-:Y:S01]  /*ad90*/  FMUL.FTZ R41, R2.reuse, R41 ;  /* 0x0000002902297220 */ /* 0x040fe20000410000 */
[----:B------:R4:W-:Y:S01]  /*ada0*/  MUFU.EX2 R166, R6 ;  /* 0x0000000600a67308 */ /* 0x0009e20000000800 */
[C---:B------:R-:W-:Y:S01]  /*adb0*/  FMUL.FTZ R44, R2.reuse, R44 ;  /* 0x0000002c022c7220 */ /* 0x040fe20000410000 */
[----:B------:R4:W-:Y:S01]  /*adc0*/  @P6 LDGSTS.E.BYPASS.LTC128B.128 [R205+0xb100], [R4.64], !P3 ;  /* 0x0b10000004cd6fae */ /* 0x0009e2000d901d46 */
[----:B------:R-:W-:Y:S02]  /*add0*/  FMUL.FTZ R45, R2, R45 ;  /* 0x0000002d022d7220 */ /* 0x000fe40000410000 */
[C---:B--2---:R-:W-:Y:S02]  /*ade0*/  FMUL.FTZ R10, R0.reuse, R134 ;  /* 0x00000086000a7220 */ /* 0x044fe40000410000 */
[C---:B------:R-:W-:Y:S02]  /*adf0*/  FMUL.FTZ R102, R0.reuse, R102 ;  /* 0x0000006600667220 */ /* 0x040fe40000410000 */
[C---:B------:R-:W-:Y:S01]  /*ae00*/  FMUL.FTZ R103, R0.reuse, R103 ;  /* 0x0000006700677220 */ /* 0x040fe20000410000 */
[----:B------:R-:W2:Y:S01]  /*ae10*/  LDSM.16.MT88.4 R136, [R181] ;  /* 0x00000000b588783b */ /* 0x000ea20000004200 */
[C---:B------:R-:W-:Y:S01]  /*ae20*/  FMUL.FTZ R106, R0.reuse, R106 ;  /* 0x0000006a006a7220 */ /* 0x040fe20000410000 */
[----:B------:R2:W-:Y:S01]  /*ae30*/  MUFU.EX2 R174, R12 ;  /* 0x0000000c00ae7308 */ /* 0x0005e20000000800 */
[C---:B------:R-:W-:Y:S02]  /*ae40*/  FMUL.FTZ R107, R0.reuse, R107 ;  /* 0x0000006b006b7220 */ /* 0x040fe40000410000 */
[C---:B---3--:R-:W-:Y:S02]  /*ae50*/  FMUL.FTZ R7, R0.reuse, R131 ;  /* 0x0000008300077220 */ /* 0x048fe40000410000 */
[C---:B------:R-:W-:Y:S01]  /*ae60*/  FMUL.FTZ R110, R0.reuse, R110 ;  /* 0x0000006e006e7220 */ /* 0x040fe20000410000 */
[----:B-1----:R-:W1:Y:S01]  /*ae70*/  LDSM.16.MT88.4 R140, [R182] ;  /* 0x00000000b68c783b */ /* 0x002e620000004200 */
[----:B------:R-:W-:Y:S02]  /*ae80*/  FMUL.FTZ R111, R0, R111 ;  /* 0x0000006f006f7220 */ /* 0x000fe40000410000 */
[C---:B-----5:R-:W-:Y:S01]  /*ae90*/  FMUL.FTZ R8, R2.reuse, R132 ;  /* 0x0000008402087220 */ /* 0x060fe20000410000 */
[----:B------:R-:W-:Y:S01]  /*aea0*/  MUFU.EX2 R169, R21 ;  /* 0x0000001500a97308 */ /* 0x000fe20000000800 */
[----:B------:R-:W-:Y:S02]  /*aeb0*/  FMUL.FTZ R9, R2, R133 ;  /* 0x0000008502097220 */ /* 0x000fe40000410000 */
[C---:B----4-:R-:W-:Y:S01]  /*aec0*/  FMUL.FTZ R6, R0.reuse, R130 ;  /* 0x0000008200067220 */ /* 0x050fe20000410000 */
[----:B------:R-:W3:Y:S01]  /*aed0*/  LDSM.16.MT88.4 R144, [R185] ;  /* 0x00000000b990783b */ /* 0x000ee20000004200 */
[----:B------:R-:W-:Y:S01]  /*aee0*/  F2FP.BF16.PACK_AB R130, R175, R177 ;  /* 0x000000b1af82723e */ /* 0x000fe200000010ff */
[----:B------:R-:W-:Y:S02]  /*aef0*/  FMUL.FTZ R114, R0, R114 ;  /* 0x0000007200727220 */ /* 0x000fe40000410000 */
[--C-:B------:R-:W-:Y:S02]  /*af00*/  FFMA.FTZ R4, R11, c[0x0][0x2d0], -R125.reuse ;  /* 0x0000b4000b047a23 */ /* 0x100fe4000001087d */
[----:B------:R-:W-:Y:S01]  /*af10*/  FMUL.FTZ R5, R2, R129 ;  /* 0x0000008102057220 */ /* 0x000fe20000410000 */
[----:B------:R-:W-:Y:S01]  /*af20*/  F2FP.BF16.PACK_AB R129, R168, R167 ;  /* 0x000000a7a881723e */ /* 0x000fe200000010ff */
[----:B------:R-:W4:Y:S01]  /*af30*/  MUFU.EX2 R165, R4 ;  /* 0x0000000400a57308 */ /* 0x000f220000000800 */
[C---:B------:R-:W-:Y:S01]  /*af40*/  FMUL.FTZ R11, R0.reuse, R135 ;  /* 0x00000087000b7220 */ /* 0x040fe20000410000 */
[----:B------:R-:W-:Y:S01]  /*af50*/  LDSM.16.MT88.4 R148, [R181+0x2800] ;  /* 0x00280000b594783b */ /* 0x000fe20000004200 */
[C---:B------:R-:W-:Y:S02]  /*af60*/  FMUL.FTZ R115, R0.reuse, R115 ;  /* 0x0000007300737220 */ /* 0x040fe40000410000 */
[C---:B------:R-:W-:Y:S02]  /*af70*/  FMUL.FTZ R118, R0.reuse, R118 ;  /* 0x0000007600767220 */ /* 0x040fe40000410000 */
[C---:B------:R-:W-:Y:S02]  /*af80*/  FMUL.FTZ R119, R0.reuse, R119 ;  /* 0x0000007700777220 */ /* 0x040fe40000410000 */
[C---:B------:R-:W-:Y:S01]  /*af90*/  FMUL.FTZ R122, R0.reuse, R122 ;  /* 0x0000007a007a7220 */ /* 0x040fe20000410000 */
[----:B------:R-:W5:Y:S01]  /*afa0*/  LDSM.16.MT88.4 R132, [R184] ;  /* 0x00000000b884783b */ /* 0x000f620000004200 */
[C---:B------:R-:W-:Y:S01]  /*afb0*/  FMUL.FTZ R123, R0.reuse, R123 ;  /* 0x0000007b007b7220 */ /* 0x040fe20000410000 */
[----:B------:R1:W-:Y:S01]  /*afc0*/  MUFU.EX2 R170, R20 ;  /* 0x0000001400aa7308 */ /* 0x0003e20000000800 */
[C---:B------:R-:W-:Y:S02]  /*afd0*/  FMUL.FTZ R38, R0.reuse, R38 ;  /* 0x0000002600267220 */ /* 0x040fe40000410000 */
[C---:B------:R-:W-:Y:S02]  /*afe0*/  FMUL.FTZ R39, R0.reuse, R39 ;  /* 0x0000002700277220 */ /* 0x040fe40000410000 */
[C---:B------:R-:W-:Y:S01]  /*aff0*/  FMUL.FTZ R42, R0.reuse, R42 ;  /* 0x0000002a002a7220 */ /* 0x040fe20000410000 */
[----:B------:R-:W-:Y:S01]  /*b000*/  LDSM.16.MT88.4 R152, [R182+0x2800] ;  /* 0x00280000b698783b */ /* 0x000fe20000004200 */
[----:B------:R-:W-:Y:S02]  /*b010*/  FMUL.FTZ R43, R0, R43 ;  /* 0x0000002b002b7220 */ /* 0x000fe40000410000 */
[--C-:B--2---:R-:W-:Y:S01]  /*b020*/  FFMA.FTZ R12, R16, c[0x0][0x2d0], -R164.reuse ;  /* 0x0000b400100c7a23 */ /* 0x104fe200000108a4 */
[----:B------:R-:W2:Y:S01]  /*b030*/  MUFU.EX2 R173, R13 ;  /* 0x0000000d00ad7308 */ /* 0x000ea20000000800 */
[----:B------:R-:W-:Y:S01]  /*b040*/  FMUL.FTZ R46, R0, R46 ;  /* 0x0000002e002e7220 */ /* 0x000fe20000410000 */
[----:B----4-:R-:W-:Y:S01]  /*b050*/  F2FP.BF16.PACK_AB R131, R165, R166 ;  /* 0x000000a6a583723e */ /* 0x010fe200000010ff */
[----:B------:R-:W-:Y:S01]  /*b060*/  FMUL.FTZ R4, R2, R128 ;  /* 0x0000008002047220 */ /* 0x000fe20000410000 */
[----:B------:R-:W-:Y:S01]  /*b070*/  F2FP.BF16.PACK_AB R128, R178, R179 ;  /* 0x000000b3b280723e */ /* 0x000fe200000010ff */
[----:B------:R-:W-:Y:S01]  /*b080*/  LDSM.16.MT88.4 R156, [R185+0x2800] ;  /* 0x00280000b99c783b */ /* 0x000fe20000004200 */
[--C-:B------:R-:W-:Y:S02]  /*b090*/  FFMA.FTZ R22, R22, c[0x0][0x2d0], -R125.reuse ;  /* 0x0000b40016167a23 */ /* 0x100fe4000001087d */
[--C-:B------:R-:W-:Y:S02]  /*b0a0*/  FFMA.FTZ R27, R27, c[0x0][0x2d0], -R125.reuse ;  /* 0x0000b4001b1b7a23 */ /* 0x100fe4000001087d */
[----:B------:R-:W-:Y:S01]  /*b0b0*/  FMUL.FTZ R47, R0, R47 ;  /* 0x0000002f002f7220 */ /* 0x000fe20000410000 */
[C---:B------:R-:W-:Y:S01]  /*b0c0*/  HMMA.16816.F32.BF16 R4, R128.reuse, R136, R4 ;  /* 0x000000888004723c */ /* 0x040fe20000041804 */
[----:B------:R4:W-:Y:S01]  /*b0d0*/  MUFU.EX2 R172, R12 ;  /* 0x0000000c00ac7308 */ /* 0x0009e20000000800 */
[----:B------:R-:W0:Y:S03]  /*b0e0*/  LDGDEPBAR ;  /* 0x00000000000079af */ /* 0x000e260000000000 */
[--C-:B-1----:R-:W-:Y:S02]  /*b0f0*/  FFMA.FTZ R20, R24, c[0x0][0x2d0], -R164.reuse ;  /* 0x0000b40018147a23 */ /* 0x102fe400000108a4 */
[C---:B------:R-:W-:Y:S01]  /*b100*/  FMUL.FTZ R48, R2.reuse, R48 ;  /* 0x0000003002307220 */ /* 0x040fe20000410000 */
[C---:B------:R-:W-:Y:S02]  /*b110*/  HMMA.16816.F32.BF16 R8, R128.reuse, R138, R8 ;  /* 0x0000008a8008723c */ /* 0x040fe40000041808 */
[----:B------:R-:W1:Y:S02]  /*b120*/  LDSM.16.MT88.4 R136, [R181+0x2000] ;  /* 0x00200000b588783b */ /* 0x000e640000004200 */
[----:B------:R-:W-:Y:S02]  /*b130*/  FMUL.FTZ R49, R2, R49 ;  /* 0x0000003102317220 */ /* 0x000fe40000410000 */
[C---:B------:R-:W-:Y:S02]  /*b140*/  FMUL.FTZ R50, R0.reuse, R50 ;  /* 0x0000003200327220 */ /* 0x040fe40000410000 */
[C---:B------:R-:W-:Y:S04]  /*b150*/  HMMA.16816.F32.BF16 R100, R128.reuse, R140, R100 ;  /* 0x0000008c8064723c */ /* 0x040fe80000041864 */
[----:B------:R-:W-:Y:S02]  /*b160*/  FMUL.FTZ R51, R0, R51 ;  /* 0x0000003300337220 */ /* 0x000fe40000410000 */
[C---:B------:R-:W-:Y:S02]  /*b170*/  FMUL.FTZ R52, R2.reuse, R52 ;  /* 0x0000003402347220 */ /* 0x040fe40000410000 */
[C---:B------:R-:W-:Y:S01]  /*b180*/  HMMA.16816.F32.BF16 R104, R128.reuse, R142, R104 ;  /* 0x0000008e8068723c */ /* 0x040fe20000041868 */
[----:B------:R-:W2:Y:S03]  /*b190*/  LDSM.16.MT88.4 R140, [R182+0x2000] ;  /* 0x00200000b68c783b */ /* 0x000ea60000004200 */
[----:B----4-:R-:W-:Y:S02]  /*b1a0*/  FFMA.FTZ R12, R17, c[0x0][0x2d0], -R164 ;  /* 0x0000b400110c7a23 */ /* 0x010fe400000108a4 */
[----:B------:R-:W-:Y:S02]  /*b1b0*/  FMUL.FTZ R53, R2, R53 ;  /* 0x0000003502357220 */ /* 0x000fe40000410000 */
[C---:B---3--:R-:W-:Y:S01]  /*b1c0*/  HMMA.16816.F32.BF16 R108, R128.reuse, R144, R108 ;  /* 0x00000090806c723c */ /* 0x048fe2000004186c */
[----:B------:R3:W4:Y:S03]  /*b1d0*/  MUFU.EX2 R171, R12 ;  /* 0x0000000c00ab7308 */ /* 0x0007260000000800 */
[C---:B------:R-:W-:Y:S02]  /*b1e0*/  FMUL.FTZ R54, R0.reuse, R54 ;  /* 0x0000003600367220 */ /* 0x040fe40000410000 */
[----:B------:R-:W-:Y:S02]  /*b1f0*/  FMUL.FTZ R55, R0, R55 ;  /* 0x0000003700377220 */ /* 0x000fe40000410000 */
[C---:B------:R-:W-:Y:S01]  /*b200*/  HMMA.16816.F32.BF16 R112, R128.reuse, R146, R112 ;  /* 0x000000928070723c */ /* 0x040fe20000041870 */
[----:B------:R-:W-:Y:S03]  /*b210*/  LDSM.16.MT88.4 R144, [R184+0x800] ;  /* 0x00080000b890783b */ /* 0x000fe60000004200 */
[C---:B------:R-:W-:Y:S02]  /*b220*/  FMUL.FTZ R56, R2.reuse, R56 ;  /* 0x0000003802387220 */ /* 0x040fe40000410000 */
[----:B------:R-:W-:Y:S02]  /*b230*/  FMUL.FTZ R57, R2, R57 ;  /* 0x0000003902397220 */ /* 0x000fe40000410000 */
[C---:B-----5:R-:W-:Y:S04]  /*b240*/  HMMA.16816.F32.BF16 R116, R128.reuse, R132, R116 ;  /* 0x000000848074723c */ /* 0x060fe80000041874 */
[C---:B------:R-:W-:Y:S02]  /*b250*/  FMUL.FTZ R58, R0.reuse, R58 ;  /* 0x0000003a003a7220 */ /* 0x040fe40000410000 */
[----:B------:R-:W-:Y:S02]  /*b260*/  FMUL.FTZ R59, R0, R59 ;  /* 0x0000003b003b7220 */ /* 0x000fe40000410000 */
[C---:B------:R-:W-:Y:S01]  /*b270*/  HMMA.16816.F32.BF16 R120, R128.reuse, R134, R120 ;  /* 0x000000868078723c */ /* 0x040fe20000041878 */
[----:B------:R-:W5:Y:S03]  /*b280*/  LDSM.16.MT88.4 R132, [R185+0x2000] ;  /* 0x00200000b984783b */ /* 0x000f660000004200 */
[--C-:B---3--:R-:W-:Y:S02]  /*b290*/  FFMA.FTZ R12, R18, c[0x0][0x2d0], -R125.reuse ;  /* 0x0000b400120c7a23 */ /* 0x108fe4000001087d */
[C---:B------:R-:W-:Y:S02]  /*b2a0*/  FMUL.FTZ R60, R2.reuse, R60 ;  /* 0x0000003c023c7220 */ /* 0x040fe40000410000 */
[C---:B-1----:R-:W-:Y:S01]  /*b2b0*/  HMMA.16816.F32.BF16 R36, R128.reuse, R136, R36 ;  /* 0x000000888024723c */ /* 0x042fe20000041824 */
[----:B------:R1:W-:Y:S03]  /*b2c0*/  MUFU.EX2 R161, R12 ;  /* 0x0000000c00a17308 */ /* 0x0003e60000000800 */
[----:B------:R-:W-:Y:S02]  /*b2d0*/  FMUL.FTZ R61, R2, R61 ;  /* 0x0000003d023d7220 */ /* 0x000fe40000410000 */
[C---:B------:R-:W-:Y:S02]  /*b2e0*/  FMUL.FTZ R62, R0.reuse, R62 ;  /* 0x0000003e003e7220 */ /* 0x040fe40000410000 */
[C---:B------:R-:W-:Y:S01]  /*b2f0*/  HMMA.16816.F32.BF16 R40, R128.reuse, R138, R40 ;  /* 0x0000008a8028723c */ /* 0x040fe20000041828 */
[----:B------:R-:W3:Y:S03]  /*b300*/  LDSM.16.MT88.4 R136, [R184+0x2000] ;  /* 0x00200000b888783b */ /* 0x000ee60000004200 */
[----:B------:R-:W-:Y:S02]  /*b310*/  FMUL.FTZ R63, R0, R63 ;  /* 0x0000003f003f7220 */ /* 0x000fe40000410000 */
[C---:B------:R-:W-:Y:S02]  /*b320*/  FMUL.FTZ R64, R2.reuse, R64 ;  /* 0x0000004002407220 */ /* 0x040fe40000410000 */
[C---:B--2---:R-:W-:Y:S04]  /*b330*/  HMMA.16816.F32.BF16 R44, R128.reuse, R140, R44 ;  /* 0x0000008c802c723c */ /* 0x044fe8000004182c */
[----:B------:R-:W-:Y:S02]  /*b340*/  FMUL.FTZ R65, R2, R65 ;  /* 0x0000004102417220 */ /* 0x000fe40000410000 */
[C---:B------:R-:W-:Y:S02]  /*b350*/  FMUL.FTZ R66, R0.reuse, R66 ;  /* 0x0000004200427220 */ /* 0x040fe40000410000 */
[C---:B------:R-:W-:Y:S01]  /*b360*/  HMMA.16816.F32.BF16 R48, R128.reuse, R142, R48 ;  /* 0x0000008e8030723c */ /* 0x040fe20000041830 */
[----:B------:R-:W2:Y:S03]  /*b370*/  LDSM.16.MT88.4 R140, [R181+0x4000] ;  /* 0x00400000b58c783b */ /* 0x000ea60000004200 */
[--C-:B-1----:R-:W-:Y:S02]  /*b380*/  FFMA.FTZ R12, R19, c[0x0][0x2d0], -R125.reuse ;  /* 0x0000b400130c7a23 */ /* 0x102fe4000001087d */
[----:B------:R-:W-:Y:S02]  /*b390*/  FMUL.FTZ R67, R0, R67 ;  /* 0x0000004300437220 */ /* 0x000fe40000410000 */
[C---:B------:R-:W-:Y:S01]  /*b3a0*/  FMUL.FTZ R68, R2.reuse, R68 ;  /* 0x0000004402447220 */ /* 0x040fe20000410000 */
[C---:B-----5:R-:W-:Y:S01]  /*b3b0*/  HMMA.16816.F32.BF16 R52, R128.reuse, R132, R52 ;  /* 0x000000848034723c */ /* 0x060fe20000041834 */
[----:B------:R-:W-:Y:S01]  /*b3c0*/  LDSM.16.MT88.4 R16, [R182+0x800] ;  /* 0x00080000b610783b */ /* 0x000fe20000004200 */
[----:B------:R1:W-:Y:S01]  /*b3d0*/  MUFU.EX2 R160, R12 ;  /* 0x0000000c00a07308 */ /* 0x0003e20000000800 */
[----:B------:R-:W-:Y:S02]  /*b3e0*/  FMUL.FTZ R69, R2, R69 ;  /* 0x0000004502457220 */ /* 0x000fe40000410000 */
[C---:B------:R-:W-:Y:S02]  /*b3f0*/  FMUL.FTZ R70, R0.reuse, R70 ;  /* 0x0000004600467220 */ /* 0x040fe40000410000 */
[----:B------:R-:W-:Y:S01]  /*b400*/  FMUL.FTZ R71, R0, R71 ;  /* 0x0000004700477220 */ /* 0x000fe20000410000 */
[C---:B------:R-:W-:Y:S01]  /*b410*/  HMMA.16816.F32.BF16 R56, R128.reuse, R134, R56 ;  /* 0x000000868038723c */ /* 0x040fe20000041838 */
[----:B------:R-:W5:Y:S03]  /*b420*/  LDSM.16.MT88.4 R132, [R182+0x4000] ;  /* 0x00400000b684783b */ /* 0x000f660000004200 */
[C---:B------:R-:W-:Y:S02]  /*b430*/  FMUL.FTZ R72, R2.reuse, R72 ;  /* 0x0000004802487220 */ /* 0x040fe40000410000 */
[----:B------:R-:W-:Y:S02]  /*b440*/  FMUL.FTZ R73, R2, R73 ;  /* 0x0000004902497220 */ /* 0x000fe40000410000 */
[C---:B---3--:R-:W-:Y:S04]  /*b450*/  HMMA.16816.F32.BF16 R60, R128.reuse, R136, R60 ;  /* 0x00000088803c723c */ /* 0x048fe8000004183c */
[C---:B------:R-:W-:Y:S02]  /*b460*/  FMUL.FTZ R74, R0.reuse, R74 ;  /* 0x0000004a004a7220 */ /* 0x040fe40000410000 */
[----:B------:R-:W-:Y:S02]  /*b470*/  FMUL.FTZ R75, R0, R75 ;  /* 0x0000004b004b7220 */ /* 0x000fe40000410000 */
[C---:B------:R-:W-:Y:S01]  /*b480*/  HMMA.16816.F32.BF16 R64, R128.reuse, R138, R64 ;  /* 0x0000008a8040723c */ /* 0x040fe20000041840 */
[----:B------:R-:W3:Y:S03]  /*b490*/  LDSM.16.MT88.4 R136, [R185+0x4000] ;  /* 0x00400000b988783b */ /* 0x000ee60000004200 */
[C---:B------:R-:W-:Y:S01]  /*b4a0*/  FMUL.FTZ R76, R2.reuse, R76 ;  /* 0x0000004c024c7220 */ /* 0x040fe20000410000 */
[----:B-1----:R-:W-:Y:S01]  /*b4b0*/  F2FP.BF16.PACK_AB R12, R173, R174 ;  /* 0x000000aead0c723e */ /* 0x002fe200000010ff */
[----:B------:R-:W-:Y:S02]  /*b4c0*/  FMUL.FTZ R77, R2, R77 ;  /* 0x0000004d024d7220 */ /* 0x000fe40000410000 */
[C---:B--2---:R-:W-:Y:S04]  /*b4d0*/  HMMA.16816.F32.BF16 R68, R128.reuse, R140, R68 ;  /* 0x0000008c8044723c */ /* 0x044fe80000041844 */
[C---:B------:R-:W-:Y:S02]  /*b4e0*/  FMUL.FTZ R78, R0.reuse, R78 ;  /* 0x0000004e004e7220 */ /* 0x040fe40000410000 */
[----:B------:R-:W-:Y:S02]  /*b4f0*/  FMUL.FTZ R79, R0, R79 ;  /* 0x0000004f004f7220 */ /* 0x000fe40000410000 */
[C---:B------:R-:W-:Y:S01]  /*b500*/  HMMA.16816.F32.BF16 R72, R128.reuse, R142, R72 ;  /* 0x0000008e8048723c */ /* 0x040fe20000041848 */
[----:B------:R-:W1:Y:S03]  /*b510*/  LDSM.16.MT88.4 R140, [R184+0x4000] ;  /* 0x00400000b88c783b */ /* 0x000e660000004200 */
[C---:B------:R-:W-:Y:S02]  /*b520*/  FMUL.FTZ R80, R2.reuse, R80 ;  /* 0x0000005002507220 */ /* 0x040fe40000410000 */
[----:B------:R-:W-:Y:S02]  /*b530*/  FMUL.FTZ R81, R2, R81 ;  /* 0x0000005102517220 */ /* 0x000fe40000410000 */
[C---:B------:R-:W-:Y:S01]  /*b540*/  FMUL.FTZ R82, R0.reuse, R82 ;  /* 0x0000005200527220 */ /* 0x040fe20000410000 */
[C---:B-----5:R-:W-:Y:S03]  /*b550*/  HMMA.16816.F32.BF16 R76, R128.reuse, R132, R76 ;  /* 0x00000084804c723c */ /* 0x060fe6000004184c */
[----:B------:R-:W-:Y:S02]  /*b560*/  FMUL.FTZ R83, R0, R83 ;  /* 0x0000005300537220 */ /* 0x000fe40000410000 */
[C---:B------:R-:W-:Y:S02]  /*b570*/  FMUL.FTZ R84, R2.reuse, R84 ;  /* 0x0000005402547220 */ /* 0x040fe40000410000 */
[----:B------:R-:W-:Y:S02]  /*b580*/  FMUL.FTZ R85, R2, R85 ;  /* 0x0000005502557220 */ /* 0x000fe40000410000 */
[C---:B------:R-:W-:Y:S01]  /*b590*/  FMUL.FTZ R86, R0.reuse, R86 ;  /* 0x0000005600567220 */ /* 0x040fe20000410000 */
[C---:B------:R-:W-:Y:S01]  /*b5a0*/  HMMA.16816.F32.BF16 R80, R128.reuse, R134, R80 ;  /* 0x000000868050723c */ /* 0x040fe20000041850 */
[----:B------:R-:W2:Y:S02]  /*b5b0*/  LDSM.16.MT88.4 R132, [R181+0x800] ;  /* 0x00080000b584783b */ /* 0x000ea40000004200 */
[----:B------:R-:W-:Y:S02]  /*b5c0*/  FMUL.FTZ R87, R0, R87 ;  /* 0x0000005700577220 */ /* 0x000fe40000410000 */
[--C-:B------:R-:W-:Y:S02]  /*b5d0*/  FFMA.FTZ R14, R14, c[0x0][0x2d0], -R125.reuse ;  /* 0x0000b4000e0e7a23 */ /* 0x100fe4000001087d */
[----:B------:R-:W-:Y:S02]  /*b5e0*/  FFMA.FTZ R15, R15, c[0x0][0x2d0], -R125 ;  /* 0x0000b4000f0f7a23 */ /* 0x000fe4000001087d */
[C---:B------:R-:W-:Y:S01]  /*b5f0*/  FMUL.FTZ R88, R2.reuse, R88 ;  /* 0x0000005802587220 */ /* 0x040fe20000410000 */
[C---:B---3--:R-:W-:Y:S01]  /*b600*/  HMMA.16816.F32.BF16 R84, R128.reuse, R136, R84 ;  /* 0x000000888054723c */ /* 0x048fe20000041854 */
[----:B------:R4:W-:Y:S02]  /*b610*/  MUFU.EX2 R163, R14 ;  /* 0x0000000e00a37308 */ /* 0x0009e40000000800 */
[----:B------:R-:W-:Y:S02]  /*b620*/  FMUL.FTZ R89, R2, R89 ;  /* 0x0000005902597220 */ /* 0x000fe40000410000 */
[C---:B------:R-:W-:Y:S02]  /*b630*/  FMUL.FTZ R90, R0.reuse, R90 ;  /* 0x0000005a005a7220 */ /* 0x040fe40000410000 */
[----:B------:R-:W-:Y:S02]  /*b640*/  FMUL.FTZ R91, R0, R91 ;  /* 0x0000005b005b7220 */ /* 0x000fe40000410000 */
[C---:B------:R-:W-:Y:S02]  /*b650*/  FMUL.FTZ R92, R2.reuse, R92 ;  /* 0x0000005c025c7220 */ /* 0x040fe40000410000 */
[----:B------:R-:W3:Y:S01]  /*b660*/  MUFU.EX2 R162, R15 ;  /* 0x0000000f00a27308 */ /* 0x000ee20000000800 */
[----:B------:R-:W-:Y:S02]  /*b670*/  FMUL.FTZ R93, R2, R93 ;  /* 0x0000005d025d7220 */ /* 0x000fe40000410000 */
[C---:B------:R-:W-:Y:S01]  /*b680*/  HMMA.16816.F32.BF16 R88, R128.reuse, R138, R88 ;  /* 0x0000008a8058723c */ /* 0x040fe20000041858 */
[----:B------:R-:W5:Y:S02]  /*b690*/  LDSM.16.MT88.4 R136, [R185+0x800] ;  /* 0x00080000b988783b */ /* 0x000f640000004200 */
[C---:B------:R-:W-:Y:S02]  /*b6a0*/  FMUL.FTZ R94, R0.reuse, R94 ;  /* 0x0000005e005e7220 */ /* 0x040fe40000410000 */
[----:B------:R-:W-:Y:S02]  /*b6b0*/  FMUL.FTZ R95, R0, R95 ;  /* 0x0000005f005f7220 */ /* 0x000fe40000410000 */
[C---:B------:R-:W-:Y:S02]  /*b6c0*/  FMUL.FTZ R96, R2.reuse, R96 ;  /* 0x0000006002607220 */ /* 0x040fe40000410000 */
[----:B------:R-:W-:Y:S03]  /*b6d0*/  FMUL.FTZ R97, R2, R97 ;  /* 0x0000006102617220 */ /* 0x000fe60000410000 */
[C---:B-1----:R-:W-:Y:S03]  /*b6e0*/  HMMA.16816.F32.BF16 R92, R128.reuse, R140, R92 ;  /* 0x0000008c805c723c */ /* 0x042fe6000004185c */
[C---:B------:R-:W-:Y:S01]  /*b6f0*/  FMUL.FTZ R98, R0.reuse, R98 ;  /* 0x0000006200627220 */ /* 0x040fe20000410000 */
[----:B----4-:R-:W-:Y:S01]  /*b700*/  F2FP.BF16.PACK_AB R14, R171, R172 ;  /* 0x000000acab0e723e */ /* 0x010fe200000010ff */
[----:B------:R-:W-:Y:S02]  /*b710*/  FMUL.FTZ R99, R0, R99 ;  /* 0x0000006300637220 */ /* 0x000fe40000410000 */
[----:B------:R-:W-:Y:S01]  /*b720*/  FFMA.FTZ R2, R2, R222, R179 ;  /* 0x000000de02027223 */ /* 0x000fe200000100b3 */
[----:B---3--:R-:W-:Y:S04]  /*b730*/  F2FP.BF16.PACK_AB R13, R162, R163 ;  /* 0x000000a3a20d723e */ /* 0x008fe800000010ff */
[----:B------:R-:W-:Y:S01]  /*b740*/  HMMA.16816.F32.BF16 R96, R128, R142, R96 ;  /* 0x0000008e8060723c */ /* 0x000fe20000041860 */
[----:B------:R-:W1:Y:S02]  /*b750*/  LDSM.16.MT88.4 R128, [R184+0x2800] ;  /* 0x00280000b880783b */ /* 0x000e640000004200 */
[----:B------:R-:W-:Y:S01]  /*b760*/  F2FP.BF16.PACK_AB R15, R160, R161 ;  /* 0x000000a1a00f723e */ /* 0x000fe200000010ff */
[----:B------:R-:W-:Y:S02]  /*b770*/  FFMA.FTZ R0, R0, R223, R167 ;  /* 0x000000df00007223 */ /* 0x000fe400000100a7 */
[----:B------:R-:W-:Y:S02]  /*b780*/  FADD.FTZ R2, R178, R2 ;  /* 0x00000002b2027221 */ /* 0x000fe40000010000 */
[----:B------:R-:W-:Y:S01]  /*b790*/  FADD.FTZ R0, R168, R0 ;  /* 0x00000000a8007221 */ /* 0x000fe20000010000 */
[----:B------:R-:W-:Y:S01]  /*b7a0*/  LDSM.16.MT88.4 R140, [R182+0x3000] ;  /* 0x00300000b68c783b */ /* 0x000fe20000004200 */
[C---:B--2---:R-:W-:Y:S05]  /*b7b0*/  HMMA.16816.F32.BF16 R4, R12.reuse, R132, R4 ;  /* 0x000000840c04723c */ /* 0x044fea0000041804 */
[----:B------:R-:W-:Y:S02]  /*b7c0*/  FADD.FTZ R2, R177, R2 ;  /* 0x00000002b1027221 */ /* 0x000fe40000010000 */
[----:B------:R-:W-:Y:S01]  /*b7d0*/  FADD.FTZ R0, R166, R0 ;  /* 0x00000000a6007221 */ /* 0x000fe20000010000 */
[C---:B------:R-:W-:Y:S01]  /*b7e0*/  HMMA.16816.F32.BF16 R8, R12.reuse, R134, R8 ;  /* 0x000000860c08723c */ /* 0x040fe20000041808 */
[----:B------:R-:W-:Y:S03]  /*b7f0*/  LDSM.16.MT88.4 R132, [R182+0x4800] ;  /* 0x00480000b684783b */ /* 0x000fe60000004200 */
[----:B------:R-:W-:Y:S02]  /*b800*/  FADD.FTZ R2, R175, R2 ;  /* 0x00000002af027221 */ /* 0x000fe40000010000 */
[----:B------:R-:W-:Y:S02]  /*b810*/  FADD.FTZ R0, R165, R0 ;  /* 0x00000000a5007221 */ /* 0x000fe40000010000 */
[C---:B------:R-:W-:Y:S04]  /*b820*/  HMMA.16816.F32.BF16 R100, R12.reuse, R16, R100 ;  /* 0x000000100c64723c */ /* 0x040fe80000041864 */
[----:B------:R-:W-:Y:S02]  /*b830*/  FADD.FTZ R2, R174, R2 ;  /* 0x00000002ae027221 */ /* 0x000fe40000010000 */
[----:B------:R-:W-:Y:S02]  /*b840*/  FADD.FTZ R0, R163, R0 ;  /* 0x00000000a3007221 */ /* 0x000fe40000010000 */
[C---:B------:R-:W-:Y:S01]  /*b850*/  HMMA.16816.F32.BF16 R104, R12.reuse, R18, R104 ;  /* 0x000000120c68723c */ /* 0x040fe20000041868 */
[----:B------:R-:W2:Y:S03]  /*b860*/  LDSM.16.MT88.4 R16, [R181+0x4800] ;  /* 0x00480000b510783b */ /* 0x000ea60000004200 */
[----:B------:R-:W-:Y:S02]  /*b870*/  FADD.FTZ R2, R173, R2 ;  /* 0x00000002ad027221 */ /* 0x000fe40000010000 */
[----:B------:R-:W-:Y:S02]  /*b880*/  FADD.FTZ R0, R162, R0 ;  /* 0x00000000a2007221 */ /* 0x000fe40000010000 */
[C---:B-----5:R-:W-:Y:S04]  /*b890*/  HMMA.16816.F32.BF16 R108, R12.reuse, R136, R108 ;  /* 0x000000880c6c723c */ /* 0x060fe8000004186c */
[----:B------:R-:W-:Y:S02]  /*b8a0*/  FADD.FTZ R2, R172, R2 ;  /* 0x00000002ac027221 */ /* 0x000fe40000010000 */
[----:B------:R-:W-:Y:S02]  /*b8b0*/  FADD.FTZ R0, R161, R0 ;  /* 0x00000000a1007221 */ /* 0x000fe40000010000 */
[C---:B------:R-:W-:Y:S01]  /*b8c0*/  HMMA.16816.F32.BF16 R112, R12.reuse, R138, R112 ;  /* 0x0000008a0c70723c */ /* 0x040fe20000041870 */
[----:B------:R-:W3:Y:S03]  /*b8d0*/  LDSM.16.MT88.4 R136, [R185+0x4800] ;  /* 0x00480000b988783b */ /* 0x000ee60000004200 */
[----:B------:R-:W-:Y:S02]  /*b8e0*/  FADD.FTZ R2, R171, R2 ;  /* 0x00000002ab027221 */ /* 0x000fe40000010000 */
[----:B------:R-:W-:Y:S02]  /*b8f0*/  FADD.FTZ R0, R160, R0 ;  /* 0x00000000a0007221 */ /* 0x000fe40000010000 */
[C---:B------:R-:W-:Y:S04]  /*b900*/  HMMA.16816.F32.BF16 R116, R12.reuse, R144, R116 ;  /* 0x000000900c74723c */ /* 0x040fe80000041874 */
[----:B------:R-:W-:Y:S04]  /*b910*/  FADD.FTZ R2, R170, R2 ;  /* 0x00000002aa027221 */ /* 0x000fe80000010000 */
[C---:B------:R-:W-:Y:S01]  /*b920*/  HMMA.16816.F32.BF16 R120, R12.reuse, R146, R120 ;  /* 0x000000920c78723c */ /* 0x040fe20000041878 */
[----:B------:R-:W-:Y:S03]  /*b930*/  LDSM.16.MT88.4 R144, [R185+0x3000] ;  /* 0x00300000b990783b */ /* 0x000fe60000004200 */
[----:B------:R-:W-:Y:S04]  /*b940*/  FADD.FTZ R2, R169, R2 ;  /* 0x00000002a9027221 */ /* 0x000fe80000010000 */
[C---:B------:R-:W-:Y:S01]  /*b950*/  HMMA.16816.F32.BF16 R36, R12.reuse, R148, R36 ;  /* 0x000000940c24723c */ /* 0x040fe20000041824 */
[----:B------:R-:W-:Y:S07]  /*b960*/  MUFU.EX2 R149, R27 ;  /* 0x0000001b00957308 */ /* 0x000fee0000000800 */
[C---:B------:R-:W-:Y:S08]  /*b970*/  HMMA.16816.F32.BF16 R40, R12.reuse, R150, R40 ;  /* 0x000000960c28723c */ /* 0x040ff00000041828 */
[C---:B------:R-:W-:Y:S01]  /*b980*/  HMMA.16816.F32.BF16 R44, R12.reuse, R152, R44 ;  /* 0x000000980c2c723c */ /* 0x040fe2000004182c */
[----:B------:R-:W4:Y:S07]  /*b990*/  MUFU.EX2 R152, R22 ;  /* 0x0000001600987308 */ /* 0x000f2e0000000800 */
[C---:B------:R-:W-:Y:S08]  /*b9a0*/  HMMA.16816.F32.BF16 R48, R12.reuse, R154, R48 ;  /* 0x0000009a0c30723c */ /* 0x040ff00000041830 */
[C---:B------:R-:W-:Y:S01]  /*b9b0*/  HMMA.16816.F32.BF16 R52, R12.reuse, R156, R52 ;  /* 0x0000009c0c34723c */ /* 0x040fe20000041834 */
[----:B------:R-:W-:Y:S07]  /*b9c0*/  MUFU.EX2 R156, R28 ;  /* 0x0000001c009c7308 */ /* 0x000fee0000000800 */
[C---:B------:R-:W-:Y:S03]  /*b9d0*/  HMMA.16816.F32.BF16 R56, R12.reuse, R158, R56 ;  /* 0x0000009e0c38723c */ /* 0x040fe60000041838 */
[----:B------:R5:W3:Y:S01]  /*b9e0*/  MUFU.EX2 R158, R20 ;  /* 0x00000014009e7308 */ /* 0x000ae20000000800 */
[----:B----4-:R-:W-:Y:S04]  /*b9f0*/  FADD.FTZ R0, R152, R0 ;  /* 0x0000000098007221 */ /* 0x010fe80000010000 */
[C---:B-1----:R-:W-:Y:S08]  /*ba00*/  HMMA.16816.F32.BF16 R60, R12.reuse, R128, R60 ;  /* 0x000000800c3c723c */ /* 0x042ff0000004183c */
[C---:B------:R-:W-:Y:S01]  /*ba10*/  HMMA.16816.F32.BF16 R64, R12.reuse, R130, R64 ;  /* 0x000000820c40723c */ /* 0x040fe20000041840 */
[----:B------:R-:W1:Y:S07]  /*ba20*/  LDSM.16.MT88.4 R128, [R184+0x4800] ;  /* 0x00480000b880783b */ /* 0x000e6e0000004200 */
[C---:B--2---:R-:W-:Y:S04]  /*ba30*/  HMMA.16816.F32.BF16 R68, R12.reuse, R16, R68 ;  /* 0x000000100c44723c */ /* 0x044fe80000041844 */
[----:B-----5:R-:W-:Y:S02]  /*ba40*/  FFMA.FTZ R20, R25, c[0x0][0x2d0], -R164 ;  /* 0x0000b40019147a23 */ /* 0x020fe400000108a4 */
[----:B---3--:R-:W-:Y:S02]  /*ba50*/  FADD.FTZ R2, R158, R2 ;  /* 0x000000029e027221 */ /* 0x008fe40000010000 */
[C---:B------:R-:W-:Y:S01]  /*ba60*/  HMMA.16816.F32.BF16 R72, R12.reuse, R18, R72 ;  /* 0x000000120c48723c */ /* 0x040fe20000041848 */
[----:B------:R2:W3:Y:S03]  /*ba70*/  MUFU.EX2 R157, R20 ;  /* 0x00000014009d7308 */ /* 0x0004e60000000800 */
[--C-:B------:R-:W-:Y:S04]  /*ba80*/  FFMA.FTZ R16, R23, c[0x0][0x2d0], -R125.reuse ;  /* 0x0000b40017107a23 */ /* 0x100fe8000001087d */
[C---:B------:R-:W-:Y:S03]  /*ba90*/  HMMA.16816.F32.BF16 R76, R12.reuse, R132, R76 ;  /* 0x000000840c4c723c */ /* 0x040fe6000004184c */
[----:B------:R4:W5:Y:S05]  /*baa0*/  MUFU.EX2 R151, R16 ;  /* 0x0000001000977308 */ /* 0x00096a0000000800 */
[C---:B------:R-:W-:Y:S01]  /*bab0*/  HMMA.16816.F32.BF16 R80, R12.reuse, R134, R80 ;  /* 0x000000860c50723c */ /* 0x040fe20000041850 */
[----:B------:R-:W-:Y:S07]  /*bac0*/  LDSM.16.MT88.4 R132, [R184+0x1000] ;  /* 0x00100000b884783b */ /* 0x000fee0000004200 */
[C---:B------:R-:W-:Y:S01]  /*bad0*/  HMMA.16816.F32.BF16 R84, R12.reuse, R136, R84 ;  /* 0x000000880c54723c */ /* 0x040fe20000041854 */
[----:B--2---:R-:W-:Y:S03]  /*bae0*/  LDSM.16.MT88.4 R20, [R182+0x1000] ;  /* 0x00100000b614783b */ /* 0x004fe60000004200 */
[----:B---3--:R-:W-:Y:S04]  /*baf0*/  FADD.FTZ R2, R157, R2 ;  /* 0x000000029d027221 */ /* 0x008fe80000010000 */
[C---:B------:R-:W-:Y:S01]  /*bb00*/  HMMA.16816.F32.BF16 R88, R12.reuse, R138, R88 ;  /* 0x0000008a0c58723c */ /* 0x040fe20000041858 */
[----:B------:R-:W-:Y:S03]  /*bb10*/  LDSM.16.MT88.4 R136, [R181+0x3000] ;  /* 0x00300000b588783b */ /* 0x000fe60000004200 */
[--C-:B----4-:R-:W-:Y:S02]  /*bb20*/  FFMA.FTZ R16, R26, c[0x0][0x2d0], -R125.reuse ;  /* 0x0000b4001a107a23 */ /* 0x110fe4000001087d */
[----:B-----5:R-:W-:Y:S02]  /*bb30*/  FADD.FTZ R0, R151, R0 ;  /* 0x0000000097007221 */ /* 0x020fe40000010000 */
[C---:B-1----:R-:W-:Y:S01]  /*bb40*/  HMMA.16816.F32.BF16 R92, R12.reuse, R128, R92 ;  /* 0x000000800c5c723c */ /* 0x042fe2000004185c */
[----:B------:R1:W2:Y:S01]  /*bb50*/  MUFU.EX2 R150, R16 ;  /* 0x0000001000967308 */ /* 0x0002a20000000800 */
[----:B------:R-:W-:Y:S06]  /*bb60*/  LDSM.16.MT88.4 R24, [R185+0x1000] ;  /* 0x00100000b918783b */ /* 0x000fec0000004200 */
[----:B------:R-:W-:Y:S02]  /*bb70*/  HMMA.16816.F32.BF16 R96, R12, R130, R96 ;  /* 0x000000820c60723c */ /* 0x000fe40000041860 */
[----:B------:R-:W-:Y:S05]  /*bb80*/  LDSM.16.MT88.4 R128, [R185+0x5000] ;  /* 0x00500000b980783b */ /* 0x000fea0000004200 */
[----:B------:R-:W-:Y:S02]  /*bb90*/  F2FP.BF16.PACK_AB R12, R169, R170 ;  /* 0x000000aaa90c723e */ /* 0x000fe400000010ff */
[----:B------:R-:W-:Y:S03]  /*bba0*/  F2FP.BF16.PACK_AB R14, R157, R158 ;  /* 0x0000009e9d0e723e */ /* 0x000fe600000010ff */
[----:B------:R-:W-:Y:S01]  /*bbb0*/  F2FP.BF16.PACK_AB R13, R151, R152 ;  /* 0x00000098970d723e */ /* 0x000fe200000010ff */
[----:B-1----:R-:W1:Y:S01]  /*bbc0*/  LDSM.16.MT88.4 R16, [R181+0x1000] ;  /* 0x00100000b510783b */ /* 0x002e620000004200 */
[C---:B--2---:R-:W-:Y:S01]  /*bbd0*/  F2FP.BF16.PACK_AB R15, R149.reuse, R150 ;  /* 0x00000096950f723e */ /* 0x044fe200000010ff */
[----:B------:R-:W-:Y:S04]  /*bbe0*/  FADD.FTZ R0, R150, R0 ;  /* 0x0000000096007221 */ /* 0x000fe80000010000 */
[----:B------:R-:W-:Y:S02]  /*bbf0*/  FADD.FTZ R0, R149, R0 ;  /* 0x0000000095007221 */ /* 0x000fe40000010000 */
[C---:B-1----:R-:W-:Y:S08]  /*bc00*/  HMMA.16816.F32.BF16 R4, R12.reuse, R16, R4 ;  /* 0x000000100c04723c */ /* 0x042ff00000041804 */
        /* <DEDUP_REMOVED lines=20> */
[C---:B-1----:R-:W-:Y:S07]  /*bd50*/  HMMA.16816.F32.BF16 R60, R12.reuse, R16, R60 ;  /* 0x000000100c3c723c */ /* 0x042fee000004183c */
[--C-:B------:R-:W-:Y:S01]  /*bd60*/  FFMA.FTZ R16, R29, c[0x0][0x2d0], -R164.reuse ;  /* 0x0000b4001d107a23 */ /* 0x100fe200000108a4 */
[C---:B------:R-:W-:Y:S03]  /*bd70*/  HMMA.16816.F32.BF16 R64, R12.reuse, R18, R64 ;  /* 0x000000120c40723c */ /* 0x040fe60000041840 */
[----:B------:R1:W4:Y:S05]  /*bd80*/  MUFU.EX2 R155, R16 ;  /* 0x00000010009b7308 */ /* 0x00032a0000000800 */
[C---:B--2---:R-:W-:Y:S07]  /*bd90*/  HMMA.16816.F32.BF16 R68, R12.reuse, R20, R68 ;  /* 0x000000140c44723c */ /* 0x044fee0000041844 */
[--C-:B------:R-:W-:Y:S01]  /*bda0*/  FFMA.FTZ R20, R33, c[0x0][0x2d0], -R164.reuse ;  /* 0x0000b40021147a23 */ /* 0x100fe200000108a4 */
[C---:B------:R-:W-:Y:S03]  /*bdb0*/  HMMA.16816.F32.BF16 R72, R12.reuse, R22, R72 ;  /* 0x000000160c48723c */ /* 0x040fe60000041848 */
[----:B------:R2:W-:Y:S05]  /*bdc0*/  MUFU.EX2 R153, R20 ;  /* 0x0000001400997308 */ /* 0x0005ea0000000800 */
[C---:B---3--:R-:W-:Y:S04]  /*bdd0*/  HMMA.16816.F32.BF16 R76, R12.reuse, R24, R76 ;  /* 0x000000180c4c723c */ /* 0x048fe8000004184c */
[----:B-1----:R-:W-:Y:S04]  /*bde0*/  FFMA.FTZ R16, R32, c[0x0][0x2d0], -R164 ;  /* 0x0000b40020107a23 */ /* 0x002fe800000108a4 */
[C---:B------:R-:W-:Y:S01]  /*bdf0*/  HMMA.16816.F32.BF16 R80, R12.reuse, R26, R80 ;  /* 0x0000001a0c50723c */ /* 0x040fe20000041850 */
[----:B------:R1:W3:Y:S01]  /*be00*/  MUFU.EX2 R154, R16 ;  /* 0x00000010009a7308 */ /* 0x0002e20000000800 */
[----:B------:R-:W-:Y:S06]  /*be10*/  LDSM.16.MT88.4 R24, [R185+0x1800] ;  /* 0x00180000b918783b */ /* 0x000fec0000004200 */
[C---:B------:R-:W-:Y:S04]  /*be20*/  HMMA.16816.F32.BF16 R84, R12.reuse, R128, R84 ;  /* 0x000000800c54723c */ /* 0x040fe80000041854 */
[--C-:B--2---:R-:W-:Y:S04]  /*be30*/  FFMA.FTZ R20, R30, c[0x0][0x2d0], -R125.reuse ;  /* 0x0000b4001e147a23 */ /* 0x104fe8000001087d */
[C---:B------:R-:W-:Y:S01]  /*be40*/  HMMA.16816.F32.BF16 R88, R12.reuse, R130, R88 ;  /* 0x000000820c58723c */ /* 0x040fe20000041858 */
[----:B------:R2:W-:Y:S01]  /*be50*/  MUFU.EX2 R148, R20 ;  /* 0x0000001400947308 */ /* 0x0005e20000000800 */
[----:B-1----:R-:W1:Y:S02]  /*be60*/  LDSM.16.MT88.4 R16, [R184+0x5000] ;  /* 0x00500000b810783b */ /* 0x002e640000004200 */
[--C-:B--2---:R-:W-:Y:S06]  /*be70*/  FFMA.FTZ R20, R31, c[0x0][0x2d0], -R125.reuse ;  /* 0x0000b4001f147a23 */ /* 0x104fec000001087d */
[----:B------:R-:W-:Y:S01]  /*be80*/  LDSM.16.MT88.4 R28, [R184+0x1800] ;  /* 0x00180000b81c783b */ /* 0x000fe20000004200 */
[----:B------:R2:W5:Y:S01]  /*be90*/  MUFU.EX2 R127, R20 ;  /* 0x00000014007f7308 */ /* 0x0005620000000800 */
[C---:B-1----:R-:W-:Y:S03]  /*bea0*/  HMMA.16816.F32.BF16 R92, R12.reuse, R16, R92 ;  /* 0x000000100c5c723c */ /* 0x042fe6000004185c */
[--C-:B--2---:R-:W-:Y:S02]  /*beb0*/  FFMA.FTZ R20, R34, c[0x0][0x2d0], -R125.reuse ;  /* 0x0000b40022147a23 */ /* 0x104fe4000001087d */
[----:B------:R-:W-:Y:S03]  /*bec0*/  FFMA.FTZ R125, R35, c[0x0][0x2d0], -R125 ;  /* 0x0000b400237d7a23 */ /* 0x000fe6000001087d */
[----:B------:R-:W-:Y:S01]  /*bed0*/  HMMA.16816.F32.BF16 R96, R12, R18, R96 ;  /* 0x000000120c60723c */ /* 0x000fe20000041860 */
[----:B------:R1:W-:Y:S01]  /*bee0*/  MUFU.EX2 R126, R20 ;  /* 0x00000014007e7308 */ /* 0x0003e20000000800 */
[----:B------:R-:W-:Y:S05]  /*bef0*/  LDSM.16.MT88.4 R32, [R181+0x3800] ;  /* 0x00380000b520783b */ /* 0x000fea0000004200 */
[----:B----4-:R-:W-:Y:S02]  /*bf00*/  F2FP.BF16.PACK_AB R12, R155, R156 ;  /* 0x0000009c9b0c723e */ /* 0x010fe400000010ff */
[----:B---3--:R-:W-:Y:S01]  /*bf10*/  F2FP.BF16.PACK_AB R14, R153, R154 ;  /* 0x0000009a990e723e */ /* 0x008fe200000010ff */
[----:B------:R-:W-:Y:S01]  /*bf20*/  LDSM.16.MT88.4 R16, [R185+0x3800] ;  /* 0x00380000b910783b */ /* 0x000fe20000004200 */
[----:B------:R-:W2:Y:S01]  /*bf30*/  MUFU.EX2 R125, R125 ;  /* 0x0000007d007d7308 */ /* 0x000ea20000000800 */
[----:B-----5:R-:W-:Y:S06]  /*bf40*/  F2FP.BF16.PACK_AB R13, R127, R148 ;  /* 0x000000947f0d723e */ /* 0x020fec00000010ff */
[----:B-1----:R-:W1:Y:S01]  /*bf50*/  LDSM.16.MT88.4 R20, [R182+0x1800] ;  /* 0x00180000b614783b */ /* 0x002e620000004200 */
[----:B--2---:R-:W-:Y:S07]  /*bf60*/  F2FP.BF16.PACK_AB R15, R125, R126 ;  /* 0x0000007e7d0f723e */ /* 0x004fee00000010ff */
[C---:B------:R-:W-:Y:S01]  /*bf70*/  HMMA.16816.F32.BF16 R128, R12.reuse, R132, R4 ;  /* 0x000000840c80723c */ /* 0x040fe20000041804 */
[----:B------:R-:W2:Y:S07]  /*bf80*/  LDSM.16.MT88.4 R4, [R182+0x5800] ;  /* 0x00580000b604783b */ /* 0x000eae0000004200 */
[C---:B------:R-:W-:Y:S01]  /*bf90*/  HMMA.16816.F32.BF16 R132, R12.reuse, R134, R8 ;  /* 0x000000860c84723c */ /* 0x040fe20000041808 */
[----:B------:R-:W3:Y:S07]  /*bfa0*/  LDSM.16.MT88.4 R8, [R185+0x5800] ;  /* 0x00580000b908783b */ /* 0x000eee0000004200 */
[C---:B-1----:R-:W-:Y:S08]  /*bfb0*/  HMMA.16816.F32.BF16 R100, R12.reuse, R20, R100 ;  /* 0x000000140c64723c */ /* 0x042ff00000041864 */
        /* <DEDUP_REMOVED lines=10> */
[C---:B------:R-:W-:Y:S01]  /*c060*/  HMMA.16816.F32.BF16 R56, R12.reuse, R18, R56 ;  /* 0x000000120c38723c */ /* 0x040fe20000041838 */
[----:B------:R-:W1:Y:S07]  /*c070*/  LDSM.16.MT88.4 R16, [R184+0x5800] ;  /* 0x00580000b810783b */ /* 0x000e6e0000004200 */
[C---:B------:R-:W-:Y:S08]  /*c080*/  HMMA.16816.F32.BF16 R60, R12.reuse, R140, R60 ;  /* 0x0000008c0c3c723c */ /* 0x040ff0000004183c */
        /* <DEDUP_REMOVED lines=13> */
[----:B------:R-:W-:Y:S01]  /*c160*/  FADD.FTZ R0, R126, R4 ;  /* 0x000000047e007221 */ /* 0x000fe20000010000 */
[----:B------:R-:W-:Y:S01]  /*c170*/  MOV R126, R3 ;  /* 0x00000003007e7202 */ /* 0x000fe20000000f00 */
[----:B------:R-:W-:Y:S02]  /*c180*/  FADD.FTZ R222, R153, R2 ;  /* 0x0000000299de7221 */ /* 0x000fe40000010000 */
[C---:B-1----:R-:W-:Y:S04]  /*c190*/  HMMA.16816.F32.BF16 R92, R12.reuse, R16, R92 ;  /* 0x000000100c5c723c */ /* 0x042fe8000004185c */
[----:B------:R-:W-:Y:S01]  /*c1a0*/  FADD.FTZ R223, R125, R0 ;  /* 0x000000007ddf7221 */ /* 0x000fe20000010000 */
[----:B------:R-:W-:Y:S03]  /*c1b0*/  MOV R125, R124 ;  /* 0x0000007c007d7202 */ /* 0x000fe60000000f00 */
[----:B------:R-:W-:Y:S01]  /*c1c0*/  HMMA.16816.F32.BF16 R96, R12, R18, R96 ;  /* 0x000000120c60723c */ /* 0x000fe20000041860 */
[----:B------:R-:W-:-:S07]  /*c1d0*/  @P0 BRA `(.L_x_461) ;  /* 0xffffd67000000947 */ /* 0x000fce000383ffff */
.L_x_460:
[----:B------:R-:W-:-:S13]  /*c1e0*/  ISETP.GE.AND P0, PT, R203, R206, PT ;  /* 0x000000cecb00720c */ /* 0x000fda0003f06270 */
[----:B------:R-:W-:Y:S05]  /*c1f0*/  @!P0 BRA `(.L_x_462) ;  /* 0x0000347000008947 */ /* 0x000fea0003800000 */
[----:B------:R-:W-:Y:S02]  /*c200*/  MOV R126, R8 ;  /* 0x00000008007e7202 */ /* 0x000fe40000000f00 */
[----:B------:R-:W-:Y:S02]  /*c210*/  MOV R125, R124 ;  /* 0x0000007c007d7202 */ /* 0x000fe40000000f00 */
.L_x_471:
[----:B------:R-:W-:Y:S04]  /*c220*/  DEPBAR.LE SB0, 0x0 ;  /* 0x000080000000791a */ /* 0x000fe80000000000 */
[----:B------:R-:W-:Y:S01]  /*c230*/  WARPSYNC 0xffffffff ;  /* 0xffffffff00007948 */ /* 0x000fe20003800000 */
[----:B------:R-:W-:Y:S01]  /*c240*/  BAR.SYNC.DEFER_BLOCKING 0x0 ;  /* 0x0000000000007b1d */ /* 0x000fe20000010000 */
[----:B------:R-:W-:Y:S01]  /*c250*/  SHF.R.S32.HI R0, RZ, 0x1f, R203 ;  /* 0x0000001fff007819 */ /* 0x000fe200000114cb */
[C---:B------:R-:W-:Y:S04]  /*c260*/  IMAD.WIDE.U32 R2, R203.reuse, c[0x0][0x208], RZ ;  /* 0x00008200cb027a25 */ /* 0x040fe800078e00ff */
[----:B------:R-:W-:Y:S02]  /*c270*/  IMAD R0, R0, c[0x0][0x208], RZ ;  /* 0x0000820000007a24 */ /* 0x000fe400078e02ff */
[----:B------:R-:W-:Y:S02]  /*c280*/  IMAD.MOV.U32 R6, RZ, RZ, c[0x0][0x208] ;  /* 0x00008200ff067624 */ /* 0x000fe400078e00ff */
[----:B------:R-:W-:Y:S02]  /*c290*/  IMAD R0, R203, c[0x0][0x20c], R0 ;  /* 0x00008300cb007a24 */ /* 0x000fe400078e0200 */
[----:B------:R-:W-:Y:S02]  /*c2a0*/  IMAD.SHL.U32 R4, R2, 0x40, RZ ;  /* 0x0000004002047824 */ /* 0x000fe400078e00ff */
[----:B------:R-:W-:Y:S02]  /*c2b0*/  IMAD.IADD R0, R3, 0x1, R0 ;  /* 0x0000000103007824 */ /* 0x000fe400078e0200 */
[----:B------:R-:W-:Y:S01]  /*c2c0*/  IMAD.MOV.U32 R3, RZ, RZ, c[0x0][0x20c] ;  /* 0x00008300ff037624 */ /* 0x000fe200078e00ff */
[----:B------:R-:W-:Y:S02]  /*c2d0*/  IADD3 R5, P6, R4, R210, RZ ;  /* 0x000000d204057210 */ /* 0x000fe40007fde0ff */
[----:B------:R-:W-:Y:S02]  /*c2e0*/  SHF.L.U64.HI R0, R2, 0x6, R0 ;  /* 0x0000000602007819 */ /* 0x000fe40000010200 */
[C---:B------:R-:W-:Y:S01]  /*c2f0*/  LEA R2, P0, R6.reuse, R4, 0x5 ;  /* 0x0000000406027211 */ /* 0x040fe200078028ff */
[----:B------:R-:W-:Y:S03]  /*c300*/  LDSM.16.M88.4 R32, [R187] ;  /* 0x00000000bb20783b */ /* 0x000fe60000000200 */
[----:B------:R-:W-:Y:S01]  /*c310*/  LEA.HI.X R3, R6, R0, R3, 0x5, P0 ;  /* 0x0000000006037211 */ /* 0x000fe200000f2c03 */
[--C-:B------:R-:W-:Y:S01]  /*c320*/  IMAD.X R6, R0, 0x1, R212.reuse, P6 ;  /* 0x0000000100067824 */ /* 0x100fe200030e06d4 */
[----:B------:R-:W-:Y:S01]  /*c330*/  IADD3 R14, P0, R210, 0x40, RZ ;  /* 0x00000040d20e7810 */ /* 0x000fe20007f1e0ff */
[----:B------:R-:W-:Y:S01]  /*c340*/  ULDC UR4, c[0x0][0x324] ;  /* 0x0000c90000047ab9 */ /* 0x000fe20000000800 */
[----:B------:R-:W1:Y:S01]  /*c350*/  LDSM.16.M88.4 R8, [R180] ;  /* 0x00000000b408783b */ /* 0x000e620000000200 */
[C---:B------:R-:W-:Y:S01]  /*c360*/  LEA R162, P6, R5.reuse, c[0x0][0x1f8], 0x1 ;  /* 0x00007e0005a27a11 */ /* 0x040fe200078c08ff */
[----:B------:R-:W-:Y:S01]  /*c370*/  ULOP3.LUT UR4, URZ, UR4, URZ, 0x33, !UPT ;  /* 0x000000043f047292 */ /* 0x000fe2000f8e333f */
[----:B------:R-:W-:Y:S01]  /*c380*/  IMAD.X R13, RZ, RZ, R212, P0 ;  /* 0x000000ffff0d7224 */ /* 0x000fe200000e06d4 */
[----:B------:R-:W-:Y:S01]  /*c390*/  IADD3 R15, P0, R4, R14, RZ ;  /* 0x0000000e040f7210 */ /* 0x000fe20007f1e0ff */
[----:B------:R-:W2:Y:S01]  /*c3a0*/  LDSM.16.M88.4 R16, [R180+0x800] ;  /* 0x00080000b410783b */ /* 0x000ea20000000200 */
[----:B------:R-:W-:Y:S02]  /*c3b0*/  LEA.HI.X R163, R5, c[0x0][0x1fc], R6, 0x1, P6 ;  /* 0x00007f0005a37a11 */ /* 0x000fe400030f0c06 */
[----:B------:R-:W-:Y:S01]  /*c3c0*/  IADD3 R12, P6, R210, 0x80, RZ ;  /* 0x00000080d20c7810 */ /* 0x000fe20007fde0ff */
[--C-:B------:R-:W-:Y:S01]  /*c3d0*/  IMAD.X R22, R0, 0x1, R13.reuse, P0 ;  /* 0x0000000100167824 */ /* 0x100fe200000e060d */
[----:B------:R-:W3:Y:S01]  /*c3e0*/  LDSM.16.M88.4 R24, [R180+0x1000] ;  /* 0x00100000b418783b */ /* 0x000ee20000000200 */
[C---:B------:R-:W-:Y:S02]  /*c3f0*/  LEA R164, P0, R15.reuse, c[0x0][0x1f8], 0x1 ;  /* 0x00007e000fa47a11 */ /* 0x040fe400078008ff */
[----:B------:R-:W-:Y:S01]  /*c400*/  IMAD.X R20, RZ, RZ, R212, P6 ;  /* 0x000000ffff147224 */ /* 0x000fe200030e06d4 */
[----:B------:R-:W-:Y:S01]  /*c410*/  IADD3 R21, P6, R4, R12, RZ ;  /* 0x0000000c04157210 */ /* 0x000fe20007fde0ff */
[----:B------:R-:W4:Y:S01]  /*c420*/  LDSM.16.M88.4 R136, [R180+0x1800] ;  /* 0x00180000b488783b */ /* 0x000f220000000200 */
[----:B------:R-:W-:Y:S02]  /*c430*/  LEA.HI.X R165, R15, c[0x0][0x1fc], R22, 0x1, P0 ;  /* 0x00007f000fa57a11 */ /* 0x000fe400000f0c16 */
[----:B------:R-:W-:Y:S01]  /*c440*/  IADD3 R22, P0, R2, R14, RZ ;  /* 0x0000000e02167210 */ /* 0x000fe20007f1e0ff */
[--C-:B------:R-:W-:Y:S01]  /*c450*/  IMAD.X R14, R0, 0x1, R20.reuse, P6 ;  /* 0x00000001000e7824 */ /* 0x100fe200030e0614 */
[----:B------:R-:W-:Y:S01]  /*c460*/  LDSM.16.M88.4 R140, [R188] ;  /* 0x00000000bc8c783b */ /* 0x000fe20000000200 */
[C---:B------:R-:W-:Y:S02]  /*c470*/  IADD3 R0, P6, R2.reuse, R12, RZ ;  /* 0x0000000c02007210 */ /* 0x040fe40007fde0ff */
[C---:B------:R-:W-:Y:S01]  /*c480*/  IMAD.X R23, R3.reuse, 0x1, R13, P0 ;  /* 0x0000000103177824 */ /* 0x040fe200000e060d */
[----:B------:R-:W-:Y:S01]  /*c490*/  IADD3 R2, P0, R2, R210, RZ ;  /* 0x000000d202027210 */ /* 0x000fe20007f1e0ff */
[----:B------:R-:W5:Y:S01]  /*c4a0*/  LDSM.16.M88.4 R144, [R191] ;  /* 0x00000000bf90783b */ /* 0x000f620000000200 */
[----:B------:R-:W-:Y:S01]  /*c4b0*/  IMAD.X R20, R3, 0x1, R20, P6 ;  /* 0x0000000103147824 */ /* 0x000fe200030e0614 */
[----:B------:R-:W-:Y:S02]  /*c4c0*/  LEA R160, P6, R21, c[0x0][0x1f8], 0x1 ;  /* 0x00007e0015a07a11 */ /* 0x000fe400078c08ff */
[----:B------:R-:W-:Y:S01]  /*c4d0*/  IMAD.X R3, R3, 0x1, R212, P0 ;  /* 0x0000000103037824 */ /* 0x000fe200000e06d4 */
[----:B------:R-:W3:Y:S01]  /*c4e0*/  LDSM.16.M88.4 R148, [R202] ;  /* 0x00000000ca94783b */ /* 0x000ee20000000200 */
[----:B------:R-:W-:Y:S02]  /*c4f0*/  LEA.HI.X R161, R21, c[0x0][0x1fc], R14, 0x1, P6 ;  /* 0x00007f0015a17a11 */ /* 0x000fe400030f0c0e */
[----:B------:R-:W-:Y:S02]  /*c500*/  LEA R30, P0, R2, c[0x0][0x1f8], 0x1 ;  /* 0x00007e00021e7a11 */ /* 0x000fe400078008ff */
[----:B------:R-:W4:Y:S01]  /*c510*/  LDSM.16.M88.4 R152, [R201] ;  /* 0x00000000c998783b */ /* 0x000f220000000200 */
[----:B------:R-:W-:Y:S02]  /*c520*/  LEA R28, P6, R22, c[0x0][0x1f8], 0x1 ;  /* 0x00007e00161c7a11 */ /* 0x000fe400078c08ff */
[----:B------:R-:W-:Y:S01]  /*c530*/  LEA.HI.X R31, R2, c[0x0][0x1fc], R3, 0x1, P0 ;  /* 0x00007f00021f7a11 */ /* 0x000fe200000f0c03 */
[C---:B-1----:R-:W-:Y:S01]  /*c540*/  HMMA.16816.F32.BF16 R4, R32.reuse, R8, RZ ;  /* 0x000000082004723c */ /* 0x042fe200000418ff */
[----:B------:R-:W1:Y:S02]  /*c550*/  LDSM.16.M88.4 R156, [R200] ;  /* 0x00000000c89c783b */ /* 0x000e640000000200 */
[----:B------:R-:W-:Y:S02]  /*c560*/  LEA.HI.X R29, R22, c[0x0][0x1fc], R23, 0x1, P6 ;  /* 0x00007f00161d7a11 */ /* 0x000fe400030f0c17 */
[C---:B------:R-:W-:Y:S01]  /*c570*/  LEA R2, P0, R0.reuse, c[0x0][0x1f8], 0x1 ;  /* 0x00007e0000027a11 */ /* 0x040fe200078008ff */
[----:B------:R-:W-:Y:S01]  /*c580*/  @!PT LDS RZ, [RZ] ;  /* 0x00000000fffff984 */ /* 0x000fe20000000800 */
[----:B------:R-:W-:Y:S01]  /*c590*/  @!PT LDS RZ, [RZ] ;  /* 0x00000000fffff984 */ /* 0x000fe20000000800 */
[----:B------:R-:W-:Y:S01]  /*c5a0*/  @!PT LDS RZ, [RZ] ;  /* 0x00000000fffff984 */ /* 0x000fe20000000800 */
[----:B------:R1:W-:Y:S01]  /*c5b0*/  LDGSTS.E.BYPASS.LTC128B.128 [R205+0x100], [R162.64], !P5 ;  /* 0x00100000a2cd7fae */ /* 0x0003e2000e901d46 */
[C---:B------:R-:W-:Y:S01]  /*c5c0*/  ISETP.GT.AND P6, PT, R203.reuse, R206, PT ;  /* 0x000000cecb00720c */ /* 0x040fe20003fc4270 */
[C---:B------:R-:W-:Y:S01]  /*c5d0*/  HMMA.16816.F32.BF16 R8, R32.reuse, R10, RZ ;  /* 0x0000000a2008723c */ /* 0x040fe200000418ff */
[----:B------:R-:W-:Y:S02]  /*c5e0*/  LEA.HI.X R3, R0, c[0x0][0x1fc], R20, 0x1, P0 ;  /* 0x00007f0000037a11 */ /* 0x000fe400000f0c14 */
[----:B------:R4:W-:Y:S05]  /*c5f0*/  LDGSTS.E.BYPASS.LTC128B.128 [R205+0x2100], [R164.64], !P4 ;  /* 0x02100000a4cd7fae */ /* 0x0009ea000e101d46 */
[C---:B--2---:R-:W-:Y:S01]  /*c600*/  HMMA.16816.F32.BF16 R12, R32.reuse, R16, RZ ;  /* 0x00000010200c723c */ /* 0x044fe200000418ff */
[----:B------:R1:W-:Y:S03]  /*c610*/  LDGSTS.E.BYPASS.LTC128B.128 [R205+0x4100], [R160.64], !P3 ;  /* 0x04100000a0cd7fae */ /* 0x0003e6000d901d46 */
[----:B------:R-:W-:Y:S02]  /*c620*/  @P6 IMAD.MOV.U32 R127, RZ, RZ, c[0x0][0x1e4] ;  /* 0x00007900ff7f6624 */ /* 0x000fe400078e00ff */
[----:B------:R2:W-:Y:S01]  /*c630*/  LDGSTS.E.BYPASS.LTC128B.128 [R205+0x1100], [R30.64], !P5 ;  /* 0x011000001ecd7fae */ /* 0x0005e2000e901d46 */
[----:B------:R-:W-:Y:S01]  /*c640*/  @P6 IMAD.MOV.U32 R124, RZ, RZ, c[0x0][0x1e0] ;  /* 0x00007800ff7c6624 */ /* 0x000fe200078e00ff */
[C---:B------:R-:W-:Y:S03]  /*c650*/  HMMA.16816.F32.BF16 R16, R32.reuse, R18, RZ ;  /* 0x000000122010723c */ /* 0x040fe600000418ff */
[----:B------:R2:W-:Y:S05]  /*c660*/  LDGSTS.E.BYPASS.LTC128B.128 [R205+0x3100], [R28.64], !P4 ;  /* 0x031000001ccd7fae */ /* 0x0005ea000e101d46 */
[C---:B---3--:R-:W-:Y:S01]  /*c670*/  HMMA.16816.F32.BF16 R20, R32.reuse, R24, RZ ;  /* 0x000000182014723c */ /* 0x048fe200000418ff */
[----:B------:R3:W-:Y:S05]  /*c680*/  LDGSTS.E.BYPASS.LTC128B.128 [R205+0x5100], [R2.64], !P3 ;  /* 0x0510000002cd7fae */ /* 0x0007ea000d901d46 */
[----:B----4-:R-:W-:Y:S02]  /*c690*/  LDSM.16.M88.4 R164, [R186] ;  /* 0x00000000baa4783b */ /* 0x010fe40000000200 */
[C---:B------:R-:W-:Y:S03]  /*c6a0*/  HMMA.16816.F32.BF16 R24, R32.reuse, R26, RZ ;  /* 0x0000001a2018723c */ /* 0x040fe600000418ff */
[----:B------:R-:W0:Y:S05]  /*c6b0*/  LDGDEPBAR ;  /* 0x00000000000079af */ /* 0x000e2a0000000000 */
[----:B-1----:R-:W1:Y:S05]  /*c6c0*/  LDSM.16.M88.4 R160, [R190] ;  /* 0x00000000bea0783b */ /* 0x002e6a0000000200 */
[----:B------:R-:W-:Y:S01]  /*c6d0*/  LDSM.16.M88.4 R168, [R186+0x1800] ;  /* 0x00180000baa8783b */ /* 0x000fe20000000200 */
[C---:B--2---:R-:W-:Y:S04]  /*c6e0*/  HMMA.16816.F32.BF16 R28, R32.reuse, R136, RZ ;  /* 0x00000088201c723c */ /* 0x044fe800000418ff */
[----:B------:R-:W-:Y:S01]  /*c6f0*/  LDSM.16.M88.4 R172, [R189] ;  /* 0x00000000bdac783b */ /* 0x000fe20000000200 */
[----:B---3--:R-:W-:Y:S03]  /*c700*/  @P6 IADD3 R2, R203, -0x1, RZ ;  /* 0xffffffffcb026810 */ /* 0x008fe60007ffe0ff */
[----:B------:R-:W-:Y:S01]  /*c710*/  HMMA.16816.F32.BF16 R32, R32, R138, RZ ;  /* 0x0000008a2020723c */ /* 0x000fe200000418ff */
[----:B------:R-:W2:Y:S03]  /*c720*/  LDSM.16.M88.4 R136, [R186+0x800] ;  /* 0x00080000ba88783b */ /* 0x000ea60000000200 */
[----:B------:R-:W-:Y:S02]  /*c730*/  @P6 SHF.R.S32.HI R0, RZ, 0x1f, R2 ;  /* 0x0000001fff006819 */ /* 0x000fe40000011402 */
[----:B------:R-:W-:Y:S02]  /*c740*/  LDSM.16.M88.4 R176, [R183] ;  /* 0x00000000b7b0783b */ /* 0x000fe40000000200 */
[C---:B-----5:R-:W-:Y:S05]  /*c750*/  HMMA.16816.F32.BF16 R4, R140.reuse, R144, R4 ;  /* 0x000000908c04723c */ /* 0x060fea0000041804 */
        /* <DEDUP_REMOVED lines=171> */
[C---:B------:R-:W-:Y:S01]  /*d210*/  @P6 LEA R138, P0, R0.reuse, c[0x0][0x1c8], 0x1 ;  /* 0x00007200008a6a11 */ /* 0x040fe200078008ff */
        /* <DEDUP_REMOVED lines=16> */
[----:B---3--:R-:W-:Y:S02]  /*d320*/  IMAD.IADD R2, R137, 0x1, R3 ;  /* 0x0000000189027824 */ /* 0x008fe400078e0203 */
        /* <DEDUP_REMOVED lines=15> */
.L_x_465:
[----:B------:R-:W-:Y:S04]  /*d420*/  MOV R138, c[0x0][0x32c] ;  /* 0x0000cb00008a7a02 */ /* 0x000fe80000000f00 */
[----:B------:R-:W-:Y:S11]  /*d430*/  ISETP.NE.AND P0, PT, R138, 0x1, PT ;  /* 0x000000018a00780c */ /* 0x000ff60003f05270 */
[----:B------:R-:W-:Y:S02]  /*d440*/  @!UPT UIADD3 URZ, URZ, URZ, URZ ;  /* 0x0000003f3f3ff290 */ /* 0x000fe4000fffe03f */
[----:B------:R-:W-:Y:S05]  /*d450*/  @P0 IMAD.HI.U32 R138, R3, c[0x0][0x330], RZ ;  /* 0x0000cc00038a0a27 */ /* 0x000fea00078e00ff */
[----:B------:R-:W-:Y:S02]  /*d460*/  @P0 SHF.R.U32.HI R3, RZ, c[0x0][0x334], R138 ;  /* 0x0000cd00ff030a19 */ /* 0x000fe4000001168a */
.L_x_466:
[----:B------:R-:W-:Y:S05]  /*d470*/  BSYNC B0 ;  /* 0x0000000000007941 */ /* 0x000fea0003800000 */
.L_x_464:
[----:B------:R-:W-:Y:S04]  /*d480*/  IMAD R3, R3, c[0x0][0x32c], -R124 ;  /* 0x0000cb0003037a24 */ /* 0x000fe800078e0a7c */
[----:B------:R-:W-:Y:S05]  /*d490*/  IMAD.IADD R3, R3, 0x1, -R224 ;  /* 0x0000000103037824 */ /* 0x000fea00078e0ae0 */
[----:B------:R-:W-:Y:S02]  /*d4a0*/  IADD3 R138, R3, c[0x0][0x32c], RZ ;  /* 0x0000cb00038a7a10 */ /* 0x000fe40007ffe0ff */
[----:B------:R-:W-:Y:S02]  /*d4b0*/  IMNMX R0, R0, R3, !PT ;  /* 0x0000000300007217 */ /* 0x000fe40007800200 */
[----:B------:R-:W-:Y:S02]  /*d4c0*/  IMNMX R2, R2, R138, PT ;  /* 0x0000008a02027217 */ /* 0x000fe40003800200 */
.L_x_463:
        /* <DEDUP_REMOVED lines=66> */
.L_x_469:
[----:B------:R-:W-:Y:S04]  /*d8f0*/  MOV R4, c[0x0][0x32c] ;  /* 0x0000cb0000047a02 */ /* 0x000fe80000000f00 */
[----:B------:R-:W-:Y:S11]  /*d900*/  ISETP.NE.AND P0, PT, R4, 0x1, PT ;  /* 0x000000010400780c */ /* 0x000ff60003f05270 */
[----:B------:R-:W-:Y:S02]  /*d910*/  @!UPT UIADD3 URZ, URZ, URZ, URZ ;  /* 0x0000003f3f3ff290 */ /* 0x000fe4000fffe03f */
[----:B------:R-:W-:Y:S05]  /*d920*/  @P0 IMAD.HI.U32 R4, R3, c[0x0][0x330], RZ ;  /* 0x0000cc0003040a27 */ /* 0x000fea00078e00ff */
[----:B------:R-:W-:Y:S02]  /*d930*/  @P0 SHF.R.U32.HI R3, RZ, c[0x0][0x334], R4 ;  /* 0x0000cd00ff030a19 */ /* 0x000fe40000011604 */
.L_x_470:
[----:B------:R-:W-:Y:S05]  /*d940*/  BSYNC B0 ;  /* 0x0000000000007941 */ /* 0x000fea0003800000 */
.L_x_468:
[----:B------:R-:W-:Y:S04]  /*d950*/  IMAD R124, R3, c[0x0][0x32c], -R124 ;  /* 0x0000cb00037c7a24 */ /* 0x000fe800078e0a7c */
[----:B------:R-:W-:Y:S05]  /*d960*/  IMAD.IADD R3, R124, 0x1, -R224 ;  /* 0x000000017c037824 */ /* 0x000fea00078e0ae0 */
[----:B------:R-:W-:Y:S02]  /*d970*/  IADD3 R4, R3, c[0x0][0x32c], RZ ;  /* 0x0000cb0003047a10 */ /* 0x000fe40007ffe0ff */
[----:B------:R-:W-:Y:S02]  /*d980*/  IMNMX R0, R0, R3, !PT ;  /* 0x0000000300007217 */ /* 0x000fe40007800200 */
[----:B------:R-:W-:Y:S02]  /*d990*/  IMNMX R2, R2, R4, PT ;  /* 0x0000000402027217 */ /* 0x000fe40003800200 */
.L_x_467:
        /* <DEDUP_REMOVED lines=76> */
[----:B------:R-:W-:Y:S02]  /*de60*/  ISETP.LT.OR P0, PT, R2, 0x39, P0 ;  /* 0x000000390200780c */ /* 0x000fe40000701670 */
[----:B------:R-:W-:Y:S02]  /*de70*/  FMNMX.FTZ R0, R157, R10, !PT ;  /* 0x0000000a9d007209 */ /* 0x000fe40007810000 */
[----:B------:R-:W-:Y:S02]  /*de80*/  FSEL R158, R34, -INF , !P0 ;  /* 0xff800000229e7808 */ /* 0x000fe40004000000 */
[----:B------:R-:W-:Y:S02]  /*de90*/  ISETP.LT.OR P6, PT, R2, 0x3a, P6 ;  /* 0x0000003a0200780c */ /* 0x000fe400037c1670 */
[----:B------:R-:W-:Y:S02]  /*dea0*/  FMNMX.FTZ R0, R159, R0, !PT ;  /* 0x000000009f007209 */ /* 0x000fe40007810000 */
[----:B------:R-:W-:Y:S02]  /*deb0*/  FSEL R12, R35, -INF , !P6 ;  /* 0xff800000230c7808 */ /* 0x000fe40007000000 */
[----:B------:R-:W-:Y:S04]  /*dec0*/  FMNMX.FTZ R0, R158, R0, !PT ;  /* 0x000000009e007209 */ /* 0x000fe80007810000 */
        /* <DEDUP_REMOVED lines=12> */
[----:B------:R2:W-:Y:S01]  /*df90*/  MUFU.EX2 R178, R0 ;  /* 0x0000000000b27308 */ /* 0x0005e20000000800 */
[--C-:B------:R-:W-:Y:S09]  /*dfa0*/  FFMA.FTZ R9, R9, c[0x0][0x2d0], -R13.reuse ;  /* 0x0000b40009097a23 */ /* 0x100ff2000001080d */
[----:B------:R3:W-:Y:S01]  /*dfb0*/  MUFU.EX2 R177, R15 ;  /* 0x0000000f00b17308 */ /* 0x0007e20000000800 */
[----:B-1----:R-:W-:Y:S09]  /*dfc0*/  FMNMX.FTZ R3, R2, R3, !PT ;  /* 0x0000000302037209 */ /* 0x002ff20007810000 */
[----:B------:R-:W-:Y:S01]  /*dfd0*/  MUFU.EX2 R179, R9 ;  /* 0x0000000900b37308 */ /* 0x000fe20000000800 */
[--C-:B--2---:R-:W-:Y:S09]  /*dfe0*/  FFMA.FTZ R0, R139, c[0x0][0x2d0], -R13.reuse ;  /* 0x0000b4008b007a23 */ /* 0x104ff2000001080d */
[----:B------:R1:W2:Y:S01]  /*dff0*/  MUFU.EX2 R213, R0 ;  /* 0x0000000000d57308 */ /* 0x0002a20000000800 */
[--C-:B---3--:R-:W-:Y:S09]  /*e000*/  FFMA.FTZ R15, R141, c[0x0][0x2d0], -R13.reuse ;  /* 0x0000b4008d0f7a23 */ /* 0x108ff2000001080d */
[----:B------:R3:W-:Y:S01]  /*e010*/  MUFU.EX2 R176, R15 ;  /* 0x0000000f00b07308 */ /* 0x0007e20000000800 */
[--C-:B-1----:R-:W-:Y:S01]  /*e020*/  FFMA.FTZ R0, R8, c[0x0][0x2d0], -R13.reuse ;  /* 0x0000b40008007a23 */ /* 0x102fe2000001080d */
[----:B--2---:R-:W-:Y:S01]  /*e030*/  F2FP.BF16.PACK_AB R16, R213, R178 ;  /* 0x000000b2d510723e */ /* 0x004fe200000010ff */
[C---:B------:R-:W-:Y:S07]  /*e040*/  FMUL.FTZ R8, R3.reuse, c[0x0][0x2d0] ;  /* 0x0000b40003087a20 */ /* 0x040fee0000410000 */
[----:B------:R1:W2:Y:S01]  /*e050*/  MUFU.EX2 R204, R0 ;  /* 0x0000000000cc7308 */ /* 0x0002a20000000800 */
[----:B---3--:R-:W-:Y:S09]  /*e060*/  FFMA.FTZ R15, R142, c[0x0][0x2d0], -R13 ;  /* 0x0000b4008e0f7a23 */ /* 0x008ff2000001080d */
[----:B------:R3:W-:Y:S01]  /*e070*/  MUFU.EX2 R175, R15 ;  /* 0x0000000f00af7308 */ /* 0x0007e20000000800 */
        /* <DEDUP_REMOVED lines=8> */
[--C-:B------:R-:W-:Y:S02]  /*e100*/  FFMA.FTZ R4, R4, c[0x0][0x2d0], -R14.reuse ;  /* 0x0000b40004047a23 */ /* 0x100fe4000001080e */
[--C-:B---3--:R-:W-:Y:S02]  /*e110*/  FFMA.FTZ R15, R143, c[0x0][0x2d0], -R13.reuse ;  /* 0x0000b4008f0f7a23 */ /* 0x108fe4000001080d */
[----:B------:R-:W-:Y:S05]  /*e120*/  LDSM.16.MT88.4 R140, [R185+0x2800] ;  /* 0x00280000b98c783b */ /* 0x000fea0000004200 */
        /* <DEDUP_REMOVED lines=22> */
[----:B------:R1:W3:Y:S01]  /*e290*/  MUFU.EX2 R165, R0 ;  /* 0x0000000000a57308 */ /* 0x0002e20000000800 */
[C---:B------:R-:W-:Y:S02]  /*e2a0*/  FMUL.FTZ R121, R2.reuse, R121 ;  /* 0x0000007902797220 */ /* 0x040fe40000410000 */
[----:B------:R-:W-:Y:S02]  /*e2b0*/  FMUL.FTZ R36, R2, R36 ;  /* 0x0000002402247220 */ /* 0x000fe40000410000 */
[----:B--2---:R-:W-:Y:S02]  /*e2c0*/  FFMA.FTZ R15, R32, c[0x0][0x2d0], -R14 ;  /* 0x0000b400200f7a23 */ /* 0x004fe4000001080e */
[C---:B------:R-:W-:Y:S02]  /*e2d0*/  FMUL.FTZ R37, R2.reuse, R37 ;  /* 0x0000002502257220 */ /* 0x040fe40000410000 */
[C---:B------:R-:W-:Y:S01]  /*e2e0*/  FMUL.FTZ R40, R2.reuse, R40 ;  /* 0x0000002802287220 */ /* 0x040fe20000410000 */
[----:B------:R2:W-:Y:S01]  /*e2f0*/  MUFU.EX2 R156, R15 ;  /* 0x0000000f009c7308 */ /* 0x0005e20000000800 */
        /* <DEDUP_REMOVED lines=9> */
[----:B---3--:R-:W-:Y:S01]  /*e390*/  F2FP.BF16.PACK_AB R19, R164, R165 ;  /* 0x000000a5a413723e */ /* 0x008fe200000010ff */
[----:B------:R-:W-:Y:S01]  /*e3a0*/  FMUL.FTZ R57, R2, R57 ;  /* 0x0000003902397220 */ /* 0x000fe20000410000 */
[----:B------:R-:W-:Y:S01]  /*e3b0*/  ISETP.GT.AND P0, PT, R203, R206, PT ;  /* 0x000000cecb00720c */ /* 0x000fe20003f04270 */
[----:B------:R-:W-:Y:S02]  /*e3c0*/  FADD.FTZ R0, -R0, R126 ;  /* 0x0000007e00007221 */ /* 0x000fe40000010100 */
[----:B------:R-:W-:Y:S02]  /*e3d0*/  FMUL.FTZ R60, R2, R60 ;  /* 0x0000003c023c7220 */ /* 0x000fe40000410000 */
[----:B------:R-:W-:Y:S02]  /*e3e0*/  FMUL.FTZ R0, R0, c[0x0][0x2d0] ;  /* 0x0000b40000007a20 */ /* 0x000fe40000410000 */
[--C-:B--2---:R-:W-:Y:S02]  /*e3f0*/  FFMA.FTZ R15, R33, c[0x0][0x2d0], -R14.reuse ;  /* 0x0000b400210f7a23 */ /* 0x104fe4000001080e */
[----:B------:R-:W-:Y:S01]  /*e400*/  LDSM.16.MT88.4 R32, [R182+0x800] ;  /* 0x00080000b620783b */ /* 0x000fe20000004200 */
[C---:B------:R-:W-:Y:S01]  /*e410*/  FMUL.FTZ R61, R2.reuse, R61 ;  /* 0x0000003d023d7220 */ /* 0x040fe20000410000 */
[----:B------:R-:W1:Y:S01]  /*e420*/  MUFU.EX2 R0, R0 ;  /* 0x0000000000007308 */ /* 0x000e620000000800 */
[C---:B------:R-:W-:Y:S02]  /*e430*/  FMUL.FTZ R64, R2.reuse, R64 ;  /* 0x0000004002407220 */ /* 0x040fe40000410000 */
[C---:B------:R-:W-:Y:S02]  /*e440*/  FMUL.FTZ R65, R2.reuse, R65 ;  /* 0x0000004102417220 */ /* 0x040fe40000410000 */
[C---:B------:R-:W-:Y:S02]  /*e450*/  FMUL.FTZ R68, R2.reuse, R68 ;  /* 0x0000004402447220 */ /* 0x040fe40000410000 */
[C---:B------:R-:W-:Y:S02]  /*e460*/  FMUL.FTZ R69, R2.reuse, R69 ;  /* 0x0000004502457220 */ /* 0x040fe40000410000 */
[C---:B------:R-:W-:Y:S01]  /*e470*/  FMUL.FTZ R72, R2.reuse, R72 ;  /* 0x0000004802487220 */ /* 0x040fe20000410000 */
[----:B------:R2:W3:Y:S01]  /*e480*/  MUFU.EX2 R155, R15 ;  /* 0x0000000f009b7308 */ /* 0x0004e20000000800 */
        /* <DEDUP_REMOVED lines=14> */
[C---:B------:R-:W-:Y:S02]  /*e570*/  FMUL.FTZ R102, R0.reuse, R102 ;  /* 0x0000006600667220 */ /* 0x040fe40000410000 */
[C---:B------:R-:W-:Y:S01]  /*e580*/  FMUL.FTZ R103, R0.reuse, R103 ;  /* 0x0000006700677220 */ /* 0x040fe20000410000 */
[C---:B------:R-:W-:Y:S03]  /*e590*/  HMMA.16816.F32.BF16 R8, R16.reuse, R22, R8 ;  /* 0x000000161008723c */ /* 0x040fe60000041808 */
[----:B------:R-:W1:Y:S01]  /*e5a0*/  LDSM.16.MT88.4 R20, [R184] ;  /* 0x00000000b814783b */ /* 0x000e620000004200 */
[C---:B------:R-:W-:Y:S02]  /*e5b0*/  FMUL.FTZ R106, R0.reuse, R106 ;  /* 0x0000006a006a7220 */ /* 0x040fe40000410000 */
[C---:B------:R-:W-:Y:S02]  /*e5c0*/  FMUL.FTZ R107, R0.reuse, R107 ;  /* 0x0000006b006b7220 */ /* 0x040fe40000410000 */
[C---:B------:R-:W-:Y:S04]  /*e5d0*/  HMMA.16816.F32.BF16 R100, R16.reuse, R24, R100 ;  /* 0x000000181064723c */ /* 0x040fe80000041864 */
[C---:B------:R-:W-:Y:S02]  /*e5e0*/  FMUL.FTZ R110, R0.reuse, R110 ;  /* 0x0000006e006e7220 */ /* 0x040fe40000410000 */
[C---:B------:R-:W-:Y:S02]  /*e5f0*/  FMUL.FTZ R111, R0.reuse, R111 ;  /* 0x0000006f006f7220 */ /* 0x040fe40000410000 */
[C---:B------:R-:W-:Y:S01]  /*e600*/  HMMA.16816.F32.BF16 R104, R16.reuse, R26, R104 ;  /* 0x0000001a1068723c */ /* 0x040fe20000041868 */
[----:B------:R-:W4:Y:S03]  /*e610*/  LDSM.16.MT88.4 R24, [R181+0x2000] ;  /* 0x00200000b518783b */ /* 0x000f260000004200 */
[C---:B------:R-:W-:Y:S02]  /*e620*/  FMUL.FTZ R114, R0.reuse, R114 ;  /* 0x0000007200727220 */ /* 0x040fe40000410000 */
[C---:B------:R-:W-:Y:S02]  /*e630*/  FMUL.FTZ R115, R0.reuse, R115 ;  /* 0x0000007300737220 */ /* 0x040fe40000410000 */
[C---:B------:R-:W-:Y:S04]  /*e640*/  HMMA.16816.F32.BF16 R108, R16.reuse, R28, R108 ;  /* 0x0000001c106c723c */ /* 0x040fe8000004186c */
[C---:B------:R-:W-:Y:S02]  /*e650*/  FMUL.FTZ R118, R0.reuse, R118 ;  /* 0x0000007600767220 */ /* 0x040fe40000410000 */
[C---:B------:R-:W-:Y:S02]  /*e660*/  FMUL.FTZ R119, R0.reuse, R119 ;  /* 0x0000007700777220 */ /* 0x040fe40000410000 */
[C---:B------:R-:W-:Y:S01]  /*e670*/  HMMA.16816.F32.BF16 R112, R16.reuse, R30, R112 ;  /* 0x0000001e1070723c */ /* 0x040fe20000041870 */
[----:B------:R-:W5:Y:S03]  /*e680*/  LDSM.16.MT88.4 R28, [R182+0x2000] ;  /* 0x00200000b61c783b */ /* 0x000f660000004200 */
        /* <DEDUP_REMOVED lines=18> */
[C---:B-----5:R-:W-:Y:S04]  /*e7b0*/  HMMA.16816.F32.BF16 R44, R16.reuse, R28, R44 ;  /* 0x0000001c102c723c */ /* 0x060fe8000004182c */
[C---:B------:R-:W-:Y:S02]  /*e7c0*/  FMUL.FTZ R58, R0.reuse, R58 ;  /* 0x0000003a003a7220 */ /* 0x040fe40000410000 */
[C---:B------:R-:W-:Y:S02]  /*e7d0*/  FMUL.FTZ R59, R0.reuse, R59 ;  /* 0x0000003b003b7220 */ /* 0x040fe40000410000 */
[C---:B------:R-:W-:Y:S01]  /*e7e0*/  HMMA.16816.F32.BF16 R48, R16.reuse, R30, R48 ;  /* 0x0000001e1030723c */ /* 0x040fe20000041830 */
[----:B------:R-:W5:Y:S03]  /*e7f0*/  LDSM.16.MT88.4 R28, [R181+0x4000] ;  /* 0x00400000b51c783b */ /* 0x000f660000004200 */
[C---:B------:R-:W-:Y:S02]  /*e800*/  FMUL.FTZ R62, R0.reuse, R62 ;  /* 0x0000003e003e7220 */ /* 0x040fe40000410000 */
[C---:B------:R-:W-:Y:S02]  /*e810*/  FMUL.FTZ R63, R0.reuse, R63 ;  /* 0x0000003f003f7220 */ /* 0x040fe40000410000 */
[--C-:B--2---:R-:W-:Y:S01]  /*e820*/  FFMA.FTZ R15, R127, c[0x0][0x2d0], -R14.reuse ;  /* 0x0000b4007f0f7a23 */ /* 0x104fe2000001080e */
[C---:B-1----:R-:W-:Y:S03]  /*e830*/  HMMA.16816.F32.BF16 R52, R16.reuse, R20, R52 ;  /* 0x000000141034723c */ /* 0x042fe60000041834 */
[C---:B------:R-:W-:Y:S01]  /*e840*/  FMUL.FTZ R66, R0.reuse, R66 ;  /* 0x0000004200427220 */ /* 0x040fe20000410000 */
[----:B------:R1:W-:Y:S01]  /*e850*/  MUFU.EX2 R154, R15 ;  /* 0x0000000f009a7308 */ /* 0x0003e20000000800 */
[C---:B------:R-:W-:Y:S02]  /*e860*/  FMUL.FTZ R67, R0.reuse, R67 ;  /* 0x0000004300437220 */ /* 0x040fe40000410000 */
[C---:B------:R-:W-:Y:S01]  /*e870*/  FMUL.FTZ R70, R0.reuse, R70 ;  /* 0x0000004600467220 */ /* 0x040fe20000410000 */
[C---:B------:R-:W-:Y:S01]  /*e880*/  HMMA.16816.F32.BF16 R56, R16.reuse, R22, R56 ;  /* 0x000000161038723c */ /* 0x040fe20000041838 */
[----:B------:R-:W2:Y:S03]  /*e890*/  LDSM.16.MT88.4 R20, [R182+0x4000] ;  /* 0x00400000b614783b */ /* 0x000ea60000004200 */
[C---:B------:R-:W-:Y:S02]  /*e8a0*/  FMUL.FTZ R71, R0.reuse, R71 ;  /* 0x0000004700477220 */ /* 0x040fe40000410000 */
[C---:B------:R-:W-:Y:S02]  /*e8b0*/  FMUL.FTZ R74, R0.reuse, R74 ;  /* 0x0000004a004a7220 */ /* 0x040fe40000410000 */
[C---:B----4-:R-:W-:Y:S04]  /*e8c0*/  HMMA.16816.F32.BF16 R60, R16.reuse, R24, R60 ;  /* 0x00000018103c723c */ /* 0x050fe8000004183c */
[C---:B------:R-:W-:Y:S02]  /*e8d0*/  FMUL.FTZ R75, R0.reuse, R75 ;  /* 0x0000004b004b7220 */ /* 0x040fe40000410000 */
[----:B------:R-:W-:Y:S02]  /*e8e0*/  FMUL.FTZ R78, R0, R78 ;  /* 0x0000004e004e7220 */ /* 0x000fe40000410000 */
[C---:B------:R-:W-:Y:S01]  /*e8f0*/  HMMA.16816.F32.BF16 R64, R16.reuse, R26, R64 ;  /* 0x0000001a1040723c */ /* 0x040fe20000041840 */
[----:B------:R-:W4:Y:S03]  /*e900*/  LDSM.16.MT88.4 R24, [R185+0x4000] ;  /* 0x00400000b918783b */ /* 0x000f260000004200 */
[--C-:B-1----:R-:W-:Y:S02]  /*e910*/  FFMA.FTZ R15, R136, c[0x0][0x2d0], -R14.reuse ;  /* 0x0000b400880f7a23 */ /* 0x102fe4000001080e */
[C---:B------:R-:W-:Y:S02]  /*e920*/  FMUL.FTZ R79, R0.reuse, R79 ;  /* 0x0000004f004f7220 */ /* 0x040fe40000410000 */
[C---:B-----5:R-:W-:Y:S01]  /*e930*/  HMMA.16816.F32.BF16 R68, R16.reuse, R28, R68 ;  /* 0x0000001c1044723c */ /* 0x060fe20000041844 */
[----:B------:R-:W-:Y:S01]  /*e940*/  LDSM.16.MT88.4 R136, [R182+0x2800] ;  /* 0x00280000b688783b */ /* 0x000fe20000004200 */
[----:B------:R1:W5:Y:S02]  /*e950*/  MUFU.EX2 R153, R15 ;  /* 0x0000000f00997308 */ /* 0x0003640000000800 */
[C---:B------:R-:W-:Y:S02]  /*e960*/  FMUL.FTZ R82, R0.reuse, R82 ;  /* 0x0000005200527220 */ /* 0x040fe40000410000 */
[C---:B------:R-:W-:Y:S02]  /*e970*/  FMUL.FTZ R83, R0.reuse, R83 ;  /* 0x0000005300537220 */ /* 0x040fe40000410000 */
[C---:B------:R-:W-:Y:S01]  /*e980*/  HMMA.16816.F32.BF16 R72, R16.reuse, R30, R72 ;  /* 0x0000001e1048723c */ /* 0x040fe20000041848 */
[----:B------:R-:W3:Y:S03]  /*e990*/  LDSM.16.MT88.4 R28, [R184+0x4000] ;  /* 0x00400000b81c783b */ /* 0x000ee60000004200 */
[C---:B------:R-:W-:Y:S02]  /*e9a0*/  FMUL.FTZ R86, R0.reuse, R86 ;  /* 0x0000005600567220 */ /* 0x040fe40000410000 */
[----:B------:R-:W-:Y:S02]  /*e9b0*/  FMUL.FTZ R87, R0, R87 ;  /* 0x0000005700577220 */ /* 0x000fe40000410000 */
[C---:B------:R-:W-:Y:S01]  /*e9c0*/  FMUL.FTZ R88, R2.reuse, R88 ;  /* 0x0000005802587220 */ /* 0x040fe20000410000 */
[C---:B--2---:R-:W-:Y:S03]  /*e9d0*/  HMMA.16816.F32.BF16 R76, R16.reuse, R20, R76 ;  /* 0x00000014104c723c */ /* 0x044fe6000004184c */
[----:B------:R-:W-:Y:S02]  /*e9e0*/  FMUL.FTZ R89, R2, R89 ;  /* 0x0000005902597220 */ /* 0x000fe40000410000 */
[C---:B------:R-:W-:Y:S02]  /*e9f0*/  FMUL.FTZ R90, R0.reuse, R90 ;  /* 0x0000005a005a7220 */ /* 0x040fe40000410000 */
[----:B------:R-:W-:Y:S01]  /*ea00*/  FMUL.FTZ R91, R0, R91 ;  /* 0x0000005b005b7220 */ /* 0x000fe20000410000 */
[C---:B------:R-:W-:Y:S01]  /*ea10*/  HMMA.16816.F32.BF16 R80, R16.reuse, R22, R80 ;  /* 0x000000161050723c */ /* 0x040fe20000041850 */
[----:B------:R-:W2:Y:S03]  /*ea20*/  LDSM.16.MT88.4 R20, [R181+0x800] ;  /* 0x00080000b514783b */ /* 0x000ea60000004200 */
[--C-:B-1----:R-:W-:Y:S02]  /*ea30*/  FFMA.FTZ R15, R147, c[0x0][0x2d0], -R13.reuse ;  /* 0x0000b400930f7a23 */ /* 0x102fe4000001080d */
[C---:B------:R-:W-:Y:S02]  /*ea40*/  FMUL.FTZ R92, R2.reuse, R92 ;  /* 0x0000005c025c7220 */ /* 0x040fe40000410000 */
[C---:B----4-:R-:W-:Y:S01]  /*ea50*/  HMMA.16816.F32.BF16 R84, R16.reuse, R24, R84 ;  /* 0x000000181054723c */ /* 0x050fe20000041854 */
[----:B------:R1:W-:Y:S03]  /*ea60*/  MUFU.EX2 R173, R15 ;  /* 0x0000000f00ad7308 */ /* 0x0003e60000000800 */
[----:B------:R-:W-:Y:S02]  /*ea70*/  FMUL.FTZ R93, R2, R93 ;  /* 0x0000005d025d7220 */ /* 0x000fe40000410000 */
[C---:B------:R-:W-:Y:S02]  /*ea80*/  FMUL.FTZ R94, R0.reuse, R94 ;  /* 0x0000005e005e7220 */ /* 0x040fe40000410000 */
[C---:B------:R-:W-:Y:S01]  /*ea90*/  HMMA.16816.F32.BF16 R88, R16.reuse, R26, R88 ;  /* 0x0000001a1058723c */ /* 0x040fe20000041858 */
[----:B------:R-:W4:Y:S03]  /*eaa0*/  LDSM.16.MT88.4 R24, [R185+0x800] ;  /* 0x00080000b918783b */ /* 0x000f260000004200 */
[----:B------:R-:W-:Y:S02]  /*eab0*/  FMUL.FTZ R95, R0, R95 ;  /* 0x0000005f005f7220 */ /* 0x000fe40000410000 */
[C---:B------:R-:W-:Y:S02]  /*eac0*/  FMUL.FTZ R96, R2.reuse, R96 ;  /* 0x0000006002607220 */ /* 0x040fe40000410000 */
[----:B------:R-:W-:Y:S03]  /*ead0*/  FMUL.FTZ R97, R2, R97 ;  /* 0x0000006102617220 */ /* 0x000fe60000410000 */
[C---:B---3--:R-:W-:Y:S03]  /*eae0*/  HMMA.16816.F32.BF16 R92, R16.reuse, R28, R92 ;  /* 0x0000001c105c723c */ /* 0x048fe6000004185c */
[C---:B------:R-:W-:Y:S02]  /*eaf0*/  FMUL.FTZ R98, R0.reuse, R98 ;  /* 0x0000006200627220 */ /* 0x040fe40000410000 */
[----:B------:R-:W-:Y:S02]  /*eb00*/  FMUL.FTZ R99, R0, R99 ;  /* 0x0000006300637220 */ /* 0x000fe40000410000 */
[--C-:B-1----:R-:W-:Y:S04]  /*eb10*/  FFMA.FTZ R15, R148, c[0x0][0x2d0], -R13.reuse ;  /* 0x0000b400940f7a23 */ /* 0x102fe8000001080d */
[----:B------:R1:W3:Y:S01]  /*eb20*/  MUFU.EX2 R172, R15 ;  /* 0x0000000f00ac7308 */ /* 0x0002e20000000800 */
[----:B------:R-:W-:Y:S01]  /*eb30*/  HMMA.16816.F32.BF16 R96, R16, R30, R96 ;  /* 0x0000001e1060723c */ /* 0x000fe20000041860 */
[----:B------:R-:W-:Y:S06]  /*eb40*/  LDSM.16.MT88.4 R28, [R182+0x4800] ;  /* 0x00480000b61c783b */ /* 0x000fec0000004200 */
[----:B------:R-:W-:Y:S02]  /*eb50*/  F2FP.BF16.PACK_AB R16, R176, R177 ;  /* 0x000000b1b010723e */ /* 0x000fe400000010ff */
[----:B------:R-:W-:Y:S03]  /*eb60*/  F2FP.BF16.PACK_AB R18, R174, R175 ;  /* 0x000000afae12723e */ /* 0x000fe600000010ff */
[----:B------:R-:W-:Y:S02]  /*eb70*/  F2FP.BF16.PACK_AB R17, R155, R156 ;  /* 0x0000009c9b11723e */ /* 0x000fe400000010ff */
[----:B-----5:R-:W-:Y:S07]  /*eb80*/  F2FP.BF16.PACK_AB R19, R153, R154 ;  /* 0x0000009a9913723e */ /* 0x020fee00000010ff */
[C---:B--2---:R-:W-:Y:S03]  /*eb90*/  HMMA.16816.F32.BF16 R4, R16.reuse, R20, R4 ;  /* 0x000000141004723c */ /* 0x044fe60000041804 */
[--C-:B-1----:R-:W-:Y:S04]  /*eba0*/  FFMA.FTZ R15, R150, c[0x0][0x2d0], -R13.reuse ;  /* 0x0000b400960f7a23 */ /* 0x102fe8000001080d */
[----:B------:R1:W-:Y:S01]  /*ebb0*/  MUFU.EX2 R171, R15 ;  /* 0x0000000f00ab7308 */ /* 0x0003e20000000800 */
[C---:B------:R-:W-:Y:S01]  /*ebc0*/  HMMA.16816.F32.BF16 R8, R16.reuse, R22, R8 ;  /* 0x000000161008723c */ /* 0x040fe20000041808 */
[----:B------:R-:W2:Y:S07]  /*ebd0*/  LDSM.16.MT88.4 R20, [R184+0x2800] ;  /* 0x00280000b814783b */ /* 0x000eae0000004200 */
[C---:B------:R-:W-:Y:S08]  /*ebe0*/  HMMA.16816.F32.BF16 R100, R16.reuse, R32, R100 ;  /* 0x000000201064723c */ /* 0x040ff00000041864 */
[C---:B------:R-:W-:Y:S01]  /*ebf0*/  HMMA.16816.F32.BF16 R104, R16.reuse, R34, R104 ;  /* 0x000000221068723c */ /* 0x040fe20000041868 */
[----:B------:R-:W-:Y:S03]  /*ec00*/  LDSM.16.MT88.4 R32, [R185+0x4800] ;  /* 0x00480000b920783b */ /* 0x000fe60000004200 */
[--C-:B-1----:R-:W-:Y:S04]  /*ec10*/  FFMA.FTZ R15, R151, c[0x0][0x2d0], -R13.reuse ;  /* 0x0000b400970f7a23 */ /* 0x102fe8000001080d */
[C---:B----4-:R-:W-:Y:S01]  /*ec20*/  HMMA.16816.F32.BF16 R108, R16.reuse, R24, R108 ;  /* 0x00000018106c723c */ /* 0x050fe2000004186c */
[----:B------:R1:W4:Y:S07]  /*ec30*/  MUFU.EX2 R170, R15 ;  /* 0x0000000f00aa7308 */ /* 0x00032e0000000800 */
[C---:B------:R-:W-:Y:S01]  /*ec40*/  HMMA.16816.F32.BF16 R112, R16.reuse, R26, R112 ;  /* 0x0000001a1070723c */ /* 0x040fe20000041870 */
[----:B------:R-:W5:Y:S07]  /*ec50*/  LDSM.16.MT88.4 R24, [R181+0x4800] ;  /* 0x00480000b518783b */ /* 0x000f6e0000004200 */
[C---:B------:R-:W-:Y:S08]  /*ec60*/  HMMA.16816.F32.BF16 R116, R16.reuse, R128, R116 ;  /* 0x000000801074723c */ /* 0x040ff00000041874 */
[C---:B------:R-:W-:Y:S01]  /*ec70*/  HMMA.16816.F32.BF16 R120, R16.reuse, R130, R120 ;  /* 0x000000821078723c */ /* 0x040fe20000041878 */
[----:B------:R-:W-:Y:S03]  /*ec80*/  LDSM.16.MT88.4 R128, [R182+0x1000] ;  /* 0x00100000b680783b */ /* 0x000fe60000004200 */
[--C-:B-1----:R-:W-:Y:S04]  /*ec90*/  FFMA.FTZ R15, R144, c[0x0][0x2d0], -R14.reuse ;  /* 0x0000b400900f7a23 */ /* 0x102fe8000001080e */
[C---:B------:R-:W-:Y:S01]  /*eca0*/  HMMA.16816.F32.BF16 R36, R16.reuse, R132, R36 ;  /* 0x000000841024723c */ /* 0x040fe20000041824 */
[----:B------:R1:W-:Y:S07]  /*ecb0*/  MUFU.EX2 R152, R15 ;  /* 0x0000000f00987308 */ /* 0x0003ee0000000800 */
[C---:B------:R-:W-:Y:S01]  /*ecc0*/  HMMA.16816.F32.BF16 R40, R16.reuse, R134, R40 ;  /* 0x000000861028723c */ /* 0x040fe20000041828 */
[----:B------:R-:W-:Y:S07]  /*ecd0*/  LDSM.16.MT88.4 R132, [R184+0x1000] ;  /* 0x00100000b884783b */ /* 0x000fee0000004200 */
[C---:B------:R-:W-:Y:S08]  /*ece0*/  HMMA.16816.F32.BF16 R44, R16.reuse, R136, R44 ;  /* 0x00000088102c723c */ /* 0x040ff0000004182c */
[C---:B------:R-:W-:Y:S01]  /*ecf0*/  HMMA.16816.F32.BF16 R48, R16.reuse, R138, R48 ;  /* 0x0000008a1030723c */ /* 0x040fe20000041830 */
[----:B------:R-:W-:Y:S03]  /*ed00*/  LDSM.16.MT88.4 R136, [R182+0x3000] ;  /* 0x00300000b688783b */ /* 0x000fe60000004200 */
[--C-:B-1----:R-:W-:Y:S04]  /*ed10*/  FFMA.FTZ R15, R146, c[0x0][0x2d0], -R14.reuse ;  /* 0x0000b400920f7a23 */ /* 0x102fe8000001080e */
[C---:B------:R-:W-:Y:S01]  /*ed20*/  HMMA.16816.F32.BF16 R52, R16.reuse, R140, R52 ;  /* 0x0000008c1034723c */ /* 0x040fe20000041834 */
[----:B------:R1:W1:Y:S07]  /*ed30*/  MUFU.EX2 R151, R15 ;  /* 0x0000000f00977308 */ /* 0x00026e0000000800 */
[C---:B------:R-:W-:Y:S01]  /*ed40*/  HMMA.16816.F32.BF16 R56, R16.reuse, R142, R56 ;  /* 0x0000008e1038723c */ /* 0x040fe20000041838 */
[----:B------:R-:W-:Y:S07]  /*ed50*/  LDSM.16.MT88.4 R140, [R185+0x3000] ;  /* 0x00300000b98c783b */ /* 0x000fee0000004200 */
[C---:B--2---:R-:W-:Y:S08]  /*ed60*/  HMMA.16816.F32.BF16 R60, R16.reuse, R20, R60 ;  /* 0x00000014103c723c */ /* 0x044ff0000004183c */
[C---:B------:R-:W-:Y:S01]  /*ed70*/  HMMA.16816.F32.BF16 R64, R16.reuse, R22, R64 ;  /* 0x000000161040723c */ /* 0x040fe20000041840 */
[----:B------:R-:W2:Y:S03]  /*ed80*/  LDSM.16.MT88.4 R20, [R184+0x4800] ;  /* 0x00480000b814783b */ /* 0x000ea60000004200 */
[--C-:B-1----:R-:W-:Y:S04]  /*ed90*/  FFMA.FTZ R15, R145, c[0x0][0x2d0], -R14.reuse ;  /* 0x0000b400910f7a23 */ /* 0x102fe8000001080e */
[C---:B-----5:R-:W-:Y:S01]  /*eda0*/  HMMA.16816.F32.BF16 R68, R16.reuse, R24, R68 ;  /* 0x000000181044723c */ /* 0x060fe20000041844 */
[----:B------:R-:W-:Y:S01]  /*edb0*/  LDSM.16.MT88.4 R144, [R181+0x5800] ;  /* 0x00580000b590783b */ /* 0x000fe20000004200 */
[----:B------:R1:W-:Y:S06]  /*edc0*/  MUFU.EX2 R150, R15 ;  /* 0x0000000f00967308 */ /* 0x0003ec0000000800 */
[C---:B------:R-:W-:Y:S01]  /*edd0*/  HMMA.16816.F32.BF16 R72, R16.reuse, R26, R72 ;  /* 0x0000001a1048723c */ /* 0x040fe20000041848 */
[----:B------:R-:W5:Y:S07]  /*ede0*/  LDSM.16.MT88.4 R24, [R181+0x1000] ;  /* 0x00100000b518783b */ /* 0x000f6e0000004200 */
[C---:B------:R-:W-:Y:S08]  /*edf0*/  HMMA.16816.F32.BF16 R76, R16.reuse, R28, R76 ;  /* 0x0000001c104c723c */ /* 0x040ff0000004184c */
[C---:B------:R-:W-:Y:S01]  /*ee00*/  HMMA.16816.F32.BF16 R80, R16.reuse, R30, R80 ;  /* 0x0000001e1050723c */ /* 0x040fe20000041850 */
[----:B------:R-:W4:Y:S03]  /*ee10*/  LDSM.16.MT88.4 R28, [R185+0x1000] ;  /* 0x00100000b91c783b */ /* 0x000f260000004200 */
[--C-:B-1----:R-:W-:Y:S04]  /*ee20*/  FFMA.FTZ R15, R149, c[0x0][0x2d0], -R14.reuse ;  /* 0x0000b400950f7a23 */ /* 0x102fe8000001080e */
[C---:B------:R-:W-:Y:S01]  /*ee30*/  HMMA.16816.F32.BF16 R84, R16.reuse, R32, R84 ;  /* 0x000000201054723c */ /* 0x040fe20000041854 */
[----:B------:R1:W1:Y:S07]  /*ee40*/  MUFU.EX2 R149, R15 ;  /* 0x0000000f00957308 */ /* 0x00026e0000000800 */
[C---:B------:R-:W-:Y:S01]  /*ee50*/  HMMA.16816.F32.BF16 R88, R16.reuse, R34, R88 ;  /* 0x000000221058723c */ /* 0x040fe20000041858 */
[----:B------:R-:W5:Y:S07]  /*ee60*/  LDSM.16.MT88.4 R32, [R181+0x3000] ;  /* 0x00300000b520783b */ /* 0x000f6e0000004200 */
[C---:B--2---:R-:W-:Y:S08]  /*ee70*/  HMMA.16816.F32.BF16 R92, R16.reuse, R20, R92 ;  /* 0x00000014105c723c */ /* 0x044ff0000004185c */
[----:B------:R-:W-:Y:S01]  /*ee80*/  HMMA.16816.F32.BF16 R96, R16, R22, R96 ;  /* 0x000000161060723c */ /* 0x000fe20000041860 */
[----:B------:R-:W2:Y:S03]  /*ee90*/  LDSM.16.MT88.4 R20, [R184+0x3000] ;  /* 0x00300000b814783b */ /* 0x000ea60000004200 */
[--C-:B-1----:R-:W-:Y:S03]  /*eea0*/  FFMA.FTZ R15, R160, c[0x0][0x2d0], -R13.reuse ;  /* 0x0000b400a00f7a23 */ /* 0x102fe6000001080d */
[----:B---3--:R-:W-:Y:S01]  /*eeb0*/  F2FP.BF16.PACK_AB R16, R172, R173 ;  /* 0x000000adac10723e */ /* 0x008fe200000010ff */
[----:B------:R1:W-:Y:S01]  /*eec0*/  MUFU.EX2 R169, R15 ;  /* 0x0000000f00a97308 */ /* 0x0003e20000000800 */
[----:B----4-:R-:W-:Y:S03]  /*eed0*/  F2FP.BF16.PACK_AB R18, R170, R171 ;  /* 0x000000abaa12723e */ /* 0x010fe600000010ff */
[----:B------:R-:W-:Y:S02]  /*eee0*/  F2FP.BF16.PACK_AB R17, R151, R152 ;  /* 0x000000989711723e */ /* 0x000fe400000010ff */
[----:B------:R-:W-:Y:S07]  /*eef0*/  F2FP.BF16.PACK_AB R19, R149, R150 ;  /* 0x000000969513723e */ /* 0x000fee00000010ff */
[C---:B-----5:R-:W-:Y:S08]  /*ef00*/  HMMA.16816.F32.BF16 R4, R16.reuse, R24, R4 ;  /* 0x000000181004723c */ /* 0x060ff00000041804 */
[C---:B------:R-:W-:Y:S01]  /*ef10*/  HMMA.16816.F32.BF16 R8, R16.reuse, R26, R8 ;  /* 0x0000001a1008723c */ /* 0x040fe20000041808 */
[----:B------:R-:W3:Y:S03]  /*ef20*/  LDSM.16.MT88.4 R24, [R181+0x5000] ;  /* 0x00500000b518783b */ /* 0x000ee60000004200 */
[--C-:B-1----:R-:W-:Y:S04]  /*ef30*/  FFMA.FTZ R15, R161, c[0x0][0x2d0], -R13.reuse ;  /* 0x0000b400a10f7a23 */ /* 0x102fe8000001080d */
[C---:B------:R-:W-:Y:S01]  /*ef40*/  HMMA.16816.F32.BF16 R100, R16.reuse, R128, R100 ;  /* 0x000000801064723c */ /* 0x040fe20000041864 */
[----:B------:R1:W4:Y:S07]  /*ef50*/  MUFU.EX2 R168, R15 ;  /* 0x0000000f00a87308 */ /* 0x00032e0000000800 */
[C---:B------:R-:W-:Y:S08]  /*ef60*/  HMMA.16816.F32.BF16 R104, R16.reuse, R130, R104 ;  /* 0x000000821068723c */ /* 0x040ff00000041868 */
[C---:B------:R-:W-:Y:S08]  /*ef70*/  HMMA.16816.F32.BF16 R108, R16.reuse, R28, R108 ;  /* 0x0000001c106c723c */ /* 0x040ff0000004186c */
[C---:B------:R-:W-:Y:S01]  /*ef80*/  HMMA.16816.F32.BF16 R112, R16.reuse, R30, R112 ;  /* 0x0000001e1070723c */ /* 0x040fe20000041870 */
[----:B------:R-:W5:Y:S03]  /*ef90*/  LDSM.16.MT88.4 R28, [R182+0x5000] ;  /* 0x00500000b61c783b */ /* 0x000f660000004200 */
[--C-:B-1----:R-:W-:Y:S02]  /*efa0*/  FFMA.FTZ R15, R163, c[0x0][0x2d0], -R13.reuse ;  /* 0x0000b400a30f7a23 */ /* 0x102fe4000001080d */
[----:B------:R-:W-:Y:S02]  /*efb0*/  FFMA.FTZ R13, R162, c[0x0][0x2d0], -R13 ;  /* 0x0000b400a20d7a23 */ /* 0x000fe4000001080d */
[C---:B------:R-:W-:Y:S01]  /*efc0*/  HMMA.16816.F32.BF16 R116, R16.reuse, R132, R116 ;  /* 0x000000841074723c */ /* 0x040fe20000041874 */
[----:B------:R-:W-:Y:S07]  /*efd0*/  MUFU.EX2 R161, R15 ;  /* 0x0000000f00a17308 */ /* 0x000fee0000000800 */
[C---:B------:R-:W-:Y:S01]  /*efe0*/  HMMA.16816.F32.BF16 R120, R16.reuse, R134, R120 ;  /* 0x000000861078723c */ /* 0x040fe20000041878 */
[----:B------:R-:W-:Y:S02]  /*eff0*/  LDSM.16.MT88.4 R132, [R181+0x1800] ;  /* 0x00180000b584783b */ /* 0x000fe40000004200 */
[----:B------:R1:W-:Y:S05]  /*f000*/  MUFU.EX2 R160, R13 ;  /* 0x0000000d00a07308 */ /* 0x0003ea0000000800 */
[C---:B------:R-:W-:Y:S08]  /*f010*/  HMMA.16816.F32.BF16 R36, R16.reuse, R32, R36 ;  /* 0x000000201024723c */ /* 0x040ff00000041824 */
[C---:B------:R-:W-:Y:S01]  /*f020*/  HMMA.16816.F32.BF16 R40, R16.reuse, R34, R40 ;  /* 0x000000221028723c */ /* 0x040fe20000041828 */
[----:B------:R-:W3:Y:S07]  /*f030*/  LDSM.16.MT88.4 R32, [R185+0x5000] ;  /* 0x00500000b920783b */ /* 0x000eee0000004200 */
[C---:B------:R-:W-:Y:S04]  /*f040*/  HMMA.16816.F32.BF16 R44, R16.reuse, R136, R44 ;  /* 0x00000088102c723c */ /* 0x040fe8000004182c */
[--C-:B-1----:R-:W-:Y:S04]  /*f050*/  FFMA.FTZ R13, R157, c[0x0][0x2d0], -R14.reuse ;  /* 0x0000b4009d0d7a23 */ /* 0x102fe8000001080e */
[C---:B------:R-:W-:Y:S01]  /*f060*/  HMMA.16816.F32.BF16 R48, R16.reuse, R138, R48 ;  /* 0x0000008a1030723c */ /* 0x040fe20000041830 */
[----:B------:R-:W-:Y:S01]  /*f070*/  LDSM.16.MT88.4 R136, [R181+0x3800] ;  /* 0x00380000b588783b */ /* 0x000fe20000004200 */
[----:B------:R1:W-:Y:S06]  /*f080*/  MUFU.EX2 R148, R13 ;  /* 0x0000000d00947308 */ /* 0x0003ec0000000800 */
[C---:B------:R-:W-:Y:S08]  /*f090*/  HMMA.16816.F32.BF16 R52, R16.reuse, R140, R52 ;  /* 0x0000008c1034723c */ /* 0x040ff00000041834 */
[C---:B------:R-:W-:Y:S01]  /*f0a0*/  HMMA.16816.F32.BF16 R56, R16.reuse, R142, R56 ;  /* 0x0000008e1038723c */ /* 0x040fe20000041838 */
[----:B------:R-:W-:Y:S07]  /*f0b0*/  LDSM.16.MT88.4 R140, [R182+0x3800] ;  /* 0x00380000b68c783b */ /* 0x000fee0000004200 */
[C---:B--2---:R-:W-:Y:S04]  /*f0c0*/  HMMA.16816.F32.BF16 R60, R16.reuse, R20, R60 ;  /* 0x00000014103c723c */ /* 0x044fe8000004183c */
[--C-:B-1----:R-:W-:Y:S04]  /*f0d0*/  FFMA.FTZ R13, R159, c[0x0][0x2d0], -R14.reuse ;  /* 0x0000b4009f0d7a23 */ /* 0x102fe8000001080e */
[C---:B------:R-:W-:Y:S01]  /*f0e0*/  HMMA.16816.F32.BF16 R64, R16.reuse, R22, R64 ;  /* 0x000000161040723c */ /* 0x040fe20000041840 */
[----:B------:R-:W1:Y:S01]  /*f0f0*/  LDSM.16.MT88.4 R20, [R184+0x5000] ;  /* 0x00500000b814783b */ /* 0x000e620000004200 */
[----:B------:R2:W1:Y:S06]  /*f100*/  MUFU.EX2 R127, R13 ;  /* 0x0000000d007f7308 */ /* 0x00046c0000000800 */
[C---:B---3--:R-:W-:Y:S08]  /*f110*/  HMMA.16816.F32.BF16 R68, R16.reuse, R24, R68 ;  /* 0x000000181044723c */ /* 0x048ff00000041844 */
[C---:B------:R-:W-:Y:S01]  /*f120*/  HMMA.16816.F32.BF16 R72, R16.reuse, R26, R72 ;  /* 0x0000001a1048723c */ /* 0x040fe20000041848 */
[----:B------:R-:W3:Y:S07]  /*f130*/  LDSM.16.MT88.4 R24, [R182+0x1800] ;  /* 0x00180000b618783b */ /* 0x000eee0000004200 */
[C---:B-----5:R-:W-:Y:S04]  /*f140*/  HMMA.16816.F32.BF16 R76, R16.reuse, R28, R76 ;  /* 0x0000001c104c723c */ /* 0x060fe8000004184c */
[--C-:B--2---:R-:W-:Y:S02]  /*f150*/  FFMA.FTZ R13, R158, c[0x0][0x2d0], -R14.reuse ;  /* 0x0000b4009e0d7a23 */ /* 0x104fe4000001080e */
[----:B------:R-:W-:Y:S01]  /*f160*/  FFMA.FTZ R14, R12, c[0x0][0x2d0], -R14 ;  /* 0x0000b4000c0e7a23 */ /* 0x000fe2000001080e */
[----:B----4-:R-:W-:Y:S01]  /*f170*/  F2FP.BF16.PACK_AB R12, R168, R169 ;  /* 0x000000a9a80c723e */ /* 0x010fe200000010ff */
[C---:B------:R-:W-:Y:S01]  /*f180*/  HMMA.16816.F32.BF16 R80, R16.reuse, R30, R80 ;  /* 0x0000001e1050723c */ /* 0x040fe20000041850 */
[----:B------:R-:W2:Y:S01]  /*f190*/  LDSM.16.MT88.4 R28, [R185+0x1800] ;  /* 0x00180000b91c783b */ /* 0x000ea20000004200 */
[----:B------:R4:W-:Y:S06]  /*f1a0*/  MUFU.EX2 R126, R13 ;  /* 0x0000000d007e7308 */ /* 0x0009ec0000000800 */
[C---:B------:R-:W-:Y:S04]  /*f1b0*/  HMMA.16816.F32.BF16 R84, R16.reuse, R32, R84 ;  /* 0x000000201054723c */ /* 0x040fe80000041854 */
[----:B------:R5:W3:Y:S04]  /*f1c0*/  MUFU.EX2 R125, R14 ;  /* 0x0000000e007d7308 */ /* 0x000ae80000000800 */
[C---:B------:R-:W-:Y:S01]  /*f1d0*/  HMMA.16816.F32.BF16 R88, R16.reuse, R34, R88 ;  /* 0x000000221058723c */ /* 0x040fe20000041858 */
[----:B------:R-:W2:Y:S07]  /*f1e0*/  LDSM.16.MT88.4 R32, [R184+0x1800] ;  /* 0x00180000b820783b */ /* 0x000eae0000004200 */
[C---:B-1----:R-:W-:Y:S04]  /*f1f0*/  HMMA.16816.F32.BF16 R92, R16.reuse, R20, R92 ;  /* 0x00000014105c723c */ /* 0x042fe8000004185c */
[----:B----4-:R-:W-:Y:S04]  /*f200*/  F2FP.BF16.PACK_AB R13, R127, R148 ;  /* 0x000000947f0d723e */ /* 0x010fe800000010ff */
[----:B------:R-:W-:Y:S01]  /*f210*/  HMMA.16816.F32.BF16 R96, R16, R22, R96 ;  /* 0x000000161060723c */ /* 0x000fe20000041860 */
[----:B------:R-:W1:Y:S03]  /*f220*/  LDSM.16.MT88.4 R16, [R185+0x3800] ;  /* 0x00380000b910783b */ /* 0x000e660000004200 */
[----:B-----5:R-:W-:Y:S02]  /*f230*/  F2FP.BF16.PACK_AB R14, R160, R161 ;  /* 0x000000a1a00e723e */ /* 0x020fe400000010ff */
[----:B---3--:R-:W-:Y:S03]  /*f240*/  F2FP.BF16.PACK_AB R15, R125, R126 ;  /* 0x0000007e7d0f723e */ /* 0x008fe600000010ff */
[----:B------:R-:W3:Y:S04]  /*f250*/  LDSM.16.MT88.4 R20, [R184+0x3800] ;  /* 0x00380000b814783b */ /* 0x000ee80000004200 */
[C---:B------:R-:W-:Y:S04]  /*f260*/  HMMA.16816.F32.BF16 R128, R12.reuse, R132, R4 ;  /* 0x000000840c80723c */ /* 0x040fe80000041804 */
[----:B------:R-:W4:Y:S04]  /*f270*/  LDSM.16.MT88.4 R4, [R182+0x5800] ;  /* 0x00580000b604783b */ /* 0x000f280000004200 */
[C---:B------:R-:W-:Y:S04]  /*f280*/  HMMA.16816.F32.BF16 R132, R12.reuse, R134, R8 ;  /* 0x000000860c84723c */ /* 0x040fe80000041808 */
[----:B------:R-:W5:Y:S04]  /*f290*/  LDSM.16.MT88.4 R8, [R185+0x5800] ;  /* 0x00580000b908783b */ /* 0x000f680000004200 */
[C---:B------:R-:W-:Y:S08]  /*f2a0*/  HMMA.16816.F32.BF16 R100, R12.reuse, R24, R100 ;  /* 0x000000180c64723c */ /* 0x040ff00000041864 */
        /* <DEDUP_REMOVED lines=12> */
[C---:B---3--:R-:W-:Y:S07]  /*f370*/  HMMA.16816.F32.BF16 R60, R12.reuse, R20, R60 ;  /* 0x000000140c3c723c */ /* 0x048fee000004183c */
        /* <DEDUP_REMOVED lines=10> */
[----:B------:R-:W-:Y:S01]  /*f420*/  FADD.FTZ R2, R164, R2 ;  /* 0x00000002a4027221 */ /* 0x000fe20000010000 */
[C---:B----4-:R-:W-:Y:S03]  /*f430*/  HMMA.16816.F32.BF16 R76, R12.reuse, R4, R76 ;  /* 0x000000040c4c723c */ /* 0x050fe6000004184c */
[----:B------:R-:W-:Y:S02]  /*f440*/  FADD.FTZ R0, R177, R0 ;  /* 0x00000000b1007221 */ /* 0x000fe40000010000 */
[----:B------:R-:W-:Y:S02]  /*f450*/  FADD.FTZ R2, R156, R2 ;  /* 0x000000029c027221 */ /* 0x000fe40000010000 */
[----:B------:R-:W-:Y:S01]  /*f460*/  FADD.FTZ R0, R176, R0 ;  /* 0x00000000b0007221 */ /* 0x000fe20000010000 */
[C---:B------:R-:W-:Y:S04]  /*f470*/  HMMA.16816.F32.BF16 R80, R12.reuse, R6, R80 ;  /* 0x000000060c50723c */ /* 0x040fe80000041850 */
[----:B------:R-:W-:Y:S02]  /*f480*/  FADD.FTZ R2, R155, R2 ;  /* 0x000000029b027221 */ /* 0x000fe40000010000 */
[----:B------:R-:W-:Y:S02]  /*f490*/  FADD.FTZ R0, R175, R0 ;  /* 0x00000000af007221 */ /* 0x000fe40000010000 */
[----:B------:R-:W-:Y:S01]  /*f4a0*/  FADD.FTZ R2, R154, R2 ;  /* 0x000000029a027221 */ /* 0x000fe20000010000 */
[C---:B-----5:R-:W-:Y:S03]  /*f4b0*/  HMMA.16816.F32.BF16 R84, R12.reuse, R8, R84 ;  /* 0x000000080c54723c */ /* 0x060fe60000041854 */
[----:B------:R-:W-:Y:S02]  /*f4c0*/  FADD.FTZ R0, R174, R0 ;  /* 0x00000000ae007221 */ /* 0x000fe40000010000 */
[----:B------:R-:W-:Y:S02]  /*f4d0*/  FADD.FTZ R2, R153, R2 ;  /* 0x0000000299027221 */ /* 0x000fe40000010000 */
[----:B------:R-:W-:Y:S01]  /*f4e0*/  FADD.FTZ R0, R173, R0 ;  /* 0x00000000ad007221 */ /* 0x000fe20000010000 */
[C---:B------:R-:W-:Y:S04]  /*f4f0*/  HMMA.16816.F32.BF16 R88, R12.reuse, R10, R88 ;  /* 0x0000000a0c58723c */ /* 0x040fe80000041858 */
[----:B------:R-:W-:Y:S01]  /*f500*/  FADD.FTZ R2, R152, R2 ;  /* 0x0000000298027221 */ /* 0x000fe20000010000 */
[-C--:B------:R-:W-:Y:S01]  /*f510*/  MOV R8, R3.reuse ;  /* 0x0000000300087202 */ /* 0x080fe20000000f00 */
[----:B------:R-:W-:Y:S02]  /*f520*/  FADD.FTZ R0, R172, R0 ;  /* 0x00000000ac007221 */ /* 0x000fe40000010000 */
[----:B------:R-:W-:Y:S01]  /*f530*/  FADD.FTZ R2, R151, R2 ;  /* 0x0000000297027221 */ /* 0x000fe20000010000 */
[C---:B-1----:R-:W-:Y:S03]  /*f540*/  HMMA.16816.F32.BF16 R92, R12.reuse, R16, R92 ;  /* 0x000000100c5c723c */ /* 0x042fe6000004185c */
[----:B------:R-:W-:Y:S02]  /*f550*/  FADD.FTZ R0, R171, R0 ;  /* 0x00000000ab007221 */ /* 0x000fe40000010000 */
[----:B------:R-:W-:Y:S02]  /*f560*/  FADD.FTZ R2, R150, R2 ;  /* 0x0000000296027221 */ /* 0x000fe40000010000 */
[----:B------:R-:W-:Y:S01]  /*f570*/  FADD.FTZ R0, R170, R0 ;  /* 0x00000000aa007221 */ /* 0x000fe20000010000 */
[----:B------:R-:W-:Y:S04]  /*f580*/  HMMA.16816.F32.BF16 R96, R12, R18, R96 ;  /* 0x000000120c60723c */ /* 0x000fe80000041860 */
[----:B------:R-:W-:Y:S02]  /*f590*/  FADD.FTZ R4, R149, R2 ;  /* 0x0000000295047221 */ /* 0x000fe40000010000 */
[----:B------:R-:W-:Y:S02]  /*f5a0*/  FADD.FTZ R2, R169, R0 ;  /* 0x00000000a9027221 */ /* 0x000fe40000010000 */
[----:B------:R-:W-:Y:S04]  /*f5b0*/  FADD.FTZ R0, R148, R4 ;  /* 0x0000000494007221 */ /* 0x000fe80000010000 */
[----:B------:R-:W-:Y:S02]  /*f5c0*/  FADD.FTZ R2, R168, R2 ;  /* 0x00000002a8027221 */ /* 0x000fe40000010000 */
[----:B------:R-:W-:Y:S02]  /*f5d0*/  FADD.FTZ R0, R127, R0 ;  /* 0x000000007f007221 */ /* 0x000fe40000010000 */
[----:B------:R-:W-:Y:S02]  /*f5e0*/  FADD.FTZ R4, R161, R2 ;  /* 0x00000002a1047221 */ /* 0x000fe40000010000 */
[----:B------:R-:W-:Y:S01]  /*f5f0*/  FADD.FTZ R2, R126, R0 ;  /* 0x000000007e027221 */ /* 0x000fe20000010000 */
[----:B------:R-:W-:Y:S01]  /*f600*/  IADD3 R0, R203, -0x1, RZ ;  /* 0xffffffffcb007810 */ /* 0x000fe20007ffe0ff */
[----:B------:R-:W-:Y:S01]  /*f610*/  FADD.FTZ R222, R160, R4 ;  /* 0x00000004a0de7221 */ /* 0x000fe20000010000 */
[----:B------:R-:W-:Y:S01]  /*f620*/  MOV R126, R3 ;  /* 0x00000003007e7202 */ /* 0x000fe20000000f00 */
[----:B------:R-:W-:Y:S01]  /*f630*/  FADD.FTZ R223, R125, R2 ;  /* 0x000000027ddf7221 */ /* 0x000fe20000010000 */
[----:B------:R-:W-:Y:S02]  /*f640*/  MOV R203, R0 ;  /* 0x0000000000cb7202 */ /* 0x000fe40000000f00 */
[----:B------:R-:W-:Y:S01]  /*f650*/  MOV R125, R124 ;  /* 0x0000007c007d7202 */ /* 0x000fe20000000f00 */
[----:B------:R-:W-:-:S05]  /*f660*/  @P0 BRA `(.L_x_471) ;  /* 0xffffcbb000000947 */ /* 0x000fca000383ffff */
.L_x_462:
[----:B------:R-:W-:Y:S02]  /*f670*/  MOV R7, 0x1f ;  /* 0x0000001f00077802 */ /* 0x000fe40000000f00 */
[----:B------:R-:W-:Y:S01]  /*f680*/  MOV R6, 0xffffffff ;  /* 0xffffffff00067802 */ /* 0x000fe20000000f00 */
[----:B------:R-:W-:Y:S05]  /*f690*/  BRA.DIV ~URZ, `(.L_x_472) ;  /* 0x000053d27f007947 */ /* 0x000fea000b800000 */
[----:B------:R1:W2:Y:S02]  /*f6a0*/  SHFL.BFLY PT, R0, R222, 0x2, 0x1f ;  /* 0x0c401f00de007f89 */ /* 0x0002a400000e0000 */
.L_x_545:
[----:B--2---:R-:W-:Y:S01]  /*f6b0*/  FADD.FTZ R0, R0, R222 ;  /* 0x000000de00007221 */ /* 0x004fe20000010000 */
[----:B------:R-:W-:Y:S05]  /*f6c0*/  BRA.DIV ~URZ, `(.L_x_473) ;  /* 0x000054027f007947 */ /* 0x000fea000b800000 */
[----:B------:R-:W2:Y:S04]  /*f6d0*/  SHFL.BFLY PT, R2, R223, 0x2, 0x1f ;  /* 0x0c401f00df027f89 */ /* 0x000ea800000e0000 */
[----:B------:R-:W3:Y:S01]  /*f6e0*/  SHFL.BFLY PT, R5, R0, 0x1, 0x1f ;  /* 0x0c201f0000057f89 */ /* 0x000ee200000e0000 */
[----:B--2---:R-:W-:-:S02]  /*f6f0*/  FADD.FTZ R4, R2, R223 ;  /* 0x000000df02047221 */ /* 0x004fc40000010000 */
[----:B---3--:R-:W-:-:S03]  /*f700*/  FADD.FTZ R0, R0, R5 ;  /* 0x0000000500007221 */ /* 0x008fc60000010000 */
[----:B------:R2:W3:Y:S04]  /*f710*/  SHFL.BFLY PT, R3, R4, 0x1, 0x1f ;  /* 0x0c201f0004037f89 */ /* 0x0004e800000e0000 */
.L_x_546:
[----:B------:R-:W-:Y:S01]  /*f720*/  FSETP.NE.FTZ.AND P1, PT, R0, RZ, PT ;  /* 0x000000ff0000720b */ /* 0x000fe20003f35000 */
[----:B---3--:R-:W-:Y:S01]  /*f730*/  FADD.FTZ R3, R3, R4 ;  /* 0x0000000403037221 */ /* 0x008fe20000010000 */
[----:B------:R-:W-:Y:S02]  /*f740*/  MOV R2, RZ ;  /* 0x000000ff00027202 */ /* 0x000fe40000000f00 */
[----:B------:R-:W-:Y:S02]  /*f750*/  MOV R21, 0xff800000 ;  /* 0xff80000000157802 */ /* 0x000fe40000000f00 */
[----:B------:R-:W-:Y:S02]  /*f760*/  FSETP.NE.FTZ.AND P0, PT, R3, RZ, PT ;  /* 0x000000ff0300720b */ /* 0x000fe40003f15000 */
[----:B------:R-:W-:-:S05]  /*f770*/  MOV R20, 0xff800000 ;  /* 0xff80000000147802 */ /* 0x000fca0000000f00 */
[----:B------:R-:W3:Y:S01]  /*f780*/  @P1 MUFU.LG2 R5, R0 ;  /* 0x0000000000051308 */ /* 0x000ee20000000c00 */
[----:B--2---:R-:W-:-:S05]  /*f790*/  @P1 MOV R4, 0x3f317218 ;  /* 0x3f31721800041802 */ /* 0x004fca0000000f00 */
[----:B------:R-:W-:Y:S02]  /*f7a0*/  @P1 FMUL.FTZ R4, R4, c[0x0][0x2d0] ;  /* 0x0000b40004041a20 */ /* 0x000fe40000410000 */
[----:B------:R2:W4:Y:S01]  /*f7b0*/  @P1 MUFU.RCP R2, R0 ;  /* 0x0000000000021308 */ /* 0x0005220000001000 */
[----:B---3--:R-:W-:-:S04]  /*f7c0*/  @P1 FMUL.FTZ R5, R5, 0.69314718246459960938 ;  /* 0x3f31721805051820 */ /* 0x008fc80000410000 */
[----:B------:R-:W-:Y:S01]  /*f7d0*/  @P1 FFMA.FTZ R21, R4, R124, R5 ;  /* 0x0000007c04151223 */ /* 0x000fe20000010005 */
[----:B------:R-:W-:Y:S02]  /*f7e0*/  MOV R4, 0x1 ;  /* 0x0000000100047802 */ /* 0x000fe40000000f00 */
[----:B--2---:R-:W-:Y:S01]  /*f7f0*/  MOV R0, RZ ;  /* 0x000000ff00007202 */ /* 0x004fe20000000f00 */
[C---:B----4-:R-:W-:Y:S02]  /*f800*/  FMUL.FTZ R148, R2.reuse, R68 ;  /* 0x0000004402947220 */ /* 0x050fe40000410000 */
[C---:B------:R-:W-:Y:S02]  /*f810*/  FMUL.FTZ R149, R2.reuse, R69 ;  /* 0x0000004502957220 */ /* 0x040fe40000410000 */
[C---:B------:R-:W-:Y:S01]  /*f820*/  FMUL.FTZ R68, R2.reuse, R72 ;  /* 0x0000004802447220 */ /* 0x040fe20000410000 */
[----:B------:R-:W2:Y:S01]  /*f830*/  @P0 MUFU.RCP R0, R3 ;  /* 0x0000000300000308 */ /* 0x000ea20000001000 */
        /* <DEDUP_REMOVED lines=45> */
[----:B------:R3:W4:Y:S01]  /*fb10*/  @P0 MUFU.LG2 R2, R3 ;  /* 0x0000000300020308 */ /* 0x0007220000000c00 */
[C---:B--2---:R-:W-:Y:S02]  /*fb20*/  FMUL.FTZ R152, R0.reuse, R134 ;  /* 0x0000008600987220 */ /* 0x044fe40000410000 */
[C---:B------:R-:W-:Y:S02]  /*fb30*/  FMUL.FTZ R153, R0.reuse, R135 ;  /* 0x0000008700997220 */ /* 0x040fe40000410000 */
[C---:B------:R-:W-:Y:S02]  /*fb40*/  FMUL.FTZ R84, R0.reuse, R110 ;  /* 0x0000006e00547220 */ /* 0x040fe40000410000 */
[----:B------:R-:W-:-:S02]  /*fb50*/  FMUL.FTZ R85, R0, R111 ;  /* 0x0000006f00557220 */ /* 0x000fc40000410000 */
[C---:B------:R-:W-:Y:S02]  /*fb60*/  FMUL.FTZ R64, R0.reuse, R114 ;  /* 0x0000007200407220 */ /* 0x040fe40000410000 */
[C---:B------:R-:W-:Y:S02]  /*fb70*/  FMUL.FTZ R65, R0.reuse, R115 ;  /* 0x0000007300417220 */ /* 0x040fe40000410000 */
[C---:B------:R-:W-:Y:S02]  /*fb80*/  FMUL.FTZ R158, R0.reuse, R130 ;  /* 0x00000082009e7220 */ /* 0x040fe40000410000 */
[----:B------:R-:W-:Y:S01]  /*fb90*/  FMUL.FTZ R159, R0, R131 ;  /* 0x00000083009f7220 */ /* 0x000fe20000410000 */
[----:B---3--:R-:W-:Y:S01]  /*fba0*/  @P0 MOV R3, 0x3f317218 ;  /* 0x3f31721800030802 */ /* 0x008fe20000000f00 */
[----:B----4-:R-:W-:Y:S02]  /*fbb0*/  @P0 FMUL.FTZ R2, R2, 0.69314718246459960938 ;  /* 0x3f31721802020820 */ /* 0x010fe40000410000 */
[----:B------:R-:W-:-:S02]  /*fbc0*/  FMUL.FTZ R92, R0, R106 ;  /* 0x0000006a005c7220 */ /* 0x000fc40000410000 */
        /* <DEDUP_REMOVED lines=40> */
[----:B------:R-:W-:Y:S01]  /*fe50*/  PRMT R0, R4, 0x7610, R0 ;  /* 0x0000761004007816 */ /* 0x000fe20000000000 */
[----:B------:R-:W-:Y:S02]  /*fe60*/  @P0 FFMA.FTZ R20, R3, R8, R2 ;  /* 0x0000000803140223 */ /* 0x000fe40000010002 */
.L_x_419:
[----:B------:R-:W2:Y:S01]  /*fe70*/  S2R R2, SR_TID.X ;  /* 0x0000000000027919 */ /* 0x000ea20000002100 */
[----:B------:R-:W-:Y:S01]  /*fe80*/  BSSY B0, `(.L_x_474) ;  /* 0x0000010000007945 */ /* 0x000fe20003800000 */
[----:B--2---:R-:W-:-:S13]  /*fe90*/  LOP3.LUT P0, RZ, R2, 0xff, RZ, 0xc0, !PT ;  /* 0x000000ff02ff7812 */ /* 0x004fda000780c0ff */
[----:B------:R-:W-:Y:S05]  /*fea0*/  @P0 BRA `(.L_x_475) ;  /* 0x000000d000000947 */ /* 0x000fea0003800000 */
[----:B------:R-:W2:Y:S01]  /*feb0*/  S2R R4, SR_LANEID ;  /* 0x0000000000047919 */ /* 0x000ea20000000000 */
[----:B------:R-:W-:Y:S01]  /*fec0*/  VOTEU.ANY UR4, UPT, PT ;  /* 0x0000000000047886 */ /* 0x000fe200038e0100 */
[----:B-1----:R-:W-:Y:S01]  /*fed0*/  IMAD.MOV.U32 R5, RZ, RZ, c[0x0][0x564] ;  /* 0x00015900ff057624 */ /* 0x002fe200078e00ff */
[----:B------:R-:W2:Y:S08]  /*fee0*/  FLO.U32 R3, UR4 ;  /* 0x0000000400037d00 */ /* 0x000eb000080e0000 */
[----:B------:R-:W1:Y:S01]  /*fef0*/  POPC R2, UR4 ;  /* 0x0000000400027d09 */ /* 0x000e620008000000 */
[----:B--2---:R-:W-:Y:S01]  /*ff00*/  ISETP.EQ.U32.AND P0, PT, R3, R4, PT ;  /* 0x000000040300720c */ /* 0x004fe20003f02070 */
[----:B------:R-:W-:-:S12]  /*ff10*/  IMAD.MOV.U32 R4, RZ, RZ, c[0x0][0x560] ;  /* 0x00015800ff047624 */ /* 0x000fd800078e00ff */
[----:B-1----:R1:W2:Y:S04]  /*ff20*/  @P0 ATOMG.E.ADD.STRONG.GPU PT, R2, [R4.64], R2 ;  /* 0x00000002040209a8 */ /* 0x0022a800081ee1c6 */
[----:B-1----:R-:W1:Y:S04]  /*ff30*/  S2R R4, SR_LTMASK ;  /* 0x0000000000047919 */ /* 0x002e680000003900 */
[----:B--2---:R1:W2:Y:S02]  /*ff40*/  SHFL.IDX PT, R3, R2, R3, 0x1f ;  /* 0x00001f0302037589 */ /* 0x0042a400000e0000 */
[----:B-1----:R-:W-:-:S06]  /*ff50*/  LOP3.LUT R2, R4, UR4, RZ, 0xc0, !PT ;  /* 0x0000000404027c12 */ /* 0x002fcc000f8ec0ff */
[----:B------:R-:W2:Y:S02]  /*ff60*/  POPC R2, R2 ;  /* 0x0000000200027309 */ /* 0x000ea40000000000 */
[----:B--2---:R-:W-:-:S06]  /*ff70*/  IADD3 R232, R3, c[0x0][0xc], R2 ;  /* 0x0000030003e87a10 */ /* 0x004fcc0007ffe002 */
.L_x_475:
[----:B------:R-:W-:Y:S05]  /*ff80*/  BSYNC B0 ;  /* 0x0000000000007941 */ /* 0x000fea0003800000 */
.L_x_474:
[----:B------:R-:W-:Y:S01]  /*ff90*/  PRMT R0, R0, 0x9910, RZ ;  /* 0x0000991000007816 */ /* 0x000fe200000000ff */
[----:B------:R-:W-:Y:S01]  /*ffa0*/  BSSY B1, `(.L_x_476) ;  /* 0x000033f000017945 */ /* 0x000fe20003800000 */
[----:B------:R-:W-:Y:S02]  /*ffb0*/  IMAD.MOV.U32 R86, RZ, RZ, R232 ;  /* 0x000000ffff567224 */ /* 0x000fe400078e00e8 */
[----:B------:R-:W-:-:S13]  /*ffc0*/  ISETP.NE.AND P0, PT, R0, RZ, PT ;  /* 0x000000ff0000720c */ /* 0x000fda0003f05270 */
[----:B------:R-:W-:Y:S05]  /*ffd0*/  @!P0 BRA `(.L_x_477) ;  /* 0x0000271000008947 */ /* 0x000fea0003800000 */
[----:B------:R-:W2:Y:S04]  /*ffe0*/  LDL R12, [R1+0x14] ;  /* 0x00001400010c7983 */ /* 0x000ea80000100800 */
[----:B------:R-:W3:Y:S04]  /*fff0*/  LDL R11, [R1+0x18] ;  /* 0x00001800010b7983 */ /* 0x000ee80000100800 */
[----:B------:R-:W4:Y:S04]  /*10000*/  LDL R8, [R1+0x20] ;  /* 0x0000200001087983 */ /* 0x000f280000100800 */
[----:B------:R-:W4:Y:S04]  /*10010*/  LDL R10, [R1+0x1c] ;  /* 0x00001c00010a7983 */ /* 0x000f280000100800 */
[----:B------:R-:W4:Y:S04]  /*10020*/  LDL R7, [R1+0x30] ;  /* 0x0000300001077983 */ /* 0x000f280000100800 */
[----:B------:R-:W4:Y:S04]  /*10030*/  LDL R6, [R1+0x28] ;  /* 0x0000280001067983 */ /* 0x000f280000100800 */
[----:B-1----:R-:W4:Y:S04]  /*10040*/  LDL R5, [R1+0x2c] ;  /* 0x00002c0001057983 */ /* 0x002f280000100800 */
[----:B------:R-:W4:Y:S01]  /*10050*/  LDL R9, [R1+0x24] ;  /* 0x0000240001097983 */ /* 0x000f220000100800 */
[----:B------:R-:W-:Y:S01]  /*10060*/  WARPSYNC 0xffffffff ;  /* 0xffffffff00007948 */ /* 0x000fe20003800000 */
[----:B------:R-:W-:-:S02]  /*10070*/  F2FP.BF16.PACK_AB R0, R147, R146 ;  /* 0x000000929300723e */ /* 0x000fc400000010ff */
[----:B------:R-:W-:Y:S01]  /*10080*/  BAR.SYNC.DEFER_BLOCKING 0x1, 0x100 ;  /* 0x0044000000007b1d */ /* 0x000fe20000010000 */
[----:B------:R-:W-:Y:S02]  /*10090*/  F2FP.BF16.PACK_AB R2, R159, R158 ;  /* 0x0000009e9f02723e */ /* 0x000fe400000010ff */
[----:B------:R-:W-:Y:S02]  /*100a0*/  F2FP.BF16.PACK_AB R3, R125, R124 ;  /* 0x0000007c7d03723e */ /* 0x000fe400000010ff */
[----:B------:R-:W-:Y:S02]  /*100b0*/  F2FP.BF16.PACK_AB R4, R149, R148 ;  /* 0x000000949504723e */ /* 0x000fe400000010ff */
[----:B------:R-:W-:Y:S02]  /*100c0*/  ISETP.NE.U32.AND P2, PT, RZ, c[0x0][0x508], PT ;  /* 0x00014200ff007a0c */ /* 0x000fe40003f45070 */
[----:B------:R-:W-:Y:S02]  /*100d0*/  ISETP.NE.U32.AND P1, PT, RZ, c[0x0][0x500], PT ;  /* 0x00014000ff007a0c */ /* 0x000fe40003f25070 */
[----:B------:R-:W-:-:S02]  /*100e0*/  ISETP.NE.AND.EX P2, PT, RZ, c[0x0][0x50c], PT, P2 ;  /* 0x00014300ff007a0c */ /* 0x000fc40003f45320 */
[----:B------:R-:W-:Y:S01]  /*100f0*/  ISETP.NE.AND.EX P1, PT, RZ, c[0x0][0x504], PT, P1 ;  /* 0x00014100ff007a0c */ /* 0x000fe20003f25310 */
[----:B--2---:R1:W-:Y:S04]  /*10100*/  STS [R12], R0 ;  /* 0x000000000c007388 */ /* 0x0043e80000000800 */
[----:B------:R2:W-:Y:S04]  /*10110*/  STS [R12+0x400], R2 ;  /* 0x000400020c007388 */ /* 0x0005e80000000800 */
[----:B---3--:R3:W-:Y:S01]  /*10120*/  STS [R11], R3 ;  /* 0x000000030b007388 */ /* 0x0087e20000000800 */
[----:B-1----:R-:W-:-:S02]  /*10130*/  F2FP.BF16.PACK_AB R0, R153, R152 ;  /* 0x000000989900723e */ /* 0x002fc400000010ff */
[----:B--2---:R-:W-:-:S03]  /*10140*/  F2FP.BF16.PACK_AB R2, R101, R100 ;  /* 0x000000646502723e */ /* 0x004fc600000010ff */
[----:B------:R1:W-:Y:S01]  /*10150*/  STS [R11+0x400], R0 ;  /* 0x000400000b007388 */ /* 0x0003e20000000800 */
[----:B---3--:R-:W-:-:S03]  /*10160*/  F2FP.BF16.PACK_AB R3, R131, R130 ;  /* 0x000000828303723e */ /* 0x008fc600000010ff */
[----:B----4-:R2:W-:Y:S04]  /*10170*/  STS [R8], R2 ;  /* 0x0000000208007388 */ /* 0x0105e80000000800 */
[----:B------:R3:W-:Y:S01]  /*10180*/  STS [R8+0x400], R3 ;  /* 0x0004000308007388 */ /* 0x0007e20000000800 */
[----:B-1----:R-:W-:Y:S02]  /*10190*/  F2FP.BF16.PACK_AB R0, R105, R104 ;  /* 0x000000686900723e */ /* 0x002fe400000010ff */
[----:B--2---:R-:W-:-:S03]  /*101a0*/  F2FP.BF16.PACK_AB R2, R93, R92 ;  /* 0x0000005c5d02723e */ /* 0x004fc600000010ff */
[----:B------:R1:W-:Y:S01]  /*101b0*/  STS [R10], R0 ;  /* 0x000000000a007388 */ /* 0x0003e20000000800 */
[----:B---3--:R-:W-:-:S03]  /*101c0*/  F2FP.BF16.PACK_AB R3, R109, R108 ;  /* 0x0000006c6d03723e */ /* 0x008fc600000010ff */
[----:B------:R2:W-:Y:S04]  /*101d0*/  STS [R10+0x400], R2 ;  /* 0x000400020a007388 */ /* 0x0005e80000000800 */
[----:B------:R3:W-:Y:S01]  /*101e0*/  STS [R7], R3 ;  /* 0x0000000307007388 */ /* 0x0007e20000000800 */
[----:B-1----:R-:W-:Y:S02]  /*101f0*/  F2FP.BF16.PACK_AB R0, R85, R84 ;  /* 0x000000545500723e */ /* 0x002fe400000010ff */
[----:B--2---:R-:W-:-:S03]  /*10200*/  F2FP.BF16.PACK_AB R2, R113, R112 ;  /* 0x000000707102723e */ /* 0x004fc600000010ff */
[----:B------:R1:W-:Y:S01]  /*10210*/  STS [R7+0x400], R0 ;  /* 0x0004000007007388 */ /* 0x0003e20000000800 */
[----:B---3--:R-:W-:-:S03]  /*10220*/  F2FP.BF16.PACK_AB R3, R65, R64 ;  /* 0x000000404103723e */ /* 0x008fc600000010ff */
[----:B------:R2:W-:Y:S04]  /*10230*/  STS [R6], R2 ;  /* 0x0000000206007388 */ /* 0x0005e80000000800 */
        /* <DEDUP_REMOVED lines=11> */
[----:B------:R2:W-:Y:S04]  /*102f0*/  STS [R12+0x4000], R2 ;  /* 0x004000020c007388 */ /* 0x0005e80000000800 */
[----:B------:R3:W-:Y:S01]  /*10300*/  STS [R12+0x4400], R3 ;  /* 0x004400030c007388 */ /* 0x0007e20000000800 */
        /* <DEDUP_REMOVED lines=35> */
[----:B------:R3:W-:Y:S04]  /*10540*/  STS [R11+0x8400], R4 ;  /* 0x008400040b007388 */ /* 0x0007e80000000800 */
[----:B------:R4:W-:Y:S01]  /*10550*/  STS [R8+0x8000], R2 ;  /* 0x0080000208007388 */ /* 0x0009e20000000800 */
[----:B-1----:R-:W-:Y:S02]  /*10560*/  F2FP.BF16.PACK_AB R0, R67, R66 ;  /* 0x000000424300723e */ /* 0x002fe400000010ff */
[----:B--2---:R-:W-:-:S03]  /*10570*/  F2FP.BF16.PACK_AB R3, R83, R82 ;  /* 0x000000525303723e */ /* 0x004fc600000010ff */
[----:B------:R1:W-:Y:S01]  /*10580*/  STS [R8+0x8400], R0 ;  /* 0x0084000008007388 */ /* 0x0003e20000000800 */
[----:B---3--:R-:W-:Y:S02]  /*10590*/  F2FP.BF16.PACK_AB R4, R77, R76 ;  /* 0x0000004c4d04723e */ /* 0x008fe400000010ff */
[----:B----4-:R-:W-:-:S03]  /*105a0*/  F2FP.BF16.PACK_AB R2, R151, R150 ;  /* 0x000000969702723e */ /* 0x010fc600000010ff */
[----:B------:R2:W-:Y:S04]  /*105b0*/  STS [R10+0x8000], R4 ;  /* 0x008000040a007388 */ /* 0x0005e80000000800 */
[----:B------:R3:W-:Y:S04]  /*105c0*/  STS [R10+0x8400], R3 ;  /* 0x008400030a007388 */ /* 0x0007e80000000800 */
[----:B------:R3:W-:Y:S01]  /*105d0*/  STS [R7+0x8000], R2 ;  /* 0x0080000207007388 */ /* 0x0007e20000000800 */
[----:B-1----:R-:W-:-:S03]  /*105e0*/  F2FP.BF16.PACK_AB R0, R79, R78 ;  /* 0x0000004e4f00723e */ /* 0x002fc600000010ff */
[----:B------:R-:W4:Y:S01]  /*105f0*/  LDL.LU R8, [R1+0xc] ;  /* 0x00000c0001087983 */ /* 0x000f220000300800 */
[----:B------:R-:W-:-:S03]  /*10600*/  IMAD.MOV.U32 R12, RZ, RZ, c[0x0][0x388] ;  /* 0x0000e200ff0c7624 */ /* 0x000fc600078e00ff */
[----:B------:R1:W-:Y:S01]  /*10610*/  STS [R7+0x8400], R0 ;  /* 0x0084000007007388 */ /* 0x0003e20000000800 */
[----:B--2---:R-:W-:Y:S02]  /*10620*/  F2FP.BF16.PACK_AB R4, R89, R88 ;  /* 0x000000585904723e */ /* 0x004fe400000010ff */
[----:B---3--:R-:W-:-:S03]  /*10630*/  F2FP.BF16.PACK_AB R3, R71, R70 ;  /* 0x000000464703723e */ /* 0x008fc600000010ff */
[----:B------:R2:W-:Y:S01]  /*10640*/  STS [R6+0x8000], R4 ;  /* 0x0080000406007388 */ /* 0x0005e20000000800 */
[----:B------:R-:W-:-:S03]  /*10650*/  F2FP.BF16.PACK_AB R2, R81, R80 ;  /* 0x000000505102723e */ /* 0x000fc600000010ff */
[----:B------:R3:W-:Y:S04]  /*10660*/  STS [R6+0x8400], R3 ;  /* 0x0084000306007388 */ /* 0x0007e80000000800 */
[----:B------:R3:W-:Y:S01]  /*10670*/  STS [R5+0x8000], R2 ;  /* 0x0080000205007388 */ /* 0x0007e20000000800 */
[----:B-1----:R-:W-:-:S05]  /*10680*/  F2FP.BF16.PACK_AB R0, R59, R58 ;  /* 0x0000003a3b00723e */ /* 0x002fca00000010ff */
[----:B------:R1:W-:Y:S01]  /*10690*/  STS [R5+0x8400], R0 ;  /* 0x0084000005007388 */ /* 0x0003e20000000800 */
[----:B--2---:R-:W-:Y:S01]  /*106a0*/  IMAD.MOV.U32 R4, RZ, RZ, 0x4 ;  /* 0x00000004ff047424 */ /* 0x004fe200078e00ff */
[----:B---3--:R-:W-:-:S03]  /*106b0*/  F2FP.BF16.PACK_AB R3, R61, R60 ;  /* 0x0000003c3d03723e */ /* 0x008fc600000010ff */
[----:B------:R-:W-:Y:S02]  /*106c0*/  @P2 IMAD.WIDE R6, R235, R4, c[0x0][0x508] ;  /* 0x00014200eb062625 */ /* 0x000fe400078e0204 */
[----:B------:R-:W-:Y:S02]  /*106d0*/  STS [R9+0x8000], R3 ;  /* 0x0080000309007388 */ /* 0x000fe40000000800 */
[----:B------:R-:W-:Y:S01]  /*106e0*/  IMAD.MOV.U32 R2, RZ, RZ, RZ ;  /* 0x000000ffff027224 */ /* 0x000fe200078e00ff */
[----:B-1----:R-:W-:Y:S01]  /*106f0*/  F2FP.BF16.PACK_AB R0, R57, R56 ;  /* 0x000000383900723e */ /* 0x002fe200000010ff */
[----:B------:R-:W-:-:S04]  /*10700*/  IMAD.WIDE R4, R235, R4, c[0x0][0x500] ;  /* 0x00014000eb047625 */ /* 0x000fc800078e0204 */
[----:B------:R1:W-:Y:S04]  /*10710*/  STS [R9+0x8400], R0 ;  /* 0x0084000009007388 */ /* 0x0003e80000000800 */
[----:B------:R-:W-:Y:S06]  /*10720*/  BAR.SYNC.DEFER_BLOCKING 0x1, 0x100 ;  /* 0x0044000000007b1d */ /* 0x000fec0000010000 */
[----:B------:R2:W5:Y:S04]  /*10730*/  @P2 LDG.E R12, [R6.64] ;  /* 0x00000006060c2981 */ /* 0x000568000c1e1900 */
[----:B------:R2:W5:Y:S01]  /*10740*/  @P1 LDG.E R2, [R4.64] ;  /* 0x0000000604021981 */ /* 0x000562000c1e1900 */
[----:B----4-:R-:W-:-:S04]  /*10750*/  ISETP.NE.AND P0, PT, R8, RZ, PT ;  /* 0x000000ff0800720c */ /* 0x010fc80003f05270 */
[----:B-1----:R-:W-:Y:S01]  /*10760*/  SEL R0, R8, c[0x0][0x3d4], P0 ;  /* 0x0000f50008007a07 */ /* 0x002fe20000000000 */
[----:B------:R-:W-:Y:S05]  /*10770*/  @P2 BRA `(.L_x_478) ;  /* 0x0000004000002947 */ /* 0x000fea0003800000 */
[----:B--2---:R-:W-:Y:S05]  /*10780*/  @!P1 BRA `(.L_x_478) ;  /* 0x0000003000009947 */ /* 0x004fea0003800000 */
[----:B-----5:R1:W2:Y:S04]  /*10790*/  LDG.E R12, [R4.64] ;  /* 0x00000006040c7981 */ /* 0x0202a8000c1e1900 */
[----:B-1----:R-:W2:Y:S02]  /*107a0*/  LDG.E R4, [R4.64+0x4] ;  /* 0x0000040604047981 */ /* 0x002ea4000c1e1900 */
[----:B--2---:R-:W-:Y:S02]  /*107b0*/  IADD3 R12, -R12, R4, RZ ;  /* 0x000000040c0c7210 */ /* 0x004fe40007ffe1ff */
.L_x_478:
[----:B--2---:R-:W2:Y:S01]  /*107c0*/  LDL R13, [R1+0x10] ;  /* 0x00001000010d7983 */ /* 0x004ea20000100800 */
[----:B------:R-:W-:Y:S01]  /*107d0*/  IMAD.MOV.U32 R10, RZ, RZ, 0x368 ;  /* 0x00000368ff0a7424 */ /* 0x000fe200078e00ff */
[----:B------:R-:W-:Y:S01]  /*107e0*/  ISETP.GT.AND P3, PT, R0, 0x1, PT ;  /* 0x000000010000780c */ /* 0x000fe20003f64270 */
[----:B------:R-:W-:Y:S01]  /*107f0*/  IMAD.MOV.U32 R0, RZ, RZ, c[0x0][0x4e8] ;  /* 0x00013a00ff007624 */ /* 0x000fe200078e00ff */
[----:B------:R-:W3:Y:S01]  /*10800*/  LDL R22, [R1+0x3c] ;  /* 0x00003c0001167983 */ /* 0x000ee20000100800 */
[----:B------:R-:W-:Y:S01]  /*10810*/  ISETP.NE.U32.AND P0, PT, RZ, c[0x0][0x500], PT ;  /* 0x00014000ff007a0c */ /* 0x000fe20003f05070 */
[----:B------:R-:W-:Y:S01]  /*10820*/  IMAD.IADD R3, R237, 0x1, R228 ;  /* 0x00000001ed037824 */ /* 0x000fe200078e02e4 */
[----:B------:R-:W-:-:S02]  /*10830*/  SEL R10, R10, 0x328, P3 ;  /* 0x000003280a0a7807 */ /* 0x000fc40001800000 */
[----:B------:R-:W-:Y:S02]  /*10840*/  ISETP.NE.AND.EX P0, PT, RZ, c[0x0][0x504], PT, P0 ;  /* 0x00014100ff007a0c */ /* 0x000fe40003f05300 */
[----:B------:R-:W1:Y:S01]  /*10850*/  LDC.64 R6, c[0x0][R10+0x170] ;  /* 0x00005c000a067b82 */ /* 0x000e620000000a00 */
[----:B------:R-:W-:Y:S02]  /*10860*/  ISETP.NE.AND P2, PT, R0, 0x1, PT ;  /* 0x000000010000780c */ /* 0x000fe40003f45270 */
[----:B------:R-:W-:Y:S02]  /*10870*/  SHF.R.S32.HI R4, RZ, 0x1f, R235 ;  /* 0x0000001fff047819 */ /* 0x000fe400000114eb */
[----:B------:R-:W-:Y:S02]  /*10880*/  SEL R0, R235, RZ, !P0 ;  /* 0x000000ffeb007207 */ /* 0x000fe40004000000 */
[----:B------:R-:W-:Y:S01]  /*10890*/  SEL R5, R4, RZ, !P0 ;  /* 0x000000ff04057207 */ /* 0x000fe20004000000 */
[----:B------:R4:W4:Y:S08]  /*108a0*/  LDC.64 R14, c[0x0][R10+0x168] ;  /* 0x00005a000a0e7b82 */ /* 0x0009300000000a00 */
[----:B------:R4:W2:Y:S08]  /*108b0*/  LDC.64 R18, c[0x0][R10+0x178] ;  /* 0x00005e000a127b82 */ /* 0x0008b00000000a00 */
[----:B------:R4:W2:Y:S01]  /*108c0*/  LDC.64 R16, c[0x0][R10+0x160] ;  /* 0x000058000a107b82 */ /* 0x0008a20000000a00 */
[----:B------:R-:W4:Y:S01]  /*108d0*/  S2R R23, SR_TID.X ;  /* 0x0000000000177919 */ /* 0x000f220000002100 */
[----:B-1----:R-:W-:-:S04]  /*108e0*/  IMAD R4, R7, R0, RZ ;  /* 0x0000000007047224 */ /* 0x002fc800078e02ff */
[----:B----4-:R-:W-:Y:S02]  /*108f0*/  IMAD R10, R6, R5, R4 ;  /* 0x00000005060a7224 */ /* 0x010fe400078e0204 */
[----:B------:R-:W-:-:S04]  /*10900*/  @P2 IMAD.HI.U32 R5, R3, c[0x0][0x4ec], RZ ;  /* 0x00013b0003052a27 */ /* 0x000fc800078e00ff */
[----:B------:R-:W-:Y:S01]  /*10910*/  IMAD.MOV.U32 R4, RZ, RZ, R3 ;  /* 0x000000ffff047224 */ /* 0x000fe200078e0003 */
[----:B------:R-:W-:Y:S01]  /*10920*/  @P2 SHF.R.U32.HI R4, RZ, c[0x0][0x4f0], R5 ;  /* 0x00013c00ff042a19 */ /* 0x000fe20000011605 */
[----:B------:R-:W-:-:S04]  /*10930*/  IMAD.WIDE.U32 R6, R6, R0, RZ ;  /* 0x0000000006067225 */ /* 0x000fc800078e00ff */
[----:B------:R-:W-:-:S04]  /*10940*/  IMAD.WIDE.U32 R8, R14, R242, RZ ;  /* 0x000000f20e087225 */ /* 0x000fc800078e00ff */
[----:B------:R-:W-:Y:S01]  /*10950*/  IMAD R11, R15, R242, RZ ;  /* 0x000000f20f0b7224 */ /* 0x000fe200078e02ff */
[--C-:B-----5:R-:W-:Y:S02]  /*10960*/  IADD3 R14, P1, P0, R6, R8, R2.reuse ;  /* 0x00000008060e7210 */ /* 0x120fe4000783e002 */
[----:B------:R-:W-:Y:S02]  /*10970*/  SHF.R.S32.HI R6, RZ, 0x1f, R2 ;  /* 0x0000001fff067819 */ /* 0x000fe40000011402 */
[----:B------:R-:W-:-:S04]  /*10980*/  SHF.R.S32.HI R15, RZ, 0x1f, R23 ;  /* 0x0000001fff0f7819 */ /* 0x000fc80000011417 */
[----:B------:R-:W-:-:S04]  /*10990*/  LEA.HI R15, R15, R23, RZ, 0x5 ;  /* 0x000000170f0f7211 */ /* 0x000fc800078f28ff */
[----:B------:R-:W-:-:S05]  /*109a0*/  LOP3.LUT R15, R15, 0xffffffe0, RZ, 0xc0, !PT ;  /* 0xffffffe00f0f7812 */ /* 0x000fca00078ec0ff */
[----:B------:R-:W-:Y:S01]  /*109b0*/  IMAD.IADD R15, R23, 0x1, -R15 ;  /* 0x00000001170f7824 */ /* 0x000fe200078e0a0f */
[----:B--2---:R-:W-:Y:S01]  /*109c0*/  SEL R5, R13, RZ, P3 ;  /* 0x000000ff0d057207 */ /* 0x004fe20001800000 */
[----:B------:R-:W-:Y:S02]  /*109d0*/  IMAD.IADD R13, R7, 0x1, R10 ;  /* 0x00000001070d7824 */ /* 0x000fe400078e020a */
[----:B------:R-:W-:Y:S02]  /*109e0*/  IMAD.IADD R7, R9, 0x1, R11 ;  /* 0x0000000109077824 */ /* 0x000fe400078e020b */
[----:B------:R-:W-:Y:S02]  /*109f0*/  IMAD.MOV R10, RZ, RZ, -R4 ;  /* 0x000000ffff0a7224 */ /* 0x000fe400078e0a04 */
[-C--:B------:R-:W-:Y:S02]  /*10a00*/  IMAD R11, R19, R5.reuse, RZ ;  /* 0x00000005130b7224 */ /* 0x080fe400078e02ff */
[----:B------:R-:W-:Y:S01]  /*10a10*/  IMAD.WIDE.U32 R8, R18, R5, RZ ;  /* 0x0000000512087225 */ /* 0x000fe200078e00ff */
[----:B------:R-:W-:-:S03]  /*10a20*/  IADD3.X R13, R13, R7, R6, P1, P0 ;  /* 0x000000070d0d7210 */ /* 0x000fc60000fe0406 */
[----:B------:R-:W-:Y:S01]  /*10a30*/  IMAD R5, R10, c[0x0][0x4e8], R3 ;  /* 0x00013a000a057a24 */ /* 0x000fe200078e0203 */
[----:B------:R-:W-:Y:S01]  /*10a40*/  IADD3 R8, P1, P0, R4, R14, R8 ;  /* 0x0000000e04087210 */ /* 0x000fe2000783e008 */
[----:B------:R-:W-:Y:S01]  /*10a50*/  IMAD.IADD R11, R9, 0x1, R11 ;  /* 0x00000001090b7824 */ /* 0x000fe200078e020b */
[----:B------:R-:W-:Y:S01]  /*10a60*/  SHF.R.S32.HI R7, RZ, 0x1f, R4 ;  /* 0x0000001fff077819 */ /* 0x000fe20000011404 */
[----:B------:R-:W-:Y:S01]  /*10a70*/  IMAD R4, R17, R5, RZ ;  /* 0x0000000511047224 */ /* 0x000fe200078e02ff */
[----:B------:R-:W-:Y:S02]  /*10a80*/  SHF.R.S32.HI R10, RZ, 0x1f, R5 ;  /* 0x0000001fff0a7819 */ /* 0x000fe40000011405 */
[----:B------:R-:W-:Y:S01]  /*10a90*/  IADD3.X R9, R7, R13, R11, P1, P0 ;  /* 0x0000000d07097210 */ /* 0x000fe20000fe040b */
[----:B------:R-:W-:Y:S02]  /*10aa0*/  IMAD.MOV.U32 R11, RZ, RZ, c[0x0][0x4a8] ;  /* 0x00012a00ff0b7624 */ /* 0x000fe400078e00ff */
[----:B------:R-:W-:-:S02]  /*10ab0*/  IMAD R7, R16, R10, R4 ;  /* 0x0000000a10077224 */ /* 0x000fc400078e0204 */
[----:B------:R-:W-:Y:S01]  /*10ac0*/  IMAD.WIDE.U32 R4, R16, R5, R8 ;  /* 0x0000000510047225 */ /* 0x000fe200078e0008 */
[----:B------:R-:W-:-:S03]  /*10ad0*/  SEL R8, R11, c[0x0][0x450], P3 ;  /* 0x000114000b087a07 */ /* 0x000fc60001800000 */
[----:B------:R-:W-:Y:S01]  /*10ae0*/  IMAD.MOV.U32 R9, RZ, RZ, c[0x0][0x4ac] ;  /* 0x00012b00ff097624 */ /* 0x000fe200078e00ff */
[----:B------:R-:W-:Y:S01]  /*10af0*/  LEA R8, P0, R4, R8, 0x2 ;  /* 0x0000000804087211 */ /* 0x000fe200078010ff */
[----:B------:R-:W-:-:S03]  /*10b00*/  IMAD.IADD R5, R5, 0x1, R7 ;  /* 0x0000000105057824 */ /* 0x000fc600078e0207 */
[----:B------:R-:W-:-:S04]  /*10b10*/  SEL R9, R9, c[0x0][0x454], P3 ;  /* 0x0001150009097a07 */ /* 0x000fc80001800000 */
[----:B------:R-:W-:Y:S01]  /*10b20*/  LEA.HI.X R4, R4, R9, R5, 0x2, P0 ;  /* 0x0000000904047211 */ /* 0x000fe200000f1405 */
[----:B------:R-:W-:Y:S01]  /*10b30*/  SHFL.IDX PT, R10, R8, RZ, 0x1c1f ;  /* 0x001c1fff080a7589 */ /* 0x000fe200000e0000 */
[----:B---3--:R-:W-:-:S03]  /*10b40*/  IMAD.IADD R5, R22, 0x1, R228 ;  /* 0x0000000116057824 */ /* 0x008fc600078e02e4 */
[----:B------:R-:W1:Y:S04]  /*10b50*/  SHFL.IDX PT, R11, R4, RZ, 0x1c1f ;  /* 0x001c1fff040b7589 */ /* 0x000e6800000e0000 */
[----:B------:R-:W-:Y:S04]  /*10b60*/  SHFL.IDX PT, R8, R8, 0x1, 0x1c1f ;  /* 0x003c1f0008087f89 */ /* 0x000fe800000e0000 */
[----:B------:R2:W3:Y:S01]  /*10b70*/  SHFL.IDX PT, R9, R4, 0x1, 0x1c1f ;  /* 0x003c1f0004097f89 */ /* 0x0004e200000e0000 */
[----:B------:R-:W-:Y:S02]  /*10b80*/  LOP3.LUT P0, RZ, R15, 0x3, RZ, 0xc0, !PT ;  /* 0x000000030fff7812 */ /* 0x000fe4000780c0ff */
[----:B------:R-:W-:Y:S01]  /*10b90*/  IADD3 R7, R5, 0x8, RZ ;  /* 0x0000000805077810 */ /* 0x000fe20007ffe0ff */
[----:B--2---:R-:W-:-:S05]  /*10ba0*/  IMAD R4, R12, c[0x0][0x4e8], RZ ;  /* 0x00013a000c047a24 */ /* 0x004fca00078e02ff */
[-C--:B------:R-:W-:Y:S02]  /*10bb0*/  ISETP.GE.OR P1, PT, R5, R4.reuse, P0 ;  /* 0x000000040500720c */ /* 0x080fe40000726670 */
[----:B------:R-:W-:-:S11]  /*10bc0*/  ISETP.GE.OR P0, PT, R7, R4, P0 ;  /* 0x000000040700720c */ /* 0x000fd60000706670 */
[----:B-1----:R1:W-:Y:S01]  /*10bd0*/  @!P1 ST.E [R10.64], R21 ;  /* 0x000000150a009985 */ /* 0x0023e2000c101906 */
[----:B------:R-:W-:-:S03]  /*10be0*/  ISETP.GE.AND P1, PT, R5, R4, PT ;  /* 0x000000040500720c */ /* 0x000fc60003f26270 */
[----:B---3--:R1:W-:Y:S01]  /*10bf0*/  @!P0 ST.E [R8.64], R20 ;  /* 0x0000001408008985 */ /* 0x0083e2000c101906 */
[----:B------:R-:W-:Y:S01]  /*10c00*/  ISETP.GE.AND P0, PT, R7, R4, PT ;  /* 0x000000040700720c */ /* 0x000fe20003f06270 */
[----:B------:R-:W-:Y:S05]  /*10c10*/  @P3 BRA `(.L_x_479) ;  /* 0x0000089000003947 */ /* 0x000fea0003800000 */
[----:B------:R-:W2:Y:S01]  /*10c20*/  LDL R15, [R1+0x34] ;  /* 0x00003400010f7983 */ /* 0x000ea20000100800 */
[----:B------:R-:W-:Y:S01]  /*10c30*/  IMAD R3, R6, c[0x0][0x3a0], RZ ;  /* 0x0000e80006037a24 */ /* 0x000fe200078e02ff */
[----:B-1----:R-:W-:Y:S01]  /*10c40*/  SHF.R.S32.HI R8, RZ, 0x1f, R0 ;  /* 0x0000001fff087819 */ /* 0x002fe20000011400 */
[C---:B------:R-:W-:Y:S01]  /*10c50*/  IMAD.WIDE.U32 R6, R2.reuse, c[0x0][0x3a0], RZ ;  /* 0x0000e80002067a25 */ /* 0x040fe200078e00ff */
[----:B------:R1:W3:Y:S03]  /*10c60*/  LDS.128 R24, [R205+0x80] ;  /* 0x00008000cd187984 */ /* 0x0002e60000000c00 */
[----:B------:R-:W-:Y:S01]  /*10c70*/  IMAD R2, R2, c[0x0][0x3a4], R3 ;  /* 0x0000e90002027a24 */ /* 0x000fe200078e0203 */
[----:B------:R1:W4:Y:S04]  /*10c80*/  LDS.128 R36, [R205+0x1080] ;  /* 0x00108000cd247984 */ /* 0x0003280000000c00 */
[----:B------:R-:W-:Y:S01]  /*10c90*/  IADD3 R3, R7, R2, RZ ;  /* 0x0000000207037210 */ /* 0x000fe20007ffe0ff */
[----:B------:R1:W1:Y:S01]  /*10ca0*/  LDS.128 R48, [R205+0x2080] ;  /* 0x00208000cd307984 */ /* 0x0002620000000c00 */
[----:B------:R-:W-:-:S03]  /*10cb0*/  MOV R2, R6 ;  /* 0x0000000600027202 */ /* 0x000fc60000000f00 */
[----:B------:R1:W1:Y:S02]  /*10cc0*/  LDS.128 R56, [R205+0x3080] ;  /* 0x00308000cd387984 */ /* 0x0002640000000c00 */
[----:B------:R-:W-:Y:S02]  /*10cd0*/  IMAD.WIDE.U32 R6, R242, c[0x0][0x3e8], R2 ;  /* 0x0000fa00f2067a25 */ /* 0x000fe400078e0002 */
[----:B------:R1:W1:Y:S02]  /*10ce0*/  LDS.128 R20, [R205+0x4080] ;  /* 0x00408000cd147984 */ /* 0x0002640000000c00 */
[----:B------:R-:W-:Y:S02]  /*10cf0*/  IMAD R3, R8, c[0x0][0x3f0], RZ ;  /* 0x0000fc0008037a24 */ /* 0x000fe400078e02ff */
[----:B------:R1:W1:Y:S01]  /*10d00*/  LDS.128 R32, [R205+0x5080] ;  /* 0x00508000cd207984 */ /* 0x0002620000000c00 */
[----:B------:R-:W-:-:S03]  /*10d10*/  IMAD R7, R242, c[0x0][0x3ec], R7 ;  /* 0x0000fb00f2077a24 */ /* 0x000fc600078e0207 */
[----:B------:R1:W1:Y:S01]  /*10d20*/  LDS.128 R44, [R205+0x6080] ;  /* 0x00608000cd2c7984 */ /* 0x0002620000000c00 */
[----:B------:R-:W-:-:S03]  /*10d30*/  IMAD.WIDE.U32 R6, R0, c[0x0][0x3f0], R6 ;  /* 0x0000fc0000067a25 */ /* 0x000fc600078e0006 */
[----:B------:R1:W1:Y:S04]  /*10d40*/  LDS.128 R52, [R205+0x7080] ;  /* 0x00708000cd347984 */ /* 0x0002680000000c00 */
[----:B------:R1:W1:Y:S04]  /*10d50*/  LDS.128 R16, [R205+0x8080] ;  /* 0x00808000cd107984 */ /* 0x0002680000000c00 */
[----:B------:R1:W1:Y:S04]  /*10d60*/  LDS.128 R28, [R205+0x9080] ;  /* 0x00908000cd1c7984 */ /* 0x0002680000000c00 */
[----:B------:R1:W1:Y:S04]  /*10d70*/  LDS.128 R40, [R205+0xa080] ;  /* 0x00a08000cd287984 */ /* 0x0002680000000c00 */
[----:B------:R1:W1:Y:S04]  /*10d80*/  LDS.128 R60, [R205+0xb080] ;  /* 0x00b08000cd3c7984 */ /* 0x0002680000000c00 */
[----:B------:R-:W5:Y:S02]  /*10d90*/  S2R R10, SR_TID.X ;  /* 0x00000000000a7919 */ /* 0x000f640000002100 */
[----:B-----5:R-:W-:-:S04]  /*10da0*/  SHF.R.S32.HI R9, RZ, 0x1f, R10 ;  /* 0x0000001fff097819 */ /* 0x020fc8000001140a */
[----:B------:R-:W-:-:S04]  /*10db0*/  LEA.HI R9, R9, R10, RZ, 0x3 ;  /* 0x0000000a09097211 */ /* 0x000fc800078f18ff */
[----:B------:R-:W-:-:S04]  /*10dc0*/  SHF.R.S32.HI R9, RZ, 0x3, R9 ;  /* 0x00000003ff097819 */ /* 0x000fc80000011409 */
[-C--:B------:R-:W-:Y:S02]  /*10dd0*/  IADD3 R11, R9, R228.reuse, RZ ;  /* 0x000000e4090b7210 */ /* 0x080fe40007ffe0ff */
[----:B--2---:R-:W-:-:S04]  /*10de0*/  IADD3 R5, R15, R228, RZ ;  /* 0x000000e40f057210 */ /* 0x004fc80007ffe0ff */
[----:B------:R-:W-:Y:S01]  /*10df0*/  MOV R2, R5 ;  /* 0x0000000500027202 */ /* 0x000fe20000000f00 */
[----:B------:R-:W-:-:S05]  /*10e00*/  @P2 IMAD.HI.U32 R8, R5, c[0x0][0x4ec], RZ ;  /* 0x00013b0005082a27 */ /* 0x000fca00078e00ff */
[----:B------:R-:W-:Y:S01]  /*10e10*/  @P2 SHF.R.U32.HI R2, RZ, c[0x0][0x4f0], R8 ;  /* 0x00013c00ff022a19 */ /* 0x000fe20000011608 */
[----:B------:R-:W-:-:S03]  /*10e20*/  IMAD R8, R0, c[0x0][0x3f4], R3 ;  /* 0x0000fd0000087a24 */ /* 0x000fc600078e0203 */
[----:B------:R-:W-:Y:S02]  /*10e30*/  SHF.R.S32.HI R3, RZ, 0x1f, R2 ;  /* 0x0000001fff037819 */ /* 0x000fe40000011402 */
[----:B------:R-:W-:Y:S02]  /*10e40*/  IADD3 R0, -R2, RZ, RZ ;  /* 0x000000ff02007210 */ /* 0x000fe40007ffe1ff */
[----:B------:R-:W-:Y:S01]  /*10e50*/  IADD3 R7, R7, R8, RZ ;  /* 0x0000000807077210 */ /* 0x000fe20007ffe0ff */
[----:B------:R-:W-:Y:S02]  /*10e60*/  IMAD R3, R3, c[0x0][0x3e0], RZ ;  /* 0x0000f80003037a24 */ /* 0x000fe400078e02ff */
        /* <DEDUP_REMOVED lines=12> */
[----:B-1-34-:R1:W2:Y:S02]  /*10f30*/  SHFL.IDX PT, R10, R12, RZ, 0x181f ;  /* 0x00181fff0c0a7589 */ /* 0x01a2a400000e0000 */
.L_x_547:
[----:B------:R-:W-:Y:S05]  /*10f40*/  BRA.DIV ~URZ, `(.L_x_481) ;  /* 0x00003cf27f007947 */ /* 0x000fea000b800000 */
[----:B------:R3:W4:Y:S02]  /*10f50*/  SHFL.IDX PT, R0, R13, RZ, 0x181f ;  /* 0x00181fff0d007589 */ /* 0x00072400000e0000 */
.L_x_548:
[----:B------:R-:W-:Y:S01]  /*10f60*/  ISETP.GE.AND P0, PT, R11, R4, PT ;  /* 0x000000040b00720c */ /* 0x000fe20003f06270 */
[----:B------:R-:W-:-:S12]  /*10f70*/  BSSY B0, `(.L_x_482) ;  /* 0x0000010000007945 */ /* 0x000fd80003800000 */
[----:B------:R-:W-:Y:S05]  /*10f80*/  @P0 BRA `(.L_x_483) ;  /* 0x000000e000000947 */ /* 0x000fea0003800000 */
[----:B------:R-:W5:Y:S04]  /*10f90*/  LDL R14, [R1+0x4] ;  /* 0x00000400010e7983 */ /* 0x000f680000100800 */
[----:B---3--:R-:W3:Y:S01]  /*10fa0*/  LDL R5, [R1] ;  /* 0x0000000001057983 */ /* 0x008ee20000100800 */
[----:B------:R-:W-:Y:S02]  /*10fb0*/  ISETP.GE.AND P5, PT, R230, c[0x0][0x3c8], PT ;  /* 0x0000f200e6007a0c */ /* 0x000fe40003fa6270 */
[----:B------:R-:W-:Y:S02]  /*10fc0*/  ISETP.GE.AND P4, PT, R229, c[0x0][0x3c8], PT ;  /* 0x0000f200e5007a0c */ /* 0x000fe40003f86270 */
[----:B------:R-:W-:-:S09]  /*10fd0*/  ISETP.GE.AND P3, PT, R236, c[0x0][0x3c8], PT ;  /* 0x0000f200ec007a0c */ /* 0x000fd20003f66270 */
[-C--:B----4-:R-:W-:Y:S02]  /*10fe0*/  @!P5 LEA R8, P2, R230, R0.reuse, 0x1 ;  /* 0x00000000e608d211 */ /* 0x090fe400078408ff */
[-C--:B------:R-:W-:Y:S02]  /*10ff0*/  @!P4 LEA R6, P1, R229, R0.reuse, 0x1 ;  /* 0x00000000e506c211 */ /* 0x080fe400078208ff */
[----:B------:R-:W-:Y:S02]  /*11000*/  @!P3 LEA R2, P0, R236, R0, 0x1 ;  /* 0x00000000ec02b211 */ /* 0x000fe400078008ff */
[----:B--2---:R-:W-:-:S05]  /*11010*/  @!P5 LEA.HI.X R9, R230, R10, R231, 0x1, P2 ;  /* 0x0000000ae609d211 */ /* 0x004fca00010f0ce7 */
[----:B------:R2:W-:Y:S01]  /*11020*/  @!P5 ST.E.128 [R8.64], R24 ;  /* 0x000000180800d985 */ /* 0x0005e2000c101d06 */
[-C--:B-----5:R-:W-:Y:S02]  /*11030*/  @!P4 LEA.HI.X R7, R229, R10.reuse, R14, 0x1, P1 ;  /* 0x0000000ae507c211 */ /* 0x0a0fe400008f0c0e */
[----:B---3--:R-:W-:-:S03]  /*11040*/  @!P3 LEA.HI.X R3, R236, R10, R5, 0x1, P0 ;  /* 0x0000000aec03b211 */ /* 0x008fc600000f0c05 */
[----:B------:R2:W-:Y:S04]  /*11050*/  @!P4 ST.E.128 [R6.64], R20 ;  /* 0x000000140600c985 */ /* 0x0005e8000c101d06 */
[----:B------:R2:W-:Y:S02]  /*11060*/  @!P3 ST.E.128 [R2.64], R16 ;  /* 0x000000100200b985 */ /* 0x0005e4000c101d06 */
.L_x_483:
[----:B------:R-:W-:Y:S05]  /*11070*/  BSYNC B0 ;  /* 0x0000000000007941 */ /* 0x000fea0003800000 */
.L_x_482:
[----:B------:R-:W-:Y:S05]  /*11080*/  BRA.DIV ~URZ, `(.L_x_484) ;  /* 0x00003c127f007947 */ /* 0x000fea000b800000 */
[----:B--2---:R2:W1:Y:S04]  /*11090*/  SHFL.IDX PT, R10, R12, 0x1, 0x181f ;  /* 0x00381f000c0a7f89 */ /* 0x00446800000e0000 */
[----:B----4-:R2:W4:Y:S02]  /*110a0*/  SHFL.IDX PT, R0, R13, 0x1, 0x181f ;  /* 0x00381f000d007f89 */ /* 0x01052400000e0000 */
.L_x_549:
[----:B------:R-:W-:Y:S01]  /*110b0*/  IADD3 R2, R11, 0x20, RZ ;  /* 0x000000200b027810 */ /* 0x000fe20007ffe0ff */
[----:B------:R-:W-:Y:S03]  /*110c0*/  BSSY B0, `(.L_x_485) ;  /* 0x0000011000007945 */ /* 0x000fe60003800000 */
[----:B------:R-:W-:-:S13]  /*110d0*/  ISETP.GE.AND P0, PT, R2, R4, PT ;  /* 0x000000040200720c */ /* 0x000fda0003f06270 */
[----:B------:R-:W-:Y:S05]  /*110e0*/  @P0 BRA `(.L_x_486) ;  /* 0x000000e000000947 */ /* 0x000fea0003800000 */
[----:B------:R-:W5:Y:S04]  /*110f0*/  LDL R14, [R1+0x4] ;  /* 0x00000400010e7983 */ /* 0x000f680000100800 */
[----:B--2---:R-:W2:Y:S01]  /*11100*/  LDL R5, [R1] ;  /* 0x0000000001057983 */ /* 0x004ea20000100800 */
[----:B------:R-:W-:Y:S02]  /*11110*/  ISETP.GE.AND P2, PT, R230, c[0x0][0x3c8], PT ;  /* 0x0000f200e6007a0c */ /* 0x000fe40003f46270 */
[----:B------:R-:W-:Y:S02]  /*11120*/  ISETP.GE.AND P1, PT, R229, c[0x0][0x3c8], PT ;  /* 0x0000f200e5007a0c */ /* 0x000fe40003f26270 */
[----:B------:R-:W-:-:S09]  /*11130*/  ISETP.GE.AND P0, PT, R236, c[0x0][0x3c8], PT ;  /* 0x0000f200ec007a0c */ /* 0x000fd20003f06270 */
[-C--:B----4-:R-:W-:Y:S02]  /*11140*/  @!P2 LEA R8, P5, R230, R0.reuse, 0x1 ;  /* 0x00000000e608a211 */ /* 0x090fe400078a08ff */
[-C--:B------:R-:W-:Y:S02]  /*11150*/  @!P1 LEA R6, P4, R229, R0.reuse, 0x1 ;  /* 0x00000000e5069211 */ /* 0x080fe400078808ff */
[----:B------:R-:W-:Y:S02]  /*11160*/  @!P0 LEA R2, P3, R236, R0, 0x1 ;  /* 0x00000000ec028211 */ /* 0x000fe400078608ff */
[----:B-1----:R-:W-:-:S05]  /*11170*/  @!P2 LEA.HI.X R9, R230, R10, R231, 0x1, P5 ;  /* 0x0000000ae609a211 */ /* 0x002fca00028f0ce7 */
[----:B------:R1:W-:Y:S01]  /*11180*/  @!P2 ST.E.128 [R8.64], R36 ;  /* 0x000000240800a985 */ /* 0x0003e2000c101d06 */
[-C--:B-----5:R-:W-:Y:S02]  /*11190*/  @!P1 LEA.HI.X R7, R229, R10.reuse, R14, 0x1, P4 ;  /* 0x0000000ae5079211 */ /* 0x0a0fe400020f0c0e */
[----:B--2---:R-:W-:-:S03]  /*111a0*/  @!P0 LEA.HI.X R3, R236, R10, R5, 0x1, P3 ;  /* 0x0000000aec038211 */ /* 0x004fc600018f0c05 */
[----:B------:R1:W-:Y:S04]  /*111b0*/  @!P1 ST.E.128 [R6.64], R32 ;  /* 0x0000002006009985 */ /* 0x0003e8000c101d06 */
[----:B------:R1:W-:Y:S02]  /*111c0*/  @!P0 ST.E.128 [R2.64], R28 ;  /* 0x0000001c02008985 */ /* 0x0003e4000c101d06 */
.L_x_486:
[----:B------:R-:W-:Y:S05]  /*111d0*/  BSYNC B0 ;  /* 0x0000000000007941 */ /* 0x000fea0003800000 */
.L_x_485:
[----:B------:R-:W-:Y:S05]  /*111e0*/  BRA.DIV ~URZ, `(.L_x_487) ;  /* 0x00003b727f007947 */ /* 0x000fea000b800000 */
[----:B-1----:R1:W2:Y:S02]  /*111f0*/  SHFL.IDX PT, R10, R12, 0x2, 0x181f ;  /* 0x00581f000c0a7f89 */ /* 0x0022a400000e0000 */
.L_x_550:
[----:B------:R-:W-:Y:S05]  /*11200*/  BRA.DIV ~URZ, `(.L_x_488) ;  /* 0x00003bc27f007947 */ /* 0x000fea000b800000 */
[----:B----4-:R4:W1:Y:S02]  /*11210*/  SHFL.IDX PT, R0, R13, 0x2, 0x181f ;  /* 0x00581f000d007f89 */ /* 0x01086400000e0000 */
.L_x_551:
[----:B------:R-:W-:Y:S01]  /*11220*/  IADD3 R2, R11, 0x40, RZ ;  /* 0x000000400b027810 */ /* 0x000fe20007ffe0ff */
[----:B------:R-:W-:Y:S03]  /*11230*/  BSSY B0, `(.L_x_489) ;  /* 0x0000011000007945 */ /* 0x000fe60003800000 */
[----:B------:R-:W-:-:S13]  /*11240*/  ISETP.GE.AND P0, PT, R2, R4, PT ;  /* 0x000000040200720c */ /* 0x000fda0003f06270 */
[----:B------:R-:W-:Y:S05]  /*11250*/  @P0 BRA `(.L_x_490) ;  /* 0x000000e000000947 */ /* 0x000fea0003800000 */
[----:B------:R-:W5:Y:S04]  /*11260*/  LDL R14, [R1+0x4] ;  /* 0x00000400010e7983 */ /* 0x000f680000100800 */
[----:B---3--:R-:W3:Y:S01]  /*11270*/  LDL R5, [R1] ;  /* 0x0000000001057983 */ /* 0x008ee20000100800 */
[----:B------:R-:W-:Y:S02]  /*11280*/  ISETP.GE.AND P2, PT, R230, c[0x0][0x3c8], PT ;  /* 0x0000f200e6007a0c */ /* 0x000fe40003f46270 */
[----:B------:R-:W-:Y:S02]  /*11290*/  ISETP.GE.AND P1, PT, R229, c[0x0][0x3c8], PT ;  /* 0x0000f200e5007a0c */ /* 0x000fe40003f26270 */
[----:B------:R-:W-:-:S09]  /*112a0*/  ISETP.GE.AND P0, PT, R236, c[0x0][0x3c8], PT ;  /* 0x0000f200ec007a0c */ /* 0x000fd20003f06270 */
[-C--:B-1----:R-:W-:Y:S02]  /*112b0*/  @!P2 LEA R8, P5, R230, R0.reuse, 0x1 ;  /* 0x00000000e608a211 */ /* 0x082fe400078a08ff */
        /* <DEDUP_REMOVED lines=8> */
.L_x_490:
[----:B------:R-:W-:Y:S05]  /*11340*/  BSYNC B0 ;  /* 0x0000000000007941 */ /* 0x000fea0003800000 */
.L_x_489:
[----:B------:R-:W-:Y:S05]  /*11350*/  BRA.DIV ~URZ, `(.L_x_491) ;  /* 0x00003ad27f007947 */ /* 0x000fea000b800000 */
[----:B-1----:R1:W3:Y:S04]  /*11360*/  SHFL.IDX PT, R6, R12, 0x3, 0x181f ;  /* 0x00781f000c067f89 */ /* 0x0022e800000e0000 */
[----:B------:R1:W4:Y:S02]  /*11370*/  SHFL.IDX PT, R0, R13, 0x3, 0x181f ;  /* 0x00781f000d007f89 */ /* 0x00032400000e0000 */
.L_x_552:
[----:B------:R-:W-:-:S04]  /*11380*/  IADD3 R2, R11, 0x60, RZ ;  /* 0x000000600b027810 */ /* 0x000fc80007ffe0ff */
[----:B------:R-:W-:-:S13]  /*11390*/  ISETP.GE.AND P0, PT, R2, R4, PT ;  /* 0x000000040200720c */ /* 0x000fda0003f06270 */
[----:B------:R-:W-:Y:S05]  /*113a0*/  @P0 BRA `(.L_x_492) ;  /* 0x00001fe000000947 */ /* 0x000fea0003800000 */
[----:B------:R-:W5:Y:S01]  /*113b0*/  LDL R7, [R1+0x4] ;  /* 0x0000040001077983 */ /* 0x000f620000100800 */
[----:B------:R-:W-:Y:S02]  /*113c0*/  ISETP.GE.AND P1, PT, R230, c[0x0][0x3c8], PT ;  /* 0x0000f200e6007a0c */ /* 0x000fe40003f26270 */
[----:B------:R-:W-:-:S11]  /*113d0*/  ISETP.GE.AND P0, PT, R229, c[0x0][0x3c8], PT ;  /* 0x0000f200e5007a0c */ /* 0x000fd60003f06270 */
[CC--:B----4-:R-:W-:Y:S02]  /*113e0*/  @!P1 LEA R4, P3, R230.reuse, R0.reuse, 0x1 ;  /* 0x00000000e6049211 */ /* 0x0d0fe400078608ff */
[----:B------:R-:W-:Y:S02]  /*113f0*/  @!P0 LEA R2, P2, R229, R0, 0x1 ;  /* 0x00000000e5028211 */ /* 0x000fe400078408ff */
[----:B---3--:R-:W-:-:S05]  /*11400*/  @!P1 LEA.HI.X R5, R230, R6, R231, 0x1, P3 ;  /* 0x00000006e6059211 */ /* 0x008fca00018f0ce7 */
[----:B------:R3:W-:Y:S01]  /*11410*/  @!P1 ST.E.128 [R4.64], R56 ;  /* 0x0000003804009985 */ /* 0x0007e2000c101d06 */
[----:B-----5:R-:W-:-:S05]  /*11420*/  @!P0 LEA.HI.X R3, R229, R6, R7, 0x1, P2 ;  /* 0x00000006e5038211 */ /* 0x020fca00010f0c07 */
[----:B------:R3:W-:Y:S01]  /*11430*/  @!P0 ST.E.128 [R2.64], R52 ;  /* 0x0000003402008985 */ /* 0x0007e2000c101d06 */
[----:B------:R-:W-:-:S13]  /*11440*/  ISETP.GE.AND P0, PT, R236, c[0x0][0x3c8], PT ;  /* 0x0000f200ec007a0c */ /* 0x000fda0003f06270 */
[----:B------:R-:W-:Y:S05]  /*11450*/  @P0 BRA `(.L_x_492) ;  /* 0x00001f3000000947 */ /* 0x000fea0003800000 */
[----:B------:R-:W4:Y:S01]  /*11460*/  LDL R7, [R1] ;  /* 0x0000000001077983 */ /* 0x000f220000100800 */
[----:B---3--:R-:W-:-:S04]  /*11470*/  LEA R2, P0, R236, R0, 0x1 ;  /* 0x00000000ec027211 */ /* 0x008fc800078008ff */
[----:B----4-:R-:W-:-:S05]  /*11480*/  LEA.HI.X R3, R236, R6, R7, 0x1, P0 ;  /* 0x00000006ec037211 */ /* 0x010fca00000f0c07 */
[----:B------:R3:W-:Y:S01]  /*11490*/  ST.E.128 [R2.64], R60 ;  /* 0x0000003c02007985 */ /* 0x0007e2000c101d06 */
[----:B------:R-:W-:Y:S05]  /*114a0*/  BRA `(.L_x_492) ;  /* 0x00001ee000007947 */ /* 0x000fea0003800000 */
.L_x_479:
[----:B------:R-:W2:Y:S01]  /*114b0*/  LDL.LU R7, [R1+0x10] ;  /* 0x0000100001077983 */ /* 0x000ea20000300800 */
[----:B------:R-:W-:Y:S02]  /*114c0*/  IMAD R6, R6, c[0x0][0x408], RZ ;  /* 0x0001020006067a24 */ /* 0x000fe400078e02ff */
[----:B------:R-:W-:-:S04]  /*114d0*/  IMAD.WIDE.U32 R4, R2, c[0x0][0x408], RZ ;  /* 0x0001020002047a25 */ /* 0x000fc800078e00ff */
[----:B------:R-:W-:Y:S02]  /*114e0*/  IMAD R2, R2, c[0x0][0x40c], R6 ;  /* 0x0001030002027a24 */ /* 0x000fe400078e0206 */
[----:B------:R-:W-:-:S03]  /*114f0*/  @P2 IMAD.HI.U32 R6, R3, c[0x0][0x4ec], RZ ;  /* 0x00013b0003062a27 */ /* 0x000fc600078e00ff */
[----:B------:R-:W-:Y:S02]  /*11500*/  IADD3 R5, R5, R2, RZ ;  /* 0x0000000205057210 */ /* 0x000fe40007ffe0ff */
[----:B------:R-:W-:-:S03]  /*11510*/  SHF.R.S32.HI R2, RZ, 0x1f, R0 ;  /* 0x0000001fff027819 */ /* 0x000fc60000011400 */
[----:B------:R-:W-:-:S04]  /*11520*/  IMAD.WIDE.U32 R4, R242, c[0x0][0x438], R4 ;  /* 0x00010e00f2047a25 */ /* 0x000fc800078e0004 */
[----:B------:R-:W-:Y:S02]  /*11530*/  IMAD R2, R2, c[0x0][0x440], RZ ;  /* 0x0001100002027a24 */ /* 0x000fe400078e02ff */
[----:B------:R-:W-:Y:S02]  /*11540*/  IMAD R5, R242, c[0x0][0x43c], R5 ;  /* 0x00010f00f2057a24 */ /* 0x000fe400078e0205 */
[C---:B------:R-:W-:Y:S02]  /*11550*/  IMAD R2, R0.reuse, c[0x0][0x444], R2 ;  /* 0x0001110000027a24 */ /* 0x040fe400078e0202 */
[----:B------:R-:W-:Y:S01]  /*11560*/  IMAD.WIDE.U32 R4, R0, c[0x0][0x440], R4 ;  /* 0x0001100000047a25 */ /* 0x000fe200078e0004 */
[----:B------:R-:W-:Y:S02]  /*11570*/  MOV R0, R3 ;  /* 0x0000000300007202 */ /* 0x000fe40000000f00 */
[----:B------:R-:W-:Y:S02]  /*11580*/  @P2 SHF.R.U32.HI R0, RZ, c[0x0][0x4f0], R6 ;  /* 0x00013c00ff002a19 */ /* 0x000fe40000011606 */
[----:B------:R-:W-:-:S02]  /*11590*/  IADD3 R5, R5, R2, RZ ;  /* 0x0000000205057210 */ /* 0x000fc40007ffe0ff */
[----:B------:R-:W-:Y:S02]  /*115a0*/  SHF.R.S32.HI R2, RZ, 0x1f, R0 ;  /* 0x0000001fff027819 */ /* 0x000fe40000011400 */
[----:B------:R-:W-:-:S03]  /*115b0*/  IADD3 R6, -R0, RZ, RZ ;  /* 0x000000ff00067210 */ /* 0x000fc60007ffe1ff */
[----:B------:R-:W-:Y:S02]  /*115c0*/  IMAD R2, R2, c[0x0][0x430], RZ ;  /* 0x00010c0002027a24 */ /* 0x000fe400078e02ff */
[----:B------:R-:W-:Y:S02]  /*115d0*/  IMAD R6, R6, c[0x0][0x4e8], R3 ;  /* 0x00013a0006067a24 */ /* 0x000fe400078e0203 */
[----:B--2---:R-:W-:-:S04]  /*115e0*/  IMAD.WIDE.U32 R4, R7, c[0x0][0x448], R4 ;  /* 0x0001120007047a25 */ /* 0x004fc800078e0004 */
        /* <DEDUP_REMOVED lines=12> */
[----:B------:R2:W3:Y:S02]  /*116b0*/  SHFL.IDX PT, R4, R12, RZ, 0x1c1f ;  /* 0x001c1fff0c047589 */ /* 0x0004e400000e0000 */
.L_x_553:
[----:B------:R-:W-:Y:S05]  /*116c0*/  BRA.DIV ~URZ, `(.L_x_494) ;  /* 0x000038927f007947 */ /* 0x000fea000b800000 */
[----:B------:R4:W1:Y:S02]  /*116d0*/  SHFL.IDX PT, R0, R14, RZ, 0x1c1f ;  /* 0x001c1fff0e007589 */ /* 0x00086400000e0000 */
.L_x_554:
[C---:B------:R-:W-:Y:S01]  /*116e0*/  IADD3 R13, R224.reuse, 0x8, RZ ;  /* 0x00000008e00d7810 */ /* 0x040fe20007ffe0ff */
[----:B------:R-:W-:Y:S01]  /*116f0*/  BSSY B0, `(.L_x_495) ;  /* 0x0000092000007945 */ /* 0x000fe20003800000 */
[C---:B------:R-:W-:Y:S02]  /*11700*/  IADD3 R16, R224.reuse, 0x10, RZ ;  /* 0x00000010e0107810 */ /* 0x040fe40007ffe0ff */
[C---:B------:R-:W-:Y:S02]  /*11710*/  IADD3 R17, R224.reuse, 0x18, RZ ;  /* 0x00000018e0117810 */ /* 0x040fe40007ffe0ff */
[C---:B------:R-:W-:Y:S02]  /*11720*/  IADD3 R18, R224.reuse, 0x20, RZ ;  /* 0x00000020e0127810 */ /* 0x040fe40007ffe0ff */
[C---:B------:R-:W-:Y:S02]  /*11730*/  IADD3 R19, R224.reuse, 0x28, RZ ;  /* 0x00000028e0137810 */ /* 0x040fe40007ffe0ff */
[----:B-1----:R-:W-:-:S02]  /*11740*/  IADD3 R20, R224, 0x30, RZ ;  /* 0x00000030e0147810 */ /* 0x002fc40007ffe0ff */
        /* <DEDUP_REMOVED lines=42> */
[C---:B------:R-:W-:Y:S02]  /*119f0*/  IADD3 R90, R224.reuse, 0xb0, RZ ;  /* 0x000000b0e05a7810 */ /* 0x040fe40007ffe0ff */
[----:B------:R-:W-:-:S02]  /*11a00*/  IADD3 R5, R224, 0xb8, RZ ;  /* 0x000000b8e0057810 */ /* 0x000fc40007ffe0ff */
[C---:B------:R-:W-:Y:S02]  /*11a10*/  IADD3 R91, R224.reuse, 0xb0, RZ ;  /* 0x000000b0e05b7810 */ /* 0x040fe40007ffe0ff */
[CC--:B------:R-:W-:Y:S02]  /*11a20*/  @!P6 LEA R2, P4, R224.reuse, R0.reuse, 0x2 ;  /* 0x00000000e002e211 */ /* 0x0c0fe400078810ff */
[C---:B------:R-:W-:Y:S02]  /*11a30*/  @!P2 LEA R6, P3, R13.reuse, R0, 0x2 ;  /* 0x000000000d06a211 */ /* 0x040fe400078610ff */
[CC--:B---3--:R-:W-:Y:S02]  /*11a40*/  @!P6 LEA.HI.X R3, R224.reuse, R4.reuse, R15, 0x2, P4 ;  /* 0x00000004e003e211 */ /* 0x0c8fe400020f140f */
[----:B------:R-:W-:Y:S02]  /*11a50*/  @!P2 LEA.HI.X R7, R13, R4, R36, 0x2, P3 ;  /* 0x000000040d07a211 */ /* 0x000fe400018f1424 */
[----:B------:R-:W-:Y:S01]  /*11a60*/  IADD3 R87, R224, 0xb8, RZ ;  /* 0x000000b8e0577810 */ /* 0x000fe20007ffe0ff */
[----:B------:R1:W-:Y:S01]  /*11a70*/  @!P6 ST.E.64 [R2.64], R146 ;  /* 0x000000920200e985 */ /* 0x0003e2000c101b06 */
[----:B------:R-:W-:-:S02]  /*11a80*/  ISETP.GE.AND P6, PT, R18, c[0x0][0x3c8], PT ;  /* 0x0000f20012007a0c */ /* 0x000fc40003fc6270 */
[----:B------:R-:W-:Y:S01]  /*11a90*/  SHF.R.S32.HI R91, RZ, 0x1f, R91 ;  /* 0x0000001fff5b7819 */ /* 0x000fe2000001145b */
[----:B------:R3:W-:Y:S01]  /*11aa0*/  @!P2 ST.E.64 [R6.64], R124 ;  /* 0x0000007c0600a985 */ /* 0x0007e2000c101b06 */
[----:B------:R-:W-:Y:S02]  /*11ab0*/  ISETP.GE.AND P2, PT, R19, c[0x0][0x3c8], PT ;  /* 0x0000f20013007a0c */ /* 0x000fe40003f46270 */
[----:B------:R-:W-:Y:S02]  /*11ac0*/  SHF.R.S32.HI R87, RZ, 0x1f, R87 ;  /* 0x0000001fff577819 */ /* 0x000fe40000011457 */
[CC--:B-1----:R-:W-:Y:S02]  /*11ad0*/  @!P5 LEA R2, P4, R16.reuse, R0.reuse, 0x2 ;  /* 0x000000001002d211 */ /* 0x0c2fe400078810ff */
[----:B---3--:R-:W-:Y:S02]  /*11ae0*/  @!P1 LEA R6, P3, R17, R0, 0x2 ;  /* 0x0000000011069211 */ /* 0x008fe400078610ff */
[----:B------:R-:W-:-:S02]  /*11af0*/  @!P5 LEA.HI.X R3, R16, R4, R35, 0x2, P4 ;  /* 0x000000041003d211 */ /* 0x000fc400020f1423 */
[----:B------:R-:W-:-:S03]  /*11b00*/  @!P1 LEA.HI.X R7, R17, R4, R37, 0x2, P3 ;  /* 0x0000000411079211 */ /* 0x000fc600018f1425 */
[----:B------:R1:W-:Y:S01]  /*11b10*/  @!P5 ST.E.64 [R2.64], R100 ;  /* 0x000000640200d985 */ /* 0x0003e2000c101b06 */
[----:B------:R-:W-:-:S03]  /*11b20*/  ISETP.GE.AND P5, PT, R20, c[0x0][0x3c8], PT ;  /* 0x0000f20014007a0c */ /* 0x000fc60003fa6270 */
[----:B------:R3:W-:Y:S01]  /*11b30*/  @!P1 ST.E.64 [R6.64], R104 ;  /* 0x0000006806009985 */ /* 0x0007e2000c101b06 */
[----:B------:R-:W-:Y:S02]  /*11b40*/  ISETP.GE.AND P1, PT, R21, c[0x0][0x3c8], PT ;  /* 0x0000f20015007a0c */ /* 0x000fe40003f26270 */
[CC--:B-1----:R-:W-:Y:S02]  /*11b50*/  @!P6 LEA R2, P4, R18.reuse, R0.reuse, 0x2 ;  /* 0x000000001202e211 */ /* 0x0c2fe400078810ff */
[C---:B---3--:R-:W-:Y:S02]  /*11b60*/  @!P2 LEA R6, P3, R19.reuse, R0, 0x2 ;  /* 0x000000001306a211 */ /* 0x048fe400078610ff */
[-C--:B------:R-:W-:Y:S02]  /*11b70*/  @!P6 LEA.HI.X R3, R18, R4.reuse, R38, 0x2, P4 ;  /* 0x000000041203e211 */ /* 0x080fe400020f1426 */
        /* <DEDUP_REMOVED lines=24> */
[----:B------:R-:W-:-:S05]  /*11d00*/  @!P1 LEA.HI.X R7, R25, R4, R45, 0x2, P3 ;  /* 0x0000000419079211 */ /* 0x000fca00018f142d */
[C---:B------:R-:W-:Y:S01]  /*11d10*/  @!P2 LEA R8, P3, R27.reuse, R0, 0x2 ;  /* 0x000000001b08a211 */ /* 0x040fe200078610ff */
[----:B------:R1:W-:Y:S01]  /*11d20*/  @!P5 ST.E.64 [R2.64], R132 ;  /* 0x000000840200d985 */ /* 0x0003e2000c101b06 */
[----:B------:R-:W-:Y:S02]  /*11d30*/  ISETP.GE.AND P5, PT, R28, c[0x0][0x3c8], PT ;  /* 0x0000f2001c007a0c */ /* 0x000fe40003fa6270 */
[----:B------:R-:W-:Y:S01]  /*11d40*/  @!P2 LEA.HI.X R9, R27, R4, R47, 0x2, P3 ;  /* 0x000000041b09a211 */ /* 0x000fe200018f142f */
[----:B------:R3:W-:Y:S01]  /*11d50*/  @!P1 ST.E.64 [R6.64], R136 ;  /* 0x0000008806009985 */ /* 0x0007e2000c101b06 */
[----:B------:R-:W-:Y:S02]  /*11d60*/  ISETP.GE.AND P1, PT, R29, c[0x0][0x3c8], PT ;  /* 0x0000f2001d007a0c */ /* 0x000fe40003f26270 */
[----:B-1----:R-:W-:-:S04]  /*11d70*/  @!P6 LEA R2, P4, R26, R0, 0x2 ;  /* 0x000000001a02e211 */ /* 0x002fc800078810ff */
[----:B------:R-:W-:-:S03]  /*11d80*/  @!P6 LEA.HI.X R3, R26, R4, R46, 0x2, P4 ;  /* 0x000000041a03e211 */ /* 0x000fc600020f142e */
[----:B---3--:R-:W-:Y:S02]  /*11d90*/  @!P5 LEA R6, P3, R28, R0, 0x2 ;  /* 0x000000001c06d211 */ /* 0x008fe400078610ff */
[----:B------:R-:W-:Y:S01]  /*11da0*/  ISETP.GE.AND P4, PT, R30, c[0x0][0x3c8], PT ;  /* 0x0000f2001e007a0c */ /* 0x000fe20003f86270 */
[----:B------:R1:W-:Y:S01]  /*11db0*/  @!P6 ST.E.64 [R2.64], R138 ;  /* 0x0000008a0200e985 */ /* 0x0003e2000c101b06 */
[----:B------:R-:W-:Y:S02]  /*11dc0*/  ISETP.GE.AND P6, PT, R31, c[0x0][0x3c8], PT ;  /* 0x0000f2001f007a0c */ /* 0x000fe40003fc6270 */
[----:B------:R-:W-:Y:S01]  /*11dd0*/  @!P5 LEA.HI.X R7, R28, R4, R48, 0x2, P3 ;  /* 0x000000041c07d211 */ /* 0x000fe200018f1430 */
[----:B------:R3:W-:Y:S01]  /*11de0*/  @!P2 ST.E.64 [R8.64], R140 ;  /* 0x0000008c0800a985 */ /* 0x0007e2000c101b06 */
[----:B------:R-:W-:-:S03]  /*11df0*/  ISETP.GE.AND P3, PT, R32, c[0x0][0x3c8], PT ;  /* 0x0000f20020007a0c */ /* 0x000fc60003f66270 */
[----:B------:R5:W-:Y:S01]  /*11e00*/  @!P5 ST.E.64 [R6.64], R142 ;  /* 0x0000008e0600d985 */ /* 0x000be2000c101b06 */
[----:B-1----:R-:W-:-:S04]  /*11e10*/  @!P1 LEA R2, P2, R29, R0, 0x2 ;  /* 0x000000001d029211 */ /* 0x002fc800078410ff */
[----:B------:R-:W-:Y:S02]  /*11e20*/  @!P1 LEA.HI.X R3, R29, R4, R49, 0x2, P2 ;  /* 0x000000041d039211 */ /* 0x000fe400010f1431 */
[----:B---3--:R-:W-:-:S03]  /*11e30*/  @!P6 LEA R8, P2, R31, R0, 0x2 ;  /* 0x000000001f08e211 */ /* 0x008fc600078410ff */
[----:B------:R1:W-:Y:S01]  /*11e40*/  @!P1 ST.E.64 [R2.64], R144 ;  /* 0x0000009002009985 */ /* 0x0003e2000c101b06 */
[----:B------:R-:W-:Y:S02]  /*11e50*/  ISETP.GE.AND P1, PT, R33, c[0x0][0x3c8], PT ;  /* 0x0000f20021007a0c */ /* 0x000fe40003f26270 */
[----:B------:R-:W-:Y:S02]  /*11e60*/  @!P6 LEA.HI.X R9, R31, R4, R51, 0x2, P2 ;  /* 0x000000041f09e211 */ /* 0x000fe400010f1433 */
[----:B-----5:R-:W-:-:S03]  /*11e70*/  @!P3 LEA R6, P2, R32, R0, 0x2 ;  /* 0x000000002006b211 */ /* 0x020fc600078410ff */
[----:B------:R-:W-:Y:S01]  /*11e80*/  @!P6 ST.E.64 [R8.64], R148 ;  /* 0x000000940800e985 */ /* 0x000fe2000c101b06 */
[----:B------:R-:W-:Y:S02]  /*11e90*/  ISETP.GE.AND P6, PT, R34, c[0x0][0x3c8], PT ;  /* 0x0000f20022007a0c */ /* 0x000fe40003fc6270 */
[----:B------:R-:W-:Y:S02]  /*11ea0*/  @!P3 LEA.HI.X R7, R32, R4, R52, 0x2, P2 ;  /* 0x000000042007b211 */ /* 0x000fe400010f1434 */
[----:B-1----:R-:W-:-:S04]  /*11eb0*/  @!P4 LEA R2, P5, R30, R0, 0x2 ;  /* 0x000000001e02c211 */ /* 0x002fc800078a10ff */
[----:B------:R-:W-:Y:S02]  /*11ec0*/  @!P4 LEA.HI.X R3, R30, R4, R50, 0x2, P5 ;  /* 0x000000041e03c211 */ /* 0x000fe400028f1432 */
[----:B------:R-:W-:-:S03]  /*11ed0*/  ISETP.GE.AND P5, PT, R94, c[0x0][0x3c8], PT ;  /* 0x0000f2005e007a0c */ /* 0x000fc60003fa6270 */
[----:B------:R1:W-:Y:S01]  /*11ee0*/  @!P4 ST.E.64 [R2.64], R68 ;  /* 0x000000440200c985 */ /* 0x0003e2000c101b06 */
[----:B------:R-:W-:-:S03]  /*11ef0*/  ISETP.GE.AND P4, PT, R90, c[0x0][0x3c8], PT ;  /* 0x0000f2005a007a0c */ /* 0x000fc60003f86270 */
[----:B------:R3:W-:Y:S01]  /*11f00*/  @!P3 ST.E.64 [R6.64], R72 ;  /* 0x000000480600b985 */ /* 0x0007e2000c101b06 */
[----:B------:R-:W-:Y:S02]  /*11f10*/  ISETP.GE.AND P3, PT, R5, c[0x0][0x3c8], PT ;  /* 0x0000f20005007a0c */ /* 0x000fe40003f66270 */
[----:B-1----:R-:W-:-:S04]  /*11f20*/  @!P1 LEA R2, P2, R33, R0, 0x2 ;  /* 0x0000000021029211 */ /* 0x002fc800078410ff */
[----:B------:R-:W-:Y:S02]  /*11f30*/  @!P1 LEA.HI.X R3, R33, R4, R53, 0x2, P2 ;  /* 0x0000000421039211 */ /* 0x000fe400010f1435 */
[----:B------:R-:W-:-:S03]  /*11f40*/  @!P6 LEA R10, P2, R34, R0, 0x2 ;  /* 0x00000000220ae211 */ /* 0x000fc600078410ff */
[----:B------:R1:W-:Y:S01]  /*11f50*/  @!P1 ST.E.64 [R2.64], R76 ;  /* 0x0000004c02009985 */ /* 0x0003e2000c101b06 */
[----:B------:R-:W-:Y:S02]  /*11f60*/  @!P5 LEA R8, P1, R94, R0, 0x2 ;  /* 0x000000005e08d211 */ /* 0x000fe400078210ff */
[----:B------:R-:W-:Y:S02]  /*11f70*/  @!P6 LEA.HI.X R11, R34, R4, R55, 0x2, P2 ;  /* 0x00000004220be211 */ /* 0x000fe400010f1437 */
[----:B---3--:R-:W-:Y:S02]  /*11f80*/  @!P4 LEA R6, P2, R90, R0, 0x2 ;  /* 0x000000005a06c211 */ /* 0x008fe400078410ff */
[-C--:B------:R-:W-:Y:S01]  /*11f90*/  @!P5 LEA.HI.X R9, R94, R4.reuse, R54, 0x2, P1 ;  /* 0x000000045e09d211 */ /* 0x080fe200008f1436 */
[----:B------:R3:W-:Y:S01]  /*11fa0*/  @!P6 ST.E.64 [R10.64], R150 ;  /* 0x000000960a00e985 */ /* 0x0007e2000c101b06 */
[----:B------:R-:W-:-:S03]  /*11fb0*/  @!P4 LEA.HI.X R7, R90, R4, R91, 0x2, P2 ;  /* 0x000000045a07c211 */ /* 0x000fc600010f145b */
[----:B------:R3:W-:Y:S04]  /*11fc0*/  @!P5 ST.E.64 [R8.64], R88 ;  /* 0x000000580800d985 */ /* 0x0007e8000c101b06 */
[----:B------:R3:W-:Y:S01]  /*11fd0*/  @!P4 ST.E.64 [R6.64], R80 ;  /* 0x000000500600c985 */ /* 0x0007e2000c101b06 */
[----:B-1----:R-:W-:-:S04]  /*11fe0*/  @!P3 LEA R2, P1, R5, R0, 0x2 ;  /* 0x000000000502b211 */ /* 0x002fc800078210ff */
[----:B------:R-:W-:-:S05]  /*11ff0*/  @!P3 LEA.HI.X R3, R5, R4, R87, 0x2, P1 ;  /* 0x000000040503b211 */ /* 0x000fca00008f1457 */
[----:B------:R3:W-:Y:S04]  /*12000*/  @!P3 ST.E.64 [R2.64], R60 ;  /* 0x0000003c0200b985 */ /* 0x0007e8000c101b06 */
.L_x_496:
[----:B------:R-:W-:Y:S05]  /*12010*/  BSYNC B0 ;  /* 0x0000000000007941 */ /* 0x000fea0003800000 */
.L_x_495:
[----:B------:R-:W-:Y:S05]  /*12020*/  BRA.DIV ~URZ, `(.L_x_497) ;  /* 0x00002f927f007947 */ /* 0x000fea000b800000 */
[----:B---3--:R1:W3:Y:S04]  /*12030*/  SHFL.IDX PT, R4, R12, 0x1, 0x1c1f ;  /* 0x003c1f000c047f89 */ /* 0x0082e800000e0000 */
[----:B------:R1:W2:Y:S02]  /*12040*/  SHFL.IDX PT, R0, R14, 0x1, 0x1c1f ;  /* 0x003c1f000e007f89 */ /* 0x0002a400000e0000 */
.L_x_555:
[----:B------:R-:W-:Y:S05]  /*12050*/  @P0 BRA `(.L_x_492) ;  /* 0x0000133000000947 */ /* 0x000fea0003800000 */
[----:B------:R-:W-:Y:S02]  /*12060*/  ISETP.GE.AND P4, PT, R224, c[0x0][0x3c8], PT ;  /* 0x0000f200e0007a0c */ /* 0x000fe40003f86270 */
[----:B------:R-:W-:Y:S02]  /*12070*/  ISETP.GE.AND P3, PT, R13, c[0x0][0x3c8], PT ;  /* 0x0000f2000d007a0c */ /* 0x000fe40003f66270 */
[----:B------:R-:W-:Y:S02]  /*12080*/  ISETP.GE.AND P2, PT, R16, c[0x0][0x3c8], PT ;  /* 0x0000f20010007a0c */ /* 0x000fe40003f46270 */
[----:B------:R-:W-:-:S02]  /*12090*/  ISETP.GE.AND P1, PT, R17, c[0x0][0x3c8], PT ;  /* 0x0000f20011007a0c */ /* 0x000fc40003f26270 */
[----:B------:R-:W-:Y:S02]  /*120a0*/  ISETP.GE.AND P5, PT, R18, c[0x0][0x3c8], PT ;  /* 0x0000f20012007a0c */ /* 0x000fe40003fa6270 */
[C---:B------:R-:W-:Y:S02]  /*120b0*/  IADD3 R61, R224.reuse, 0xa8, RZ ;  /* 0x000000a8e03d7810 */ /* 0x040fe40007ffe0ff */
[C---:B------:R-:W-:Y:S02]  /*120c0*/  IADD3 R5, R224.reuse, 0xb0, RZ ;  /* 0x000000b0e0057810 */ /* 0x040fe40007ffe0ff */
[CC--:B-12-4-:R-:W-:Y:S02]  /*120d0*/  @!P4 LEA R14, P6, R224.reuse, R0.reuse, 0x2 ;  /* 0x00000000e00ec211 */ /* 0x0d6fe400078c10ff */
[----:B------:R-:W-:Y:S02]  /*120e0*/  @!P3 LEA R12, P0, R13, R0, 0x2 ;  /* 0x000000000d0cb211 */ /* 0x000fe400078010ff */
[----:B---3--:R-:W-:-:S02]  /*120f0*/  @!P4 LEA.HI.X R15, R224, R4, R15, 0x2, P6 ;  /* 0x00000004e00fc211 */ /* 0x008fc400030f140f */
[C---:B------:R-:W-:Y:S02]  /*12100*/  @!P2 LEA R10, P6, R16.reuse, R0, 0x2 ;  /* 0x00000000100aa211 */ /* 0x040fe400078c10ff */
[-C--:B------:R-:W-:Y:S01]  /*12110*/  @!P3 LEA.HI.X R13, R13, R4.reuse, R36, 0x2, P0 ;  /* 0x000000040d0db211 */ /* 0x080fe200000f1424 */
[----:B------:R-:W-:Y:S01]  /*12120*/  @!P4 ST.E.64 [R14.64], R158 ;  /* 0x0000009e0e00c985 */ /* 0x000fe2000c101b06 */
[----:B------:R-:W-:Y:S02]  /*12130*/  ISETP.GE.AND P0, PT, R19, c[0x0][0x3c8], PT ;  /* 0x0000f20013007a0c */ /* 0x000fe40003f06270 */
[----:B------:R-:W-:Y:S01]  /*12140*/  @!P2 LEA.HI.X R11, R16, R4, R35, 0x2, P6 ;  /* 0x00000004100ba211 */ /* 0x000fe200030f1423 */
[----:B------:R-:W-:Y:S01]  /*12150*/  @!P3 ST.E.64 [R12.64], R152 ;  /* 0x000000980c00b985 */ /* 0x000fe2000c101b06 */
[C---:B------:R-:W-:Y:S02]  /*12160*/  @!P1 LEA R8, P6, R17.reuse, R0, 0x2 ;  /* 0x0000000011089211 */ /* 0x040fe400078c10ff */
[----:B------:R-:W-:Y:S01]  /*12170*/  ISETP.GE.AND P4, PT, R20, c[0x0][0x3c8], PT ;  /* 0x0000f20014007a0c */ /* 0x000fe20003f86270 */
[----:B------:R-:W-:Y:S01]  /*12180*/  @!P2 ST.E.64 [R10.64], R130 ;  /* 0x000000820a00a985 */ /* 0x000fe2000c101b06 */
[----:B------:R-:W-:-:S02]  /*12190*/  @!P1 LEA.HI.X R9, R17, R4, R37, 0x2, P6 ;  /* 0x0000000411099211 */ /* 0x000fc400030f1425 */
[C---:B------:R-:W-:Y:S02]  /*121a0*/  @!P5 LEA R6, P6, R18.reuse, R0, 0x2 ;  /* 0x000000001206d211 */ /* 0x040fe400078c10ff */
[----:B------:R-:W-:Y:S01]  /*121b0*/  ISETP.GE.AND P2, PT, R23, c[0x0][0x3c8], PT ;  /* 0x0000f20017007a0c */ /* 0x000fe20003f46270 */
[----:B------:R-:W-:Y:S01]  /*121c0*/  @!P1 ST.E.64 [R8.64], R92 ;  /* 0x0000005c08009985 */ /* 0x000fe2000c101b06 */
[----:B------:R-:W-:Y:S02]  /*121d0*/  @!P5 LEA.HI.X R7, R18, R4, R38, 0x2, P6 ;  /* 0x000000041207d211 */ /* 0x000fe400030f1426 */
[----:B------:R-:W-:Y:S02]  /*121e0*/  @!P0 LEA R2, P6, R19, R0, 0x2 ;  /* 0x0000000013028211 */ /* 0x000fe400078c10ff */
[----:B------:R-:W-:Y:S01]  /*121f0*/  ISETP.GE.AND P3, PT, R21, c[0x0][0x3c8], PT ;  /* 0x0000f20015007a0c */ /* 0x000fe20003f66270 */
[----:B------:R1:W-:Y:S01]  /*12200*/  @!P5 ST.E.64 [R6.64], R84 ;  /* 0x000000540600d985 */ /* 0x0003e2000c101b06 */
[----:B------:R-:W-:-:S02]  /*12210*/  @!P0 LEA.HI.X R3, R19, R4, R39, 0x2, P6 ;  /* 0x0000000413038211 */ /* 0x000fc400030f1427 */
[----:B------:R-:W-:Y:S02]  /*12220*/  ISETP.GE.AND P1, PT, R22, c[0x0][0x3c8], PT ;  /* 0x0000f20016007a0c */ /* 0x000fe40003f26270 */
[----:B------:R-:W-:Y:S01]  /*12230*/  ISETP.GE.AND P5, PT, R24, c[0x0][0x3c8], PT ;  /* 0x0000f20018007a0c */ /* 0x000fe20003fa6270 */
[----:B------:R2:W-:Y:S01]  /*12240*/  @!P0 ST.E.64 [R2.64], R64 ;  /* 0x0000004002008985 */ /* 0x0005e2000c101b06 */
[----:B------:R-:W-:-:S04]  /*12250*/  IADD3 R60, R224, 0xb0, RZ ;  /* 0x000000b0e03c7810 */ /* 0x000fc80007ffe0ff */
[----:B------:R-:W-:Y:S02]  /*12260*/  SHF.R.S32.HI R60, RZ, 0x1f, R60 ;  /* 0x0000001fff3c7819 */ /* 0x000fe4000001143c */
[----:B-1----:R-:W-:-:S04]  /*12270*/  @!P4 LEA R6, P0, R20, R0, 0x2 ;  /* 0x000000001406c211 */ /* 0x002fc800078010ff */
[----:B------:R-:W-:Y:S02]  /*12280*/  @!P4 LEA.HI.X R7, R20, R4, R40, 0x2, P0 ;  /* 0x000000041407c211 */ /* 0x000fe400000f1428 */
[-C--:B------:R-:W-:Y:S02]  /*12290*/  @!P2 LEA R10, P0, R23, R0.reuse, 0x2 ;  /* 0x00000000170aa211 */ /* 0x080fe400078010ff */
[----:B--2---:R-:W-:Y:S01]  /*122a0*/  @!P3 LEA R2, P6, R21, R0, 0x2 ;  /* 0x000000001502b211 */ /* 0x004fe200078c10ff */
[----:B------:R1:W-:Y:S01]  /*122b0*/  @!P4 ST.E.64 [R6.64], R114 ;  /* 0x000000720600c985 */ /* 0x0003e2000c101b06 */
[-C--:B------:R-:W-:Y:S02]  /*122c0*/  @!P2 LEA.HI.X R11, R23, R4.reuse, R43, 0x2, P0 ;  /* 0x00000004170ba211 */ /* 0x080fe400000f142b */
[----:B------:R-:W-:Y:S02]  /*122d0*/  ISETP.GE.AND P0, PT, R25, c[0x0][0x3c8], PT ;  /* 0x0000f20019007a0c */ /* 0x000fe40003f06270 */
[----:B------:R-:W-:-:S02]  /*122e0*/  @!P3 LEA.HI.X R3, R21, R4, R41, 0x2, P6 ;  /* 0x000000041503b211 */ /* 0x000fc400030f1429 */
[----:B------:R-:W-:Y:S02]  /*122f0*/  @!P1 LEA R12, P6, R22, R0, 0x2 ;  /* 0x00000000160c9211 */ /* 0x000fe400078c10ff */
[----:B------:R-:W-:Y:S01]  /*12300*/  ISETP.GE.AND P4, PT, R26, c[0x0][0x3c8], PT ;  /* 0x0000f2001a007a0c */ /* 0x000fe20003f86270 */
[----:B------:R2:W-:Y:S01]  /*12310*/  @!P3 ST.E.64 [R2.64], R118 ;  /* 0x000000760200b985 */ /* 0x0005e2000c101b06 */
[----:B------:R-:W-:Y:S02]  /*12320*/  @!P1 LEA.HI.X R13, R22, R4, R42, 0x2, P6 ;  /* 0x00000004160d9211 */ /* 0x000fe400030f142a */
[C---:B------:R-:W-:Y:S01]  /*12330*/  @!P5 LEA R8, P6, R24.reuse, R0, 0x2 ;  /* 0x000000001808d211 */ /* 0x040fe200078c10ff */
[----:B------:R3:W-:Y:S01]  /*12340*/  @!P2 ST.E.64 [R10.64], R154 ;  /* 0x0000009a0a00a985 */ /* 0x0007e2000c101b06 */
[----:B------:R-:W-:Y:S02]  /*12350*/  ISETP.GE.AND P3, PT, R27, c[0x0][0x3c8], PT ;  /* 0x0000f2001b007a0c */ /* 0x000fe40003f66270 */
[----:B------:R-:W-:Y:S01]  /*12360*/  @!P5 LEA.HI.X R9, R24, R4, R44, 0x2, P6 ;  /* 0x000000041809d211 */ /* 0x000fe200030f142c */
[----:B------:R-:W-:Y:S01]  /*12370*/  @!P1 ST.E.64 [R12.64], R156 ;  /* 0x0000009c0c009985 */ /* 0x000fe2000c101b06 */
[----:B------:R-:W-:-:S02]  /*12380*/  ISETP.GE.AND P2, PT, R28, c[0x0][0x3c8], PT ;  /* 0x0000f2001c007a0c */ /* 0x000fc40003f46270 */
[----:B------:R-:W-:Y:S01]  /*12390*/  ISETP.GE.AND P1, PT, R29, c[0x0][0x3c8], PT ;  /* 0x0000f2001d007a0c */ /* 0x000fe20003f26270 */
[----:B------:R4:W-:Y:S01]  /*123a0*/  @!P5 ST.E.64 [R8.64], R122 ;  /* 0x0000007a0800d985 */ /* 0x0009e2000c101b06 */
[----:B------:R-:W-:Y:S02]  /*123b0*/  ISETP.GE.AND P5, PT, R30, c[0x0][0x3c8], PT ;  /* 0x0000f2001e007a0c */ /* 0x000fe40003fa6270 */
[----:B-1----:R-:W-:-:S04]  /*123c0*/  @!P0 LEA R6, P6, R25, R0, 0x2 ;  /* 0x0000000019068211 */ /* 0x002fc800078c10ff */
[----:B------:R-:W-:-:S05]  /*123d0*/  @!P0 LEA.HI.X R7, R25, R4, R45, 0x2, P6 ;  /* 0x0000000419078211 */ /* 0x000fca00030f142d */
[----:B------:R1:W-:Y:S01]  /*123e0*/  @!P0 ST.E.64 [R6.64], R96 ;  /* 0x0000006006008985 */ /* 0x0003e2000c101b06 */
[C---:B--2---:R-:W-:Y:S02]  /*123f0*/  @!P4 LEA R2, P6, R26.reuse, R0, 0x2 ;  /* 0x000000001a02c211 */ /* 0x044fe400078c10ff */
[----:B------:R-:W-:Y:S02]  /*12400*/  ISETP.GE.AND P0, PT, R31, c[0x0][0x3c8], PT ;  /* 0x0000f2001f007a0c */ /* 0x000fe40003f06270 */
[----:B------:R-:W-:Y:S02]  /*12410*/  @!P4 LEA.HI.X R3, R26, R4, R46, 0x2, P6 ;  /* 0x000000041a03c211 */ /* 0x000fe400030f142e */
[----:B---3--:R-:W-:-:S03]  /*12420*/  @!P3 LEA R10, P6, R27, R0, 0x2 ;  /* 0x000000001b0ab211 */ /* 0x008fc600078c10ff */
[----:B------:R2:W-:Y:S01]  /*12430*/  @!P4 ST.E.64 [R2.64], R102 ;  /* 0x000000660200c985 */ /* 0x0005e2000c101b06 */
[----:B------:R-:W-:Y:S02]  /*12440*/  @!P3 LEA.HI.X R11, R27, R4, R47, 0x2, P6 ;  /* 0x000000041b0bb211 */ /* 0x000fe400030f142f */
[----:B----4-:R-:W-:Y:S02]  /*12450*/  @!P2 LEA R8, P6, R28, R0, 0x2 ;  /* 0x000000001c08a211 */ /* 0x010fe400078c10ff */
[----:B------:R-:W-:Y:S01]  /*12460*/  ISETP.GE.AND P4, PT, R32, c[0x0][0x3c8], PT ;  /* 0x0000f20020007a0c */ /* 0x000fe20003f86270 */
[----:B------:R-:W-:Y:S01]  /*12470*/  @!P3 ST.E.64 [R10.64], R106 ;  /* 0x0000006a0a00b985 */ /* 0x000fe2000c101b06 */
[----:B------:R-:W-:-:S05]  /*12480*/  @!P2 LEA.HI.X R9, R28, R4, R48, 0x2, P6 ;  /* 0x000000041c09a211 */ /* 0x000fca00030f1430 */
[----:B------:R-:W-:Y:S01]  /*12490*/  @!P2 ST.E.64 [R8.64], R134 ;  /* 0x000000860800a985 */ /* 0x000fe2000c101b06 */
[----:B------:R-:W-:Y:S02]  /*124a0*/  ISETP.GE.AND P2, PT, R34, c[0x0][0x3c8], PT ;  /* 0x0000f20022007a0c */ /* 0x000fe40003f46270 */
[----:B-1----:R-:W-:-:S04]  /*124b0*/  @!P1 LEA R6, P6, R29, R0, 0x2 ;  /* 0x000000001d069211 */ /* 0x002fc800078c10ff */
[----:B------:R-:W-:Y:S02]  /*124c0*/  @!P1 LEA.HI.X R7, R29, R4, R49, 0x2, P6 ;  /* 0x000000041d079211 */ /* 0x000fe400030f1431 */
[----:B------:R-:W-:-:S03]  /*124d0*/  @!P5 LEA R12, P6, R30, R0, 0x2 ;  /* 0x000000001e0cd211 */ /* 0x000fc600078c10ff */
[----:B------:R1:W-:Y:S01]  /*124e0*/  @!P1 ST.E.64 [R6.64], R110 ;  /* 0x0000006e06009985 */ /* 0x0003e2000c101b06 */
[----:B--2---:R-:W-:Y:S02]  /*124f0*/  @!P0 LEA R2, P3, R31, R0, 0x2 ;  /* 0x000000001f028211 */ /* 0x004fe400078610ff */
[----:B------:R-:W-:Y:S02]  /*12500*/  ISETP.GE.AND P1, PT, R61, c[0x0][0x3c8], PT ;  /* 0x0000f2003d007a0c */ /* 0x000fe40003f26270 */
[-C--:B------:R-:W-:Y:S02]  /*12510*/  @!P0 LEA.HI.X R3, R31, R4.reuse, R51, 0x2, P3 ;  /* 0x000000041f038211 */ /* 0x080fe400018f1433 */
[----:B------:R-:W-:Y:S02]  /*12520*/  ISETP.GE.AND P3, PT, R33, c[0x0][0x3c8], PT ;  /* 0x0000f20021007a0c */ /* 0x000fe40003f66270 */
[----:B------:R-:W-:Y:S01]  /*12530*/  @!P5 LEA.HI.X R13, R30, R4, R50, 0x2, P6 ;  /* 0x000000041e0dd211 */ /* 0x000fe200030f1432 */
[----:B------:R2:W-:Y:S01]  /*12540*/  @!P0 ST.E.64 [R2.64], R62 ;  /* 0x0000003e02008985 */ /* 0x0005e2000c101b06 */
[----:B------:R-:W-:-:S03]  /*12550*/  ISETP.GE.AND P0, PT, R5, c[0x0][0x3c8], PT ;  /* 0x0000f20005007a0c */ /* 0x000fc60003f06270 */
[----:B------:R-:W-:Y:S02]  /*12560*/  @!P5 ST.E.64 [R12.64], R74 ;  /* 0x0000004a0c00d985 */ /* 0x000fe4000c101b06 */
[----:B-1----:R-:W-:-:S04]  /*12570*/  @!P1 LEA R6, P5, R61, R0, 0x2 ;  /* 0x000000003d069211 */ /* 0x002fc800078a10ff */
[----:B------:R-:W-:Y:S02]  /*12580*/  @!P1 LEA.HI.X R7, R61, R4, R54, 0x2, P5 ;  /* 0x000000043d079211 */ /* 0x000fe400028f1436 */
[----:B--2---:R-:W-:-:S04]  /*12590*/  @!P4 LEA R2, P6, R32, R0, 0x2 ;  /* 0x000000002002c211 */ /* 0x004fc800078c10ff */
[----:B------:R-:W-:Y:S02]  /*125a0*/  @!P4 LEA.HI.X R3, R32, R4, R52, 0x2, P6 ;  /* 0x000000042003c211 */ /* 0x000fe400030f1434 */
[----:B------:R-:W-:-:S03]  /*125b0*/  @!P3 LEA R10, P6, R33, R0, 0x2 ;  /* 0x00000000210ab211 */ /* 0x000fc600078c10ff */
[----:B------:R1:W-:Y:S01]  /*125c0*/  @!P4 ST.E.64 [R2.64], R66 ;  /* 0x000000420200c985 */ /* 0x0003e2000c101b06 */
[----:B------:R-:W-:Y:S02]  /*125d0*/  @!P3 LEA.HI.X R11, R33, R4, R53, 0x2, P6 ;  /* 0x00000004210bb211 */ /* 0x000fe400030f1435 */
[----:B------:R-:W-:-:S03]  /*125e0*/  @!P2 LEA R8, P6, R34, R0, 0x2 ;  /* 0x000000002208a211 */ /* 0x000fc600078c10ff */
[----:B------:R2:W-:Y:S01]  /*125f0*/  @!P3 ST.E.64 [R10.64], R82 ;  /* 0x000000520a00b985 */ /* 0x0005e2000c101b06 */
[----:B------:R-:W-:-:S05]  /*12600*/  @!P2 LEA.HI.X R9, R34, R4, R55, 0x2, P6 ;  /* 0x000000042209a211 */ /* 0x000fca00030f1437 */
[----:B------:R2:W-:Y:S04]  /*12610*/  @!P2 ST.E.64 [R8.64], R78 ;  /* 0x0000004e0800a985 */ /* 0x0005e8000c101b06 */
[----:B------:R2:W-:Y:S01]  /*12620*/  @!P1 ST.E.64 [R6.64], R70 ;  /* 0x0000004606009985 */ /* 0x0005e2000c101b06 */
[----:B-1----:R-:W-:-:S04]  /*12630*/  @!P0 LEA R2, P4, R5, R0, 0x2 ;  /* 0x0000000005028211 */ /* 0x002fc800078810ff */
[----:B------:R-:W-:Y:S02]  /*12640*/  @!P0 LEA.HI.X R3, R5, R4, R60, 0x2, P4 ;  /* 0x0000000405038211 */ /* 0x000fe400020f143c */
[----:B------:R-:W-:-:S03]  /*12650*/  IADD3 R5, R224, 0xb8, RZ ;  /* 0x000000b8e0057810 */ /* 0x000fc60007ffe0ff */
[----:B------:R2:W-:Y:S01]  /*12660*/  @!P0 ST.E.64 [R2.64], R58 ;  /* 0x0000003a02008985 */ /* 0x0005e2000c101b06 */
[----:B------:R-:W-:-:S13]  /*12670*/  ISETP.GE.AND P0, PT, R5, c[0x0][0x3c8], PT ;  /* 0x0000f20005007a0c */ /* 0x000fda0003f06270 */
[----:B------:R-:W-:Y:S05]  /*12680*/  @P0 BRA `(.L_x_492) ;  /* 0x00000d0000000947 */ /* 0x000fea0003800000 */
[----:B------:R-:W-:Y:S02]  /*12690*/  IADD3 R60, R224, 0xb8, RZ ;  /* 0x000000b8e03c7810 */ /* 0x000fe40007ffe0ff */
[----:B--2---:R-:W-:Y:S02]  /*126a0*/  LEA R2, P0, R5, R0, 0x2 ;  /* 0x0000000005027211 */ /* 0x004fe400078010ff */
[----:B------:R-:W-:-:S04]  /*126b0*/  SHF.R.S32.HI R60, RZ, 0x1f, R60 ;  /* 0x0000001fff3c7819 */ /* 0x000fc8000001143c */
[----:B------:R-:W-:-:S05]  /*126c0*/  LEA.HI.X R3, R5, R4, R60, 0x2, P0 ;  /* 0x0000000405037211 */ /* 0x000fca00000f143c */
[----:B------:R1:W-:Y:S01]  /*126d0*/  ST.E.64 [R2.64], R56 ;  /* 0x0000003802007985 */ /* 0x0003e2000c101b06 */
[----:B------:R-:W-:Y:S05]  /*126e0*/  BRA `(.L_x_492) ;  /* 0x00000ca000007947 */ /* 0x000fea0003800000 */
.L_x_477:
[----:B------:R-:W-:Y:S01]  /*126f0*/  ISETP.NE.U32.AND P0, PT, RZ, c[0x0][0x508], PT ;  /* 0x00014200ff007a0c */ /* 0x000fe20003f05070 */
[----:B------:R-:W2:Y:S01]  /*12700*/  LDL.LU R6, [R1+0xc] ;  /* 0x00000c0001067983 */ /* 0x000ea20000300800 */
[----:B------:R-:W-:Y:S01]  /*12710*/  ISETP.NE.U32.AND P1, PT, RZ, c[0x0][0x500], PT ;  /* 0x00014000ff007a0c */ /* 0x000fe20003f25070 */
[----:B------:R-:W-:Y:S01]  /*12720*/  IMAD.MOV.U32 R4, RZ, RZ, 0x4 ;  /* 0x00000004ff047424 */ /* 0x000fe200078e00ff */
[----:B------:R-:W-:Y:S01]  /*12730*/  ISETP.NE.AND.EX P0, PT, RZ, c[0x0][0x50c], PT, P0 ;  /* 0x00014300ff007a0c */ /* 0x000fe20003f05300 */
[----:B------:R-:W-:Y:S01]  /*12740*/  IMAD.MOV.U32 R19, RZ, RZ, c[0x0][0x388] ;  /* 0x0000e200ff137624 */ /* 0x000fe200078e00ff */
[----:B------:R-:W-:Y:S01]  /*12750*/  ISETP.NE.AND.EX P1, PT, RZ, c[0x0][0x504], PT, P1 ;  /* 0x00014100ff007a0c */ /* 0x000fe20003f25310 */
[----:B------:R-:W-:Y:S02]  /*12760*/  IMAD.MOV.U32 R0, RZ, RZ, RZ ;  /* 0x000000ffff007224 */ /* 0x000fe400078e00ff */
[----:B------:R-:W-:-:S08]  /*12770*/  IMAD.WIDE R2, R235, R4, c[0x0][0x500] ;  /* 0x00014000eb027625 */ /* 0x000fd000078e0204 */
[----:B-1----:R-:W-:Y:S02]  /*12780*/  @P0 IMAD.WIDE R4, R235, R4, c[0x0][0x508] ;  /* 0x00014200eb040625 */ /* 0x002fe400078e0204 */
[----:B------:R1:W5:Y:S04]  /*12790*/  @P1 LDG.E R0, [R2.64] ;  /* 0x0000000602001981 */ /* 0x000368000c1e1900 */
[----:B------:R1:W5:Y:S01]  /*127a0*/  @P0 LDG.E R19, [R4.64] ;  /* 0x0000000604130981 */ /* 0x000362000c1e1900 */
[----:B--2---:R-:W-:-:S04]  /*127b0*/  ISETP.NE.AND P2, PT, R6, RZ, PT ;  /* 0x000000ff0600720c */ /* 0x004fc80003f45270 */
[----:B------:R-:W-:Y:S01]  /*127c0*/  SEL R17, R6, c[0x0][0x3d4], P2 ;  /* 0x0000f50006117a07 */ /* 0x000fe20001000000 */
[----:B------:R-:W-:Y:S05]  /*127d0*/  @P0 BRA `(.L_x_498) ;  /* 0x0000004000000947 */ /* 0x000fea0003800000 */
[----:B-1----:R-:W-:Y:S05]  /*127e0*/  @!P1 BRA `(.L_x_498) ;  /* 0x0000003000009947 */ /* 0x002fea0003800000 */
[----:B------:R1:W2:Y:S04]  /*127f0*/  LDG.E R4, [R2.64] ;  /* 0x0000000602047981 */ /* 0x0002a8000c1e1900 */
[----:B-1----:R-:W2:Y:S02]  /*12800*/  LDG.E R2, [R2.64+0x4] ;  /* 0x0000040602027981 */ /* 0x002ea4000c1e1900 */
[----:B--2--5:R-:W-:Y:S02]  /*12810*/  IADD3 R19, -R4, R2, RZ ;  /* 0x0000000204137210 */ /* 0x024fe40007ffe1ff */
.L_x_498:
[----:B-1----:R-:W1:Y:S01]  /*12820*/  S2R R3, SR_TID.X ;  /* 0x0000000000037919 */ /* 0x002e620000002100 */
[----:B------:R-:W-:Y:S01]  /*12830*/  SHF.R.S32.HI R2, RZ, 0x1f, R235 ;  /* 0x0000001fff027819 */ /* 0x000fe200000114eb */
[----:B------:R-:W-:Y:S01]  /*12840*/  BSSY B0, `(.L_x_499) ;  /* 0x0000036000007945 */ /* 0x000fe20003800000 */
[----:B-----5:R-:W-:-:S02]  /*12850*/  SHF.R.S32.HI R16, RZ, 0x1f, R0 ;  /* 0x0000001fff107819 */ /* 0x020fc40000011400 */
[----:B------:R-:W-:Y:S02]  /*12860*/  SEL R8, R235, RZ, !P1 ;  /* 0x000000ffeb087207 */ /* 0x000fe40004800000 */
[----:B------:R-:W-:Y:S02]  /*12870*/  SEL R20, R2, RZ, !P1 ;  /* 0x000000ff02147207 */ /* 0x000fe40004800000 */
[----:B-1----:R-:W-:-:S13]  /*12880*/  ISETP.GT.AND P0, PT, R3, 0x7f, PT ;  /* 0x0000007f0300780c */ /* 0x002fda0003f04270 */
[----:B------:R-:W-:Y:S05]  /*12890*/  @P0 BRA `(.L_x_500) ;  /* 0x0000030000000947 */ /* 0x000fea0003800000 */
[----:B------:R-:W-:Y:S01]  /*128a0*/  IMAD R2, R19, c[0x0][0x4e8], RZ ;  /* 0x00013a0013027a24 */ /* 0x000fe200078e02ff */
[----:B------:R-:W-:-:S04]  /*128b0*/  IADD3 R9, R228, R3, RZ ;  /* 0x00000003e4097210 */ /* 0x000fc80007ffe0ff */
[----:B------:R-:W-:-:S13]  /*128c0*/  ISETP.GE.AND P0, PT, R9, R2, PT ;  /* 0x000000020900720c */ /* 0x000fda0003f06270 */
[----:B------:R-:W-:Y:S05]  /*128d0*/  @P0 BRA `(.L_x_500) ;  /* 0x000002c000000947 */ /* 0x000fea0003800000 */
[----:B------:R-:W2:Y:S01]  /*128e0*/  LDL.LU R21, [R1+0x10] ;  /* 0x0000100001157983 */ /* 0x000ea20000300800 */
[----:B------:R-:W-:Y:S01]  /*128f0*/  IMAD.MOV.U32 R2, RZ, RZ, 0x368 ;  /* 0x00000368ff027424 */ /* 0x000fe200078e00ff */
[----:B------:R-:W-:-:S04]  /*12900*/  ISETP.GT.AND P2, PT, R17, 0x1, PT ;  /* 0x000000011100780c */ /* 0x000fc80003f44270 */
[----:B------:R-:W-:-:S04]  /*12910*/  SEL R2, R2, 0x328, P2 ;  /* 0x0000032802027807 */ /* 0x000fc80001000000 */
[----:B------:R1:W3:Y:S08]  /*12920*/  LDC.64 R10, c[0x0][R2+0x170] ;  /* 0x00005c00020a7b82 */ /* 0x0002f00000000a00 */
[----:B------:R1:W4:Y:S08]  /*12930*/  LDC.64 R6, c[0x0][R2+0x168] ;  /* 0x00005a0002067b82 */ /* 0x0003300000000a00 */
[----:B------:R1:W5:Y:S08]  /*12940*/  LDC.64 R14, c[0x0][R2+0x178] ;  /* 0x00005e00020e7b82 */ /* 0x0003700000000a00 */
[----:B------:R1:W2:Y:S02]  /*12950*/  LDC.64 R12, c[0x0][R2+0x160] ;  /* 0x00005800020c7b82 */ /* 0x0002a40000000a00 */
[----:B-1----:R-:W-:-:S02]  /*12960*/  IMAD.MOV.U32 R2, RZ, RZ, c[0x0][0x4e8] ;  /* 0x00013a00ff027624 */ /* 0x002fc400078e00ff */
[-C--:B---3--:R-:W-:Y:S02]  /*12970*/  IMAD R3, R11, R8.reuse, RZ ;  /* 0x000000080b037224 */ /* 0x088fe400078e02ff */
[----:B------:R-:W-:Y:S01]  /*12980*/  IMAD.WIDE.U32 R4, R10, R8, RZ ;  /* 0x000000080a047225 */ /* 0x000fe200078e00ff */
[----:B------:R-:W-:Y:S02]  /*12990*/  ISETP.NE.AND P0, PT, R2, 0x1, PT ;  /* 0x000000010200780c */ /* 0x000fe40003f05270 */
[----:B------:R-:W-:Y:S01]  /*129a0*/  MOV R2, R9 ;  /* 0x0000000900027202 */ /* 0x000fe20000000f00 */
[----:B------:R-:W-:Y:S02]  /*129b0*/  IMAD R10, R10, R20, R3 ;  /* 0x000000140a0a7224 */ /* 0x000fe400078e0203 */
[-C--:B----4-:R-:W-:Y:S02]  /*129c0*/  IMAD R11, R7, R242.reuse, RZ ;  /* 0x000000f2070b7224 */ /* 0x090fe400078e02ff */
[----:B------:R-:W-:-:S04]  /*129d0*/  IMAD.WIDE.U32 R6, R6, R242, RZ ;  /* 0x000000f206067225 */ /* 0x000fc800078e00ff */
[----:B------:R-:W-:Y:S01]  /*129e0*/  IMAD.IADD R11, R7, 0x1, R11 ;  /* 0x00000001070b7824 */ /* 0x000fe200078e020b */
[----:B------:R-:W-:Y:S01]  /*129f0*/  IADD3 R7, R5, R10, RZ ;  /* 0x0000000a05077210 */ /* 0x000fe20007ffe0ff */
[----:B------:R-:W-:-:S05]  /*12a00*/  @P0 IMAD.HI.U32 R18, R9, c[0x0][0x4ec], RZ ;  /* 0x00013b0009120a27 */ /* 0x000fca00078e00ff */
[----:B------:R-:W-:Y:S02]  /*12a10*/  @P0 SHF.R.U32.HI R2, RZ, c[0x0][0x4f0], R18 ;  /* 0x00013c00ff020a19 */ /* 0x000fe40000011612 */
[----:B------:R-:W-:-:S03]  /*12a20*/  IADD3 R18, P1, P0, R4, R6, R0 ;  /* 0x0000000604127210 */ /* 0x000fc6000783e000 */
[----:B------:R-:W-:Y:S01]  /*12a30*/  IMAD.MOV R6, RZ, RZ, -R2 ;  /* 0x000000ffff067224 */ /* 0x000fe200078e0a02 */
[----:B--2---:R-:W-:-:S05]  /*12a40*/  SEL R3, R21, RZ, P2 ;  /* 0x000000ff15037207 */ /* 0x004fca0001000000 */
[-C--:B-----5:R-:W-:Y:S02]  /*12a50*/  IMAD R10, R15, R3.reuse, RZ ;  /* 0x000000030f0a7224 */ /* 0x0a0fe400078e02ff */
[----:B------:R-:W-:-:S04]  /*12a60*/  IMAD.WIDE.U32 R4, R14, R3, RZ ;  /* 0x000000030e047225 */ /* 0x000fc800078e00ff */
[----:B------:R-:W-:Y:S01]  /*12a70*/  IMAD R3, R6, c[0x0][0x4e8], R9 ;  /* 0x00013a0006037a24 */ /* 0x000fe200078e0209 */
[----:B------:R-:W-:Y:S02]  /*12a80*/  IADD3.X R9, R7, R11, R16, P1, P0 ;  /* 0x0000000b07097210 */ /* 0x000fe40000fe0410 */
[----:B------:R-:W-:Y:S02]  /*12a90*/  IADD3 R7, R5, R10, RZ ;  /* 0x0000000a05077210 */ /* 0x000fe40007ffe0ff */
[----:B------:R-:W-:Y:S02]  /*12aa0*/  IADD3 R4, P1, P0, R2, R18, R4 ;  /* 0x0000001202047210 */ /* 0x000fe4000783e004 */
[----:B------:R-:W-:Y:S01]  /*12ab0*/  SHF.R.S32.HI R5, RZ, 0x1f, R2 ;  /* 0x0000001fff057819 */ /* 0x000fe20000011402 */
[----:B------:R-:W-:Y:S01]  /*12ac0*/  IMAD R2, R13, R3, RZ ;  /* 0x000000030d027224 */ /* 0x000fe200078e02ff */
[----:B------:R-:W-:Y:S02]  /*12ad0*/  SHF.R.S32.HI R6, RZ, 0x1f, R3 ;  /* 0x0000001fff067819 */ /* 0x000fe40000011403 */
[----:B------:R-:W-:Y:S01]  /*12ae0*/  IADD3.X R5, R5, R9, R7, P1, P0 ;  /* 0x0000000905057210 */ /* 0x000fe20000fe0407 */
[----:B------:R-:W-:-:S02]  /*12af0*/  IMAD.MOV.U32 R7, RZ, RZ, c[0x0][0x4a8] ;  /* 0x00012a00ff077624 */ /* 0x000fc400078e00ff */
[C---:B------:R-:W-:Y:S02]  /*12b00*/  IMAD R6, R12.reuse, R6, R2 ;  /* 0x000000060c067224 */ /* 0x040fe400078e0202 */
[----:B------:R-:W-:Y:S01]  /*12b10*/  IMAD.WIDE.U32 R2, R12, R3, R4 ;  /* 0x000000030c027225 */ /* 0x000fe200078e0004 */
[----:B------:R-:W-:Y:S02]  /*12b20*/  MOV R5, c[0x0][0x4ac] ;  /* 0x00012b0000057a02 */ /* 0x000fe40000000f00 */
[----:B------:R-:W-:Y:S01]  /*12b30*/  SEL R4, R7, c[0x0][0x450], P2 ;  /* 0x0001140007047a07 */ /* 0x000fe20001000000 */
[----:B------:R-:W-:Y:S01]  /*12b40*/  IMAD.IADD R3, R3, 0x1, R6 ;  /* 0x0000000103037824 */ /* 0x000fe200078e0206 */
[----:B------:R-:W-:Y:S02]  /*12b50*/  SEL R5, R5, c[0x0][0x454], P2 ;  /* 0x0001150005057a07 */ /* 0x000fe40001000000 */
[----:B------:R-:W-:-:S04]  /*12b60*/  LEA R4, P0, R2, R4, 0x2 ;  /* 0x0000000402047211 */ /* 0x000fc800078010ff */
[----:B------:R-:W-:Y:S02]  /*12b70*/  LEA.HI.X R5, R2, R5, R3, 0x2, P0 ;  /* 0x0000000502057211 */ /* 0x000fe400000f1403 */
[----:B------:R-:W-:-:S05]  /*12b80*/  MOV R2, 0xff800000 ;  /* 0xff80000000027802 */ /* 0x000fca0000000f00 */
[----:B------:R1:W-:Y:S02]  /*12b90*/  STG.E [R4.64], R2 ;  /* 0x0000000204007986 */ /* 0x0003e4000c101906 */
.L_x_500:
[----:B------:R-:W-:Y:S05]  /*12ba0*/  BSYNC B0 ;  /* 0x0000000000007941 */ /* 0x000fea0003800000 */
.L_x_499:
[----:B------:R-:W-:-:S13]  /*12bb0*/  ISETP.GT.AND P0, PT, R17, 0x1, PT ;  /* 0x000000011100780c */ /* 0x000fda0003f04270 */
[----:B------:R-:W-:Y:S05]  /*12bc0*/  @P0 BRA `(.L_x_492) ;  /* 0x000007c000000947 */ /* 0x000fea0003800000 */
[----:B-1----:R-:W2:Y:S01]  /*12bd0*/  LDL R5, [R1+0x34] ;  /* 0x0000340001057983 */ /* 0x002ea20000100800 */
[----:B------:R-:W-:Y:S01]  /*12be0*/  MOV R2, c[0x0][0x4e8] ;  /* 0x00013a0000027a02 */ /* 0x000fe20000000f00 */
[----:B------:R-:W-:Y:S02]  /*12bf0*/  IMAD R4, R16, c[0x0][0x3a0], RZ ;  /* 0x0000e80010047a24 */ /* 0x000fe400078e02ff */
[----:B------:R-:W1:Y:S01]  /*12c00*/  S2R R10, SR_TID.X ;  /* 0x00000000000a7919 */ /* 0x000e620000002100 */
[----:B------:R-:W-:Y:S01]  /*12c10*/  ISETP.NE.AND P0, PT, R2, 0x1, PT ;  /* 0x000000010200780c */ /* 0x000fe20003f05270 */
[----:B------:R-:W-:-:S04]  /*12c20*/  IMAD.WIDE.U32 R2, R0, c[0x0][0x3a0], RZ ;  /* 0x0000e80000027a25 */ /* 0x000fc800078e00ff */
[----:B------:R-:W-:-:S05]  /*12c30*/  IMAD R0, R0, c[0x0][0x3a4], R4 ;  /* 0x0000e90000007a24 */ /* 0x000fca00078e0204 */
[----:B------:R-:W-:-:S05]  /*12c40*/  IADD3 R3, R3, R0, RZ ;  /* 0x0000000003037210 */ /* 0x000fca0007ffe0ff */
[----:B------:R-:W-:-:S04]  /*12c50*/  IMAD.WIDE.U32 R2, R242, c[0x0][0x3e8], R2 ;  /* 0x0000fa00f2027a25 */ /* 0x000fc800078e0002 */
[----:B------:R-:W-:-:S04]  /*12c60*/  IMAD R3, R242, c[0x0][0x3ec], R3 ;  /* 0x0000fb00f2037a24 */ /* 0x000fc800078e0203 */
[----:B------:R-:W-:Y:S01]  /*12c70*/  IMAD.WIDE.U32 R2, R8, c[0x0][0x3f0], R2 ;  /* 0x0000fc0008027a25 */ /* 0x000fe200078e0002 */
[----:B-1----:R-:W-:-:S04]  /*12c80*/  SHF.R.S32.HI R9, RZ, 0x1f, R10 ;  /* 0x0000001fff097819 */ /* 0x002fc8000001140a */
[----:B------:R-:W-:-:S04]  /*12c90*/  LEA.HI R9, R9, R10, RZ, 0x3 ;  /* 0x0000000a09097211 */ /* 0x000fc800078f18ff */
[----:B------:R-:W-:-:S04]  /*12ca0*/  SHF.R.S32.HI R9, RZ, 0x3, R9 ;  /* 0x00000003ff097819 */ /* 0x000fc80000011409 */
[-C--:B------:R-:W-:Y:S02]  /*12cb0*/  IADD3 R11, R9, R228.reuse, RZ ;  /* 0x000000e4090b7210 */ /* 0x080fe40007ffe0ff */
[----:B--2---:R-:W-:Y:S01]  /*12cc0*/  IADD3 R4, R5, R228, RZ ;  /* 0x000000e405047210 */ /* 0x004fe20007ffe0ff */
[----:B------:R-:W-:-:S03]  /*12cd0*/  IMAD R5, R20, c[0x0][0x3f0], RZ ;  /* 0x0000fc0014057a24 */ /* 0x000fc600078e02ff */
[----:B------:R-:W-:Y:S01]  /*12ce0*/  MOV R0, R4 ;  /* 0x0000000400007202 */ /* 0x000fe20000000f00 */
[----:B------:R-:W-:-:S04]  /*12cf0*/  @P0 IMAD.HI.U32 R6, R4, c[0x0][0x4ec], RZ ;  /* 0x00013b0004060a27 */ /* 0x000fc800078e00ff */
[----:B------:R-:W-:Y:S01]  /*12d00*/  IMAD R7, R8, c[0x0][0x3f4], R5 ;  /* 0x0000fd0008077a24 */ /* 0x000fe200078e0205 */
[----:B------:R-:W-:-:S04]  /*12d10*/  @P0 SHF.R.U32.HI R0, RZ, c[0x0][0x4f0], R6 ;  /* 0x00013c00ff000a19 */ /* 0x000fc80000011606 */
        /* <DEDUP_REMOVED lines=17> */
.L_x_556:
[----:B------:R-:W-:Y:S05]  /*12e30*/  BRA.DIV ~URZ, `(.L_x_502) ;  /* 0x000022b27f007947 */ /* 0x000fea000b800000 */
[----:B------:R3:W4:Y:S02]  /*12e40*/  SHFL.IDX PT, R0, R12, RZ, 0x181f ;  /* 0x00181fff0c007589 */ /* 0x00072400000e0000 */
.L_x_557:
[----:B------:R-:W-:Y:S01]  /*12e50*/  IMAD R10, R19, c[0x0][0x4e8], RZ ;  /* 0x00013a00130a7a24 */ /* 0x000fe200078e02ff */
[----:B------:R-:W-:Y:S04]  /*12e60*/  BSSY B0, `(.L_x_503) ;  /* 0x0000011000007945 */ /* 0x000fe80003800000 */
[----:B------:R-:W-:-:S13]  /*12e70*/  ISETP.GE.AND P0, PT, R11, R10, PT ;  /* 0x0000000a0b00720c */ /* 0x000fda0003f06270 */
        /* <DEDUP_REMOVED lines=10> */
[----:B------:R2:W-:Y:S01]  /*12f20*/  @!P2 ST.E.128 [R6.64], RZ ;  /* 0x000000ff0600a985 */ /* 0x0005e2000c101d06 */
[-C--:B-----5:R-:W-:Y:S02]  /*12f30*/  @!P1 LEA.HI.X R5, R229, R8.reuse, R14, 0x1, P4 ;  /* 0x00000008e5059211 */ /* 0x0a0fe400020f0c0e */
[----:B---3--:R-:W-:-:S03]  /*12f40*/  @!P0 LEA.HI.X R3, R236, R8, R13, 0x1, P3 ;  /* 0x00000008ec038211 */ /* 0x008fc600018f0c0d */
[----:B------:R2:W-:Y:S04]  /*12f50*/  @!P1 ST.E.128 [R4.64], RZ ;  /* 0x000000ff04009985 */ /* 0x0005e8000c101d06 */
[----:B------:R2:W-:Y:S02]  /*12f60*/  @!P0 ST.E.128 [R2.64], RZ ;  /* 0x000000ff02008985 */ /* 0x0005e4000c101d06 */
.L_x_504:
[----:B------:R-:W-:Y:S05]  /*12f70*/  BSYNC B0 ;  /* 0x0000000000007941 */ /* 0x000fea0003800000 */
.L_x_503:
[----:B------:R-:W-:Y:S05]  /*12f80*/  BRA.DIV ~URZ, `(.L_x_505) ;  /* 0x000021c27f007947 */ /* 0x000fea000b800000 */
[----:B--2---:R2:W1:Y:S04]  /*12f90*/  SHFL.IDX PT, R8, R9, 0x1, 0x181f ;  /* 0x00381f0009087f89 */ /* 0x00446800000e0000 */
[----:B----4-:R2:W4:Y:S02]  /*12fa0*/  SHFL.IDX PT, R0, R12, 0x1, 0x181f ;  /* 0x00381f000c007f89 */ /* 0x01052400000e0000 */
.L_x_558:
        /* <DEDUP_REMOVED lines=13> */
[----:B------:R1:W-:Y:S01]  /*13080*/  @!P2 ST.E.128 [R6.64], RZ ;  /* 0x000000ff0600a985 */ /* 0x0003e2000c101d06 */
[-C--:B-----5:R-:W-:Y:S02]  /*13090*/  @!P1 LEA.HI.X R5, R229, R8.reuse, R14, 0x1, P4 ;  /* 0x00000008e5059211 */ /* 0x0a0fe400020f0c0e */
[----:B--2---:R-:W-:-:S03]  /*130a0*/  @!P0 LEA.HI.X R3, R236, R8, R13, 0x1, P3 ;  /* 0x00000008ec038211 */ /* 0x004fc600018f0c0d */
[----:B------:R1:W-:Y:S04]  /*130b0*/  @!P1 ST.E.128 [R4.64], RZ ;  /* 0x000000ff04009985 */ /* 0x0003e8000c101d06 */
[----:B------:R1:W-:Y:S02]  /*130c0*/  @!P0 ST.E.128 [R2.64], RZ ;  /* 0x000000ff02008985 */ /* 0x0003e4000c101d06 */
.L_x_507:
[----:B------:R-:W-:Y:S05]  /*130d0*/  BSYNC B0 ;  /* 0x0000000000007941 */ /* 0x000fea0003800000 */
.L_x_506:
[----:B------:R-:W-:Y:S05]  /*130e0*/  BRA.DIV ~URZ, `(.L_x_508) ;  /* 0x000021227f007947 */ /* 0x000fea000b800000 */
[----:B-1----:R1:W2:Y:S02]  /*130f0*/  SHFL.IDX PT, R8, R9, 0x2, 0x181f ;  /* 0x00581f0009087f89 */ /* 0x0022a400000e0000 */
.L_x_559:
[----:B------:R-:W-:Y:S05]  /*13100*/  BRA.DIV ~URZ, `(.L_x_509) ;  /* 0x000021727f007947 */ /* 0x000fea000b800000 */
[----:B----4-:R4:W1:Y:S02]  /*13110*/  SHFL.IDX PT, R0, R12, 0x2, 0x181f ;  /* 0x00581f000c007f89 */ /* 0x01086400000e0000 */
.L_x_560:
        /* <DEDUP_REMOVED lines=18> */
.L_x_511:
[----:B------:R-:W-:Y:S05]  /*13240*/  BSYNC B0 ;  /* 0x0000000000007941 */ /* 0x000fea0003800000 */
.L_x_510:
[----:B------:R-:W-:Y:S05]  /*13250*/  BRA.DIV ~URZ, `(.L_x_512) ;  /* 0x000020827f007947 */ /* 0x000fea000b800000 */
[----:B--2---:R2:W3:Y:S04]  /*13260*/  SHFL.IDX PT, R8, R9, 0x3, 0x181f ;  /* 0x00781f0009087f89 */ /* 0x0044e800000e0000 */
[----:B-1----:R2:W1:Y:S02]  /*13270*/  SHFL.IDX PT, R0, R12, 0x3, 0x181f ;  /* 0x00781f000c007f89 */ /* 0x00246400000e0000 */
.L_x_561:
[----:B------:R-:W-:-:S04]  /*13280*/  IADD3 R11, R11, 0x60, RZ ;  /* 0x000000600b0b7810 */ /* 0x000fc80007ffe0ff */
[----:B------:R-:W-:-:S13]  /*13290*/  ISETP.GE.AND P0, PT, R11, R10, PT ;  /* 0x0000000a0b00720c */ /* 0x000fda0003f06270 */
[----:B------:R-:W-:Y:S05]  /*132a0*/  @P0 BRA `(.L_x_492) ;  /* 0x000000e000000947 */ /* 0x000fea0003800000 */
[----:B--234-:R-:W2:Y:S04]  /*132b0*/  LDL R12, [R1+0x4] ;  /* 0x00000400010c7983 */ /* 0x01cea80000100800 */
[----:B------:R-:W3:Y:S01]  /*132c0*/  LDL R9, [R1] ;  /* 0x0000000001097983 */ /* 0x000ee20000100800 */
[----:B------:R-:W-:Y:S02]  /*132d0*/  ISETP.GE.AND P2, PT, R230, c[0x0][0x3c8], PT ;  /* 0x0000f200e6007a0c */ /* 0x000fe40003f46270 */
[----:B------:R-:W-:Y:S02]  /*132e0*/  ISETP.GE.AND P1, PT, R229, c[0x0][0x3c8], PT ;  /* 0x0000f200e5007a0c */ /* 0x000fe40003f26270 */
[----:B------:R-:W-:-:S09]  /*132f0*/  ISETP.GE.AND P0, PT, R236, c[0x0][0x3c8], PT ;  /* 0x0000f200ec007a0c */ /* 0x000fd20003f06270 */
[-C--:B-1----:R-:W-:Y:S02]  /*13300*/  @!P2 LEA R6, P5, R230, R0.reuse, 0x1 ;  /* 0x00000000e606a211 */ /* 0x082fe400078a08ff */
[-C--:B------:R-:W-:Y:S02]  /*13310*/  @!P1 LEA R4, P4, R229, R0.reuse, 0x1 ;  /* 0x00000000e5049211 */ /* 0x080fe400078808ff */
[----:B------:R-:W-:Y:S02]  /*13320*/  @!P0 LEA R2, P3, R236, R0, 0x1 ;  /* 0x00000000ec028211 */ /* 0x000fe400078608ff */
[----:B------:R-:W-:-:S05]  /*13330*/  @!P2 LEA.HI.X R7, R230, R8, R231, 0x1, P5 ;  /* 0x00000008e607a211 */ /* 0x000fca00028f0ce7 */
[----:B------:R1:W-:Y:S01]  /*13340*/  @!P2 ST.E.128 [R6.64], RZ ;  /* 0x000000ff0600a985 */ /* 0x0003e2000c101d06 */
[-C--:B--2---:R-:W-:Y:S02]  /*13350*/  @!P1 LEA.HI.X R5, R229, R8.reuse, R12, 0x1, P4 ;  /* 0x00000008e5059211 */ /* 0x084fe400020f0c0c */
[----:B---3--:R-:W-:-:S03]  /*13360*/  @!P0 LEA.HI.X R3, R236, R8, R9, 0x1, P3 ;  /* 0x00000008ec038211 */ /* 0x008fc600018f0c09 */
[----:B------:R1:W-:Y:S04]  /*13370*/  @!P1 ST.E.128 [R4.64], RZ ;  /* 0x000000ff04009985 */ /* 0x0003e8000c101d06 */
[----:B------:R1:W-:Y:S02]  /*13380*/  @!P0 ST.E.128 [R2.64], RZ ;  /* 0x000000ff02008985 */ /* 0x0003e4000c101d06 */
.L_x_492:
[----:B------:R-:W-:Y:S05]  /*13390*/  BSYNC B1 ;  /* 0x0000000000017941 */ /* 0x000fea0003800000 */
.L_x_476:
[----:B-12-4-:R-:W2:Y:S02]  /*133a0*/  LDL R0, [R1+0x38] ;  /* 0x0000380001007983 */ /* 0x016ea40000100800 */
[----:B--2---:R-:W-:-:S13]  /*133b0*/  ISETP.NE.AND P0, PT, R0, RZ, PT ;  /* 0x000000ff0000720c */ /* 0x004fda0003f05270 */
[----:B------:R-:W-:Y:S01]  /*133c0*/  @P0 WARPSYNC 0xffffffff ;  /* 0xffffffff00000948 */ /* 0x000fe20003800000 */
[----:B------:R-:W-:Y:S06]  /*133d0*/  @P0 BAR.SYNC.DEFER_BLOCKING 0x5, 0x100 ;  /* 0x0144000000000b1d */ /* 0x000fec0000010000 */
[----:B------:R-:W1:Y:S04]  /*133e0*/  @P0 LDS.128 R232, [0x18100] ;  /* 0x01810000ffe80984 */ /* 0x000e680000000c00 */
[----:B------:R-:W-:Y:S06]  /*133f0*/  @P0 BAR.ARV 0x4, 0x100 ;  /* 0x0104000000000b1d */ /* 0x000fec0000002000 */
[----:B------:R-:W-:Y:S05]  /*13400*/  @P0 BRA `(.L_x_513) ;  /* 0x00000f6000000947 */ /* 0x000fea0003800000 */
[----:B------:R-:W2:Y:S01]  /*13410*/  S2R R0, SR_TID.X ;  /* 0x0000000000007919 */ /* 0x000ea20000002100 */
[----:B------:R-:W-:Y:S01]  /*13420*/  IMAD.MOV.U32 R7, RZ, RZ, RZ ;  /* 0x000000ffff077224 */ /* 0x000fe200078e00ff */
[----:B--2---:R-:W-:-:S04]  /*13430*/  LOP3.LUT R14, R0, 0x1f, RZ, 0xc0, !PT ;  /* 0x0000001f000e7812 */ /* 0x004fc800078ec0ff */
[----:B------:R-:W-:Y:S01]  /*13440*/  ISETP.NE.AND P5, PT, R14, 0x1f, PT ;  /* 0x0000001f0e00780c */ /* 0x000fe20003fa5270 */
[----:B------:R-:W-:Y:S10]  /*13450*/  BRA.DIV ~URZ, `(.L_x_514) ;  /* 0x00001f427f007947 */ /* 0x000ff4000b800000 */
[----:B------:R2:W4:Y:S02]  /*13460*/  SHFL.IDX PT, R9, R86, RZ, 0x1f ;  /* 0x00001fff56097589 */ /* 0x00052400000e0000 */
.L_x_562:
[----:B------:R-:W-:Y:S05]  /*13470*/  BRA.DIV ~URZ, `(.L_x_515) ;  /* 0x00001f927f007947 */ /* 0x000fea000b800000 */
[----:B---3--:R3:W2:Y:S02]  /*13480*/  SHFL.IDX PT, R8, R86, 0x1, 0x1f ;  /* 0x00201f0056087f89 */ /* 0x0086a400000e0000 */
.L_x_563:
[----:B-1----:R-:W-:Y:S02]  /*13490*/  IMAD.IADD R0, R235, 0x1, R14 ;  /* 0x00000001eb007824 */ /* 0x002fe400078e020e */
[----:B------:R-:W-:-:S03]  /*134a0*/  IMAD.MOV.U32 R6, RZ, RZ, RZ ;  /* 0x000000ffff067224 */ /* 0x000fc600078e00ff */
[----:B------:R-:W-:-:S13]  /*134b0*/  ISETP.GE.OR P0, PT, R0, c[0x0][0x53c], !P5 ;  /* 0x00014f0000007a0c */ /* 0x000fda0006f06670 */
[----:B------:R-:W-:Y:S01]  /*134c0*/  @!P0 IMAD.MOV.U32 R2, RZ, RZ, 0x4 ;  /* 0x00000004ff028424 */ /* 0x000fe200078e00ff */
[----:B------:R-:W-:-:S03]  /*134d0*/  @!P0 MOV R3, 0x4 ;  /* 0x0000000400038802 */ /* 0x000fc60000000f00 */
[----:B------:R-:W-:-:S04]  /*134e0*/  @!P0 IMAD.WIDE R4, R0, R2, c[0x0][0x580] ;  /* 0x0001600000048625 */ /* 0x000fc800078e0202 */
[----:B------:R-:W-:Y:S01]  /*134f0*/  @!P0 IMAD.WIDE R2, R0, R3, c[0x0][0x578] ;  /* 0x00015e0000028625 */ /* 0x000fe200078e0203 */
[----:B------:R-:W5:Y:S04]  /*13500*/  @!P0 LDG.E R6, [R4.64] ;  /* 0x0000000604068981 */ /* 0x000f68000c1e1900 */
[----:B------:R-:W5:Y:S01]  /*13510*/  @!P0 LDG.E R7, [R2.64] ;  /* 0x0000000602078981 */ /* 0x000f62000c1e1900 */
[C---:B------:R-:W-:Y:S02]  /*13520*/  ISETP.GE.U32.AND P4, PT, R14.reuse, 0x10, PT ;  /* 0x000000100e00780c */ /* 0x040fe40003f86070 */
[C---:B------:R-:W-:Y:S02]  /*13530*/  ISETP.GE.U32.AND P3, PT, R14.reuse, 0x8, PT ;  /* 0x000000080e00780c */ /* 0x040fe40003f66070 */
[----:B------:R-:W-:-:S02]  /*13540*/  ISETP.GE.U32.AND P2, PT, R14, 0x4, PT ;  /* 0x000000040e00780c */ /* 0x000fc40003f46070 */
[C---:B------:R-:W-:Y:S02]  /*13550*/  ISETP.GE.U32.AND P1, PT, R14.reuse, 0x2, PT ;  /* 0x000000020e00780c */ /* 0x040fe40003f26070 */
[----:B------:R-:W-:Y:S02]  /*13560*/  ISETP.NE.AND P0, PT, R14, RZ, PT ;  /* 0x000000ff0e00720c */ /* 0x000fe40003f05270 */
[----:B------:R-:W-:Y:S01]  /*13570*/  MOV R13, RZ ;  /* 0x000000ff000d7202 */ /* 0x000fe20000000f00 */
[----:B-----5:R-:W-:Y:S01]  /*13580*/  IMAD R0, R7, R6, RZ ;  /* 0x0000000607007224 */ /* 0x020fe200078e02ff */
[----:B------:R-:W-:Y:S07]  /*13590*/  BRA.DIV ~URZ, `(.L_x_516) ;  /* 0x00001ee27f007947 */ /* 0x000fee000b800000 */
[----:B------:R1:W3:Y:S02]  /*135a0*/  SHFL.UP PT, R4, R0, 0x1, RZ ;  /* 0x0420000000047989 */ /* 0x0002e400000e00ff */
.L_x_564:
        /* <DEDUP_REMOVED lines=16> */
.L_x_565:
[----:B---3--:R-:W-:Y:S01]  /*136b0*/  IMAD R0, R0, c[0x0][0x538], RZ ;  /* 0x00014e0000007a24 */ /* 0x008fe200078e02ff */
[----:B------:R-:W-:Y:S04]  /*136c0*/  BSSY B1, `(.L_x_518) ;  /* 0x00000c5000017945 */ /* 0x000fe80003800000 */
[----:B--2---:R-:W-:-:S04]  /*136d0*/  IADD3 R8, R0, R8, RZ ;  /* 0x0000000800087210 */ /* 0x004fc80007ffe0ff */
[----:B----4-:R-:W-:-:S13]  /*136e0*/  ISETP.GT.AND P6, PT, R8, R9, PT ;  /* 0x000000090800720c */ /* 0x010fda0003fc4270 */
[----:B------:R-:W-:Y:S05]  /*136f0*/  @P6 BRA `(.L_x_519) ;  /* 0x0000024000006947 */ /* 0x000fea0003800000 */
.L_x_523:
        /* <DEDUP_REMOVED lines=9> */
[----:B-1----:R-:W-:-:S04]  /*13790*/  @!P6 IMAD.WIDE R4, R0, R2, c[0x0][0x580] ;  /* 0x000160000004e625 */ /* 0x002fc800078e0202 */
[----:B------:R-:W-:Y:S01]  /*137a0*/  @!P6 IMAD.WIDE R2, R0, R3, c[0x0][0x578] ;  /* 0x00015e000002e625 */ /* 0x000fe200078e0203 */
[----:B------:R-:W2:Y:S04]  /*137b0*/  @!P6 LDG.E R6, [R4.64] ;  /* 0x000000060406e981 */ /* 0x000ea8000c1e1900 */
[----:B------:R-:W2:Y:S02]  /*137c0*/  @!P6 LDG.E R7, [R2.64] ;  /* 0x000000060207e981 */ /* 0x000ea4000c1e1900 */
[----:B--2---:R-:W-:Y:S01]  /*137d0*/  IMAD R0, R7, R6, RZ ;  /* 0x0000000607007224 */ /* 0x004fe200078e02ff */
[----:B------:R-:W-:Y:S05]  /*137e0*/  BRA.DIV ~URZ, `(.L_x_521) ;  /* 0x00001e727f007947 */ /* 0x000fea000b800000 */
[----:B------:R1:W2:Y:S02]  /*137f0*/  SHFL.UP PT, R2, R0, 0x1, RZ ;  /* 0x0420000000027989 */ /* 0x0002a400000e00ff */
.L_x_566:
        /* <DEDUP_REMOVED lines=16> */
.L_x_567:
[----:B--2---:R-:W-:-:S05]  /*13900*/  IMAD R0, R0, c[0x0][0x538], RZ ;  /* 0x00014e0000007a24 */ /* 0x004fca00078e02ff */
[----:B------:R-:W-:-:S04]  /*13910*/  IADD3 R8, R0, R8, RZ ;  /* 0x0000000800087210 */ /* 0x000fc80007ffe0ff */
[----:B------:R-:W-:-:S13]  /*13920*/  ISETP.GT.AND P6, PT, R8, R9, PT ;  /* 0x000000090800720c */ /* 0x000fda0003fc4270 */
[----:B-1----:R-:W-:Y:S05]  /*13930*/  @!P6 BRA `(.L_x_523) ;  /* 0xfffffdc00000e947 */ /* 0x002fea000383ffff */
.L_x_519:
[----:B------:R-:W-:-:S05]  /*13940*/  IADD3 R11, -R0, R8, RZ ;  /* 0x00000008000b7210 */ /* 0x000fca0007ffe1ff */
[----:B------:R-:W-:-:S05]  /*13950*/  IMAD R0, R4, c[0x0][0x538], R11 ;  /* 0x00014e0004007a24 */ /* 0x000fca00078e020b */
[----:B------:R-:W-:Y:S01]  /*13960*/  ISETP.GT.AND P0, PT, R0, R9, PT ;  /* 0x000000090000720c */ /* 0x000fe20003f04270 */
[----:B------:R-:W-:-:S12]  /*13970*/  BRA.DIV ~URZ, `(.L_x_524) ;  /* 0x00001ed27f007947 */ /* 0x000fd8000b800000 */
[----:B------:R-:W-:-:S04]  /*13980*/  VOTE.ANY R12, PT, !P0 ;  /* 0x00000000000c7806 */ /* 0x000fc800040e0100 */
.L_x_568:
[----:B------:R-:W2:Y:S02]  /*13990*/  POPC R8, R12 ;  /* 0x0000000c00087309 */ /* 0x000ea40000000000 */
[----:B--2---:R-:W-:Y:S01]  /*139a0*/  IADD3 R235, R8, R235, RZ ;  /* 0x000000eb08eb7210 */ /* 0x004fe20007ffe0ff */
[----:B------:R-:W-:Y:S05]  /*139b0*/  BRA.DIV ~URZ, `(.L_x_525) ;  /* 0x00001ee27f007947 */ /* 0x000fea000b800000 */
[----:B------:R2:W3:Y:S04]  /*139c0*/  SHFL.IDX PT, R10, R6, R8, 0x1f ;  /* 0x00001f08060a7589 */ /* 0x0004e800000e0000 */
[----:B------:R2:W4:Y:S02]  /*139d0*/  SHFL.IDX PT, R7, R7, R8, 0x1f ;  /* 0x00001f0807077589 */ /* 0x00052400000e0000 */
.L_x_569:
[----:B------:R-:W-:Y:S01]  /*139e0*/  ISETP.NE.AND P0, PT, R12, RZ, PT ;  /* 0x000000ff0c00720c */ /* 0x000fe20003f05270 */
[----:B------:R-:W-:-:S12]  /*139f0*/  BSSY B0, `(.L_x_526) ;  /* 0x0000005000007945 */ /* 0x000fd80003800000 */
[----:B------:R-:W-:Y:S05]  /*13a00*/  @!P0 BRA `(.L_x_527) ;  /* 0x0000003000008947 */ /* 0x000fea0003800000 */
[----:B------:R-:W-:Y:S01]  /*13a10*/  IADD3 R3, R8, -0x1, RZ ;  /* 0xffffffff08037810 */ /* 0x000fe20007ffe0ff */
[----:B------:R-:W-:Y:S05]  /*13a20*/  BRA.DIV ~URZ, `(.L_x_528) ;  /* 0x00001f427f007947 */ /* 0x000fea000b800000 */
[----:B------:R1:W2:Y:S02]  /*13a30*/  SHFL.IDX PT, R13, R4, R3, 0x1f ;  /* 0x00001f03040d7589 */ /* 0x0002a400000e0000 */
.L_x_527:
[----:B------:R-:W-:Y:S05]  /*13a40*/  BSYNC B0 ;  /* 0x0000000000007941 */ /* 0x000fea0003800000 */
.L_x_526:
[----:B----4-:R-:W-:Y:S01]  /*13a50*/  ISETP.NE.AND P0, PT, R7, 0x1, PT ;  /* 0x000000010700780c */ /* 0x010fe20003f05270 */
[----:B--2---:R-:W-:Y:S01]  /*13a60*/  IMAD R232, R13, c[0x0][0x538], R11 ;  /* 0x00014e000de87a24 */ /* 0x004fe200078e020b */
[----:B------:R-:W-:Y:S04]  /*13a70*/  BSSY B0, `(.L_x_529) ;  /* 0x0000082000007945 */ /* 0x000fe80003800000 */
[----:B------:R-:W-:-:S07]  /*13a80*/  IADD3 R8, -R232, R9, RZ ;  /* 0x00000009e8087210 */ /* 0x000fce0007ffe1ff */
[----:B------:R-:W-:Y:S05]  /*13a90*/  @!P0 BRA `(.L_x_530) ;  /* 0x000003d000008947 */ /* 0x000fea0003800000 */
[-C--:B---3--:R-:W-:Y:S02]  /*13aa0*/  IABS R2, R10.reuse ;  /* 0x0000000a00027213 */ /* 0x088fe40000000000 */
[----:B------:R-:W-:Y:S02]  /*13ab0*/  IABS R9, R10 ;  /* 0x0000000a00097213 */ /* 0x000fe40000000000 */
[----:B------:R-:W2:Y:S08]  /*13ac0*/  I2F.RP R0, R2 ;  /* 0x0000000200007306 */ /* 0x000eb00000209400 */
[----:B--2---:R-:W2:Y:S02]  /*13ad0*/  MUFU.RCP R0, R0 ;  /* 0x0000000000007308 */ /* 0x004ea40000001000 */
[----:B--2---:R-:W-:-:S06]  /*13ae0*/  IADD3 R0, R0, 0xffffffe, RZ ;  /* 0x0ffffffe00007810 */ /* 0x004fcc0007ffe0ff */
[----:B------:R-:W2:Y:S02]  /*13af0*/  F2I.FTZ.U32.TRUNC.NTZ R5, R0 ;  /* 0x0000000000057305 */ /* 0x000ea4000021f000 */
[----:B-12---:R-:W-:Y:S01]  /*13b00*/  IMAD.MOV R3, RZ, RZ, -R5 ;  /* 0x000000ffff037224 */ /* 0x006fe200078e0a05 */
[----:B------:R-:W-:-:S03]  /*13b10*/  IABS R0, R7 ;  /* 0x0000000700007213 */ /* 0x000fc60000000000 */
[----:B------:R-:W-:Y:S01]  /*13b20*/  IMAD.MOV.U32 R4, RZ, RZ, R3 ;  /* 0x000000ffff047224 */ /* 0x000fe200078e0003 */
[----:B------:R-:W-:Y:S01]  /*13b30*/  IABS R3, R8 ;  /* 0x0000000800037213 */ /* 0x000fe20000000000 */
[----:B------:R-:W-:Y:S02]  /*13b40*/  IMAD.MOV.U32 R6, RZ, RZ, R0 ;  /* 0x000000ffff067224 */ /* 0x000fe400078e0000 */
[----:B------:R-:W-:Y:S02]  /*13b50*/  IMAD R0, R4, R2, RZ ;  /* 0x0000000204007224 */ /* 0x000fe400078e02ff */
[----:B------:R-:W-:Y:S01]  /*13b60*/  IMAD.MOV.U32 R4, RZ, RZ, RZ ;  /* 0x000000ffff047224 */ /* 0x000fe200078e00ff */
[----:B------:R-:W1:Y:S03]  /*13b70*/  I2F.RP R11, R6 ;  /* 0x00000006000b7306 */ /* 0x000e660000209400 */
[----:B------:R-:W-:-:S04]  /*13b80*/  IMAD.HI.U32 R5, R5, R0, R4 ;  /* 0x0000000005057227 */ /* 0x000fc800078e0004 */
[----:B------:R-:W-:-:S05]  /*13b90*/  IMAD.MOV R0, RZ, RZ, -R9 ;  /* 0x000000ffff007224 */ /* 0x000fca00078e0a09 */
[----:B------:R-:W-:Y:S01]  /*13ba0*/  MOV R4, R0 ;  /* 0x0000000000047202 */ /* 0x000fe20000000f00 */
[----:B------:R-:W-:-:S04]  /*13bb0*/  IMAD.HI.U32 R0, R5, R3, RZ ;  /* 0x0000000305007227 */ /* 0x000fc800078e00ff */
[----:B------:R-:W-:Y:S02]  /*13bc0*/  IMAD R3, R0, R4, R3 ;  /* 0x0000000400037224 */ /* 0x000fe400078e0203 */
[----:B-1----:R-:W1:Y:S03]  /*13bd0*/  MUFU.RCP R4, R11 ;  /* 0x0000000b00047308 */ /* 0x002e660000001000 */
[----:B------:R-:W-:-:S13]  /*13be0*/  ISETP.GT.U32.AND P1, PT, R2, R3, PT ;  /* 0x000000030200720c */ /* 0x000fda0003f24070 */
[----:B------:R-:W-:Y:S01]  /*13bf0*/  @!P1 IMAD.IADD R3, R3, 0x1, -R2 ;  /* 0x0000000103039824 */ /* 0x000fe200078e0a02 */
[----:B-1----:R-:W-:Y:S02]  /*13c00*/  IADD3 R4, R4, 0xffffffe, RZ ;  /* 0x0ffffffe04047810 */ /* 0x002fe40007ffe0ff */
[----:B------:R-:W-:Y:S02]  /*13c10*/  @!P1 IADD3 R0, R0, 0x1, RZ ;  /* 0x0000000100009810 */ /* 0x000fe40007ffe0ff */
[----:B------:R-:W-:Y:S02]  /*13c20*/  ISETP.GE.U32.AND P2, PT, R3, R2, PT ;  /* 0x000000020300720c */ /* 0x000fe40003f46070 */
[----:B------:R-:W1:Y:S01]  /*13c30*/  F2I.FTZ.U32.TRUNC.NTZ R3, R4 ;  /* 0x0000000400037305 */ /* 0x000e62000021f000 */
[----:B------:R-:W-:Y:S02]  /*13c40*/  LOP3.LUT R2, R8, R10, RZ, 0x3c, !PT ;  /* 0x0000000a08027212 */ /* 0x000fe400078e3cff */
[----:B------:R-:W-:-:S02]  /*13c50*/  ISETP.NE.AND P1, PT, R10, RZ, PT ;  /* 0x000000ff0a00720c */ /* 0x000fc40003f25270 */
[----:B------:R-:W-:-:S06]  /*13c60*/  ISETP.GE.AND P0, PT, R2, RZ, PT ;  /* 0x000000ff0200720c */ /* 0x000fcc0003f06270 */
[----:B------:R-:W-:Y:S01]  /*13c70*/  @P2 IADD3 R0, R0, 0x1, RZ ;  /* 0x0000000100002810 */ /* 0x000fe20007ffe0ff */
[----:B-1----:R-:W-:-:S06]  /*13c80*/  IMAD.MOV R2, RZ, RZ, -R3 ;  /* 0x000000ffff027224 */ /* 0x002fcc00078e0a03 */
[----:B------:R-:W-:Y:S01]  /*13c90*/  @!P0 IMAD.MOV R0, RZ, RZ, -R0 ;  /* 0x000000ffff008224 */ /* 0x000fe200078e0a00 */
[----:B------:R-:W-:Y:S02]  /*13ca0*/  @!P1 LOP3.LUT R0, RZ, R10, RZ, 0x33, !PT ;  /* 0x0000000aff009212 */ /* 0x000fe400078e33ff */
[----:B------:R-:W-:Y:S02]  /*13cb0*/  MOV R4, R2 ;  /* 0x0000000200047202 */ /* 0x000fe40000000f00 */
[----:B------:R-:W-:Y:S02]  /*13cc0*/  IABS R2, R7 ;  /* 0x0000000700027213 */ /* 0x000fe40000000000 */
[----:B------:R-:W-:Y:S01]  /*13cd0*/  IABS R9, R0 ;  /* 0x0000000000097213 */ /* 0x000fe20000000000 */
[----:B------:R-:W-:Y:S02]  /*13ce0*/  IMAD R4, R4, R6, RZ ;  /* 0x0000000604047224 */ /* 0x000fe400078e02ff */
[----:B------:R-:W-:-:S02]  /*13cf0*/  IMAD.MOV R5, RZ, RZ, -R2 ;  /* 0x000000ffff057224 */ /* 0x000fc400078e0a02 */
[----:B------:R-:W-:-:S04]  /*13d00*/  IMAD.MOV.U32 R2, RZ, RZ, RZ ;  /* 0x000000ffff027224 */ /* 0x000fc800078e00ff */
[----:B------:R-:W-:Y:S01]  /*13d10*/  IMAD.HI.U32 R2, R3, R4, R2 ;  /* 0x0000000403027227 */ /* 0x000fe200078e0002 */
[----:B------:R-:W-:-:S03]  /*13d20*/  MOV R4, R5 ;  /* 0x0000000500047202 */ /* 0x000fc60000000f00 */
[----:B------:R-:W-:-:S04]  /*13d30*/  IMAD.MOV.U32 R3, RZ, RZ, R9 ;  /* 0x000000ffff037224 */ /* 0x000fc800078e0009 */
[----:B------:R-:W-:-:S04]  /*13d40*/  IMAD.HI.U32 R2, R2, R3, RZ ;  /* 0x0000000302027227 */ /* 0x000fc800078e00ff */
[----:B------:R-:W-:Y:S01]  /*13d50*/  IMAD R3, R2, R4, R3 ;  /* 0x0000000402037224 */ /* 0x000fe200078e0203 */
[----:B------:R-:W-:-:S04]  /*13d60*/  IADD3 R4, -R0, RZ, RZ ;  /* 0x000000ff00047210 */ /* 0x000fc80007ffe1ff */
        /* <DEDUP_REMOVED lines=12> */
[----:B------:R-:W-:Y:S02]  /*13e30*/  IMAD R0, R7, 0x1000000, R2 ;  /* 0x0100000007007824 */ /* 0x000fe400078e0202 */
[----:B------:R-:W-:Y:S02]  /*13e40*/  IMAD R2, R10, R4, R8 ;  /* 0x000000040a027224 */ /* 0x000fe400078e0208 */
[----:B------:R-:W-:Y:S01]  /*13e50*/  IMAD R234, R3, 0x10000, R0 ;  /* 0x0001000003ea7824 */ /* 0x000fe200078e0200 */
[----:B------:R-:W-:Y:S05]  /*13e60*/  BRA `(.L_x_531) ;  /* 0x0000042000007947 */ /* 0x000fea0003800000 */
.L_x_530:
[----:B------:R-:W-:-:S04]  /*13e70*/  IMAD.MOV.U32 R2, RZ, RZ, 0x4 ;  /* 0x00000004ff027424 */ /* 0x000fc800078e00ff */
[----:B-1----:R-:W-:-:S05]  /*13e80*/  IMAD.WIDE R2, R235, R2, c[0x0][0x590] ;  /* 0x00016400eb027625 */ /* 0x002fca00078e0202 */
[----:B------:R-:W2:Y:S02]  /*13e90*/  LDG.E R4, [R2.64] ;  /* 0x0000000602047981 */ /* 0x000ea4000c1e1900 */
        /* <DEDUP_REMOVED lines=29> */
[----:B------:R-:W-:Y:S02]  /*14070*/  IMAD R9, R4, R2, RZ ;  /* 0x0000000204097224 */ /* 0x000fe400078e02ff */
[----:B------:R-:W-:-:S03]  /*14080*/  IMAD.MOV R2, RZ, RZ, -R2 ;  /* 0x000000ffff027224 */ /* 0x000fc600078e0a02 */
[----:B------:R-:W-:Y:S01]  /*14090*/  IADD3 R0, -R9, c[0x0][0x538], RZ ;  /* 0x00014e0009007a10 */ /* 0x000fe20007ffe1ff */
[----:B------:R-:W-:-:S03]  /*140a0*/  IMAD R6, R7, R2, R8 ;  /* 0x0000000207067224 */ /* 0x000fc600078e0208 */
[----:B------:R-:W-:Y:S02]  /*140b0*/  IMNMX R0, R4, R0, PT ;  /* 0x0000000004007217 */ /* 0x000fe40003800200 */
[----:B------:R-:W-:Y:S02]  /*140c0*/  IABS R2, R6 ;  /* 0x0000000600027213 */ /* 0x000fe40000000000 */
[-C--:B------:R-:W-:Y:S02]  /*140d0*/  IABS R3, R0.reuse ;  /* 0x0000000000037213 */ /* 0x080fe40000000000 */
[----:B------:R-:W-:Y:S02]  /*140e0*/  IABS R11, R0 ;  /* 0x00000000000b7213 */ /* 0x000fe40000000000 */
[----:B------:R-:W1:Y:S01]  /*140f0*/  I2F.RP R4, R3 ;  /* 0x0000000300047306 */ /* 0x000e620000209400 */
[----:B------:R-:W-:Y:S02]  /*14100*/  MOV R7, R2 ;  /* 0x0000000200077202 */ /* 0x000fe40000000f00 */
[----:B------:R-:W-:-:S05]  /*14110*/  IMAD.MOV R2, RZ, RZ, -R11 ;  /* 0x000000ffff027224 */ /* 0x000fca00078e0a0b */
[----:B-1----:R-:W1:Y:S02]  /*14120*/  MUFU.RCP R4, R4 ;  /* 0x0000000400047308 */ /* 0x002e640000001000 */
[----:B-1----:R-:W-:-:S06]  /*14130*/  IADD3 R4, R4, 0xffffffe, RZ ;  /* 0x0ffffffe04047810 */ /* 0x002fcc0007ffe0ff */
[----:B------:R-:W1:Y:S02]  /*14140*/  F2I.FTZ.U32.TRUNC.NTZ R5, R4 ;  /* 0x0000000400057305 */ /* 0x000e64000021f000 */
[----:B-1----:R-:W-:-:S04]  /*14150*/  IMAD.MOV R4, RZ, RZ, -R5 ;  /* 0x000000ffff047224 */ /* 0x002fc800078e0a05 */
[----:B------:R-:W-:Y:S02]  /*14160*/  IMAD R8, R4, R3, RZ ;  /* 0x0000000304087224 */ /* 0x000fe400078e02ff */
[----:B------:R-:W-:-:S04]  /*14170*/  IMAD.MOV.U32 R4, RZ, RZ, RZ ;  /* 0x000000ffff047224 */ /* 0x000fc800078e00ff */
[----:B------:R-:W-:-:S04]  /*14180*/  IMAD.HI.U32 R5, R5, R8, R4 ;  /* 0x0000000805057227 */ /* 0x000fc800078e0004 */
[----:B------:R-:W-:Y:S02]  /*14190*/  IMAD.MOV.U32 R4, RZ, RZ, R2 ;  /* 0x000000ffff047224 */ /* 0x000fe400078e0002 */
[----:B------:R-:W-:-:S04]  /*141a0*/  IMAD.HI.U32 R2, R5, R7, RZ ;  /* 0x0000000705027227 */ /* 0x000fc800078e00ff */
[----:B------:R-:W-:-:S05]  /*141b0*/  IMAD R4, R2, R4, R7 ;  /* 0x0000000402047224 */ /* 0x000fca00078e0207 */
[----:B------:R-:W-:-:S13]  /*141c0*/  ISETP.GT.U32.AND P1, PT, R3, R4, PT ;  /* 0x000000040300720c */ /* 0x000fda0003f24070 */
[-C--:B------:R-:W-:Y:S02]  /*141d0*/  @!P1 IADD3 R4, R4, -R3.reuse, RZ ;  /* 0x8000000304049210 */ /* 0x080fe40007ffe0ff */
[----:B------:R-:W-:Y:S02]  /*141e0*/  @!P1 IADD3 R2, R2, 0x1, RZ ;  /* 0x0000000102029810 */ /* 0x000fe40007ffe0ff */
[----:B------:R-:W-:Y:S02]  /*141f0*/  ISETP.GE.U32.AND P2, PT, R4, R3, PT ;  /* 0x000000030400720c */ /* 0x000fe40003f46070 */
[----:B------:R-:W-:Y:S02]  /*14200*/  LOP3.LUT R3, R6, R0, RZ, 0x3c, !PT ;  /* 0x0000000006037212 */ /* 0x000fe400078e3cff */
[----:B------:R-:W-:Y:S02]  /*14210*/  ISETP.NE.AND P1, PT, R0, RZ, PT ;  /* 0x000000ff0000720c */ /* 0x000fe40003f25270 */
[----:B------:R-:W-:Y:S01]  /*14220*/  ISETP.GE.AND P0, PT, R3, RZ, PT ;  /* 0x000000ff0300720c */ /* 0x000fe20003f06270 */
[----:B------:R-:W-:Y:S01]  /*14230*/  IMAD.MOV R3, RZ, RZ, -R0 ;  /* 0x000000ffff037224 */ /* 0x000fe200078e0a00 */
[----:B------:R-:W-:-:S05]  /*14240*/  IADD3 R6, R9, 0x1000000, R6 ;  /* 0x0100000009067810 */ /* 0x000fca0007ffe006 */
[----:B------:R-:W-:-:S06]  /*14250*/  @P2 IADD3 R2, R2, 0x1, RZ ;  /* 0x0000000102022810 */ /* 0x000fcc0007ffe0ff */
[----:B------:R-:W-:Y:S01]  /*14260*/  @!P0 IMAD.MOV R2, RZ, RZ, -R2 ;  /* 0x000000ffff028224 */ /* 0x000fe200078e0a02 */
[----:B------:R-:W-:-:S05]  /*14270*/  @!P1 LOP3.LUT R2, RZ, R0, RZ, 0x33, !PT ;  /* 0x00000000ff029212 */ /* 0x000fca00078e33ff */
[----:B------:R-:W-:Y:S02]  /*14280*/  IMAD R234, R2, R3, R6 ;  /* 0x0000000302ea7224 */ /* 0x000fe400078e0206 */
.L_x_531:
[----:B------:R-:W-:Y:S05]  /*14290*/  BSYNC B0 ;  /* 0x0000000000007941 */ /* 0x000fea0003800000 */
.L_x_529:
[----:B------:R-:W-:-:S04]  /*142a0*/  LOP3.LUT R2, RZ, R2, RZ, 0x33, !PT ;  /* 0x00000002ff027212 */ /* 0x000fc800078e33ff */
[----:B------:R-:W-:Y:S01]  /*142b0*/  IADD3 R233, R2, R10, RZ ;  /* 0x0000000a02e97210 */ /* 0x000fe20007ffe0ff */
[----:B------:R-:W-:Y:S05]  /*142c0*/  BRA `(.L_x_532) ;  /* 0x0000004000007947 */ /* 0x000fea0003800000 */
.L_x_520:
[----:B------:R-:W-:Y:S01]  /*142d0*/  IMAD.MOV.U32 R232, RZ, RZ, R9 ;  /* 0x000000ffffe87224 */ /* 0x000fe200078e0009 */
[----:B------:R-:W-:Y:S01]  /*142e0*/  MOV R234, RZ ;  /* 0x000000ff00ea7202 */ /* 0x000fe20000000f00 */
[----:B------:R-:W-:Y:S01]  /*142f0*/  IMAD.MOV.U32 R233, RZ, RZ, RZ ;  /* 0x000000ffffe97224 */ /* 0x000fe200078e00ff */
[----:B------:R-:W-:Y:S02]  /*14300*/  MOV R235, c[0x0][0x53c] ;  /* 0x00014f0000eb7a02 */ /* 0x000fe40000000f00 */
.L_x_532:
[----:B------:R-:W-:Y:S05]  /*14310*/  BSYNC B1 ;  /* 0x0000000000017941 */ /* 0x000fea0003800000 */
.L_x_518:
[----:B------:R-:W-:Y:S01]  /*14320*/  WARPSYNC 0xffffffff ;  /* 0xffffffff00007948 */ /* 0x000fe20003800000 */
[----:B------:R-:W-:Y:S01]  /*14330*/  BAR.SYNC.DEFER_BLOCKING 0x4, 0x100 ;  /* 0x0104000000007b1d */ /* 0x000fe20000010000 */
[----:B------:R-:W-:-:S13]  /*14340*/  ISETP.NE.AND P0, PT, R14, RZ, PT ;  /* 0x000000ff0e00720c */ /* 0x000fda0003f05270 */
[----:B------:R2:W-:Y:S04]  /*14350*/  @!P0 STS.128 [0x18100], R232 ;  /* 0x018100e8ff008388 */ /* 0x0005e80000000c00 */
[----:B------:R-:W-:Y:S06]  /*14360*/  BAR.ARV 0x5, 0x100 ;  /* 0x0144000000007b1d */ /* 0x000fec0000002000 */
.L_x_513:
[----:B-1----:R-:W-:-:S13]  /*14370*/  ISETP.GE.AND P0, PT, R235, c[0x0][0x53c], PT ;  /* 0x00014f00eb007a0c */ /* 0x002fda0003f06270 */
[----:B--23--:R-:W-:Y:S01]  /*14380*/  @P0 CALL.REL.NOINC `(.L_x_533) ;  /* 0x0000001000000944 */ /* 0x00cfe20003c00000 */
[----:B------:R-:W-:Y:S05]  /*14390*/  BRA `(.L_x_534) ;  /* 0xfffed57000007947 */ /* 0x000fea000383ffff */
.L_x_533:
[----:B------:R-:W-:Y:S05]  /*143a0*/  EXIT ;  /* 0x000000000000794d */ /* 0x000fea0003800000 */
.L_x_394:
[----:B------:R-:W-:Y:S01]  /*143b0*/  IMAD.MOV.U32 R0, RZ, RZ, R5 ;  /* 0x000000ffff007224 */ /* 0x000fe200078e0005 */
[----:B------:R-:W-:Y:S02]  /*143c0*/  MOV R2, 0x1 ;  /* 0x0000000100027802 */ /* 0x000fe40000000f00 */
[----:B------:R-:W-:Y:S02]  /*143d0*/  MOV R3, 0x143f0 ;  /* 0x000143f000037802 */ /* 0x000fe40000000f00 */
[----:B--2---:R-:W-:Y:S05]  /*143e0*/  CALL.REL.NOINC `($__internal_10_$__cuda_sm70_shflsync_up_p) ;  /* 0x0000168000007944 */ /* 0x004fea0003c00000 */
[----:B------:R-:W-:Y:S01]  /*143f0*/  MOV R0, R4 ;  /* 0x0000000400007202 */ /* 0x000fe20000000f00 */
[----:B------:R-:W-:Y:S05]  /*14400*/  BRA `(.L_x_535) ;  /* 0xfffec03000007947 */ /* 0x000fea000383ffff */
.L_x_395:
[----:B------:R-:W-:Y:S01]  /*14410*/  IMAD.MOV.U32 R0, RZ, RZ, R5 ;  /* 0x000000ffff007224 */ /* 0x000fe200078e0005 */
[----:B------:R-:W-:Y:S02]  /*14420*/  MOV R2, 0x2 ;  /* 0x0000000200027802 */ /* 0x000fe40000000f00 */
[----:B------:R-:W-:Y:S02]  /*14430*/  MOV R3, 0x14450 ;  /* 0x0001445000037802 */ /* 0x000fe40000000f00 */
[----:B--2---:R-:W-:Y:S05]  /*14440*/  CALL.REL.NOINC `($__internal_10_$__cuda_sm70_shflsync_up_p) ;  /* 0x0000162000007944 */ /* 0x004fea0003c00000 */
[----:B------:R-:W-:Y:S01]  /*14450*/  SEL R0, R4, RZ, P4 ;  /* 0x000000ff04007207 */ /* 0x000fe20002000000 */
[----:B------:R-:W-:Y:S01]  /*14460*/  IMAD.MOV.U32 R2, RZ, RZ, 0x4 ;  /* 0x00000004ff027424 */ /* 0x000fe200078e00ff */
[----:B------:R-:W-:-:S03]  /*14470*/  MOV R3, 0x144a0 ;  /* 0x000144a000037802 */ /* 0x000fc60000000f00 */
[----:B------:R-:W-:Y:S02]  /*14480*/  IMAD.IADD R0, R5, 0x1, R0 ;  /* 0x0000000105007824 */ /* 0x000fe400078e0200 */
[----:B------:R-:W-:Y:S05]  /*14490*/  CALL.REL.NOINC `($__internal_10_$__cuda_sm70_shflsync_up_p) ;  /* 0x000015d000007944 */ /* 0x000fea0003c00000 */
        /* <DEDUP_REMOVED lines=13> */
[----:B------:R-:W-:Y:S01]  /*14570*/  IMAD.IADD R4, R0, 0x1, R4 ;  /* 0x0000000100047824 */ /* 0x000fe200078e0204 */
[----:B------:R-:W-:-:S03]  /*14580*/  MOV R0, 0x1f ;  /* 0x0000001f00007802 */ /* 0x000fc60000000f00 */
[----:B------:R-:W-:Y:S02]  /*14590*/  IMAD.MOV.U32 R5, RZ, RZ, R4 ;  /* 0x000000ffff057224 */ /* 0x000fe400078e0004 */
[----:B------:R-:W-:Y:S05]  /*145a0*/  CALL.REL.NOINC `($__internal_9_$__cuda_sm70_shflsync_idx_p) ;  /* 0x0000147000007944 */ /* 0x000fea0003c00000 */
[----:B------:R-:W-:Y:S05]  /*145b0*/  BRA `(.L_x_536) ;  /* 0xfffebf8000007947 */ /* 0x000fea000383ffff */
.L_x_397:
[----:B------:R-:W-:Y:S02]  /*145c0*/  SEL R0, RZ, 0x1, P0 ;  /* 0x00000001ff007807 */ /* 0x000fe40000000000 */
[----:B------:R-:W-:Y:S02]  /*145d0*/  MOV R2, 0x145f0 ;  /* 0x000145f000027802 */ /* 0x000fe40000000f00 */
[----:B--2---:R-:W-:Y:S05]  /*145e0*/  CALL.REL.NOINC `($__internal_11_$__cuda_sm70_votesync_ballot) ;  /* 0x000014f000007944 */ /* 0x004fea0003c00000 */
[----:B------:R-:W-:Y:S01]  /*145f0*/  MOV R10, R0 ;  /* 0x00000000000a7202 */ /* 0x000fe20000000f00 */
[----:B------:R-:W-:Y:S05]  /*14600*/  BRA `(.L_x_537) ;  /* 0xfffebfc000007947 */ /* 0x000fea000383ffff */
.L_x_398:
[----:B------:R-:W-:Y:S01]  /*14610*/  IMAD.MOV.U32 R5, RZ, RZ, R9 ;  /* 0x000000ffff057224 */ /* 0x000fe200078e0009 */
[----:B------:R-:W-:Y:S01]  /*14620*/  MOV R3, R7 ;  /* 0x0000000700037202 */ /* 0x000fe20000000f00 */
[----:B------:R-:W-:Y:S01]  /*14630*/  IMAD.MOV.U32 R0, RZ, RZ, 0x1f ;  /* 0x0000001fff007424 */ /* 0x000fe200078e00ff */
[----:B------:R-:W-:Y:S02]  /*14640*/  MOV R2, 0x14660 ;  /* 0x0001466000027802 */ /* 0x000fe40000000f00 */
[----:B------:R-:W-:Y:S05]  /*14650*/  CALL.REL.NOINC `($__internal_9_$__cuda_sm70_shflsync_idx_p) ;  /* 0x000013c000007944 */ /* 0x000fea0003c00000 */
[----:B------:R-:W-:Y:S01]  /*14660*/  IMAD.MOV.U32 R233, RZ, RZ, R0 ;  /* 0x000000ffffe97224 */ /* 0x000fe200078e0000 */
[----:B------:R-:W-:Y:S01]  /*14670*/  MOV R5, R8 ;  /* 0x0000000800057202 */ /* 0x000fe20000000f00 */
[----:B------:R-:W-:Y:S01]  /*14680*/  IMAD.MOV.U32 R6, RZ, RZ, RZ ;  /* 0x000000ffff067224 */ /* 0x000fe200078e00ff */
[----:B------:R-:W-:Y:S01]  /*14690*/  MOV R3, R7 ;  /* 0x0000000700037202 */ /* 0x000fe20000000f00 */
[----:B------:R-:W-:Y:S01]  /*146a0*/  IMAD.MOV.U32 R0, RZ, RZ, 0x1f ;  /* 0x0000001fff007424 */ /* 0x000fe200078e00ff */
[----:B------:R-:W-:-:S02]  /*146b0*/  MOV R2, 0x146d0 ;  /* 0x000146d000027802 */ /* 0x000fc40000000f00 */
[----:B------:R-:W-:Y:S05]  /*146c0*/  CALL.REL.NOINC `($__internal_9_$__cuda_sm70_shflsync_idx_p) ;  /* 0x0000135000007944 */ /* 0x000fea0003c00000 */
[----:B------:R-:W-:Y:S01]  /*146d0*/  MOV R9, R0 ;  /* 0x0000000000097202 */ /* 0x000fe20000000f00 */
[----:B------:R-:W-:Y:S05]  /*146e0*/  BRA `(.L_x_538) ;  /* 0xfffebf4000007947 */ /* 0x000fea000383ffff */
.L_x_401:
[----:B------:R-:W-:Y:S01]  /*146f0*/  IMAD.MOV.U32 R5, RZ, RZ, R4 ;  /* 0x000000ffff057224 */ /* 0x000fe200078e0004 */
[----:B------:R-:W-:-:S02]  /*14700*/  MOV R0, 0x1f ;  /* 0x0000001f00007802 */ /* 0x000fc40000000f00 */
[----:B------:R-:W-:Y:S02]  /*14710*/  MOV R2, 0x14730 ;  /* 0x0001473000027802 */ /* 0x000fe40000000f00 */
[----:B-123--:R-:W-:Y:S05]  /*14720*/  CALL.REL.NOINC `($__internal_9_$__cuda_sm70_shflsync_idx_p) ;  /* 0x000012f000007944 */ /* 0x00efea0003c00000 */
[----:B------:R-:W-:Y:S01]  /*14730*/  MOV R6, R0 ;  /* 0x0000000000067202 */ /* 0x000fe20000000f00 */
[----:B------:R-:W-:Y:S05]  /*14740*/  BRA `(.L_x_400) ;  /* 0xfffebf4000007947 */ /* 0x000fea000383ffff */
.L_x_420:
[----:B------:R-:W-:Y:S01]  /*14750*/  IMAD.MOV.U32 R5, RZ, RZ, R11 ;  /* 0x000000ffff057224 */ /* 0x000fe200078e000b */
[----:B------:R-:W-:Y:S01]  /*14760*/  MOV R3, RZ ;  /* 0x000000ff00037202 */ /* 0x000fe20000000f00 */
[----:B------:R-:W-:Y:S01]  /*14770*/  IMAD.MOV.U32 R0, RZ, RZ, 0x181f ;  /* 0x0000181fff007424 */ /* 0x000fe200078e00ff */
[----:B------:R-:W-:Y:S02]  /*14780*/  MOV R2, 0x147a0 ;  /* 0x000147a000027802 */ /* 0x000fe40000000f00 */
[----:B------:R-:W-:Y:S05]  /*14790*/  CALL.REL.NOINC `($__internal_9_$__cuda_sm70_shflsync_idx_p) ;  /* 0x0000128000007944 */ /* 0x000fea0003c00000 */
[----:B------:R-:W-:Y:S01]  /*147a0*/  MOV R8, R0 ;  /* 0x0000000000087202 */ /* 0x000fe20000000f00 */
[----:B------:R-:W-:Y:S05]  /*147b0*/  BRA `(.L_x_539) ;  /* 0xfffee42000007947 */ /* 0x000fea000383ffff */
.L_x_421:
[----:B------:R-:W-:Y:S01]  /*147c0*/  IMAD.MOV.U32 R5, RZ, RZ, R12 ;  /* 0x000000ffff057224 */ /* 0x000fe200078e000c */
[----:B------:R-:W-:Y:S01]  /*147d0*/  MOV R3, RZ ;  /* 0x000000ff00037202 */ /* 0x000fe20000000f00 */
[----:B------:R-:W-:Y:S01]  /*147e0*/  IMAD.MOV.U32 R0, RZ, RZ, 0x181f ;  /* 0x0000181fff007424 */ /* 0x000fe200078e00ff */
[----:B------:R-:W-:Y:S02]  /*147f0*/  MOV R2, 0x14810 ;  /* 0x0001481000027802 */ /* 0x000fe40000000f00 */
[----:B-12---:R-:W-:Y:S05]  /*14800*/  CALL.REL.NOINC `($__internal_9_$__cuda_sm70_shflsync_idx_p) ;  /* 0x0000121000007944 */ /* 0x006fea0003c00000 */
[----:B------:R-:W-:Y:S05]  /*14810*/  BRA `(.L_x_540) ;  /* 0xfffee3e000007947 */ /* 0x000fea000383ffff */
.L_x_424:
[----:B--2---:R-:W-:Y:S01]  /*14820*/  IMAD.MOV.U32 R5, RZ, RZ, R11 ;  /* 0x000000ffff057224 */ /* 0x004fe200078e000b */
[----:B------:R-:W-:Y:S01]  /*14830*/  MOV R3, 0x1 ;  /* 0x0000000100037802 */ /* 0x000fe20000000f00 */
[----:B----4-:R-:W-:Y:S01]  /*14840*/  IMAD.MOV.U32 R0, RZ, RZ, 0x181f ;  /* 0x0000181fff007424 */ /* 0x010fe200078e00ff */
[----:B------:R-:W-:-:S02]  /*14850*/  MOV R2, 0x14870 ;  /* 0x0001487000027802 */ /* 0x000fc40000000f00 */
[----:B-1-3--:R-:W-:Y:S05]  /*14860*/  CALL.REL.NOINC `($__internal_9_$__cuda_sm70_shflsync_idx_p) ;  /* 0x000011b000007944 */ /* 0x00afea0003c00000 */
[----:B------:R-:W-:Y:S01]  /*14870*/  IMAD.MOV.U32 R8, RZ, RZ, R0 ;  /* 0x000000ffff087224 */ /* 0x000fe200078e0000 */
[----:B------:R-:W-:Y:S01]  /*14880*/  MOV R3, 0x1 ;  /* 0x0000000100037802 */ /* 0x000fe20000000f00 */
[----:B------:R-:W-:Y:S01]  /*14890*/  IMAD.MOV.U32 R5, RZ, RZ, R12 ;  /* 0x000000ffff057224 */ /* 0x000fe200078e000c */
[----:B------:R-:W-:-:S02]  /*148a0*/  MOV R0, 0x181f ;  /* 0x0000181f00007802 */ /* 0x000fc40000000f00 */
[----:B------:R-:W-:Y:S02]  /*148b0*/  MOV R2, 0x148d0 ;  /* 0x000148d000027802 */ /* 0x000fe40000000f00 */
[----:B------:R-:W-:Y:S05]  /*148c0*/  CALL.REL.NOINC `($__internal_9_$__cuda_sm70_shflsync_idx_p) ;  /* 0x0000115000007944 */ /* 0x000fea0003c00000 */
[----:B------:R-:W-:Y:S05]  /*148d0*/  BRA `(.L_x_541) ;  /* 0xfffee4d000007947 */ /* 0x000fea000383ffff */
.L_x_427:
[----:B-1----:R-:W-:Y:S01]  /*148e0*/  IMAD.MOV.U32 R5, RZ, RZ, R11 ;  /* 0x000000ffff057224 */ /* 0x002fe200078e000b */
[----:B------:R-:W-:Y:S01]  /*148f0*/  MOV R3, 0x2 ;  /* 0x0000000200037802 */ /* 0x000fe20000000f00 */
[----:B----4-:R-:W-:Y:S01]  /*14900*/  IMAD.MOV.U32 R0, RZ, RZ, 0x181f ;  /* 0x0000181fff007424 */ /* 0x010fe200078e00ff */
[----:B------:R-:W-:Y:S02]  /*14910*/  MOV R2, 0x14930 ;  /* 0x0001493000027802 */ /* 0x000fe40000000f00 */
[----:B--23--:R-:W-:Y:S05]  /*14920*/  CALL.REL.NOINC `($__internal_9_$__cuda_sm70_shflsync_idx_p) ;  /* 0x000010f000007944 */ /* 0x00cfea0003c00000 */
[----:B------:R-:W-:Y:S01]  /*14930*/  MOV R8, R0 ;  /* 0x0000000000087202 */ /* 0x000fe20000000f00 */
[----:B------:R-:W-:Y:S05]  /*14940*/  BRA `(.L_x_542) ;  /* 0xfffee60000007947 */ /* 0x000fea000383ffff */
.L_x_428:
[----:B------:R-:W-:Y:S01]  /*14950*/  IMAD.MOV.U32 R5, RZ, RZ, R12 ;  /* 0x000000ffff057224 */ /* 0x000fe200078e000c */
[----:B------:R-:W-:Y:S01]  /*14960*/  MOV R3, 0x2 ;  /* 0x0000000200037802 */ /* 0x000fe20000000f00 */
[----:B----4-:R-:W-:Y:S01]  /*14970*/  IMAD.MOV.U32 R0, RZ, RZ, 0x181f ;  /* 0x0000181fff007424 */ /* 0x010fe200078e00ff */
[----:B------:R-:W-:Y:S02]  /*14980*/  MOV R2, 0x149a0 ;  /* 0x000149a000027802 */ /* 0x000fe40000000f00 */
[----:B-123--:R-:W-:Y:S05]  /*14990*/  CALL.REL.NOINC `($__internal_9_$__cuda_sm70_shflsync_idx_p) ;  /* 0x0000108000007944 */ /* 0x00efea0003c00000 */
[----:B------:R-:W-:Y:S05]  /*149a0*/  BRA `(.L_x_543) ;  /* 0xfffee5c000007947 */ /* 0x000fea000383ffff */
.L_x_431:
[----:B-1----:R-:W-:Y:S01]  /*149b0*/  IMAD.MOV.U32 R5, RZ, RZ, R11 ;  /* 0x000000ffff057224 */ /* 0x002fe200078e000b */
[----:B------:R-:W-:Y:S01]  /*149c0*/  MOV R3, 0x3 ;  /* 0x0000000300037802 */ /* 0x000fe20000000f00 */
[----:B------:R-:W-:Y:S01]  /*149d0*/  IMAD.MOV.U32 R0, RZ, RZ, 0x181f ;  /* 0x0000181fff007424 */ /* 0x000fe200078e00ff */
[----:B------:R-:W-:-:S02]  /*149e0*/  MOV R2, 0x14a00 ;  /* 0x00014a0000027802 */ /* 0x000fc40000000f00 */
[----:B--234-:R-:W-:Y:S05]  /*149f0*/  CALL.REL.NOINC `($__internal_9_$__cuda_sm70_shflsync_idx_p) ;  /* 0x0000102000007944 */ /* 0x01cfea0003c00000 */
[----:B------:R-:W-:Y:S01]  /*14a00*/  IMAD.MOV.U32 R8, RZ, RZ, R0 ;  /* 0x000000ffff087224 */ /* 0x000fe200078e0000 */
[----:B------:R-:W-:Y:S01]  /*14a10*/  MOV R3, 0x3 ;  /* 0x0000000300037802 */ /* 0x000fe20000000f00 */
[----:B------:R-:W-:Y:S01]  /*14a20*/  IMAD.MOV.U32 R5, RZ, RZ, R12 ;  /* 0x000000ffff057224 */ /* 0x000fe200078e000c */
[----:B------:R-:W-:-:S02]  /*14a30*/  MOV R0, 0x181f ;  /* 0x0000181f00007802 */ /* 0x000fc40000000f00 */
[----:B------:R-:W-:Y:S02]  /*14a40*/  MOV R2, 0x14a60 ;  /* 0x00014a6000027802 */ /* 0x000fe40000000f00 */
[----:B------:R-:W-:Y:S05]  /*14a50*/  CALL.REL.NOINC `($__internal_9_$__cuda_sm70_shflsync_idx_p) ;  /* 0x00000fc000007944 */ /* 0x000fea0003c00000 */
[----:B------:R-:W-:Y:S05]  /*14a60*/  BRA `(.L_x_544) ;  /* 0xfffee6b000007947 */ /* 0x000fea000383ffff */
.L_x_472:
[----:B------:R-:W-:Y:S01]  /*14a70*/  IMAD.MOV.U32 R2, RZ, RZ, R222 ;  /* 0x000000ffff027224 */ /* 0x000fe200078e00de */
[----:B------:R-:W-:Y:S02]  /*14a80*/  MOV R5, 0x2 ;  /* 0x0000000200057802 */ /* 0x000fe40000000f00 */
[----:B------:R-:W-:Y:S02]  /*14a90*/  MOV R3, 0x14ab0 ;  /* 0x00014ab000037802 */ /* 0x000fe40000000f00 */
[----:B------:R-:W-:Y:S05]  /*14aa0*/  CALL.REL.NOINC `($__internal_8_$__cuda_sm70_shflsync_bfly_p) ;  /* 0x00000f2000007944 */ /* 0x000fea0003c00000 */
[----:B------:R-:W-:Y:S01]  /*14ab0*/  MOV R0, R5 ;  /* 0x0000000500007202 */ /* 0x000fe20000000f00 */
[----:B------:R-:W-:Y:S05]  /*14ac0*/  BRA `(.L_x_545) ;  /* 0xffffabe000007947 */ /* 0x000fea000383ffff */
.L_x_473:
[----:B------:R-:W-:Y:S01]  /*14ad0*/  IMAD.MOV.U32 R2, RZ, RZ, R0 ;  /* 0x000000ffff027224 */ /* 0x000fe200078e0000 */
[----:B------:R-:W-:Y:S02]  /*14ae0*/  MOV R5, 0x1 ;  /* 0x0000000100057802 */ /* 0x000fe40000000f00 */
[----:B------:R-:W-:Y:S02]  /*14af0*/  MOV R3, 0x14b10 ;  /* 0x00014b1000037802 */ /* 0x000fe40000000f00 */
[----:B-1----:R-:W-:Y:S05]  /*14b00*/  CALL.REL.NOINC `($__internal_8_$__cuda_sm70_shflsync_bfly_p) ;  /* 0x00000ec000007944 */ /* 0x002fea0003c00000 */
[----:B------:R-:W-:Y:S01]  /*14b10*/  FADD.FTZ R0, R0, R5 ;  /* 0x0000000500007221 */ /* 0x000fe20000010000 */
[----:B------:R-:W-:Y:S02]  /*14b20*/  MOV R2, R223 ;  /* 0x000000df00027202 */ /* 0x000fe40000000f00 */
[----:B------:R-:W-:-:S02]  /*14b30*/  MOV R5, 0x2 ;  /* 0x0000000200057802 */ /* 0x000fc40000000f00 */
[----:B------:R-:W-:Y:S02]  /*14b40*/  MOV R3, 0x14b60 ;  /* 0x00014b6000037802 */ /* 0x000fe40000000f00 */
[----:B------:R-:W-:Y:S05]  /*14b50*/  CALL.REL.NOINC `($__internal_8_$__cuda_sm70_shflsync_bfly_p) ;  /* 0x00000e7000007944 */ /* 0x000fea0003c00000 */
[----:B------:R-:W-:Y:S01]  /*14b60*/  FADD.FTZ R4, R223, R5 ;  /* 0x00000005df047221 */ /* 0x000fe20000010000 */
[----:B------:R-:W-:Y:S02]  /*14b70*/  MOV R5, 0x1 ;  /* 0x0000000100057802 */ /* 0x000fe40000000f00 */
[----:B------:R-:W-:Y:S02]  /*14b80*/  MOV R3, 0x14bb0 ;  /* 0x00014bb000037802 */ /* 0x000fe40000000f00 */
[----:B------:R-:W-:Y:S02]  /*14b90*/  MOV R2, R4 ;  /* 0x0000000400027202 */ /* 0x000fe40000000f00 */
[----:B------:R-:W-:Y:S05]  /*14ba0*/  CALL.REL.NOINC `($__internal_8_$__cuda_sm70_shflsync_bfly_p) ;  /* 0x00000e2000007944 */ /* 0x000fea0003c00000 */
[----:B------:R-:W-:Y:S01]  /*14bb0*/  MOV R3, R5 ;  /* 0x0000000500037202 */ /* 0x000fe20000000f00 */
[----:B------:R-:W-:Y:S05]  /*14bc0*/  BRA `(.L_x_546) ;  /* 0xffffab5000007947 */ /* 0x000fea000383ffff */
.L_x_480:
[----:B-1-34-:R-:W-:Y:S01]  /*14bd0*/  IMAD.MOV.U32 R5, RZ, RZ, R12 ;  /* 0x000000ffff057224 */ /* 0x01afe200078e000c */
[----:B------:R-:W-:Y:S01]  /*14be0*/  MOV R3, RZ ;  /* 0x000000ff00037202 */ /* 0x000fe20000000f00 */
[----:B------:R-:W-:Y:S01]  /*14bf0*/  IMAD.MOV.U32 R0, RZ, RZ, 0x181f ;  /* 0x0000181fff007424 */ /* 0x000fe200078e00ff */
[----:B------:R-:W-:Y:S02]  /*14c00*/  MOV R2, 0x14c20 ;  /* 0x00014c2000027802 */ /* 0x000fe40000000f00 */
[----:B------:R-:W-:Y:S05]  /*14c10*/  CALL.REL.NOINC `($__internal_9_$__cuda_sm70_shflsync_idx_p) ;  /* 0x00000e0000007944 */ /* 0x000fea0003c00000 */
[----:B------:R-:W-:Y:S01]  /*14c20*/  MOV R10, R0 ;  /* 0x00000000000a7202 */ /* 0x000fe20000000f00 */
[----:B------:R-:W-:Y:S05]  /*14c30*/  BRA `(.L_x_547) ;  /* 0xffffc30000007947 */ /* 0x000fea000383ffff */
.L_x_481:
[----:B------:R-:W-:Y:S01]  /*14c40*/  IMAD.MOV.U32 R5, RZ, RZ, R13 ;  /* 0x000000ffff057224 */ /* 0x000fe200078e000d */
[----:B------:R-:W-:Y:S01]  /*14c50*/  MOV R3, RZ ;  /* 0x000000ff00037202 */ /* 0x000fe20000000f00 */
[----:B------:R-:W-:Y:S01]  /*14c60*/  IMAD.MOV.U32 R0, RZ, RZ, 0x181f ;  /* 0x0000181fff007424 */ /* 0x000fe200078e00ff */
[----:B------:R-:W-:-:S02]  /*14c70*/  MOV R2, 0x14c90 ;  /* 0x00014c9000027802 */ /* 0x000fc40000000f00 */
[----:B-12---:R-:W-:Y:S05]  /*14c80*/  CALL.REL.NOINC `($__internal_9_$__cuda_sm70_shflsync_idx_p) ;  /* 0x00000d9000007944 */ /* 0x006fea0003c00000 */
[----:B------:R-:W-:Y:S05]  /*14c90*/  BRA `(.L_x_548) ;  /* 0xffffc2c000007947 */ /* 0x000fea000383ffff */
.L_x_484:
[----:B------:R-:W-:Y:S01]  /*14ca0*/  IMAD.MOV.U32 R5, RZ, RZ, R12 ;  /* 0x000000ffff057224 */ /* 0x000fe200078e000c */
[----:B--2---:R-:W-:Y:S01]  /*14cb0*/  MOV R3, 0x1 ;  /* 0x0000000100037802 */ /* 0x004fe20000000f00 */
        /* <DEDUP_REMOVED lines=10> */
.L_x_487:
[----:B------:R-:W-:Y:S01]  /*14d60*/  IMAD.MOV.U32 R5, RZ, RZ, R12 ;  /* 0x000000ffff057224 */ /* 0x000fe200078e000c */
[----:B-1----:R-:W-:Y:S01]  /*14d70*/  MOV R3, 0x2 ;  /* 0x0000000200037802 */ /* 0x002fe20000000f00 */
[----:B----4-:R-:W-:Y:S01]  /*14d80*/  IMAD.MOV.U32 R0, RZ, RZ, 0x181f ;  /* 0x0000181fff007424 */ /* 0x010fe200078e00ff */
[----:B------:R-:W-:Y:S02]  /*14d90*/  MOV R2, 0x14db0 ;  /* 0x00014db000027802 */ /* 0x000fe40000000f00 */
[----:B--23--:R-:W-:Y:S05]  /*14da0*/  CALL.REL.NOINC `($__internal_9_$__cuda_sm70_shflsync_idx_p) ;  /* 0x00000c7000007944 */ /* 0x00cfea0003c00000 */
[----:B------:R-:W-:Y:S01]  /*14db0*/  MOV R10, R0 ;  /* 0x00000000000a7202 */ /* 0x000fe20000000f00 */
[----:B------:R-:W-:Y:S05]  /*14dc0*/  BRA `(.L_x_550) ;  /* 0xffffc43000007947 */ /* 0x000fea000383ffff */
.L_x_488:
[----:B------:R-:W-:Y:S01]  /*14dd0*/  IMAD.MOV.U32 R5, RZ, RZ, R13 ;  /* 0x000000ffff057224 */ /* 0x000fe200078e000d */
[----:B------:R-:W-:Y:S01]  /*14de0*/  MOV R3, 0x2 ;  /* 0x0000000200037802 */ /* 0x000fe20000000f00 */
[----:B----4-:R-:W-:Y:S01]  /*14df0*/  IMAD.MOV.U32 R0, RZ, RZ, 0x181f ;  /* 0x0000181fff007424 */ /* 0x010fe200078e00ff */
[----:B------:R-:W-:Y:S02]  /*14e00*/  MOV R2, 0x14e20 ;  /* 0x00014e2000027802 */ /* 0x000fe40000000f00 */
[----:B-123--:R-:W-:Y:S05]  /*14e10*/  CALL.REL.NOINC `($__internal_9_$__cuda_sm70_shflsync_idx_p) ;  /* 0x00000c0000007944 */ /* 0x00efea0003c00000 */
[----:B------:R-:W-:Y:S05]  /*14e20*/  BRA `(.L_x_551) ;  /* 0xffffc3f000007947 */ /* 0x000fea000383ffff */
.L_x_491:
[----:B------:R-:W-:Y:S01]  /*14e30*/  IMAD.MOV.U32 R5, RZ, RZ, R12 ;  /* 0x000000ffff057224 */ /* 0x000fe200078e000c */
[----:B-1----:R-:W-:Y:S01]  /*14e40*/  MOV R3, 0x3 ;  /* 0x0000000300037802 */ /* 0x002fe20000000f00 */
        /* <DEDUP_REMOVED lines=10> */
.L_x_493:
[----:B------:R-:W-:Y:S01]  /*14ef0*/  IMAD.MOV.U32 R5, RZ, RZ, R12 ;  /* 0x000000ffff057224 */ /* 0x000fe200078e000c */
[----:B------:R-:W-:Y:S01]  /*14f00*/  MOV R3, RZ ;  /* 0x000000ff00037202 */ /* 0x000fe20000000f00 */
[----:B------:R-:W-:Y:S01]  /*14f10*/  IMAD.MOV.U32 R0, RZ, RZ, 0x1c1f ;  /* 0x00001c1fff007424 */ /* 0x000fe200078e00ff */
[----:B------:R-:W-:Y:S02]  /*14f20*/  MOV R2, 0x14f40 ;  /* 0x00014f4000027802 */ /* 0x000fe40000000f00 */
[----:B-1----:R-:W-:Y:S05]  /*14f30*/  CALL.REL.NOINC `($__internal_9_$__cuda_sm70_shflsync_idx_p) ;  /* 0x00000ae000007944 */ /* 0x002fea0003c00000 */
[----:B------:R-:W-:Y:S01]  /*14f40*/  MOV R4, R0 ;  /* 0x0000000000047202 */ /* 0x000fe20000000f00 */
[----:B------:R-:W-:Y:S05]  /*14f50*/  BRA `(.L_x_553) ;  /* 0xffffc76000007947 */ /* 0x000fea000383ffff */
.L_x_494:
[----:B------:R-:W-:Y:S01]  /*14f60*/  IMAD.MOV.U32 R5, RZ, RZ, R14 ;  /* 0x000000ffff057224 */ /* 0x000fe200078e000e */
[----:B------:R-:W-:Y:S01]  /*14f70*/  MOV R3, RZ ;  /* 0x000000ff00037202 */ /* 0x000fe20000000f00 */
[----:B------:R-:W-:Y:S01]  /*14f80*/  IMAD.MOV.U32 R0, RZ, RZ, 0x1c1f ;  /* 0x00001c1fff007424 */ /* 0x000fe200078e00ff */
[----:B------:R-:W-:Y:S02]  /*14f90*/  MOV R2, 0x14fb0 ;  /* 0x00014fb000027802 */ /* 0x000fe40000000f00 */
[----:B-123--:R-:W-:Y:S05]  /*14fa0*/  CALL.REL.NOINC `($__internal_9_$__cuda_sm70_shflsync_idx_p) ;  /* 0x00000a7000007944 */ /* 0x00efea0003c00000 */
[----:B------:R-:W-:Y:S05]  /*14fb0*/  BRA `(.L_x_554) ;  /* 0xffffc72000007947 */ /* 0x000fea000383ffff */
.L_x_497:
[----:B------:R-:W-:Y:S01]  /*14fc0*/  IMAD.MOV.U32 R5, RZ, RZ, R12 ;  /* 0x000000ffff057224 */ /* 0x000fe200078e000c */
[----:B---3--:R-:W-:Y:S01]  /*14fd0*/  MOV R3, 0x1 ;  /* 0x0000000100037802 */ /* 0x008fe20000000f00 */
[----:B------:R-:W-:Y:S01]  /*14fe0*/  IMAD.MOV.U32 R0, RZ, RZ, 0x1c1f ;  /* 0x00001c1fff007424 */ /* 0x000fe200078e00ff */
[----:B------:R-:W-:-:S02]  /*14ff0*/  MOV R2, 0x15010 ;  /* 0x0001501000027802 */ /* 0x000fc40000000f00 */
[----:B--2-4-:R-:W-:Y:S05]  /*15000*/  CALL.REL.NOINC `($__internal_9_$__cuda_sm70_shflsync_idx_p) ;  /* 0x00000a1000007944 */ /* 0x014fea0003c00000 */
[----:B------:R-:W-:Y:S01]  /*15010*/  IMAD.MOV.U32 R4, RZ, RZ, R0 ;  /* 0x000000ffff047224 */ /* 0x000fe200078e0000 */
[----:B------:R-:W-:Y:S01]  /*15020*/  MOV R3, 0x1 ;  /* 0x0000000100037802 */ /* 0x000fe20000000f00 */
[----:B------:R-:W-:Y:S01]  /*15030*/  IMAD.MOV.U32 R5, RZ, RZ, R14 ;  /* 0x000000ffff057224 */ /* 0x000fe200078e000e */
[----:B------:R-:W-:-:S02]  /*15040*/  MOV R0, 0x1c1f ;  /* 0x00001c1f00007802 */ /* 0x000fc40000000f00 */
[----:B------:R-:W-:Y:S02]  /*15050*/  MOV R2, 0x15070 ;  /* 0x0001507000027802 */ /* 0x000fe40000000f00 */
[----:B------:R-:W-:Y:S05]  /*15060*/  CALL.REL.NOINC `($__internal_9_$__cuda_sm70_shflsync_idx_p) ;  /* 0x000009b000007944 */ /* 0x000fea0003c00000 */
[----:B------:R-:W-:Y:S05]  /*15070*/  BRA `(.L_x_555) ;  /* 0xffffcfd000007947 */ /* 0x000fea000383ffff */
.L_x_501:
[----:B------:R-:W-:Y:S01]  /*15080*/  IMAD.MOV.U32 R5, RZ, RZ, R9 ;  /* 0x000000ffff057224 */ /* 0x000fe200078e0009 */
[----:B------:R-:W-:Y:S01]  /*15090*/  MOV R3, RZ ;  /* 0x000000ff00037202 */ /* 0x000fe20000000f00 */
[----:B------:R-:W-:Y:S01]  /*150a0*/  IMAD.MOV.U32 R0, RZ, RZ, 0x181f ;  /* 0x0000181fff007424 */ /* 0x000fe200078e00ff */
[----:B------:R-:W-:Y:S02]  /*150b0*/  MOV R2, 0x150d0 ;  /* 0x000150d000027802 */ /* 0x000fe40000000f00 */
[----:B------:R-:W-:Y:S05]  /*150c0*/  CALL.REL.NOINC `($__internal_9_$__cuda_sm70_shflsync_idx_p) ;  /* 0x0000095000007944 */ /* 0x000fea0003c00000 */
[----:B------:R-:W-:Y:S01]  /*150d0*/  MOV R8, R0 ;  /* 0x0000000000087202 */ /* 0x000fe20000000f00 */
[----:B------:R-:W-:Y:S05]  /*150e0*/  BRA `(.L_x_556) ;  /* 0xffffdd4000007947 */ /* 0x000fea000383ffff */
.L_x_502:
[----:B------:R-:W-:Y:S01]  /*150f0*/  IMAD.MOV.U32 R5, RZ, RZ, R12 ;  /* 0x000000ffff057224 */ /* 0x000fe200078e000c */
[----:B------:R-:W-:Y:S01]  /*15100*/  MOV R3, RZ ;  /* 0x000000ff00037202 */ /* 0x000fe20000000f00 */
[----:B------:R-:W-:Y:S01]  /*15110*/  IMAD.MOV.U32 R0, RZ, RZ, 0x181f ;  /* 0x0000181fff007424 */ /* 0x000fe200078e00ff */
[----:B------:R-:W-:Y:S02]  /*15120*/  MOV R2, 0x15140 ;  /* 0x0001514000027802 */ /* 0x000fe40000000f00 */
[----:B-12---:R-:W-:Y:S05]  /*15130*/  CALL.REL.NOINC `($__internal_9_$__cuda_sm70_shflsync_idx_p) ;  /* 0x000008e000007944 */ /* 0x006fea0003c00000 */
[----:B------:R-:W-:Y:S05]  /*15140*/  BRA `(.L_x_557) ;  /* 0xffffdd0000007947 */ /* 0x000fea000383ffff */
.L_x_505:
        /* <DEDUP_REMOVED lines=12> */
.L_x_508:
[----:B-1----:R-:W-:Y:S01]  /*15210*/  IMAD.MOV.U32 R5, RZ, RZ, R9 ;  /* 0x000000ffff057224 */ /* 0x002fe200078e0009 */
[----:B------:R-:W-:Y:S01]  /*15220*/  MOV R3, 0x2 ;  /* 0x0000000200037802 */ /* 0x000fe20000000f00 */
[----:B----4-:R-:W-:Y:S01]  /*15230*/  IMAD.MOV.U32 R0, RZ, RZ, 0x181f ;  /* 0x0000181fff007424 */ /* 0x010fe200078e00ff */
[----:B------:R-:W-:Y:S02]  /*15240*/  MOV R2, 0x15260 ;  /* 0x0001526000027802 */ /* 0x000fe40000000f00 */
[----:B--23--:R-:W-:Y:S05]  /*15250*/  CALL.REL.NOINC `($__internal_9_$__cuda_sm70_shflsync_idx_p) ;  /* 0x000007c000007944 */ /* 0x00cfea0003c00000 */
[----:B------:R-:W-:Y:S01]  /*15260*/  MOV R8, R0 ;  /* 0x0000000000087202 */ /* 0x000fe20000000f00 */
[----:B------:R-:W-:Y:S05]  /*15270*/  BRA `(.L_x_559) ;  /* 0xffffde8000007947 */ /* 0x000fea000383ffff */
.L_x_509:
[----:B------:R-:W-:Y:S01]  /*15280*/  IMAD.MOV.U32 R5, RZ, RZ, R12 ;  /* 0x000000ffff057224 */ /* 0x000fe200078e000c */
[----:B------:R-:W-:Y:S01]  /*15290*/  MOV R3, 0x2 ;  /* 0x0000000200037802 */ /* 0x000fe20000000f00 */
[----:B----4-:R-:W-:Y:S01]  /*152a0*/  IMAD.MOV.U32 R0, RZ, RZ, 0x181f ;  /* 0x0000181fff007424 */ /* 0x010fe200078e00ff */
[----:B------:R-:W-:Y:S02]  /*152b0*/  MOV R2, 0x152d0 ;  /* 0x000152d000027802 */ /* 0x000fe40000000f00 */
[----:B-123--:R-:W-:Y:S05]  /*152c0*/  CALL.REL.NOINC `($__internal_9_$__cuda_sm70_shflsync_idx_p) ;  /* 0x0000075000007944 */ /* 0x00efea0003c00000 */
[----:B------:R-:W-:Y:S05]  /*152d0*/  BRA `(.L_x_560) ;  /* 0xffffde4000007947 */ /* 0x000fea000383ffff */
.L_x_512:
        /* <DEDUP_REMOVED lines=12> */
.L_x_514:
[----:B---3--:R-:W-:Y:S01]  /*153a0*/  IMAD.MOV.U32 R5, RZ, RZ, R86 ;  /* 0x000000ffff057224 */ /* 0x008fe200078e0056 */
[----:B------:R-:W-:Y:S01]  /*153b0*/  MOV R3, RZ ;  /* 0x000000ff00037202 */ /* 0x000fe20000000f00 */
[----:B------:R-:W-:Y:S01]  /*153c0*/  IMAD.MOV.U32 R0, RZ, RZ, 0x1f ;  /* 0x0000001fff007424 */ /* 0x000fe200078e00ff */
[----:B------:R-:W-:Y:S02]  /*153d0*/  MOV R2, 0x153f0 ;  /* 0x000153f000027802 */ /* 0x000fe40000000f00 */
[----:B-1----:R-:W-:Y:S05]  /*153e0*/  CALL.REL.NOINC `($__internal_9_$__cuda_sm70_shflsync_idx_p) ;  /* 0x0000063000007944 */ /* 0x002fea0003c00000 */
[----:B------:R-:W-:Y:S01]  /*153f0*/  MOV R9, R0 ;  /* 0x0000000000097202 */ /* 0x000fe20000000f00 */
[----:B------:R-:W-:Y:S05]  /*15400*/  BRA `(.L_x_562) ;  /* 0xffffe06000007947 */ /* 0x000fea000383ffff */
.L_x_515:
[----:B---3--:R-:W-:Y:S01]  /*15410*/  IMAD.MOV.U32 R5, RZ, RZ, R86 ;  /* 0x000000ffff057224 */ /* 0x008fe200078e0056 */
[----:B------:R-:W-:Y:S01]  /*15420*/  MOV R3, 0x1 ;  /* 0x0000000100037802 */ /* 0x000fe20000000f00 */
[----:B------:R-:W-:Y:S01]  /*15430*/  IMAD.MOV.U32 R0, RZ, RZ, 0x1f ;  /* 0x0000001fff007424 */ /* 0x000fe200078e00ff */
[----:B------:R-:W-:Y:S02]  /*15440*/  MOV R2, 0x15460 ;  /* 0x0001546000027802 */ /* 0x000fe40000000f00 */
[----:B-12-4-:R-:W-:Y:S05]  /*15450*/  CALL.REL.NOINC `($__internal_9_$__cuda_sm70_shflsync_idx_p) ;  /* 0x000005c000007944 */ /* 0x016fea0003c00000 */
[----:B------:R-:W-:Y:S01]  /*15460*/  MOV R8, R0 ;  /* 0x0000000000087202 */ /* 0x000fe20000000f00 */
[----:B------:R-:W-:Y:S05]  /*15470*/  BRA `(.L_x_563) ;  /* 0xffffe01000007947 */ /* 0x000fea000383ffff */
.L_x_516:
[----:B------:R-:W-:Y:S02]  /*15480*/  MOV R2, 0x1 ;  /* 0x0000000100027802 */ /* 0x000fe40000000f00 */
[----:B------:R-:W-:-:S02]  /*15490*/  MOV R3, 0x154b0 ;  /* 0x000154b000037802 */ /* 0x000fc40000000f00 */
[----:B--234-:R-:W-:Y:S05]  /*154a0*/  CALL.REL.NOINC `($__internal_10_$__cuda_sm70_shflsync_up_p) ;  /* 0x000005c000007944 */ /* 0x01cfea0003c00000 */
[----:B------:R-:W-:Y:S05]  /*154b0*/  BRA `(.L_x_564) ;  /* 0xffffe0f000007947 */ /* 0x000fea000383ffff */
.L_x_517:
[----:B------:R-:W-:Y:S02]  /*154c0*/  MOV R2, 0x2 ;  /* 0x0000000200027802 */ /* 0x000fe40000000f00 */
[----:B------:R-:W-:-:S02]  /*154d0*/  MOV R3, 0x154f0 ;  /* 0x000154f000037802 */ /* 0x000fc40000000f00 */
[----:B--2-4-:R-:W-:Y:S05]  /*154e0*/  CALL.REL.NOINC `($__internal_10_$__cuda_sm70_shflsync_up_p) ;  /* 0x0000058000007944 */ /* 0x014fea0003c00000 */
[----:B------:R-:W-:Y:S01]  /*154f0*/  SEL R3, R4, RZ, P1 ;  /* 0x000000ff04037207 */ /* 0x000fe20000800000 */
[----:B------:R-:W-:-:S04]  /*15500*/  IMAD.MOV.U32 R2, RZ, RZ, 0x4 ;  /* 0x00000004ff027424 */ /* 0x000fc800078e00ff */
[----:B------:R-:W-:Y:S01]  /*15510*/  IMAD.IADD R0, R0, 0x1, R3 ;  /* 0x0000000100007824 */ /* 0x000fe200078e0203 */
[----:B------:R-:W-:Y:S02]  /*15520*/  MOV R3, 0x15540 ;  /* 0x0001554000037802 */ /* 0x000fe40000000f00 */
        /* <DEDUP_REMOVED lines=19> */
.L_x_521:
[----:B------:R-:W-:Y:S02]  /*15660*/  MOV R2, 0x1 ;  /* 0x0000000100027802 */ /* 0x000fe40000000f00 */
[----:B------:R-:W-:Y:S02]  /*15670*/  MOV R3, 0x15690 ;  /* 0x0001569000037802 */ /* 0x000fe40000000f00 */
[----:B------:R-:W-:Y:S05]  /*15680*/  CALL.REL.NOINC `($__internal_10_$__cuda_sm70_shflsync_up_p) ;  /* 0x000003e000007944 */ /* 0x000fea0003c00000 */
[----:B------:R-:W-:Y:S01]  /*15690*/  MOV R2, R4 ;  /* 0x0000000400027202 */ /* 0x000fe20000000f00 */
[----:B------:R-:W-:Y:S05]  /*156a0*/  BRA `(.L_x_566) ;  /* 0xffffe15000007947 */ /* 0x000fea000383ffff */
.L_x_522:
[----:B------:R-:W-:Y:S02]  /*156b0*/  MOV R2, 0x2 ;  /* 0x0000000200027802 */ /* 0x000fe40000000f00 */
        /* <DEDUP_REMOVED lines=25> */
.L_x_524:
[----:B------:R-:W-:Y:S02]  /*15850*/  SEL R0, RZ, 0x1, P0 ;  /* 0x00000001ff007807 */ /* 0x000fe40000000000 */
[----:B------:R-:W-:Y:S02]  /*15860*/  MOV R2, 0x15880 ;  /* 0x0001588000027802 */ /* 0x000fe40000000f00 */
[----:B-1----:R-:W-:Y:S05]  /*15870*/  CALL.REL.NOINC `($__internal_11_$__cuda_sm70_votesync_ballot) ;  /* 0x0000026000007944 */ /* 0x002fea0003c00000 */
[----:B------:R-:W-:Y:S01]  /*15880*/  MOV R12, R0 ;  /* 0x00000000000c7202 */ /* 0x000fe20000000f00 */
[----:B------:R-:W-:Y:S05]  /*15890*/  BRA `(.L_x_568) ;  /* 0xffffe0f000007947 */ /* 0x000fea000383ffff */
.L_x_525:
[----:B------:R-:W-:Y:S01]  /*158a0*/  IMAD.MOV.U32 R5, RZ, RZ, R6 ;  /* 0x000000ffff057224 */ /* 0x000fe200078e0006 */
[----:B------:R-:W-:Y:S01]  /*158b0*/  MOV R3, R8 ;  /* 0x0000000800037202 */ /* 0x000fe20000000f00 */
[----:B------:R-:W-:Y:S01]  /*158c0*/  IMAD.MOV.U32 R0, RZ, RZ, 0x1f ;  /* 0x0000001fff007424 */ /* 0x000fe200078e00ff */
[----:B------:R-:W-:Y:S02]  /*158d0*/  MOV R2, 0x158f0 ;  /* 0x000158f000027802 */ /* 0x000fe40000000f00 */
[----:B-1----:R-:W-:Y:S05]  /*158e0*/  CALL.REL.NOINC `($__internal_9_$__cuda_sm70_shflsync_idx_p) ;  /* 0x0000013000007944 */ /* 0x002fea0003c00000 */
[----:B------:R-:W-:Y:S01]  /*158f0*/  IMAD.MOV.U32 R10, RZ, RZ, R0 ;  /* 0x000000ffff0a7224 */ /* 0x000fe200078e0000 */
[----:B------:R-:W-:Y:S01]  /*15900*/  MOV R3, R8 ;  /* 0x0000000800037202 */ /* 0x000fe20000000f00 */
[----:B------:R-:W-:Y:S01]  /*15910*/  IMAD.MOV.U32 R5, RZ, RZ, R7 ;  /* 0x000000ffff057224 */ /* 0x000fe200078e0007 */
[----:B------:R-:W-:Y:S02]  /*15920*/  MOV R0, 0x1f ;  /* 0x0000001f00007802 */ /* 0x000fe40000000f00 */
[----:B------:R-:W-:-:S02]  /*15930*/  MOV R2, 0x15950 ;  /* 0x0001595000027802 */ /* 0x000fc40000000f00 */
[----:B------:R-:W-:Y:S05]  /*15940*/  CALL.REL.NOINC `($__internal_9_$__cuda_sm70_shflsync_idx_p) ;  /* 0x000000d000007944 */ /* 0x000fea0003c00000 */
[----:B------:R-:W-:Y:S01]  /*15950*/  MOV R7, R0 ;  /* 0x0000000000077202 */ /* 0x000fe20000000f00 */
[----:B------:R-:W-:Y:S05]  /*15960*/  BRA `(.L_x_569) ;  /* 0xffffe07000007947 */ /* 0x000fea000383ffff */
.L_x_528:
[----:B------:R-:W-:Y:S01]  /*15970*/  IMAD.MOV.U32 R5, RZ, RZ, R4 ;  /* 0x000000ffff057224 */ /* 0x000fe200078e0004 */
[----:B------:R-:W-:-:S02]  /*15980*/  MOV R0, 0x1f ;  /* 0x0000001f00007802 */ /* 0x000fc40000000f00 */
[----:B------:R-:W-:Y:S02]  /*15990*/  MOV R2, 0x159b0 ;  /* 0x000159b000027802 */ /* 0x000fe40000000f00 */
[----:B-1234-:R-:W-:Y:S05]  /*159a0*/  CALL.REL.NOINC `($__internal_9_$__cuda_sm70_shflsync_idx_p) ;  /* 0x0000007000007944 */ /* 0x01efea0003c00000 */
[----:B------:R-:W-:Y:S01]  /*159b0*/  MOV R13, R0 ;  /* 0x00000000000d7202 */ /* 0x000fe20000000f00 */
[----:B------:R-:W-:Y:S05]  /*159c0*/  BRA `(.L_x_527) ;  /* 0xffffe07000007947 */ /* 0x000fea000383ffff */
        .weak           $__internal_8_$__cuda_sm70_shflsync_bfly_p
        .type           $__internal_8_$__cuda_sm70_shflsync_bfly_p,@function
        .size           $__internal_8_$__cuda_sm70_shflsync_bfly_p,($__internal_9_$__cuda_sm70_shflsync_idx_p - $__internal_8_$__cuda_sm70_shflsync_bfly_p)
$__internal_8_$__cuda_sm70_shflsync_bfly_p:
[----:B------:R-:W-:Y:S04]  /*159d0*/  WARPSYNC R6 ;  /* 0x0000000600007348 */ /* 0x000fe80003800000 */
[----:B------:R1:W2:Y:S02]  /*159e0*/  SHFL.BFLY PT, R5, R2, R5, R7 ;  /* 0x0c00000502057389 */ /* 0x0002a400000e0007 */
[----:B-1----:R-:W-:Y:S02]  /*159f0*/  MOV R2, R3 ;  /* 0x0000000300027202 */ /* 0x002fe40000000f00 */
[----:B------:R-:W-:-:S04]  /*15a00*/  MOV R3, 0x0 ;  /* 0x0000000000037802 */ /* 0x000fc80000000f00 */
[----:B--2---:R-:W-:Y:S05]  /*15a10*/  RET.REL.NODEC R2 `(_ZN7cutlass13device_kernelIN5flash19enable_sm80_to_sm89INS1_16FlashAttnFwdSm80INS1_25CollectiveMainloopFwdSm80ILi8ELi1ELb0EN4cute5tupleIJNS5_1CILi128EEENS7_ILi64EEENS7_ILi192EEEEEELi192ENS_10bfloat16_tEfNS_4arch4Sm80ELb0ELb1ELb0ELb1ELb0ELb0ELb1ELb1EEENS1_21CollectiveEpilogueFwdINS6_IJS8_SA_S9_EEENS6_IJNS7_ILi1EEESI_SI_EEESC_SE_Li256ELb1ELb1ELb1ELb0EEENS1_36VarlenDynamicPersistentTileSchedulerILi128ELi64ELi256ELi256ELb1ELb1ELb0ELb1ELb0ELb1EEEEEEEEEvNT_6ParamsE) ;  /* 0xfffea5e002007950 */ /* 0x004fea0003c3ffff */
        .weak           $__internal_9_$__cuda_sm70_shflsync_idx_p
        .type           $__internal_9_$__cuda_sm70_shflsync_idx_p,@function
        .size           $__internal_9_$__cuda_sm70_shflsync_idx_p,($__internal_10_$__cuda_sm70_shflsync_up_p - $__internal_9_$__cuda_sm70_shflsync_idx_p)
$__internal_9_$__cuda_sm70_shflsync_idx_p:
[----:B------:R-:W-:-:S04]  /*15a20*/  MOV R87, 0xffffffff ;  /* 0xffffffff00577802 */ /* 0x000fc80000000f00 */
[----:B------:R-:W-:Y:S04]  /*15a30*/  WARPSYNC R87 ;  /* 0x0000005700007348 */ /* 0x000fe80003800000 */
[----:B------:R1:W2:Y:S02]  /*15a40*/  SHFL.IDX PT, R0, R5, R3, R0 ;  /* 0x0000000305007389 */ /* 0x0002a400000e0000 */
[----:B-1----:R-:W-:-:S04]  /*15a50*/  MOV R3, 0x0 ;  /* 0x0000000000037802 */ /* 0x002fc80000000f00 */
[----:B--2---:R-:W-:Y:S05]  /*15a60*/  RET.REL.NODEC R2 `(_ZN7cutlass13device_kernelIN5flash19enable_sm80_to_sm89INS1_16FlashAttnFwdSm80INS1_25CollectiveMainloopFwdSm80ILi8ELi1ELb0EN4cute5tupleIJNS5_1CILi128EEENS7_ILi64EEENS7_ILi192EEEEEELi192ENS_10bfloat16_tEfNS_4arch4Sm80ELb0ELb1ELb0ELb1ELb0ELb0ELb1ELb1EEENS1_21CollectiveEpilogueFwdINS6_IJS8_SA_S9_EEENS6_IJNS7_ILi1EEESI_SI_EEESC_SE_Li256ELb1ELb1ELb1ELb0EEENS1_36VarlenDynamicPersistentTileSchedulerILi128ELi64ELi256ELi256ELb1ELb1ELb0ELb1ELb0ELb1EEEEEEEEEvNT_6ParamsE) ;  /* 0xfffea59002007950 */ /* 0x004fea0003c3ffff */
        .weak           $__internal_10_$__cuda_sm70_shflsync_up_p
        .type           $__internal_10_$__cuda_sm70_shflsync_up_p,@function
        .size           $__internal_10_$__cuda_sm70_shflsync_up_p,($__internal_11_$__cuda_sm70_votesync_ballot - $__internal_10_$__cuda_sm70_shflsync_up_p)
$__internal_10_$__cuda_sm70_shflsync_up_p:
[----:B------:R-:W-:Y:S02]  /*15a70*/  IMAD.MOV.U32 R4, RZ, RZ, RZ ;  /* 0x000000ffff047224 */ /* 0x000fe400078e00ff */
[----:B------:R-:W-:-:S04]  /*15a80*/  IMAD.MOV.U32 R10, RZ, RZ, -0x1 ;  /* 0xffffffffff0a7424 */ /* 0x000fc800078e00ff */
[----:B------:R-:W-:Y:S04]  /*15a90*/  WARPSYNC R10 ;  /* 0x0000000a00007348 */ /* 0x000fe80003800000 */
[----:B------:R1:W2:Y:S02]  /*15aa0*/  SHFL.UP PT, R4, R0, R2, R4 ;  /* 0x0400000200047389 */ /* 0x0002a400000e0004 */
[----:B-1----:R-:W-:Y:S02]  /*15ab0*/  MOV R2, R3 ;  /* 0x0000000300027202 */ /* 0x002fe40000000f00 */
[----:B------:R-:W-:-:S04]  /*15ac0*/  MOV R3, 0x0 ;  /* 0x0000000000037802 */ /* 0x000fc80000000f00 */
[----:B--2---:R-:W-:Y:S05]  /*15ad0*/  RET.REL.NODEC R2 `(_ZN7cutlass13device_kernelIN5flash19enable_sm80_to_sm89INS1_16FlashAttnFwdSm80INS1_25CollectiveMainloopFwdSm80ILi8ELi1ELb0EN4cute5tupleIJNS5_1CILi128EEENS7_ILi64EEENS7_ILi192EEEEEELi192ENS_10bfloat16_tEfNS_4arch4Sm80ELb0ELb1ELb0ELb1ELb0ELb0ELb1ELb1EEENS1_21CollectiveEpilogueFwdINS6_IJS8_SA_S9_EEENS6_IJNS7_ILi1EEESI_SI_EEESC_SE_Li256ELb1ELb1ELb1ELb0EEENS1_36VarlenDynamicPersistentTileSchedulerILi128ELi64ELi256ELi256ELb1ELb1ELb0ELb1ELb0ELb1EEEEEEEEEvNT_6ParamsE) ;  /* 0xfffea52002007950 */ /* 0x004fea0003c3ffff */
        .weak           $__internal_11_$__cuda_sm70_votesync_ballot
        .type           $__internal_11_$__cuda_sm70_votesync_ballot,@function
        .size           $__internal_11_$__cuda_sm70_votesync_ballot,(.L_x_2464 - $__internal_11_$__cuda_sm70_votesync_ballot)
$__internal_11_$__cuda_sm70_votesync_ballot:
[----:B------:R-:W-:Y:S01]  /*15ae0*/  ISETP.NE.U32.AND P0, PT, R0, 0x1, PT ;  /* 0x000000010000780c */ /* 0x000fe20003f05070 */
[----:B------:R-:W-:-:S04]  /*15af0*/  IMAD.MOV.U32 R3, RZ, RZ, -0x1 ;  /* 0xffffffffff037424 */ /* 0x000fc800078e00ff */
[----:B------:R-:W-:Y:S08]  /*15b00*/  WARPSYNC R3 ;  /* 0x0000000300007348 */ /* 0x000ff00003800000 */
[----:B------:R-:W-:-:S04]  /*15b10*/  VOTE.ANY R0, PT, !P0 ;  /* 0x0000000000007806 */ /* 0x000fc800040e0100 */
[----:B------:R-:W-:Y:S01]  /*15b20*/  LOP3.LUT R0, R0, R3, RZ, 0xc0, !PT ;  /* 0x0000000300007212 */ /* 0x000fe200078ec0ff */
[----:B------:R-:W-:-:S04]  /*15b30*/  IMAD.MOV.U32 R3, RZ, RZ, 0x0 ;  /* 0x00000000ff037424 */ /* 0x000fc800078e00ff */
[----:B------:R-:W-:Y:S05]  /*15b40*/  RET.REL.NODEC R2 `(_ZN7cutlass13device_kernelIN5flash19enable_sm80_to_sm89INS1_16FlashAttnFwdSm80INS1_25CollectiveMainloopFwdSm80ILi8ELi1ELb0EN4cute5tupleIJNS5_1CILi128EEENS7_ILi64EEENS7_ILi192EEEEEELi192ENS_10bfloat16_tEfNS_4arch4Sm80ELb0ELb1ELb0ELb1ELb0ELb0ELb1ELb1EEENS1_21CollectiveEpilogueFwdINS6_IJS8_SA_S9_EEENS6_IJNS7_ILi1EEESI_SI_EEESC_SE_Li256ELb1ELb1ELb1ELb0EEENS1_36VarlenDynamicPersistentTileSchedulerILi128ELi64ELi256ELi256ELb1ELb1ELb0ELb1ELb0ELb1EEEEEEEEEvNT_6ParamsE) ;  /* 0xfffea4b002007950 */ /* 0x000fea0003c3ffff */
.L_x_570:
        /* <DEDUP_REMOVED lines=11> */
.L_x_2464:


//--------------------- .text._ZN7cutlass13device_kernelIN5flash19enable_sm80_to_sm89INS1_16FlashAttnFwdSm80INS1_25CollectiveMainloopFwdSm80ILi8ELi1ELb0EN4cute5tupleIJNS5_1CILi128EEENS7_ILi64EEENS7_ILi192EEEEEELi192ENS_10bfloat16_tEfNS_4arch4Sm80ELb0ELb1ELb0ELb1ELb0ELb1ELb1ELb1EEENS1_21CollectiveEpilogueFwdINS6_IJS8_SA_S9_EEENS6_IJNS7_ILi1EEESI_SI_EEESC_SE_Li256ELb1ELb1ELb1ELb0EEENS1_36VarlenDynamicPersistentTileSchedulerILi128ELi64ELi256ELi256ELb1ELb1ELb0ELb1ELb0ELb1EEEEEEEEEvNT_6ParamsE --------------------------
	.section	.text._ZN7cutlass13device_kernelIN5flash19enable_sm80_to_sm89INS1_16FlashAttnFwdSm80INS1_25CollectiveMainloopFwdSm80ILi8ELi1ELb0EN4cute5tupleIJNS5_1CILi128EEENS7_ILi64EEENS7_ILi192EEEEEELi192ENS_10bfloat16_tEfNS_4arch4Sm80ELb0ELb1ELb0ELb1ELb0ELb1ELb1ELb1EEENS1_21CollectiveEpilogueFwdINS6_IJS8_SA_S9_EEENS6_IJNS7_ILi1EEESI_SI_EEESC_SE_Li256ELb1ELb1ELb1ELb0EEENS1_36VarlenDynamicPersistentTileSchedulerILi128ELi64ELi256ELi256ELb1ELb1ELb0ELb1ELb0ELb1EEEEEEEEEvNT_6ParamsE,"ax",@progbits
	.sectioninfo	@"SHI_REGISTERS=255"
	.align	128
.text._ZN7cutlass13device_kernelIN5flash19enable_sm80_to_sm89INS1_16FlashAttnFwdSm80INS1_25CollectiveMainloopFwdSm80ILi8ELi1ELb0EN4cute5tupleIJNS5_1CILi128EEENS7_ILi64EEENS7_ILi192EEEEEELi192ENS_10bfloat16_tEfNS_4arch4Sm80ELb0ELb1ELb0ELb1ELb0ELb1ELb1ELb1EEENS1_21CollectiveEpilogueFwdINS6_IJS8_SA_S9_EEENS6_IJNS7_ILi1EEESI_SI_EEESC_SE_Li256ELb1ELb1ELb1ELb0EEENS1_36VarlenDynamicPersistentTileSchedulerILi128ELi64ELi256ELi256ELb1ELb1ELb0ELb1ELb0ELb1EEEEEEEEEvNT_6ParamsE:
        .type           _ZN7cutlass13device_kernelIN5flash19enable_sm80_to_sm89INS1_16FlashAttnFwdSm80INS1_25CollectiveMainloopFwdSm80ILi8ELi1ELb0EN4cute5tupleIJNS5_1CILi128EEENS7_ILi64EEENS7_ILi192EEEEEELi192ENS_10bfloat16_tEfNS_4arch4Sm80ELb0ELb1ELb0ELb1ELb0ELb1ELb1ELb1EEENS1_21CollectiveEpilogueFwdINS6_IJS8_SA_S9_EEENS6_IJNS7_ILi1EEESI_SI_EEESC_SE_Li256ELb1ELb1ELb1ELb0EEENS1_36VarlenDynamicPersistentTileSchedulerILi128ELi64ELi256ELi256ELb1ELb1ELb0ELb1ELb0ELb1EEEEEEEEEvNT_6ParamsE,@function
        .size           _ZN7cutlass13device_kernelIN5flash19enable_sm80_to_sm89INS1_16FlashAttnFwdSm80INS1_25CollectiveMainloopFwdSm80ILi8ELi1ELb0EN4cute5tupleIJNS5_1CILi128EEENS7_ILi64EEENS7_ILi192EEEEEELi192ENS_10bfloat16_tEfNS_4arch4Sm80ELb0ELb1ELb0ELb1ELb0ELb1ELb1ELb1EEENS1_21CollectiveEpilogueFwdINS6_IJS8_SA_S9_EEENS6_IJNS7_ILi1EEESI_SI_EEESC_SE_Li256ELb1ELb1ELb1ELb0EEENS1_36VarlenDynamicPersistentTileSchedulerILi128ELi64ELi256ELi256ELb1ELb1ELb0ELb1ELb0ELb1EEEEEEEEEvNT_6ParamsE,(.L_x_2469 - _ZN7cutlass13device_kernelIN5flash19enable_sm80_to_sm89INS1_16FlashAttnFwdSm80INS1_25CollectiveMainloopFwdSm80ILi8ELi1ELb0EN4cute5tupleIJNS5_1CILi128EEENS7_ILi64EEENS7_ILi192EEEEEELi192ENS_10bfloat16_tEfNS_4arch4Sm80ELb0ELb1ELb0ELb1ELb0ELb1ELb1ELb1EEENS1_21CollectiveEpilogueFwdINS6_IJS8_SA_S9_EEENS6_IJNS7_ILi1EEESI_SI_EEESC_SE_Li256ELb1ELb1ELb1ELb0EEENS1_36VarlenDynamicPersistentTileSchedulerILi128ELi64ELi256ELi256ELb1ELb1ELb0ELb1ELb0ELb1EEEEEEEEEvNT_6ParamsE)
        .other          _ZN7cutlass13device_kernelIN5flash19enable_sm80_to_sm89INS1_16FlashAttnFwdSm80INS1_25CollectiveMainloopFwdSm80ILi8ELi1ELb0EN4cute5tupleIJNS5_1CILi128EEENS7_ILi64EEENS7_ILi192EEEEEELi192ENS_10bfloat16_tEfNS_4arch4Sm80ELb0ELb1ELb0ELb1ELb0ELb1ELb1ELb1EEENS1_21CollectiveEpilogueFwdINS6_IJS8_SA_S9_EEENS6_IJNS7_ILi1EEESI_SI_EEESC_SE_Li256ELb1ELb1ELb1ELb0EEENS1_36VarlenDynamicPersistentTileSchedulerILi128ELi64ELi256ELi256ELb1ELb1ELb0ELb1ELb0ELb1EEEEEEEEEvNT_6ParamsE,@"STO_CUDA_ENTRY STV_DEFAULT"
_ZN7cutlass13device_kernelIN5flash19enable_sm80_to_sm89INS1_16FlashAttnFwdSm80INS1_25CollectiveMainloopFwdSm80ILi8ELi1ELb0EN4cute5tupleIJNS5_1CILi128EEENS7_ILi64EEENS7_ILi192EEEEEELi192ENS_10bfloat16_tEfNS_4arch4Sm80ELb0ELb1ELb0ELb1ELb0ELb1ELb1ELb1EEENS1_21CollectiveEpilogueFwdINS6_IJS8_SA_S9_EEENS6_IJNS7_ILi1EEESI_SI_EEESC_SE_Li256ELb1ELb1ELb1ELb0EEENS1_36VarlenDynamicPersistentTileSchedulerILi128ELi64ELi256ELi256ELb1ELb1ELb0ELb1ELb0ELb1EEEEEEEEEvNT_6ParamsE:
        /* <DEDUP_REMOVED lines=25> */
[C---:B------:R-:W-:Y:S02]  /*0190*/  ISETP.GE.U32.AND P4, PT, R12.reuse, 0x2, PT ;  /* 0x000000020c00780c */ /* 0x040fe40003f86070 */
[----:B------:R-:W-:-:S02]  /*01a0*/  ISETP.GE.U32.AND P3, PT, R12, 0x4, PT ;  /* 0x000000040c00780c */ /* 0x000fc40003f66070 */
[C---:B------:R-:W-:Y:S02]  /*01b0*/  ISETP.GE.U32.AND P2, PT, R12.reuse, 0x8, PT ;  /* 0x000000080c00780c */ /* 0x040fe40003f46070 */
[----:B------:R-:W-:Y:S02]  /*01c0*/  ISETP.GE.U32.AND P1, PT, R12, 0x10, PT ;  /* 0x000000100c00780c */ /* 0x000fe40003f26070 */
[----:B------:R-:W-:Y:S01]  /*01d0*/  MOV R6, RZ ;  /* 0x000000ff00067202 */ /* 0x000fe20000000f00 */
[----:B---3--:R-:W-:-:S05]  /*01e0*/  IMAD R4, R10, R8, RZ ;  /* 0x000000080a047224 */ /* 0x008fca00078e02ff */
[----:B------:R-:W3:Y:S02]  /*01f0*/  SHFL.UP PT, R0, R4, 0x1, RZ ;  /* 0x0420000004007989 */ /* 0x000ee400000e00ff */
[----:B---3--:R-:W-:-:S05]  /*0200*/  SEL R0, R0, RZ, P5 ;  /* 0x000000ff00007207 */ /* 0x008fca0002800000 */
[----:B------:R-:W-:-:S05]  /*0210*/  IMAD.IADD R4, R4, 0x1, R0 ;  /* 0x0000000104047824 */ /* 0x000fca00078e0200 */
[----:B------:R-:W3:Y:S02]  /*0220*/  SHFL.UP PT, R0, R4, 0x2, RZ ;  /* 0x0440000004007989 */ /* 0x000ee400000e00ff */
[----:B---3--:R-:W-:-:S04]  /*0230*/  SEL R0, R0, RZ, P4 ;  /* 0x000000ff00007207 */ /* 0x008fc80002000000 */
[----:B------:R-:W-:-:S05]  /*0240*/  IADD3 R4, R4, R0, RZ ;  /* 0x0000000004047210 */ /* 0x000fca0007ffe0ff */
        /* <DEDUP_REMOVED lines=16> */
.L_x_576:
[----:B------:R-:W-:-:S04]  /*0350*/  IADD3 R0, R6, 0x1f, RZ ;  /* 0x0000001f06007810 */ /* 0x000fc80007ffe0ff */
[----:B------:R-:W-:-:S13]  /*0360*/  ISETP.GE.AND P0, PT, R0, c[0x0][0x53c], PT ;  /* 0x00014f0000007a0c */ /* 0x000fda0003f06270 */
[----:B------:R-:W-:Y:S05]  /*0370*/  @P0 BRA `(.L_x_573) ;  /* 0x00000bf000000947 */ /* 0x000fea0003800000 */
[----:B------:R-:W-:Y:S01]  /*0380*/  MOV R6, R0 ;  /* 0x0000000000067202 */ /* 0x000fe20000000f00 */
[----:B------:R-:W-:Y:S01]  /*0390*/  IMAD.MOV.U32 R8, RZ, RZ, RZ ;  /* 0x000000ffff087224 */ /* 0x000fe200078e00ff */
[----:B------:R-:W-:Y:S02]  /*03a0*/  MOV R10, RZ ;  /* 0x000000ff000a7202 */ /* 0x000fe40000000f00 */
[----:B------:R-:W-:-:S04]  /*03b0*/  IADD3 R0, R12, R6, RZ ;  /* 0x000000060c007210 */ /* 0x000fc80007ffe0ff */
[----:B------:R-:W-:-:S13]  /*03c0*/  ISETP.GE.OR P0, PT, R0, c[0x0][0x53c], !P6 ;  /* 0x00014f0000007a0c */ /* 0x000fda0007706670 */
[----:B------:R-:W-:Y:S01]  /*03d0*/  @!P0 MOV R2, 0x4 ;  /* 0x0000000400028802 */ /* 0x000fe20000000f00 */
[----:B------:R-:W-:-:S04]  /*03e0*/  @!P0 IMAD.MOV.U32 R3, RZ, RZ, 0x4 ;  /* 0x00000004ff038424 */ /* 0x000fc800078e00ff */
[----:B------:R-:W-:-:S04]  /*03f0*/  @!P0 IMAD.WIDE R4, R0, R2, c[0x0][0x580] ;  /* 0x0001600000048625 */ /* 0x000fc800078e0202 */
[----:B------:R-:W-:Y:S01]  /*0400*/  @!P0 IMAD.WIDE R2, R0, R3, c[0x0][0x578] ;  /* 0x00015e0000028625 */ /* 0x000fe200078e0203 */
[----:B------:R-:W3:Y:S04]  /*0410*/  @!P0 LDG.E R10, [R4.64] ;  /* 0x00000006040a8981 */ /* 0x000ee8000c1e1900 */
[----:B------:R-:W3:Y:S02]  /*0420*/  @!P0 LDG.E R8, [R2.64] ;  /* 0x0000000602088981 */ /* 0x000ee4000c1e1900 */
[----:B---3--:R-:W-:Y:S01]  /*0430*/  IMAD R4, R10, R8, RZ ;  /* 0x000000080a047224 */ /* 0x008fe200078e02ff */
[----:B------:R-:W-:Y:S05]  /*0440*/  BRA.DIV ~URZ, `(.L_x_574) ;  /* 0x000209f27f007947 */ /* 0x000fea000b800000 */
[----:B------:R1:W3:Y:S02]  /*0450*/  SHFL.UP PT, R0, R4, 0x1, RZ ;  /* 0x0420000004007989 */ /* 0x0002e400000e00ff */
.L_x_795:
        /* <DEDUP_REMOVED lines=16> */
.L_x_796:
[----:B---3--:R-:W-:-:S05]  /*0560*/  IMAD R0, R0, c[0x0][0x538], RZ ;  /* 0x00014e0000007a24 */ /* 0x008fca00078e02ff */
[----:B------:R-:W-:-:S04]  /*0570*/  IADD3 R7, R0, R7, RZ ;  /* 0x0000000700077210 */ /* 0x000fc80007ffe0ff */
[----:B------:R-:W-:-:S13]  /*0580*/  ISETP.GT.AND P0, PT, R7, UR4, PT ;  /* 0x0000000407007c0c */ /* 0x000fda000bf04270 */
[----:B-12---:R-:W-:Y:S05]  /*0590*/  @!P0 BRA `(.L_x_576) ;  /* 0xfffffdb000008947 */ /* 0x006fea000383ffff */
.L_x_572:
[----:B------:R-:W-:-:S05]  /*05a0*/  IADD3 R11, -R0, R7, RZ ;  /* 0x00000007000b7210 */ /* 0x000fca0007ffe1ff */
[----:B------:R-:W-:-:S05]  /*05b0*/  IMAD R0, R4, c[0x0][0x538], R11 ;  /* 0x00014e0004007a24 */ /* 0x000fca00078e020b */
[----:B------:R-:W-:Y:S01]  /*05c0*/  ISETP.GT.AND P0, PT, R0, UR4, PT ;  /* 0x0000000400007c0c */ /* 0x000fe2000bf04270 */
[----:B------:R-:W-:-:S12]  /*05d0*/  BRA.DIV ~URZ, `(.L_x_577) ;  /* 0x00020ab27f007947 */ /* 0x000fd8000b800000 */
[----:B------:R-:W-:-:S04]  /*05e0*/  VOTE.ANY R7, PT, !P0 ;  /* 0x0000000000077806 */ /* 0x000fc800040e0100 */
.L_x_797:
[----:B------:R-:W1:Y:S02]  /*05f0*/  POPC R0, R7 ;  /* 0x0000000700007309 */ /* 0x000e640000000000 */
[----:B-12---:R-:W-:Y:S01]  /*0600*/  IADD3 R247, R0, R6, RZ ;  /* 0x0000000600f77210 */ /* 0x006fe20007ffe0ff */
[----:B------:R-:W-:Y:S05]  /*0610*/  BRA.DIV ~URZ, `(.L_x_578) ;  /* 0x00020ac27f007947 */ /* 0x000fea000b800000 */
[----:B------:R1:W2:Y:S01]  /*0620*/  SHFL.IDX PT, R245, R10, R0, 0x1f ;  /* 0x00001f000af57589 */ /* 0x0002a200000e0000 */
[----:B------:R-:W-:-:S03]  /*0630*/  MOV R6, RZ ;  /* 0x000000ff00067202 */ /* 0x000fc60000000f00 */
[----:B------:R1:W3:Y:S04]  /*0640*/  SHFL.IDX PT, R10, R8, R0, 0x1f ;  /* 0x00001f00080a7589 */ /* 0x0002e800000e0000 */
.L_x_798:
[----:B------:R-:W-:Y:S01]  /*0650*/  ISETP.NE.AND P0, PT, R7, RZ, PT ;  /* 0x000000ff0700720c */ /* 0x000fe20003f05270 */
[----:B------:R-:W-:-:S12]  /*0660*/  BSSY B0, `(.L_x_579) ;  /* 0x0000005000007945 */ /* 0x000fd80003800000 */
[----:B------:R-:W-:Y:S05]  /*0670*/  @!P0 BRA `(.L_x_580) ;  /* 0x0000003000008947 */ /* 0x000fea0003800000 */
[----:B------:R-:W-:Y:S01]  /*0680*/  IADD3 R5, R0, -0x1, RZ ;  /* 0xffffffff00057810 */ /* 0x000fe20007ffe0ff */
[----:B------:R-:W-:Y:S05]  /*0690*/  BRA.DIV ~URZ, `(.L_x_581) ;  /* 0x00020b227f007947 */ /* 0x000fea000b800000 */
[----:B------:R4:W1:Y:S02]  /*06a0*/  SHFL.IDX PT, R6, R4, R5, 0x1f ;  /* 0x00001f0504067589 */ /* 0x00086400000e0000 */
.L_x_580:
[----:B------:R-:W-:Y:S05]  /*06b0*/  BSYNC B0 ;  /* 0x0000000000007941 */ /* 0x000fea0003800000 */
.L_x_579:
[----:B---3--:R-:W-:Y:S01]  /*06c0*/  ISETP.NE.AND P0, PT, R10, 0x1, PT ;  /* 0x000000010a00780c */ /* 0x008fe20003f05270 */
[----:B-1----:R-:W-:Y:S01]  /*06d0*/  IMAD R244, R6, c[0x0][0x538], R11 ;  /* 0x00014e0006f47a24 */ /* 0x002fe200078e020b */
[----:B------:R-:W-:Y:S04]  /*06e0*/  BSSY B0, `(.L_x_582) ;  /* 0x0000085000007945 */ /* 0x000fe80003800000 */
[----:B------:R-:W-:-:S07]  /*06f0*/  IADD3 R9, -R244, UR4, RZ ;  /* 0x00000004f4097c10 */ /* 0x000fce000fffe1ff */
[----:B------:R-:W-:Y:S05]  /*0700*/  @!P0 BRA `(.L_x_583) ;  /* 0x000003e000008947 */ /* 0x000fea0003800000 */
[-C--:B--2---:R-:W-:Y:S02]  /*0710*/  IABS R0, R245.reuse ;  /* 0x000000f500007213 */ /* 0x084fe40000000000 */
[----:B------:R-:W-:-:S03]  /*0720*/  IABS R6, R245 ;  /* 0x000000f500067213 */ /* 0x000fc60000000000 */
[----:B----4-:R-:W-:Y:S01]  /*0730*/  IMAD.MOV.U32 R5, RZ, RZ, R0 ;  /* 0x000000ffff057224 */ /* 0x010fe200078e0000 */
[----:B------:R-:W-:-:S03]  /*0740*/  IABS R0, R10 ;  /* 0x0000000a00007213 */ /* 0x000fc60000000000 */
[----:B------:R-:W1:Y:S02]  /*0750*/  I2F.RP R2, R5 ;  /* 0x0000000500027306 */ /* 0x000e640000209400 */
[----:B------:R-:W-:Y:S01]  /*0760*/  IMAD.MOV.U32 R8, RZ, RZ, R0 ;  /* 0x000000ffff087224 */ /* 0x000fe200078e0000 */
[----:B------:R-:W-:-:S05]  /*0770*/  IABS R0, R9 ;  /* 0x0000000900007213 */ /* 0x000fca0000000000 */
[----:B------:R-:W-:Y:S08]  /*0780*/  I2F.RP R7, R8 ;  /* 0x0000000800077306 */ /* 0x000ff00000209400 */
[----:B-1----:R-:W1:Y:S02]  /*0790*/  MUFU.RCP R2, R2 ;  /* 0x0000000200027308 */ /* 0x002e640000001000 */
[----:B-1----:R-:W-:-:S06]  /*07a0*/  IADD3 R2, R2, 0xffffffe, RZ ;  /* 0x0ffffffe02027810 */ /* 0x002fcc0007ffe0ff */
[----:B------:R-:W1:Y:S02]  /*07b0*/  F2I.FTZ.U32.TRUNC.NTZ R3, R2 ;  /* 0x0000000200037305 */ /* 0x000e64000021f000 */
        /* <DEDUP_REMOVED lines=51> */
.L_x_583:
[----:B------:R-:W-:-:S04]  /*0af0*/  IMAD.MOV.U32 R2, RZ, RZ, 0x4 ;  /* 0x00000004ff027424 */ /* 0x000fc800078e00ff */
[----:B------:R-:W-:-:S05]  /*0b00*/  IMAD.WIDE R2, R247, R2, c[0x0][0x590] ;  /* 0x00016400f7027625 */ /* 0x000fca00078e0202 */
        /* <DEDUP_REMOVED lines=12> */
[----:B----4-:R-:W-:Y:S01]  /*0bd0*/  IMAD R4, R2, R6, RZ ;  /* 0x0000000602047224 */ /* 0x010fe200078e02ff */
        /* <DEDUP_REMOVED lines=53> */
.L_x_584:
[----:B------:R-:W-:Y:S05]  /*0f30*/  BSYNC B0 ;  /* 0x0000000000007941 */ /* 0x000fea0003800000 */
.L_x_582:
[----:B------:R-:W-:-:S04]  /*0f40*/  LOP3.LUT R0, RZ, R0, RZ, 0x33, !PT ;  /* 0x00000000ff007212 */ /* 0x000fc800078e33ff */
[----:B------:R-:W-:Y:S01]  /*0f50*/  IADD3 R245, R0, R245, RZ ;  /* 0x000000f500f57210 */ /* 0x000fe20007ffe0ff */
[----:B------:R-:W-:Y:S05]  /*0f60*/  BRA `(.L_x_585) ;  /* 0x0000004000007947 */ /* 0x000fea0003800000 */
.L_x_573:
[----:B--2---:R-:W-:Y:S01]  /*0f70*/  IMAD.MOV.U32 R245, RZ, RZ, RZ ;  /* 0x000000fffff57224 */ /* 0x004fe200078e00ff */
[----:B------:R-:W-:Y:S01]  /*0f80*/  MOV R246, RZ ;  /* 0x000000ff00f67202 */ /* 0x000fe20000000f00 */
[----:B------:R-:W-:Y:S01]  /*0f90*/  IMAD.U32 R244, RZ, RZ, UR4 ;  /* 0x00000004fff47e24 */ /* 0x000fe2000f8e00ff */
[----:B------:R-:W-:Y:S02]  /*0fa0*/  MOV R247, c[0x0][0x53c] ;  /* 0x00014f0000f77a02 */ /* 0x000fe40000000f00 */
.L_x_585:
[----:B------:R-:W-:Y:S01]  /*0fb0*/  ISETP.NE.AND P0, PT, R12, RZ, PT ;  /* 0x000000ff0c00720c */ /* 0x000fe20003f05270 */
[----:B------:R-:W-:-:S12]  /*0fc0*/  WARPSYNC 0xffffffff ;  /* 0xffffffff00007948 */ /* 0x000fd80003800000 */
[----:B------:R1:W-:Y:S04]  /*0fd0*/  @!P0 STS.128 [0x18100], R244 ;  /* 0x018100f4ff008388 */ /* 0x0003e80000000c00 */
[----:B------:R-:W-:Y:S06]  /*0fe0*/  BAR.ARV 0x5, 0x100 ;  /* 0x0144000000007b1d */ /* 0x000fec0000002000 */
.L_x_571:
[----:B-12---:R-:W-:-:S13]  /*0ff0*/  ISETP.GE.AND P0, PT, R247, c[0x0][0x53c], PT ;  /* 0x00014f00f7007a0c */ /* 0x006fda0003f06270 */
[----:B------:R-:W-:Y:S05]  /*1000*/  @P0 EXIT ;  /* 0x000000000000094d */ /* 0x000fea0003800000 */
[----:B------:R-:W1:Y:S02]  /*1010*/  S2R R18, SR_TID.X ;  /* 0x0000000000127919 */ /* 0x000e640000002100 */
[----:B-1----:R-:W-:-:S04]  /*1020*/  SHF.R.S32.HI R13, RZ, 0x1f, R18 ;  /* 0x0000001fff0d7819 */ /* 0x002fc80000011412 */
[CC--:B------:R-:W-:Y:S02]  /*1030*/  LEA.HI R14, R13.reuse, R18.reuse, RZ, 0x3 ;  /* 0x000000120d0e7211 */ /* 0x0c0fe400078f18ff */
[-C--:B------:R-:W-:Y:S02]  /*1040*/  LEA.HI R3, R13, R18.reuse, RZ, 0x4 ;  /* 0x000000120d037211 */ /* 0x080fe400078f20ff */
[----:B------:R-:W-:Y:S02]  /*1050*/  SHF.R.S32.HI R19, RZ, 0x3, R14 ;  /* 0x00000003ff137819 */ /* 0x000fe4000001140e */
[----:B------:R-:W-:Y:S02]  /*1060*/  LOP3.LUT R2, R14, 0xfffffff8, RZ, 0xc0, !PT ;  /* 0xfffffff80e027812 */ /* 0x000fe400078ec0ff */
[----:B------:R-:W-:Y:S01]  /*1070*/  LOP3.LUT R0, R3, 0xfffffff0, RZ, 0xc0, !PT ;  /* 0xfffffff003007812 */ /* 0x000fe200078ec0ff */
[----:B------:R-:W-:Y:S01]  /*1080*/  IMAD.SHL.U32 R5, R19, 0x40, RZ ;  /* 0x0000004013057824 */ /* 0x000fe200078e00ff */
[----:B------:R-:W-:Y:S01]  /*1090*/  SHF.R.S32.HI R4, RZ, 0x4, R3 ;  /* 0x00000004ff047819 */ /* 0x000fe20000011403 */
[C---:B------:R-:W-:Y:S01]  /*10a0*/  IMAD.IADD R8, R18.reuse, 0x1, -R2 ;  /* 0x0000000112087824 */ /* 0x040fe200078e0a02 */
[----:B------:R-:W-:Y:S01]  /*10b0*/  LEA.HI R11, R13, R18, RZ, 0x5 ;  /* 0x000000120d0b7211 */ /* 0x000fe200078f28ff */
[----:B------:R-:W-:Y:S01]  /*10c0*/  IMAD.IADD R0, R18, 0x1, -R0 ;  /* 0x0000000112007824 */ /* 0x000fe200078e0a00 */
[----:B------:R-:W-:Y:S01]  /*10d0*/  LOP3.LUT R2, R5, 0x1c0, RZ, 0xc0, !PT ;  /* 0x000001c005027812 */ /* 0x000fe200078ec0ff */
[----:B------:R-:W-:Y:S01]  /*10e0*/  IMAD.SHL.U32 R248, R8, 0x8, RZ ;  /* 0x0000000808f87824 */ /* 0x000fe200078e00ff */
[----:B------:R-:W-:-:S02]  /*10f0*/  LEA.HI R3, R3, R4, RZ, 0x1 ;  /* 0x0000000403037211 */ /* 0x000fc400078f08ff */
[----:B------:R-:W-:Y:S02]  /*1100*/  SHF.R.S32.HI R6, RZ, 0x1f, R0 ;  /* 0x0000001fff067819 */ /* 0x000fe40000011400 */
[----:B------:R-:W-:Y:S02]  /*1110*/  SHF.R.U32.HI R5, RZ, 0x3, R2 ;  /* 0x00000003ff057819 */ /* 0x000fe40000011602 */
[----:B------:R-:W-:Y:S02]  /*1120*/  LOP3.LUT R3, R3, 0xfffffffe, RZ, 0xc0, !PT ;  /* 0xfffffffe03037812 */ /* 0x000fe400078ec0ff */
[----:B------:R-:W-:Y:S02]  /*1130*/  LOP3.LUT R2, R2, 0x38, R248, 0xf8, !PT ;  /* 0x0000003802027812 */ /* 0x000fe400078ef8f8 */
[----:B------:R-:W-:Y:S01]  /*1140*/  LEA.HI R10, R6, R0, RZ, 0x3 ;  /* 0x00000000060a7211 */ /* 0x000fe200078f18ff */
[----:B------:R-:W-:Y:S01]  /*1150*/  IMAD.IADD R12, R4, 0x1, -R3 ;  /* 0x00000001040c7824 */ /* 0x000fe200078e0a03 */
[----:B------:R-:W-:Y:S01]  /*1160*/  LOP3.LUT R9, R2, R5, RZ, 0x3c, !PT ;  /* 0x0000000502097212 */ /* 0x000fe200078e3cff */
[----:B------:R-:W-:Y:S01]  /*1170*/  IMAD.SHL.U32 R3, R8, 0x40, RZ ;  /* 0x0000004008037824 */ /* 0x000fe200078e00ff */
[----:B------:R-:W-:-:S02]  /*1180*/  LOP3.LUT R2, R10, 0xfffffff8, RZ, 0xc0, !PT ;  /* 0xfffffff80a027812 */ /* 0x000fc400078ec0ff */
[----:B------:R-:W-:Y:S02]  /*1190*/  LEA.HI R15, R13, R18, RZ, 0x2 ;  /* 0x000000120d0f7211 */ /* 0x000fe400078f10ff */
[----:B------:R-:W-:Y:S01]  /*11a0*/  SHF.R.S32.HI R6, RZ, 0x5, R11 ;  /* 0x00000005ff067819 */ /* 0x000fe2000001140b */
[----:B------:R-:W-:Y:S01]  /*11b0*/  IMAD.IADD R7, R0, 0x1, -R2 ;  /* 0x0000000100077824 */ /* 0x000fe200078e0a02 */
[----:B------:R-:W-:Y:S02]  /*11c0*/  LOP3.LUT R0, R3, 0x1c0, RZ, 0xc0, !PT ;  /* 0x000001c003007812 */ /* 0x000fe400078ec0ff */
[----:B------:R-:W-:Y:S02]  /*11d0*/  LOP3.LUT R3, R11, 0xffffffe0, RZ, 0xc0, !PT ;  /* 0xffffffe00b037812 */ /* 0x000fe400078ec0ff */
[--C-:B------:R-:W-:Y:S02]  /*11e0*/  SHF.R.S32.HI R241, RZ, 0x2, R15.reuse ;  /* 0x00000002fff17819 */ /* 0x100fe4000001140f */
[----:B------:R-:W-:Y:S01]  /*11f0*/  SHF.R.S32.HI R4, RZ, 0x1f, R15 ;  /* 0x0000001fff047819 */ /* 0x000fe2000001140f */
[----:B------:R-:W-:Y:S01]  /*1200*/  IMAD.IADD R17, R18, 0x1, -R3 ;  /* 0x0000000112117824 */ /* 0x000fe200078e0a03 */
[----:B------:R-:W-:-:S02]  /*1210*/  LOP3.LUT R5, R0, 0x8, R14, 0xf8, !PT ;  /* 0x0000000800057812 */ /* 0x000fc400078ef80e */
[----:B------:R-:W-:Y:S02]  /*1220*/  SHF.R.U32.HI R2, RZ, 0x3, R0 ;  /* 0x00000003ff027819 */ /* 0x000fe40000011600 */
[----:B------:R-:W-:Y:S02]  /*1230*/  SHF.R.S32.HI R0, RZ, 0x1f, R11 ;  /* 0x0000001fff007819 */ /* 0x000fe4000001140b */
[----:B------:R-:W-:Y:S02]  /*1240*/  LEA.HI R4, R4, R241, RZ, 0x3 ;  /* 0x000000f104047211 */ /* 0x000fe400078f18ff */
[----:B------:R-:W-:Y:S02]  /*1250*/  LOP3.LUT R14, R5, R2, RZ, 0x3c, !PT ;  /* 0x00000002050e7212 */ /* 0x000fe400078e3cff */
[----:B------:R-:W-:Y:S02]  /*1260*/  LEA.HI R0, R0, R6, RZ, 0x3 ;  /* 0x0000000600007211 */ /* 0x000fe400078f18ff */
[----:B------:R-:W-:-:S02]  /*1270*/  LEA.HI R5, R13, R18, RZ, 0x6 ;  /* 0x000000120d057211 */ /* 0x000fc400078f30ff */
[----:B------:R-:W-:Y:S02]  /*1280*/  LOP3.LUT R3, R4, 0xfffffff8, RZ, 0xc0, !PT ;  /* 0xfffffff804037812 */ /* 0x000fe400078ec0ff */
[----:B------:R-:W-:Y:S01]  /*1290*/  SHF.R.S32.HI R11, RZ, 0x1f, R17 ;  /* 0x0000001fff0b7819 */ /* 0x000fe20000011411 */
[----:B------:R-:W-:Y:S01]  /*12a0*/  IMAD.SHL.U32 R5, R5, 0x8, RZ ;  /* 0x0000000805057824 */ /* 0x000fe200078e00ff */
[----:B------:R-:W-:Y:S01]  /*12b0*/  LOP3.LUT R2, R0, 0xffffff8, RZ, 0xc0, !PT ;  /* 0x0ffffff800027812 */ /* 0x000fe200078ec0ff */
[----:B------:R-:W-:Y:S01]  /*12c0*/  IMAD.IADD R0, R241, 0x1, -R3 ;  /* 0x00000001f1007824 */ /* 0x000fe200078e0a03 */
[----:B------:R-:W-:Y:S02]  /*12d0*/  LEA.HI R11, R11, R17, RZ, 0x2 ;  /* 0x000000110b0b7211 */ /* 0x000fe400078f10ff */
[----:B------:R-:W-:Y:S01]  /*12e0*/  LOP3.LUT R215, R9, 0x7ffffe00, R5, 0xf8, !PT ;  /* 0x7ffffe0009d77812 */ /* 0x000fe200078ef805 */
[----:B------:R-:W-:Y:S01]  /*12f0*/  IMAD.IADD R3, R6, 0x1, -R2 ;  /* 0x0000000106037824 */ /* 0x000fe200078e0a02 */
[----:B------:R-:W-:Y:S01]  /*1300*/  SHF.R.S32.HI R2, RZ, 0x2, R11 ;  /* 0x00000002ff027819 */ /* 0x000fe2000001140b */
[----:B------:R-:W-:Y:S01]  /*1310*/  IMAD.SHL.U32 R5, R7, 0x40, RZ ;  /* 0x0000004007057824 */ /* 0x000fe200078e00ff */
[C---:B------:R-:W-:Y:S01]  /*1320*/  LOP3.LUT R4, R0.reuse, 0x1, RZ, 0xc0, !PT ;  /* 0x0000000100047812 */ /* 0x040fe200078ec0ff */
[----:B------:R-:W-:Y:S01]  /*1330*/  IMAD.SHL.U32 R215, R215, 0x2, RZ ;  /* 0x00000002d7d77824 */ /* 0x000fe200078e00ff */
[----:B------:R-:W-:Y:S01]  /*1340*/  LOP3.LUT P2, RZ, R0, 0x4, RZ, 0xc0, !PT ;  /* 0x0000000400ff7812 */ /* 0x000fe2000784c0ff */
[----:B------:R-:W-:Y:S01]  /*1350*/  IMAD R16, R3, 0x10, R2 ;  /* 0x0000001003107824 */ /* 0x000fe200078e0202 */
[----:B------:R-:W-:Y:S01]  /*1360*/  ISETP.NE.U32.AND P1, PT, R4, 0x1, PT ;  /* 0x000000010400780c */ /* 0x000fe20003f25070 */
[----:B------:R-:W-:Y:S01]  /*1370*/  IMAD.SHL.U32 R3, R12, 0x8, RZ ;  /* 0x000000080c037824 */ /* 0x000fe200078e00ff */
[----:B------:R-:W-:-:S02]  /*1380*/  LOP3.LUT R2, R5, 0x1c0, RZ, 0xc0, !PT ;  /* 0x000001c005027812 */ /* 0x000fc400078ec0ff */
[----:B------:R-:W-:Y:S01]  /*1390*/  LOP3.LUT R4, R15, 0xfffffffc, RZ, 0xc0, !PT ;  /* 0xfffffffc0f047812 */ /* 0x000fe200078ec0ff */
[----:B------:R-:W-:Y:S01]  /*13a0*/  STL [R1+0x3c], R16 ;  /* 0x00003c1001007387 */ /* 0x000fe20000100800 */
[C---:B------:R-:W-:Y:S01]  /*13b0*/  LOP3.LUT P0, RZ, R0.reuse, 0x2, RZ, 0xc0, !PT ;  /* 0x0000000200ff7812 */ /* 0x040fe2000780c0ff */
[----:B------:R-:W-:Y:S01]  /*13c0*/  IMAD.SHL.U32 R0, R0, 0x40, RZ ;  /* 0x0000004000007824 */ /* 0x000fe200078e00ff */
[----:B------:R-:W-:Y:S01]  /*13d0*/  LOP3.LUT R3, R2, 0x8, R3, 0xf8, !PT ;  /* 0x0000000802037812 */ /* 0x000fe200078ef803 */
[----:B------:R-:W-:Y:S01]  /*13e0*/  IMAD.IADD R18, R18, 0x1, -R4 ;  /* 0x0000000112127824 */ /* 0x000fe200078e0a04 */
[----:B------:R-:W-:Y:S02]  /*13f0*/  SHF.R.U32.HI R2, RZ, 0x3, R2 ;  /* 0x00000003ff027819 */ /* 0x000fe40000011602 */
[----:B------:R-:W-:Y:S01]  /*1400*/  LOP3.LUT P6, RZ, R7, 0x2, RZ, 0xc0, !PT ;  /* 0x0000000207ff7812 */ /* 0x000fe200078cc0ff */
[----:B------:R-:W-:Y:S01]  /*1410*/  IMAD.SHL.U32 R128, R18, 0x8, RZ ;  /* 0x0000000812807824 */ /* 0x000fe200078e00ff */
[----:B------:R-:W-:Y:S01]  /*1420*/  LOP3.LUT R5, R3, R2, RZ, 0x3c, !PT ;  /* 0x0000000203057212 */ /* 0x000fe200078e3cff */
[----:B------:R-:W-:Y:S01]  /*1430*/  IMAD.SHL.U32 R3, R10, 0x40, RZ ;  /* 0x000000400a037824 */ /* 0x000fe200078e00ff */
[----:B------:R-:W-:Y:S01]  /*1440*/  LOP3.LUT R2, R0, 0x1c0, RZ, 0xc0, !PT ;  /* 0x000001c000027812 */ /* 0x000fe200078ec0ff */
[C---:B------:R-:W-:Y:S01]  /*1450*/  IMAD.SHL.U32 R0, R6.reuse, 0x400, RZ ;  /* 0x0000040006007824 */ /* 0x040fe200078e00ff */
[----:B------:R-:W-:Y:S01]  /*1460*/  LOP3.LUT P5, RZ, R7, 0x4, RZ, 0xc0, !PT ;  /* 0x0000000407ff7812 */ /* 0x000fe200078ac0ff */
[----:B------:R-:W-:Y:S01]  /*1470*/  IMAD.SHL.U32 R6, R6, 0x200, RZ ;  /* 0x0000020006067824 */ /* 0x000fe200078e00ff */
[----:B------:R-:W-:Y:S01]  /*1480*/  SHF.R.U32.HI R13, RZ, 0x3, R2 ;  /* 0x00000003ff0d7819 */ /* 0x000fe20000011602 */
[----:B------:R-:W-:Y:S01]  /*1490*/  IMAD R9, R18, 0x2, R0 ;  /* 0x0000000212097824 */ /* 0x000fe200078e0200 */
[----:B------:R-:W-:Y:S01]  /*14a0*/  LOP3.LUT R7, R2, 0x18, R128, 0xf8, !PT ;  /* 0x0000001802077812 */ /* 0x000fe200078ef880 */
[----:B------:R1:W-:Y:S01]  /*14b0*/  STL [R1+0x10], R2 ;  /* 0x0000100201007387 */ /* 0x0003e20000100800 */
[----:B------:R-:W-:Y:S01]  /*14c0*/  LOP3.LUT R4, R13, R2, RZ, 0xfc, !PT ;  /* 0x000000020d047212 */ /* 0x000fe200078efcff */
[----:B------:R-:W-:Y:S01]  /*14d0*/  IMAD.MOV.U32 R10, RZ, RZ, 0x40 ;  /* 0x00000040ff0a7424 */ /* 0x000fe200078e00ff */
[----:B------:R-:W-:Y:S01]  /*14e0*/  LOP3.LUT R235, R6, R7, R13, 0xf6, !PT ;  /* 0x0000000706eb7212 */ /* 0x000fe200078ef60d */
[C---:B------:R-:W-:Y:S01]  /*14f0*/  IMAD R6, R8.reuse, 0x20, R19 ;  /* 0x0000002008067824 */ /* 0x040fe200078e0213 */
[----:B------:R-:W-:Y:S01]  /*1500*/  LOP3.LUT R3, R3, 0xfffffe00, RZ, 0xc0, !PT ;  /* 0xfffffe0003037812 */ /* 0x000fe200078ec0ff */
[----:B------:R-:W-:Y:S01]  /*1510*/  STL [R1+0x14], R13 ;  /* 0x0000140d01007387 */ /* 0x000fe20000100800 */
[----:B------:R-:W-:Y:S01]  /*1520*/  LOP3.LUT P4, RZ, R8, 0x2, RZ, 0xc0, !PT ;  /* 0x0000000208ff7812 */ /* 0x000fe2000788c0ff */
[----:B------:R-:W-:Y:S01]  /*1530*/  IMAD.IADD R9, R9, 0x1, R4 ;  /* 0x0000000109097824 */ /* 0x000fe200078e0204 */
[CC--:B------:R-:W-:Y:S01]  /*1540*/  IADD3 R4, R5.reuse, R3.reuse, R0 ;  /* 0x0000000305047210 */ /* 0x0c0fe20007ffe000 */
[----:B------:R2:W-:Y:S01]  /*1550*/  STL [R1+0x34], R6 ;  /* 0x0000340601007387 */ /* 0x0005e20000100800 */
[C---:B------:R-:W-:Y:S01]  /*1560*/  LEA.HI R0, R18.reuse, R18, RZ, 0x1 ;  /* 0x0000001212007211 */ /* 0x040fe200078f08ff */
[----:B------:R-:W-:Y:S01]  /*1570*/  IMAD.SHL.U32 R140, R18, 0x4, RZ ;  /* 0x00000004128c7824 */ /* 0x000fe200078e00ff */
[----:B------:R-:W-:-:S02]  /*1580*/  LOP3.LUT R5, R5, R3, RZ, 0xfc, !PT ;  /* 0x0000000305057212 */ /* 0x000fc400078efcff */
[----:B------:R-:W-:Y:S02]  /*1590*/  LOP3.LUT R3, R0, 0x1ffffffe, RZ, 0xc0, !PT ;  /* 0x1ffffffe00037812 */ /* 0x000fe400078ec0ff */
[----:B------:R-:W-:Y:S02]  /*15a0*/  LOP3.LUT P3, RZ, R8, 0x4, RZ, 0xc0, !PT ;  /* 0x0000000408ff7812 */ /* 0x000fe4000786c0ff */
[----:B------:R-:W-:Y:S01]  /*15b0*/  LEA R9, R9, 0x80, 0x1 ;  /* 0x0000008009097811 */ /* 0x000fe200078e08ff */
[----:B------:R-:W-:Y:S01]  /*15c0*/  IMAD.IADD R3, R18, 0x1, -R3 ;  /* 0x0000000112037824 */ /* 0x000fe200078e0a03 */
[----:B------:R-:W-:Y:S02]  /*15d0*/  SEL R0, R10, 0xffffffc0, !P3 ;  /* 0xffffffc00a007807 */ /* 0x000fe40005800000 */
[----:B------:R-:W-:Y:S01]  /*15e0*/  LEA R198, R4, 0xc100, 0x1 ;  /* 0x0000c10004c67811 */ /* 0x000fe200078e08ff */
[----:B-1----:R-:W-:Y:S01]  /*15f0*/  IMAD R2, R12, 0x200, R14 ;  /* 0x000002000c027824 */ /* 0x002fe200078e020e */
[----:B------:R-:W-:Y:S01]  /*1600*/  LEA R192, R5, 0x100, 0x1 ;  /* 0x0000010005c07811 */ /* 0x000fe200078e08ff */
[----:B------:R-:W-:Y:S01]  /*1610*/  IMAD.MOV.U32 R12, RZ, RZ, 0x20 ;  /* 0x00000020ff0c7424 */ /* 0x000fe200078e00ff */
[----:B------:R-:W-:-:S02]  /*1620*/  SEL R7, R10, 0xffffffc0, !P2 ;  /* 0xffffffc00a077807 */ /* 0x000fc40005000000 */
[----:B------:R-:W-:Y:S01]  /*1630*/  LEA R147, R2, 0x6100, 0x1 ;  /* 0x0000610002937811 */ /* 0x000fe200078e08ff */
[----:B------:R-:W-:Y:S01]  /*1640*/  IMAD R2, R3, 0x8, R16 ;  /* 0x0000000803027824 */ /* 0x000fe200078e0210 */
[C---:B------:R-:W-:Y:S02]  /*1650*/  SEL R8, R12.reuse, 0xffffffe0, !P0 ;  /* 0xffffffe00c087807 */ /* 0x040fe40004000000 */
[C---:B------:R-:W-:Y:S01]  /*1660*/  IADD3 R202, R147.reuse, 0x20, RZ ;  /* 0x0000002093ca7810 */ /* 0x040fe20007ffe0ff */
[----:B------:R-:W-:Y:S01]  /*1670*/  IMAD.IADD R197, R147, 0x1, R0 ;  /* 0x0000000193c57824 */ /* 0x000fe200078e0200 */
[----:B--2---:R-:W-:Y:S01]  /*1680*/  LOP3.LUT R6, R11, 0x7ffffffc, RZ, 0xc0, !PT ;  /* 0x7ffffffc0b067812 */ /* 0x004fe200078ec0ff */
[----:B------:R1:W-:Y:S01]  /*1690*/  STL [R1], R2 ;  /* 0x0000000201007387 */ /* 0x0003e20000100800 */
[----:B------:R-:W-:Y:S02]  /*16a0*/  @P4 IADD3 R202, R147, -0x20, RZ ;  /* 0xffffffe093ca4810 */ /* 0x000fe40007ffe0ff */
[----:B------:R-:W-:Y:S01]  /*16b0*/  SEL R3, R12, 0xffffffe0, !P6 ;  /* 0xffffffe00c037807 */ /* 0x000fe20007000000 */
[----:B------:R-:W-:Y:S01]  /*16c0*/  IMAD.IADD R6, R17, 0x1, -R6 ;  /* 0x0000000111067824 */ /* 0x000fe200078e0a06 */
[----:B------:R-:W-:Y:S01]  /*16d0*/  STL [R1+0x18], R9 ;  /* 0x0000180901007387 */ /* 0x000fe20000100800 */
[----:B------:R-:W-:Y:S01]  /*16e0*/  IMAD.IADD R194, R0, 0x1, R202 ;  /* 0x0000000100c27824 */ /* 0x000fe200078e02ca */
[----:B------:R-:W-:Y:S01]  /*16f0*/  IADD3 R143, R140, 0x20, RZ ;  /* 0x000000208c8f7810 */ /* 0x000fe20007ffe0ff */
[----:B------:R-:W-:Y:S01]  /*1700*/  IMAD.SHL.U32 R237, R6, 0x2, RZ ;  /* 0x0000000206ed7824 */ /* 0x000fe200078e00ff */
[C---:B------:R-:W-:Y:S01]  /*1710*/  IADD3 R6, R9.reuse, -0x10, RZ ;  /* 0xfffffff009067810 */ /* 0x040fe20007ffe0ff */
[----:B------:R-:W-:Y:S01]  /*1720*/  IMAD.IADD R199, R198, 0x1, R3 ;  /* 0x00000001c6c77824 */ /* 0x000fe200078e0203 */
[----:B------:R-:W-:Y:S01]  /*1730*/  @P1 IADD3 R6, R9, 0x10, RZ ;  /* 0x0000001009061810 */ /* 0x000fe20007ffe0ff */
[----:B------:R-:W-:Y:S01]  /*1740*/  IMAD.IADD R193, R3, 0x1, R192 ;  /* 0x0000000103c17824 */ /* 0x000fe200078e02c0 */
[C---:B------:R-:W-:Y:S01]  /*1750*/  IADD3 R142, R140.reuse, 0x40, RZ ;  /* 0x000000408c8e7810 */ /* 0x040fe20007ffe0ff */
[----:B------:R-:W-:Y:S01]  /*1760*/  IMAD.IADD R131, R140, 0x1, R143 ;  /* 0x000000018c837824 */ /* 0x000fe200078e028f */
[----:B------:R-:W-:Y:S01]  /*1770*/  LEA R235, R235, 0x100, 0x1 ;  /* 0x00000100ebeb7811 */ /* 0x000fe200078e08ff */
[--C-:B------:R-:W-:Y:S01]  /*1780*/  IMAD.IADD R0, R8, 0x1, R6.reuse ;  /* 0x0000000108007824 */ /* 0x100fe200078e0206 */
[----:B------:R-:W-:Y:S01]  /*1790*/  STL [R1+0x24], R6 ;  /* 0x0000240601007387 */ /* 0x000fe20000100800 */
[----:B------:R-:W-:Y:S01]  /*17a0*/  IMAD.IADD R3, R7, 0x1, R6 ;  /* 0x0000000107037824 */ /* 0x000fe200078e0206 */
[C---:B------:R-:W-:Y:S01]  /*17b0*/  IADD3 R146, R140.reuse, 0x10, RZ ;  /* 0x000000108c927810 */ /* 0x040fe20007ffe0ff */
[C---:B------:R-:W-:Y:S01]  /*17c0*/  IMAD.IADD R130, R140.reuse, 0x1, R142 ;  /* 0x000000018c827824 */ /* 0x040fe200078e028e */
[----:B------:R2:W-:Y:S01]  /*17d0*/  STL [R1+0x28], R0 ;  /* 0x0000280001007387 */ /* 0x0005e20000100800 */
[C---:B------:R-:W-:Y:S01]  /*17e0*/  IADD3 R145, R140.reuse, 0x30, RZ ;  /* 0x000000308c917810 */ /* 0x040fe20007ffe0ff */
[----:B------:R-:W-:Y:S01]  /*17f0*/  IMAD.IADD R236, R235, 0x1, R7 ;  /* 0x00000001ebec7824 */ /* 0x000fe200078e0207 */
[----:B------:R-:W-:Y:S01]  /*1800*/  IADD3 R144, R140, 0x50, RZ ;  /* 0x000000508c907810 */ /* 0x000fe20007ffe0ff */
[----:B------:R3:W-:Y:S01]  /*1810*/  STL [R1+0x30], R3 ;  /* 0x0000300301007387 */ /* 0x0007e20000100800 */
[----:B-1----:R-:W-:-:S02]  /*1820*/  SEL R2, R10, 0xffffffc0, !P5 ;  /* 0xffffffc00a027807 */ /* 0x002fc40006800000 */
[C---:B------:R-:W-:Y:S02]  /*1830*/  IADD3 R213, R202.reuse, 0x800, RZ ;  /* 0x00000800cad57810 */ /* 0x040fe40007ffe0ff */
[----:B------:R-:W-:Y:S01]  /*1840*/  IADD3 R212, R202, 0x1000, RZ ;  /* 0x00001000cad47810 */ /* 0x000fe20007ffe0ff */
[----:B------:R-:W-:Y:S01]  /*1850*/  IMAD.IADD R201, R198, 0x1, R2 ;  /* 0x00000001c6c97824 */ /* 0x000fe200078e0202 */
[----:B------:R-:W-:Y:S01]  /*1860*/  IADD3 R211, R202, 0x1800, RZ ;  /* 0x00001800cad37810 */ /* 0x000fe20007ffe0ff */
[----:B------:R-:W-:Y:S01]  /*1870*/  IMAD.IADD R196, R2, 0x1, R192 ;  /* 0x0000000102c47824 */ /* 0x000fe200078e02c0 */
[C---:B------:R-:W-:Y:S01]  /*1880*/  IADD3 R210, R202.reuse, 0x2000, RZ ;  /* 0x00002000cad27810 */ /* 0x040fe20007ffe0ff */
[----:B------:R-:W-:Y:S01]  /*1890*/  IMAD.IADD R200, R199, 0x1, R2 ;  /* 0x00000001c7c87824 */ /* 0x000fe200078e0202 */
[----:B------:R-:W-:Y:S01]  /*18a0*/  IADD3 R209, R202, 0x2800, RZ ;  /* 0x00002800cad17810 */ /* 0x000fe20007ffe0ff */
[----:B------:R-:W-:Y:S01]  /*18b0*/  IMAD.IADD R195, R2, 0x1, R193 ;  /* 0x0000000102c37824 */ /* 0x000fe200078e02c1 */
[----:B------:R-:W-:-:S02]  /*18c0*/  IADD3 R208, R202, 0x3000, RZ ;  /* 0x00003000cad07810 */ /* 0x000fc40007ffe0ff */
[C---:B------:R-:W-:Y:S02]  /*18d0*/  IADD3 R207, R202.reuse, 0x3800, RZ ;  /* 0x00003800cacf7810 */ /* 0x040fe40007ffe0ff */
[C---:B------:R-:W-:Y:S02]  /*18e0*/  IADD3 R206, R202.reuse, 0x4000, RZ ;  /* 0x00004000cace7810 */ /* 0x040fe40007ffe0ff */
[C---:B------:R-:W-:Y:S01]  /*18f0*/  IADD3 R205, R202.reuse, 0x4800, RZ ;  /* 0x00004800cacd7810 */ /* 0x040fe20007ffe0ff */
[----:B--2---:R-:W-:Y:S01]  /*1900*/  IMAD.IADD R0, R7, 0x1, R0 ;  /* 0x0000000107007824 */ /* 0x004fe200078e0200 */
[C---:B------:R-:W-:Y:S02]  /*1910*/  IADD3 R204, R202.reuse, 0x5000, RZ ;  /* 0x00005000cacc7810 */ /* 0x040fe40007ffe0ff */
[----:B------:R-:W-:Y:S02]  /*1920*/  IADD3 R203, R202, 0x5800, RZ ;  /* 0x00005800cacb7810 */ /* 0x000fe40007ffe0ff */
[----:B------:R3:W-:Y:S04]  /*1930*/  STL [R1+0x2c], R0 ;  /* 0x00002c0001007387 */ /* 0x0007e80000100800 */
.L_x_794:
[----:B------:R-:W-:Y:S01]  /*1940*/  ISETP.NE.U32.AND P0, PT, RZ, c[0x0][0x370], PT ;  /* 0x0000dc00ff007a0c */ /* 0x000fe20003f05070 */
[----:B------:R-:W-:Y:S01]  /*1950*/  IMAD.MOV.U32 R14, RZ, RZ, 0x4 ;  /* 0x00000004ff0e7424 */ /* 0x000fe200078e00ff */
[----:B------:R-:W-:Y:S01]  /*1960*/  ISETP.NE.U32.AND P1, PT, RZ, c[0x0][0x360], PT ;  /* 0x0000d800ff007a0c */ /* 0x000fe20003f25070 */
[----:B------:R-:W-:Y:S01]  /*1970*/  IMAD.MOV.U32 R132, RZ, RZ, RZ ;  /* 0x000000ffff847224 */ /* 0x000fe200078e00ff */
[----:B------:R-:W-:Y:S01]  /*1980*/  ISETP.NE.AND.EX P2, PT, RZ, c[0x0][0x374], PT, P0 ;  /* 0x0000dd00ff007a0c */ /* 0x000fe20003f45300 */
[----:B------:R-:W-:Y:S01]  /*1990*/  IMAD.MOV.U32 R180, RZ, RZ, RZ ;  /* 0x000000ffffb47224 */ /* 0x000fe200078e00ff */
[----:B------:R-:W-:Y:S01]  /*19a0*/  ISETP.NE.AND.EX P0, PT, RZ, c[0x0][0x364], PT, P1 ;  /* 0x0000d900ff007a0c */ /* 0x000fe20003f05310 */
[----:B------:R-:W-:Y:S01]  /*19b0*/  IMAD.MOV.U32 R127, RZ, RZ, RZ ;  /* 0x000000ffff7f7224 */ /* 0x000fe200078e00ff */
[----:B------:R-:W-:Y:S01]  /*19c0*/  ISETP.NE.U32.AND P1, PT, RZ, c[0x0][0x348], PT ;  /* 0x0000d200ff007a0c */ /* 0x000fe20003f25070 */
[----:B------:R-:W-:Y:S01]  /*19d0*/  IMAD.MOV.U32 R13, RZ, RZ, RZ ;  /* 0x000000ffff0d7224 */ /* 0x000fe200078e00ff */
[----:B------:R-:W-:Y:S01]  /*19e0*/  ISETP.NE.U32.AND P6, PT, RZ, c[0x0][0x350], PT ;  /* 0x0000d400ff007a0c */ /* 0x000fe20003fc5070 */
[----:B------:R-:W-:Y:S01]  /*19f0*/  IMAD.WIDE R6, R247, R14, c[0x0][0x348] ;  /* 0x0000d200f7067625 */ /* 0x000fe200078e020e */
[----:B------:R-:W-:-:S02]  /*1a00*/  ISETP.NE.U32.AND P3, PT, RZ, c[0x0][0x358], PT ;  /* 0x0000d600ff007a0c */ /* 0x000fc40003f65070 */
[----:B------:R-:W-:Y:S01]  /*1a10*/  ISETP.NE.AND.EX P1, PT, RZ, c[0x0][0x34c], PT, P1 ;  /* 0x0000d300ff007a0c */ /* 0x000fe20003f25310 */
[CC--:B------:R-:W-:Y:S01]  /*1a20*/  IMAD.WIDE R4, R247.reuse, R14.reuse, c[0x0][0x350] ;  /* 0x0000d400f7047625 */ /* 0x0c0fe200078e020e */
[----:B------:R-:W-:Y:S02]  /*1a30*/  ISETP.NE.AND.EX P6, PT, RZ, c[0x0][0x354], PT, P6 ;  /* 0x0000d500ff007a0c */ /* 0x000fe40003fc5360 */
[----:B------:R-:W-:Y:S01]  /*1a40*/  ISETP.NE.AND.EX P3, PT, RZ, c[0x0][0x35c], PT, P3 ;  /* 0x0000d700ff007a0c */ /* 0x000fe20003f65330 */
[----:B------:R-:W-:-:S04]  /*1a50*/  @P2 IMAD.WIDE R10, R247, R14, c[0x0][0x370] ;  /* 0x0000dc00f70a2625 */ /* 0x000fc800078e020e */
[CC--:B------:R-:W-:Y:S01]  /*1a60*/  @P0 IMAD.WIDE R8, R247.reuse, R14.reuse, c[0x0][0x360] ;  /* 0x0000d800f7080625 */ /* 0x0c0fe200078e020e */
[----:B------:R1:W5:Y:S03]  /*1a70*/  @P2 LDG.E R132, [R10.64] ;  /* 0x000000060a842981 */ /* 0x000366000c1e1900 */
[----:B---3--:R-:W-:Y:S01]  /*1a80*/  IMAD.WIDE R2, R247, R14, c[0x0][0x358] ;  /* 0x0000d600f7027625 */ /* 0x008fe200078e020e */
[----:B------:R1:W5:Y:S04]  /*1a90*/  @P0 LDG.E R239, [R8.64] ;  /* 0x0000000608ef0981 */ /* 0x000368000c1e1900 */
[----:B------:R1:W5:Y:S04]  /*1aa0*/  @P1 LDG.E R180, [R6.64] ;  /* 0x0000000606b41981 */ /* 0x000368000c1e1900 */
[----:B------:R1:W5:Y:S04]  /*1ab0*/  @P6 LDG.E R127, [R4.64] ;  /* 0x00000006047f6981 */ /* 0x000368000c1e1900 */
[----:B------:R1:W5:Y:S01]  /*1ac0*/  @P3 LDG.E R13, [R2.64] ;  /* 0x00000006020d3981 */ /* 0x000362000c1e1900 */
[----:B------:R-:W-:-:S05]  /*1ad0*/  LOP3.LUT R20, R246, 0xffff, RZ, 0xc0, !PT ;  /* 0x0000fffff6147812 */ /* 0x000fca00078ec0ff */
[----:B------:R1:W-:Y:S01]  /*1ae0*/  STL [R1+0x4], R20 ;  /* 0x0000041401007387 */ /* 0x0003e20000100800 */
[----:B------:R-:W-:Y:S01]  /*1af0*/  YIELD ;  /* 0x0000000000007946 */ /* 0x000fe20003800000 */
[----:B------:R-:W-:Y:S05]  /*1b00*/  @P0 BRA `(.L_x_586) ;  /* 0x0000005000000947 */ /* 0x000fea0003800000 */
[----:B-----5:R-:W-:Y:S01]  /*1b10*/  MOV R239, c[0x0][0x168] ;  /* 0x00005a0000ef7a02 */ /* 0x020fe20000000f00 */
[----:B------:R-:W-:Y:S05]  /*1b20*/  @!P1 BRA `(.L_x_586) ;  /* 0x0000003000009947 */ /* 0x000fea0003800000 */
[----:B-1----:R-:W2:Y:S04]  /*1b30*/  LDG.E R8, [R6.64] ;  /* 0x0000000606087981 */ /* 0x002ea8000c1e1900 */
[----:B------:R-:W2:Y:S02]  /*1b40*/  LDG.E R0, [R6.64+0x4] ;  /* 0x0000040606007981 */ /* 0x000ea4000c1e1900 */
[----:B--2---:R-:W-:Y:S02]  /*1b50*/  IADD3 R239, -R8, R0, RZ ;  /* 0x0000000008ef7210 */ /* 0x004fe40007ffe1ff */
.L_x_586:
[----:B------:R-:W-:-:S04]  /*1b60*/  ISETP.NE.U32.AND P0, PT, RZ, c[0x0][0x368], PT ;  /* 0x0000da00ff007a0c */ /* 0x000fc80003f05070 */
[----:B------:R-:W-:-:S13]  /*1b70*/  ISETP.NE.AND.EX P0, PT, RZ, c[0x0][0x36c], PT, P0 ;  /* 0x0000db00ff007a0c */ /* 0x000fda0003f05300 */
[----:B------:R-:W-:Y:S05]  /*1b80*/  @!P0 BRA `(.L_x_587) ;  /* 0x0000003000008947 */ /* 0x000fea0003800000 */
[----:B-1----:R-:W-:-:S05]  /*1b90*/  IMAD.WIDE R4, R247, R14, c[0x0][0x368] ;  /* 0x0000da00f7047625 */ /* 0x002fca00078e020e */
[----:B------:R1:W5:Y:S01]  /*1ba0*/  LDG.E R11, [R4.64] ;  /* 0x00000006040b7981 */ /* 0x000362000c1e1900 */
[----:B------:R-:W-:Y:S05]  /*1bb0*/  BRA `(.L_x_588) ;  /* 0x0000005000007947 */ /* 0x000fea0003800000 */
.L_x_587:
[----:B-1----:R-:W-:Y:S01]  /*1bc0*/  MOV R11, c[0x0][0x1d0] ;  /* 0x00007400000b7a02 */ /* 0x002fe20000000f00 */
[----:B------:R-:W-:Y:S05]  /*1bd0*/  @!P6 BRA `(.L_x_588) ;  /* 0x000000300000e947 */ /* 0x000fea0003800000 */
[----:B------:R-:W2:Y:S04]  /*1be0*/  LDG.E R6, [R4.64] ;  /* 0x0000000604067981 */ /* 0x000ea8000c1e1900 */
[----:B------:R-:W2:Y:S02]  /*1bf0*/  LDG.E R0, [R4.64+0x4] ;  /* 0x0000040604007981 */ /* 0x000ea4000c1e1900 */
[----:B--2---:R-:W-:Y:S02]  /*1c00*/  IADD3 R11, -R6, R0, RZ ;  /* 0x00000000060b7210 */ /* 0x004fe40007ffe1ff */
.L_x_588:
[----:B------:R-:W2:Y:S04]  /*1c10*/  LDL.LU R7, [R1+0xc] ;  /* 0x00000c0001077983 */ /* 0x000ea80000300800 */
[----:B-1----:R1:W3:Y:S04]  /*1c20*/  @P3 LDG.E R5, [R2.64] ;  /* 0x0000000602053981 */ /* 0x0022e8000c1e1900 */
[----:B------:R1:W3:Y:S01]  /*1c30*/  @P3 LDG.E R4, [R2.64+0x4] ;  /* 0x0000040602043981 */ /* 0x0002e2000c1e1900 */
[----:B------:R-:W-:Y:S01]  /*1c40*/  IMAD.MOV.U32 R0, RZ, RZ, c[0x0][0x2c4] ;  /* 0x0000b100ff007624 */ /* 0x000fe200078e00ff */
[----:B------:R-:W-:Y:S01]  /*1c50*/  ISETP.NE.U32.AND P0, PT, RZ, c[0x0][0x378], PT ;  /* 0x0000de00ff007a0c */ /* 0x000fe20003f05070 */
[----:B------:R-:W-:-:S02]  /*1c60*/  IMAD.MOV.U32 R6, RZ, RZ, c[0x0][0x32c] ;  /* 0x0000cb00ff067624 */ /* 0x000fc400078e00ff */
[----:B-----5:R-:W-:Y:S01]  /*1c70*/  IMAD.MOV.U32 R134, RZ, RZ, R11 ;  /* 0x000000ffff867224 */ /* 0x020fe200078e000b */
[----:B------:R-:W-:Y:S02]  /*1c80*/  ISETP.NE.AND P2, PT, R0, 0x1, PT ;  /* 0x000000010000780c */ /* 0x000fe40003f45270 */
[----:B------:R-:W-:Y:S02]  /*1c90*/  ISETP.GE.AND P1, PT, R6, 0x1, PT ;  /* 0x000000010600780c */ /* 0x000fe40003f26270 */
[----:B------:R-:W-:Y:S01]  /*1ca0*/  ISETP.NE.AND.EX P0, PT, RZ, c[0x0][0x37c], PT, P0 ;  /* 0x0000df00ff007a0c */ /* 0x000fe20003f05300 */
[----:B------:R-:W-:Y:S02]  /*1cb0*/  IMAD.SHL.U32 R242, R245, 0x80, RZ ;  /* 0x00000080f5f27824 */ /* 0x000fe400078e00ff */
[----:B------:R-:W-:Y:S02]  /*1cc0*/  IMAD.MOV.U32 R76, RZ, RZ, c[0x0][0x228] ;  /* 0x00008a00ff4c7624 */ /* 0x000fe400078e00ff */
[----:B------:R-:W-:Y:S01]  /*1cd0*/  IMAD.IADD R10, R11, 0x1, -R132 ;  /* 0x000000010b0a7824 */ /* 0x000fe200078e0a84 */
[----:B------:R-:W-:-:S07]  /*1ce0*/  IADD3 R0, R242, 0x7f, RZ ;  /* 0x0000007ff2007810 */ /* 0x000fce0007ffe0ff */
[----:B-1----:R-:W-:-:S05]  /*1cf0*/  @P0 IMAD.WIDE R2, R247, R14, c[0x0][0x378] ;  /* 0x0000de00f7020625 */ /* 0x002fca00078e020e */
[----:B------:R1:W5:Y:S02]  /*1d00*/  @P0 LDG.E R134, [R2.64] ;  /* 0x0000000602860981 */ /* 0x000364000c1e1900 */
[----:B-1----:R-:W-:-:S05]  /*1d10*/  @P2 IMAD.HI.U32 R3, R0, c[0x0][0x2c8], RZ ;  /* 0x0000b20000032a27 */ /* 0x002fca00078e00ff */
[----:B------:R-:W-:Y:S02]  /*1d20*/  @P2 SHF.R.U32.HI R0, RZ, c[0x0][0x2cc], R3 ;  /* 0x0000b300ff002a19 */ /* 0x000fe40000011603 */
[----:B--2---:R-:W-:-:S04]  /*1d30*/  LOP3.LUT R7, R7, 0xfffffffd, RZ, 0xc0, !PT ;  /* 0xfffffffd07077812 */ /* 0x004fc800078ec0ff */
[----:B------:R-:W-:-:S04]  /*1d40*/  @P2 LOP3.LUT R7, R7, 0x2, RZ, 0xfc, !PT ;  /* 0x0000000207072812 */ /* 0x000fc800078efcff */
[----:B------:R-:W-:Y:S01]  /*1d50*/  LOP3.LUT R7, R7, 0xfffffffb, RZ, 0xc0, !PT ;  /* 0xfffffffb07077812 */ /* 0x000fe200078ec0ff */
[----:B---3--:R-:W-:-:S03]  /*1d60*/  @P3 IMAD.IADD R76, R4, 0x1, -R5 ;  /* 0x00000001044c3824 */ /* 0x008fc600078e0a05 */
[----:B------:R-:W-:Y:S01]  /*1d70*/  @P1 LOP3.LUT R7, R7, 0x4, RZ, 0xfc, !PT ;  /* 0x0000000407071812 */ /* 0x000fe200078efcff */
[----:B------:R-:W-:-:S04]  /*1d80*/  IMAD.IADD R238, R10, 0x1, R76 ;  /* 0x000000010aee7824 */ /* 0x000fc800078e024c */
[----:B------:R1:W-:Y:S01]  /*1d90*/  STL [R1+0xc], R7 ;  /* 0x00000c0701007387 */ /* 0x0003e20000100800 */
[C---:B------:R-:W-:Y:S02]  /*1da0*/  IADD3 R2, R238.reuse, 0x3f, RZ ;  /* 0x0000003fee027810 */ /* 0x040fe40007ffe0ff */
[----:B------:R-:W-:Y:S02]  /*1db0*/  IADD3 R148, R238, 0x1, -R239 ;  /* 0x00000001ee947810 */ /* 0x000fe40007ffe8ef */
[----:B------:R-:W-:-:S03]  /*1dc0*/  SHF.R.S32.HI R3, RZ, 0x1f, R2 ;  /* 0x0000001fff037819 */ /* 0x000fc60000011402 */
[----:B------:R-:W-:Y:S01]  /*1dd0*/  IMAD.IADD R0, R148, 0x1, R0 ;  /* 0x0000000194007824 */ /* 0x000fe200078e0200 */
[----:B------:R-:W-:-:S04]  /*1de0*/  LEA.HI R2, R3, R2, RZ, 0x6 ;  /* 0x0000000203027211 */ /* 0x000fc800078f30ff */
[----:B------:R-:W-:Y:S02]  /*1df0*/  IADD3 R3, R0, c[0x0][0x328], RZ ;  /* 0x0000ca0000037a10 */ /* 0x000fe40007ffe0ff */
[----:B------:R-:W-:Y:S01]  /*1e00*/  SHF.R.S32.HI R150, RZ, 0x6, R2 ;  /* 0x00000006ff967819 */ /* 0x000fe20000011402 */
        /* <DEDUP_REMOVED lines=11> */
.L_x_591:
[----:B------:R-:W-:-:S13]  /*1ec0*/  ISETP.NE.AND P0, PT, R6, 0x1, PT ;  /* 0x000000010600780c */ /* 0x000fda0003f05270 */
[----:B------:R-:W-:-:S05]  /*1ed0*/  @P0 IMAD.HI.U32 R0, R2, c[0x0][0x330], RZ ;  /* 0x0000cc0002000a27 */ /* 0x000fca00078e00ff */
[----:B------:R-:W-:Y:S02]  /*1ee0*/  @P0 SHF.R.U32.HI R2, RZ, c[0x0][0x334], R0 ;  /* 0x0000cd00ff020a19 */ /* 0x000fe40000011600 */
.L_x_592:
[----:B------:R-:W-:Y:S05]  /*1ef0*/  BSYNC B0 ;  /* 0x0000000000007941 */ /* 0x000fea0003800000 */
.L_x_590:
[----:B------:R-:W-:-:S05]  /*1f00*/  IMAD R2, R2, R6, c[0x0][0x32c] ;  /* 0x0000cb0002027624 */ /* 0x000fca00078e0206 */
[----:B------:R-:W-:-:S04]  /*1f10*/  IMNMX R3, R3, R2, PT ;  /* 0x0000000203037217 */ /* 0x000fc80003800200 */
.L_x_589:
[----:B------:R-:W-:Y:S01]  /*1f20*/  IADD3 R3, R3, 0x3f, RZ ;  /* 0x0000003f03037810 */ /* 0x000fe20007ffe0ff */
[----:B------:R-:W-:-:S03]  /*1f30*/  @P2 IMAD.HI.U32 R2, R242, c[0x0][0x2c8], RZ ;  /* 0x0000b200f2022a27 */ /* 0x000fc600078e00ff */
[----:B------:R-:W-:Y:S01]  /*1f40*/  SHF.R.S32.HI R4, RZ, 0x1f, R3 ;  /* 0x0000001fff047819 */ /* 0x000fe20000011403 */
[----:B------:R-:W-:Y:S01]  /*1f50*/  IMAD.MOV.U32 R0, RZ, RZ, R242 ;  /* 0x000000ffff007224 */ /* 0x000fe200078e00f2 */
[----:B------:R-:W-:Y:S01]  /*1f60*/  @P2 SHF.R.U32.HI R0, RZ, c[0x0][0x2cc], R2 ;  /* 0x0000b300ff002a19 */ /* 0x000fe20000011602 */
[----:B------:R-:W-:Y:S01]  /*1f70*/  IMAD.IADD R149, R238, 0x1, -R239 ;  /* 0x00000001ee957824 */ /* 0x000fe200078e0aef */
[----:B------:R-:W-:-:S03]  /*1f80*/  LEA.HI R3, R4, R3, RZ, 0x6 ;  /* 0x0000000304037211 */ /* 0x000fc600078f30ff */
[----:B------:R-:W-:Y:S01]  /*1f90*/  IMAD.IADD R0, R149, 0x1, R0 ;  /* 0x0000000195007824 */ /* 0x000fe200078e0200 */
[----:B------:R-:W-:-:S04]  /*1fa0*/  SHF.R.S32.HI R3, RZ, 0x6, R3 ;  /* 0x00000006ff037819 */ /* 0x000fc80000011403 */
[----:B------:R-:W-:Y:S02]  /*1fb0*/  IADD3 R2, R0, -c[0x0][0x324], RZ ;  /* 0x8000c90000027a10 */ /* 0x000fe40007ffe0ff */
[----:B-1----:R-:W-:Y:S01]  /*1fc0*/  IMNMX R7, R150, R3, PT ;  /* 0x0000000396077217 */ /* 0x002fe20003800200 */
        /* <DEDUP_REMOVED lines=10> */
.L_x_595:
[----:B------:R-:W-:-:S13]  /*2070*/  ISETP.NE.AND P0, PT, R6, 0x1, PT ;  /* 0x000000010600780c */ /* 0x000fda0003f05270 */
[----:B------:R-:W-:-:S05]  /*2080*/  @P0 IMAD.HI.U32 R3, R0, c[0x0][0x330], RZ ;  /* 0x0000cc0000030a27 */ /* 0x000fca00078e00ff */
[----:B------:R-:W-:Y:S02]  /*2090*/  @P0 SHF.R.U32.HI R0, RZ, c[0x0][0x334], R3 ;  /* 0x0000cd00ff000a19 */ /* 0x000fe40000011603 */
.L_x_596:
[----:B------:R-:W-:Y:S05]  /*20a0*/  BSYNC B0 ;  /* 0x0000000000007941 */ /* 0x000fea0003800000 */
.L_x_594:
[----:B------:R-:W-:-:S05]  /*20b0*/  IMAD R0, R0, c[0x0][0x32c], RZ ;  /* 0x0000cb0000007a24 */ /* 0x000fca00078e02ff */
[----:B------:R-:W-:-:S04]  /*20c0*/  IMNMX R2, R2, R0, !PT ;  /* 0x0000000002027217 */ /* 0x000fc80007800200 */
.L_x_593:
[----:B------:R-:W-:Y:S01]  /*20d0*/  SHF.R.S32.HI R0, RZ, 0x1f, R2 ;  /* 0x0000001fff007819 */ /* 0x000fe20000011402 */
[----:B------:R-:W-:Y:S01]  /*20e0*/  BSSY B0, `(.L_x_597) ;  /* 0x000002e000007945 */ /* 0x000fe20003800000 */
[----:B------:R-:W-:Y:S02]  /*20f0*/  LOP3.LUT R3, R246, 0xff000000, RZ, 0xc0, !PT ;  /* 0xff000000f6037812 */ /* 0x000fe400078ec0ff */
[----:B------:R-:W-:Y:S02]  /*2100*/  LEA.HI R0, R0, R2, RZ, 0x6 ;  /* 0x0000000200007211 */ /* 0x000fe400078f30ff */
[----:B------:R-:W-:Y:S02]  /*2110*/  LOP3.LUT R4, R246, 0xff0000, RZ, 0xc0, !PT ;  /* 0x00ff0000f6047812 */ /* 0x000fe400078ec0ff */
[----:B------:R-:W-:Y:S02]  /*2120*/  SHF.R.U32.HI R2, RZ, 0x8, R3 ;  /* 0x00000008ff027819 */ /* 0x000fe40000011603 */
[----:B------:R-:W-:-:S02]  /*2130*/  SHF.R.S32.HI R0, RZ, 0x6, R0 ;  /* 0x00000006ff007819 */ /* 0x000fc40000011400 */
[----:B------:R-:W-:Y:S02]  /*2140*/  LEA.HI R2, R4, R2, RZ, 0x10 ;  /* 0x0000000204027211 */ /* 0x000fe400078f80ff */
[----:B------:R-:W-:Y:S01]  /*2150*/  IMNMX R6, RZ, R0, !PT ;  /* 0x00000000ff067217 */ /* 0x000fe20007800200 */
[----:B------:R-:W-:Y:S01]  /*2160*/  IMAD.MOV.U32 R0, RZ, RZ, RZ ;  /* 0x000000ffff007224 */ /* 0x000fe200078e00ff */
[----:B------:R-:W-:Y:S02]  /*2170*/  SHF.R.U32.HI R5, RZ, 0x10, R2 ;  /* 0x00000010ff057819 */ /* 0x000fe40000011602 */
[----:B------:R-:W-:Y:S02]  /*2180*/  LOP3.LUT R15, R2, 0xff, RZ, 0xc0, !PT ;  /* 0x000000ff020f7812 */ /* 0x000fe400078ec0ff */
[----:B------:R-:W-:Y:S01]  /*2190*/  ISETP.GT.AND P0, PT, R7, R6, PT ;  /* 0x000000060700720c */ /* 0x000fe20003f04270 */
[----:B------:R1:W-:Y:S01]  /*21a0*/  STL [R1+0x1c], R5 ;  /* 0x00001c0501007387 */ /* 0x0003e20000100800 */
[----:B------:R-:W-:-:S03]  /*21b0*/  ISETP.NE.AND P1, PT, R5, RZ, PT ;  /* 0x000000ff0500720c */ /* 0x000fc60003f25270 */
[----:B------:R1:W-:Y:S01]  /*21c0*/  STL [R1+0x20], R15 ;  /* 0x0000200f01007387 */ /* 0x0003e20000100800 */
[----:B------:R-:W-:-:S07]  /*21d0*/  SEL R126, R5, c[0x0][0x338], P1 ;  /* 0x0000ce00057e7a07 */ /* 0x000fce0000800000 */
[----:B------:R-:W-:Y:S05]  /*21e0*/  @!P0 BRA `(.L_x_598) ;  /* 0x000001d000008947 */ /* 0x000fea0003800000 */
[----:B------:R-:W-:Y:S02]  /*21f0*/  IABS R2, R126 ;  /* 0x0000007e00027213 */ /* 0x000fe40000000000 */
[----:B------:R-:W-:Y:S02]  /*2200*/  IADD3 R3, R126, -0x1, R7 ;  /* 0xffffffff7e037810 */ /* 0x000fe40007ffe007 */
[----:B------:R-:W2:Y:S03]  /*2210*/  I2F.RP R0, R2 ;  /* 0x0000000200007306 */ /* 0x000ea60000209400 */
[----:B------:R-:W-:-:S05]  /*2220*/  IMAD.IADD R8, R3, 0x1, -R6 ;  /* 0x0000000103087824 */ /* 0x000fca00078e0a06 */
        /* <DEDUP_REMOVED lines=8> */
[----:B------:R-:W-:Y:S02]  /*22b0*/  IMAD.MOV.U32 R4, RZ, RZ, RZ ;  /* 0x000000ffff047224 */ /* 0x000fe400078e00ff */
        /* <DEDUP_REMOVED lines=16> */
.L_x_598:
[----:B------:R-:W-:Y:S05]  /*23c0*/  BSYNC B0 ;  /* 0x0000000000007941 */ /* 0x000fea0003800000 */
.L_x_597:
[----:B------:R-:W-:Y:S01]  /*23d0*/  IMAD R2, R15, R0, R6 ;  /* 0x000000000f027224 */ /* 0x000fe200078e0206 */
[----:B------:R-:W2:Y:S01]  /*23e0*/  S2R R4, SR_TID.X ;  /* 0x0000000000047919 */ /* 0x000ea20000002100 */
[----:B------:R-:W-:Y:S02]  /*23f0*/  IADD3 R135, R248, 0x40, RZ ;  /* 0x00000040f8877810 */ /* 0x000fe40007ffe0ff */
[----:B------:R-:W-:Y:S01]  /*2400*/  IMAD.IADD R0, R2, 0x1, R0 ;  /* 0x0000000102007824 */ /* 0x000fe200078e0200 */
[----:B------:R-:W-:Y:S01]  /*2410*/  IADD3 R138, R248, 0x80, RZ ;  /* 0x00000080f88a7810 */ /* 0x000fe20007ffe0ff */
[----:B------:R-:W-:-:S03]  /*2420*/  IMAD R3, R2, 0x40, -R10 ;  /* 0x0000004002037824 */ /* 0x000fc600078e0a0a */
[----:B------:R-:W-:Y:S02]  /*2430*/  IMNMX R0, R7, R0, PT ;  /* 0x0000000007007217 */ /* 0x000fe40003800200 */
[----:B------:R-:W-:-:S03]  /*2440*/  IMNMX R3, RZ, R3, !PT ;  /* 0x00000003ff037217 */ /* 0x000fc60007800200 */
[----:B------:R-:W-:Y:S01]  /*2450*/  IMAD R0, R0, 0x40, -R10 ;  /* 0x0000004000007824 */ /* 0x000fe200078e0a0a */
[----:B------:R-:W-:-:S04]  /*2460*/  SHF.R.U32.HI R119, RZ, 0x6, R3 ;  /* 0x00000006ff777819 */ /* 0x000fc80000011603 */
[----:B------:R-:W-:-:S04]  /*2470*/  IMNMX R0, R0, R76, PT ;  /* 0x0000004c00007217 */ /* 0x000fc80003800200 */
[----:B------:R-:W-:-:S13]  /*2480*/  ISETP.GT.AND P0, PT, R0, R3, PT ;  /* 0x000000030000720c */ /* 0x000fda0003f04270 */
[----:B------:R-:W-:Y:S01]  /*2490*/  @P0 IADD3 R2, R0, 0x3f, RZ ;  /* 0x0000003f00020810 */ /* 0x000fe20007ffe0ff */
[----:B------:R-:W-:-:S03]  /*24a0*/  IMAD.MOV.U32 R0, RZ, RZ, R119 ;  /* 0x000000ffff007224 */ /* 0x000fc600078e0077 */
[----:B------:R-:W-:-:S04]  /*24b0*/  @P0 SHF.R.S32.HI R3, RZ, 0x1f, R2 ;  /* 0x0000001fff030819 */ /* 0x000fc80000011402 */
[----:B------:R-:W-:Y:S02]  /*24c0*/  @P0 LEA.HI R2, R3, R2, RZ, 0x6 ;  /* 0x0000000203020211 */ /* 0x000fe400078f30ff */
[----:B--2---:R-:W-:Y:S02]  /*24d0*/  SHF.R.S32.HI R3, RZ, 0x1f, R4 ;  /* 0x0000001fff037819 */ /* 0x004fe40000011404 */
[----:B------:R-:W-:Y:S02]  /*24e0*/  @P0 SHF.R.S32.HI R0, RZ, 0x6, R2 ;  /* 0x00000006ff000819 */ /* 0x000fe40000011402 */
[----:B------:R-:W-:Y:S02]  /*24f0*/  LEA.HI R2, R3, R4, RZ, 0x5 ;  /* 0x0000000403027211 */ /* 0x000fe400078f28ff */
[----:B------:R-:W-:Y:S02]  /*2500*/  ISETP.GT.AND P0, PT, R0, R119, PT ;  /* 0x000000770000720c */ /* 0x000fe40003f04270 */
[----:B------:R-:W-:-:S05]  /*2510*/  SHF.R.S32.HI R2, RZ, 0x5, R2 ;  /* 0x00000005ff027819 */ /* 0x000fca0000011402 */
[----:B------:R-:W-:-:S06]  /*2520*/  IMAD.SHL.U32 R139, R2, 0x200, RZ ;  /* 0x00000200028b7824 */ /* 0x000fcc00078e00ff */
[----:B------:R-:W-:Y:S05]  /*2530*/  @!P0 BRA `(.L_x_599) ;  /* 0x00004f1000008947 */ /* 0x000fea0003800000 */
[----:B------:R-:W-:Y:S02]  /*2540*/  ISETP.NE.U32.AND P0, PT, RZ, c[0x0][0x340], PT ;  /* 0x0000d000ff007a0c */ /* 0x000fe40003f05070 */
[----:B-1----:R-:W-:Y:S02]  /*2550*/  SHF.R.S32.HI R5, RZ, 0x1f, R4 ;  /* 0x0000001fff057819 */ /* 0x002fe40000011404 */
[----:B------:R-:W-:Y:S02]  /*2560*/  ISETP.NE.AND.EX P2, PT, RZ, c[0x0][0x344], PT, P0 ;  /* 0x0000d100ff007a0c */ /* 0x000fe40003f45300 */
[----:B------:R-:W-:-:S04]  /*2570*/  LEA.HI R5, R5, R4, RZ, 0x3 ;  /* 0x0000000405057211 */ /* 0x000fc800078f18ff */
[----:B------:R-:W-:-:S07]  /*2580*/  SHF.R.S32.HI R5, RZ, 0x3, R5 ;  /* 0x00000003ff057819 */ /* 0x000fce0000011405 */
[----:B------:R-:W-:-:S05]  /*2590*/  @P2 IMAD.WIDE R2, R247, R14, c[0x0][0x340] ;  /* 0x0000d000f7022625 */ /* 0x000fca00078e020e */
[----:B------:R1:W2:Y:S01]  /*25a0*/  @P2 LDG.E R7, [R2.64] ;  /* 0x0000000602072981 */ /* 0x0002a2000c1e1900 */
[----:B------:R-:W-:Y:S01]  /*25b0*/  IADD3 R118, P0, R5, R13, RZ ;  /* 0x0000000d05767210 */ /* 0x000fe20007f1e0ff */
[----:B------:R-:W-:Y:S01]  /*25c0*/  IMAD.MOV.U32 R8, RZ, RZ, c[0x0][0x238] ;  /* 0x00008e00ff087624 */ /* 0x000fe200078e00ff */
[----:B------:R-:W-:Y:S01]  /*25d0*/  SHF.R.S32.HI R249, RZ, 0x1f, R248 ;  /* 0x0000001ffff97819 */ /* 0x000fe200000114f8 */
[----:B------:R-:W-:Y:S01]  /*25e0*/  IMAD.MOV.U32 R137, RZ, RZ, 0x6 ;  /* 0x00000006ff897424 */ /* 0x000fe200078e00ff */
[----:B------:R-:W-:Y:S01]  /*25f0*/  SHF.R.S32.HI R6, RZ, 0x1f, R247 ;  /* 0x0000001fff067819 */ /* 0x000fe200000114f7 */
[----:B------:R-:W-:Y:S01]  /*2600*/  IMAD.SHL.U32 R156, R8, 0x40, RZ ;  /* 0x00000040089c7824 */ /* 0x000fe200078e00ff */
[----:B------:R-:W-:Y:S01]  /*2610*/  IADD3 R58, R0, -0x1, RZ ;  /* 0xffffffff003a7810 */ /* 0x000fe20007ffe0ff */
[----:B------:R-:W-:Y:S01]  /*2620*/  IMAD.SHL.U32 R157, R8, 0x20, RZ ;  /* 0x00000020089d7824 */ /* 0x000fe200078e00ff */
[----:B------:R-:W-:Y:S01]  /*2630*/  SEL R10, R6, RZ, !P3 ;  /* 0x000000ff060a7207 */ /* 0x000fe20005800000 */
[----:B------:R-:W-:Y:S01]  /*2640*/  IMAD.WIDE.U32 R158, R241, c[0x0][0x1e0], RZ ;  /* 0x00007800f19e7a25 */ /* 0x000fe200078e00ff */
[----:B------:R-:W-:-:S02]  /*2650*/  IADD3 R100, -R5, R76, RZ ;  /* 0x0000004c05647210 */ /* 0x000fc40007ffe1ff */
[----:B------:R-:W-:Y:S01]  /*2660*/  SEL R12, R247, RZ, !P3 ;  /* 0x000000fff70c7207 */ /* 0x000fe20005800000 */
[----:B------:R-:W-:Y:S01]  /*2670*/  IMAD.MOV.U32 R160, RZ, RZ, c[0x0][0x27c] ;  /* 0x00009f00ffa07624 */ /* 0x000fe200078e00ff */
[----:B------:R-:W-:Y:S01]  /*2680*/  SHF.L.U64.HI R152, R8, R137, c[0x0][0x23c] ;  /* 0x00008f0008987619 */ /* 0x000fe20000010289 */
[----:B------:R-:W-:Y:S01]  /*2690*/  IMAD R0, R58, -0x40, R100 ;  /* 0xffffffc03a007824 */ /* 0x000fe200078e0264 */
[----:B------:R-:W-:Y:S02]  /*26a0*/  MOV R151, 0x5 ;  /* 0x0000000500977802 */ /* 0x000fe40000000f00 */
[----:B------:R-:W-:Y:S02]  /*26b0*/  ISETP.GE.AND P5, PT, R248, c[0x0][0x1d4], PT ;  /* 0x00007500f8007a0c */ /* 0x000fe40003fa6270 */
[----:B------:R-:W-:Y:S02]  /*26c0*/  ISETP.GE.AND P1, PT, R0, 0x1, PT ;  /* 0x000000010000780c */ /* 0x000fe40003f26270 */
[----:B------:R-:W-:-:S02]  /*26d0*/  SHF.L.U64.HI R151, R8, R151, c[0x0][0x23c] ;  /* 0x00008f0008977619 */ /* 0x000fc40000010297 */
[----:B-1----:R-:W-:Y:S02]  /*26e0*/  SHF.R.S32.HI R2, RZ, 0x1f, R5 ;  /* 0x0000001fff027819 */ /* 0x002fe40000011405 */
[----:B------:R-:W-:Y:S02]  /*26f0*/  ISETP.GE.AND P4, PT, R135, c[0x0][0x1d4], PT ;  /* 0x0000750087007a0c */ /* 0x000fe40003f86270 */
[----:B------:R-:W-:Y:S01]  /*2700*/  LEA.HI.X.SX32 R121, R13, R2, 0x1, P0 ;  /* 0x000000020d797211 */ /* 0x000fe200000f0eff */
[----:B------:R-:W-:Y:S01]  /*2710*/  IMAD.WIDE.U32 R2, R118, c[0x0][0x238], R248 ;  /* 0x00008e0076027a25 */ /* 0x000fe200078e00f8 */
[----:B------:R-:W-:Y:S02]  /*2720*/  ISETP.GT.AND P0, PT, R0, 0x20, PT ;  /* 0x000000200000780c */ /* 0x000fe40003f04270 */
[----:B------:R-:W-:Y:S01]  /*2730*/  SHF.R.S32.HI R129, RZ, 0x1f, R128 ;  /* 0x0000001fff817819 */ /* 0x000fe20000011480 */
[----:B------:R-:W-:Y:S01]  /*2740*/  IMAD R4, R121, c[0x0][0x238], RZ ;  /* 0x00008e0079047a24 */ /* 0x000fe200078e02ff */
[----:B------:R-:W-:-:S02]  /*2750*/  SHF.R.S32.HI R141, RZ, 0x1f, R140 ;  /* 0x0000001fff8d7819 */ /* 0x000fc4000001148c */
[----:B-----5:R-:W-:Y:S01]  /*2760*/  SHF.R.S32.HI R25, RZ, 0x1f, R134 ;  /* 0x0000001fff197819 */ /* 0x020fe20000011486 */
[----:B------:R-:W-:-:S04]  /*2770*/  IMAD R4, R118, c[0x0][0x23c], R4 ;  /* 0x00008f0076047a24 */ /* 0x000fc800078e0204 */
[----:B------:R-:W-:Y:S02]  /*2780*/  IMAD.IADD R3, R3, 0x1, R4 ;  /* 0x0000000103037824 */ /* 0x000fe400078e0204 */
[----:B------:R-:W-:Y:S02]  /*2790*/  IMAD R4, R10, c[0x0][0x248], RZ ;  /* 0x000092000a047a24 */ /* 0x000fe400078e02ff */
[----:B------:R-:W-:-:S04]  /*27a0*/  IMAD.WIDE.U32 R2, R20, c[0x0][0x240], R2 ;  /* 0x0000900014027a25 */ /* 0x000fc800078e0002 */
[----:B------:R-:W-:Y:S02]  /*27b0*/  IMAD R3, R20, c[0x0][0x244], R3 ;  /* 0x0000910014037a24 */ /* 0x000fe400078e0203 */
[C---:B------:R-:W-:Y:S02]  /*27c0*/  IMAD R4, R12.reuse, c[0x0][0x24c], R4 ;  /* 0x000093000c047a24 */ /* 0x040fe400078e0204 */
[----:B------:R-:W-:Y:S01]  /*27d0*/  IMAD.WIDE.U32 R94, R12, c[0x0][0x248], R2 ;  /* 0x000092000c5e7a25 */ /* 0x000fe200078e0002 */
[----:B------:R-:W-:-:S03]  /*27e0*/  SHF.R.S32.HI R3, RZ, 0x1f, R58 ;  /* 0x0000001fff037819 */ /* 0x000fc6000001143a */
[----:B------:R-:W-:Y:S02]  /*27f0*/  IMAD R2, R152, R58, RZ ;  /* 0x0000003a98027224 */ /* 0x000fe400078e02ff */
[----:B------:R-:W-:Y:S02]  /*2800*/  IMAD.IADD R85, R95, 0x1, R4 ;  /* 0x000000015f557824 */ /* 0x000fe400078e0204 */
[----:B------:R-:W-:Y:S02]  /*2810*/  IMAD.MOV.U32 R84, RZ, RZ, R94 ;  /* 0x000000ffff547224 */ /* 0x000fe400078e005e */
[-C--:B------:R-:W-:Y:S02]  /*2820*/  IMAD R0, R3, R156.reuse, R2 ;  /* 0x0000009c03007224 */ /* 0x080fe400078e0202 */
[----:B------:R-:W-:-:S05]  /*2830*/  IMAD.WIDE.U32 R4, R58, R156, R84 ;  /* 0x0000009c3a047225 */ /* 0x000fca00078e0054 */
[----:B------:R-:W-:Y:S02]  /*2840*/  IADD3 R0, R5, R0, RZ ;  /* 0x0000000005007210 */ /* 0x000fe40007ffe0ff */
[----:B--2---:R-:W-:Y:S01]  /*2850*/  @P2 SHF.R.S32.HI R3, RZ, 0x1f, R7 ;  /* 0x0000001fff032819 */ /* 0x004fe20000011407 */
[----:B------:R-:W-:Y:S01]  /*2860*/  @!P2 IMAD.MOV.U32 R3, RZ, RZ, R6 ;  /* 0x000000ffff03a224 */ /* 0x000fe200078e0006 */
[----:B------:R-:W-:Y:S01]  /*2870*/  @P2 MOV R2, R7 ;  /* 0x0000000700022202 */ /* 0x000fe20000000f00 */
[----:B------:R-:W-:Y:S01]  /*2880*/  @!P2 IMAD.MOV.U32 R2, RZ, RZ, R247 ;  /* 0x000000ffff02a224 */ /* 0x000fe200078e00f7 */
[C---:B------:R-:W-:Y:S02]  /*2890*/  @P1 LEA R6, P3, R4.reuse, c[0x0][0x220], 0x1 ;  /* 0x0000880004061a11 */ /* 0x040fe400078608ff */
[----:B------:R-:W-:Y:S02]  /*28a0*/  @P0 IADD3 R5, P2, R157, R4, RZ ;  /* 0x000000049d050210 */ /* 0x000fe40007f5e0ff */
[----:B------:R-:W-:-:S02]  /*28b0*/  @P1 LEA.HI.X R7, R4, c[0x0][0x224], R0, 0x1, P3 ;  /* 0x0000890004071a11 */ /* 0x000fc400018f0c00 */
[----:B------:R-:W-:Y:S01]  /*28c0*/  ISETP.GE.AND P3, PT, R138, c[0x0][0x1d4], PT ;  /* 0x000075008a007a0c */ /* 0x000fe20003f66270 */
[----:B------:R-:W-:Y:S01]  /*28d0*/  @P0 IMAD.X R0, R0, 0x1, R151, P2 ;  /* 0x0000000100000824 */ /* 0x000fe200010e0697 */
[----:B------:R-:W-:Y:S01]  /*28e0*/  @P0 LEA R4, P2, R5, c[0x0][0x220], 0x1 ;  /* 0x0000880005040a11 */ /* 0x000fe200078408ff */
[----:B------:R-:W-:Y:S01]  /*28f0*/  @!PT LDS RZ, [RZ] ;  /* 0x00000000fffff984 */ /* 0x000fe20000000800 */
[----:B------:R-:W-:Y:S01]  /*2900*/  @!PT LDS RZ, [RZ] ;  /* 0x00000000fffff984 */ /* 0x000fe20000000800 */
[----:B------:R-:W-:Y:S01]  /*2910*/  @!PT LDS RZ, [RZ] ;  /* 0x00000000fffff984 */ /* 0x000fe20000000800 */
[----:B------:R1:W-:Y:S01]  /*2920*/  @P1 LDGSTS.E.BYPASS.LTC128B.128 [R215+0x6100], [R6.64], !P5 ;  /* 0x0610000006d71fae */ /* 0x0003e2000e901d46 */
[----:B------:R-:W-:Y:S02]  /*2930*/  SEL R18, R3, RZ, !P6 ;  /* 0x000000ff03127207 */ /* 0x000fe40007000000 */
[----:B------:R-:W-:Y:S01]  /*2940*/  @P0 LEA.HI.X R5, R5, c[0x0][0x224], R0, 0x1, P2 ;  /* 0x0000890005050a11 */ /* 0x000fe200010f0c00 */
[----:B------:R-:W-:Y:S01]  /*2950*/  IMAD.IADD R0, R11, 0x1, R127 ;  /* 0x000000010b007824 */ /* 0x000fe200078e027f */
[----:B------:R1:W-:Y:S01]  /*2960*/  @P1 LDGSTS.E.BYPASS.LTC128B.128 [R215+0x8100], [R6.64+0x80], !P4 ;  /* 0x0810008006d71fae */ /* 0x0003e2000e101d46 */
[----:B------:R-:W-:Y:S02]  /*2970*/  SEL R19, R2, RZ, !P6 ;  /* 0x000000ff02137207 */ /* 0x000fe40007000000 */
[----:B------:R-:W-:-:S02]  /*2980*/  ISETP.GE.AND P2, PT, R128, c[0x0][0x27c], PT ;  /* 0x00009f0080007a0c */ /* 0x000fc40003f46270 */
[----:B------:R-:W-:Y:S01]  /*2990*/  SHF.R.S32.HI R9, RZ, 0x1f, R0 ;  /* 0x0000001fff097819 */ /* 0x000fe20000011400 */
[----:B------:R1:W-:Y:S04]  /*29a0*/  @P1 LDGSTS.E.BYPASS.LTC128B.128 [R215+0xa100], [R6.64+0x100], !P3 ;  /* 0x0a10010006d71fae */ /* 0x0003e8000d901d46 */
[----:B------:R-:W-:Y:S01]  /*29b0*/  IMAD R8, R9, c[0x0][0x1e0], RZ ;  /* 0x0000780009087a24 */ /* 0x000fe200078e02ff */
[----:B------:R2:W-:Y:S03]  /*29c0*/  @P0 LDGSTS.E.BYPASS.LTC128B.128 [R215+0x7100], [R4.64], !P5 ;  /* 0x0710000004d70fae */ /* 0x0005e6000e901d46 */
[C---:B------:R-:W-:Y:S01]  /*29d0*/  IMAD R8, R0.reuse, c[0x0][0x1e4], R8 ;  /* 0x0000790000087a24 */ /* 0x040fe200078e0208 */
[----:B------:R2:W-:Y:S04]  /*29e0*/  @P0 LDGSTS.E.BYPASS.LTC128B.128 [R215+0x9100], [R4.64+0x80], !P4 ;  /* 0x0910008004d70fae */ /* 0x0005e8000e101d46 */
[----:B------:R2:W-:Y:S04]  /*29f0*/  @P0 LDGSTS.E.BYPASS.LTC128B.128 [R215+0xb100], [R4.64+0x100], !P3 ;  /* 0x0b10010004d70fae */ /* 0x0005e8000d901d46 */
[----:B------:R-:W0:Y:S01]  /*2a00*/  LDGDEPBAR ;  /* 0x00000000000079af */ /* 0x000e220000000000 */
[----:B------:R-:W-:Y:S01]  /*2a10*/  WARPSYNC 0xffffffff ;  /* 0xffffffff00007948 */ /* 0x000fe20003800000 */
[----:B-1----:R-:W-:-:S05]  /*2a20*/  IMAD.WIDE.U32 R6, R0, c[0x0][0x1e0], RZ ;  /* 0x0000780000067a25 */ /* 0x002fca00078e00ff */
[----:B------:R-:W-:-:S05]  /*2a30*/  IADD3 R7, R7, R8, RZ ;  /* 0x0000000807077210 */ /* 0x000fca0007ffe0ff */
[----:B------:R-:W-:Y:S01]  /*2a40*/  IMAD.WIDE.U32 R6, R20, c[0x0][0x1e8], R6 ;  /* 0x00007a0014067a25 */ /* 0x000fe200078e0006 */
[----:B--2---:R-:W-:-:S03]  /*2a50*/  SHF.R.S32.HI R5, RZ, 0x1f, R241 ;  /* 0x0000001fff057819 */ /* 0x004fc600000114f1 */
[----:B------:R-:W-:Y:S02]  /*2a60*/  IMAD R7, R20, c[0x0][0x1ec], R7 ;  /* 0x00007b0014077a24 */ /* 0x000fe400078e0207 */
[----:B------:R-:W-:Y:S02]  /*2a70*/  IMAD R4, R18, c[0x0][0x1f0], RZ ;  /* 0x00007c0012047a24 */ /* 0x000fe400078e02ff */
[----:B------:R-:W-:Y:S02]  /*2a80*/  IMAD R2, R5, c[0x0][0x1e0], RZ ;  /* 0x0000780005027a24 */ /* 0x000fe400078e02ff */
[----:B------:R-:W-:-:S04]  /*2a90*/  IMAD.WIDE.U32 R72, R19, c[0x0][0x1f0], R6 ;  /* 0x00007c0013487a25 */ /* 0x000fc800078e0006 */
[----:B------:R-:W-:Y:S02]  /*2aa0*/  IMAD R3, R241, c[0x0][0x1e4], R2 ;  /* 0x00007900f1037a24 */ /* 0x000fe400078e0202 */
[----:B------:R-:W-:Y:S02]  /*2ab0*/  IMAD R2, R19, c[0x0][0x1f4], R4 ;  /* 0x00007d0013027a24 */ /* 0x000fe400078e0204 */
[----:B------:R-:W-:Y:S01]  /*2ac0*/  IMAD.SHL.U32 R4, R160, 0x2, RZ ;  /* 0x00000002a0047824 */ /* 0x000fe200078e00ff */
[----:B------:R-:W-:Y:S01]  /*2ad0*/  IADD3 R120, R159, R3, RZ ;  /* 0x000000039f787210 */ /* 0x000fe20007ffe0ff */
[----:B------:R-:W-:Y:S02]  /*2ae0*/  IMAD.IADD R74, R73, 0x1, R2 ;  /* 0x00000001494a7824 */ /* 0x000fe400078e0202 */
[----:B------:R-:W2:Y:S01]  /*2af0*/  LDL R29, [R1+0x10] ;  /* 0x00001000011d7983 */ /* 0x000ea20000100800 */
[----:B------:R-:W-:Y:S01]  /*2b00*/  IADD3 R125, P1, P0, R72, R158, R128 ;  /* 0x0000009e487d7210 */ /* 0x000fe2000783e080 */
[----:B------:R-:W-:Y:S01]  /*2b10*/  IMAD.WIDE.U32 R2, R20, c[0x0][0x260], R248 ;  /* 0x0000980014027a25 */ /* 0x000fe200078e00f8 */
[----:B------:R-:W-:Y:S01]  /*2b20*/  IADD3 R17, -R4, c[0x0][0x1d4], RZ ;  /* 0x0000750004117a10 */ /* 0x000fe20007ffe1ff */
[----:B------:R-:W3:Y:S01]  /*2b30*/  LDL R28, [R1+0x14] ;  /* 0x00001400011c7983 */ /* 0x000ee20000100800 */
[----:B------:R-:W-:Y:S01]  /*2b40*/  IADD3.X R124, R74, R120, R129, P1, P0 ;  /* 0x000000784a7c7210 */ /* 0x000fe20000fe0481 */
[----:B------:R-:W-:Y:S01]  /*2b50*/  IMAD R3, R20, c[0x0][0x264], R3 ;  /* 0x0000990014037a24 */ /* 0x000fe200078e0203 */
[----:B------:R-:W-:Y:S01]  /*2b60*/  IADD3 R123, P0, R241, R0, RZ ;  /* 0x00000000f17b7210 */ /* 0x000fe20007f1e0ff */
[----:B------:R-:W-:Y:S01]  /*2b70*/  IMAD R0, R10, c[0x0][0x268], RZ ;  /* 0x00009a000a007a24 */ /* 0x000fe200078e02ff */
[----:B------:R-:W-:Y:S01]  /*2b80*/  ISETP.GE.AND P1, PT, R131, c[0x0][0x27c], PT ;  /* 0x00009f0083007a0c */ /* 0x000fe20003f26270 */
[----:B------:R-:W-:Y:S01]  /*2b90*/  IMAD.WIDE.U32 R78, R12, c[0x0][0x268], R2 ;  /* 0x00009a000c4e7a25 */ /* 0x000fe200078e0002 */
[----:B------:R-:W-:-:S02]  /*2ba0*/  SEL R16, R4, R17, !P2 ;  /* 0x0000001104107207 */ /* 0x000fc40005000000 */
[-C--:B------:R-:W-:Y:S01]  /*2bb0*/  SEL R14, R4, R17.reuse, !P1 ;  /* 0x00000011040e7207 */ /* 0x080fe20004800000 */
[----:B------:R-:W-:Y:S01]  /*2bc0*/  IMAD.X R122, R9, 0x1, R5, P0 ;  /* 0x00000001097a7824 */ /* 0x000fe200000e0605 */
[----:B------:R-:W-:Y:S01]  /*2bd0*/  ISETP.GE.AND P0, PT, R130, c[0x0][0x27c], PT ;  /* 0x00009f0082007a0c */ /* 0x000fe20003f06270 */
[----:B------:R-:W-:Y:S01]  /*2be0*/  IMAD R27, R12, c[0x0][0x26c], R0 ;  /* 0x00009b000c1b7a24 */ /* 0x000fe200078e0200 */
[----:B------:R-:W-:Y:S01]  /*2bf0*/  SEL R15, RZ, c[0x0][0x27c], !P2 ;  /* 0x00009f00ff0f7a07 */ /* 0x000fe20005000000 */
[----:B------:R-:W-:Y:S01]  /*2c00*/  IMAD R0, R5, c[0x0][0x280], RZ ;  /* 0x0000a00005007a24 */ /* 0x000fe200078e02ff */
[----:B------:R-:W-:Y:S01]  /*2c10*/  SEL R17, R4, R17, !P0 ;  /* 0x0000001104117207 */ /* 0x000fe20004000000 */
[----:B------:R-:W-:Y:S01]  /*2c20*/  IMAD.WIDE.U32 R2, R20, c[0x0][0x210], R128 ;  /* 0x0000840014027a25 */ /* 0x000fe200078e0080 */
[----:B------:R-:W-:-:S03]  /*2c30*/  SEL R24, RZ, c[0x0][0x27c], !P1 ;  /* 0x00009f00ff187a07 */ /* 0x000fc60004800000 */
[----:B------:R-:W-:Y:S02]  /*2c40*/  IMAD R8, R5, c[0x0][0x290], RZ ;  /* 0x0000a40005087a24 */ /* 0x000fe400078e02ff */
[C-C-:B------:R-:W-:Y:S01]  /*2c50*/  IMAD.WIDE.U32 R6, R241.reuse, c[0x0][0x290], R140.reuse ;  /* 0x0000a400f1067a25 */ /* 0x140fe200078e008c */
[----:B------:R-:W-:Y:S01]  /*2c60*/  ULDC.U8 UR4, c[0x0][0x298] ;  /* 0x0000a60000047ab9 */ /* 0x000fe20000000000 */
[----:B------:R-:W-:Y:S02]  /*2c70*/  ISETP.GE.AND P1, PT, R160, 0x1, PT ;  /* 0x00000001a000780c */ /* 0x000fe40003f26270 */
[----:B------:R-:W-:-:S04]  /*2c80*/  IMAD.WIDE.U32 R4, R241, c[0x0][0x280], R140 ;  /* 0x0000a000f1047a25 */ /* 0x000fc800078e008c */
[C---:B------:R-:W-:Y:S02]  /*2c90*/  IMAD R0, R241.reuse, c[0x0][0x284], R0 ;  /* 0x0000a100f1007a24 */ /* 0x040fe400078e0200 */
[----:B------:R-:W-:-:S04]  /*2ca0*/  IMAD.WIDE.U32 R12, R241, c[0x0][0x280], R128 ;  /* 0x0000a000f10c7a25 */ /* 0x000fc800078e0080 */
[----:B------:R-:W-:Y:S02]  /*2cb0*/  IMAD R11, R20, c[0x0][0x214], R3 ;  /* 0x00008500140b7a24 */ /* 0x000fe400078e0203 */
[----:B------:R-:W-:Y:S02]  /*2cc0*/  IMAD.MOV.U32 R10, RZ, RZ, R2 ;  /* 0x000000ffff0a7224 */ /* 0x000fe400078e0002 */
[C---:B------:R-:W-:Y:S02]  /*2cd0*/  IMAD R8, R241.reuse, c[0x0][0x294], R8 ;  /* 0x0000a500f1087a24 */ /* 0x040fe400078e0208 */
[----:B------:R-:W-:-:S04]  /*2ce0*/  IMAD.WIDE.U32 R2, R241, c[0x0][0x290], R128 ;  /* 0x0000a400f1027a25 */ /* 0x000fc800078e0080 */
[----:B------:R-:W-:Y:S02]  /*2cf0*/  IMAD.IADD R9, R5, 0x1, R0 ;  /* 0x0000000105097824 */ /* 0x000fe400078e0200 */
[----:B------:R-:W-:Y:S02]  /*2d00*/  IMAD.IADD R5, R0, 0x1, R13 ;  /* 0x0000000100057824 */ /* 0x000fe400078e020d */
[----:B------:R-:W-:Y:S02]  /*2d10*/  IMAD.IADD R0, R128, 0x1, R15 ;  /* 0x0000000180007824 */ /* 0x000fe400078e020f */
[----:B------:R-:W-:Y:S02]  /*2d20*/  IMAD.IADD R7, R7, 0x1, R8 ;  /* 0x0000000107077824 */ /* 0x000fe400078e0208 */
[----:B------:R-:W-:Y:S02]  /*2d30*/  IMAD.IADD R3, R8, 0x1, R3 ;  /* 0x0000000108037824 */ /* 0x000fe400078e0203 */
[----:B------:R-:W-:-:S02]  /*2d40*/  IMAD.MOV.U32 R8, RZ, RZ, R4 ;  /* 0x000000ffff087224 */ /* 0x000fc400078e0004 */
[----:B------:R-:W-:Y:S01]  /*2d50*/  IMAD.MOV.U32 R4, RZ, RZ, R12 ;  /* 0x000000ffff047224 */ /* 0x000fe200078e000c */
[----:B------:R-:W-:Y:S02]  /*2d60*/  SHF.R.S32.HI R12, RZ, 0x1f, R0 ;  /* 0x0000001fff0c7819 */ /* 0x000fe40000011400 */
[----:B------:R-:W-:Y:S02]  /*2d70*/  SHF.R.S32.HI R13, RZ, 0x1f, R14 ;  /* 0x0000001fff0d7819 */ /* 0x000fe4000001140e */
[CC--:B------:R-:W-:Y:S02]  /*2d80*/  LEA.HI R15, R12.reuse, R0.reuse, RZ, 0x3 ;  /* 0x000000000c0f7211 */ /* 0x0c0fe400078f18ff */
[----:B------:R-:W-:Y:S01]  /*2d90*/  LEA.HI R21, R12, R0, RZ, 0x6 ;  /* 0x000000000c157211 */ /* 0x000fe200078f30ff */
[----:B------:R-:W-:Y:S02]  /*2da0*/  IMAD R12, R18, c[0x0][0x218], RZ ;  /* 0x00008600120c7a24 */ /* 0x000fe400078e02ff */
[----:B------:R-:W-:Y:S01]  /*2db0*/  IMAD.IADD R0, R131, 0x1, R24 ;  /* 0x0000000183007824 */ /* 0x000fe200078e0218 */
[----:B------:R-:W-:-:S02]  /*2dc0*/  SHF.R.S32.HI R20, RZ, 0x1f, R16 ;  /* 0x0000001fff147819 */ /* 0x000fc40000011410 */
[----:B------:R-:W-:Y:S01]  /*2dd0*/  LEA.HI R22, R13, R14, RZ, 0x4 ;  /* 0x0000000e0d167211 */ /* 0x000fe200078f20ff */
[----:B------:R-:W-:Y:S01]  /*2de0*/  IMAD R26, R19, c[0x0][0x21c], R12 ;  /* 0x00008700131a7a24 */ /* 0x000fe200078e020c */
[----:B------:R-:W-:Y:S02]  /*2df0*/  SHF.R.S32.HI R13, RZ, 0x1f, R17 ;  /* 0x0000001fff0d7819 */ /* 0x000fe40000011411 */
[----:B------:R-:W-:Y:S02]  /*2e00*/  SEL R14, RZ, c[0x0][0x27c], !P0 ;  /* 0x00009f00ff0e7a07 */ /* 0x000fe40004000000 */
[----:B------:R-:W-:Y:S02]  /*2e10*/  SHF.R.S32.HI R12, RZ, 0x1f, R0 ;  /* 0x0000001fff0c7819 */ /* 0x000fe40000011400 */
[----:B------:R-:W-:Y:S02]  /*2e20*/  LEA.HI R23, R20, R16, RZ, 0x4 ;  /* 0x0000001014177211 */ /* 0x000fe400078f20ff */
[----:B------:R-:W-:Y:S01]  /*2e30*/  LEA.HI R20, R13, R17, RZ, 0x4 ;  /* 0x000000110d147211 */ /* 0x000fe200078f20ff */
[----:B------:R-:W-:Y:S01]  /*2e40*/  IMAD.IADD R13, R130, 0x1, R14 ;  /* 0x00000001820d7824 */ /* 0x000fe200078e020e */
[CC--:B------:R-:W-:Y:S01]  /*2e50*/  LEA.HI R14, R12.reuse, R0.reuse, RZ, 0x3 ;  /* 0x000000000c0e7211 */ /* 0x0c0fe200078f18ff */
[----:B------:R-:W-:Y:S01]  /*2e60*/  IMAD.WIDE.U32 R96, R19, c[0x0][0x218], R10 ;  /* 0x0000860013607a25 */ /* 0x000fe200078e000a */
[----:B------:R-:W-:-:S03]  /*2e70*/  LEA.HI R0, R12, R0, RZ, 0x6 ;  /* 0x000000000c007211 */ /* 0x000fc600078f30ff */
[----:B------:R-:W-:Y:S01]  /*2e80*/  IMAD.SHL.U32 R11, R21, 0x40, RZ ;  /* 0x00000040150b7824 */ /* 0x000fe200078e00ff */
[----:B------:R-:W-:Y:S01]  /*2e90*/  SHF.R.S32.HI R10, RZ, 0x1f, R13 ;  /* 0x0000001fff0a7819 */ /* 0x000fe2000001140d */
[----:B------:R-:W-:-:S03]  /*2ea0*/  IMAD.SHL.U32 R0, R0, 0x40, RZ ;  /* 0x0000004000007824 */ /* 0x000fc600078e00ff */
[----:B------:R-:W-:Y:S02]  /*2eb0*/  LOP3.LUT R17, R11, 0x7ffff000, RZ, 0xc0, !PT ;  /* 0x7ffff0000b117812 */ /* 0x000fe400078ec0ff */
[CC--:B------:R-:W-:Y:S02]  /*2ec0*/  LEA.HI R12, R10.reuse, R13.reuse, RZ, 0x3 ;  /* 0x0000000d0a0c7211 */ /* 0x0c0fe400078f18ff */
[----:B------:R-:W-:Y:S02]  /*2ed0*/  LEA.HI R18, R10, R13, RZ, 0x6 ;  /* 0x0000000d0a127211 */ /* 0x000fe400078f30ff */
[----:B------:R-:W-:Y:S02]  /*2ee0*/  LOP3.LUT R10, R0, 0x7ffff000, RZ, 0xc0, !PT ;  /* 0x7ffff000000a7812 */ /* 0x000fe400078ec0ff */
[----:B------:R-:W-:Y:S01]  /*2ef0*/  SHF.R.S32.HI R13, RZ, 0x4, R22 ;  /* 0x00000004ff0d7819 */ /* 0x000fe20000011416 */
[----:B------:R-:W-:Y:S02]  /*2f00*/  IMAD.MOV.U32 R153, RZ, RZ, c[0x0][0x1e0] ;  /* 0x00007800ff997624 */ /* 0x000fe400078e00ff */
[----:B------:R-:W-:-:S02]  /*2f10*/  IMAD.MOV.U32 R154, RZ, RZ, c[0x0][0x280] ;  /* 0x0000a000ff9a7624 */ /* 0x000fc400078e00ff */
[----:B------:R-:W-:Y:S01]  /*2f20*/  IMAD.MOV.U32 R155, RZ, RZ, c[0x0][0x290] ;  /* 0x0000a400ff9b7624 */ /* 0x000fe200078e00ff */
[----:B------:R-:W-:Y:S01]  /*2f30*/  LOP3.LUT R99, R15, 0xfffffff8, RZ, 0xc0, !PT ;  /* 0xfffffff80f637812 */ /* 0x000fe200078ec0ff */
[----:B------:R-:W-:Y:S01]  /*2f40*/  IMAD.WIDE.U32 R92, R134, c[0x0][0x280], R8 ;  /* 0x0000a000865c7a25 */ /* 0x000fe200078e0008 */
[----:B------:R-:W-:Y:S02]  /*2f50*/  LOP3.LUT R98, R14, 0xfffffff8, RZ, 0xc0, !PT ;  /* 0xfffffff80e627812 */ /* 0x000fe400078ec0ff */
[----:B------:R-:W-:Y:S01]  /*2f60*/  LOP3.LUT R83, R12, 0xfffffff8, RZ, 0xc0, !PT ;  /* 0xfffffff80c537812 */ /* 0x000fe200078ec0ff */
[----:B------:R-:W-:Y:S01]  /*2f70*/  IMAD.WIDE.U32 R90, R134, c[0x0][0x290], R6 ;  /* 0x0000a400865a7a25 */ /* 0x000fe200078e0006 */
[----:B------:R-:W-:-:S03]  /*2f80*/  SHF.L.U64.HI R133, R153, R137, c[0x0][0x1e4] ;  /* 0x0000790099857619 */ /* 0x000fc60000010289 */
[----:B------:R-:W-:Y:S01]  /*2f90*/  IMAD.WIDE.U32 R88, R134, c[0x0][0x280], R4 ;  /* 0x0000a00086587a25 */ /* 0x000fe200078e0004 */
[----:B------:R-:W-:-:S03]  /*2fa0*/  SHF.L.U64.HI R136, R154, R137, c[0x0][0x284] ;  /* 0x0000a1009a887619 */ /* 0x000fc60000010289 */
[----:B------:R-:W-:Y:S01]  /*2fb0*/  IMAD.WIDE.U32 R86, R134, c[0x0][0x290], R2 ;  /* 0x0000a40086567a25 */ /* 0x000fe200078e0002 */
[----:B------:R-:W-:Y:S02]  /*2fc0*/  SHF.L.U64.HI R137, R155, R137, c[0x0][0x294] ;  /* 0x0000a5009b897619 */ /* 0x000fe40000010289 */
[----:B------:R-:W-:Y:S01]  /*2fd0*/  ISETP.NE.AND P6, PT, RZ, UR4, PT ;  /* 0x00000004ff007c0c */ /* 0x000fe2000bfc5270 */
[----:B------:R-:W-:Y:S01]  /*2fe0*/  IMAD.SHL.U32 R153, R153, 0x40, RZ ;  /* 0x0000004099997824 */ /* 0x000fe200078e00ff */
[----:B------:R-:W-:Y:S01]  /*2ff0*/  SHF.R.S32.HI R111, RZ, 0x1f, R99 ;  /* 0x0000001fff6f7819 */ /* 0x000fe20000011463 */
[----:B------:R-:W-:Y:S01]  /*3000*/  IMAD.SHL.U32 R154, R154, 0x40, RZ ;  /* 0x000000409a9a7824 */ /* 0x000fe200078e00ff */
[----:B------:R-:W-:Y:S01]  /*3010*/  SHF.R.S32.HI R110, RZ, 0x1f, R98 ;  /* 0x0000001fff6e7819 */ /* 0x000fe20000011462 */
[----:B------:R-:W-:Y:S01]  /*3020*/  IMAD.SHL.U32 R155, R155, 0x40, RZ ;  /* 0x000000409b9b7824 */ /* 0x000fe200078e00ff */
[----:B------:R-:W-:Y:S01]  /*3030*/  SHF.R.S32.HI R109, RZ, 0x1f, R83 ;  /* 0x0000001fff6d7819 */ /* 0x000fe20000011453 */
[----:B------:R-:W-:-:S02]  /*3040*/  IMAD.IADD R82, R79, 0x1, R27 ;  /* 0x000000014f527824 */ /* 0x000fc400078e021b */
[----:B------:R-:W-:Y:S01]  /*3050*/  IMAD.IADD R117, R97, 0x1, R26 ;  /* 0x0000000161757824 */ /* 0x000fe200078e021a */
[C---:B--2---:R-:W-:Y:S02]  /*3060*/  LOP3.LUT R11, R29.reuse, 0x38, R14, 0xf8, !PT ;  /* 0x000000381d0b7812 */ /* 0x044fe400078ef80e */
[----:B------:R-:W-:Y:S02]  /*3070*/  LOP3.LUT R16, R29, 0x38, R15, 0xf8, !PT ;  /* 0x000000381d107812 */ /* 0x000fe400078ef80f */
[-C--:B---3--:R-:W-:Y:S02]  /*3080*/  LOP3.LUT R0, R11, R28.reuse, RZ, 0x3c, !PT ;  /* 0x0000001c0b007212 */ /* 0x088fe400078e3cff */
[----:B------:R-:W-:Y:S02]  /*3090*/  LOP3.LUT R16, R16, R28, RZ, 0x3c, !PT ;  /* 0x0000001c10107212 */ /* 0x000fe400078e3cff */
[----:B------:R-:W-:Y:S02]  /*30a0*/  SHF.R.S32.HI R11, RZ, 0x4, R23 ;  /* 0x00000004ff0b7819 */ /* 0x000fe40000011417 */
[----:B------:R-:W-:-:S02]  /*30b0*/  IADD3 R22, R0, R10, R139 ;  /* 0x0000000a00167210 */ /* 0x000fc40007ffe08b */
[----:B------:R-:W-:Y:S02]  /*30c0*/  SHF.R.S32.HI R0, RZ, 0x4, R20 ;  /* 0x00000004ff007819 */ /* 0x000fe40000011414 */
[----:B------:R-:W-:Y:S01]  /*30d0*/  IADD3 R24, R16, R17, R139 ;  /* 0x0000001110187210 */ /* 0x000fe20007ffe08b */
[----:B------:R-:W-:Y:S01]  /*30e0*/  IMAD.SHL.U32 R16, R18, 0x40, RZ ;  /* 0x0000004012107824 */ /* 0x000fe200078e00ff */
[----:B------:R-:W-:Y:S02]  /*30f0*/  LEA.HI.SX32 R11, R15, R11, 0x1d ;  /* 0x0000000b0f0b7211 */ /* 0x000fe400078feaff */
[----:B------:R-:W-:Y:S02]  /*3100*/  LEA.HI.SX32 R10, R14, R13, 0x1d ;  /* 0x0000000d0e0a7211 */ /* 0x000fe400078feaff */
[----:B------:R-:W-:Y:S02]  /*3110*/  LEA.HI.SX32 R0, R12, R0, 0x1d ;  /* 0x000000000c007211 */ /* 0x000fe400078feaff */
[----:B------:R-:W-:Y:S01]  /*3120*/  SHF.R.S32.HI R13, RZ, 0x1f, R11 ;  /* 0x0000001fff0d7819 */ /* 0x000fe2000001140b */
[----:B------:R-:W-:Y:S01]  /*3130*/  IMAD.SHL.U32 R77, R10, 0x8, RZ ;  /* 0x000000080a4d7824 */ /* 0x000fe200078e00ff */
[----:B------:R-:W-:-:S02]  /*3140*/  SHF.R.S32.HI R17, RZ, 0x1f, R0 ;  /* 0x0000001fff117819 */ /* 0x000fc40000011400 */
[----:B------:R-:W-:Y:S01]  /*3150*/  LOP3.LUT R21, R16, 0x7ffff000, RZ, 0xc0, !PT ;  /* 0x7ffff00010157812 */ /* 0x000fe200078ec0ff */
[----:B------:R-:W-:Y:S01]  /*3160*/  IMAD.SHL.U32 R80, R11, 0x8, RZ ;  /* 0x000000080b507824 */ /* 0x000fe200078e00ff */
[----:B------:R-:W-:Y:S01]  /*3170*/  SHF.R.S32.HI R16, RZ, 0x1f, R10 ;  /* 0x0000001fff107819 */ /* 0x000fe2000001140a */
[----:B------:R-:W-:Y:S01]  /*3180*/  IMAD.SHL.U32 R81, R0, 0x8, RZ ;  /* 0x0000000800517824 */ /* 0x000fe200078e00ff */
[----:B------:R-:W-:Y:S02]  /*3190*/  LEA.HI R19, R13, R11, RZ, 0x3 ;  /* 0x0000000b0d137211 */ /* 0x000fe400078f18ff */
[----:B------:R-:W-:Y:S02]  /*31a0*/  LOP3.LUT R18, R29, 0x38, R12, 0xf8, !PT ;  /* 0x000000381d127812 */ /* 0x000fe400078ef80c */
[----:B------:R-:W-:Y:S02]  /*31b0*/  LEA.HI R11, R17, R0, RZ, 0x3 ;  /* 0x00000000110b7211 */ /* 0x000fe400078f18ff */
[----:B------:R-:W-:-:S02]  /*31c0*/  LOP3.LUT R0, R29, 0x38, R77, 0xf8, !PT ;  /* 0x000000381d007812 */ /* 0x000fc400078ef84d */
[----:B------:R-:W-:Y:S02]  /*31d0*/  LEA.HI R16, R16, R10, RZ, 0x3 ;  /* 0x0000000a10107211 */ /* 0x000fe400078f18ff */
[-C--:B------:R-:W-:Y:S01]  /*31e0*/  LOP3.LUT R20, R18, R28.reuse, RZ, 0x3c, !PT ;  /* 0x0000001c12147212 */ /* 0x080fe200078e3cff */
[----:B------:R-:W-:Y:S01]  /*31f0*/  IMAD.SHL.U32 R18, R19, 0x200, RZ ;  /* 0x0000020013127824 */ /* 0x000fe200078e00ff */
[C---:B------:R-:W-:Y:S02]  /*3200*/  LOP3.LUT R10, R29.reuse, 0x38, R80, 0xf8, !PT ;  /* 0x000000381d0a7812 */ /* 0x040fe400078ef850 */
[----:B------:R-:W-:Y:S02]  /*3210*/  LOP3.LUT R13, R29, 0x38, R81, 0xf8, !PT ;  /* 0x000000381d0d7812 */ /* 0x000fe400078ef851 */
[-C--:B------:R-:W-:Y:S01]  /*3220*/  LOP3.LUT R17, R0, R28.reuse, RZ, 0x3c, !PT ;  /* 0x0000001c00117212 */ /* 0x080fe200078e3cff */
[----:B------:R-:W-:Y:S01]  /*3230*/  IMAD.SHL.U32 R0, R11, 0x200, RZ ;  /* 0x000002000b007824 */ /* 0x000fe200078e00ff */
[-C--:B------:R-:W-:Y:S01]  /*3240*/  LOP3.LUT R19, R10, R28.reuse, RZ, 0x3c, !PT ;  /* 0x0000001c0a137212 */ /* 0x080fe200078e3cff */
[----:B------:R-:W-:Y:S01]  /*3250*/  IMAD.SHL.U32 R16, R16, 0x200, RZ ;  /* 0x0000020010107824 */ /* 0x000fe200078e00ff */
[----:B------:R-:W-:-:S02]  /*3260*/  LOP3.LUT R10, R13, R28, RZ, 0x3c, !PT ;  /* 0x0000001c0d0a7212 */ /* 0x000fc400078e3cff */
[----:B------:R-:W-:Y:S02]  /*3270*/  LOP3.LUT R13, R18, 0x7ffff000, RZ, 0xc0, !PT ;  /* 0x7ffff000120d7812 */ /* 0x000fe400078ec0ff */
[----:B------:R-:W-:Y:S02]  /*3280*/  LOP3.LUT R0, R0, 0x7ffff000, RZ, 0xc0, !PT ;  /* 0x7ffff00000007812 */ /* 0x000fe400078ec0ff */
[----:B------:R-:W-:Y:S02]  /*3290*/  LOP3.LUT R11, R16, 0x7ffff000, RZ, 0xc0, !PT ;  /* 0x7ffff000100b7812 */ /* 0x000fe400078ec0ff */
[--C-:B------:R-:W-:Y:S02]  /*32a0*/  IADD3 R18, R19, R13, R139.reuse ;  /* 0x0000000d13127210 */ /* 0x100fe40007ffe08b */
[--C-:B------:R-:W-:Y:S01]  /*32b0*/  IADD3 R13, R10, R0, R139.reuse ;  /* 0x000000000a0d7210 */ /* 0x100fe20007ffe08b */
[----:B------:R-:W-:Y:S01]  /*32c0*/  IMAD R0, R25, c[0x0][0x280], RZ ;  /* 0x0000a00019007a24 */ /* 0x000fe200078e02ff */
[--C-:B------:R-:W-:Y:S01]  /*32d0*/  IADD3 R16, R17, R11, R139.reuse ;  /* 0x0000000b11107210 */ /* 0x100fe20007ffe08b */
[----:B------:R-:W-:Y:S01]  /*32e0*/  IMAD R11, R25, c[0x0][0x290], RZ ;  /* 0x0000a400190b7a24 */ /* 0x000fe200078e02ff */
[----:B------:R-:W-:Y:S01]  /*32f0*/  IADD3 R20, R20, R21, R139 ;  /* 0x0000001514147210 */ /* 0x000fe20007ffe08b */
[----:B------:R-:W-:-:S02]  /*3300*/  IMAD R10, R134, c[0x0][0x284], R0 ;  /* 0x0000a100860a7a24 */ /* 0x000fc400078e0200 */
[----:B------:R-:W-:Y:S01]  /*3310*/  IMAD R0, R134, c[0x0][0x294], R11 ;  /* 0x0000a50086007a24 */ /* 0x000fe200078e020b */
[----:B------:R-:W-:Y:S01]  /*3320*/  SHF.R.S32.HI R108, RZ, 0x1f, R80 ;  /* 0x0000001fff6c7819 */ /* 0x000fe20000011450 */
[----:B------:R-:W-:Y:S01]  /*3330*/  IMAD.IADD R116, R93, 0x1, R10 ;  /* 0x000000015d747824 */ /* 0x000fe200078e020a */
[----:B------:R-:W-:Y:S01]  /*3340*/  SHF.R.S32.HI R107, RZ, 0x1f, R77 ;  /* 0x0000001fff6b7819 */ /* 0x000fe2000001144d */
[----:B------:R-:W-:Y:S01]  /*3350*/  IMAD.IADD R114, R10, 0x1, R89 ;  /* 0x000000010a727824 */ /* 0x000fe200078e0259 */
[----:B------:R-:W-:Y:S01]  /*3360*/  SHF.R.S32.HI R106, RZ, 0x1f, R81 ;  /* 0x0000001fff6a7819 */ /* 0x000fe20000011451 */
[----:B------:R-:W-:Y:S02]  /*3370*/  IMAD.IADD R115, R91, 0x1, R0 ;  /* 0x000000015b737824 */ /* 0x000fe400078e0200 */
[----:B------:R-:W-:Y:S02]  /*3380*/  IMAD.IADD R105, R0, 0x1, R87 ;  /* 0x0000000100697824 */ /* 0x000fe400078e0257 */
[----:B------:R-:W-:-:S02]  /*3390*/  IMAD.SHL.U32 R113, R24, 0x2, RZ ;  /* 0x0000000218717824 */ /* 0x000fc400078e00ff */
[----:B------:R-:W-:Y:S02]  /*33a0*/  IMAD.SHL.U32 R112, R22, 0x2, RZ ;  /* 0x0000000216707824 */ /* 0x000fe400078e00ff */
[----:B------:R-:W-:Y:S02]  /*33b0*/  IMAD.SHL.U32 R104, R20, 0x2, RZ ;  /* 0x0000000214687824 */ /* 0x000fe400078e00ff */
[----:B------:R-:W-:Y:S02]  /*33c0*/  IMAD.SHL.U32 R103, R18, 0x2, RZ ;  /* 0x0000000212677824 */ /* 0x000fe400078e00ff */
[----:B------:R-:W-:Y:S02]  /*33d0*/  IMAD.SHL.U32 R102, R16, 0x2, RZ ;  /* 0x0000000210667824 */ /* 0x000fe400078e00ff */
[----:B------:R-:W-:Y:S01]  /*33e0*/  IMAD.SHL.U32 R101, R13, 0x2, RZ ;  /* 0x000000020d657824 */ /* 0x000fe200078e00ff */
[----:B------:R-:W-:Y:S06]  /*33f0*/  BAR.SYNC.DEFER_BLOCKING 0x0 ;  /* 0x0000000000007b1d */ /* 0x000fec0000010000 */
.L_x_624:
[-C--:B------:R-:W-:Y:S01]  /*3400*/  IMAD R0, R133, R58.reuse, RZ ;  /* 0x0000003a85007224 */ /* 0x080fe200078e02ff */
[----:B------:R-:W-:Y:S01]  /*3410*/  SHF.R.S32.HI R75, RZ, 0x1f, R58 ;  /* 0x0000001fff4b7819 */ /* 0x000fe2000001143a */
[----:B------:R-:W-:Y:S01]  /*3420*/  IMAD.WIDE.U32 R10, R153, R58, RZ ;  /* 0x0000003a990a7225 */ /* 0x000fe200078e00ff */
[----:B------:R-:W-:Y:S04]  /*3430*/  DEPBAR.LE SB0, 0x0 ;  /* 0x000080000000791a */ /* 0x000fe80000000000 */
[----:B------:R-:W-:Y:S01]  /*3440*/  WARPSYNC 0xffffffff ;  /* 0xffffffff00007948 */ /* 0x000fe20003800000 */
[----:B------:R-:W-:Y:S01]  /*3450*/  BAR.SYNC.DEFER_BLOCKING 0x0 ;  /* 0x0000000000007b1d */ /* 0x000fe20000010000 */
[----:B------:R-:W-:Y:S01]  /*3460*/  ISETP.GE.AND P1, PT, R160, 0x1, PT ;  /* 0x00000001a000780c */ /* 0x000fe20003f26270 */
[----:B------:R-:W-:Y:S04]  /*3470*/  IMAD R0, R75, R153, R0 ;  /* 0x000000994b007224 */ /* 0x000fe800078e0200 */
[----:B------:R-:W-:Y:S01]  /*3480*/  IMAD.IADD R12, R11, 0x1, R0 ;  /* 0x000000010b0c7824 */ /* 0x000fe200078e0200 */
[----:B------:R-:W-:Y:S05]  /*3490*/  IADD3 R0, P0, R125, R10, RZ ;  /* 0x0000000a7d007210 */ /* 0x000fea0007f1e0ff */
[----:B-1----:R-:W-:Y:S01]  /*34a0*/  IMAD.X R2, R12, 0x1, R124, P0 ;  /* 0x000000010c027824 */ /* 0x002fe200000e067c */
[C---:B------:R-:W-:Y:S04]  /*34b0*/  LEA R48, P0, R0.reuse, c[0x0][0x1c8], 0x1 ;  /* 0x0000720000307a11 */ /* 0x040fe800078008ff */
        /* <DEDUP_REMOVED lines=45> */
[----:B------:R-:W-:Y:S02]  /*3790*/  LEA.HI.X R9, R0, c[0x0][0x274], R3, 0x1, P0 ;  /* 0x00009d0000097a11 */ /* 0x000fe400000f0c03 */
[C---:B------:R-:W-:Y:S04]  /*37a0*/  LEA R4, P0, R2.reuse, c[0x0][0x288], 0x1 ;  /* 0x0000a20002047a11 */ /* 0x040fe800078008ff */
[----:B------:R-:W-:Y:S02]  /*37b0*/  LEA.HI.X R5, R2, c[0x0][0x28c], R5, 0x1, P0 ;  /* 0x0000a30002057a11 */ /* 0x000fe400000f0c05 */
[----:B------:R-:W-:Y:S01]  /*37c0*/  ISETP.GE.AND P0, PT, R140, c[0x0][0x27c], PT ;  /* 0x00009f008c007a0c */ /* 0x000fe20003f06270 */
[----:B------:R-:W-:Y:S11]  /*37d0*/  CS2R R2, SRZ ;  /* 0x0000000000027805 */ /* 0x000ff6000001ff00 */
[----:B------:R-:W-:Y:S01]  /*37e0*/  @!UPT UIADD3 URZ, URZ, URZ, URZ ;  /* 0x0000003f3f3ff290 */ /* 0x000fe2000fffe03f */
        /* <DEDUP_REMOVED lines=22> */
.L_x_604:
[----:B------:R-:W-:Y:S05]  /*3950*/  BSYNC B0 ;  /* 0x0000000000007941 */ /* 0x000fea0003800000 */
.L_x_603:
        /* <DEDUP_REMOVED lines=38> */
[--C-:B------:R-:W-:Y:S08]  /*3bc0*/  IMAD.MOV.U32 R29, RZ, RZ, R27.reuse ;  /* 0x000000ffff1d7224 */ /* 0x100ff000078e001b */
[----:B------:R-:W-:Y:S02]  /*3bd0*/  @!P0 SHF.R.U64 R26, R26, 0x10, R27 ;  /* 0x000000101a1a8819 */ /* 0x000fe4000000121b */
[--C-:B------:R-:W-:Y:S01]  /*3be0*/  @!P0 SHF.R.U64 R5, R2, 0x10, R3.reuse ;  /* 0x0000001002058819 */ /* 0x100fe20000001203 */
[----:B------:R-:W-:Y:S01]  /*3bf0*/  IMAD.MOV.U32 R2, RZ, RZ, R3 ;  /* 0x000000ffff027224 */ /* 0x000fe200078e0003 */
[----:B------:R-:W-:Y:S02]  /*3c00*/  @!P0 SHF.R.U32.HI R14, RZ, 0x10, R27 ;  /* 0x00000010ff0e8819 */ /* 0x000fe4000001161b */
[----:B------:R-:W-:Y:S02]  /*3c10*/  @!P0 SHF.R.U32.HI R0, RZ, 0x10, R3 ;  /* 0x00000010ff008819 */ /* 0x000fe40000011603 */
[----:B------:R-:W-:Y:S02]  /*3c20*/  @!P0 PRMT R27, R28, 0x5410, R26 ;  /* 0x000054101c1b8816 */ /* 0x000fe4000000001a */
[----:B------:R-:W-:Y:S02]  /*3c30*/  @!P0 PRMT R4, R4, 0x5410, R5 ;  /* 0x0000541004048816 */ /* 0x000fe40000000005 */
[----:B------:R-:W-:Y:S01]  /*3c40*/  @!P0 PRMT R30, R29, 0x5410, R14 ;  /* 0x000054101d1e8816 */ /* 0x000fe2000000000e */
[C---:B------:R-:W-:Y:S01]  /*3c50*/  @!P0 IMAD.U32 R5, R27.reuse, 0x10000, RZ ;  /* 0x000100001b058824 */ /* 0x040fe200078e00ff */
[----:B------:R-:W-:Y:S02]  /*3c60*/  @!P0 PRMT R14, R2, 0x5410, R0 ;  /* 0x00005410020e8816 */ /* 0x000fe40000000000 */
[C---:B------:R-:W-:Y:S02]  /*3c70*/  @!P0 SHF.L.U32 R3, R4.reuse, 0x10, RZ ;  /* 0x0000001004038819 */ /* 0x040fe400000006ff */
[----:B------:R-:W-:Y:S02]  /*3c80*/  @!P0 LOP3.LUT R27, R27, 0xffff0000, RZ, 0xc0, !PT ;  /* 0xffff00001b1b8812 */ /* 0x000fe400078ec0ff */
[----:B------:R-:W-:Y:S01]  /*3c90*/  @!P0 LOP3.LUT R4, R4, 0xffff0000, RZ, 0xc0, !PT ;  /* 0xffff000004048812 */ /* 0x000fe200078ec0ff */
[C---:B-1----:R-:W-:Y:S01]  /*3ca0*/  @!P0 IMAD.U32 R26, R8.reuse, 0x10000, RZ ;  /* 0x00010000081a8824 */ /* 0x042fe200078e00ff */
[----:B------:R-:W-:Y:S02]  /*3cb0*/  @!P0 LOP3.LUT R0, R8, 0xffff0000, RZ, 0xc0, !PT ;  /* 0xffff000008008812 */ /* 0x000fe400078ec0ff */
[C---:B------:R-:W-:Y:S02]  /*3cc0*/  @!P0 LOP3.LUT R2, R9.reuse, 0xffff0000, RZ, 0xc0, !PT ;  /* 0xffff000009028812 */ /* 0x040fe400078ec0ff */
[----:B------:R-:W-:Y:S01]  /*3cd0*/  @!P0 SHF.L.U32 R28, R9, 0x10, RZ ;  /* 0x00000010091c8819 */ /* 0x000fe200000006ff */
[C---:B------:R-:W-:Y:S02]  /*3ce0*/  @!P0 FMUL.FTZ R29, R0.reuse, R5 ;  /* 0x00000005001d8220 */ /* 0x040fe40000410000 */
[----:B------:R-:W-:Y:S02]  /*3cf0*/  @!P0 FMUL.FTZ R0, R0, R3 ;  /* 0x0000000300008220 */ /* 0x000fe40000410000 */
[----:B------:R-:W-:Y:S02]  /*3d00*/  @!P0 FMUL.FTZ R31, R2, R27 ;  /* 0x0000001b021f8220 */ /* 0x000fe40000410000 */
[----:B------:R-:W-:Y:S01]  /*3d10*/  @!P0 FFMA.FTZ R52, R26, R3, -R29 ;  /* 0x000000031a348223 */ /* 0x000fe2000001081d */
[C---:B------:R-:W-:Y:S01]  /*3d20*/  @!P0 LOP3.LUT R3, R10.reuse, 0xffff0000, RZ, 0xc0, !PT ;  /* 0xffff00000a038812 */ /* 0x040fe200078ec0ff */
[----:B------:R-:W-:Y:S01]  /*3d30*/  @!P0 FFMA.FTZ R0, R5, R26, R0 ;  /* 0x0000001a05008223 */ /* 0x000fe20000010000 */
[----:B------:R-:W-:Y:S01]  /*3d40*/  @!P0 SHF.L.U32 R29, R10, 0x10, RZ ;  /* 0x000000100a1d8819 */ /* 0x000fe200000006ff */
[C---:B------:R-:W-:Y:S01]  /*3d50*/  @!P0 IMAD.U32 R26, R30.reuse, 0x10000, RZ ;  /* 0x000100001e1a8824 */ /* 0x040fe200078e00ff */
[----:B------:R-:W-:Y:S01]  /*3d60*/  @!P0 LOP3.LUT R30, R30, 0xffff0000, RZ, 0xc0, !PT ;  /* 0xffff00001e1e8812 */ /* 0x000fe200078ec0ff */
[C---:B------:R-:W-:Y:S01]  /*3d70*/  @!P0 IMAD.U32 R5, R14.reuse, 0x10000, RZ ;  /* 0x000100000e058824 */ /* 0x040fe200078e00ff */
[----:B------:R-:W-:Y:S01]  /*3d80*/  @!P0 LOP3.LUT R14, R14, 0xffff0000, RZ, 0xc0, !PT ;  /* 0xffff00000e0e8812 */ /* 0x000fe200078ec0ff */
[-C--:B------:R-:W-:Y:S02]  /*3d90*/  @!P0 FMUL.FTZ R2, R2, R4.reuse ;  /* 0x0000000402028220 */ /* 0x080fe40000410000 */
[----:B------:R-:W-:Y:S01]  /*3da0*/  @!P0 FFMA.FTZ R51, R28, R4, -R31 ;  /* 0x000000041c338223 */ /* 0x000fe2000001081f */
[----:B------:R-:W-:Y:S01]  /*3db0*/  @!P0 LOP3.LUT R4, R11, 0xffff0000, RZ, 0xc0, !PT ;  /* 0xffff00000b048812 */ /* 0x000fe200078ec0ff */
[----:B------:R-:W-:Y:S01]  /*3dc0*/  @!P0 FMUL.FTZ R47, R3, R26 ;  /* 0x0000001a032f8220 */ /* 0x000fe20000410000 */
[----:B------:R-:W-:Y:S01]  /*3dd0*/  @!P0 SHF.L.U32 R31, R11, 0x10, RZ ;  /* 0x000000100b1f8819 */ /* 0x000fe200000006ff */
[----:B------:R-:W-:Y:S02]  /*3de0*/  @!P0 FMUL.FTZ R3, R3, R5 ;  /* 0x0000000503038220 */ /* 0x000fe40000410000 */
[C---:B------:R-:W-:Y:S02]  /*3df0*/  @!P0 FMUL.FTZ R50, R4.reuse, R30 ;  /* 0x0000001e04328220 */ /* 0x040fe40000410000 */
[----:B------:R-:W-:Y:S02]  /*3e00*/  @!P0 FMUL.FTZ R4, R4, R14 ;  /* 0x0000000e04048220 */ /* 0x000fe40000410000 */
[----:B------:R-:W-:Y:S02]  /*3e10*/  @!P0 FFMA.FTZ R2, R27, R28, R2 ;  /* 0x0000001c1b028223 */ /* 0x000fe40000010002 */
[----:B------:R-:W-:Y:S02]  /*3e20*/  @!P0 FFMA.FTZ R3, R26, R29, R3 ;  /* 0x0000001d1a038223 */ /* 0x000fe40000010003 */
[----:B------:R-:W-:Y:S01]  /*3e30*/  @!P0 FFMA.FTZ R47, R29, R5, -R47 ;  /* 0x000000051d2f8223 */ /* 0x000fe2000001082f */
[----:B------:R-:W-:Y:S01]  /*3e40*/  @!P0 F2FP.BF16.PACK_AB R5, R0, R52 ;  /* 0x000000340005823e */ /* 0x000fe200000010ff */
        /* <DEDUP_REMOVED lines=10> */
.L_x_607:
[----:B------:R-:W-:Y:S05]  /*3ef0*/  BSYNC B0 ;  /* 0x0000000000007941 */ /* 0x000fea0003800000 */
.L_x_606:
        /* <DEDUP_REMOVED lines=8> */
[----:B------:R-:W-:Y:S02]  /*3f80*/  @!P0 SHF.R.U64 R0, R6, 0x10, R7 ;  /* 0x0000001006008819 */ /* 0x000fe40000001207 */
[----:B------:R-:W-:Y:S02]  /*3f90*/  @!P0 SHF.R.U32.HI R5, RZ, 0x10, R33 ;  /* 0x00000010ff058819 */ /* 0x000fe40000011621 */
[----:B------:R-:W-:Y:S02]  /*3fa0*/  @!P0 SHF.R.U32.HI R2, RZ, 0x10, R7 ;  /* 0x00000010ff028819 */ /* 0x000fe40000011607 */
[C---:B------:R-:W-:Y:S02]  /*3fb0*/  @!P0 PRMT R4, R42.reuse, 0x5410, R3 ;  /* 0x000054102a048816 */ /* 0x040fe40000000003 */
[C---:B------:R-:W-:Y:S02]  /*3fc0*/  @!P0 PRMT R0, R15.reuse, 0x5432, R0 ;  /* 0x000054320f008816 */ /* 0x040fe40000000000 */
[----:B------:R-:W-:Y:S01]  /*3fd0*/  @!P0 PRMT R27, R42, 0x5432, R5 ;  /* 0x000054322a1b8816 */ /* 0x000fe20000000005 */
[----:B------:R-:W-:Y:S01]  /*3fe0*/  @!P0 IMAD.U32 R7, R4, 0x10000, RZ ;  /* 0x0001000004078824 */ /* 0x000fe200078e00ff */
[----:B------:R-:W-:Y:S01]  /*3ff0*/  @!P0 PRMT R5, R15, 0x5410, R2 ;  /* 0x000054100f058816 */ /* 0x000fe20000000002 */
[----:B------:R-:W-:Y:S01]  /*4000*/  @!P0 IMAD.U32 R6, R0, 0x10000, RZ ;  /* 0x0001000000068824 */ /* 0x000fe200078e00ff */
[----:B------:R-:W-:Y:S02]  /*4010*/  @!P0 LOP3.LUT R15, R4, 0xffff0000, RZ, 0xc0, !PT ;  /* 0xffff0000040f8812 */ /* 0x000fe400078ec0ff */
[----:B------:R-:W-:Y:S01]  /*4020*/  @!P0 LOP3.LUT R4, R0, 0xffff0000, RZ, 0xc0, !PT ;  /* 0xffff000000048812 */ /* 0x000fe200078ec0ff */
[C---:B-1----:R-:W-:Y:S01]  /*4030*/  @!P0 IMAD.U32 R26, R9.reuse, 0x10000, RZ ;  /* 0x00010000091a8824 */ /* 0x042fe200078e00ff */
[C---:B------:R-:W-:Y:S02]  /*4040*/  @!P0 LOP3.LUT R2, R8.reuse, 0xffff0000, RZ, 0xc0, !PT ;  /* 0xffff000008028812 */ /* 0x040fe400078ec0ff */
[----:B------:R-:W-:Y:S02]  /*4050*/  @!P0 LOP3.LUT R3, R9, 0xffff0000, RZ, 0xc0, !PT ;  /* 0xffff000009038812 */ /* 0x000fe400078ec0ff */
[----:B------:R-:W-:Y:S01]  /*4060*/  @!P0 SHF.L.U32 R14, R8, 0x10, RZ ;  /* 0x00000010080e8819 */ /* 0x000fe200000006ff */
[C---:B------:R-:W-:Y:S02]  /*4070*/  @!P0 FMUL.FTZ R28, R2.reuse, R7 ;  /* 0x00000007021c8220 */ /* 0x040fe40000410000 */
[----:B------:R-:W-:Y:S02]  /*4080*/  @!P0 FMUL.FTZ R0, R2, R6 ;  /* 0x0000000602008220 */ /* 0x000fe40000410000 */
[C---:B------:R-:W-:Y:S02]  /*4090*/  @!P0 FMUL.FTZ R29, R3.reuse, R15 ;  /* 0x0000000f031d8220 */ /* 0x040fe40000410000 */
[----:B------:R-:W-:Y:S01]  /*40a0*/  @!P0 FMUL.FTZ R2, R3, R4 ;  /* 0x0000000403028220 */ /* 0x000fe20000410000 */
[----:B------:R-:W-:Y:S01]  /*40b0*/  @!P0 LOP3.LUT R3, R10, 0xffff0000, RZ, 0xc0, !PT ;  /* 0xffff00000a038812 */ /* 0x000fe200078ec0ff */
[----:B------:R-:W-:Y:S01]  /*40c0*/  @!P0 FFMA.FTZ R32, R14, R6, -R28 ;  /* 0x000000060e208223 */ /* 0x000fe2000001081c */
[----:B------:R-:W-:Y:S01]  /*40d0*/  @!P0 SHF.L.U32 R28, R11, 0x10, RZ ;  /* 0x000000100b1c8819 */ /* 0x000fe200000006ff */
[----:B------:R-:W-:Y:S01]  /*40e0*/  @!P0 FFMA.FTZ R0, R7, R14, R0 ;  /* 0x0000000e07008223 */ /* 0x000fe20000010000 */
[----:B------:R-:W-:Y:S01]  /*40f0*/  @!P0 SHF.L.U32 R14, R10, 0x10, RZ ;  /* 0x000000100a0e8819 */ /* 0x000fe200000006ff */
[C---:B------:R-:W-:Y:S01]  /*4100*/  @!P0 IMAD.U32 R7, R27.reuse, 0x10000, RZ ;  /* 0x000100001b078824 */ /* 0x040fe200078e00ff */
[----:B------:R-:W-:Y:S01]  /*4110*/  @!P0 LOP3.LUT R27, R27, 0xffff0000, RZ, 0xc0, !PT ;  /* 0xffff00001b1b8812 */ /* 0x000fe200078ec0ff */
[C---:B------:R-:W-:Y:S01]  /*4120*/  @!P0 IMAD.U32 R6, R5.reuse, 0x10000, RZ ;  /* 0x0001000005068824 */ /* 0x040fe200078e00ff */
[----:B------:R-:W-:Y:S01]  /*4130*/  @!P0 LOP3.LUT R5, R5, 0xffff0000, RZ, 0xc0, !PT ;  /* 0xffff000005058812 */ /* 0x000fe200078ec0ff */
[----:B------:R-:W-:Y:S01]  /*4140*/  @!P0 FFMA.FTZ R31, R26, R4, -R29 ;  /* 0x000000041a1f8223 */ /* 0x000fe2000001081d */
[----:B------:R-:W-:Y:S01]  /*4150*/  @!P0 LOP3.LUT R4, R11, 0xffff0000, RZ, 0xc0, !PT ;  /* 0xffff00000b048812 */ /* 0x000fe200078ec0ff */
[C---:B------:R-:W-:Y:S02]  /*4160*/  @!P0 FMUL.FTZ R29, R3.reuse, R7 ;  /* 0x00000007031d8220 */ /* 0x040fe40000410000 */
        /* <DEDUP_REMOVED lines=10> */
[----:B------:R-:W-:Y:S02]  /*4210*/  @!P0 F2FP.BF16.PACK_AB R3, R3, R29 ;  /* 0x0000001d0303823e */ /* 0x000fe400000010ff */
[----:B------:R-:W-:Y:S01]  /*4220*/  @!P0 MOV R9, R2 ;  /* 0x0000000200098202 */ /* 0x000fe20000000f00 */
[----:B------:R-:W-:Y:S01]  /*4230*/  @!P0 IMAD.MOV.U32 R8, RZ, RZ, R5 ;  /* 0x000000ffff088224 */ /* 0x000fe200078e0005 */
[----:B------:R-:W-:Y:S01]  /*4240*/  @!P0 F2FP.BF16.PACK_AB R0, R4, R30 ;  /* 0x0000001e0400823e */ /* 0x000fe200000010ff */
[----:B------:R-:W-:Y:S03]  /*4250*/  @!P0 IMAD.MOV.U32 R10, RZ, RZ, R3 ;  /* 0x000000ffff0a8224 */ /* 0x000fe600078e0003 */
[----:B------:R-:W-:Y:S05]  /*4260*/  @!P0 MOV R11, R0 ;  /* 0x00000000000b8202 */ /* 0x000fea0000000f00 */
[----:B------:R1:W-:Y:S02]  /*4270*/  STG.E.128 [R48.64+0x40], R8 ;  /* 0x0000400830007986 */ /* 0x0003e4000c101d06 */
.L_x_609:
[----:B------:R-:W-:Y:S05]  /*4280*/  BSYNC B0 ;  /* 0x0000000000007941 */ /* 0x000fea0003800000 */
.L_x_608:
        /* <DEDUP_REMOVED lines=12> */
[----:B------:R-:W-:Y:S02]  /*4350*/  @!P0 PRMT R0, R22, 0x5432, R0 ;  /* 0x0000543216008816 */ /* 0x000fe40000000000 */
        /* <DEDUP_REMOVED lines=28> */
[-C--:B------:R-:W-:Y:S02]  /*4520*/  @!P0 FMUL.FTZ R4, R4, R5.reuse ;  /* 0x0000000504048220 */ /* 0x080fe40000410000 */
        /* <DEDUP_REMOVED lines=14> */
.L_x_611:
[----:B------:R-:W-:Y:S05]  /*4610*/  BSYNC B0 ;  /* 0x0000000000007941 */ /* 0x000fea0003800000 */
.L_x_610:
        /* <DEDUP_REMOVED lines=57> */
.L_x_613:
[----:B------:R-:W-:Y:S05]  /*49b0*/  BSYNC B0 ;  /* 0x0000000000007941 */ /* 0x000fea0003800000 */
.L_x_612:
        /* <DEDUP_REMOVED lines=57> */
.L_x_615:
[----:B------:R-:W-:Y:S05]  /*4d50*/  BSYNC B0 ;  /* 0x0000000000007941 */ /* 0x000fea0003800000 */
.L_x_614:
        /* <DEDUP_REMOVED lines=55> */
[----:B------:R1:W-:Y:S01]  /*50d0*/  STG.E.128 [R48.64+0x140], R8 ;  /* 0x0001400830007986 */ /* 0x0003e2000c101d06 */
[----:B------:R-:W-:-:S05]  /*50e0*/  BRA `(.L_x_605) ;  /* 0x00001cc000007947 */ /* 0x000fca0003800000 */
.L_x_602:
        /* <DEDUP_REMOVED lines=47> */
.L_x_617:
[----:B------:R-:W-:Y:S05]  /*53e0*/  BSYNC B0 ;  /* 0x0000000000007941 */ /* 0x000fea0003800000 */
.L_x_616:
[----:B------:R-:W-:Y:S04]  /*53f0*/  IADD3 R65, P0, R158, R10, RZ ;  /* 0x0000000a9e417210 */ /* 0x000fe80007f1e0ff */
[----:B------:R-:W-:Y:S01]  /*5400*/  IADD3.X R64, R12, R120, RZ, P0, !PT ;  /* 0x000000780c407210 */ /* 0x000fe200007fe4ff */
        /* <DEDUP_REMOVED lines=30> */
[-C--:B------:R-:W-:Y:S01]  /*55f0*/  IADD3 R0, P1, P0, R72, R65.reuse, R99 ;  /* 0x0000004148007210 */ /* 0x080fe2000783e063 */
[----:B------:R-:W-:Y:S02]  /*5600*/  IMAD.MOV.U32 R9, RZ, RZ, R4 ;  /* 0x000000ffff097224 */ /* 0x000fe400078e0004 */
[----:B------:R-:W-:Y:S01]  /*5610*/  IMAD.MOV.U32 R36, RZ, RZ, R29 ;  /* 0x000000ffff247224 */ /* 0x000fe200078e001d */
[-C--:B------:R-:W-:Y:S01]  /*5620*/  IADD3.X R3, R74, R64.reuse, R111, P1, P0 ;  /* 0x000000404a037210 */ /* 0x080fe20000fe046f */
[----:B------:R-:W-:Y:S02]  /*5630*/  IMAD.MOV.U32 R32, RZ, RZ, R31 ;  /* 0x000000ffff207224 */ /* 0x000fe400078e001f */
[----:B------:R-:W1:Y:S01]  /*5640*/  LDS.128 R44, [R113+0x6100] ;  /* 0x00610000712c7984 */ /* 0x000e620000000c00 */
[----:B------:R-:W-:Y:S03]  /*5650*/  IMAD.MOV.U32 R34, RZ, RZ, R28 ;  /* 0x000000ffff227224 */ /* 0x000fe600078e001c */
[----:B------:R-:W-:Y:S04]  /*5660*/  @!P2 IADD3 R2, P1, P0, R72, R65, R80 ;  /* 0x000000414802a210 */ /* 0x000fe8000783e050 */
[----:B------:R-:W-:Y:S02]  /*5670*/  @!P2 IADD3.X R8, R74, R64, R108, P1, P0 ;  /* 0x000000404a08a210 */ /* 0x000fe40000fe046c */
[C---:B------:R-:W-:Y:S04]  /*5680*/  LEA R62, P0, R0.reuse, c[0x0][0x1c8], 0x1 ;  /* 0x00007200003e7a11 */ /* 0x040fe800078008ff */
[----:B------:R-:W-:Y:S01]  /*5690*/  LEA.HI.X R63, R0, c[0x0][0x1cc], R3, 0x1, P0 ;  /* 0x00007300003f7a11 */ /* 0x000fe200000f0c03 */
[----:B------:R-:W-:Y:S01]  /*56a0*/  IMAD.MOV.U32 R3, RZ, RZ, R6 ;  /* 0x000000ffff037224 */ /* 0x000fe200078e0006 */
[C---:B------:R-:W-:Y:S04]  /*56b0*/  @!P2 LEA R60, P0, R2.reuse, c[0x0][0x1c8], 0x1 ;  /* 0x00007200023caa11 */ /* 0x040fe800078008ff */
[----:B------:R-:W-:Y:S01]  /*56c0*/  @!P2 LEA.HI.X R61, R2, c[0x0][0x1cc], R8, 0x1, P0 ;  /* 0x00007300023daa11 */ /* 0x000fe200000f0c08 */
[----:B------:R-:W-:Y:S01]  /*56d0*/  IMAD.MOV.U32 R8, RZ, RZ, R5 ;  /* 0x000000ffff087224 */ /* 0x000fe200078e0005 */
[----:B------:R-:W-:Y:S01]  /*56e0*/  ISETP.GE.AND P0, PT, R128, c[0x0][0x27c], PT ;  /* 0x00009f0080007a0c */ /* 0x000fe20003f06270 */
[--C-:B------:R-:W-:Y:S11]  /*56f0*/  IMAD.MOV.U32 R2, RZ, RZ, R7.reuse ;  /* 0x000000ffff027224 */ /* 0x100ff600078e0007 */
[----:B------:R-:W-:Y:S01]  /*5700*/  @!UPT UIADD3 URZ, URZ, URZ, URZ ;  /* 0x0000003f3f3ff290 */ /* 0x000fe2000fffe03f */
[----:B------:R-:W-:Y:S02]  /*5710*/  @!P0 SHF.R.U32.HI R0, RZ, 0x10, R7 ;  /* 0x00000010ff008819 */ /* 0x000fe40000011607 */
[----:B------:R-:W-:Y:S02]  /*5720*/  @!P0 SHF.R.U64 R35, R28, 0x10, R29 ;  /* 0x000000101c238819 */ /* 0x000fe4000000121d */
[----:B------:R-:W-:Y:S02]  /*5730*/  MOV R28, R30 ;  /* 0x0000001e001c7202 */ /* 0x000fe40000000f00 */
[C---:B-1----:R-:W-:Y:S02]  /*5740*/  @!P0 SHF.L.U32 R38, R47.reuse, 0x10, RZ ;  /* 0x000000102f268819 */ /* 0x042fe400000006ff */
[----:B------:R-:W-:Y:S02]  /*5750*/  @!P0 LOP3.LUT R40, R47, 0xffff0000, RZ, 0xc0, !PT ;  /* 0xffff00002f288812 */ /* 0x000fe400078ec0ff */
[----:B------:R-:W-:Y:S02]  /*5760*/  @!P0 PRMT R34, R34, 0x5410, R35 ;  /* 0x0000541022228816 */ /* 0x000fe40000000023 */
[----:B------:R-:W-:Y:S02]  /*5770*/  @!P0 SHF.R.U64 R10, R4, 0x10, R5 ;  /* 0x00000010040a8819 */ /* 0x000fe40000001205 */
[----:B------:R-:W-:Y:S02]  /*5780*/  @!P0 SHF.R.U32.HI R33, RZ, 0x10, R29 ;  /* 0x00000010ff218819 */ /* 0x000fe4000001161d */
[--C-:B------:R-:W-:Y:S01]  /*5790*/  @!P0 SHF.R.U64 R29, R30, 0x10, R31.reuse ;  /* 0x000000101e1d8819 */ /* 0x100fe2000000121f */
[C---:B------:R-:W-:Y:S01]  /*57a0*/  @!P0 IMAD.U32 R30, R45.reuse, 0x10000, RZ ;  /* 0x000100002d1e8824 */ /* 0x040fe200078e00ff */
[----:B------:R-:W-:Y:S02]  /*57b0*/  @!P0 SHF.R.U32.HI R27, RZ, 0x10, R31 ;  /* 0x00000010ff1b8819 */ /* 0x000fe4000001161f */
[----:B------:R-:W-:Y:S02]  /*57c0*/  @!P0 PRMT R31, R36, 0x5410, R33 ;  /* 0x00005410241f8816 */ /* 0x000fe40000000021 */
[----:B------:R-:W-:Y:S02]  /*57d0*/  @!P0 LOP3.LUT R36, R46, 0xffff0000, RZ, 0xc0, !PT ;  /* 0xffff00002e248812 */ /* 0x000fe400078ec0ff */
[----:B------:R-:W-:Y:S02]  /*57e0*/  @!P0 PRMT R39, R32, 0x5410, R27 ;  /* 0x0000541020278816 */ /* 0x000fe4000000001b */
[----:B------:R-:W-:Y:S02]  /*57f0*/  @!P0 LOP3.LUT R32, R45, 0xffff0000, RZ, 0xc0, !PT ;  /* 0xffff00002d208812 */ /* 0x000fe400078ec0ff */
[----:B------:R-:W-:Y:S01]  /*5800*/  @!P0 PRMT R35, R28, 0x5410, R29 ;  /* 0x000054101c238816 */ /* 0x000fe2000000001d */
[C---:B------:R-:W-:Y:S01]  /*5810*/  @!P0 IMAD.U32 R29, R31.reuse, 0x10000, RZ ;  /* 0x000100001f1d8824 */ /* 0x040fe200078e00ff */
[----:B------:R-:W-:Y:S02]  /*5820*/  @!P0 LOP3.LUT R31, R31, 0xffff0000, RZ, 0xc0, !PT ;  /* 0xffff00001f1f8812 */ /* 0x000fe400078ec0ff */
[----:B------:R-:W-:Y:S02]  /*5830*/  @!P0 SHF.R.U32.HI R4, RZ, 0x10, R5 ;  /* 0x00000010ff048819 */ /* 0x000fe40000011605 */
[----:B------:R-:W-:Y:S02]  /*5840*/  @!P0 SHF.R.U64 R5, R6, 0x10, R7 ;  /* 0x0000001006058819 */ /* 0x000fe40000001207 */
[----:B------:R-:W-:Y:S02]  /*5850*/  @!P0 PRMT R7, R9, 0x5410, R10 ;  /* 0x0000541009078816 */ /* 0x000fe4000000000a */
[----:B------:R-:W-:Y:S02]  /*5860*/  @!P0 SHF.L.U32 R9, R44, 0x10, RZ ;  /* 0x000000102c098819 */ /* 0x000fe400000006ff */
[----:B------:R-:W-:Y:S01]  /*5870*/  @!P0 PRMT R10, R2, 0x5410, R0 ;  /* 0x00005410020a8816 */ /* 0x000fe20000000000 */
[----:B------:R-:W-:Y:S01]  /*5880*/  @!P0 IMAD.U32 R0, R12, 0x10000, RZ ;  /* 0x000100000c008824 */ /* 0x000fe200078e00ff */
[----:B------:R-:W-:Y:S01]  /*5890*/  @!P0 PRMT R6, R8, 0x5410, R4 ;  /* 0x0000541008068816 */ /* 0x000fe20000000004 */
[----:B------:R-:W-:Y:S01]  /*58a0*/  @!P0 IMAD.U32 R2, R7, 0x10000, RZ ;  /* 0x0001000007028824 */ /* 0x000fe200078e00ff */
[----:B------:R-:W-:Y:S01]  /*58b0*/  @!P0 PRMT R8, R3, 0x5410, R5 ;  /* 0x0000541003088816 */ /* 0x000fe20000000005 */
[----:B------:R-:W-:Y:S01]  /*58c0*/  @!P0 IMAD.U32 R5, R34, 0x10000, RZ ;  /* 0x0001000022058824 */ /* 0x000fe200078e00ff */
[----:B------:R-:W-:Y:S01]  /*58d0*/  @!P0 SHF.L.U32 R3, R13, 0x10, RZ ;  /* 0x000000100d038819 */ /* 0x000fe200000006ff */
[C---:B------:R-:W-:Y:S01]  /*58e0*/  @!P0 IMAD.U32 R4, R6.reuse, 0x10000, RZ ;  /* 0x0001000006048824 */ /* 0x040fe200078e00ff */
[----:B------:R-:W-:Y:S01]  /*58f0*/  @!P0 LOP3.LUT R6, R6, 0xffff0000, RZ, 0xc0, !PT ;  /* 0xffff000006068812 */ /* 0x000fe200078ec0ff */
[C---:B------:R-:W-:Y:S01]  /*5900*/  @!P0 FMUL.FTZ R27, R0.reuse, R5 ;  /* 0x00000005001b8220 */ /* 0x040fe20000410000 */
[----:B------:R-:W-:Y:S01]  /*5910*/  @!P0 LOP3.LUT R7, R7, 0xffff0000, RZ, 0xc0, !PT ;  /* 0xffff000007078812 */ /* 0x000fe200078ec0ff */
[-C--:B------:R-:W-:Y:S02]  /*5920*/  @!P0 FMUL.FTZ R0, R0, R2.reuse ;  /* 0x0000000200008220 */ /* 0x080fe40000410000 */
[----:B------:R-:W-:Y:S02]  /*5930*/  @!P0 FMUL.FTZ R28, R3, R29 ;  /* 0x0000001d031c8220 */ /* 0x000fe40000410000 */
[----:B------:R-:W-:Y:S01]  /*5940*/  @!P0 FFMA.FTZ R71, R9, R2, -R27 ;  /* 0x0000000209478223 */ /* 0x000fe2000001081b */
[----:B------:R-:W-:Y:S01]  /*5950*/  @!P0 LOP3.LUT R2, R13, 0xffff0000, RZ, 0xc0, !PT ;  /* 0xffff00000d028812 */ /* 0x000fe200078ec0ff */
[----:B------:R-:W-:Y:S01]  /*5960*/  @!P0 FFMA.FTZ R0, R5, R9, R0 ;  /* 0x0000000905008223 */ /* 0x000fe20000010000 */
[----:B------:R-:W-:Y:S01]  /*5970*/  @!P0 LOP3.LUT R5, R12, 0xffff0000, RZ, 0xc0, !PT ;  /* 0xffff00000c058812 */ /* 0x000fe200078ec0ff */
[-C--:B------:R-:W-:Y:S01]  /*5980*/  @!P0 FFMA.FTZ R70, R30, R4.reuse, -R28 ;  /* 0x000000041e468223 */ /* 0x080fe2000001081c */
[----:B------:R-:W-:Y:S01]  /*5990*/  @!P0 LOP3.LUT R28, R44, 0xffff0000, RZ, 0xc0, !PT ;  /* 0xffff00002c1c8812 */ /* 0x000fe200078ec0ff */
[----:B------:R-:W-:Y:S01]  /*59a0*/  @!P0 FMUL.FTZ R9, R2, R31 ;  /* 0x0000001f02098220 */ /* 0x000fe20000410000 */
[----:B------:R-:W-:Y:S01]  /*59b0*/  @!P0 LOP3.LUT R27, R34, 0xffff0000, RZ, 0xc0, !PT ;  /* 0xffff0000221b8812 */ /* 0x000fe200078ec0ff */
[----:B------:R-:W-:Y:S01]  /*59c0*/  @!P0 FMUL.FTZ R3, R3, R4 ;  /* 0x0000000403038220 */ /* 0x000fe20000410000 */
[----:B------:R-:W-:Y:S01]  /*59d0*/  @!P0 SHF.L.U32 R34, R46, 0x10, RZ ;  /* 0x000000102e228819 */ /* 0x000fe200000006ff */
[-C--:B------:R-:W-:Y:S02]  /*59e0*/  @!P0 FMUL.FTZ R4, R2, R6.reuse ;  /* 0x0000000602048220 */ /* 0x080fe40000410000 */
[----:B------:R-:W-:Y:S02]  /*59f0*/  @!P0 FMUL.FTZ R33, R5, R27 ;  /* 0x0000001b05218220 */ /* 0x000fe40000410000 */
[----:B------:R-:W-:Y:S01]  /*5a00*/  @!P0 FFMA.FTZ R69, R32, R6, -R9 ;  /* 0x0000000620458223 */ /* 0x000fe20000010809 */
[----:B------:R-:W-:Y:S01]  /*5a10*/  @!P0 LOP3.LUT R6, R14, 0xffff0000, RZ, 0xc0, !PT ;  /* 0xffff00000e068812 */ /* 0x000fe200078ec0ff */
[-C--:B------:R-:W-:Y:S02]  /*5a20*/  @!P0 FFMA.FTZ R68, R28, R7.reuse, -R33 ;  /* 0x000000071c448223 */ /* 0x080fe40000010821 */
[C---:B------:R-:W-:Y:S01]  /*5a30*/  @!P0 IMAD.U32 R33, R35.reuse, 0x10000, RZ ;  /* 0x0001000023218824 */ /* 0x040fe200078e00ff */
[----:B------:R-:W-:Y:S01]  /*5a40*/  @!P0 LOP3.LUT R35, R35, 0xffff0000, RZ, 0xc0, !PT ;  /* 0xffff000023238812 */ /* 0x000fe200078ec0ff */
[----:B------:R-:W-:Y:S02]  /*5a50*/  @!P0 FMUL.FTZ R2, R5, R7 ;  /* 0x0000000705028220 */ /* 0x000fe40000410000 */
[----:B------:R-:W-:Y:S02]  /*5a60*/  @!P0 IMAD.U32 R5, R14, 0x10000, RZ ;  /* 0x000100000e058824 */ /* 0x000fe400078e00ff */
[C---:B------:R-:W-:Y:S01]  /*5a70*/  @!P0 IMAD.U32 R7, R8.reuse, 0x10000, RZ ;  /* 0x0001000008078824 */ /* 0x040fe200078e00ff */
[----:B------:R-:W-:Y:S01]  /*5a80*/  @!P0 LOP3.LUT R8, R8, 0xffff0000, RZ, 0xc0, !PT ;  /* 0xffff000008088812 */ /* 0x000fe200078ec0ff */
[C---:B------:R-:W-:Y:S02]  /*5a90*/  @!P0 FMUL.FTZ R37, R6.reuse, R35 ;  /* 0x0000002306258220 */ /* 0x040fe40000410000 */
[----:B------:R-:W-:Y:S02]  /*5aa0*/  @!P0 FMUL.FTZ R9, R5, R33 ;  /* 0x0000002105098220 */ /* 0x000fe40000410000 */
[-C--:B------:R-:W-:Y:S02]  /*5ab0*/  @!P0 FMUL.FTZ R6, R6, R8.reuse ;  /* 0x0000000806068220 */ /* 0x080fe40000410000 */
[----:B------:R-:W-:Y:S01]  /*5ac0*/  @!P0 FFMA.FTZ R66, R36, R8, -R37 ;  /* 0x0000000824428223 */ /* 0x000fe20000010825 */
[----:B------:R-:W-:Y:S01]  /*5ad0*/  @!P0 LOP3.LUT R8, R15, 0xffff0000, RZ, 0xc0, !PT ;  /* 0xffff00000f088812 */ /* 0x000fe200078ec0ff */
[C---:B------:R-:W-:Y:S01]  /*5ae0*/  @!P0 IMAD.U32 R37, R39.reuse, 0x10000, RZ ;  /* 0x0001000027258824 */ /* 0x040fe200078e00ff */
[----:B------:R-:W-:Y:S01]  /*5af0*/  @!P0 LOP3.LUT R39, R39, 0xffff0000, RZ, 0xc0, !PT ;  /* 0xffff000027278812 */ /* 0x000fe200078ec0ff */
[-C--:B------:R-:W-:Y:S02]  /*5b00*/  @!P0 FMUL.FTZ R5, R5, R7.reuse ;  /* 0x0000000705058220 */ /* 0x080fe40000410000 */
[----:B------:R-:W-:Y:S02]  /*5b10*/  @!P0 FFMA.FTZ R67, R34, R7, -R9 ;  /* 0x0000000722438223 */ /* 0x000fe40000010809 */
[----:B------:R-:W-:Y:S02]  /*5b20*/  @!P0 IMAD.U32 R7, R15, 0x10000, RZ ;  /* 0x000100000f078824 */ /* 0x000fe400078e00ff */
[C---:B------:R-:W-:Y:S01]  /*5b30*/  @!P0 IMAD.U32 R9, R10.reuse, 0x10000, RZ ;  /* 0x000100000a098824 */ /* 0x040fe200078e00ff */
[----:B------:R-:W-:Y:S01]  /*5b40*/  @!P0 LOP3.LUT R10, R10, 0xffff0000, RZ, 0xc0, !PT ;  /* 0xffff00000a0a8812 */ /* 0x000fe200078ec0ff */
[----:B------:R-:W-:Y:S01]  /*5b50*/  @!P0 FFMA.FTZ R2, R27, R28, R2 ;  /* 0x0000001c1b028223 */ /* 0x000fe20000010002 */
[----:B------:R-:W-:Y:S01]  /*5b60*/  @!P0 F2FP.BF16.PACK_AB R27, R66, R67 ;  /* 0x00000043421b823e */ /* 0x000fe200000010ff */
[----:B------:R-:W-:Y:S01]  /*5b70*/  @!P0 FMUL.FTZ R57, R7, R37 ;  /* 0x0000002507398220 */ /* 0x000fe20000410000 */
[----:B------:R-:W-:Y:S01]  /*5b80*/  @!P0 F2FP.BF16.PACK_AB R28, R68, R71 ;  /* 0x00000047441c823e */ /* 0x000fe200000010ff */
[----:B------:R-:W-:Y:S02]  /*5b90*/  @!P0 FMUL.FTZ R59, R8, R39 ;  /* 0x00000027083b8220 */ /* 0x000fe40000410000 */
[----:B------:R-:W-:Y:S01]  /*5ba0*/  @!P0 FFMA.FTZ R3, R29, R30, R3 ;  /* 0x0000001e1d038223 */ /* 0x000fe20000010003 */
[----:B------:R-:W-:Y:S01]  /*5bb0*/  @!P0 MOV R44, R28 ;  /* 0x0000001c002c8202 */ /* 0x000fe20000000f00 */
[----:B------:R-:W-:Y:S02]  /*5bc0*/  @!P0 FFMA.FTZ R4, R31, R32, R4 ;  /* 0x000000201f048223 */ /* 0x000fe40000010004 */
[-C--:B------:R-:W-:Y:S02]  /*5bd0*/  @!P0 FMUL.FTZ R7, R7, R9.reuse ;  /* 0x0000000907078220 */ /* 0x080fe40000410000 */
[----:B------:R-:W-:Y:S01]  /*5be0*/  @!P0 FFMA.FTZ R9, R38, R9, -R57 ;  /* 0x0000000926098223 */ /* 0x000fe20000010839 */
[----:B------:R-:W-:Y:S01]  /*5bf0*/  @!P0 F2FP.BF16.PACK_AB R57, R69, R70 ;  /* 0x000000464539823e */ /* 0x000fe200000010ff */
[----:B------:R-:W-:Y:S01]  /*5c00*/  @!P0 FFMA.FTZ R59, R40, R10, -R59 ;  /* 0x0000000a283b8223 */ /* 0x000fe2000001083b */
[----:B------:R-:W-:Y:S01]  /*5c10*/  @!P0 F2FP.BF16.PACK_AB R3, R4, R3 ;  /* 0x000000030403823e */ /* 0x000fe200000010ff */
[----:B------:R-:W-:Y:S02]  /*5c20*/  @!P0 FFMA.FTZ R5, R33, R34, R5 ;  /* 0x0000002221058223 */ /* 0x000fe40000010005 */
[----:B------:R-:W-:Y:S01]  /*5c30*/  @!P0 FMUL.FTZ R8, R8, R10 ;  /* 0x0000000a08088220 */ /* 0x000fe20000410000 */
[----:B------:R-:W-:Y:S01]  /*5c40*/  @!P0 F2FP.BF16.PACK_AB R10, R59, R9 ;  /* 0x000000093b0a823e */ /* 0x000fe200000010ff */
[----:B------:R-:W-:Y:S01]  /*5c50*/  @!P0 FFMA.FTZ R6, R35, R36, R6 ;  /* 0x0000002423068223 */ /* 0x000fe20000010006 */
[----:B------:R-:W-:Y:S01]  /*5c60*/  @!P0 F2FP.BF16.PACK_AB R9, R2, R0 ;  /* 0x000000000209823e */ /* 0x000fe200000010ff */
        /* <DEDUP_REMOVED lines=13> */
.L_x_619:
[----:B------:R-:W-:Y:S05]  /*5d40*/  BSYNC B0 ;  /* 0x0000000000007941 */ /* 0x000fea0003800000 */
.L_x_618:
[----:B------:R-:W-:Y:S01]  /*5d50*/  ISETP.GE.AND P0, PT, R131, c[0x0][0x1d4], PT ;  /* 0x0000750083007a0c */ /* 0x000fe20003f06270 */
[----:B------:R-:W-:Y:S01]  /*5d60*/  @!UPT UIADD3 URZ, URZ, URZ, URZ ;  /* 0x0000003f3f3ff290 */ /* 0x000fe2000fffe03f */
[----:B------:R-:W-:Y:S11]  /*5d70*/  BSSY B0, `(.L_x_620) ;  /* 0x0000071000007945 */ /* 0x000ff60003800000 */
[----:B------:R-:W-:-:S05]  /*5d80*/  @P0 BRA `(.L_x_621) ;  /* 0x000006f000000947 */ /* 0x000fca0003800000 */
[----:B------:R-:W-:Y:S01]  /*5d90*/  ISETP.GE.AND P2, PT, R77, c[0x0][0x1d4], PT ;  /* 0x000075004d007a0c */ /* 0x000fe20003f46270 */
[----:B-1----:R-:W-:Y:S01]  /*5da0*/  LDS.128 R12, [R102+0x6100] ;  /* 0x00610000660c7984 */ /* 0x002fe20000000c00 */
[-C--:B------:R-:W-:Y:S04]  /*5db0*/  IADD3 R0, P1, P0, R72, R65.reuse, R98 ;  /* 0x0000004148007210 */ /* 0x080fe8000783e062 */
[-C--:B------:R-:W-:Y:S03]  /*5dc0*/  IADD3.X R3, R74, R64.reuse, R110, P1, P0 ;  /* 0x000000404a037210 */ /* 0x080fe60000fe046e */
        /* <DEDUP_REMOVED lines=9> */
[----:B------:R-:W-:Y:S02]  /*5e60*/  @!P0 SHF.R.U32.HI R3, RZ, 0x10, R17 ;  /* 0x00000010ff038819 */ /* 0x000fe40000011611 */
[----:B------:R-:W-:Y:S02]  /*5e70*/  @!P0 SHF.R.U64 R2, R18, 0x10, R19 ;  /* 0x0000001012028819 */ /* 0x000fe40000001213 */
[----:B------:R-:W-:Y:S01]  /*5e80*/  @!P0 SHF.R.U64 R5, R48, 0x10, R49 ;  /* 0x0000001030058819 */ /* 0x000fe20000001231 */
[----:B-1----:R-:W-:Y:S01]  /*5e90*/  @!P0 IMAD.U32 R10, R36, 0x10000, RZ ;  /* 0x00010000240a8824 */ /* 0x002fe200078e00ff */
[C---:B------:R-:W-:Y:S01]  /*5ea0*/  @!P0 LOP3.LUT R34, R39.reuse, 0xffff0000, RZ, 0xc0, !PT ;  /* 0xffff000027228812 */ /* 0x040fe200078ec0ff */
[----:B------:R-:W-:Y:S01]  /*5eb0*/  @!P0 IMAD.U32 R32, R39, 0x10000, RZ ;  /* 0x0001000027208824 */ /* 0x000fe200078e00ff */
[C---:B------:R-:W-:Y:S01]  /*5ec0*/  @!P0 LOP3.LUT R30, R38.reuse, 0xffff0000, RZ, 0xc0, !PT ;  /* 0xffff0000261e8812 */ /* 0x040fe200078ec0ff */
[----:B------:R-:W-:Y:S01]  /*5ed0*/  @!P0 IMAD.U32 R28, R38, 0x10000, RZ ;  /* 0x00010000261c8824 */ /* 0x000fe200078e00ff */
[----:B------:R-:W-:Y:S01]  /*5ee0*/  @!P0 PRMT R9, R24, 0x5432, R2 ;  /* 0x0000543218098816 */ /* 0x000fe20000000002 */
[----:B------:R-:W-:Y:S01]  /*5ef0*/  @!P0 IMAD.U32 R2, R12, 0x10000, RZ ;  /* 0x000100000c028824 */ /* 0x000fe200078e00ff */
[----:B------:R-:W-:Y:S02]  /*5f00*/  @!P0 SHF.R.U64 R0, R16, 0x10, R17 ;  /* 0x0000001010008819 */ /* 0x000fe40000001211 */
[----:B------:R-:W-:Y:S02]  /*5f10*/  @!P0 PRMT R16, R41, 0x5410, R5 ;  /* 0x0000541029108816 */ /* 0x000fe40000000005 */
[C---:B------:R-:W-:Y:S02]  /*5f20*/  @!P0 PRMT R5, R11.reuse, 0x5410, R3 ;  /* 0x000054100b058816 */ /* 0x040fe40000000003 */
[----:B------:R-:W-:Y:S02]  /*5f30*/  @!P0 LOP3.LUT R3, R12, 0xffff0000, RZ, 0xc0, !PT ;  /* 0xffff00000c038812 */ /* 0x000fe400078ec0ff */
[----:B------:R-:W-:Y:S02]  /*5f40*/  @!P0 SHF.R.U32.HI R8, RZ, 0x10, R51 ;  /* 0x00000010ff088819 */ /* 0x000fe40000011633 */
[----:B------:R-:W-:Y:S02]  /*5f50*/  @!P0 SHF.R.U32.HI R6, RZ, 0x10, R49 ;  /* 0x00000010ff068819 */ /* 0x000fe40000011631 */
[----:B------:R-:W-:Y:S02]  /*5f60*/  @!P0 SHF.R.U32.HI R4, RZ, 0x10, R19 ;  /* 0x00000010ff048819 */ /* 0x000fe40000011613 */
[----:B------:R-:W-:Y:S02]  /*5f70*/  @!P0 PRMT R0, R11, 0x5432, R0 ;  /* 0x000054320b008816 */ /* 0x000fe40000000000 */
[----:B------:R-:W-:Y:S02]  /*5f80*/  @!P0 LOP3.LUT R11, R16, 0xffff0000, RZ, 0xc0, !PT ;  /* 0xffff0000100b8812 */ /* 0x000fe400078ec0ff */
[----:B------:R-:W-:Y:S02]  /*5f90*/  @!P0 SHF.R.U64 R7, R50, 0x10, R51 ;  /* 0x0000001032078819 */ /* 0x000fe40000001233 */
[----:B------:R-:W-:Y:S01]  /*5fa0*/  @!P0 PRMT R27, R42, 0x5410, R8 ;  /* 0x000054102a1b8816 */ /* 0x000fe20000000008 */
[----:B------:R-:W-:Y:S01]  /*5fb0*/  @!P0 IMAD.U32 R8, R16, 0x10000, RZ ;  /* 0x0001000010088824 */ /* 0x000fe200078e00ff */
[----:B------:R-:W-:Y:S01]  /*5fc0*/  @!P0 LOP3.LUT R16, R36, 0xffff0000, RZ, 0xc0, !PT ;  /* 0xffff000024108812 */ /* 0x000fe200078ec0ff */
[----:B------:R-:W-:Y:S01]  /*5fd0*/  @!P0 FMUL.FTZ R18, R3, R11 ;  /* 0x0000000b03128220 */ /* 0x000fe20000410000 */
[----:B------:R-:W-:Y:S01]  /*5fe0*/  @!P0 PRMT R19, R41, 0x5432, R6 ;  /* 0x0000543229138816 */ /* 0x000fe20000000006 */
[----:B------:R-:W-:Y:S01]  /*5ff0*/  @!P0 FMUL.FTZ R17, R2, R8 ;  /* 0x0000000802118220 */ /* 0x000fe20000410000 */
[----:B------:R-:W-:Y:S01]  /*6000*/  @!P0 PRMT R6, R24, 0x5410, R4 ;  /* 0x0000541018068816 */ /* 0x000fe20000000004 */
[----:B------:R-:W-:Y:S01]  /*6010*/  @!P0 IMAD.U32 R31, R27, 0x10000, RZ ;  /* 0x000100001b1f8824 */ /* 0x000fe200078e00ff */
[----:B------:R-:W-:Y:S02]  /*6020*/  @!P0 LOP3.LUT R24, R37, 0xffff0000, RZ, 0xc0, !PT ;  /* 0xffff000025188812 */ /* 0x000fe400078ec0ff */
[----:B------:R-:W-:Y:S02]  /*6030*/  @!P0 LOP3.LUT R4, R0, 0xffff0000, RZ, 0xc0, !PT ;  /* 0xffff000000048812 */ /* 0x000fe400078ec0ff */
[----:B------:R-:W-:Y:S01]  /*6040*/  @!P0 PRMT R29, R42, 0x5432, R7 ;  /* 0x000054322a1d8816 */ /* 0x000fe20000000007 */
[----:B------:R-:W-:Y:S01]  /*6050*/  @!P0 IMAD.U32 R7, R0, 0x10000, RZ ;  /* 0x0001000000078824 */ /* 0x000fe200078e00ff */
[----:B------:R-:W-:Y:S01]  /*6060*/  @!P0 LOP3.LUT R33, R27, 0xffff0000, RZ, 0xc0, !PT ;  /* 0xffff00001b218812 */ /* 0x000fe200078ec0ff */
[-C--:B------:R-:W-:Y:S02]  /*6070*/  @!P0 FFMA.FTZ R50, R16, R4.reuse, -R18 ;  /* 0x0000000410328223 */ /* 0x080fe40000010812 */
[-C--:B------:R-:W-:Y:S02]  /*6080*/  @!P0 FMUL.FTZ R0, R2, R7.reuse ;  /* 0x0000000702008220 */ /* 0x080fe40000410000 */
[----:B------:R-:W-:Y:S01]  /*6090*/  @!P0 FFMA.FTZ R51, R10, R7, -R17 ;  /* 0x000000070a338223 */ /* 0x000fe20000010811 */
[----:B------:R-:W-:Y:S01]  /*60a0*/  @!P0 SHF.L.U32 R17, R19, 0x10, RZ ;  /* 0x0000001013118819 */ /* 0x000fe200000006ff */
[----:B------:R-:W-:Y:S01]  /*60b0*/  @!P0 FMUL.FTZ R2, R3, R4 ;  /* 0x0000000403028220 */ /* 0x000fe20000410000 */
[C---:B------:R-:W-:Y:S01]  /*60c0*/  @!P0 LOP3.LUT R4, R13.reuse, 0xffff0000, RZ, 0xc0, !PT ;  /* 0xffff00000d048812 */ /* 0x040fe200078ec0ff */
[----:B------:R-:W-:Y:S01]  /*60d0*/  @!P0 IMAD.U32 R3, R13, 0x10000, RZ ;  /* 0x000100000d038824 */ /* 0x000fe200078e00ff */
[----:B------:R-:W-:Y:S01]  /*60e0*/  @!P0 LOP3.LUT R19, R19, 0xffff0000, RZ, 0xc0, !PT ;  /* 0xffff000013138812 */ /* 0x000fe200078ec0ff */
[C---:B------:R-:W-:Y:S01]  /*60f0*/  @!P0 IMAD.U32 R7, R5.reuse, 0x10000, RZ ;  /* 0x0001000005078824 */ /* 0x040fe200078e00ff */
[----:B------:R-:W-:Y:S01]  /*6100*/  @!P0 LOP3.LUT R5, R5, 0xffff0000, RZ, 0xc0, !PT ;  /* 0xffff000005058812 */ /* 0x000fe200078ec0ff */
[----:B------:R-:W-:Y:S02]  /*6110*/  @!P0 FFMA.FTZ R0, R8, R10, R0 ;  /* 0x0000000a08008223 */ /* 0x000fe40000010000 */
[C---:B------:R-:W-:Y:S02]  /*6120*/  @!P0 FMUL.FTZ R10, R4.reuse, R19 ;  /* 0x00000013040a8220 */ /* 0x040fe40000410000 */
[----:B------:R-:W-:Y:S02]  /*6130*/  @!P0 IMAD.U32 R18, R37, 0x10000, RZ ;  /* 0x0001000025128824 */ /* 0x000fe400078e00ff */
[----:B------:R-:W-:Y:S02]  /*6140*/  @!P0 FMUL.FTZ R8, R3, R17 ;  /* 0x0000001103088220 */ /* 0x000fe40000410000 */
[-C--:B------:R-:W-:Y:S02]  /*6150*/  @!P0 FMUL.FTZ R4, R4, R5.reuse ;  /* 0x0000000504048220 */ /* 0x080fe40000410000 */
[----:B------:R-:W-:Y:S01]  /*6160*/  @!P0 FFMA.FTZ R48, R24, R5, -R10 ;  /* 0x0000000518308223 */ /* 0x000fe2000001080a */
[----:B------:R-:W-:Y:S01]  /*6170*/  @!P0 LOP3.LUT R5, R15, 0xffff0000, RZ, 0xc0, !PT ;  /* 0xffff00000f058812 */ /* 0x000fe200078ec0ff */
[-C--:B------:R-:W-:Y:S02]  /*6180*/  @!P0 FMUL.FTZ R3, R3, R7.reuse ;  /* 0x0000000703038220 */ /* 0x080fe40000410000 */
[----:B------:R-:W-:Y:S01]  /*6190*/  @!P0 FFMA.FTZ R49, R18, R7, -R8 ;  /* 0x0000000712318223 */ /* 0x000fe20000010808 */
[C---:B------:R-:W-:Y:S01]  /*61a0*/  @!P0 SHF.L.U32 R8, R6.reuse, 0x10, RZ ;  /* 0x0000001006088819 */ /* 0x040fe200000006ff */
[----:B------:R-:W-:Y:S01]  /*61b0*/  @!P0 IMAD.U32 R7, R15, 0x10000, RZ ;  /* 0x000100000f078824 */ /* 0x000fe200078e00ff */
[----:B------:R-:W-:Y:S01]  /*61c0*/  @!P0 LOP3.LUT R6, R6, 0xffff0000, RZ, 0xc0, !PT ;  /* 0xffff000006068812 */ /* 0x000fe200078ec0ff */
[----:B------:R-:W-:Y:S02]  /*61d0*/  @!P0 FMUL.FTZ R27, R5, R33 ;  /* 0x00000021051b8220 */ /* 0x000fe40000410000 */
[C---:B------:R-:W-:Y:S02]  /*61e0*/  @!P0 FMUL.FTZ R10, R7.reuse, R31 ;  /* 0x0000001f070a8220 */ /* 0x040fe40000410000 */
[-C--:B------:R-:W-:Y:S02]  /*61f0*/  @!P0 FMUL.FTZ R7, R7, R8.reuse ;  /* 0x0000000807078220 */ /* 0x080fe40000410000 */
[----:B------:R-:W-:Y:S02]  /*6200*/  @!P0 FFMA.FTZ R42, R32, R8, -R10 ;  /* 0x00000008202a8223 */ /* 0x000fe4000001080a */
[-C--:B------:R-:W-:Y:S02]  /*6210*/  @!P0 FMUL.FTZ R8, R5, R6.reuse ;  /* 0x0000000605088220 */ /* 0x080fe40000410000 */
[----:B------:R-:W-:Y:S01]  /*6220*/  @!P0 FFMA.FTZ R41, R34, R6, -R27 ;  /* 0x0000000622298223 */ /* 0x000fe2000001081b */
[C---:B------:R-:W-:Y:S01]  /*6230*/  @!P0 LOP3.LUT R6, R14.reuse, 0xffff0000, RZ, 0xc0, !PT ;  /* 0xffff00000e068812 */ /* 0x040fe200078ec0ff */
[C---:B------:R-:W-:Y:S01]  /*6240*/  @!P0 IMAD.U32 R27, R29.reuse, 0x10000, RZ ;  /* 0x000100001d1b8824 */ /* 0x040fe200078e00ff */
[----:B------:R-:W-:Y:S01]  /*6250*/  @!P0 LOP3.LUT R29, R29, 0xffff0000, RZ, 0xc0, !PT ;  /* 0xffff00001d1d8812 */ /* 0x000fe200078ec0ff */
[----:B------:R-:W-:Y:S02]  /*6260*/  @!P0 IMAD.U32 R5, R14, 0x10000, RZ ;  /* 0x000100000e058824 */ /* 0x000fe400078e00ff */
[C---:B------:R-:W-:Y:S01]  /*6270*/  @!P0 IMAD.U32 R10, R9.reuse, 0x10000, RZ ;  /* 0x00010000090a8824 */ /* 0x040fe200078e00ff */
[----:B------:R-:W-:Y:S01]  /*6280*/  @!P0 LOP3.LUT R9, R9, 0xffff0000, RZ, 0xc0, !PT ;  /* 0xffff000009098812 */ /* 0x000fe200078ec0ff */
[----:B------:R-:W-:Y:S02]  /*6290*/  @!P0 FMUL.FTZ R35, R5, R27 ;  /* 0x0000001b05238220 */ /* 0x000fe40000410000 */
[----:B------:R-:W-:Y:S02]  /*62a0*/  @!P0 FMUL.FTZ R40, R6, R29 ;  /* 0x0000001d06288220 */ /* 0x000fe40000410000 */
[----:B------:R-:W-:Y:S01]  /*62b0*/  @!P0 FFMA.FTZ R2, R11, R16, R2 ;  /* 0x000000100b028223 */ /* 0x000fe20000010002 */
[----:B------:R-:W-:Y:S01]  /*62c0*/  @!P0 F2FP.BF16.PACK_AB R11, R41, R42 ;  /* 0x0000002a290b823e */ /* 0x000fe200000010ff */
[----:B------:R-:W-:Y:S01]  /*62d0*/  @!P0 FMUL.FTZ R5, R5, R10 ;  /* 0x0000000a05058220 */ /* 0x000fe20000410000 */
[----:B------:R-:W-:Y:S01]  /*62e0*/  @!P0 F2FP.BF16.PACK_AB R16, R50, R51 ;  /* 0x000000333210823e */ /* 0x000fe200000010ff */
[----:B------:R-:W-:Y:S02]  /*62f0*/  @!P0 FFMA.FTZ R3, R17, R18, R3 ;  /* 0x0000001211038223 */ /* 0x000fe40000010003 */
[----:B------:R-:W-:Y:S01]  /*6300*/  @!P0 FFMA.FTZ R10, R28, R10, -R35 ;  /* 0x0000000a1c0a8223 */ /* 0x000fe20000010823 */
[----:B------:R-:W-:Y:S01]  /*6310*/  @!P0 MOV R36, R16 ;  /* 0x0000001000248202 */ /* 0x000fe20000000f00 */
[----:B------:R-:W-:Y:S01]  /*6320*/  @!P0 FMUL.FTZ R6, R6, R9 ;  /* 0x0000000906068220 */ /* 0x000fe20000410000 */
[----:B------:R-:W-:Y:S01]  /*6330*/  @!P0 F2FP.BF16.PACK_AB R35, R48, R49 ;  /* 0x000000313023823e */ /* 0x000fe200000010ff */
[----:B------:R-:W-:Y:S01]  /*6340*/  @!P0 FFMA.FTZ R40, R30, R9, -R40 ;  /* 0x000000091e288223 */ /* 0x000fe20000010828 */
[----:B------:R-:W-:Y:S01]  /*6350*/  @!P0 F2FP.BF16.PACK_AB R9, R2, R0 ;  /* 0x000000000209823e */ /* 0x000fe200000010ff */
        /* <DEDUP_REMOVED lines=18> */
.L_x_621:
[----:B------:R-:W-:Y:S05]  /*6480*/  BSYNC B0 ;  /* 0x0000000000007941 */ /* 0x000fea0003800000 */
.L_x_620:
[----:B------:R-:W-:Y:S11]  /*6490*/  ISETP.GE.AND P0, PT, R130, c[0x0][0x1d4], PT ;  /* 0x0000750082007a0c */ /* 0x000ff60003f06270 */
[----:B------:R-:W-:Y:S02]  /*64a0*/  @!UPT UIADD3 URZ, URZ, URZ, URZ ;  /* 0x0000003f3f3ff290 */ /* 0x000fe4000fffe03f */
[----:B------:R-:W-:-:S05]  /*64b0*/  @P0 BRA `(.L_x_605) ;  /* 0x000008f000000947 */ /* 0x000fca0003800000 */
[----:B------:R-:W-:Y:S01]  /*64c0*/  IADD3 R0, P1, P0, R72, R65, R83 ;  /* 0x0000004148007210 */ /* 0x000fe2000783e053 */
[----:B-1----:R-:W-:Y:S03]  /*64d0*/  LDS.128 R12, [R101+0x6100] ;  /* 0x00610000650c7984 */ /* 0x002fe60000000c00 */
[----:B------:R-:W-:Y:S02]  /*64e0*/  IADD3.X R2, R74, R64, R109, P1, P0 ;  /* 0x000000404a027210 */ /* 0x000fe40000fe046d */
[C---:B------:R-:W-:Y:S03]  /*64f0*/  LEA R38, P0, R0.reuse, c[0x0][0x1c8], 0x1 ;  /* 0x0000720000267a11 */ /* 0x040fe600078008ff */
[----:B------:R-:W1:Y:S01]  /*6500*/  LDS.128 R32, [R104+0x6100] ;  /* 0x0061000068207984 */ /* 0x000e620000000c00 */
[----:B------:R-:W-:Y:S02]  /*6510*/  LEA.HI.X R39, R0, c[0x0][0x1cc], R2, 0x1, P0 ;  /* 0x0000730000277a11 */ /* 0x000fe400000f0c02 */
[----:B------:R-:W-:Y:S11]  /*6520*/  ISETP.GE.AND P0, PT, R130, c[0x0][0x27c], PT ;  /* 0x00009f0082007a0c */ /* 0x000ff60003f06270 */
[----:B------:R-:W-:Y:S02]  /*6530*/  @!UPT UIADD3 URZ, URZ, URZ, URZ ;  /* 0x0000003f3f3ff290 */ /* 0x000fe4000fffe03f */
[--C-:B------:R-:W-:Y:S02]  /*6540*/  @!P0 SHF.R.U64 R0, R20, 0x10, R21.reuse ;  /* 0x0000001014008819 */ /* 0x100fe40000001215 */
[----:B------:R-:W-:Y:S02]  /*6550*/  @!P0 SHF.R.U32.HI R2, RZ, 0x10, R21 ;  /* 0x00000010ff028819 */ /* 0x000fe40000011615 */
[----:B------:R-:W-:Y:S02]  /*6560*/  @!P0 SHF.R.U64 R3, R22, 0x10, R23 ;  /* 0x0000001016038819 */ /* 0x000fe40000001217 */
[----:B------:R-:W-:Y:S02]  /*6570*/  @!P0 SHF.R.U64 R9, R54, 0x10, R55 ;  /* 0x0000001036098819 */ /* 0x000fe40000001237 */
[----:B------:R-:W-:Y:S02]  /*6580*/  @!P0 PRMT R10, R26, 0x5432, R3 ;  /* 0x000054321a0a8816 */ /* 0x000fe40000000003 */
[----:B------:R-:W-:Y:S02]  /*6590*/  @!P0 SHF.R.U32.HI R5, RZ, 0x10, R23 ;  /* 0x00000010ff058819 */ /* 0x000fe40000011617 */
[----:B------:R-:W-:Y:S02]  /*65a0*/  @!P0 PRMT R24, R56, 0x5432, R9 ;  /* 0x0000543238188816 */ /* 0x000fe40000000009 */
[----:B------:R-:W-:Y:S02]  /*65b0*/  @!P0 SHF.R.U32.HI R8, RZ, 0x10, R55 ;  /* 0x00000010ff088819 */ /* 0x000fe40000011637 */
[----:B------:R-:W-:Y:S02]  /*65c0*/  @!P0 SHF.R.U64 R4, R52, 0x10, R53 ;  /* 0x0000001034048819 */ /* 0x000fe40000001235 */
[----:B------:R-:W-:Y:S02]  /*65d0*/  @!P0 PRMT R22, R56, 0x5410, R8 ;  /* 0x0000541038168816 */ /* 0x000fe40000000008 */
[----:B------:R-:W-:Y:S02]  /*65e0*/  @!P0 PRMT R8, R26, 0x5410, R5 ;  /* 0x000054101a088816 */ /* 0x000fe40000000005 */
[----:B------:R-:W-:Y:S01]  /*65f0*/  @!P0 PRMT R16, R43, 0x5410, R4 ;  /* 0x000054102b108816 */ /* 0x000fe20000000004 */
[----:B-1----:R-:W-:Y:S01]  /*6600*/  @!P0 IMAD.U32 R9, R32, 0x10000, RZ ;  /* 0x0001000020098824 */ /* 0x002fe200078e00ff */
[C---:B------:R-:W-:Y:S01]  /*6610*/  @!P0 LOP3.LUT R21, R33.reuse, 0xffff0000, RZ, 0xc0, !PT ;  /* 0xffff000021158812 */ /* 0x040fe200078ec0ff */
[----:B------:R-:W-:Y:S01]  /*6620*/  @!P0 IMAD.U32 R19, R33, 0x10000, RZ ;  /* 0x0001000021138824 */ /* 0x000fe200078e00ff */
[C---:B------:R-:W-:Y:S02]  /*6630*/  @!P0 SHF.L.U32 R26, R35.reuse, 0x10, RZ ;  /* 0x00000010231a8819 */ /* 0x040fe400000006ff */
[----:B------:R-:W-:Y:S02]  /*6640*/  @!P0 LOP3.LUT R28, R35, 0xffff0000, RZ, 0xc0, !PT ;  /* 0xffff0000231c8812 */ /* 0x000fe400078ec0ff */
[----:B------:R-:W-:Y:S02]  /*6650*/  @!P0 SHF.L.U32 R23, R34, 0x10, RZ ;  /* 0x0000001022178819 */ /* 0x000fe400000006ff */
[----:B------:R-:W-:Y:S02]  /*6660*/  @!P0 SHF.R.U32.HI R7, RZ, 0x10, R53 ;  /* 0x00000010ff078819 */ /* 0x000fe40000011635 */
[----:B------:R-:W-:Y:S01]  /*6670*/  @!P0 PRMT R6, R25, 0x5432, R0 ;  /* 0x0000543219068816 */ /* 0x000fe20000000000 */
[----:B------:R-:W-:Y:S01]  /*6680*/  @!P0 IMAD.U32 R0, R12, 0x10000, RZ ;  /* 0x000100000c008824 */ /* 0x000fe200078e00ff */
[----:B------:R-:W-:Y:S01]  /*6690*/  @!P0 PRMT R11, R43, 0x5432, R7 ;  /* 0x000054322b0b8816 */ /* 0x000fe20000000007 */
[C---:B------:R-:W-:Y:S01]  /*66a0*/  @!P0 IMAD.U32 R7, R16.reuse, 0x10000, RZ ;  /* 0x0001000010078824 */ /* 0x040fe200078e00ff */
[----:B------:R-:W-:Y:S02]  /*66b0*/  @!P0 LOP3.LUT R16, R16, 0xffff0000, RZ, 0xc0, !PT ;  /* 0xffff000010108812 */ /* 0x000fe400078ec0ff */
[----:B------:R-:W-:Y:S01]  /*66c0*/  @!P0 PRMT R4, R25, 0x5410, R2 ;  /* 0x0000541019048816 */ /* 0x000fe20000000002 */
[----:B------:R-:W-:Y:S01]  /*66d0*/  @!P0 IMAD.U32 R18, R11, 0x10000, RZ ;  /* 0x000100000b128824 */ /* 0x000fe200078e00ff */
[----:B------:R-:W-:Y:S01]  /*66e0*/  @!P0 SHF.L.U32 R3, R13, 0x10, RZ ;  /* 0x000000100d038819 */ /* 0x000fe200000006ff */
[C---:B------:R-:W-:Y:S01]  /*66f0*/  @!P0 IMAD.U32 R2, R6.reuse, 0x10000, RZ ;  /* 0x0001000006028824 */ /* 0x040fe200078e00ff */
[----:B------:R-:W-:Y:S01]  /*6700*/  @!P0 LOP3.LUT R6, R6, 0xffff0000, RZ, 0xc0, !PT ;  /* 0xffff000006068812 */ /* 0x000fe200078ec0ff */
[----:B------:R-:W-:Y:S01]  /*6710*/  @!P0 IMAD.U32 R5, R4, 0x10000, RZ ;  /* 0x0001000004058824 */ /* 0x000fe200078e00ff */
[----:B------:R-:W-:Y:S01]  /*6720*/  @!P0 LOP3.LUT R27, R22, 0xffff0000, RZ, 0xc0, !PT ;  /* 0xffff0000161b8812 */ /* 0x000fe200078ec0ff */
[C---:B------:R-:W-:Y:S02]  /*6730*/  @!P0 FMUL.FTZ R17, R0.reuse, R7 ;  /* 0x0000000700118220 */ /* 0x040fe40000410000 */
[----:B------:R-:W-:Y:S02]  /*6740*/  @!P0 FMUL.FTZ R20, R3, R18 ;  /* 0x0000001203148220 */ /* 0x000fe40000410000 */
[-C--:B------:R-:W-:Y:S02]  /*6750*/  @!P0 FMUL.FTZ R0, R0, R2.reuse ;  /* 0x0000000200008220 */ /* 0x080fe40000410000 */
[----:B------:R-:W-:Y:S01]  /*6760*/  @!P0 FFMA.FTZ R42, R9, R2, -R17 ;  /* 0x00000002092a8223 */ /* 0x000fe20000010811 */
[----:B------:R-:W-:Y:S01]  /*6770*/  @!P0 LOP3.LUT R17, R32, 0xffff0000, RZ, 0xc0, !PT ;  /* 0xffff000020118812 */ /* 0x000fe200078ec0ff */
[----:B------:R-:W-:Y:S01]  /*6780*/  @!P0 FFMA.FTZ R41, R19, R5, -R20 ;  /* 0x0000000513298223 */ /* 0x000fe20000010814 */
[----:B------:R-:W-:Y:S01]  /*6790*/  @!P0 LOP3.LUT R20, R11, 0xffff0000, RZ, 0xc0, !PT ;  /* 0xffff00000b148812 */ /* 0x000fe200078ec0ff */
[----:B------:R-:W-:Y:S01]  /*67a0*/  @!P0 FFMA.FTZ R0, R7, R9, R0 ;  /* 0x0000000907008223 */ /* 0x000fe20000010000 */
[----:B------:R-:W-:Y:S01]  /*67b0*/  @!P0 LOP3.LUT R7, R4, 0xffff0000, RZ, 0xc0, !PT ;  /* 0xffff000004078812 */ /* 0x000fe200078ec0ff */
[----:B------:R-:W-:Y:S01]  /*67c0*/  @!P0 FMUL.FTZ R3, R3, R5 ;  /* 0x0000000503038220 */ /* 0x000fe20000410000 */
[----:B------:R-:W-:Y:S01]  /*67d0*/  @!P0 LOP3.LUT R5, R12, 0xffff0000, RZ, 0xc0, !PT ;  /* 0xffff00000c058812 */ /* 0x000fe200078ec0ff */
[----:B------:R-:W-:Y:S01]  /*67e0*/  @!P0 IMAD.U32 R25, R22, 0x10000, RZ ;  /* 0x0001000016198824 */ /* 0x000fe200078e00ff */
[----:B------:R-:W-:Y:S01]  /*67f0*/  @!P0 LOP3.LUT R2, R13, 0xffff0000, RZ, 0xc0, !PT ;  /* 0xffff00000d028812 */ /* 0x000fe200078ec0ff */
[C---:B------:R-:W-:Y:S01]  /*6800*/  @!P0 IMAD.U32 R22, R24.reuse, 0x10000, RZ ;  /* 0x0001000018168824 */ /* 0x040fe200078e00ff */
[----:B------:R-:W-:Y:S01]  /*6810*/  @!P0 LOP3.LUT R24, R24, 0xffff0000, RZ, 0xc0, !PT ;  /* 0xffff000018188812 */ /* 0x000fe200078ec0ff */
[C---:B------:R-:W-:Y:S02]  /*6820*/  @!P0 FMUL.FTZ R11, R5.reuse, R16 ;  /* 0x00000010050b8220 */ /* 0x040fe40000410000 */
[C---:B------:R-:W-:Y:S02]  /*6830*/  @!P0 FMUL.FTZ R9, R2.reuse, R20 ;  /* 0x0000001402098220 */ /* 0x040fe40000410000 */
[-C--:B------:R-:W-:Y:S02]  /*6840*/  @!P0 FMUL.FTZ R4, R2, R7.reuse ;  /* 0x0000000702048220 */ /* 0x080fe40000410000 */
[-C--:B------:R-:W-:Y:S01]  /*6850*/  @!P0 FMUL.FTZ R2, R5, R6.reuse ;  /* 0x0000000605028220 */ /* 0x080fe20000410000 */
[----:B------:R-:W-:Y:S01]  /*6860*/  @!P0 LOP3.LUT R5, R15, 0xffff0000, RZ, 0xc0, !PT ;  /* 0xffff00000f058812 */ /* 0x000fe200078ec0ff */
[----:B------:R-:W-:Y:S02]  /*6870*/  @!P0 FFMA.FTZ R40, R21, R7, -R9 ;  /* 0x0000000715288223 */ /* 0x000fe40000010809 */
[----:B------:R-:W-:Y:S02]  /*6880*/  @!P0 IMAD.U32 R7, R15, 0x10000, RZ ;  /* 0x000100000f078824 */ /* 0x000fe400078e00ff */
[----:B------:R-:W-:Y:S01]  /*6890*/  @!P0 FFMA.FTZ R37, R17, R6, -R11 ;  /* 0x0000000611258223 */ /* 0x000fe2000001080b */
[C---:B------:R-:W-:Y:S01]  /*68a0*/  @!P0 LOP3.LUT R6, R8.reuse, 0xffff0000, RZ, 0xc0, !PT ;  /* 0xffff000008068812 */ /* 0x040fe200078ec0ff */
[----:B------:R-:W-:Y:S02]  /*68b0*/  @!P0 IMAD.U32 R9, R8, 0x10000, RZ ;  /* 0x0001000008098824 */ /* 0x000fe400078e00ff */
[----:B------:R-:W-:Y:S02]  /*68c0*/  @!P0 FMUL.FTZ R8, R7, R25 ;  /* 0x0000001907088220 */ /* 0x000fe40000410000 */
[C---:B------:R-:W-:Y:S02]  /*68d0*/  @!P0 FMUL.FTZ R11, R5.reuse, R27 ;  /* 0x0000001b050b8220 */ /* 0x040fe40000410000 */
[-C--:B------:R-:W-:Y:S02]  /*68e0*/  @!P0 FFMA.FTZ R36, R26, R9.reuse, -R8 ;  /* 0x000000091a248223 */ /* 0x080fe40000010808 */
[-C--:B------:R-:W-:Y:S02]  /*68f0*/  @!P0 FMUL.FTZ R8, R5, R6.reuse ;  /* 0x0000000605088220 */ /* 0x080fe40000410000 */
[----:B------:R-:W-:Y:S01]  /*6900*/  @!P0 FFMA.FTZ R31, R28, R6, -R11 ;  /* 0x000000061c1f8223 */ /* 0x000fe2000001080b */
[C---:B------:R-:W-:Y:S01]  /*6910*/  @!P0 LOP3.LUT R6, R14.reuse, 0xffff0000, RZ, 0xc0, !PT ;  /* 0xffff00000e068812 */ /* 0x040fe200078ec0ff */
[----:B------:R-:W-:Y:S02]  /*6920*/  @!P0 IMAD.U32 R5, R14, 0x10000, RZ ;  /* 0x000100000e058824 */ /* 0x000fe400078e00ff */
[----:B------:R-:W-:Y:S01]  /*6930*/  @!P0 FMUL.FTZ R7, R7, R9 ;  /* 0x0000000907078220 */ /* 0x000fe20000410000 */
[C---:B------:R-:W-:Y:S01]  /*6940*/  @!P0 LOP3.LUT R9, R10.reuse, 0xffff0000, RZ, 0xc0, !PT ;  /* 0xffff00000a098812 */ /* 0x040fe200078ec0ff */
[----:B------:R-:W-:Y:S01]  /*6950*/  @!P0 IMAD.U32 R11, R10, 0x10000, RZ ;  /* 0x000100000a0b8824 */ /* 0x000fe200078e00ff */
[----:B------:R-:W-:Y:S01]  /*6960*/  @!P0 LOP3.LUT R10, R34, 0xffff0000, RZ, 0xc0, !PT ;  /* 0xffff0000220a8812 */ /* 0x000fe200078ec0ff */
[C---:B------:R-:W-:Y:S02]  /*6970*/  @!P0 FMUL.FTZ R29, R5.reuse, R22 ;  /* 0x00000016051d8220 */ /* 0x040fe40000410000 */
        /* <DEDUP_REMOVED lines=8> */
[-C--:B------:R-:W-:Y:S01]  /*6a00*/  @!P0 FFMA.FTZ R30, R10, R9.reuse, -R30 ;  /* 0x000000090a1e8223 */ /* 0x080fe2000001081e */
[----:B------:R-:W-:Y:S01]  /*6a10*/  @!P0 F2FP.BF16.PACK_AB R11, R31, R36 ;  /* 0x000000241f0b823e */ /* 0x000fe200000010ff */
[----:B------:R-:W-:Y:S01]  /*6a20*/  @!P0 FMUL.FTZ R6, R6, R9 ;  /* 0x0000000906068220 */ /* 0x000fe20000410000 */
[----:B------:R-:W-:Y:S01]  /*6a30*/  @!P0 F2FP.BF16.PACK_AB R9, R2, R0 ;  /* 0x000000000209823e */ /* 0x000fe200000010ff */
[----:B------:R-:W-:Y:S01]  /*6a40*/  @!P0 FFMA.FTZ R4, R20, R21, R4 ;  /* 0x0000001514048223 */ /* 0x000fe20000010004 */
[----:B------:R-:W-:Y:S01]  /*6a50*/  @!P0 MOV R35, R11 ;  /* 0x0000000b00238202 */ /* 0x000fe20000000f00 */
[----:B------:R-:W-:Y:S02]  /*6a60*/  @!P0 FFMA.FTZ R5, R22, R23, R5 ;  /* 0x0000001716058223 */ /* 0x000fe40000010005 */
[----:B------:R-:W-:Y:S01]  /*6a70*/  @!P0 FFMA.FTZ R6, R24, R10, R6 ;  /* 0x0000000a18068223 */ /* 0x000fe20000010006 */
[----:B------:R-:W-:Y:S01]  /*6a80*/  @!P0 F2FP.BF16.PACK_AB R10, R30, R29 ;  /* 0x0000001d1e0a823e */ /* 0x000fe200000010ff */
[----:B------:R-:W-:Y:S01]  /*6a90*/  @!P0 FFMA.FTZ R7, R25, R26, R7 ;  /* 0x0000001a19078223 */ /* 0x000fe20000010007 */
[----:B------:R-:W-:Y:S01]  /*6aa0*/  @!P0 F2FP.BF16.PACK_AB R3, R4, R3 ;  /* 0x000000030403823e */ /* 0x000fe200000010ff */
        /* <DEDUP_REMOVED lines=9> */
[----:B------:R-:W-:Y:S01]  /*6b40*/  @!P0 IMAD.MOV.U32 R15, RZ, RZ, R0 ;  /* 0x000000ffff0f8224 */ /* 0x000fe200078e0000 */
[----:B------:R-:W-:Y:S11]  /*6b50*/  ISETP.GE.AND P0, PT, R81, c[0x0][0x1d4], PT ;  /* 0x0000750051007a0c */ /* 0x000ff60003f06270 */
[----:B------:R-:W-:Y:S02]  /*6b60*/  @!UPT UIADD3 URZ, URZ, URZ, URZ ;  /* 0x0000003f3f3ff290 */ /* 0x000fe4000fffe03f */
[----:B------:R-:W-:-:S05]  /*6b70*/  @P0 BRA `(.L_x_605) ;  /* 0x0000023000000947 */ /* 0x000fca0003800000 */
[----:B------:R-:W-:Y:S04]  /*6b80*/  IADD3 R0, P1, P0, R72, R65, R81 ;  /* 0x0000004148007210 */ /* 0x000fe8000783e051 */
[----:B------:R-:W-:Y:S02]  /*6b90*/  IADD3.X R3, R74, R64, R106, P1, P0 ;  /* 0x000000404a037210 */ /* 0x000fe40000fe046a */
[C---:B------:R-:W-:Y:S04]  /*6ba0*/  LEA R2, P0, R0.reuse, c[0x0][0x1c8], 0x1 ;  /* 0x0000720000027a11 */ /* 0x040fe800078008ff */
[----:B------:R-:W-:Y:S05]  /*6bb0*/  LEA.HI.X R3, R0, c[0x0][0x1cc], R3, 0x1, P0 ;  /* 0x0000730000037a11 */ /* 0x000fea00000f0c03 */
[----:B------:R2:W-:Y:S01]  /*6bc0*/  STG.E.128 [R2.64], R12 ;  /* 0x0000000c02007986 */ /* 0x0005e2000c101d06 */
[----:B------:R-:W-:-:S05]  /*6bd0*/  BRA `(.L_x_605) ;  /* 0x000001d000007947 */ /* 0x000fca0003800000 */
.L_x_601:
[----:B------:R-:W-:Y:S05]  /*6be0*/  IMAD R0, R58, -0x40, R76 ;  /* 0xffffffc03a007824 */ /* 0x000fea00078e024c */
[----:B------:R-:W-:Y:S04]  /*6bf0*/  IMNMX R0, R0, 0x40, PT ;  /* 0x0000004000007817 */ /* 0x000fe80003800200 */
[----:B------:R-:W-:Y:S11]  /*6c00*/  ISETP.GE.AND P0, PT, R241, R0, PT ;  /* 0x00000000f100720c */ /* 0x000ff60003f06270 */
[----:B------:R-:W-:Y:S02]  /*6c10*/  @!UPT UIADD3 URZ, URZ, URZ, URZ ;  /* 0x0000003f3f3ff290 */ /* 0x000fe4000fffe03f */
[----:B------:R-:W-:-:S05]  /*6c20*/  @P0 BRA `(.L_x_605) ;  /* 0x0000018000000947 */ /* 0x000fca0003800000 */
[C---:B------:R-:W-:Y:S02]  /*6c30*/  ISETP.GE.AND P0, PT, R128.reuse, c[0x0][0x1d4], PT ;  /* 0x0000750080007a0c */ /* 0x040fe40003f06270 */
[----:B------:R-:W-:Y:S11]  /*6c40*/  IADD3 R0, R128, 0x60, RZ ;  /* 0x0000006080007810 */ /* 0x000ff60007ffe0ff */
[----:B------:R-:W1:Y:S04]  /*6c50*/  @!P0 LDS.128 R4, [R235+0x6000] ;  /* 0x00600000eb048984 */ /* 0x000e680000000c00 */
[----:B-1----:R-:W-:Y:S01]  /*6c60*/  @!P0 STG.E.128 [R48.64], R4 ;  /* 0x0000000430008986 */ /* 0x002fe2000c101d06 */
[----:B------:R-:W-:Y:S11]  /*6c70*/  ISETP.GE.AND P0, PT, R131, c[0x0][0x1d4], PT ;  /* 0x0000750083007a0c */ /* 0x000ff60003f06270 */
[----:B------:R-:W-:Y:S02]  /*6c80*/  @!UPT UIADD3 URZ, URZ, URZ, URZ ;  /* 0x0000003f3f3ff290 */ /* 0x000fe4000fffe03f */
[----:B------:R-:W1:Y:S04]  /*6c90*/  @!P0 LDS.128 R8, [R236+0x6000] ;  /* 0x00600000ec088984 */ /* 0x000e680000000c00 */
[----:B-1----:R-:W-:Y:S01]  /*6ca0*/  @!P0 STG.E.128 [R48.64+0x40], R8 ;  /* 0x0000400830008986 */ /* 0x002fe2000c101d06 */
[----:B------:R-:W-:Y:S11]  /*6cb0*/  ISETP.GE.AND P0, PT, R130, c[0x0][0x1d4], PT ;  /* 0x0000750082007a0c */ /* 0x000ff60003f06270 */
[----:B------:R-:W-:Y:S02]  /*6cc0*/  @!UPT UIADD3 URZ, URZ, URZ, URZ ;  /* 0x0000003f3f3ff290 */ /* 0x000fe4000fffe03f */
[----:B------:R-:W1:Y:S04]  /*6cd0*/  @!P0 LDS.128 R4, [R235+0x8000] ;  /* 0x00800000eb048984 */ /* 0x000e680000000c00 */
[----:B-1----:R-:W-:Y:S01]  /*6ce0*/  @!P0 STG.E.128 [R48.64+0x80], R4 ;  /* 0x0000800430008986 */ /* 0x002fe2000c101d06 */
[----:B------:R-:W-:Y:S02]  /*6cf0*/  ISETP.GE.AND P0, PT, R0, c[0x0][0x1d4], PT ;  /* 0x0000750000007a0c */ /* 0x000fe40003f06270 */
[----:B------:R-:W-:Y:S11]  /*6d00*/  IADD3 R0, R128, 0x80, RZ ;  /* 0x0000008080007810 */ /* 0x000ff60007ffe0ff */
[----:B------:R-:W1:Y:S04]  /*6d10*/  @!P0 LDS.128 R4, [R236+0x8000] ;  /* 0x00800000ec048984 */ /* 0x000e680000000c00 */
[----:B-1----:R-:W-:Y:S01]  /*6d20*/  @!P0 STG.E.128 [R48.64+0xc0], R4 ;  /* 0x0000c00430008986 */ /* 0x002fe2000c101d06 */
[----:B------:R-:W-:Y:S02]  /*6d30*/  ISETP.GE.AND P0, PT, R0, c[0x0][0x1d4], PT ;  /* 0x0000750000007a0c */ /* 0x000fe40003f06270 */
[----:B------:R-:W-:Y:S11]  /*6d40*/  IADD3 R0, R128, 0xa0, RZ ;  /* 0x000000a080007810 */ /* 0x000ff60007ffe0ff */
[----:B------:R-:W1:Y:S04]  /*6d50*/  @!P0 LDS.128 R4, [R235+0xa000] ;  /* 0x00a00000eb048984 */ /* 0x000e680000000c00 */
[----:B-1----:R-:W-:Y:S01]  /*6d60*/  @!P0 STG.E.128 [R48.64+0x100], R4 ;  /* 0x0001000430008986 */ /* 0x002fe2000c101d06 */
[----:B------:R-:W-:Y:S11]  /*6d70*/  ISETP.GE.AND P0, PT, R0, c[0x0][0x1d4], PT ;  /* 0x0000750000007a0c */ /* 0x000ff60003f06270 */
[----:B------:R-:W-:Y:S02]  /*6d80*/  @!UPT UIADD3 URZ, URZ, URZ, URZ ;  /* 0x0000003f3f3ff290 */ /* 0x000fe4000fffe03f */
[----:B------:R-:W1:Y:S04]  /*6d90*/  @!P0 LDS.128 R4, [R236+0xa000] ;  /* 0x00a00000ec048984 */ /* 0x000e680000000c00 */
[----:B-1----:R1:W-:Y:S02]  /*6da0*/  @!P0 STG.E.128 [R48.64+0x140], R4 ;  /* 0x0001400430008986 */ /* 0x0023e4000c101d06 */
.L_x_605:
[----:B------:R-:W-:Y:S05]  /*6db0*/  BSYNC B1 ;  /* 0x0000000000017941 */ /* 0x000fea0003800000 */
.L_x_600:
[C---:B-1----:R-:W-:Y:S01]  /*6dc0*/  IMAD.SHL.U32 R10, R58.reuse, 0x40, RZ ;  /* 0x000000403a0a7824 */ /* 0x042fe200078e00ff */
[----:B------:R-:W-:Y:S01]  /*6dd0*/  SHF.L.U64.HI R9, R58, 0x6, R75 ;  /* 0x000000063a097819 */ /* 0x000fe2000001024b */
[----:B------:R-:W-:Y:S03]  /*6de0*/  BSSY B0, `(.L_x_622) ;  /* 0x000004c000007945 */ /* 0x000fe60003800000 */
[----:B------:R-:W-:Y:S02]  /*6df0*/  IADD3 R0, P0, R10, R118, RZ ;  /* 0x000000760a007210 */ /* 0x000fe40007f1e0ff */
[----:B--2--5:R-:W-:Y:S03]  /*6e00*/  IADD3 R3, R100, -R10, RZ ;  /* 0x8000000a64037210 */ /* 0x024fe60007ffe0ff */
[----:B------:R-:W-:Y:S01]  /*6e10*/  IMAD.X R2, R9, 0x1, R121, P0 ;  /* 0x0000000109027824 */ /* 0x000fe200000e0679 */
[C---:B------:R-:W-:Y:S11]  /*6e20*/  ISETP.GE.AND P0, PT, R3.reuse, 0x21, PT ;  /* 0x000000210300780c */ /* 0x040ff60003f06270 */
[----:B------:R-:W-:Y:S02]  /*6e30*/  @!UPT UIADD3 URZ, URZ, URZ, URZ ;  /* 0x0000003f3f3ff290 */ /* 0x000fe4000fffe03f */
[----:B------:R-:W-:Y:S02]  /*6e40*/  @P0 IADD3 R8, P1, R0, 0x20, RZ ;  /* 0x0000002000080810 */ /* 0x000fe40007f3e0ff */
[-C--:B------:R-:W-:Y:S03]  /*6e50*/  @P0 MOV R7, R82.reuse ;  /* 0x0000005200070202 */ /* 0x080fe60000000f00 */
[----:B------:R-:W-:Y:S01]  /*6e60*/  @P0 IMAD.X R6, RZ, RZ, R2, P1 ;  /* 0x000000ffff060224 */ /* 0x000fe200008e0602 */
[----:B------:R-:W-:Y:S11]  /*6e70*/  ISETP.GE.AND P1, PT, R3, 0x1, PT ;  /* 0x000000010300780c */ /* 0x000ff60003f26270 */
[----:B------:R-:W-:Y:S02]  /*6e80*/  @!UPT UIADD3 URZ, URZ, URZ, URZ ;  /* 0x0000003f3f3ff290 */ /* 0x000fe4000fffe03f */
[----:B------:R-:W-:Y:S01]  /*6e90*/  @P1 MOV R3, R82 ;  /* 0x0000005200031202 */ /* 0x000fe20000000f00 */
[----:B------:R-:W-:Y:S02]  /*6ea0*/  @P1 IMAD R4, R2, c[0x0][0x258], RZ ;  /* 0x0000960002041a24 */ /* 0x000fe400078e02ff */
[----:B------:R-:W-:Y:S04]  /*6eb0*/  @P1 IMAD.MOV.U32 R2, RZ, RZ, R78 ;  /* 0x000000ffff021224 */ /* 0x000fe800078e004e */
[C---:B------:R-:W-:Y:S04]  /*6ec0*/  @P1 IMAD.WIDE.U32 R2, R0.reuse, c[0x0][0x258], R2 ;  /* 0x0000960000021a25 */ /* 0x040fe800078e0002 */
[----:B------:R-:W-:Y:S01]  /*6ed0*/  @P1 IMAD R0, R0, c[0x0][0x25c], R4 ;  /* 0x0000970000001a24 */ /* 0x000fe200078e0204 */
[C---:B------:R-:W-:Y:S03]  /*6ee0*/  @P1 LEA R4, P2, R2.reuse, c[0x0][0x250], 0x1 ;  /* 0x0000940002041a11 */ /* 0x040fe600078408ff */
[----:B------:R-:W-:Y:S05]  /*6ef0*/  @P1 IMAD.IADD R0, R3, 0x1, R0 ;  /* 0x0000000103001824 */ /* 0x000fea00078e0200 */
[----:B------:R-:W-:Y:S01]  /*6f00*/  @P1 LEA.HI.X R5, R2, c[0x0][0x254], R0, 0x1, P2 ;  /* 0x0000950002051a11 */ /* 0x000fe200010f0c00 */
[----:B------:R-:W-:Y:S02]  /*6f10*/  @P0 IMAD R0, R6, c[0x0][0x258], RZ ;  /* 0x0000960006000a24 */ /* 0x000fe400078e02ff */
[----:B------:R-:W-:Y:S02]  /*6f20*/  @P0 IMAD.MOV.U32 R6, RZ, RZ, R78 ;  /* 0x000000ffff060224 */ /* 0x000fe400078e004e */
[----:B------:R-:W-:Y:S01]  /*6f30*/  @!PT LDS RZ, [RZ] ;  /* 0x00000000fffff984 */ /* 0x000fe20000000800 */
[----:B------:R-:W-:Y:S01]  /*6f40*/  @!PT LDS RZ, [RZ] ;  /* 0x00000000fffff984 */ /* 0x000fe20000000800 */
[----:B------:R-:W-:Y:S01]  /*6f50*/  @!PT LDS RZ, [RZ] ;  /* 0x00000000fffff984 */ /* 0x000fe20000000800 */
[----:B------:R1:W-:Y:S01]  /*6f60*/  @P1 LDGSTS.E.BYPASS.LTC128B.128 [R215+0x100], [R4.64], !P5 ;  /* 0x0010000004d71fae */ /* 0x0003e2000e901d46 */
[C---:B------:R-:W-:Y:S02]  /*6f70*/  @P0 IMAD R0, R8.reuse, c[0x0][0x25c], R0 ;  /* 0x0000970008000a24 */ /* 0x040fe400078e0200 */
[----:B------:R-:W-:Y:S01]  /*6f80*/  @P0 IMAD.WIDE.U32 R6, R8, c[0x0][0x258], R6 ;  /* 0x0000960008060a25 */ /* 0x000fe200078e0006 */
[----:B------:R1:W-:Y:S03]  /*6f90*/  @P1 LDGSTS.E.BYPASS.LTC128B.128 [R215+0x2100], [R4.64+0x80], !P4 ;  /* 0x0210008004d71fae */ /* 0x0003e6000e101d46 */
[----:B------:R-:W-:Y:S01]  /*6fa0*/  @P0 IMAD.IADD R0, R7, 0x1, R0 ;  /* 0x0000000107000824 */ /* 0x000fe200078e0200 */
[----:B------:R1:W-:Y:S01]  /*6fb0*/  @P1 LDGSTS.E.BYPASS.LTC128B.128 [R215+0x4100], [R4.64+0x100], !P3 ;  /* 0x0410010004d71fae */ /* 0x0003e2000d901d46 */
[C---:B------:R-:W-:Y:S04]  /*6fc0*/  @P0 LEA R2, P2, R6.reuse, c[0x0][0x250], 0x1 ;  /* 0x0000940006020a11 */ /* 0x040fe800078408ff */
[----:B------:R-:W-:Y:S02]  /*6fd0*/  @P0 LEA.HI.X R3, R6, c[0x0][0x254], R0, 0x1, P2 ;  /* 0x0000950006030a11 */ /* 0x000fe400010f0c00 */
[----:B------:R-:W-:Y:S03]  /*6fe0*/  IADD3 R0, -R10, R76, RZ ;  /* 0x0000004c0a007210 */ /* 0x000fe60007ffe1ff */
[----:B------:R1:W-:Y:S01]  /*6ff0*/  @P0 LDGSTS.E.BYPASS.LTC128B.128 [R215+0x1100], [R2.64], !P5 ;  /* 0x0110000002d70fae */ /* 0x0003e2000e901d46 */
[----:B------:R-:W-:Y:S03]  /*7000*/  IMNMX R0, R0, 0x40, PT ;  /* 0x0000004000007817 */ /* 0x000fe60003800200 */
        /* <DEDUP_REMOVED lines=8> */
[----:B------:R-:W-:Y:S02]  /*7090*/  IMAD.MOV.U32 R4, RZ, RZ, R96 ;  /* 0x000000ffff047224 */ /* 0x000fe400078e0060 */
[----:B------:R-:W-:Y:S02]  /*70a0*/  IMAD.MOV.U32 R5, RZ, RZ, R117 ;  /* 0x000000ffff057224 */ /* 0x000fe400078e0075 */
[----:B------:R-:W-:Y:S02]  /*70b0*/  IMAD.X R2, R9, 0x1, R122, P0 ;  /* 0x0000000109027824 */ /* 0x000fe400000e067a */
[----:B------:R-:W-:Y:S04]  /*70c0*/  IMAD.WIDE.U32 R4, R0, c[0x0][0x208], R4 ;  /* 0x0000820000047a25 */ /* 0x000fe800078e0004 */
[----:B------:R-:W-:Y:S04]  /*70d0*/  IMAD R2, R2, c[0x0][0x208], RZ ;  /* 0x0000820002027a24 */ /* 0x000fe800078e02ff */
[----:B------:R-:W-:Y:S01]  /*70e0*/  IMAD R0, R0, c[0x0][0x20c], R2 ;  /* 0x0000830000007a24 */ /* 0x000fe200078e0202 */
[C---:B------:R-:W-:Y:S03]  /*70f0*/  LEA R2, P0, R4.reuse, c[0x0][0x1f8], 0x1 ;  /* 0x00007e0004027a11 */ /* 0x040fe600078008ff */
[----:B------:R-:W-:Y:S05]  /*7100*/  IMAD.IADD R0, R5, 0x1, R0 ;  /* 0x0000000105007824 */ /* 0x000fea00078e0200 */
[----:B------:R-:W-:Y:S02]  /*7110*/  LEA.HI.X R3, R4, c[0x0][0x1fc], R0, 0x1, P0 ;  /* 0x00007f0004037a11 */ /* 0x000fe400000f0c00 */
[C---:B------:R-:W-:Y:S02]  /*7120*/  ISETP.GE.AND P0, PT, R128.reuse, c[0x0][0x1d4], PT ;  /* 0x0000750080007a0c */ /* 0x040fe40003f06270 */
[----:B------:R-:W-:Y:S11]  /*7130*/  IADD3 R0, R128, 0x60, RZ ;  /* 0x0000006080007810 */ /* 0x000ff60007ffe0ff */
[----:B------:R-:W1:Y:S04]  /*7140*/  @!P0 LDS.128 R12, [R235] ;  /* 0x00000000eb0c8984 */ /* 0x000e680000000c00 */
[----:B-1----:R-:W-:Y:S01]  /*7150*/  @!P0 STG.E.128 [R2.64], R12 ;  /* 0x0000000c02008986 */ /* 0x002fe2000c101d06 */
[----:B------:R-:W-:Y:S11]  /*7160*/  ISETP.GE.AND P0, PT, R131, c[0x0][0x1d4], PT ;  /* 0x0000750083007a0c */ /* 0x000ff60003f06270 */
[----:B------:R-:W-:Y:S02]  /*7170*/  @!UPT UIADD3 URZ, URZ, URZ, URZ ;  /* 0x0000003f3f3ff290 */ /* 0x000fe4000fffe03f */
[----:B------:R-:W1:Y:S04]  /*7180*/  @!P0 LDS.128 R4, [R236] ;  /* 0x00000000ec048984 */ /* 0x000e680000000c00 */
        /* <DEDUP_REMOVED lines=17> */
.L_x_623:
[----:B-1----:R-:W-:Y:S05]  /*72a0*/  BSYNC B0 ;  /* 0x0000000000007941 */ /* 0x002fea0003800000 */
.L_x_622:
        /* <DEDUP_REMOVED lines=26> */
.L_x_599:
[----:B------:R-:W-:Y:S02]  /*7450*/  IMAD.MOV.U32 R0, RZ, RZ, c[0x0][0x2c4] ;  /* 0x0000b100ff007624 */ /* 0x000fe400078e00ff */
[----:B-1----:R-:W-:-:S02]  /*7460*/  IMAD.MOV.U32 R3, RZ, RZ, c[0x0][0x32c] ;  /* 0x0000cb00ff037624 */ /* 0x002fc400078e00ff */
[----:B------:R-:W-:Y:S01]  /*7470*/  IMAD.IADD R11, R127, 0x1, R132 ;  /* 0x000000017f0b7824 */ /* 0x000fe200078e0284 */
[----:B------:R-:W-:Y:S02]  /*7480*/  ISETP.NE.AND P3, PT, R0, 0x1, PT ;  /* 0x000000010000780c */ /* 0x000fe40003f65270 */
[----:B------:R-:W-:Y:S02]  /*7490*/  IADD3 R0, R242, 0x7f, RZ ;  /* 0x0000007ff2007810 */ /* 0x000fe40007ffe0ff */
[----:B------:R-:W-:-:S09]  /*74a0*/  ISETP.GE.AND P1, PT, R3, 0x1, PT ;  /* 0x000000010300780c */ /* 0x000fd20003f26270 */
[----:B------:R-:W-:-:S05]  /*74b0*/  @P3 IMAD.HI.U32 R2, R0, c[0x0][0x2c8], RZ ;  /* 0x0000b20000023a27 */ /* 0x000fca00078e00ff */
[----:B------:R-:W-:-:S05]  /*74c0*/  @P3 SHF.R.U32.HI R0, RZ, c[0x0][0x2cc], R2 ;  /* 0x0000b300ff003a19 */ /* 0x000fca0000011602 */
[----:B------:R-:W-:-:S05]  /*74d0*/  IMAD.IADD R0, R148, 0x1, R0 ;  /* 0x0000000194007824 */ /* 0x000fca00078e0200 */
        /* <DEDUP_REMOVED lines=13> */
.L_x_627:
[----:B------:R-:W-:-:S13]  /*75b0*/  ISETP.NE.AND P0, PT, R4, 0x1, PT ;  /* 0x000000010400780c */ /* 0x000fda0003f05270 */
[----:B------:R-:W-:-:S05]  /*75c0*/  @P0 IMAD.HI.U32 R0, R2, c[0x0][0x330], RZ ;  /* 0x0000cc0002000a27 */ /* 0x000fca00078e00ff */
[----:B------:R-:W-:Y:S02]  /*75d0*/  @P0 SHF.R.U32.HI R2, RZ, c[0x0][0x334], R0 ;  /* 0x0000cd00ff020a19 */ /* 0x000fe40000011600 */
.L_x_628:
[----:B------:R-:W-:Y:S05]  /*75e0*/  BSYNC B0 ;  /* 0x0000000000007941 */ /* 0x000fea0003800000 */
.L_x_626:
[----:B------:R-:W-:-:S05]  /*75f0*/  IMAD R2, R2, R4, c[0x0][0x32c] ;  /* 0x0000cb0002027624 */ /* 0x000fca00078e0204 */
[----:B------:R-:W-:-:S04]  /*7600*/  IMNMX R3, R3, R2, PT ;  /* 0x0000000203037217 */ /* 0x000fc80003800200 */
.L_x_625:
[----:B------:R-:W-:Y:S01]  /*7610*/  IADD3 R3, R3, 0x3f, RZ ;  /* 0x0000003f03037810 */ /* 0x000fe20007ffe0ff */
[----:B------:R-:W-:-:S03]  /*7620*/  @P3 IMAD.HI.U32 R2, R242, c[0x0][0x2c8], RZ ;  /* 0x0000b200f2023a27 */ /* 0x000fc600078e00ff */
[----:B------:R-:W-:Y:S01]  /*7630*/  SHF.R.S32.HI R4, RZ, 0x1f, R3 ;  /* 0x0000001fff047819 */ /* 0x000fe20000011403 */
[----:B------:R-:W-:Y:S01]  /*7640*/  IMAD.MOV.U32 R0, RZ, RZ, R242 ;  /* 0x000000ffff007224 */ /* 0x000fe200078e00f2 */
[----:B------:R-:W-:Y:S02]  /*7650*/  @P3 SHF.R.U32.HI R0, RZ, c[0x0][0x2cc], R2 ;  /* 0x0000b300ff003a19 */ /* 0x000fe40000011602 */
[----:B------:R-:W-:-:S03]  /*7660*/  LEA.HI R3, R4, R3, RZ, 0x6 ;  /* 0x0000000304037211 */ /* 0x000fc600078f30ff */
[----:B------:R-:W-:Y:S01]  /*7670*/  IMAD.IADD R0, R149, 0x1, R0 ;  /* 0x0000000195007824 */ /* 0x000fe200078e0200 */
[----:B------:R-:W-:-:S04]  /*7680*/  SHF.R.S32.HI R3, RZ, 0x6, R3 ;  /* 0x00000006ff037819 */ /* 0x000fc80000011403 */
[----:B------:R-:W-:Y:S02]  /*7690*/  IADD3 R2, R0, -c[0x0][0x324], RZ ;  /* 0x8000c90000027a10 */ /* 0x000fe40007ffe0ff */
[----:B------:R-:W-:Y:S01]  /*76a0*/  IMNMX R7, R150, R3, PT ;  /* 0x0000000396077217 */ /* 0x000fe20003800200 */
        /* <DEDUP_REMOVED lines=11> */
.L_x_631:
[----:B------:R-:W-:-:S04]  /*7760*/  MOV R3, c[0x0][0x32c] ;  /* 0x0000cb0000037a02 */ /* 0x000fc80000000f00 */
[----:B------:R-:W-:-:S13]  /*7770*/  ISETP.NE.AND P0, PT, R3, 0x1, PT ;  /* 0x000000010300780c */ /* 0x000fda0003f05270 */
[----:B------:R-:W-:-:S05]  /*7780*/  @P0 IMAD.HI.U32 R3, R0, c[0x0][0x330], RZ ;  /* 0x0000cc0000030a27 */ /* 0x000fca00078e00ff */
[----:B------:R-:W-:Y:S02]  /*7790*/  @P0 SHF.R.U32.HI R0, RZ, c[0x0][0x334], R3 ;  /* 0x0000cd00ff000a19 */ /* 0x000fe40000011603 */
.L_x_632:
[----:B------:R-:W-:Y:S05]  /*77a0*/  BSYNC B0 ;  /* 0x0000000000007941 */ /* 0x000fea0003800000 */
.L_x_630:
[----:B------:R-:W-:-:S05]  /*77b0*/  IMAD R0, R0, c[0x0][0x32c], RZ ;  /* 0x0000cb0000007a24 */ /* 0x000fca00078e02ff */
[----:B------:R-:W-:-:S04]  /*77c0*/  IMNMX R2, R2, R0, !PT ;  /* 0x0000000002027217 */ /* 0x000fc80007800200 */
.L_x_629:
[----:B------:R-:W-:Y:S01]  /*77d0*/  SHF.R.S32.HI R0, RZ, 0x1f, R2 ;  /* 0x0000001fff007819 */ /* 0x000fe20000011402 */
[----:B------:R-:W-:Y:S03]  /*77e0*/  BSSY B0, `(.L_x_633) ;  /* 0x0000024000007945 */ /* 0x000fe60003800000 */
[----:B------:R-:W-:-:S04]  /*77f0*/  LEA.HI R0, R0, R2, RZ, 0x6 ;  /* 0x0000000200007211 */ /* 0x000fc800078f30ff */
[----:B------:R-:W-:-:S04]  /*7800*/  SHF.R.S32.HI R0, RZ, 0x6, R0 ;  /* 0x00000006ff007819 */ /* 0x000fc80000011400 */
[----:B------:R-:W-:Y:S01]  /*7810*/  IMNMX R6, RZ, R0, !PT ;  /* 0x00000000ff067217 */ /* 0x000fe20007800200 */
[----:B------:R-:W-:-:S03]  /*7820*/  IMAD.MOV.U32 R0, RZ, RZ, RZ ;  /* 0x000000ffff007224 */ /* 0x000fc600078e00ff */
[----:B------:R-:W-:-:S13]  /*7830*/  ISETP.GT.AND P0, PT, R7, R6, PT ;  /* 0x000000060700720c */ /* 0x000fda0003f04270 */
[----:B------:R-:W-:Y:S05]  /*7840*/  @!P0 BRA `(.L_x_634) ;  /* 0x000001d000008947 */ /* 0x000fea0003800000 */
[----:B------:R-:W-:Y:S02]  /*7850*/  IABS R2, R126 ;  /* 0x0000007e00027213 */ /* 0x000fe40000000000 */
[----:B------:R-:W-:Y:S02]  /*7860*/  IADD3 R3, R126, -0x1, R7 ;  /* 0xffffffff7e037810 */ /* 0x000fe40007ffe007 */
[----:B------:R-:W1:Y:S03]  /*7870*/  I2F.RP R0, R2 ;  /* 0x0000000200007306 */ /* 0x000e660000209400 */
[----:B------:R-:W-:-:S05]  /*7880*/  IMAD.IADD R8, R3, 0x1, -R6 ;  /* 0x0000000103087824 */ /* 0x000fca00078e0a06 */
[----:B------:R-:W-:Y:S01]  /*7890*/  IABS R10, R8 ;  /* 0x00000008000a7213 */ /* 0x000fe20000000000 */
[----:B-1----:R-:W1:Y:S02]  /*78a0*/  MUFU.RCP R0, R0 ;  /* 0x0000000000007308 */ /* 0x002e640000001000 */
[----:B-1----:R-:W-:-:S06]  /*78b0*/  IADD3 R0, R0, 0xffffffe, RZ ;  /* 0x0ffffffe00007810 */ /* 0x002fcc0007ffe0ff */
[----:B------:R-:W1:Y:S02]  /*78c0*/  F2I.FTZ.U32.TRUNC.NTZ R5, R0 ;  /* 0x0000000000057305 */ /* 0x000e64000021f000 */
        /* <DEDUP_REMOVED lines=21> */
.L_x_634:
[----:B------:R-:W-:Y:S05]  /*7a20*/  BSYNC B0 ;  /* 0x0000000000007941 */ /* 0x000fea0003800000 */
.L_x_633:
[----:B------:R-:W2:Y:S01]  /*7a30*/  LDL R2, [R1+0x20] ;  /* 0x0000200001027983 */ /* 0x000ea20000100800 */
        /* <DEDUP_REMOVED lines=49> */
[----:B--2---:R-:W-:-:S04]  /*7d50*/  IMAD R217, R2, R0, R6 ;  /* 0x0000000002d97224 */ /* 0x004fc800078e0206 */
[--C-:B------:R-:W-:Y:S01]  /*7d60*/  IMAD.IADD R2, R217, 0x1, R0.reuse ;  /* 0x00000001d9027824 */ /* 0x100fe200078e0200 */
[----:B------:R-:W-:-:S04]  /*7d70*/  PRMT R0, RZ, 0x7610, R0 ;  /* 0x00007610ff007816 */ /* 0x000fc80000000000 */
[----:B------:R-:W-:-:S04]  /*7d80*/  IMNMX R24, R7, R2, PT ;  /* 0x0000000207187217 */ /* 0x000fc80003800200 */
[----:B------:R-:W-:Y:S01]  /*7d90*/  ISETP.GT.AND P0, PT, R24, R217, PT ;  /* 0x000000d91800720c */ /* 0x000fe20003f04270 */
[----:B------:R1:W-:-:S12]  /*7da0*/  STL [R1+0x8], R24 ;  /* 0x0000081801007387 */ /* 0x0003d80000100800 */
[----:B------:R-:W-:Y:S05]  /*7db0*/  @!P0 BRA `(.L_x_635) ;  /* 0x00014b3000008947 */ /* 0x000fea0003800000 */
[----:B------:R-:W2:Y:S04]  /*7dc0*/  LDL R8, [R1+0x34] ;  /* 0x0000340001087983 */ /* 0x000ea80000100800 */
[----:B------:R-:W3:Y:S01]  /*7dd0*/  LDL R25, [R1+0x4] ;  /* 0x0000040001197983 */ /* 0x000ee20000100800 */
[----:B------:R-:W-:-:S03]  /*7de0*/  ISETP.NE.U32.AND P0, PT, RZ, c[0x0][0x340], PT ;  /* 0x0000d000ff007a0c */ /* 0x000fc60003f05070 */
[----:B------:R-:W4:Y:S01]  /*7df0*/  LDL.LU R21, [R1+0xc] ;  /* 0x00000c0001157983 */ /* 0x000f220000300800 */
[----:B------:R-:W-:-:S03]  /*7e00*/  ISETP.NE.AND.EX P1, PT, RZ, c[0x0][0x344], PT, P0 ;  /* 0x0000d100ff007a0c */ /* 0x000fc60003f25300 */
[----:B------:R-:W1:Y:S10]  /*7e10*/  S2R R4, SR_TID.X ;  /* 0x0000000000047919 */ /* 0x000e740000002100 */
[----:B------:R-:W-:-:S04]  /*7e20*/  @P1 IMAD.MOV.U32 R2, RZ, RZ, 0x4 ;  /* 0x00000004ff021424 */ /* 0x000fc800078e00ff */
[----:B------:R-:W-:-:S05]  /*7e30*/  @P1 IMAD.WIDE R2, R247, R2, c[0x0][0x340] ;  /* 0x0000d000f7021625 */ /* 0x000fca00078e0202 */
[----:B------:R1:W4:Y:S01]  /*7e40*/  @P1 LDG.E R18, [R2.64] ;  /* 0x0000000602121981 */ /* 0x000322000c1e1900 */
[----:B------:R-:W-:Y:S02]  /*7e50*/  SHF.R.S32.HI R0, RZ, 0x1f, R180 ;  /* 0x0000001fff007819 */ /* 0x000fe400000114b4 */
[----:B------:R-:W-:Y:S02]  /*7e60*/  ISETP.NE.U32.AND P2, PT, RZ, c[0x0][0x348], PT ;  /* 0x0000d200ff007a0c */ /* 0x000fe40003f45070 */
[----:B-1----:R-:W-:Y:S01]  /*7e70*/  SHF.R.S32.HI R20, RZ, 0x1f, R4 ;  /* 0x0000001fff147819 */ /* 0x002fe20000011404 */
[----:B------:R-:W-:Y:S01]  /*7e80*/  IMAD R0, R0, c[0x0][0x178], RZ ;  /* 0x00005e0000007a24 */ /* 0x000fe200078e02ff */
[----:B------:R-:W-:Y:S02]  /*7e90*/  SHF.R.S32.HI R17, RZ, 0x1f, R247 ;  /* 0x0000001fff117819 */ /* 0x000fe400000114f7 */
[----:B------:R-:W-:Y:S01]  /*7ea0*/  LEA.HI R20, R20, R4, RZ, 0x3 ;  /* 0x0000000414147211 */ /* 0x000fe200078f18ff */
[----:B------:R-:W-:-:S03]  /*7eb0*/  IMAD.WIDE.U32 R4, R180, c[0x0][0x178], RZ ;  /* 0x00005e00b4047a25 */ /* 0x000fc600078e00ff */
[----:B------:R-:W-:Y:S01]  /*7ec0*/  SHF.R.S32.HI R20, RZ, 0x3, R20 ;  /* 0x00000003ff147819 */ /* 0x000fe20000011414 */
[----:B------:R-:W-:-:S04]  /*7ed0*/  IMAD R0, R180, c[0x0][0x17c], R0 ;  /* 0x00005f00b4007a24 */ /* 0x000fc800078e0200 */
[----:B------:R-:W-:Y:S01]  /*7ee0*/  IMAD.IADD R5, R5, 0x1, R0 ;  /* 0x0000000105057824 */ /* 0x000fe200078e0200 */
[----:B------:R-:W-:Y:S02]  /*7ef0*/  SHF.R.S32.HI R3, RZ, 0x1f, R20 ;  /* 0x0000001fff037819 */ /* 0x000fe40000011414 */
[----:B------:R-:W-:-:S04]  /*7f00*/  IADD3 R2, P0, R20, R11, RZ ;  /* 0x0000000b14027210 */ /* 0x000fc80007f1e0ff */
[----:B------:R-:W-:Y:S02]  /*7f10*/  LEA.HI.X.SX32 R9, R11, R3, 0x1, P0 ;  /* 0x000000030b097211 */ /* 0x000fe400000f0eff */
[----:B------:R-:W-:-:S04]  /*7f20*/  ISETP.NE.AND.EX P0, PT, RZ, c[0x0][0x34c], PT, P2 ;  /* 0x0000d300ff007a0c */ /* 0x000fc80003f05320 */
[----:B------:R-:W-:Y:S02]  /*7f30*/  SEL R6, R17, RZ, !P0 ;  /* 0x000000ff11067207 */ /* 0x000fe40004000000 */
[----:B------:R-:W-:-:S03]  /*7f40*/  SEL R3, R247, RZ, !P0 ;  /* 0x000000fff7037207 */ /* 0x000fc60004000000 */
[----:B------:R-:W-:Y:S01]  /*7f50*/  IMAD R6, R6, c[0x0][0x1c0], RZ ;  /* 0x0000700006067a24 */ /* 0x000fe200078e02ff */
[----:B------:R-:W-:-:S03]  /*7f60*/  SHF.R.S32.HI R7, RZ, 0x1f, R248 ;  /* 0x0000001fff077819 */ /* 0x000fc600000114f8 */
[----:B------:R-:W-:Y:S02]  /*7f70*/  IMAD R16, R3, c[0x0][0x1c4], R6 ;  /* 0x0000710003107a24 */ /* 0x000fe400078e0206 */
[----:B------:R-:W-:Y:S02]  /*7f80*/  IMAD.MOV.U32 R6, RZ, RZ, R248 ;  /* 0x000000ffff067224 */ /* 0x000fe400078e00f8 */
[----:B------:R-:W-:Y:S01]  /*7f90*/  IMAD R12, R9, c[0x0][0x208], RZ ;  /* 0x00008200090c7a24 */ /* 0x000fe200078e02ff */
[----:B------:R-:W-:Y:S01]  /*7fa0*/  ISETP.GE.AND P4, PT, R135, c[0x0][0x1d4], PT ;  /* 0x0000750087007a0c */ /* 0x000fe20003f86270 */
[----:B------:R-:W-:Y:S01]  /*7fb0*/  IMAD.WIDE.U32 R14, R2, c[0x0][0x208], R6 ;  /* 0x00008200020e7a25 */ /* 0x000fe200078e0006 */
[----:B------:R-:W-:Y:S02]  /*7fc0*/  ISETP.GE.AND P5, PT, R248, c[0x0][0x1d4], PT ;  /* 0x00007500f8007a0c */ /* 0x000fe40003fa6270 */
[----:B------:R-:W-:-:S04]  /*7fd0*/  ISETP.NE.U32.AND P0, PT, RZ, c[0x0][0x350], PT ;  /* 0x0000d400ff007a0c */ /* 0x000fc80003f05070 */
[----:B------:R-:W-:Y:S02]  /*7fe0*/  ISETP.NE.AND.EX P0, PT, RZ, c[0x0][0x354], PT, P0 ;  /* 0x0000d500ff007a0c */ /* 0x000fe40003f05300 */
[----:B------:R-:W-:Y:S02]  /*7ff0*/  ISETP.GE.AND P6, PT, R135, c[0x0][0x198], PT ;  /* 0x0000660087007a0c */ /* 0x000fe40003fc6270 */
[----:B------:R-:W-:Y:S02]  /*8000*/  IADD3 R94, R24, -0x1, RZ ;  /* 0xffffffff185e7810 */ /* 0x000fe40007ffe0ff */
[----:B------:R-:W-:Y:S02]  /*8010*/  ISETP.GE.AND P2, PT, R138, c[0x0][0x198], PT ;  /* 0x000066008a007a0c */ /* 0x000fe40003f46270 */
[----:B--2---:R-:W-:Y:S01]  /*8020*/  IADD3 R8, R8, R242, RZ ;  /* 0x000000f208087210 */ /* 0x004fe20007ffe0ff */
[----:B---3--:R-:W-:-:S04]  /*8030*/  IMAD.WIDE.U32 R4, R25, c[0x0][0x1b8], R4 ;  /* 0x00006e0019047a25 */ /* 0x008fc800078e0004 */
[----:B------:R-:W-:-:S04]  /*8040*/  @P3 IMAD.HI.U32 R10, R8, c[0x0][0x2c8], RZ ;  /* 0x0000b200080a3a27 */ /* 0x000fc800078e00ff */
[----:B------:R-:W-:Y:S02]  /*8050*/  IMAD R5, R25, c[0x0][0x1bc], R5 ;  /* 0x00006f0019057a24 */ /* 0x000fe400078e0205 */
[----:B------:R-:W-:Y:S01]  /*8060*/  IMAD.MOV.U32 R0, RZ, RZ, R8 ;  /* 0x000000ffff007224 */ /* 0x000fe200078e0008 */
[----:B------:R-:W-:Y:S01]  /*8070*/  @P3 SHF.R.U32.HI R0, RZ, c[0x0][0x2cc], R10 ;  /* 0x0000b300ff003a19 */ /* 0x000fe2000001160a */
[----:B------:R-:W-:-:S04]  /*8080*/  IMAD.WIDE.U32 R4, R3, c[0x0][0x1c0], R4 ;  /* 0x0000700003047a25 */ /* 0x000fc800078e0004 */
[----:B------:R-:W-:Y:S01]  /*8090*/  IMAD R3, R9, c[0x0][0x1e0], RZ ;  /* 0x0000780009037a24 */ /* 0x000fe200078e02ff */
[----:B------:R-:W-:Y:S02]  /*80a0*/  SHF.R.S32.HI R13, RZ, 0x1f, R0 ;  /* 0x0000001fff0d7819 */ /* 0x000fe40000011400 */
[----:B------:R-:W-:Y:S01]  /*80b0*/  IADD3 R9, -R0, RZ, RZ ;  /* 0x000000ff00097210 */ /* 0x000fe20007ffe1ff */
[C---:B------:R-:W-:Y:S02]  /*80c0*/  IMAD R19, R2.reuse, c[0x0][0x1e4], R3 ;  /* 0x0000790002137a24 */ /* 0x040fe400078e0203 */
[----:B------:R-:W-:Y:S02]  /*80d0*/  IMAD.IADD R3, R5, 0x1, R16 ;  /* 0x0000000105037824 */ /* 0x000fe400078e0210 */
[----:B------:R-:W-:-:S04]  /*80e0*/  IMAD.WIDE.U32 R10, R2, c[0x0][0x1e0], R6 ;  /* 0x00007800020a7a25 */ /* 0x000fc800078e0006 */
[----:B------:R-:W-:Y:S02]  /*80f0*/  IMAD R16, R2, c[0x0][0x20c], R12 ;  /* 0x0000830002107a24 */ /* 0x000fe400078e020c */
[----:B------:R-:W-:Y:S02]  /*8100*/  IMAD R5, R13, c[0x0][0x1b0], RZ ;  /* 0x00006c000d057a24 */ /* 0x000fe400078e02ff */
[----:B------:R-:W-:Y:S01]  /*8110*/  IMAD.MOV.U32 R2, RZ, RZ, R4 ;  /* 0x000000ffff027224 */ /* 0x000fe200078e0004 */
[----:B------:R-:W-:Y:S01]  /*8120*/  SEL R4, RZ, 0xffffffff, P4 ;  /* 0xffffffffff047807 */ /* 0x000fe20002000000 */
[----:B------:R-:W-:Y:S02]  /*8130*/  IMAD R12, R9, c[0x0][0x2c4], R8 ;  /* 0x0000b100090c7a24 */ /* 0x000fe400078e0208 */
[C---:B------:R-:W-:Y:S02]  /*8140*/  IMAD R8, R0.reuse, c[0x0][0x1b4], R5 ;  /* 0x00006d0000087a24 */ /* 0x040fe400078e0205 */
[----:B------:R-:W-:Y:S01]  /*8150*/  IMAD.WIDE.U32 R2, R0, c[0x0][0x1b0], R2 ;  /* 0x00006c0000027a25 */ /* 0x000fe200078e0002 */
[----:B------:R-:W-:-:S02]  /*8160*/  SHF.L.U32 R0, R4, 0x1, RZ ;  /* 0x0000000104007819 */ /* 0x000fc400000006ff */
[----:B------:R-:W-:Y:S02]  /*8170*/  SEL R5, RZ, 0x1, P5 ;  /* 0x00000001ff057807 */ /* 0x000fe40002800000 */
[----:B------:R-:W-:Y:S01]  /*8180*/  SHF.R.S32.HI R4, RZ, 0x1f, R12 ;  /* 0x0000001fff047819 */ /* 0x000fe2000001140c */
[----:B------:R-:W-:Y:S01]  /*8190*/  IMAD.IADD R9, R15, 0x1, R16 ;  /* 0x000000010f097824 */ /* 0x000fe200078e0210 */
[----:B------:R-:W-:Y:S02]  /*81a0*/  LOP3.LUT R16, R0, 0x2, R5, 0xe2, !PT ;  /* 0x0000000200107812 */ /* 0x000fe400078ee205 */
[----:B------:R-:W-:Y:S01]  /*81b0*/  IADD3 R5, R3, R8, RZ ;  /* 0x0000000803057210 */ /* 0x000fe20007ffe0ff */
[----:B------:R-:W-:Y:S01]  /*81c0*/  IMAD R0, R4, c[0x0][0x1a8], RZ ;  /* 0x00006a0004007a24 */ /* 0x000fe200078e02ff */
[----:B------:R-:W-:Y:S01]  /*81d0*/  MOV R4, R2 ;  /* 0x0000000200047202 */ /* 0x000fe20000000f00 */
[----:B------:R-:W-:Y:S01]  /*81e0*/  IMAD.MOV.U32 R8, RZ, RZ, R14 ;  /* 0x000000ffff087224 */ /* 0x000fe200078e000e */
[----:B----4-:R-:W-:Y:S01]  /*81f0*/  @P1 SHF.R.S32.HI R3, RZ, 0x1f, R18 ;  /* 0x0000001fff031819 */ /* 0x010fe20000011412 */
[----:B------:R-:W-:-:S02]  /*8200*/  IMAD.IADD R11, R11, 0x1, R19 ;  /* 0x000000010b0b7824 */ /* 0x000fc400078e0213 */
[----:B------:R-:W-:Y:S02]  /*8210*/  @!P1 IMAD.MOV.U32 R3, RZ, RZ, R17 ;  /* 0x000000ffff039224 */ /* 0x000fe400078e0011 */
[C---:B------:R-:W-:Y:S02]  /*8220*/  IMAD R14, R12.reuse, c[0x0][0x1ac], R0 ;  /* 0x00006b000c0e7a24 */ /* 0x040fe400078e0200 */
[----:B------:R-:W-:Y:S01]  /*8230*/  @P1 IMAD.MOV.U32 R2, RZ, RZ, R18 ;  /* 0x000000ffff021224 */ /* 0x000fe200078e0012 */
[----:B------:R-:W-:Y:S01]  /*8240*/  @!P1 MOV R2, R247 ;  /* 0x000000f700029202 */ /* 0x000fe20000000f00 */
[----:B------:R-:W-:-:S04]  /*8250*/  IMAD.WIDE.U32 R12, R12, c[0x0][0x1a8], R4 ;  /* 0x00006a000c0c7a25 */ /* 0x000fc800078e0004 */
[----:B------:R-:W-:Y:S01]  /*8260*/  IMAD.WIDE.U32 R8, R25, c[0x0][0x210], R8 ;  /* 0x0000840019087a25 */ /* 0x000fe200078e0008 */
[----:B------:R-:W-:-:S03]  /*8270*/  SEL R0, R2, RZ, !P0 ;  /* 0x000000ff02007207 */ /* 0x000fc60004000000 */
[----:B------:R-:W-:Y:S01]  /*8280*/  IMAD.WIDE.U32 R4, R25, c[0x0][0x1e8], R10 ;  /* 0x00007a0019047a25 */ /* 0x000fe200078e000a */
[----:B------:R-:W-:Y:S02]  /*8290*/  SEL R10, R3, RZ, !P0 ;  /* 0x000000ff030a7207 */ /* 0x000fe40004000000 */
[----:B------:R-:W-:Y:S01]  /*82a0*/  LEA R15, P0, R12, c[0x0][0x160], 0x1 ;  /* 0x000058000c0f7a11 */ /* 0x000fe200078008ff */
[----:B------:R-:W-:Y:S01]  /*82b0*/  IMAD R3, R25, c[0x0][0x214], R9 ;  /* 0x0000850019037a24 */ /* 0x000fe200078e0209 */
[----:B------:R-:W-:-:S04]  /*82c0*/  IADD3 R9, R13, R14, RZ ;  /* 0x0000000e0d097210 */ /* 0x000fc80007ffe0ff */
[----:B------:R-:W-:Y:S02]  /*82d0*/  LEA.HI.X R12, R12, c[0x0][0x164], R9, 0x1, P0 ;  /* 0x000059000c0c7a11 */ /* 0x000fe400000f0c09 */
[----:B------:R-:W-:Y:S02]  /*82e0*/  ISETP.GE.AND P0, PT, R248, c[0x0][0x198], PT ;  /* 0x00006600f8007a0c */ /* 0x000fe40003f06270 */
[----:B------:R-:W-:Y:S02]  /*82f0*/  LOP3.LUT R21, R21, 0xfffffffe, RZ, 0xc0, !PT ;  /* 0xfffffffe15157812 */ /* 0x000fe400078ec0ff */
[----:B------:R-:W-:-:S09]  /*8300*/  ISETP.GE.AND P3, PT, R138, c[0x0][0x1d4], PT ;  /* 0x000075008a007a0c */ /* 0x000fd20003f66270 */
[----:B------:R-:W-:-:S05]  /*8310*/  @P0 LOP3.LUT R21, R21, 0x1, RZ, 0xfc, !PT ;  /* 0x0000000115150812 */ /* 0x000fca00078efcff */
[----:B------:R1:W-:Y:S01]  /*8320*/  STL [R1+0xc], R21 ;  /* 0x00000c1501007387 */ /* 0x0003e20000100800 */
[----:B------:R-:W-:Y:S01]  /*8330*/  SEL R2, RZ, 0x4, P3 ;  /* 0x00000004ff027807 */ /* 0x000fe20001800000 */
[----:B------:R-:W-:-:S03]  /*8340*/  IMAD R5, R25, c[0x0][0x1ec], R5 ;  /* 0x00007b0019057a24 */ /* 0x000fc600078e0205 */
[----:B------:R-:W-:Y:S01]  /*8350*/  LOP3.LUT R104, R16, R2, RZ, 0xfc, !PT ;  /* 0x0000000210687212 */ /* 0x000fe200078efcff */
[----:B------:R-:W-:Y:S02]  /*8360*/  IMAD.MOV.U32 R2, RZ, RZ, R8 ;  /* 0x000000ffff027224 */ /* 0x000fe400078e0008 */
[C---:B------:R-:W-:Y:S02]  /*8370*/  IMAD R8, R10.reuse, c[0x0][0x1f0], RZ ;  /* 0x00007c000a087a24 */ /* 0x040fe400078e02ff */
[----:B------:R-:W-:Y:S02]  /*8380*/  IMAD R10, R10, c[0x0][0x218], RZ ;  /* 0x000086000a0a7a24 */ /* 0x000fe400078e02ff */
[----:B------:R-:W-:-:S04]  /*8390*/  IMAD.WIDE.U32 R222, R0, c[0x0][0x218], R2 ;  /* 0x0000860000de7a25 */ /* 0x000fc800078e0002 */
[----:B------:R-:W-:-:S04]  /*83a0*/  IMAD.WIDE.U32 R220, R0, c[0x0][0x1f0], R4 ;  /* 0x00007c0000dc7a25 */ /* 0x000fc800078e0004 */
[C---:B------:R-:W-:Y:S02]  /*83b0*/  IMAD R2, R0.reuse, c[0x0][0x1f4], R8 ;  /* 0x00007d0000027a24 */ /* 0x040fe400078e0208 */
[----:B------:R-:W-:Y:S01]  /*83c0*/  IMAD R0, R0, c[0x0][0x21c], R10 ;  /* 0x0000870000007a24 */ /* 0x000fe200078e020a */
[----:B------:R-:W-:Y:S01]  /*83d0*/  IADD3 R11, R20, R242, RZ ;  /* 0x000000f2140b7210 */ /* 0x000fe20007ffe0ff */
[----:B------:R-:W-:-:S03]  /*83e0*/  IMAD.IADD R219, R221, 0x1, R2 ;  /* 0x00000001dddb7824 */ /* 0x000fc600078e0202 */
[----:B------:R-:W-:Y:S01]  /*83f0*/  IADD3 R224, R223, R0, RZ ;  /* 0x00000000dfe07210 */ /* 0x000fe20007ffe0ff */
[----:B------:R-:W-:Y:S05]  /*8400*/  BRA.DIV ~URZ, `(.L_x_636) ;  /* 0x00018e127f007947 */ /* 0x000fea000b800000 */
[----:B-1----:R1:W2:Y:S02]  /*8410*/  SHFL.IDX PT, R10, R12, RZ, 0x181f ;  /* 0x00181fff0c0a7589 */ /* 0x0022a400000e0000 */
.L_x_799:
[----:B------:R-:W-:Y:S05]  /*8420*/  BRA.DIV ~URZ, `(.L_x_637) ;  /* 0x00018e627f007947 */ /* 0x000fea000b800000 */
[----:B------:R3:W4:Y:S02]  /*8430*/  SHFL.IDX PT, R0, R15, RZ, 0x181f ;  /* 0x00181fff0f007589 */ /* 0x00072400000e0000 */
.L_x_800:
[----:B------:R-:W-:Y:S01]  /*8440*/  IMAD R30, R239, c[0x0][0x2c4], RZ ;  /* 0x0000b100ef1e7a24 */ /* 0x000fe200078e02ff */
[----:B------:R-:W-:Y:S01]  /*8450*/  BSSY B0, `(.L_x_638) ;  /* 0x0000013000007945 */ /* 0x000fe20003800000 */
[----:B------:R-:W-:Y:S02]  /*8460*/  SHF.R.S32.HI R13, RZ, 0x1f, R135 ;  /* 0x0000001fff0d7819 */ /* 0x000fe40000011487 */
[----:B------:R-:W-:Y:S02]  /*8470*/  SHF.R.S32.HI R14, RZ, 0x1f, R138 ;  /* 0x0000001fff0e7819 */ /* 0x000fe4000001148a */
[----:B------:R-:W-:-:S13]  /*8480*/  ISETP.GE.AND P0, PT, R11, R30, PT ;  /* 0x0000001e0b00720c */ /* 0x000fda0003f06270 */
[----:B------:R-:W-:Y:S05]  /*8490*/  @P0 BRA `(.L_x_639) ;  /* 0x000000e000000947 */ /* 0x000fea0003800000 */
[----:B---3--:R-:W3:Y:S01]  /*84a0*/  LDL R2, [R1+0xc] ;  /* 0x00000c0001027983 */ /* 0x008ee20000100800 */
[----:B----4-:R-:W-:-:S04]  /*84b0*/  LEA R8, P0, R248, R0, 0x1 ;  /* 0x00000000f8087211 */ /* 0x010fc800078008ff */
[----:B--2---:R-:W-:Y:S02]  /*84c0*/  LEA.HI.X R9, R248, R10, R7, 0x1, P0 ;  /* 0x0000000af8097211 */ /* 0x004fe400000f0c07 */
[----:B------:R-:W-:-:S04]  /*84d0*/  LEA R4, P0, R135, R0, 0x1 ;  /* 0x0000000087047211 */ /* 0x000fc800078008ff */
[----:B------:R-:W-:Y:S02]  /*84e0*/  LEA.HI.X R5, R135, R10, R13, 0x1, P0 ;  /* 0x0000000a87057211 */ /* 0x000fe400000f0c0d */
[----:B---3--:R-:W-:Y:S02]  /*84f0*/  LOP3.LUT P1, RZ, R2, 0x1, RZ, 0xc0, !PT ;  /* 0x0000000102ff7812 */ /* 0x008fe4000782c0ff */
[----:B------:R-:W-:-:S04]  /*8500*/  LEA R2, P0, R138, R0, 0x1 ;  /* 0x000000008a027211 */ /* 0x000fc800078008ff */
[----:B------:R-:W-:-:S07]  /*8510*/  LEA.HI.X R3, R138, R10, R14, 0x1, P0 ;  /* 0x0000000a8a037211 */ /* 0x000fce00000f0c0e */
[----:B------:R-:W-:Y:S01]  /*8520*/  @!PT LDS RZ, [RZ] ;  /* 0x00000000fffff984 */ /* 0x000fe20000000800 */
[----:B------:R-:W-:Y:S01]  /*8530*/  @!PT LDS RZ, [RZ] ;  /* 0x00000000fffff984 */ /* 0x000fe20000000800 */
[----:B------:R-:W-:Y:S01]  /*8540*/  @!PT LDS RZ, [RZ] ;  /* 0x00000000fffff984 */ /* 0x000fe20000000800 */
[----:B------:R2:W-:Y:S04]  /*8550*/  LDGSTS.E.BYPASS.LTC128B.128 [R215+0xc100], [R8.64], !P1 ;  /* 0x0c10000008d77fae */ /* 0x0005e8000c901d46 */
[----:B------:R2:W-:Y:S04]  /*8560*/  LDGSTS.E.BYPASS.LTC128B.128 [R215+0x10100], [R4.64], !P6 ;  /* 0x1010000004d77fae */ /* 0x0005e8000f101d46 */
[----:B------:R2:W-:Y:S02]  /*8570*/  LDGSTS.E.BYPASS.LTC128B.128 [R215+0x14100], [R2.64], !P2 ;  /* 0x1410000002d77fae */ /* 0x0005e4000d101d46 */
.L_x_639:
[----:B------:R-:W-:Y:S05]  /*8580*/  BSYNC B0 ;  /* 0x0000000000007941 */ /* 0x000fea0003800000 */
.L_x_638:
[----:B------:R-:W-:Y:S05]  /*8590*/  BRA.DIV ~URZ, `(.L_x_640) ;  /* 0x00018d627f007947 */ /* 0x000fea000b800000 */
[----:B--2---:R2:W1:Y:S04]  /*85a0*/  SHFL.IDX PT, R10, R12, 0x1, 0x181f ;  /* 0x00381f000c0a7f89 */ /* 0x00446800000e0000 */
[----:B----4-:R2:W4:Y:S02]  /*85b0*/  SHFL.IDX PT, R0, R15, 0x1, 0x181f ;  /* 0x00381f000f007f89 */ /* 0x01052400000e0000 */
.L_x_801:
[----:B------:R-:W-:Y:S01]  /*85c0*/  IADD3 R2, R11, 0x20, RZ ;  /* 0x000000200b027810 */ /* 0x000fe20007ffe0ff */
[----:B------:R-:W-:Y:S03]  /*85d0*/  BSSY B0, `(.L_x_641) ;  /* 0x0000011000007945 */ /* 0x000fe60003800000 */
[----:B------:R-:W-:-:S13]  /*85e0*/  ISETP.GE.AND P0, PT, R2, R30, PT ;  /* 0x0000001e0200720c */ /* 0x000fda0003f06270 */
[----:B------:R-:W-:Y:S05]  /*85f0*/  @P0 BRA `(.L_x_642) ;  /* 0x000000e000000947 */ /* 0x000fea0003800000 */
[----:B--2---:R-:W2:Y:S01]  /*8600*/  LDL R3, [R1+0xc] ;  /* 0x00000c0001037983 */ /* 0x004ea20000100800 */
[----:B----4-:R-:W-:-:S04]  /*8610*/  LEA R8, P0, R248, R0, 0x1 ;  /* 0x00000000f8087211 */ /* 0x010fc800078008ff */
[----:B-1----:R-:W-:Y:S02]  /*8620*/  LEA.HI.X R9, R248, R10, R7, 0x1, P0 ;  /* 0x0000000af8097211 */ /* 0x002fe400000f0c07 */
[----:B------:R-:W-:-:S04]  /*8630*/  LEA R4, P0, R135, R0, 0x1 ;  /* 0x0000000087047211 */ /* 0x000fc800078008ff */
[----:B------:R-:W-:Y:S02]  /*8640*/  LEA.HI.X R5, R135, R10, R13, 0x1, P0 ;  /* 0x0000000a87057211 */ /* 0x000fe400000f0c0d */
[C---:B------:R-:W-:Y:S02]  /*8650*/  LEA R2, P0, R138.reuse, R0, 0x1 ;  /* 0x000000008a027211 */ /* 0x040fe400078008ff */
[----:B--2---:R-:W-:Y:S02]  /*8660*/  LOP3.LUT P1, RZ, R3, 0x1, RZ, 0xc0, !PT ;  /* 0x0000000103ff7812 */ /* 0x004fe4000782c0ff */
[----:B------:R-:W-:-:S11]  /*8670*/  LEA.HI.X R3, R138, R10, R14, 0x1, P0 ;  /* 0x0000000a8a037211 */ /* 0x000fd600000f0c0e */
[----:B------:R-:W-:Y:S01]  /*8680*/  @!PT LDS RZ, [RZ] ;  /* 0x00000000fffff984 */ /* 0x000fe20000000800 */
[----:B------:R-:W-:Y:S01]  /*8690*/  @!PT LDS RZ, [RZ] ;  /* 0x00000000fffff984 */ /* 0x000fe20000000800 */
[----:B------:R-:W-:Y:S01]  /*86a0*/  @!PT LDS RZ, [RZ] ;  /* 0x00000000fffff984 */ /* 0x000fe20000000800 */
[----:B------:R1:W-:Y:S04]  /*86b0*/  LDGSTS.E.BYPASS.LTC128B.128 [R215+0xd100], [R8.64], !P1 ;  /* 0x0d10000008d77fae */ /* 0x0003e8000c901d46 */
[----:B------:R1:W-:Y:S04]  /*86c0*/  LDGSTS.E.BYPASS.LTC128B.128 [R215+0x11100], [R4.64], !P6 ;  /* 0x1110000004d77fae */ /* 0x0003e8000f101d46 */
[----:B------:R1:W-:Y:S02]  /*86d0*/  LDGSTS.E.BYPASS.LTC128B.128 [R215+0x15100], [R2.64], !P2 ;  /* 0x1510000002d77fae */ /* 0x0003e4000d101d46 */
.L_x_642:
[----:B------:R-:W-:Y:S05]  /*86e0*/  BSYNC B0 ;  /* 0x0000000000007941 */ /* 0x000fea0003800000 */
.L_x_641:
[----:B------:R-:W-:Y:S05]  /*86f0*/  BRA.DIV ~URZ, `(.L_x_643) ;  /* 0x00018cd27f007947 */ /* 0x000fea000b800000 */
[----:B-1----:R1:W2:Y:S02]  /*8700*/  SHFL.IDX PT, R10, R12, 0x2, 0x181f ;  /* 0x00581f000c0a7f89 */ /* 0x0022a400000e0000 */
.L_x_802:
[----:B------:R-:W-:Y:S05]  /*8710*/  BRA.DIV ~URZ, `(.L_x_644) ;  /* 0x00018d227f007947 */ /* 0x000fea000b800000 */
[----:B----4-:R4:W1:Y:S02]  /*8720*/  SHFL.IDX PT, R0, R15, 0x2, 0x181f ;  /* 0x00581f000f007f89 */ /* 0x01086400000e0000 */
.L_x_803:
[----:B------:R-:W-:Y:S01]  /*8730*/  IADD3 R2, R11, 0x40, RZ ;  /* 0x000000400b027810 */ /* 0x000fe20007ffe0ff */
[----:B------:R-:W-:Y:S03]  /*8740*/  BSSY B0, `(.L_x_645) ;  /* 0x0000011000007945 */ /* 0x000fe60003800000 */
[----:B------:R-:W-:-:S13]  /*8750*/  ISETP.GE.AND P0, PT, R2, R30, PT ;  /* 0x0000001e0200720c */ /* 0x000fda0003f06270 */
[----:B------:R-:W-:Y:S05]  /*8760*/  @P0 BRA `(.L_x_646) ;  /* 0x000000e000000947 */ /* 0x000fea0003800000 */
[----:B---3--:R-:W3:Y:S01]  /*8770*/  LDL R3, [R1+0xc] ;  /* 0x00000c0001037983 */ /* 0x008ee20000100800 */
[----:B-1----:R-:W-:-:S04]  /*8780*/  LEA R8, P0, R248, R0, 0x1 ;  /* 0x00000000f8087211 */ /* 0x002fc800078008ff */
[----:B--2---:R-:W-:Y:S02]  /*8790*/  LEA.HI.X R9, R248, R10, R7, 0x1, P0 ;  /* 0x0000000af8097211 */ /* 0x004fe400000f0c07 */
[----:B------:R-:W-:-:S04]  /*87a0*/  LEA R4, P0, R135, R0, 0x1 ;  /* 0x0000000087047211 */ /* 0x000fc800078008ff */
[----:B------:R-:W-:Y:S02]  /*87b0*/  LEA.HI.X R5, R135, R10, R13, 0x1, P0 ;  /* 0x0000000a87057211 */ /* 0x000fe400000f0c0d */
[C---:B------:R-:W-:Y:S02]  /*87c0*/  LEA R2, P0, R138.reuse, R0, 0x1 ;  /* 0x000000008a027211 */ /* 0x040fe400078008ff */
[----:B---3--:R-:W-:Y:S02]  /*87d0*/  LOP3.LUT P1, RZ, R3, 0x1, RZ, 0xc0, !PT ;  /* 0x0000000103ff7812 */ /* 0x008fe4000782c0ff */
[----:B------:R-:W-:-:S11]  /*87e0*/  LEA.HI.X R3, R138, R10, R14, 0x1, P0 ;  /* 0x0000000a8a037211 */ /* 0x000fd600000f0c0e */
[----:B------:R-:W-:Y:S01]  /*87f0*/  @!PT LDS RZ, [RZ] ;  /* 0x00000000fffff984 */ /* 0x000fe20000000800 */
[----:B------:R-:W-:Y:S01]  /*8800*/  @!PT LDS RZ, [RZ] ;  /* 0x00000000fffff984 */ /* 0x000fe20000000800 */
[----:B------:R-:W-:Y:S01]  /*8810*/  @!PT LDS RZ, [RZ] ;  /* 0x00000000fffff984 */ /* 0x000fe20000000800 */
[----:B------:R1:W-:Y:S04]  /*8820*/  LDGSTS.E.BYPASS.LTC128B.128 [R215+0xe100], [R8.64], !P1 ;  /* 0x0e10000008d77fae */ /* 0x0003e8000c901d46 */
[----:B------:R1:W-:Y:S04]  /*8830*/  LDGSTS.E.BYPASS.LTC128B.128 [R215+0x12100], [R4.64], !P6 ;  /* 0x1210000004d77fae */ /* 0x0003e8000f101d46 */
[----:B------:R1:W-:Y:S02]  /*8840*/  LDGSTS.E.BYPASS.LTC128B.128 [R215+0x16100], [R2.64], !P2 ;  /* 0x1610000002d77fae */ /* 0x0003e4000d101d46 */
.L_x_646:
[----:B------:R-:W-:Y:S05]  /*8850*/  BSYNC B0 ;  /* 0x0000000000007941 */ /* 0x000fea0003800000 */
.L_x_645:
[----:B------:R-:W-:Y:S05]  /*8860*/  BRA.DIV ~URZ, `(.L_x_647) ;  /* 0x00018c427f007947 */ /* 0x000fea000b800000 */
[----:B--2---:R2:W3:Y:S04]  /*8870*/  SHFL.IDX PT, R10, R12, 0x3, 0x181f ;  /* 0x00781f000c0a7f89 */ /* 0x0044e800000e0000 */
[----:B-1----:R2:W1:Y:S02]  /*8880*/  SHFL.IDX PT, R0, R15, 0x3, 0x181f ;  /* 0x00781f000f007f89 */ /* 0x00246400000e0000 */
.L_x_804:
[----:B--234-:R-:W2:Y:S01]  /*8890*/  LDL R15, [R1+0xc] ;  /* 0x00000c00010f7983 */ /* 0x01cea20000100800 */
[----:B------:R-:W-:Y:S01]  /*88a0*/  IADD3 R2, R11, 0x60, RZ ;  /* 0x000000600b027810 */ /* 0x000fe20007ffe0ff */
[----:B------:R-:W-:Y:S01]  /*88b0*/  IMAD.SHL.U32 R103, R94, 0x40, RZ ;  /* 0x000000405e677824 */ /* 0x000fe200078e00ff */
[----:B------:R-:W-:Y:S01]  /*88c0*/  SHF.R.S32.HI R105, RZ, 0x1f, R94 ;  /* 0x0000001fff697819 */ /* 0x000fe2000001145e */
[----:B------:R-:W3:Y:S01]  /*88d0*/  S2R R12, SR_TID.X ;  /* 0x00000000000c7919 */ /* 0x000ee20000002100 */
[----:B------:R-:W-:Y:S01]  /*88e0*/  ISETP.GE.AND P0, PT, R2, R30, PT ;  /* 0x0000001e0200720c */ /* 0x000fe20003f06270 */
[----:B------:R-:W-:-:S12]  /*88f0*/  IMAD.MOV.U32 R107, RZ, RZ, c[0x0][0x2c4] ;  /* 0x0000b100ff6b7624 */ /* 0x000fd800078e00ff */
[----:B-1----:R-:W-:-:S04]  /*8900*/  @!P0 LEA R8, P1, R135, R0, 0x1 ;  /* 0x0000000087088211 */ /* 0x002fc800078208ff */
[----:B------:R-:W-:Y:S02]  /*8910*/  @!P0 LEA.HI.X R9, R135, R10, R13, 0x1, P1 ;  /* 0x0000000a87098211 */ /* 0x000fe400008f0c0d */
[----:B------:R-:W-:-:S04]  /*8920*/  @!P0 LEA R4, P1, R248, R0, 0x1 ;  /* 0x00000000f8048211 */ /* 0x000fc800078208ff */
[----:B------:R-:W-:Y:S02]  /*8930*/  @!P0 LEA.HI.X R5, R248, R10, R7, 0x1, P1 ;  /* 0x0000000af8058211 */ /* 0x000fe400008f0c07 */
[C---:B------:R-:W-:Y:S01]  /*8940*/  @!P0 LEA R2, P1, R138.reuse, R0, 0x1 ;  /* 0x000000008a028211 */ /* 0x040fe200078208ff */
[----:B------:R-:W-:Y:S01]  /*8950*/  IMAD R0, R105, c[0x0][0x1e0], RZ ;  /* 0x0000780069007a24 */ /* 0x000fe200078e02ff */
[----:B---3--:R-:W-:Y:S02]  /*8960*/  SHF.R.S32.HI R108, RZ, 0x1f, R12 ;  /* 0x0000001fff6c7819 */ /* 0x008fe4000001140c */
[----:B------:R-:W-:Y:S02]  /*8970*/  @!P0 LEA.HI.X R3, R138, R10, R14, 0x1, P1 ;  /* 0x0000000a8a038211 */ /* 0x000fe400008f0c0e */
[----:B------:R-:W-:-:S04]  /*8980*/  LEA.HI R108, R108, R12, RZ, 0x3 ;  /* 0x0000000c6c6c7211 */ /* 0x000fc800078f18ff */
[----:B------:R-:W-:Y:S02]  /*8990*/  SHF.R.S32.HI R108, RZ, 0x3, R108 ;  /* 0x00000003ff6c7819 */ /* 0x000fe4000001146c */
[----:B--2---:R-:W-:-:S13]  /*89a0*/  LOP3.LUT P1, RZ, R15, 0x1, RZ, 0xc0, !PT ;  /* 0x000000010fff7812 */ /* 0x004fda000782c0ff */
        /* <DEDUP_REMOVED lines=8> */
[----:B-1----:R-:W-:Y:S01]  /*8a30*/  IADD3 R4, -R103, R238, -R108 ;  /* 0x000000ee67047210 */ /* 0x002fe20007ffe96c */
[----:B------:R-:W-:Y:S01]  /*8a40*/  IMAD R5, R94, c[0x0][0x1e4], R0 ;  /* 0x000079005e057a24 */ /* 0x000fe200078e0200 */
[----:B------:R-:W-:Y:S02]  /*8a50*/  BAR.SYNC.DEFER_BLOCKING 0x0 ;  /* 0x0000000000007b1d */ /* 0x000fe40000010000 */
[----:B------:R-:W-:Y:S01]  /*8a60*/  ISETP.GE.AND P0, PT, R4, 0x21, PT ;  /* 0x000000210400780c */ /* 0x000fe20003f06270 */
[----:B--2---:R-:W-:-:S02]  /*8a70*/  IMAD.MOV.U32 R8, RZ, RZ, 0x20 ;  /* 0x00000020ff087424 */ /* 0x004fc400078e00ff */
[----:B---3--:R-:W-:-:S04]  /*8a80*/  IMAD.WIDE.U32 R2, R94, c[0x0][0x1e0], RZ ;  /* 0x000078005e027a25 */ /* 0x008fc800078e00ff */
[----:B------:R-:W-:Y:S01]  /*8a90*/  IMAD.IADD R3, R3, 0x1, R5 ;  /* 0x0000000103037824 */ /* 0x000fe200078e0205 */
[----:B------:R-:W-:Y:S01]  /*8aa0*/  LEA R0, P1, R2, R220, 0x6 ;  /* 0x000000dc02007211 */ /* 0x000fe200078230ff */
[----:B------:R-:W-:-:S03]  /*8ab0*/  IMAD.WIDE.U32 R6, R8, c[0x0][0x1e0], RZ ;  /* 0x0000780008067a25 */ /* 0x000fc600078e00ff */
[----:B------:R-:W-:Y:S01]  /*8ac0*/  LEA.HI.X R2, R2, R219, R3, 0x6, P1 ;  /* 0x000000db02027211 */ /* 0x000fe200008f3403 */
[----:B------:R-:W-:Y:S01]  /*8ad0*/  IMAD R5, R8, c[0x0][0x1e4], RZ ;  /* 0x0000790008057a24 */ /* 0x000fe200078e02ff */
[----:B------:R-:W-:-:S04]  /*8ae0*/  @P0 IADD3 R3, P1, R0, R6, RZ ;  /* 0x0000000600030210 */ /* 0x000fc80007f3e0ff */
[----:B------:R-:W-:Y:S02]  /*8af0*/  @P0 IADD3.X R6, R2, R7, R5, P1, !PT ;  /* 0x0000000702060210 */ /* 0x000fe40000ffe405 */
[----:B------:R-:W-:-:S13]  /*8b00*/  ISETP.GE.AND P1, PT, R4, 0x1, PT ;  /* 0x000000010400780c */ /* 0x000fda0003f26270 */
[----:B------:R-:W-:-:S04]  /*8b10*/  @P1 LEA R4, P2, R0, c[0x0][0x1c8], 0x1 ;  /* 0x0000720000041a11 */ /* 0x000fc800078408ff */
[----:B------:R-:W-:Y:S02]  /*8b20*/  @P1 LEA.HI.X R5, R0, c[0x0][0x1cc], R2, 0x1, P2 ;  /* 0x0000730000051a11 */ /* 0x000fe400010f0c02 */
[----:B------:R-:W-:-:S03]  /*8b30*/  @P0 LEA R2, P2, R3, c[0x0][0x1c8], 0x1 ;  /* 0x0000720003020a11 */ /* 0x000fc600078408ff */
[----:B------:R-:W-:Y:S01]  /*8b40*/  @!PT LDS RZ, [RZ] ;  /* 0x00000000fffff984 */ /* 0x000fe20000000800 */
[----:B------:R-:W-:Y:S01]  /*8b50*/  @!PT LDS RZ, [RZ] ;  /* 0x00000000fffff984 */ /* 0x000fe20000000800 */
[----:B------:R-:W-:Y:S01]  /*8b60*/  @!PT LDS RZ, [RZ] ;  /* 0x00000000fffff984 */ /* 0x000fe20000000800 */
[----:B------:R1:W-:Y:S01]  /*8b70*/  @P1 LDGSTS.E.BYPASS.LTC128B.128 [R215+0x6100], [R4.64], !P5 ;  /* 0x0610000004d71fae */ /* 0x0003e2000e901d46 */
[----:B------:R-:W-:-:S03]  /*8b80*/  @P0 LEA.HI.X R3, R3, c[0x0][0x1cc], R6, 0x1, P2 ;  /* 0x0000730003030a11 */ /* 0x000fc600010f0c06 */
        /* <DEDUP_REMOVED lines=10> */
.L_x_648:
[----:B------:R-:W-:Y:S01]  /*8c30*/  ULDC.U8 UR4, c[0x0][0x298] ;  /* 0x0000a60000047ab9 */ /* 0x000fe20000000000 */
[----:B------:R-:W-:Y:S01]  /*8c40*/  SHF.R.S32.HI R109, RZ, 0x1f, R12 ;  /* 0x0000001fff6d7819 */ /* 0x000fe2000001140c */
[----:B-1---5:R-:W-:Y:S01]  /*8c50*/  IMAD.WIDE.U32 R4, R134, c[0x0][0x280], RZ ;  /* 0x0000a00086047a25 */ /* 0x022fe200078e00ff */
[----:B------:R-:W-:Y:S01]  /*8c60*/  ISETP.NE.AND P0, PT, RZ, UR4, PT ;  /* 0x00000004ff007c0c */ /* 0x000fe2000bf05270 */
[----:B------:R-:W-:Y:S01]  /*8c70*/  BSSY B2, `(.L_x_649) ;  /* 0x00006ff000027945 */ /* 0x000fe20003800000 */
[----:B------:R-:W-:Y:S02]  /*8c80*/  SHF.R.S32.HI R0, RZ, 0x1f, R134 ;  /* 0x0000001fff007819 */ /* 0x000fe40000011486 */
[----:B------:R-:W-:Y:S02]  /*8c90*/  LEA.HI R109, R109, R12, RZ, 0x2 ;  /* 0x0000000c6d6d7211 */ /* 0x000fe400078f10ff */
[----:B------:R-:W-:Y:S01]  /*8ca0*/  IADD3 R26, R241, R242, RZ ;  /* 0x000000f2f11a7210 */ /* 0x000fe20007ffe0ff */
[C---:B------:R-:W-:Y:S01]  /*8cb0*/  IMAD R2, R0.reuse, c[0x0][0x280], RZ ;  /* 0x0000a00000027a24 */ /* 0x040fe200078e02ff */
[----:B------:R-:W-:Y:S01]  /*8cc0*/  LOP3.LUT R109, R109, 0xfffffffc, RZ, 0xc0, !PT ;  /* 0xfffffffc6d6d7812 */ /* 0x000fe200078ec0ff */
[----:B------:R-:W-:Y:S01]  /*8cd0*/  IMAD R0, R0, c[0x0][0x290], RZ ;  /* 0x0000a40000007a24 */ /* 0x000fe200078e02ff */
[----:B------:R-:W-:Y:S01]  /*8ce0*/  IADD3 R106, R241, 0x40, RZ ;  /* 0x00000040f16a7810 */ /* 0x000fe20007ffe0ff */
[C---:B------:R-:W-:Y:S01]  /*8cf0*/  IMAD R7, R134.reuse, c[0x0][0x284], R2 ;  /* 0x0000a10086077a24 */ /* 0x040fe200078e0202 */
[----:B------:R-:W-:Y:S01]  /*8d00*/  IADD3 R109, -R109, R12, RZ ;  /* 0x0000000c6d6d7210 */ /* 0x000fe20007ffe1ff */
[----:B------:R-:W-:-:S02]  /*8d10*/  IMAD R6, R134, c[0x0][0x294], R0 ;  /* 0x0000a50086067a24 */ /* 0x000fc400078e0200 */
[----:B------:R-:W-:Y:S01]  /*8d20*/  IMAD.WIDE.U32 R2, R134, c[0x0][0x290], RZ ;  /* 0x0000a40086027a25 */ /* 0x000fe200078e00ff */
[----:B------:R-:W-:-:S03]  /*8d30*/  IADD3 R7, R7, R5, RZ ;  /* 0x0000000507077210 */ /* 0x000fc60007ffe0ff */
[----:B------:R-:W-:Y:S02]  /*8d40*/  IMAD R0, R109, 0x40, R26 ;  /* 0x000000406d007824 */ /* 0x000fe400078e021a */
[----:B------:R-:W-:Y:S01]  /*8d50*/  IMAD.IADD R6, R6, 0x1, R3 ;  /* 0x0000000106067824 */ /* 0x000fe200078e0203 */
[----:B------:R-:W-:Y:S05]  /*8d60*/  @!P0 BRA `(.L_x_650) ;  /* 0x0000368000008947 */ /* 0x000fea0003800000 */
[----:B------:R-:W-:Y:S01]  /*8d70*/  ISETP.NE.AND P1, PT, R107, 0x1, PT ;  /* 0x000000016b00780c */ /* 0x000fe20003f25270 */
[----:B------:R-:W-:Y:S01]  /*8d80*/  IMAD.MOV.U32 R5, RZ, RZ, R7 ;  /* 0x000000ffff057224 */ /* 0x000fe200078e0007 */
[----:B------:R-:W-:Y:S01]  /*8d90*/  BSSY B0, `(.L_x_651) ;  /* 0x0000068000007945 */ /* 0x000fe20003800000 */
[----:B------:R-:W-:Y:S01]  /*8da0*/  IMAD.MOV.U32 R7, RZ, RZ, R6 ;  /* 0x000000ffff077224 */ /* 0x000fe200078e0006 */
[----:B------:R-:W-:Y:S01]  /*8db0*/  SHF.R.S32.HI R31, RZ, 0x1f, R146 ;  /* 0x0000001fff1f7819 */ /* 0x000fe20000011492 */
[----:B------:R-:W-:Y:S01]  /*8dc0*/  IMAD.MOV.U32 R6, RZ, RZ, R2 ;  /* 0x000000ffff067224 */ /* 0x000fe200078e0002 */
[----:B------:R-:W-:Y:S01]  /*8dd0*/  SHF.R.S32.HI R49, RZ, 0x1f, R144 ;  /* 0x0000001fff317819 */ /* 0x000fe20000011490 */
[----:B------:R-:W-:Y:S01]  /*8de0*/  CS2R R66, SRZ ;  /* 0x0000000000427805 */ /* 0x000fe2000001ff00 */
[----:B------:R-:W-:Y:S01]  /*8df0*/  SHF.R.S32.HI R42, RZ, 0x1f, R143 ;  /* 0x0000001fff2a7819 */ /* 0x000fe2000001148f */
[----:B------:R-:W-:Y:S01]  /*8e00*/  CS2R R38, SRZ ;  /* 0x0000000000267805 */ /* 0x000fe2000001ff00 */
[----:B------:R-:W-:Y:S01]  /*8e10*/  SHF.R.S32.HI R43, RZ, 0x1f, R145 ;  /* 0x0000001fff2b7819 */ /* 0x000fe20000011491 */
[----:B------:R-:W-:Y:S01]  /*8e20*/  CS2R R32, SRZ ;  /* 0x0000000000207805 */ /* 0x000fe2000001ff00 */
[----:B------:R-:W-:Y:S01]  /*8e30*/  SHF.R.S32.HI R48, RZ, 0x1f, R142 ;  /* 0x0000001fff307819 */ /* 0x000fe2000001148e */
[----:B------:R-:W-:Y:S01]  /*8e40*/  @P1 IMAD.HI.U32 R3, R0, c[0x0][0x2c8], RZ ;  /* 0x0000b20000031a27 */ /* 0x000fe200078e00ff */
[----:B------:R-:W-:Y:S01]  /*8e50*/  CS2R R24, SRZ ;  /* 0x0000000000187805 */ /* 0x000fe2000001ff00 */
[----:B------:R-:W-:Y:S01]  /*8e60*/  CS2R R20, SRZ ;  /* 0x0000000000147805 */ /* 0x000fe2000001ff00 */
[----:B------:R-:W-:Y:S01]  /*8e70*/  CS2R R12, SRZ ;  /* 0x00000000000c7805 */ /* 0x000fe2000001ff00 */
[----:B------:R-:W-:Y:S01]  /*8e80*/  CS2R R10, SRZ ;  /* 0x00000000000a7805 */ /* 0x000fe2000001ff00 */
[----:B------:R-:W-:Y:S01]  /*8e90*/  @P1 SHF.R.U32.HI R0, RZ, c[0x0][0x2cc], R3 ;  /* 0x0000b300ff001a19 */ /* 0x000fe20000011603 */
[----:B------:R-:W-:Y:S01]  /*8ea0*/  CS2R R40, SRZ ;  /* 0x0000000000287805 */ /* 0x000fe2000001ff00 */
[----:B------:R-:W-:Y:S01]  /*8eb0*/  CS2R R34, SRZ ;  /* 0x0000000000227805 */ /* 0x000fe2000001ff00 */
[----:B------:R-:W-:Y:S01]  /*8ec0*/  CS2R R28, SRZ ;  /* 0x00000000001c7805 */ /* 0x000fe2000001ff00 */
[----:B------:R-:W-:Y:S01]  /*8ed0*/  SHF.R.S32.HI R3, RZ, 0x1f, R0 ;  /* 0x0000001fff037819 */ /* 0x000fe20000011400 */
[----:B------:R-:W-:Y:S01]  /*8ee0*/  IMAD.WIDE.U32 R4, R0, c[0x0][0x280], R4 ;  /* 0x0000a00000047a25 */ /* 0x000fe200078e0004 */
[----:B------:R-:W-:-:S03]  /*8ef0*/  CS2R R22, SRZ ;  /* 0x0000000000167805 */ /* 0x000fc6000001ff00 */
[C---:B------:R-:W-:Y:S01]  /*8f00*/  IMAD R8, R3.reuse, c[0x0][0x280], RZ ;  /* 0x0000a00003087a24 */ /* 0x040fe200078e02ff */
[----:B------:R-:W-:Y:S01]  /*8f10*/  LEA R27, P0, R4, c[0x0][0x270], 0x1 ;  /* 0x00009c00041b7a11 */ /* 0x000fe200078008ff */
[----:B------:R-:W-:Y:S02]  /*8f20*/  IMAD R9, R3, c[0x0][0x290], RZ ;  /* 0x0000a40003097a24 */ /* 0x000fe400078e02ff */
[C---:B------:R-:W-:Y:S02]  /*8f30*/  IMAD R8, R0.reuse, c[0x0][0x284], R8 ;  /* 0x0000a10000087a24 */ /* 0x040fe400078e0208 */
[----:B------:R-:W-:Y:S02]  /*8f40*/  IMAD.WIDE.U32 R2, R0, c[0x0][0x290], R6 ;  /* 0x0000a40000027a25 */ /* 0x000fe400078e0006 */
[----:B------:R-:W-:Y:S02]  /*8f50*/  CS2R R6, SRZ ;  /* 0x0000000000067805 */ /* 0x000fe4000001ff00 */
[----:B------:R-:W-:Y:S01]  /*8f60*/  IMAD.IADD R5, R5, 0x1, R8 ;  /* 0x0000000105057824 */ /* 0x000fe200078e0208 */
[----:B------:R-:W-:Y:S01]  /*8f70*/  LEA R36, P1, R2, c[0x0][0x288], 0x1 ;  /* 0x0000a20002247a11 */ /* 0x000fe200078208ff */
[----:B------:R-:W-:-:S02]  /*8f80*/  IMAD R0, R0, c[0x0][0x294], R9 ;  /* 0x0000a50000007a24 */ /* 0x000fc400078e0209 */
[----:B------:R-:W-:Y:S01]  /*8f90*/  CS2R R8, SRZ ;  /* 0x0000000000087805 */ /* 0x000fe2000001ff00 */
[----:B------:R-:W-:Y:S01]  /*8fa0*/  LEA.HI.X R19, R4, c[0x0][0x274], R5, 0x1, P0 ;  /* 0x00009d0004137a11 */ /* 0x000fe200000f0c05 */
[----:B------:R-:W-:Y:S01]  /*8fb0*/  IMAD.IADD R0, R3, 0x1, R0 ;  /* 0x0000000103007824 */ /* 0x000fe200078e0200 */
[----:B------:R-:W-:Y:S01]  /*8fc0*/  ISETP.GE.AND P0, PT, R26, R30, PT ;  /* 0x0000001e1a00720c */ /* 0x000fe20003f06270 */
[----:B------:R1:W2:Y:S03]  /*8fd0*/  SHFL.IDX PT, R4, R27, RZ, 0x1c1f ;  /* 0x001c1fff1b047589 */ /* 0x0002a600000e0000 */
[----:B------:R-:W-:Y:S01]  /*8fe0*/  LEA.HI.X R18, R2, c[0x0][0x28c], R0, 0x1, P1 ;  /* 0x0000a30002127a11 */ /* 0x000fe200008f0c00 */
[----:B------:R1:W3:Y:S04]  /*8ff0*/  SHFL.IDX PT, R5, R19, RZ, 0x1c1f ;  /* 0x001c1fff13057589 */ /* 0x0002e800000e0000 */
[----:B------:R1:W4:Y:S04]  /*9000*/  SHFL.IDX PT, R2, R36, RZ, 0x1c1f ;  /* 0x001c1fff24027589 */ /* 0x00032800000e0000 */
[----:B------:R1:W1:Y:S01]  /*9010*/  SHFL.IDX PT, R3, R18, RZ, 0x1c1f ;  /* 0x001c1fff12037589 */ /* 0x00026200000e0000 */
[----:B------:R-:W-:Y:S05]  /*9020*/  @P0 BRA `(.L_x_652) ;  /* 0x000003e000000947 */ /* 0x000fea0003800000 */
[----:B------:R-:W-:Y:S01]  /*9030*/  ISETP.GE.AND P0, PT, R146, c[0x0][0x27c], PT ;  /* 0x00009f0092007a0c */ /* 0x000fe20003f06270 */
[----:B------:R-:W-:Y:S01]  /*9040*/  CS2R R12, SRZ ;  /* 0x00000000000c7805 */ /* 0x000fe2000001ff00 */
[----:B------:R-:W-:-:S11]  /*9050*/  CS2R R8, SRZ ;  /* 0x0000000000087805 */ /* 0x000fd6000001ff00 */
[C---:B------:R-:W-:Y:S01]  /*9060*/  @!P0 IMAD.SHL.U32 R0, R146.reuse, 0x2, RZ ;  /* 0x0000000292008824 */ /* 0x040fe200078e00ff */
[----:B------:R-:W-:-:S04]  /*9070*/  @!P0 SHF.L.U64.HI R7, R146, 0x1, R31 ;  /* 0x0000000192078819 */ /* 0x000fc8000001021f */
[----:B--2---:R-:W-:-:S05]  /*9080*/  @!P0 IADD3 R10, P1, R4, R0, RZ ;  /* 0x00000000040a8210 */ /* 0x004fca0007f3e0ff */
[----:B---3--:R-:W-:Y:S01]  /*9090*/  @!P0 IMAD.X R11, R5, 0x1, R7, P1 ;  /* 0x00000001050b8824 */ /* 0x008fe200008e0607 */
[----:B----4-:R-:W-:-:S04]  /*90a0*/  @!P0 IADD3 R6, P1, R2, R0, RZ ;  /* 0x0000000002068210 */ /* 0x010fc80007f3e0ff */
[----:B------:R2:W5:Y:S01]  /*90b0*/  @!P0 LD.E.64 R12, [R10.64] ;  /* 0x000000060a0c8980 */ /* 0x000562000c101b00 */
[----:B-1----:R-:W-:Y:S01]  /*90c0*/  @!P0 IMAD.X R7, R3, 0x1, R7, P1 ;  /* 0x0000000103078824 */ /* 0x002fe200008e0607 */
[----:B------:R-:W-:-:S04]  /*90d0*/  ISETP.GE.AND P1, PT, R143, c[0x0][0x27c], PT ;  /* 0x00009f008f007a0c */ /* 0x000fc80003f26270 */
[----:B------:R1:W5:Y:S09]  /*90e0*/  @!P0 LD.E.64 R8, [R6.64] ;  /* 0x0000000606088980 */ /* 0x000372000c101b00 */
[C---:B------:R-:W-:Y:S01]  /*90f0*/  @!P1 IMAD.SHL.U32 R14, R143.reuse, 0x2, RZ ;  /* 0x000000028f0e9824 */ /* 0x040fe200078e00ff */
[----:B------:R-:W-:-:S04]  /*9100*/  @!P1 SHF.L.U64.HI R0, R143, 0x1, R42 ;  /* 0x000000018f009819 */ /* 0x000fc8000001022a */
[----:B--2---:R-:W-:-:S05]  /*9110*/  @!P1 IADD3 R10, P0, R4, R14, RZ ;  /* 0x0000000e040a9210 */ /* 0x004fca0007f1e0ff */
[----:B------:R-:W-:Y:S01]  /*9120*/  @!P1 IMAD.X R11, R5, 0x1, R0, P0 ;  /* 0x00000001050b9824 */ /* 0x000fe200000e0600 */
[----:B-1----:R-:W-:-:S05]  /*9130*/  @!P1 IADD3 R6, P0, R2, R14, RZ ;  /* 0x0000000e02069210 */ /* 0x002fca0007f1e0ff */
[----:B------:R-:W-:Y:S01]  /*9140*/  @!P1 IMAD.X R7, R3, 0x1, R0, P0 ;  /* 0x0000000103079824 */ /* 0x000fe200000e0600 */
[----:B------:R-:W-:Y:S01]  /*9150*/  ISETP.GE.AND P0, PT, R145, c[0x0][0x27c], PT ;  /* 0x00009f0091007a0c */ /* 0x000fe20003f06270 */
[----:B------:R-:W-:Y:S01]  /*9160*/  CS2R R20, SRZ ;  /* 0x0000000000147805 */ /* 0x000fe2000001ff00 */
[----:B------:R-:W-:Y:S01]  /*9170*/  CS2R R22, SRZ ;  /* 0x0000000000167805 */ /* 0x000fe2000001ff00 */
[----:B------:R-:W-:-:S04]  /*9180*/  ISETP.GE.AND P2, PT, R142, c[0x0][0x27c], PT ;  /* 0x00009f008e007a0c */ /* 0x000fc80003f46270 */
[----:B------:R1:W5:Y:S04]  /*9190*/  @!P1 LD.E.64 R20, [R10.64] ;  /* 0x000000060a149980 */ /* 0x000368000c101b00 */
[----:B------:R2:W5:Y:S02]  /*91a0*/  @!P1 LD.E.64 R22, [R6.64] ;  /* 0x0000000606169980 */ /* 0x000564000c101b00 */
[C---:B------:R-:W-:Y:S01]  /*91b0*/  @!P0 IMAD.SHL.U32 R14, R145.reuse, 0x2, RZ ;  /* 0x00000002910e8824 */ /* 0x040fe200078e00ff */
[----:B------:R-:W-:Y:S01]  /*91c0*/  @!P0 SHF.L.U64.HI R0, R145, 0x1, R43 ;  /* 0x0000000191008819 */ /* 0x000fe2000001022b */
[----:B------:R-:W-:Y:S01]  /*91d0*/  CS2R R24, SRZ ;  /* 0x0000000000187805 */ /* 0x000fe2000001ff00 */
[----:B------:R-:W-:Y:S02]  /*91e0*/  CS2R R28, SRZ ;  /* 0x00000000001c7805 */ /* 0x000fe4000001ff00 */
[----:B-1----:R-:W-:-:S05]  /*91f0*/  @!P0 IADD3 R10, P1, R4, R14, RZ ;  /* 0x0000000e040a8210 */ /* 0x002fca0007f3e0ff */
[----:B------:R-:W-:Y:S01]  /*9200*/  @!P0 IMAD.X R11, R5, 0x1, R0, P1 ;  /* 0x00000001050b8824 */ /* 0x000fe200008e0600 */
[----:B--2---:R-:W-:Y:S01]  /*9210*/  @!P0 IADD3 R6, P1, R2, R14, RZ ;  /* 0x0000000e02068210 */ /* 0x004fe20007f3e0ff */
[----:B------:R-:W-:-:S03]  /*9220*/  @!P2 IMAD.SHL.U32 R14, R142, 0x2, RZ ;  /* 0x000000028e0ea824 */ /* 0x000fc600078e00ff */
[----:B------:R1:W5:Y:S01]  /*9230*/  @!P0 LD.E.64 R24, [R10.64] ;  /* 0x000000060a188980 */ /* 0x000362000c101b00 */
[----:B------:R-:W-:Y:S01]  /*9240*/  @!P0 IMAD.X R7, R3, 0x1, R0, P1 ;  /* 0x0000000103078824 */ /* 0x000fe200008e0600 */
[----:B------:R-:W-:-:S04]  /*9250*/  @!P2 SHF.L.U64.HI R0, R142, 0x1, R48 ;  /* 0x000000018e00a819 */ /* 0x000fc80000010230 */
[----:B------:R2:W5:Y:S01]  /*9260*/  @!P0 LD.E.64 R28, [R6.64] ;  /* 0x00000006061c8980 */ /* 0x000562000c101b00 */
[----:B------:R-:W-:Y:S01]  /*9270*/  ISETP.GE.AND P1, PT, R140, c[0x0][0x27c], PT ;  /* 0x00009f008c007a0c */ /* 0x000fe20003f26270 */
[----:B------:R-:W-:Y:S01]  /*9280*/  CS2R R32, SRZ ;  /* 0x0000000000207805 */ /* 0x000fe2000001ff00 */
[----:B------:R-:W-:Y:S01]  /*9290*/  CS2R R34, SRZ ;  /* 0x0000000000227805 */ /* 0x000fe2000001ff00 */
[----:B-1----:R-:W-:-:S05]  /*92a0*/  @!P2 IADD3 R10, P0, R4, R14, RZ ;  /* 0x0000000e040aa210 */ /* 0x002fca0007f1e0ff */
[----:B------:R-:W-:Y:S01]  /*92b0*/  @!P2 IMAD.X R11, R5, 0x1, R0, P0 ;  /* 0x00000001050ba824 */ /* 0x000fe200000e0600 */
[----:B--2---:R-:W-:-:S04]  /*92c0*/  @!P2 IADD3 R6, P0, R2, R14, RZ ;  /* 0x0000000e0206a210 */ /* 0x004fc80007f1e0ff */
[----:B------:R-:W-:Y:S01]  /*92d0*/  @!P1 IMAD.WIDE R16, R140, 0x2, R4 ;  /* 0x000000028c109825 */ /* 0x000fe200078e0204 */
[----:B------:R1:W5:Y:S03]  /*92e0*/  @!P2 LD.E.64 R32, [R10.64] ;  /* 0x000000060a20a980 */ /* 0x000366000c101b00 */
[----:B------:R-:W-:Y:S01]  /*92f0*/  @!P2 IMAD.X R7, R3, 0x1, R0, P0 ;  /* 0x000000010307a824 */ /* 0x000fe200000e0600 */
[----:B------:R-:W-:Y:S01]  /*9300*/  ISETP.GE.AND P0, PT, R144, c[0x0][0x27c], PT ;  /* 0x00009f0090007a0c */ /* 0x000fe20003f06270 */
[----:B------:R-:W-:-:S03]  /*9310*/  @!P1 IMAD.WIDE R14, R140, 0x2, R2 ;  /* 0x000000028c0e9825 */ /* 0x000fc600078e0202 */
[----:B------:R2:W5:Y:S09]  /*9320*/  @!P2 LD.E.64 R34, [R6.64] ;  /* 0x000000060622a980 */ /* 0x000572000c101b00 */
[----:B------:R-:W-:Y:S01]  /*9330*/  @!P0 IMAD.SHL.U32 R0, R144, 0x2, RZ ;  /* 0x0000000290008824 */ /* 0x000fe200078e00ff */
[----:B-1----:R-:W-:Y:S01]  /*9340*/  CS2R R10, SRZ ;  /* 0x00000000000a7805 */ /* 0x002fe2000001ff00 */
[----:B--2---:R-:W-:-:S05]  /*9350*/  CS2R R6, SRZ ;  /* 0x0000000000067805 */ /* 0x004fca000001ff00 */
[----:B------:R1:W5:Y:S04]  /*9360*/  @!P1 LD.E.64 R10, [R16.64] ;  /* 0x00000006100a9980 */ /* 0x000368000c101b00 */
[----:B------:R2:W5:Y:S01]  /*9370*/  @!P1 LD.E.64 R6, [R14.64] ;  /* 0x000000060e069980 */ /* 0x000562000c101b00 */
[----:B------:R-:W-:Y:S01]  /*9380*/  @!P0 IADD3 R4, P1, R4, R0, RZ ;  /* 0x0000000004048210 */ /* 0x000fe20007f3e0ff */
[----:B------:R-:W-:Y:S01]  /*9390*/  CS2R R38, SRZ ;  /* 0x0000000000267805 */ /* 0x000fe2000001ff00 */
[----:B------:R-:W-:Y:S01]  /*93a0*/  CS2R R40, SRZ ;  /* 0x0000000000287805 */ /* 0x000fe2000001ff00 */
[----:B--2---:R-:W-:-:S05]  /*93b0*/  @!P0 SHF.L.U64.HI R14, R144, 0x1, R49 ;  /* 0x00000001900e8819 */ /* 0x004fca0000010231 */
[----:B------:R-:W-:Y:S01]  /*93c0*/  @!P0 IMAD.X R5, R5, 0x1, R14, P1 ;  /* 0x0000000105058824 */ /* 0x000fe200008e060e */
[----:B------:R-:W-:-:S04]  /*93d0*/  @!P0 IADD3 R2, P1, R2, R0, RZ ;  /* 0x0000000002028210 */ /* 0x000fc80007f3e0ff */
[----:B------:R1:W5:Y:S01]  /*93e0*/  @!P0 LD.E.64 R38, [R4.64] ;  /* 0x0000000604268980 */ /* 0x000362000c101b00 */
[----:B------:R-:W-:-:S05]  /*93f0*/  @!P0 IMAD.X R3, R3, 0x1, R14, P1 ;  /* 0x0000000103038824 */ /* 0x000fca00008e060e */
[----:B------:R1:W5:Y:S03]  /*9400*/  @!P0 LD.E.64 R40, [R2.64] ;  /* 0x0000000602288980 */ /* 0x000366000c101b00 */
.L_x_652:
[----:B------:R-:W-:Y:S05]  /*9410*/  BSYNC B0 ;  /* 0x0000000000007941 */ /* 0x000fea0003800000 */
.L_x_651:
[----:B------:R-:W-:Y:S01]  /*9420*/  IADD3 R0, R26, 0x40, RZ ;  /* 0x000000401a007810 */ /* 0x000fe20007ffe0ff */
[----:B-1--45:R-:W-:Y:S01]  /*9430*/  IMAD.MOV.U32 R2, RZ, RZ, R32 ;  /* 0x000000ffff027224 */ /* 0x032fe200078e0020 */
[----:B------:R-:W-:Y:S01]  /*9440*/  MOV R14, R6 ;  /* 0x00000006000e7202 */ /* 0x000fe20000000f00 */
[----:B--2---:R-:W-:Y:S01]  /*9450*/  IMAD.MOV.U32 R4, RZ, RZ, R38 ;  /* 0x000000ffff047224 */ /* 0x004fe200078e0026 */
[----:B------:R-:W-:Y:S01]  /*9460*/  ISETP.GE.AND P0, PT, R0, R30, PT ;  /* 0x0000001e0000720c */ /* 0x000fe20003f06270 */
[----:B------:R-:W-:Y:S01]  /*9470*/  IMAD.MOV.U32 R0, RZ, RZ, R33 ;  /* 0x000000ffff007224 */ /* 0x000fe200078e0021 */
[----:B---3--:R-:W1:Y:S01]  /*9480*/  SHFL.IDX PT, R5, R19, 0x1, 0x1c1f ;  /* 0x003c1f0013057f89 */ /* 0x008e6200000e0000 */
[----:B------:R-:W-:Y:S01]  /*9490*/  IMAD.MOV.U32 R3, RZ, RZ, R39 ;  /* 0x000000ffff037224 */ /* 0x000fe200078e0027 */
[----:B------:R-:W-:Y:S01]  /*94a0*/  BSSY B0, `(.L_x_653) ;  /* 0x000006d000007945 */ /* 0x000fe20003800000 */
[----:B------:R-:W-:Y:S01]  /*94b0*/  IMAD.MOV.U32 R16, RZ, RZ, R8 ;  /* 0x000000ffff107224 */ /* 0x000fe200078e0008 */
[----:B------:R-:W-:Y:S01]  /*94c0*/  PRMT R75, R0, 0x5410, R2 ;  /* 0x00005410004b7816 */ /* 0x000fe20000000002 */
[----:B------:R-:W-:Y:S01]  /*94d0*/  IMAD.MOV.U32 R2, RZ, RZ, R20 ;  /* 0x000000ffff027224 */ /* 0x000fe200078e0014 */
[----:B------:R-:W-:Y:S01]  /*94e0*/  PRMT R77, R3, 0x5410, R4 ;  /* 0x00005410034d7816 */ /* 0x000fe20000000004 */
[----:B------:R-:W-:Y:S01]  /*94f0*/  IMAD.MOV.U32 R0, RZ, RZ, R21 ;  /* 0x000000ffff007224 */ /* 0x000fe200078e0015 */
[----:B------:R-:W-:Y:S01]  /*9500*/  MOV R4, R24 ;  /* 0x0000001800047202 */ /* 0x000fe20000000f00 */
[----:B------:R-:W-:Y:S01]  /*9510*/  IMAD.MOV.U32 R3, RZ, RZ, R25 ;  /* 0x000000ffff037224 */ /* 0x000fe200078e0019 */
[----:B------:R-:W-:Y:S01]  /*9520*/  CS2R R58, SRZ ;  /* 0x00000000003a7805 */ /* 0x000fe2000001ff00 */
[----:B------:R-:W-:Y:S01]  /*9530*/  IMAD.MOV.U32 R15, RZ, RZ, R9 ;  /* 0x000000ffff0f7224 */ /* 0x000fe200078e0009 */
[----:B------:R-:W-:Y:S01]  /*9540*/  PRMT R71, R0, 0x5410, R2 ;  /* 0x0000541000477816 */ /* 0x000fe20000000002 */
[----:B------:R-:W-:Y:S01]  /*9550*/  IMAD.MOV.U32 R2, RZ, RZ, R10 ;  /* 0x000000ffff027224 */ /* 0x000fe200078e000a */
[----:B------:R-:W-:Y:S01]  /*9560*/  PRMT R73, R3, 0x5410, R4 ;  /* 0x0000541003497816 */ /* 0x000fe20000000004 */
[----:B------:R-:W-:Y:S01]  /*9570*/  IMAD.MOV.U32 R0, RZ, RZ, R11 ;  /* 0x000000ffff007224 */ /* 0x000fe200078e000b */
[----:B------:R-:W-:Y:S01]  /*9580*/  MOV R4, R12 ;  /* 0x0000000c00047202 */ /* 0x000fe20000000f00 */
[----:B------:R-:W-:Y:S01]  /*9590*/  IMAD.MOV.U32 R3, RZ, RZ, R13 ;  /* 0x000000ffff037224 */ /* 0x000fe200078e000d */
[----:B------:R-:W-:Y:S01]  /*95a0*/  PRMT R68, R15, 0x5410, R16 ;  /* 0x000054100f447816 */ /* 0x000fe20000000010 */
[----:B------:R-:W-:Y:S01]  /*95b0*/  CS2R R54, SRZ ;  /* 0x0000000000367805 */ /* 0x000fe2000001ff00 */
[----:B------:R-:W-:Y:S01]  /*95c0*/  PRMT R65, R0, 0x5410, R2 ;  /* 0x0000541000417816 */ /* 0x000fe20000000002 */
[----:B------:R-:W-:Y:S01]  /*95d0*/  IMAD.MOV.U32 R2, RZ, RZ, R34 ;  /* 0x000000ffff027224 */ /* 0x000fe200078e0022 */
[----:B------:R-:W-:Y:S01]  /*95e0*/  PRMT R69, R3, 0x5410, R4 ;  /* 0x0000541003457816 */ /* 0x000fe20000000004 */
[----:B------:R-:W-:Y:S01]  /*95f0*/  IMAD.MOV.U32 R0, RZ, RZ, R35 ;  /* 0x000000ffff007224 */ /* 0x000fe200078e0023 */
[----:B------:R-:W-:Y:S01]  /*9600*/  MOV R4, R40 ;  /* 0x0000002800047202 */ /* 0x000fe20000000f00 */
[----:B------:R-:W-:Y:S01]  /*9610*/  IMAD.MOV.U32 R3, RZ, RZ, R41 ;  /* 0x000000ffff037224 */ /* 0x000fe200078e0029 */
[----:B------:R-:W-:Y:S01]  /*9620*/  CS2R R50, SRZ ;  /* 0x0000000000327805 */ /* 0x000fe2000001ff00 */
[----:B------:R-:W-:Y:S01]  /*9630*/  CS2R R44, SRZ ;  /* 0x00000000002c7805 */ /* 0x000fe2000001ff00 */
[----:B------:R-:W-:Y:S01]  /*9640*/  PRMT R74, R0, 0x5410, R2 ;  /* 0x00005410004a7816 */ /* 0x000fe20000000002 */
[----:B------:R-:W-:Y:S01]  /*9650*/  IMAD.MOV.U32 R2, RZ, RZ, R22 ;  /* 0x000000ffff027224 */ /* 0x000fe200078e0016 */
[----:B------:R-:W-:Y:S01]  /*9660*/  PRMT R76, R3, 0x5410, R4 ;  /* 0x00005410034c7816 */ /* 0x000fe20000000004 */
[----:B------:R-:W-:Y:S01]  /*9670*/  IMAD.MOV.U32 R3, RZ, RZ, R29 ;  /* 0x000000ffff037224 */ /* 0x000fe200078e001d */
[----:B------:R-:W-:Y:S01]  /*9680*/  MOV R0, R23 ;  /* 0x0000001700007202 */ /* 0x000fe20000000f00 */
[----:B------:R-:W-:Y:S01]  /*9690*/  CS2R R62, SRZ ;  /* 0x00000000003e7805 */ /* 0x000fe2000001ff00 */
[----:B------:R-:W-:Y:S01]  /*96a0*/  MOV R4, R28 ;  /* 0x0000001c00047202 */ /* 0x000fe20000000f00 */
[----:B------:R-:W-:Y:S01]  /*96b0*/  CS2R R60, SRZ ;  /* 0x00000000003c7805 */ /* 0x000fe2000001ff00 */
[----:B------:R-:W-:Y:S01]  /*96c0*/  PRMT R70, R0, 0x5410, R2 ;  /* 0x0000541000467816 */ /* 0x000fe20000000002 */
[----:B------:R-:W-:Y:S01]  /*96d0*/  IMAD.MOV.U32 R0, RZ, RZ, R7 ;  /* 0x000000ffff007224 */ /* 0x000fe200078e0007 */
[----:B------:R-:W-:Y:S01]  /*96e0*/  PRMT R72, R3, 0x5410, R4 ;  /* 0x0000541003487816 */ /* 0x000fe20000000004 */
[----:B------:R2:W3:Y:S01]  /*96f0*/  SHFL.IDX PT, R2, R36, 0x1, 0x1c1f ;  /* 0x003c1f0024027f89 */ /* 0x0004e200000e0000 */
[----:B------:R-:W-:Y:S01]  /*9700*/  CS2R R56, SRZ ;  /* 0x0000000000387805 */ /* 0x000fe2000001ff00 */
[----:B------:R-:W-:Y:S01]  /*9710*/  CS2R R52, SRZ ;  /* 0x0000000000347805 */ /* 0x000fe2000001ff00 */
[----:B------:R-:W-:Y:S01]  /*9720*/  PRMT R64, R0, 0x5410, R14 ;  /* 0x0000541000407816 */ /* 0x000fe2000000000e */
[----:B------:R4:W1:Y:S01]  /*9730*/  SHFL.IDX PT, R4, R27, 0x1, 0x1c1f ;  /* 0x003c1f001b047f89 */ /* 0x00086200000e0000 */
[----:B------:R-:W-:-:S03]  /*9740*/  CS2R R46, SRZ ;  /* 0x00000000002e7805 */ /* 0x000fc6000001ff00 */
[----:B------:R1:W1:Y:S01]  /*9750*/  SHFL.IDX PT, R3, R18, 0x1, 0x1c1f ;  /* 0x003c1f0012037f89 */ /* 0x00026200000e0000 */
[----:B--2---:R-:W-:Y:S01]  /*9760*/  CS2R R36, SRZ ;  /* 0x0000000000247805 */ /* 0x004fe2000001ff00 */
[----:B----4-:R-:W-:Y:S01]  /*9770*/  CS2R R26, SRZ ;  /* 0x00000000001a7805 */ /* 0x010fe2000001ff00 */
[----:B------:R-:W-:Y:S05]  /*9780*/  @P0 BRA `(.L_x_654) ;  /* 0x000003e000000947 */ /* 0x000fea0003800000 */
[----:B---3--:R-:W-:Y:S01]  /*9790*/  ISETP.GE.AND P0, PT, R146, c[0x0][0x27c], PT ;  /* 0x00009f0092007a0c */ /* 0x008fe20003f06270 */
[----:B------:R-:W-:Y:S01]  /*97a0*/  CS2R R44, SRZ ;  /* 0x00000000002c7805 */ /* 0x000fe2000001ff00 */
[----:B------:R-:W-:-:S11]  /*97b0*/  CS2R R46, SRZ ;  /* 0x00000000002e7805 */ /* 0x000fd6000001ff00 */
[C---:B------:R-:W-:Y:S01]  /*97c0*/  @!P0 IMAD.SHL.U32 R0, R146.reuse, 0x2, RZ ;  /* 0x0000000292008824 */ /* 0x040fe200078e00ff */
[----:B------:R-:W-:-:S04]  /*97d0*/  @!P0 SHF.L.U64.HI R15, R146, 0x1, R31 ;  /* 0x00000001920f8819 */ /* 0x000fc8000001021f */
[----:B-1----:R-:W-:-:S05]  /*97e0*/  @!P0 IADD3 R16, P1, R4, R0, RZ ;  /* 0x0000000004108210 */ /* 0x002fca0007f3e0ff */
[----:B------:R-:W-:Y:S01]  /*97f0*/  @!P0 IMAD.X R17, R5, 0x1, R15, P1 ;  /* 0x0000000105118824 */ /* 0x000fe200008e060f */
[----:B------:R-:W-:-:S04]  /*9800*/  @!P0 IADD3 R14, P1, R2, R0, RZ ;  /* 0x00000000020e8210 */ /* 0x000fc80007f3e0ff */
[----:B------:R1:W5:Y:S01]  /*9810*/  @!P0 LD.E.64 R44, [R16.64] ;  /* 0x00000006102c8980 */ /* 0x000362000c101b00 */
[----:B------:R-:W-:Y:S01]  /*9820*/  @!P0 IMAD.X R15, R3, 0x1, R15, P1 ;  /* 0x00000001030f8824 */ /* 0x000fe200008e060f */
[----:B------:R-:W-:-:S04]  /*9830*/  ISETP.GE.AND P1, PT, R143, c[0x0][0x27c], PT ;  /* 0x00009f008f007a0c */ /* 0x000fc80003f26270 */
[----:B------:R2:W5:Y:S09]  /*9840*/  @!P0 LD.E.64 R46, [R14.64] ;  /* 0x000000060e2e8980 */ /* 0x000572000c101b00 */
[----:B------:R-:W-:-:S05]  /*9850*/  @!P1 IMAD.SHL.U32 R0, R143, 0x2, RZ ;  /* 0x000000028f009824 */ /* 0x000fca00078e00ff */
[----:B-1----:R-:W-:Y:S02]  /*9860*/  @!P1 IADD3 R16, P0, R4, R0, RZ ;  /* 0x0000000004109210 */ /* 0x002fe40007f1e0ff */
[----:B--2---:R-:W-:-:S05]  /*9870*/  @!P1 SHF.L.U64.HI R15, R143, 0x1, R42 ;  /* 0x000000018f0f9819 */ /* 0x004fca000001022a */
[----:B------:R-:W-:Y:S01]  /*9880*/  @!P1 IMAD.X R17, R5, 0x1, R15, P0 ;  /* 0x0000000105119824 */ /* 0x000fe200000e060f */
[----:B------:R-:W-:-:S05]  /*9890*/  @!P1 IADD3 R14, P0, R2, R0, RZ ;  /* 0x00000000020e9210 */ /* 0x000fca0007f1e0ff */
[----:B------:R-:W-:Y:S01]  /*98a0*/  @!P1 IMAD.X R15, R3, 0x1, R15, P0 ;  /* 0x00000001030f9824 */ /* 0x000fe200000e060f */
[----:B------:R-:W-:Y:S01]  /*98b0*/  ISETP.GE.AND P0, PT, R145, c[0x0][0x27c], PT ;  /* 0x00009f0091007a0c */ /* 0x000fe20003f06270 */
[----:B------:R-:W-:Y:S01]  /*98c0*/  CS2R R50, SRZ ;  /* 0x0000000000327805 */ /* 0x000fe2000001ff00 */
[----:B------:R-:W-:Y:S01]  /*98d0*/  CS2R R52, SRZ ;  /* 0x0000000000347805 */ /* 0x000fe2000001ff00 */
[----:B------:R-:W-:-:S04]  /*98e0*/  ISETP.GE.AND P2, PT, R142, c[0x0][0x27c], PT ;  /* 0x00009f008e007a0c */ /* 0x000fc80003f46270 */
[----:B------:R1:W5:Y:S04]  /*98f0*/  @!P1 LD.E.64 R50, [R16.64] ;  /* 0x0000000610329980 */ /* 0x000368000c101b00 */
[----:B------:R2:W5:Y:S02]  /*9900*/  @!P1 LD.E.64 R52, [R14.64] ;  /* 0x000000060e349980 */ /* 0x000564000c101b00 */
[----:B------:R-:W-:Y:S01]  /*9910*/  @!P0 IMAD.SHL.U32 R0, R145, 0x2, RZ ;  /* 0x0000000291008824 */ /* 0x000fe200078e00ff */
[----:B------:R-:W-:Y:S01]  /*9920*/  CS2R R54, SRZ ;  /* 0x0000000000367805 */ /* 0x000fe2000001ff00 */
[----:B------:R-:W-:-:S03]  /*9930*/  CS2R R56, SRZ ;  /* 0x0000000000387805 */ /* 0x000fc6000001ff00 */
[----:B-1----:R-:W-:Y:S02]  /*9940*/  @!P0 IADD3 R16, P1, R4, R0, RZ ;  /* 0x0000000004108210 */ /* 0x002fe40007f3e0ff */
[----:B--2---:R-:W-:-:S05]  /*9950*/  @!P0 SHF.L.U64.HI R15, R145, 0x1, R43 ;  /* 0x00000001910f8819 */ /* 0x004fca000001022b */
[----:B------:R-:W-:Y:S01]  /*9960*/  @!P0 IMAD.X R17, R5, 0x1, R15, P1 ;  /* 0x0000000105118824 */ /* 0x000fe200008e060f */
[----:B------:R-:W-:Y:S01]  /*9970*/  @!P0 IADD3 R14, P1, R2, R0, RZ ;  /* 0x00000000020e8210 */ /* 0x000fe20007f3e0ff */
[----:B------:R-:W-:-:S03]  /*9980*/  @!P2 IMAD.SHL.U32 R0, R142, 0x2, RZ ;  /* 0x000000028e00a824 */ /* 0x000fc600078e00ff */
[----:B------:R1:W5:Y:S01]  /*9990*/  @!P0 LD.E.64 R54, [R16.64] ;  /* 0x0000000610368980 */ /* 0x000362000c101b00 */
[----:B------:R-:W-:-:S05]  /*99a0*/  @!P0 IMAD.X R15, R3, 0x1, R15, P1 ;  /* 0x00000001030f8824 */ /* 0x000fca00008e060f */
[----:B------:R2:W5:Y:S01]  /*99b0*/  @!P0 LD.E.64 R56, [R14.64] ;  /* 0x000000060e388980 */ /* 0x000562000c101b00 */
[----:B------:R-:W-:Y:S01]  /*99c0*/  ISETP.GE.AND P1, PT, R140, c[0x0][0x27c], PT ;  /* 0x00009f008c007a0c */ /* 0x000fe20003f26270 */
[----:B------:R-:W-:Y:S01]  /*99d0*/  CS2R R58, SRZ ;  /* 0x00000000003a7805 */ /* 0x000fe2000001ff00 */
[----:B-1----:R-:W-:Y:S02]  /*99e0*/  @!P2 IADD3 R16, P0, R4, R0, RZ ;  /* 0x000000000410a210 */ /* 0x002fe40007f1e0ff */
[----:B--2---:R-:W-:-:S05]  /*99f0*/  @!P2 SHF.L.U64.HI R15, R142, 0x1, R48 ;  /* 0x000000018e0fa819 */ /* 0x004fca0000010230 */
[--C-:B------:R-:W-:Y:S01]  /*9a00*/  @!P2 IMAD.X R17, R5, 0x1, R15.reuse, P0 ;  /* 0x000000010511a824 */ /* 0x100fe200000e060f */
[----:B------:R-:W-:Y:S01]  /*9a10*/  @!P2 IADD3 R14, P0, R2, R0, RZ ;  /* 0x00000000020ea210 */ /* 0x000fe20007f1e0ff */
[----:B------:R-:W-:Y:S01]  /*9a20*/  CS2R R60, SRZ ;  /* 0x00000000003c7805 */ /* 0x000fe2000001ff00 */
[----:B------:R-:W-:Y:S01]  /*9a30*/  CS2R R26, SRZ ;  /* 0x00000000001a7805 */ /* 0x000fe2000001ff00 */
[----:B------:R-:W-:Y:S01]  /*9a40*/  CS2R R36, SRZ ;  /* 0x0000000000247805 */ /* 0x000fe2000001ff00 */
[----:B------:R1:W5:Y:S01]  /*9a50*/  @!P2 LD.E.64 R58, [R16.64] ;  /* 0x00000006103aa980 */ /* 0x000362000c101b00 */
[----:B------:R-:W-:Y:S01]  /*9a60*/  @!P2 IMAD.X R15, R3, 0x1, R15, P0 ;  /* 0x00000001030fa824 */ /* 0x000fe200000e060f */
[----:B------:R-:W-:-:S04]  /*9a70*/  ISETP.GE.AND P0, PT, R144, c[0x0][0x27c], PT ;  /* 0x00009f0090007a0c */ /* 0x000fc80003f06270 */
[----:B------:R2:W5:Y:S09]  /*9a80*/  @!P2 LD.E.64 R60, [R14.64] ;  /* 0x000000060e3ca980 */ /* 0x000572000c101b00 */
[----:B------:R-:W-:Y:S02]  /*9a90*/  @!P0 IMAD.SHL.U32 R0, R144, 0x2, RZ ;  /* 0x0000000290008824 */ /* 0x000fe400078e00ff */
[----:B-1----:R-:W-:-:S05]  /*9aa0*/  @!P1 IMAD.WIDE R16, R140, 0x2, R4 ;  /* 0x000000028c109825 */ /* 0x002fca00078e0204 */
[----:B------:R1:W5:Y:S01]  /*9ab0*/  @!P1 LD.E.64 R26, [R16.64] ;  /* 0x00000006101a9980 */ /* 0x000362000c101b00 */
[----:B--2---:R-:W-:-:S05]  /*9ac0*/  @!P1 IMAD.WIDE R14, R140, 0x2, R2 ;  /* 0x000000028c0e9825 */ /* 0x004fca00078e0202 */
        /* <DEDUP_REMOVED lines=10> */
.L_x_654:
[----:B---3--:R-:W-:Y:S05]  /*9b70*/  BSYNC B0 ;  /* 0x0000000000007941 */ /* 0x008fea0003800000 */
.L_x_653:
[----:B-----5:R-:W-:Y:S01]  /*9b80*/  IMAD.MOV.U32 R0, RZ, RZ, R66 ;  /* 0x000000ffff007224 */ /* 0x020fe200078e0042 */
[----:B------:R-:W-:-:S04]  /*9b90*/  DEPBAR.LE SB0, 0x1 ;  /* 0x000080400000791a */ /* 0x000fc80000000000 */
[----:B-1----:R-:W-:Y:S01]  /*9ba0*/  IMAD.MOV.U32 R4, RZ, RZ, R67 ;  /* 0x000000ffff047224 */ /* 0x002fe200078e0043 */
[----:B------:R-:W-:Y:S01]  /*9bb0*/  BSSY B1, `(.L_x_655) ;  /* 0x0000156000017945 */ /* 0x000fe20003800000 */
[----:B------:R-:W-:Y:S02]  /*9bc0*/  IMAD.MOV.U32 R3, RZ, RZ, R58 ;  /* 0x000000ffff037224 */ /* 0x000fe400078e003a */
[----:B------:R-:W-:Y:S01]  /*9bd0*/  IMAD.MOV.U32 R2, RZ, RZ, R59 ;  /* 0x000000ffff027224 */ /* 0x000fe200078e003b */
[----:B------:R-:W-:Y:S01]  /*9be0*/  PRMT R86, R4, 0x5410, R0 ;  /* 0x0000541004567816 */ /* 0x000fe20000000000 */
[----:B------:R-:W-:Y:S01]  /*9bf0*/  IMAD.MOV.U32 R0, RZ, RZ, R54 ;  /* 0x000000ffff007224 */ /* 0x000fe200078e0036 */
[----:B------:R-:W-:Y:S02]  /*9c00*/  MOV R4, R55 ;  /* 0x0000003700047202 */ /* 0x000fe40000000f00 */
[----:B------:R-:W-:Y:S01]  /*9c10*/  PRMT R84, R2, 0x5410, R3 ;  /* 0x0000541002547816 */ /* 0x000fe20000000003 */
[----:B------:R-:W-:Y:S01]  /*9c20*/  IMAD.MOV.U32 R3, RZ, RZ, R50 ;  /* 0x000000ffff037224 */ /* 0x000fe200078e0032 */
[----:B------:R-:W-:Y:S01]  /*9c30*/  PRMT R82, R82, 0x5410, R0 ;  /* 0x0000541052527816 */ /* 0x000fe20000000000 */
[----:B------:R-:W-:-:S02]  /*9c40*/  IMAD.MOV.U32 R0, RZ, RZ, R44 ;  /* 0x000000ffff007224 */ /* 0x000fc400078e002c */
[----:B------:R-:W-:Y:S01]  /*9c50*/  IMAD.MOV.U32 R2, RZ, RZ, R51 ;  /* 0x000000ffff027224 */ /* 0x000fe200078e0033 */
[----:B------:R-:W-:Y:S01]  /*9c60*/  PRMT R82, R4, 0x7610, R82 ;  /* 0x0000761004527816 */ /* 0x000fe20000000052 */
        /* <DEDUP_REMOVED lines=9> */
[----:B------:R-:W-:-:S02]  /*9d00*/  MOV R3, R26 ;  /* 0x0000001a00037202 */ /* 0x000fc40000000f00 */
[----:B------:R-:W-:Y:S01]  /*9d10*/  PRMT R85, R4, 0x7610, R85 ;  /* 0x0000761004557816 */ /* 0x000fe20000000055 */
[----:B------:R-:W-:Y:S01]  /*9d20*/  IMAD.IADD R4, R30, 0x1, -R242 ;  /* 0x000000011e047824 */ /* 0x000fe200078e0af2 */
[----:B------:R-:W-:Y:S01]  /*9d30*/  PRMT R48, R2, 0x5410, R3 ;  /* 0x0000541002307816 */ /* 0x000fe20000000003 */
[----:B------:R-:W-:Y:S01]  /*9d40*/  IMAD.MOV.U32 R2, RZ, RZ, R61 ;  /* 0x000000ffff027224 */ /* 0x000fe200078e003d */
[----:B------:R-:W-:Y:S02]  /*9d50*/  MOV R3, R60 ;  /* 0x0000003c00037202 */ /* 0x000fe40000000f00 */
[----:B------:R-:W-:Y:S01]  /*9d60*/  IMNMX R42, R4, 0x80, PT ;  /* 0x00000080042a7817 */ /* 0x000fe20003800200 */
[----:B------:R-:W-:Y:S01]  /*9d70*/  IMAD.MOV.U32 R4, RZ, RZ, R46 ;  /* 0x000000ffff047224 */ /* 0x000fe200078e002e */
[----:B------:R-:W-:Y:S01]  /*9d80*/  PRMT R81, R81, 0x5410, R0 ;  /* 0x0000541051517816 */ /* 0x000fe20000000000 */
[----:B------:R-:W-:Y:S01]  /*9d90*/  IMAD.MOV.U32 R0, RZ, RZ, R53 ;  /* 0x000000ffff007224 */ /* 0x000fe200078e0035 */
[----:B------:R-:W-:Y:S01]  /*9da0*/  BAR.SYNC.DEFER_BLOCKING 0x0 ;  /* 0x0000000000007b1d */ /* 0x000fe20000010000 */
[----:B------:R-:W-:-:S02]  /*9db0*/  ISETP.GE.AND P0, PT, R241, R42, PT ;  /* 0x0000002af100720c */ /* 0x000fc40003f06270 */
[----:B------:R-:W-:Y:S01]  /*9dc0*/  PRMT R83, R2, 0x5410, R3 ;  /* 0x0000541002537816 */ /* 0x000fe20000000003 */
[----:B------:R-:W-:Y:S01]  /*9dd0*/  IMAD.MOV.U32 R3, RZ, RZ, R57 ;  /* 0x000000ffff037224 */ /* 0x000fe200078e0039 */
[----:B------:R-:W-:-:S04]  /*9de0*/  MOV R2, R52 ;  /* 0x0000003400027202 */ /* 0x000fc80000000f00 */
[----:B------:R-:W-:Y:S01]  /*9df0*/  PRMT R79, R0, 0x5410, R2 ;  /* 0x00005410004f7816 */ /* 0x000fe20000000002 */
[----:B------:R-:W-:Y:S01]  /*9e00*/  IMAD.MOV.U32 R2, RZ, RZ, R36 ;  /* 0x000000ffff027224 */ /* 0x000fe200078e0024 */
[----:B------:R-:W-:Y:S01]  /*9e10*/  PRMT R81, R3, 0x7610, R81 ;  /* 0x0000761003517816 */ /* 0x000fe20000000051 */
[----:B------:R-:W-:Y:S01]  /*9e20*/  IMAD.MOV.U32 R0, RZ, RZ, R37 ;  /* 0x000000ffff007224 */ /* 0x000fe200078e0025 */
[----:B------:R-:W-:-:S04]  /*9e30*/  MOV R3, R47 ;  /* 0x0000002f00037202 */ /* 0x000fc80000000f00 */
[----:B------:R-:W-:Y:S02]  /*9e40*/  PRMT R49, R3, 0x5410, R4 ;  /* 0x0000541003317816 */ /* 0x000fe40000000004 */
[----:B------:R-:W-:Y:S01]  /*9e50*/  PRMT R43, R0, 0x5410, R2 ;  /* 0x00005410002b7816 */ /* 0x000fe20000000002 */
[----:B------:R-:W-:Y:S05]  /*9e60*/  @P0 BRA `(.L_x_656) ;  /* 0x000012a000000947 */ /* 0x000fea0003800000 */
[----:B------:R-:W-:Y:S01]  /*9e70*/  ISETP.GE.AND P0, PT, R140, c[0x0][0x27c], PT ;  /* 0x00009f008c007a0c */ /* 0x000fe20003f06270 */
[----:B------:R-:W-:-:S12]  /*9e80*/  BSSY B0, `(.L_x_657) ;  /* 0x0000030000007945 */ /* 0x000fd80003800000 */
[----:B------:R-:W-:Y:S05]  /*9e90*/  @P0 BRA `(.L_x_658) ;  /* 0x000002e000000947 */ /* 0x000fea0003800000 */
[----:B------:R-:W1:Y:S01]  /*9ea0*/  LDS.128 R16, [R235+0xc000] ;  /* 0x00c00000eb107984 */ /* 0x000e620000000c00 */
[----:B------:R-:W-:Y:S02]  /*9eb0*/  SHF.R.U32.HI R0, RZ, 0x10, R11 ;  /* 0x00000010ff007819 */ /* 0x000fe4000001160b */
[--C-:B------:R-:W-:Y:S02]  /*9ec0*/  SHF.R.U32.HI R2, RZ, 0x10, R7.reuse ;  /* 0x00000010ff027819 */ /* 0x100fe40000011607 */
[----:B------:R-:W-:Y:S02]  /*9ed0*/  SHF.R.U64 R4, R6, 0x10, R7 ;  /* 0x0000001006047819 */ /* 0x000fe40000001207 */
[----:B------:R-:W-:Y:S02]  /*9ee0*/  PRMT R6, R65, 0x5410, R0 ;  /* 0x0000541041067816 */ /* 0x000fe40000000000 */
[----:B------:R-:W-:Y:S02]  /*9ef0*/  PRMT R0, R64, 0x5410, R2 ;  /* 0x0000541040007816 */ /* 0x000fe40000000002 */
[----:B------:R-:W-:-:S02]  /*9f00*/  SHF.R.U64 R3, R10, 0x10, R11 ;  /* 0x000000100a037819 */ /* 0x000fc4000000120b */
[----:B------:R-:W-:Y:S02]  /*9f10*/  LOP3.LUT R31, R0, 0xffff0000, RZ, 0xc0, !PT ;  /* 0xffff0000001f7812 */ /* 0x000fe400078ec0ff */
[----:B------:R-:W-:Y:S02]  /*9f20*/  PRMT R10, R64, 0x5432, R4 ;  /* 0x00005432400a7816 */ /* 0x000fe40000000004 */
[----:B------:R-:W-:Y:S02]  /*9f30*/  LOP3.LUT R30, R6, 0xffff0000, RZ, 0xc0, !PT ;  /* 0xffff0000061e7812 */ /* 0x000fe400078ec0ff */
[----:B------:R-:W-:Y:S02]  /*9f40*/  PRMT R11, R65, 0x5432, R3 ;  /* 0x00005432410b7816 */ /* 0x000fe40000000003 */
[C---:B-1----:R-:W-:Y:S01]  /*9f50*/  LOP3.LUT R7, R18.reuse, 0xffff0000, RZ, 0xc0, !PT ;  /* 0xffff000012077812 */ /* 0x042fe200078ec0ff */
[C---:B------:R-:W-:Y:S01]  /*9f60*/  IMAD.U32 R14, R19.reuse, 0x10000, RZ ;  /* 0x00010000130e7824 */ /* 0x040fe200078e00ff */
[----:B------:R-:W-:Y:S01]  /*9f70*/  LOP3.LUT R2, R19, 0xffff0000, RZ, 0xc0, !PT ;  /* 0xffff000013027812 */ /* 0x000fe200078ec0ff */
[----:B------:R-:W-:Y:S01]  /*9f80*/  IMAD.U32 R15, R18, 0x10000, RZ ;  /* 0x00010000120f7824 */ /* 0x000fe200078e00ff */
[----:B------:R-:W-:Y:S01]  /*9f90*/  SHF.L.U32 R5, R16, 0x10, RZ ;  /* 0x0000001010057819 */ /* 0x000fe200000006ff */
[----:B------:R-:W-:Y:S01]  /*9fa0*/  IMAD.U32 R19, R0, 0x10000, RZ ;  /* 0x0001000000137824 */ /* 0x000fe200078e00ff */
[----:B------:R-:W-:Y:S01]  /*9fb0*/  LOP3.LUT R4, R16, 0xffff0000, RZ, 0xc0, !PT ;  /* 0xffff000010047812 */ /* 0x000fe200078ec0ff */
[----:B------:R-:W-:Y:S01]  /*9fc0*/  IMAD.U32 R18, R6, 0x10000, RZ ;  /* 0x0001000006127824 */ /* 0x000fe200078e00ff */
[----:B------:R-:W-:Y:S01]  /*9fd0*/  SHF.L.U32 R3, R17, 0x10, RZ ;  /* 0x0000001011037819 */ /* 0x000fe200000006ff */
[----:B------:R-:W-:Y:S01]  /*9fe0*/  FMUL.FTZ R16, R7, R19 ;  /* 0x0000001307107220 */ /* 0x000fe20000410000 */
[----:B------:R-:W-:Y:S01]  /*9ff0*/  LOP3.LUT R0, R17, 0xffff0000, RZ, 0xc0, !PT ;  /* 0xffff000011007812 */ /* 0x000fe200078ec0ff */
[----:B------:R-:W-:-:S02]  /*a000*/  FMUL.FTZ R7, R7, R18 ;  /* 0x0000001207077220 */ /* 0x000fc40000410000 */
[C---:B------:R-:W-:Y:S02]  /*a010*/  FMUL.FTZ R6, R2.reuse, R31 ;  /* 0x0000001f02067220 */ /* 0x040fe40000410000 */
[----:B------:R-:W-:Y:S01]  /*a020*/  FFMA.FTZ R17, R15, R18, -R16 ;  /* 0x000000120f117223 */ /* 0x000fe20000010810 */
[----:B------:R-:W-:Y:S01]  /*a030*/  SHF.L.U32 R18, R11, 0x10, RZ ;  /* 0x000000100b127819 */ /* 0x000fe200000006ff */
[----:B------:R-:W-:Y:S01]  /*a040*/  FFMA.FTZ R16, R15, R19, R7 ;  /* 0x000000130f107223 */ /* 0x000fe20000010007 */
[----:B------:R-:W-:Y:S01]  /*a050*/  LOP3.LUT R11, R11, 0xffff0000, RZ, 0xc0, !PT ;  /* 0xffff00000b0b7812 */ /* 0x000fe200078ec0ff */
[-C--:B------:R-:W-:Y:S02]  /*a060*/  FMUL.FTZ R2, R2, R30.reuse ;  /* 0x0000001e02027220 */ /* 0x080fe40000410000 */
[----:B------:R-:W-:Y:S01]  /*a070*/  FFMA.FTZ R15, R14, R30, -R6 ;  /* 0x0000001e0e0f7223 */ /* 0x000fe20000010806 */
[C---:B------:R-:W-:Y:S01]  /*a080*/  LOP3.LUT R30, R10.reuse, 0xffff0000, RZ, 0xc0, !PT ;  /* 0xffff00000a1e7812 */ /* 0x040fe200078ec0ff */
[----:B------:R-:W-:-:S02]  /*a090*/  IMAD.U32 R19, R10, 0x10000, RZ ;  /* 0x000100000a137824 */ /* 0x000fc400078e00ff */
[----:B------:R-:W-:Y:S02]  /*a0a0*/  FFMA.FTZ R7, R14, R31, R2 ;  /* 0x0000001f0e077223 */ /* 0x000fe40000010002 */
[----:B------:R-:W-:Y:S02]  /*a0b0*/  FMUL.FTZ R6, R4, R19 ;  /* 0x0000001304067220 */ /* 0x000fe40000410000 */
[----:B------:R-:W-:Y:S01]  /*a0c0*/  FMUL.FTZ R2, R0, R30 ;  /* 0x0000001e00027220 */ /* 0x000fe20000410000 */
[----:B------:R-:W-:Y:S01]  /*a0d0*/  F2FP.BF16.PACK_AB R7, R7, R15 ;  /* 0x0000000f0707723e */ /* 0x000fe200000010ff */
[-C--:B------:R-:W-:Y:S02]  /*a0e0*/  FMUL.FTZ R4, R4, R18.reuse ;  /* 0x0000001204047220 */ /* 0x080fe40000410000 */
[----:B------:R-:W-:Y:S02]  /*a0f0*/  FMUL.FTZ R0, R0, R11 ;  /* 0x0000000b00007220 */ /* 0x000fe40000410000 */
[C---:B------:R-:W-:Y:S01]  /*a100*/  FFMA.FTZ R10, R5.reuse, R18, -R6 ;  /* 0x00000012050a7223 */ /* 0x040fe20000010806 */
[----:B------:R-:W-:Y:S01]  /*a110*/  F2FP.BF16.PACK_AB R6, R16, R17 ;  /* 0x000000111006723e */ /* 0x000fe200000010ff */
[----:B------:R-:W-:-:S02]  /*a120*/  FFMA.FTZ R4, R5, R19, R4 ;  /* 0x0000001305047223 */ /* 0x000fc40000010004 */
[C---:B------:R-:W-:Y:S02]  /*a130*/  FFMA.FTZ R2, R3.reuse, R11, -R2 ;  /* 0x0000000b03027223 */ /* 0x040fe40000010802 */
[----:B------:R-:W-:Y:S01]  /*a140*/  FFMA.FTZ R0, R3, R30, R0 ;  /* 0x0000001e03007223 */ /* 0x000fe20000010000 */
[----:B------:R-:W-:-:S04]  /*a150*/  F2FP.BF16.PACK_AB R4, R4, R10 ;  /* 0x0000000a0404723e */ /* 0x000fc800000010ff */
[----:B------:R-:W-:-:S05]  /*a160*/  F2FP.BF16.PACK_AB R5, R0, R2 ;  /* 0x000000020005723e */ /* 0x000fca00000010ff */
[----:B------:R1:W-:Y:S02]  /*a170*/  STS.128 [R235+0xc000], R4 ;  /* 0x00c00004eb007388 */ /* 0x0003e40000000c00 */
.L_x_658:
[----:B------:R-:W-:Y:S05]  /*a180*/  BSYNC B0 ;  /* 0x0000000000007941 */ /* 0x000fea0003800000 */
.L_x_657:
[----:B------:R-:W-:Y:S01]  /*a190*/  ISETP.GE.AND P0, PT, R146, c[0x0][0x27c], PT ;  /* 0x00009f0092007a0c */ /* 0x000fe20003f06270 */
[----:B------:R-:W-:-:S12]  /*a1a0*/  BSSY B0, `(.L_x_659) ;  /* 0x0000030000007945 */ /* 0x000fd80003800000 */
[----:B------:R-:W-:Y:S05]  /*a1b0*/  @P0 BRA `(.L_x_660) ;  /* 0x000002e000000947 */ /* 0x000fea0003800000 */
[----:B-1----:R-:W1:Y:S01]  /*a1c0*/  LDS.128 R4, [R236+0xc000] ;  /* 0x00c00000ec047984 */ /* 0x002e620000000c00 */
[----:B------:R-:W-:Y:S02]  /*a1d0*/  SHF.R.U32.HI R0, RZ, 0x10, R13 ;  /* 0x00000010ff007819 */ /* 0x000fe4000001160d */
[--C-:B------:R-:W-:Y:S02]  /*a1e0*/  SHF.R.U32.HI R2, RZ, 0x10, R9.reuse ;  /* 0x00000010ff027819 */ /* 0x100fe40000011609 */
[----:B------:R-:W-:Y:S02]  /*a1f0*/  SHF.R.U64 R10, R8, 0x10, R9 ;  /* 0x00000010080a7819 */ /* 0x000fe40000001209 */
[----:B------:R-:W-:Y:S02]  /*a200*/  PRMT R8, R69, 0x5410, R0 ;  /* 0x0000541045087816 */ /* 0x000fe40000000000 */
[----:B------:R-:W-:Y:S02]  /*a210*/  PRMT R0, R68, 0x5410, R2 ;  /* 0x0000541044007816 */ /* 0x000fe40000000002 */
[----:B------:R-:W-:Y:S01]  /*a220*/  SHF.R.U64 R3, R12, 0x10, R13 ;  /* 0x000000100c037819 */ /* 0x000fe2000000120d */
[----:B------:R-:W-:Y:S01]  /*a230*/  IMAD.U32 R14, R8, 0x10000, RZ ;  /* 0x00010000080e7824 */ /* 0x000fe200078e00ff */
[----:B------:R-:W-:Y:S01]  /*a240*/  PRMT R10, R68, 0x5432, R10 ;  /* 0x00005432440a7816 */ /* 0x000fe2000000000a */
[C---:B------:R-:W-:Y:S01]  /*a250*/  IMAD.U32 R15, R0.reuse, 0x10000, RZ ;  /* 0x00010000000f7824 */ /* 0x040fe200078e00ff */
[----:B------:R-:W-:-:S02]  /*a260*/  LOP3.LUT R17, R0, 0xffff0000, RZ, 0xc0, !PT ;  /* 0xffff000000117812 */ /* 0x000fc400078ec0ff */
[----:B------:R-:W-:Y:S02]  /*a270*/  LOP3.LUT R16, R8, 0xffff0000, RZ, 0xc0, !PT ;  /* 0xffff000008107812 */ /* 0x000fe400078ec0ff */
[----:B------:R-:W-:Y:S02]  /*a280*/  PRMT R11, R69, 0x5432, R3 ;  /* 0x00005432450b7816 */ /* 0x000fe40000000003 */
[C---:B-1----:R-:W-:Y:S01]  /*a290*/  LOP3.LUT R9, R6.reuse, 0xffff0000, RZ, 0xc0, !PT ;  /* 0xffff000006097812 */ /* 0x042fe200078ec0ff */
[C---:B------:R-:W-:Y:S01]  /*a2a0*/  IMAD.U32 R12, R7.reuse, 0x10000, RZ ;  /* 0x00010000070c7824 */ /* 0x040fe200078e00ff */
[----:B------:R-:W-:Y:S01]  /*a2b0*/  LOP3.LUT R2, R7, 0xffff0000, RZ, 0xc0, !PT ;  /* 0xffff000007027812 */ /* 0x000fe200078ec0ff */
[----:B------:R-:W-:Y:S01]  /*a2c0*/  IMAD.U32 R13, R6, 0x10000, RZ ;  /* 0x00010000060d7824 */ /* 0x000fe200078e00ff */
[C---:B------:R-:W-:Y:S01]  /*a2d0*/  SHF.L.U32 R6, R4.reuse, 0x10, RZ ;  /* 0x0000001004067819 */ /* 0x040fe200000006ff */
[----:B------:R-:W-:Y:S01]  /*a2e0*/  FMUL.FTZ R7, R9, R14 ;  /* 0x0000000e09077220 */ /* 0x000fe20000410000 */
[----:B------:R-:W-:Y:S01]  /*a2f0*/  SHF.L.U32 R3, R5, 0x10, RZ ;  /* 0x0000001005037819 */ /* 0x000fe200000006ff */
[-C--:B------:R-:W-:Y:S01]  /*a300*/  FMUL.FTZ R8, R9, R15.reuse ;  /* 0x0000000f09087220 */ /* 0x080fe20000410000 */
[----:B------:R-:W-:Y:S01]  /*a310*/  LOP3.LUT R0, R5, 0xffff0000, RZ, 0xc0, !PT ;  /* 0xffff000005007812 */ /* 0x000fe200078ec0ff */
[----:B------:R-:W-:Y:S01]  /*a320*/  FFMA.FTZ R9, R13, R15, R7 ;  /* 0x0000000f0d097223 */ /* 0x000fe20000010007 */
[----:B------:R-:W-:Y:S01]  /*a330*/  LOP3.LUT R4, R4, 0xffff0000, RZ, 0xc0, !PT ;  /* 0xffff000004047812 */ /* 0x000fe200078ec0ff */
[----:B------:R-:W-:-:S02]  /*a340*/  FMUL.FTZ R5, R2, R17 ;  /* 0x0000001102057220 */ /* 0x000fc40000410000 */
[----:B------:R-:W-:Y:S01]  /*a350*/  FFMA.FTZ R14, R13, R14, -R8 ;  /* 0x0000000e0d0e7223 */ /* 0x000fe20000010808 */
[C---:B------:R-:W-:Y:S01]  /*a360*/  SHF.L.U32 R13, R11.reuse, 0x10, RZ ;  /* 0x000000100b0d7819 */ /* 0x040fe200000006ff */
[C---:B------:R-:W-:Y:S01]  /*a370*/  IMAD.U32 R15, R10.reuse, 0x10000, RZ ;  /* 0x000100000a0f7824 */ /* 0x040fe200078e00ff */
[----:B------:R-:W-:Y:S01]  /*a380*/  LOP3.LUT R10, R10, 0xffff0000, RZ, 0xc0, !PT ;  /* 0xffff00000a0a7812 */ /* 0x000fe200078ec0ff */
[-C--:B------:R-:W-:Y:S01]  /*a390*/  FMUL.FTZ R2, R2, R16.reuse ;  /* 0x0000001002027220 */ /* 0x080fe20000410000 */
[----:B------:R-:W-:Y:S01]  /*a3a0*/  LOP3.LUT R11, R11, 0xffff0000, RZ, 0xc0, !PT ;  /* 0xffff00000b0b7812 */ /* 0x000fe200078ec0ff */
[C---:B------:R-:W-:Y:S02]  /*a3b0*/  FFMA.FTZ R8, R12.reuse, R16, -R5 ;  /* 0x000000100c087223 */ /* 0x040fe40000010805 */
[----:B------:R-:W-:Y:S02]  /*a3c0*/  FFMA.FTZ R7, R12, R17, R2 ;  /* 0x000000110c077223 */ /* 0x000fe40000010002 */
[----:B------:R-:W-:-:S02]  /*a3d0*/  FMUL.FTZ R5, R4, R15 ;  /* 0x0000000f04057220 */ /* 0x000fc40000410000 */
[----:B------:R-:W-:Y:S01]  /*a3e0*/  FMUL.FTZ R4, R4, R13 ;  /* 0x0000000d04047220 */ /* 0x000fe20000410000 */
[----:B------:R-:W-:Y:S01]  /*a3f0*/  F2FP.BF16.PACK_AB R7, R7, R8 ;  /* 0x000000080707723e */ /* 0x000fe200000010ff */
[C---:B------:R-:W-:Y:S02]  /*a400*/  FMUL.FTZ R2, R0.reuse, R10 ;  /* 0x0000000a00027220 */ /* 0x040fe40000410000 */
[----:B------:R-:W-:Y:S02]  /*a410*/  FMUL.FTZ R0, R0, R11 ;  /* 0x0000000b00007220 */ /* 0x000fe40000410000 */
[C---:B------:R-:W-:Y:S02]  /*a420*/  FFMA.FTZ R5, R6.reuse, R13, -R5 ;  /* 0x0000000d06057223 */ /* 0x040fe40000010805 */
[----:B------:R-:W-:Y:S01]  /*a430*/  FFMA.FTZ R4, R6, R15, R4 ;  /* 0x0000000f06047223 */ /* 0x000fe20000010004 */
[----:B------:R-:W-:Y:S01]  /*a440*/  F2FP.BF16.PACK_AB R6, R9, R14 ;  /* 0x0000000e0906723e */ /* 0x000fe200000010ff */
[----:B------:R-:W-:-:S02]  /*a450*/  FFMA.FTZ R2, R3, R11, -R2 ;  /* 0x0000000b03027223 */ /* 0x000fc40000010802 */
[----:B------:R-:W-:Y:S01]  /*a460*/  FFMA.FTZ R0, R3, R10, R0 ;  /* 0x0000000a03007223 */ /* 0x000fe20000010000 */
[----:B------:R-:W-:-:S04]  /*a470*/  F2FP.BF16.PACK_AB R4, R4, R5 ;  /* 0x000000050404723e */ /* 0x000fc800000010ff */
[----:B------:R-:W-:-:S05]  /*a480*/  F2FP.BF16.PACK_AB R5, R0, R2 ;  /* 0x000000020005723e */ /* 0x000fca00000010ff */
[----:B------:R1:W-:Y:S02]  /*a490*/  STS.128 [R236+0xc000], R4 ;  /* 0x00c00004ec007388 */ /* 0x0003e40000000c00 */
.L_x_660:
[----:B------:R-:W-:Y:S05]  /*a4a0*/  BSYNC B0 ;  /* 0x0000000000007941 */ /* 0x000fea0003800000 */
.L_x_659:
[----:B------:R-:W-:Y:S01]  /*a4b0*/  ISETP.GE.AND P0, PT, R143, c[0x0][0x27c], PT ;  /* 0x00009f008f007a0c */ /* 0x000fe20003f06270 */
[----:B------:R-:W-:-:S12]  /*a4c0*/  BSSY B0, `(.L_x_661) ;  /* 0x0000030000007945 */ /* 0x000fd80003800000 */
[----:B------:R-:W-:Y:S05]  /*a4d0*/  @P0 BRA `(.L_x_662) ;  /* 0x000002e000000947 */ /* 0x000fea0003800000 */
[----:B-1----:R-:W1:Y:S01]  /*a4e0*/  LDS.128 R4, [R235+0x10000] ;  /* 0x01000000eb047984 */ /* 0x002e620000000c00 */
[--C-:B------:R-:W-:Y:S02]  /*a4f0*/  SHF.R.U64 R0, R20, 0x10, R21.reuse ;  /* 0x0000001014007819 */ /* 0x100fe40000001215 */
[----:B------:R-:W-:Y:S02]  /*a500*/  SHF.R.U32.HI R2, RZ, 0x10, R21 ;  /* 0x00000010ff027819 */ /* 0x000fe40000011615 */
[----:B------:R-:W-:Y:S02]  /*a510*/  SHF.R.U32.HI R9, RZ, 0x10, R23 ;  /* 0x00000010ff097819 */ /* 0x000fe40000011617 */
[C---:B------:R-:W-:Y:S02]  /*a520*/  PRMT R11, R71.reuse, 0x5432, R0 ;  /* 0x00005432470b7816 */ /* 0x040fe40000000000 */
[----:B------:R-:W-:Y:S02]  /*a530*/  PRMT R8, R71, 0x5410, R2 ;  /* 0x0000541047087816 */ /* 0x000fe40000000002 */
[----:B------:R-:W-:-:S02]  /*a540*/  PRMT R0, R70, 0x5410, R9 ;  /* 0x0000541046007816 */ /* 0x000fc40000000009 */
[----:B------:R-:W-:Y:S01]  /*a550*/  SHF.R.U64 R3, R22, 0x10, R23 ;  /* 0x0000001016037819 */ /* 0x000fe20000001217 */
[----:B------:R-:W-:Y:S01]  /*a560*/  IMAD.U32 R14, R8, 0x10000, RZ ;  /* 0x00010000080e7824 */ /* 0x000fe200078e00ff */
[C---:B------:R-:W-:Y:S01]  /*a570*/  LOP3.LUT R17, R0.reuse, 0xffff0000, RZ, 0xc0, !PT ;  /* 0xffff000000117812 */ /* 0x040fe200078ec0ff */
[----:B------:R-:W-:Y:S01]  /*a580*/  IMAD.U32 R15, R0, 0x10000, RZ ;  /* 0x00010000000f7824 */ /* 0x000fe200078e00ff */
[----:B------:R-:W-:Y:S02]  /*a590*/  PRMT R10, R70, 0x5432, R3 ;  /* 0x00005432460a7816 */ /* 0x000fe40000000003 */
[----:B------:R-:W-:Y:S02]  /*a5a0*/  LOP3.LUT R16, R8, 0xffff0000, RZ, 0xc0, !PT ;  /* 0xffff000008107812 */ /* 0x000fe400078ec0ff */
        /* <DEDUP_REMOVED lines=33> */
.L_x_662:
[----:B------:R-:W-:Y:S05]  /*a7c0*/  BSYNC B0 ;  /* 0x0000000000007941 */ /* 0x000fea0003800000 */
.L_x_661:
        /* <DEDUP_REMOVED lines=49> */
.L_x_664:
[----:B------:R-:W-:Y:S05]  /*aae0*/  BSYNC B0 ;  /* 0x0000000000007941 */ /* 0x000fea0003800000 */
.L_x_663:
        /* <DEDUP_REMOVED lines=49> */
.L_x_666:
[----:B------:R-:W-:Y:S05]  /*ae00*/  BSYNC B0 ;  /* 0x0000000000007941 */ /* 0x000fea0003800000 */
.L_x_665:
[----:B------:R-:W-:-:S13]  /*ae10*/  ISETP.GE.AND P0, PT, R144, c[0x0][0x27c], PT ;  /* 0x00009f0090007a0c */ /* 0x000fda0003f06270 */
        /* <DEDUP_REMOVED lines=47> */
.L_x_656:
[----:B------:R-:W-:Y:S05]  /*b110*/  BSYNC B1 ;  /* 0x0000000000017941 */ /* 0x000fea0003800000 */
.L_x_655:
[----:B------:R-:W-:-:S13]  /*b120*/  ISETP.GE.AND P0, PT, R106, R42, PT ;  /* 0x0000002a6a00720c */ /* 0x000fda0003f06270 */
[----:B------:R-:W-:Y:S05]  /*b130*/  @P0 BRA `(.L_x_667) ;  /* 0x00004b2000000947 */ /* 0x000fea0003800000 */
        /* <DEDUP_REMOVED lines=49> */
.L_x_669:
[----:B------:R-:W-:Y:S05]  /*b450*/  BSYNC B0 ;  /* 0x0000000000007941 */ /* 0x000fea0003800000 */
.L_x_668:
        /* <DEDUP_REMOVED lines=49> */
.L_x_671:
[----:B------:R-:W-:Y:S05]  /*b770*/  BSYNC B0 ;  /* 0x0000000000007941 */ /* 0x000fea0003800000 */
.L_x_670:
        /* <DEDUP_REMOVED lines=49> */
.L_x_673:
[----:B------:R-:W-:Y:S05]  /*ba90*/  BSYNC B0 ;  /* 0x0000000000007941 */ /* 0x000fea0003800000 */
.L_x_672:
        /* <DEDUP_REMOVED lines=49> */
.L_x_675:
[----:B------:R-:W-:Y:S05]  /*bdb0*/  BSYNC B0 ;  /* 0x0000000000007941 */ /* 0x000fea0003800000 */
.L_x_674:
        /* <DEDUP_REMOVED lines=49> */
.L_x_677:
[----:B------:R-:W-:Y:S05]  /*c0d0*/  BSYNC B0 ;  /* 0x0000000000007941 */ /* 0x000fea0003800000 */
.L_x_676:
        /* <DEDUP_REMOVED lines=47> */
[----:B------:R1:W-:Y:S01]  /*c3d0*/  STS.128 [R236+0x16000], R4 ;  /* 0x01600004ec007388 */ /* 0x0003e20000000c00 */
[----:B------:R-:W-:Y:S05]  /*c3e0*/  BRA `(.L_x_667) ;  /* 0x0000387000007947 */ /* 0x000fea0003800000 */
.L_x_650:
[----:B------:R-:W-:Y:S01]  /*c3f0*/  ISETP.NE.AND P0, PT, R107, 0x1, PT ;  /* 0x000000016b00780c */ /* 0x000fe20003f05270 */
[----:B------:R-:W-:Y:S01]  /*c400*/  IMAD.MOV.U32 R5, RZ, RZ, R7 ;  /* 0x000000ffff057224 */ /* 0x000fe200078e0007 */
[----:B------:R-:W-:Y:S01]  /*c410*/  SHF.R.S32.HI R84, RZ, 0x1f, R130 ;  /* 0x0000001fff547819 */ /* 0x000fe20000011482 */
[----:B------:R-:W-:Y:S01]  /*c420*/  IMAD.MOV.U32 R7, RZ, RZ, R6 ;  /* 0x000000ffff077224 */ /* 0x000fe200078e0006 */
[----:B------:R-:W-:Y:S01]  /*c430*/  SHF.R.S32.HI R81, RZ, 0x1f, R131 ;  /* 0x0000001fff517819 */ /* 0x000fe20000011483 */
[----:B------:R-:W-:Y:S01]  /*c440*/  IMAD.MOV.U32 R6, RZ, RZ, R2 ;  /* 0x000000ffff067224 */ /* 0x000fe200078e0002 */
[----:B------:R-:W-:Y:S01]  /*c450*/  LEA.HI R85, R84, R130, RZ, 0x3 ;  /* 0x0000008254557211 */ /* 0x000fe200078f18ff */
[----:B------:R-:W-:Y:S01]  /*c460*/  BSSY B0, `(.L_x_678) ;  /* 0x0000048000007945 */ /* 0x000fe20003800000 */
[----:B------:R-:W-:Y:S01]  /*c470*/  LEA.HI R82, R81, R131, RZ, 0x3 ;  /* 0x0000008351527211 */ /* 0x000fe200078f18ff */
[----:B------:R-:W-:Y:S01]  /*c480*/  CS2R R74, SRZ ;  /* 0x00000000004a7805 */ /* 0x000fe2000001ff00 */
[----:B------:R-:W-:Y:S01]  /*c490*/  SHF.R.S32.HI R29, RZ, 0x1f, R128 ;  /* 0x0000001fff1d7819 */ /* 0x000fe20000011480 */
[----:B------:R-:W-:Y:S01]  /*c4a0*/  CS2R R42, SRZ ;  /* 0x00000000002a7805 */ /* 0x000fe2000001ff00 */
[----:B------:R-:W-:Y:S01]  /*c4b0*/  CS2R R40, SRZ ;  /* 0x0000000000287805 */ /* 0x000fe2000001ff00 */
        /* <DEDUP_REMOVED lines=11> */
[----:B------:R-:W-:-:S02]  /*c570*/  SHF.R.S32.HI R77, RZ, 0x3, R85 ;  /* 0x00000003ff4d7819 */ /* 0x000fc40000011455 */
[----:B------:R-:W-:Y:S01]  /*c580*/  SHF.R.S32.HI R51, RZ, 0x3, R82 ;  /* 0x00000003ff337819 */ /* 0x000fe20000011452 */
[C---:B------:R-:W-:Y:S01]  /*c590*/  IMAD R8, R3.reuse, c[0x0][0x280], RZ ;  /* 0x0000a00003087a24 */ /* 0x040fe200078e02ff */
[----:B------:R-:W-:Y:S01]  /*c5a0*/  LEA R31, P0, R4, c[0x0][0x270], 0x1 ;  /* 0x00009c00041f7a11 */ /* 0x000fe200078008ff */
[----:B------:R-:W-:Y:S02]  /*c5b0*/  IMAD R9, R3, c[0x0][0x290], RZ ;  /* 0x0000a40003097a24 */ /* 0x000fe400078e02ff */
[C---:B------:R-:W-:Y:S02]  /*c5c0*/  IMAD R8, R0.reuse, c[0x0][0x284], R8 ;  /* 0x0000a10000087a24 */ /* 0x040fe400078e0208 */
[----:B------:R-:W-:Y:S01]  /*c5d0*/  IMAD.WIDE.U32 R2, R0, c[0x0][0x290], R6 ;  /* 0x0000a40000027a25 */ /* 0x000fe200078e0006 */
[----:B------:R1:W2:Y:S01]  /*c5e0*/  SHFL.IDX PT, R20, R31, RZ, 0x1c1f ;  /* 0x001c1fff1f147589 */ /* 0x0002a200000e0000 */
        /* <DEDUP_REMOVED lines=8> */
[----:B------:R-:W-:Y:S02]  /*c670*/  CS2R R4, SRZ ;  /* 0x0000000000047805 */ /* 0x000fe4000001ff00 */
[----:B------:R1:W3:Y:S01]  /*c680*/  SHFL.IDX PT, R21, R28, RZ, 0x1c1f ;  /* 0x001c1fff1c157589 */ /* 0x0002e200000e0000 */
[----:B------:R-:W-:-:S03]  /*c690*/  LEA.HI.X R27, R2, c[0x0][0x28c], R0, 0x1, P1 ;  /* 0x0000a300021b7a11 */ /* 0x000fc600008f0c00 */
[----:B------:R1:W4:Y:S04]  /*c6a0*/  SHFL.IDX PT, R2, R32, RZ, 0x1c1f ;  /* 0x001c1fff20027589 */ /* 0x00032800000e0000 */
[----:B------:R1:W1:Y:S02]  /*c6b0*/  SHFL.IDX PT, R3, R27, RZ, 0x1c1f ;  /* 0x001c1fff1b037589 */ /* 0x00026400000e0000 */
[----:B------:R-:W-:Y:S05]  /*c6c0*/  @P0 BRA `(.L_x_679) ;  /* 0x0000021000000947 */ /* 0x000fea0003800000 */
[----:B------:R-:W-:Y:S01]  /*c6d0*/  ISETP.GE.AND P1, PT, R128, c[0x0][0x27c], PT ;  /* 0x00009f0080007a0c */ /* 0x000fe20003f26270 */
[----:B------:R-:W-:Y:S01]  /*c6e0*/  CS2R R18, SRZ ;  /* 0x0000000000127805 */ /* 0x000fe2000001ff00 */
[----:B------:R-:W-:Y:S01]  /*c6f0*/  CS2R R16, SRZ ;  /* 0x0000000000107805 */ /* 0x000fe2000001ff00 */
[----:B------:R-:W-:Y:S01]  /*c700*/  CS2R R10, SRZ ;  /* 0x00000000000a7805 */ /* 0x000fe2000001ff00 */
[----:B------:R-:W-:-:S09]  /*c710*/  CS2R R8, SRZ ;  /* 0x0000000000087805 */ /* 0x000fd2000001ff00 */
[C---:B------:R-:W-:Y:S01]  /*c720*/  @!P1 IMAD.SHL.U32 R4, R128.reuse, 0x2, RZ ;  /* 0x0000000280049824 */ /* 0x040fe200078e00ff */
[----:B------:R-:W-:-:S04]  /*c730*/  @!P1 SHF.L.U64.HI R0, R128, 0x1, R29 ;  /* 0x0000000180009819 */ /* 0x000fc8000001021d */
[----:B--2---:R-:W-:-:S04]  /*c740*/  @!P1 IADD3 R24, P0, R20, R4, RZ ;  /* 0x0000000414189210 */ /* 0x004fc80007f1e0ff */
[----:B---3--:R-:W-:Y:S02]  /*c750*/  @!P1 IADD3.X R25, R21, R0, RZ, P0, !PT ;  /* 0x0000000015199210 */ /* 0x008fe400007fe4ff */
[----:B----4-:R-:W-:-:S05]  /*c760*/  @!P1 IADD3 R22, P0, R2, R4, RZ ;  /* 0x0000000402169210 */ /* 0x010fca0007f1e0ff */
[----:B-1----:R-:W-:Y:S01]  /*c770*/  @!P1 IMAD.X R23, R3, 0x1, R0, P0 ;  /* 0x0000000103179824 */ /* 0x002fe200000e0600 */
[----:B------:R-:W-:-:S13]  /*c780*/  ISETP.GE.AND P0, PT, R131, c[0x0][0x27c], PT ;  /* 0x00009f0083007a0c */ /* 0x000fda0003f06270 */
[----:B------:R-:W-:-:S05]  /*c790*/  @!P0 SHF.L.U32 R0, R51, 0x3, RZ ;  /* 0x0000000333008819 */ /* 0x000fca00000006ff */
[----:B------:R-:W-:-:S04]  /*c7a0*/  @!P0 IMAD.WIDE R6, R0, 0x2, R20 ;  /* 0x0000000200068825 */ /* 0x000fc800078e0214 */
[----:B------:R-:W-:Y:S01]  /*c7b0*/  @!P0 IMAD.WIDE R4, R0, 0x2, R2 ;  /* 0x0000000200048825 */ /* 0x000fe200078e0202 */
[----:B------:R1:W5:Y:S04]  /*c7c0*/  @!P0 LD.E.128 R16, [R6.64] ;  /* 0x0000000606108980 */ /* 0x000368000c101d00 */
[----:B------:R2:W5:Y:S01]  /*c7d0*/  @!P0 LD.E.128 R8, [R4.64] ;  /* 0x0000000604088980 */ /* 0x000562000c101d00 */
[----:B------:R-:W-:Y:S01]  /*c7e0*/  ISETP.GE.AND P0, PT, R130, c[0x0][0x27c], PT ;  /* 0x00009f0082007a0c */ /* 0x000fe20003f06270 */
[----:B------:R-:W-:Y:S01]  /*c7f0*/  CS2R R42, SRZ ;  /* 0x00000000002a7805 */ /* 0x000fe2000001ff00 */
[----:B------:R-:W-:Y:S01]  /*c800*/  CS2R R40, SRZ ;  /* 0x0000000000287805 */ /* 0x000fe2000001ff00 */
[----:B------:R-:W-:-:S10]  /*c810*/  CS2R R46, SRZ ;  /* 0x00000000002e7805 */ /* 0x000fd4000001ff00 */
[----:B------:R-:W-:Y:S01]  /*c820*/  @!P0 IMAD.SHL.U32 R0, R77, 0x8, RZ ;  /* 0x000000084d008824 */ /* 0x000fe200078e00ff */
[----:B------:R-:W-:Y:S01]  /*c830*/  CS2R R44, SRZ ;  /* 0x00000000002c7805 */ /* 0x000fe2000001ff00 */
[----:B------:R-:W-:Y:S01]  /*c840*/  CS2R R14, SRZ ;  /* 0x00000000000e7805 */ /* 0x000fe2000001ff00 */
[----:B------:R-:W-:Y:S01]  /*c850*/  CS2R R12, SRZ ;  /* 0x00000000000c7805 */ /* 0x000fe2000001ff00 */
[----:B------:R-:W-:Y:S01]  /*c860*/  @!P0 IMAD.WIDE R2, R0, 0x2, R2 ;  /* 0x0000000200028825 */ /* 0x000fe200078e0202 */
[----:B-1----:R-:W-:-:S04]  /*c870*/  CS2R R6, SRZ ;  /* 0x0000000000067805 */ /* 0x002fc8000001ff00 */
[----:B------:R1:W5:Y:S01]  /*c880*/  @!P0 LD.E.128 R44, [R2.64] ;  /* 0x00000006022c8980 */ /* 0x000362000c101d00 */
[----:B--2---:R-:W-:-:S03]  /*c890*/  @!P0 IMAD.WIDE R4, R0, 0x2, R20 ;  /* 0x0000000200048825 */ /* 0x004fc600078e0214 */
[----:B------:R1:W5:Y:S04]  /*c8a0*/  @!P1 LD.E.128 R12, [R24.64] ;  /* 0x00000006180c9980 */ /* 0x000368000c101d00 */
[----:B------:R2:W5:Y:S02]  /*c8b0*/  @!P0 LD.E.128 R40, [R4.64] ;  /* 0x0000000604288980 */ /* 0x000564000c101d00 */
[----:B--2---:R-:W-:-:S06]  /*c8c0*/  CS2R R4, SRZ ;  /* 0x0000000000047805 */ /* 0x004fcc000001ff00 */
[----:B------:R1:W5:Y:S02]  /*c8d0*/  @!P1 LD.E.128 R4, [R22.64] ;  /* 0x0000000616049980 */ /* 0x000364000c101d00 */
.L_x_679:
[----:B------:R-:W-:Y:S05]  /*c8e0*/  BSYNC B0 ;  /* 0x0000000000007941 */ /* 0x000fea0003800000 */
.L_x_678:
        /* <DEDUP_REMOVED lines=31> */
[----:B------:R-:W-:Y:S01]  /*cae0*/  CS2R R62, SRZ ;  /* 0x00000000003e7805 */ /* 0x000fe2000001ff00 */
[----:B------:R-:W-:Y:S01]  /*caf0*/  MOV R3, R47 ;  /* 0x0000002f00037202 */ /* 0x000fe20000000f00 */
[----:B------:R-:W-:Y:S01]  /*cb00*/  CS2R R60, SRZ ;  /* 0x00000000003c7805 */ /* 0x000fe2000001ff00 */
        /* <DEDUP_REMOVED lines=11> */
[----:B------:R-:W2:Y:S01]  /*cbc0*/  SHFL.IDX PT, R2, R32, 0x1, 0x1c1f ;  /* 0x003c1f0020027f89 */ /* 0x000ea200000e0000 */
[----:B------:R-:W-:Y:S01]  /*cbd0*/  CS2R R52, SRZ ;  /* 0x0000000000347805 */ /* 0x000fe2000001ff00 */
[----:B------:R-:W-:Y:S01]  /*cbe0*/  CS2R R70, SRZ ;  /* 0x0000000000467805 */ /* 0x000fe2000001ff00 */
[----:B------:R-:W-:Y:S01]  /*cbf0*/  PRMT R36, R0, 0x5410, R23 ;  /* 0x0000541000247816 */ /* 0x000fe20000000017 */
[----:B------:R3:W4:Y:S01]  /*cc00*/  SHFL.IDX PT, R20, R31, 0x1, 0x1c1f ;  /* 0x003c1f001f147f89 */ /* 0x00072200000e0000 */
[----:B------:R-:W-:Y:S01]  /*cc10*/  CS2R R68, SRZ ;  /* 0x0000000000447805 */ /* 0x000fe2000001ff00 */
[----:B------:R-:W-:Y:S01]  /*cc20*/  CS2R R66, SRZ ;  /* 0x0000000000427805 */ /* 0x000fe2000001ff00 */
[----:B------:R-:W-:Y:S01]  /*cc30*/  CS2R R64, SRZ ;  /* 0x0000000000407805 */ /* 0x000fe2000001ff00 */
[----:B------:R1:W1:Y:S01]  /*cc40*/  SHFL.IDX PT, R3, R27, 0x1, 0x1c1f ;  /* 0x003c1f001b037f89 */ /* 0x00026200000e0000 */
[----:B------:R-:W-:Y:S01]  /*cc50*/  CS2R R58, SRZ ;  /* 0x00000000003a7805 */ /* 0x000fe2000001ff00 */
[----:B------:R-:W-:Y:S01]  /*cc60*/  CS2R R56, SRZ ;  /* 0x0000000000387805 */ /* 0x000fe2000001ff00 */
[----:B---3--:R-:W-:Y:S01]  /*cc70*/  PRMT R31, R22, 0x7610, R31 ;  /* 0x00007610161f7816 */ /* 0x008fe2000000001f */
[----:B------:R-:W-:Y:S05]  /*cc80*/  @P0 BRA `(.L_x_681) ;  /* 0x0000021000000947 */ /* 0x000fea0003800000 */
[----:B--2-4-:R-:W-:Y:S01]  /*cc90*/  ISETP.GE.AND P1, PT, R128, c[0x0][0x27c], PT ;  /* 0x00009f0080007a0c */ /* 0x014fe20003f26270 */
[----:B------:R-:W-:Y:S01]  /*cca0*/  CS2R R62, SRZ ;  /* 0x00000000003e7805 */ /* 0x000fe2000001ff00 */
[----:B------:R-:W-:Y:S01]  /*ccb0*/  CS2R R60, SRZ ;  /* 0x00000000003c7805 */ /* 0x000fe2000001ff00 */
[----:B------:R-:W-:Y:S01]  /*ccc0*/  CS2R R66, SRZ ;  /* 0x0000000000427805 */ /* 0x000fe2000001ff00 */
[----:B------:R-:W-:-:S09]  /*ccd0*/  CS2R R64, SRZ ;  /* 0x0000000000407805 */ /* 0x000fd2000001ff00 */
[C---:B------:R-:W-:Y:S01]  /*cce0*/  @!P1 IMAD.SHL.U32 R0, R128.reuse, 0x2, RZ ;  /* 0x0000000280009824 */ /* 0x040fe200078e00ff */
[----:B------:R-:W-:-:S04]  /*ccf0*/  @!P1 SHF.L.U64.HI R23, R128, 0x1, R29 ;  /* 0x0000000180179819 */ /* 0x000fc8000001021d */
[----:B------:R-:W-:-:S04]  /*cd00*/  @!P1 IADD3 R24, P0, R20, R0, RZ ;  /* 0x0000000014189210 */ /* 0x000fc80007f1e0ff */
[----:B-1----:R-:W-:Y:S02]  /*cd10*/  @!P1 IADD3.X R25, R21, R23, RZ, P0, !PT ;  /* 0x0000001715199210 */ /* 0x002fe400007fe4ff */
[----:B------:R-:W-:-:S05]  /*cd20*/  @!P1 IADD3 R22, P0, R2, R0, RZ ;  /* 0x0000000002169210 */ /* 0x000fca0007f1e0ff */
[----:B------:R-:W-:Y:S01]  /*cd30*/  @!P1 IMAD.X R23, R3, 0x1, R23, P0 ;  /* 0x0000000103179824 */ /* 0x000fe200000e0617 */
        /* <DEDUP_REMOVED lines=9> */
[----:B------:R-:W-:Y:S01]  /*cdd0*/  CS2R R70, SRZ ;  /* 0x0000000000467805 */ /* 0x000fe2000001ff00 */
[----:B------:R-:W-:Y:S01]  /*cde0*/  CS2R R68, SRZ ;  /* 0x0000000000447805 */ /* 0x000fe2000001ff00 */
[----:B------:R-:W-:Y:S01]  /*cdf0*/  CS2R R54, SRZ ;  /* 0x0000000000367805 */ /* 0x000fe2000001ff00 */
[----:B------:R-:W-:Y:S01]  /*ce00*/  CS2R R52, SRZ ;  /* 0x0000000000347805 */ /* 0x000fe2000001ff00 */
[----:B------:R-:W-:Y:S01]  /*ce10*/  CS2R R58, SRZ ;  /* 0x00000000003a7805 */ /* 0x000fe2000001ff00 */
[----:B------:R-:W-:-:S04]  /*ce20*/  CS2R R56, SRZ ;  /* 0x0000000000387805 */ /* 0x000fc8000001ff00 */
[----:B------:R1:W5:Y:S01]  /*ce30*/  @!P1 LD.E.128 R52, [R24.64] ;  /* 0x0000000618349980 */ /* 0x000362000c101d00 */
[----:B------:R-:W-:-:S03]  /*ce40*/  @!P0 IMAD.SHL.U32 R0, R77, 0x8, RZ ;  /* 0x000000084d008824 */ /* 0x000fc600078e00ff */
[----:B------:R1:W5:Y:S01]  /*ce50*/  @!P1 LD.E.128 R56, [R22.64] ;  /* 0x0000000616389980 */ /* 0x000362000c101d00 */
[----:B------:R-:W-:-:S04]  /*ce60*/  @!P0 IMAD.WIDE R20, R0, 0x2, R20 ;  /* 0x0000000200148825 */ /* 0x000fc800078e0214 */
[----:B------:R-:W-:Y:S01]  /*ce70*/  @!P0 IMAD.WIDE R2, R0, 0x2, R2 ;  /* 0x0000000200028825 */ /* 0x000fe200078e0202 */
[----:B------:R1:W5:Y:S04]  /*ce80*/  @!P0 LD.E.128 R72, [R20.64] ;  /* 0x0000000614488980 */ /* 0x000368000c101d00 */
[----:B------:R1:W5:Y:S02]  /*ce90*/  @!P0 LD.E.128 R68, [R2.64] ;  /* 0x0000000602448980 */ /* 0x000364000c101d00 */
.L_x_681:
[----:B--2-4-:R-:W-:Y:S05]  /*cea0*/  BSYNC B0 ;  /* 0x0000000000007941 */ /* 0x014fea0003800000 */
.L_x_680:
        /* <DEDUP_REMOVED lines=47> */
[----:B------:R1:W5:Y:S04]  /*d1a0*/  LDL R111, [R1+0x10] ;  /* 0x00001000016f7983 */ /* 0x0003680000100800 */
[----:B------:R1:W5:Y:S01]  /*d1b0*/  LDL R110, [R1+0x14] ;  /* 0x00001400016e7983 */ /* 0x0003620000100800 */
[----:B------:R-:W-:Y:S01]  /*d1c0*/  ISETP.GE.AND P0, PT, R128, c[0x0][0x27c], PT ;  /* 0x00009f0080007a0c */ /* 0x000fe20003f06270 */
[----:B------:R-:W-:-:S12]  /*d1d0*/  BSSY B0, `(.L_x_684) ;  /* 0x000006c000007945 */ /* 0x000fd80003800000 */
[----:B------:R-:W-:Y:S05]  /*d1e0*/  @P0 BRA `(.L_x_685) ;  /* 0x000006a000000947 */ /* 0x000fea0003800000 */
[----:B------:R-:W-:Y:S01]  /*d1f0*/  IMAD.MOV.U32 R3, RZ, RZ, c[0x0][0x27c] ;  /* 0x00009f00ff037624 */ /* 0x000fe200078e00ff */
[----:B-----5:R-:W-:Y:S02]  /*d200*/  LOP3.LUT R0, R111, 0x38, R128, 0xf8, !PT ;  /* 0x000000386f007812 */ /* 0x020fe400078ef880 */
[----:B------:R-:W-:Y:S02]  /*d210*/  SHF.R.U64 R4, R4, 0x10, R5 ;  /* 0x0000001004047819 */ /* 0x000fe40000001205 */
[----:B------:R-:W-:Y:S02]  /*d220*/  LEA.HI R3, R3, R109, RZ, 0x1d ;  /* 0x0000006d03037211 */ /* 0x000fe400078fe8ff */
[----:B------:R-:W-:Y:S02]  /*d230*/  LOP3.LUT R0, R139, R0, R110, 0xf6, !PT ;  /* 0x000000008b007212 */ /* 0x000fe400078ef66e */
[----:B------:R-:W-:Y:S01]  /*d240*/  SHF.R.S32.HI R20, RZ, 0x1f, R3 ;  /* 0x0000001fff147819 */ /* 0x000fe20000011403 */
[----:B------:R-:W-:Y:S01]  /*d250*/  IMAD.SHL.U32 R2, R3, 0x8, RZ ;  /* 0x0000000803027824 */ /* 0x000fe200078e00ff */
[----:B------:R-:W-:-:S02]  /*d260*/  LEA R48, R0, 0xc100, 0x1 ;  /* 0x0000c10000307811 */ /* 0x000fc400078e08ff */
[----:B------:R-:W-:Y:S02]  /*d270*/  LEA.HI R3, R20, R3, RZ, 0x3 ;  /* 0x0000000314037211 */ /* 0x000fe400078f18ff */
[----:B------:R-:W-:Y:S01]  /*d280*/  LOP3.LUT R2, R111, 0x38, R2, 0xf8, !PT ;  /* 0x000000386f027812 */ /* 0x000fe200078ef802 */
[----:B------:R-:W2:Y:S01]  /*d290*/  LDS.128 R24, [R48] ;  /* 0x0000000030187984 */ /* 0x000ea20000000c00 */
[----:B------:R-:W-:Y:S01]  /*d2a0*/  SHF.R.U64 R12, R12, 0x10, R13 ;  /* 0x000000100c0c7819 */ /* 0x000fe2000000120d */
[----:B------:R-:W-:Y:S01]  /*d2b0*/  IMAD.SHL.U32 R3, R3, 0x400, RZ ;  /* 0x0000040003037824 */ /* 0x000fe200078e00ff */
[----:B------:R-:W-:Y:S02]  /*d2c0*/  LOP3.LUT R0, R2, R110, RZ, 0x3c, !PT ;  /* 0x0000006e02007212 */ /* 0x000fe400078e3cff */
[----:B------:R-:W-:Y:S02]  /*d2d0*/  PRMT R31, R31, 0x5410, R4 ;  /* 0x000054101f1f7816 */ /* 0x000fe40000000004 */
[----:B------:R-:W-:-:S02]  /*d2e0*/  LOP3.LUT R2, R3, 0x7fffe000, RZ, 0xc0, !PT ;  /* 0x7fffe00003027812 */ /* 0x000fc400078ec0ff */
[----:B------:R-:W-:Y:S02]  /*d2f0*/  SHF.R.U32.HI R3, RZ, 0x10, R5 ;  /* 0x00000010ff037819 */ /* 0x000fe40000011605 */
[----:B------:R-:W-:Y:S02]  /*d300*/  IADD3 R0, R0, R2, R139 ;  /* 0x0000000200007210 */ /* 0x000fe40007ffe08b */
[----:B------:R-:W-:Y:S02]  /*d310*/  SHF.R.U32.HI R2, RZ, 0x10, R15 ;  /* 0x00000010ff027819 */ /* 0x000fe4000001160f */
[--C-:B------:R-:W-:Y:S01]  /*d320*/  SHF.R.U64 R5, R6, 0x10, R7.reuse ;  /* 0x0000001006057819 */ /* 0x100fe20000001207 */
[----:B------:R-:W-:Y:S01]  /*d330*/  IMAD.SHL.U32 R39, R0, 0x2, RZ ;  /* 0x0000000200277824 */ /* 0x000fe200078e00ff */
[----:B------:R-:W-:Y:S02]  /*d340*/  SHF.R.U32.HI R6, RZ, 0x10, R7 ;  /* 0x00000010ff067819 */ /* 0x000fe40000011607 */
[----:B------:R-:W-:-:S02]  /*d350*/  PRMT R32, R37, 0x5432, R2 ;  /* 0x0000543225207816 */ /* 0x000fc40000000002 */
[----:B------:R-:W3:Y:S01]  /*d360*/  LDS.128 R20, [R39+0xc100] ;  /* 0x00c1000027147984 */ /* 0x000ee20000000c00 */
[----:B------:R-:W-:Y:S02]  /*d370*/  PRMT R29, R37, 0x5410, R5 ;  /* 0x00005410251d7816 */ /* 0x000fe40000000005 */
[----:B------:R-:W-:Y:S02]  /*d380*/  SHF.R.U32.HI R0, RZ, 0x10, R13 ;  /* 0x00000010ff007819 */ /* 0x000fe4000001160d */
[C---:B------:R-:W-:Y:S02]  /*d390*/  PRMT R30, R36.reuse, 0x5410, R3 ;  /* 0x00005410241e7816 */ /* 0x040fe40000000003 */
[----:B------:R-:W-:Y:S02]  /*d3a0*/  PRMT R28, R36, 0x5432, R6 ;  /* 0x00005432241c7816 */ /* 0x000fe40000000006 */
[----:B------:R-:W-:Y:S02]  /*d3b0*/  SHF.R.U64 R13, R14, 0x10, R15 ;  /* 0x000000100e0d7819 */ /* 0x000fe4000000120f */
[----:B------:R-:W-:-:S02]  /*d3c0*/  PRMT R35, R35, 0x5410, R12 ;  /* 0x0000541023237816 */ /* 0x000fc4000000000c */
[----:B------:R-:W-:Y:S02]  /*d3d0*/  PRMT R34, R34, 0x5410, R0 ;  /* 0x0000541022227816 */ /* 0x000fe40000000000 */
[----:B------:R-:W-:Y:S01]  /*d3e0*/  PRMT R33, R33, 0x5410, R13 ;  /* 0x0000541021217816 */ /* 0x000fe2000000000d */
[C---:B--2---:R-:W-:Y:S01]  /*d3f0*/  IMAD.U32 R38, R24.reuse, 0x10000, RZ ;  /* 0x0001000018267824 */ /* 0x044fe200078e00ff */
[----:B------:R-:W-:Y:S01]  /*d400*/  LOP3.LUT R37, R24, 0xffff0000, RZ, 0xc0, !PT ;  /* 0xffff000018257812 */ /* 0x000fe200078ec0ff */
[C---:B------:R-:W-:Y:S01]  /*d410*/  IMAD.U32 R36, R25.reuse, 0x10000, RZ ;  /* 0x0001000019247824 */ /* 0x040fe200078e00ff */
[----:B------:R-:W-:Y:S01]  /*d420*/  LOP3.LUT R24, R25, 0xffff0000, RZ, 0xc0, !PT ;  /* 0xffff000019187812 */ /* 0x000fe200078ec0ff */
[C---:B------:R-:W-:Y:S01]  /*d430*/  IMAD.U32 R15, R26.reuse, 0x10000, RZ ;  /* 0x000100001a0f7824 */ /* 0x040fe200078e00ff */
[----:B------:R-:W-:Y:S01]  /*d440*/  LOP3.LUT R25, R26, 0xffff0000, RZ, 0xc0, !PT ;  /* 0xffff00001a197812 */ /* 0x000fe200078ec0ff */
[----:B------:R-:W-:Y:S01]  /*d450*/  IMAD.U32 R14, R27, 0x10000, RZ ;  /* 0x000100001b0e7824 */ /* 0x000fe200078e00ff */
[----:B------:R-:W-:-:S02]  /*d460*/  SHF.L.U32 R26, R31, 0x10, RZ ;  /* 0x000000101f1a7819 */ /* 0x000fc400000006ff */
[----:B------:R-:W-:Y:S01]  /*d470*/  LOP3.LUT R13, R27, 0xffff0000, RZ, 0xc0, !PT ;  /* 0xffff00001b0d7812 */ /* 0x000fe200078ec0ff */
[----:B------:R-:W-:Y:S01]  /*d480*/  IMAD.U32 R27, R30, 0x10000, RZ ;  /* 0x000100001e1b7824 */ /* 0x000fe200078e00ff */
[----:B------:R-:W-:Y:S01]  /*d490*/  LOP3.LUT R31, R31, 0xffff0000, RZ, 0xc0, !PT ;  /* 0xffff00001f1f7812 */ /* 0x000fe200078ec0ff */
[C---:B---3--:R-:W-:Y:S01]  /*d4a0*/  IMAD.U32 R12, R20.reuse, 0x10000, RZ ;  /* 0x00010000140c7824 */ /* 0x048fe200078e00ff */
[----:B------:R-:W-:Y:S01]  /*d4b0*/  LOP3.LUT R7, R20, 0xffff0000, RZ, 0xc0, !PT ;  /* 0xffff000014077812 */ /* 0x000fe200078ec0ff */
[C---:B------:R-:W-:Y:S01]  /*d4c0*/  IMAD.U32 R6, R21.reuse, 0x10000, RZ ;  /* 0x0001000015067824 */ /* 0x040fe200078e00ff */
[----:B------:R-:W-:Y:S01]  /*d4d0*/  LOP3.LUT R5, R21, 0xffff0000, RZ, 0xc0, !PT ;  /* 0xffff000015057812 */ /* 0x000fe200078ec0ff */
[----:B------:R-:W-:Y:S01]  /*d4e0*/  IMAD.U32 R21, R35, 0x10000, RZ ;  /* 0x0001000023157824 */ /* 0x000fe200078e00ff */
[C---:B------:R-:W-:Y:S01]  /*d4f0*/  LOP3.LUT R0, R23.reuse, 0xffff0000, RZ, 0xc0, !PT ;  /* 0xffff000017007812 */ /* 0x040fe200078ec0ff */
[----:B------:R-:W-:Y:S01]  /*d500*/  FMUL.FTZ R20, R12, R26 ;  /* 0x0000001a0c147220 */ /* 0x000fe20000410000 */
[----:B------:R-:W-:Y:S01]  /*d510*/  LOP3.LUT R3, R22, 0xffff0000, RZ, 0xc0, !PT ;  /* 0xffff000016037812 */ /* 0x000fe200078ec0ff */
[----:B------:R-:W-:Y:S01]  /*d520*/  IMAD.U32 R2, R23, 0x10000, RZ ;  /* 0x0001000017027824 */ /* 0x000fe200078e00ff */
[----:B------:R-:W-:Y:S01]  /*d530*/  SHF.L.U32 R23, R28, 0x10, RZ ;  /* 0x000000101c177819 */ /* 0x000fe200000006ff */
[----:B------:R-:W-:-:S02]  /*d540*/  FMUL.FTZ R12, R12, R21 ;  /* 0x000000150c0c7220 */ /* 0x000fc40000410000 */
[----:B------:R-:W-:Y:S02]  /*d550*/  FFMA.FTZ R50, R38, R21, -R20 ;  /* 0x0000001526327223 */ /* 0x000fe40000010814 */
[----:B------:R-:W-:Y:S02]  /*d560*/  IMAD.U32 R21, R34, 0x10000, RZ ;  /* 0x0001000022157824 */ /* 0x000fe400078e00ff */
[----:B------:R-:W-:Y:S02]  /*d570*/  IMAD.U32 R4, R22, 0x10000, RZ ;  /* 0x0001000016047824 */ /* 0x000fe400078e00ff */
[----:B------:R-:W-:Y:S02]  /*d580*/  IMAD.U32 R22, R32, 0x10000, RZ ;  /* 0x0001000020167824 */ /* 0x000fe400078e00ff */
[----:B------:R-:W-:Y:S02]  /*d590*/  FFMA.FTZ R49, R38, R26, R12 ;  /* 0x0000001a26317223 */ /* 0x000fe4000001000c */
[----:B------:R-:W-:-:S02]  /*d5a0*/  FMUL.FTZ R20, R6, R27 ;  /* 0x0000001b06147220 */ /* 0x000fc40000410000 */
[----:B------:R-:W-:Y:S02]  /*d5b0*/  FMUL.FTZ R12, R6, R21 ;  /* 0x00000015060c7220 */ /* 0x000fe40000410000 */
[C---:B------:R-:W-:Y:S02]  /*d5c0*/  FMUL.FTZ R6, R2.reuse, R23 ;  /* 0x0000001702067220 */ /* 0x040fe40000410000 */
[-C--:B------:R-:W-:Y:S02]  /*d5d0*/  FMUL.FTZ R2, R2, R22.reuse ;  /* 0x0000001602027220 */ /* 0x080fe40000410000 */
[----:B------:R-:W-:Y:S02]  /*d5e0*/  FFMA.FTZ R26, R36, R27, R12 ;  /* 0x0000001b241a7223 */ /* 0x000fe4000001000c */
[----:B------:R-:W-:Y:S01]  /*d5f0*/  FFMA.FTZ R27, R14, R22, -R6 ;  /* 0x000000160e1b7223 */ /* 0x000fe20000010806 */
[----:B------:R-:W-:Y:S01]  /*d600*/  LOP3.LUT R6, R35, 0xffff0000, RZ, 0xc0, !PT ;  /* 0xffff000023067812 */ /* 0x000fe200078ec0ff */
[----:B------:R-:W-:Y:S01]  /*d610*/  FFMA.FTZ R38, R36, R21, -R20 ;  /* 0x0000001524267223 */ /* 0x000fe20000010814 */
[----:B------:R-:W-:Y:S01]  /*d620*/  LOP3.LUT R21, R34, 0xffff0000, RZ, 0xc0, !PT ;  /* 0xffff000022157812 */ /* 0x000fe200078ec0ff */
[----:B------:R-:W-:Y:S01]  /*d630*/  FFMA.FTZ R23, R14, R23, R2 ;  /* 0x000000170e177223 */ /* 0x000fe20000010002 */
[----:B------:R-:W-:Y:S01]  /*d640*/  LOP3.LUT R20, R30, 0xffff0000, RZ, 0xc0, !PT ;  /* 0xffff00001e147812 */ /* 0x000fe200078ec0ff */
[----:B------:R-:W-:-:S02]  /*d650*/  FMUL.FTZ R2, R7, R31 ;  /* 0x0000001f07027220 */ /* 0x000fc40000410000 */
[C---:B------:R-:W-:Y:S01]  /*d660*/  IMAD.U32 R30, R29.reuse, 0x10000, RZ ;  /* 0x000100001d1e7824 */ /* 0x040fe200078e00ff */
[----:B------:R-:W-:Y:S01]  /*d670*/  LOP3.LUT R29, R29, 0xffff0000, RZ, 0xc0, !PT ;  /* 0xffff00001d1d7812 */ /* 0x000fe200078ec0ff */
[-C--:B------:R-:W-:Y:S02]  /*d680*/  FFMA.FTZ R12, R37, R6.reuse, -R2 ;  /* 0x00000006250c7223 */ /* 0x080fe40000010802 */
[----:B------:R-:W-:Y:S02]  /*d690*/  FMUL.FTZ R7, R7, R6 ;  /* 0x0000000607077220 */ /* 0x000fe40000410000 */
[----:B------:R-:W-:Y:S01]  /*d6a0*/  FMUL.FTZ R2, R5, R21 ;  /* 0x0000001505027220 */ /* 0x000fe20000410000 */
[----:B------:R-:W-:Y:S01]  /*d6b0*/  F2FP.BF16.PACK_AB R12, R12, R50 ;  /* 0x000000320c0c723e */ /* 0x000fe200000010ff */
[----:B------:R-:W-:Y:S02]  /*d6c0*/  IMAD.U32 R14, R33, 0x10000, RZ ;  /* 0x00010000210e7824 */ /* 0x000fe400078e00ff */
[----:B------:R-:W-:-:S02]  /*d6d0*/  FMUL.FTZ R6, R5, R20 ;  /* 0x0000001405067220 */ /* 0x000fc40000410000 */
[----:B------:R-:W-:Y:S02]  /*d6e0*/  FMUL.FTZ R5, R4, R30 ;  /* 0x0000001e04057220 */ /* 0x000fe40000410000 */
[C---:B------:R-:W-:Y:S02]  /*d6f0*/  FFMA.FTZ R20, R24.reuse, R20, R2 ;  /* 0x0000001418147223 */ /* 0x040fe40000010002 */
[----:B------:R-:W-:Y:S01]  /*d700*/  FFMA.FTZ R21, R24, R21, -R6 ;  /* 0x0000001518157223 */ /* 0x000fe20000010806 */
[----:B------:R-:W-:Y:S01]  /*d710*/  LOP3.LUT R6, R33, 0xffff0000, RZ, 0xc0, !PT ;  /* 0xffff000021067812 */ /* 0x000fe200078ec0ff */
[-C--:B------:R-:W-:Y:S01]  /*d720*/  FMUL.FTZ R2, R4, R14.reuse ;  /* 0x0000000e04027220 */ /* 0x080fe20000410000 */
[----:B------:R-:W-:Y:S01]  /*d730*/  LOP3.LUT R24, R28, 0xffff0000, RZ, 0xc0, !PT ;  /* 0xffff00001c187812 */ /* 0x000fe200078ec0ff */
[----:B------:R-:W-:Y:S01]  /*d740*/  FFMA.FTZ R14, R15, R14, -R5 ;  /* 0x0000000e0f0e7223 */ /* 0x000fe20000010805 */
[----:B------:R-:W-:Y:S01]  /*d750*/  LOP3.LUT R5, R32, 0xffff0000, RZ, 0xc0, !PT ;  /* 0xffff000020057812 */ /* 0x000fe200078ec0ff */
[----:B------:R-:W-:-:S02]  /*d760*/  FFMA.FTZ R22, R37, R31, R7 ;  /* 0x0000001f25167223 */ /* 0x000fc40000010007 */
[----:B------:R-:W-:Y:S02]  /*d770*/  FFMA.FTZ R7, R15, R30, R2 ;  /* 0x0000001e0f077223 */ /* 0x000fe40000010002 */
[C---:B------:R-:W-:Y:S02]  /*d780*/  FMUL.FTZ R4, R3.reuse, R29 ;  /* 0x0000001d03047220 */ /* 0x040fe40000410000 */
[----:B------:R-:W-:Y:S02]  /*d790*/  FMUL.FTZ R3, R3, R6 ;  /* 0x0000000603037220 */ /* 0x000fe40000410000 */
[C---:B------:R-:W-:Y:S02]  /*d7a0*/  FMUL.FTZ R2, R0.reuse, R24 ;  /* 0x0000001800027220 */ /* 0x040fe40000410000 */
[----:B------:R-:W-:Y:S02]  /*d7b0*/  FMUL.FTZ R0, R0, R5 ;  /* 0x0000000500007220 */ /* 0x000fe40000410000 */
[C---:B------:R-:W-:Y:S01]  /*d7c0*/  FFMA.FTZ R6, R25.reuse, R6, -R4 ;  /* 0x0000000619067223 */ /* 0x040fe20000010804 */
[----:B------:R-:W-:Y:S01]  /*d7d0*/  F2FP.BF16.PACK_AB R4, R22, R49 ;  /* 0x000000311604723e */ /* 0x000fe200000010ff */
[----:B------:R-:W-:-:S02]  /*d7e0*/  FFMA.FTZ R3, R25, R29, R3 ;  /* 0x0000001d19037223 */ /* 0x000fc40000010003 */
[C---:B------:R-:W-:Y:S01]  /*d7f0*/  FFMA.FTZ R2, R13.reuse, R5, -R2 ;  /* 0x000000050d027223 */ /* 0x040fe20000010802 */
[----:B------:R-:W-:Y:S01]  /*d800*/  F2FP.BF16.PACK_AB R14, R6, R14 ;  /* 0x0000000e060e723e */ /* 0x000fe200000010ff */
[----:B------:R-:W-:Y:S01]  /*d810*/  FFMA.FTZ R0, R13, R24, R0 ;  /* 0x000000180d007223 */ /* 0x000fe20000010000 */
[----:B------:R-:W-:Y:S02]  /*d820*/  F2FP.BF16.PACK_AB R13, R21, R38 ;  /* 0x00000026150d723e */ /* 0x000fe400000010ff */
[----:B------:R-:W-:Y:S02]  /*d830*/  F2FP.BF16.PACK_AB R6, R3, R7 ;  /* 0x000000070306723e */ /* 0x000fe400000010ff */
[----:B------:R-:W-:Y:S02]  /*d840*/  F2FP.BF16.PACK_AB R15, R2, R27 ;  /* 0x0000001b020f723e */ /* 0x000fe400000010ff */
[----:B------:R-:W-:Y:S02]  /*d850*/  F2FP.BF16.PACK_AB R5, R20, R26 ;  /* 0x0000001a1405723e */ /* 0x000fe400000010ff */
[----:B------:R-:W-:Y:S01]  /*d860*/  F2FP.BF16.PACK_AB R7, R0, R23 ;  /* 0x000000170007723e */ /* 0x000fe200000010ff */
[----:B------:R2:W-:Y:S04]  /*d870*/  STS.128 [R48], R12 ;  /* 0x0000000c30007388 */ /* 0x0005e80000000c00 */
[----:B------:R2:W-:Y:S02]  /*d880*/  STS.128 [R39+0xc100], R4 ;  /* 0x00c1000427007388 */ /* 0x0005e40000000c00 */
.L_x_685:
[----:B------:R-:W-:Y:S05]  /*d890*/  BSYNC B0 ;  /* 0x0000000000007941 */ /* 0x000fea0003800000 */
.L_x_684:
[----:B------:R-:W-:Y:S01]  /*d8a0*/  ISETP.GE.AND P0, PT, R131, c[0x0][0x27c], PT ;  /* 0x00009f0083007a0c */ /* 0x000fe20003f06270 */
[----:B------:R-:W-:-:S12]  /*d8b0*/  BSSY B0, `(.L_x_686) ;  /* 0x0000070000007945 */ /* 0x000fd80003800000 */
[----:B------:R-:W-:Y:S05]  /*d8c0*/  @P0 BRA `(.L_x_687) ;  /* 0x000006e000000947 */ /* 0x000fea0003800000 */
[----:B------:R-:W-:Y:S01]  /*d8d0*/  IMAD.MOV.U32 R0, RZ, RZ, c[0x0][0x27c] ;  /* 0x00009f00ff007624 */ /* 0x000fe200078e00ff */
[----:B------:R-:W-:Y:S02]  /*d8e0*/  LEA.HI R2, R81, R131, RZ, 0x6 ;  /* 0x0000008351027211 */ /* 0x000fe400078f30ff */
[----:B-----5:R-:W-:Y:S02]  /*d8f0*/  LOP3.LUT R3, R111, 0x38, R82, 0xf8, !PT ;  /* 0x000000386f037812 */ /* 0x020fe400078ef852 */
[----:B------:R-:W-:Y:S01]  /*d900*/  LEA.HI R0, R0, R51, RZ, 0x1d ;  /* 0x0000003300007211 */ /* 0x000fe200078fe8ff */
[----:B------:R-:W-:Y:S01]  /*d910*/  IMAD.SHL.U32 R2, R2, 0x80, RZ ;  /* 0x0000008002027824 */ /* 0x000fe200078e00ff */
[----:B--2---:R-:W-:Y:S02]  /*d920*/  LOP3.LUT R4, R3, R110, RZ, 0x3c, !PT ;  /* 0x0000006e03047212 */ /* 0x004fe400078e3cff */
[----:B------:R-:W-:Y:S01]  /*d930*/  SHF.R.S32.HI R5, RZ, 0x1f, R0 ;  /* 0x0000001fff057819 */ /* 0x000fe20000011400 */
[----:B------:R-:W-:Y:S01]  /*d940*/  IMAD.SHL.U32 R6, R0, 0x8, RZ ;  /* 0x0000000800067824 */ /* 0x000fe200078e00ff */
[----:B------:R-:W-:-:S02]  /*d950*/  LOP3.LUT R2, R2, 0xffffe000, RZ, 0xc0, !PT ;  /* 0xffffe00002027812 */ /* 0x000fc400078ec0ff */
[----:B------:R-:W-:Y:S02]  /*d960*/  LEA.HI R3, R5, R0, RZ, 0x3 ;  /* 0x0000000005037211 */ /* 0x000fe400078f18ff */
[----:B------:R-:W-:Y:S02]  /*d970*/  IADD3 R0, R4, R2, R139 ;  /* 0x0000000204007210 */ /* 0x000fe40007ffe08b */
[----:B------:R-:W-:Y:S01]  /*d980*/  LOP3.LUT R5, R111, 0x38, R6, 0xf8, !PT ;  /* 0x000000386f057812 */ /* 0x000fe200078ef806 */
[----:B------:R-:W-:Y:S01]  /*d990*/  IMAD.SHL.U32 R2, R3, 0x400, RZ ;  /* 0x0000040003027824 */ /* 0x000fe200078e00ff */
[----:B------:R-:W-:Y:S02]  /*d9a0*/  LEA R29, R0, 0xc100, 0x1 ;  /* 0x0000c100001d7811 */ /* 0x000fe400078e08ff */
[----:B------:R-:W-:Y:S02]  /*d9b0*/  LOP3.LUT R3, R5, R110, RZ, 0x3c, !PT ;  /* 0x0000006e05037212 */ /* 0x000fe400078e3cff */
[----:B------:R-:W-:Y:S01]  /*d9c0*/  LOP3.LUT R0, R2, 0x7fffe000, RZ, 0xc0, !PT ;  /* 0x7fffe00002007812 */ /* 0x000fe200078ec0ff */
[----:B------:R-:W2:Y:S01]  /*d9d0*/  LDS.128 R12, [R29] ;  /* 0x000000001d0c7984 */ /* 0x000ea20000000c00 */
[----:B------:R-:W-:-:S02]  /*d9e0*/  SHF.R.U64 R16, R16, 0x10, R17 ;  /* 0x0000001010107819 */ /* 0x000fc40000001211 */
[----:B------:R-:W-:Y:S02]  /*d9f0*/  IADD3 R0, R3, R0, R139 ;  /* 0x0000000003007210 */ /* 0x000fe40007ffe08b */
[--C-:B------:R-:W-:Y:S02]  /*da00*/  SHF.R.U64 R8, R8, 0x10, R9.reuse ;  /* 0x0000001008087819 */ /* 0x100fe40000001209 */
[----:B------:R-:W-:Y:S01]  /*da10*/  SHF.R.U32.HI R3, RZ, 0x10, R9 ;  /* 0x00000010ff037819 */ /* 0x000fe20000011609 */
[----:B------:R-:W-:Y:S01]  /*da20*/  IMAD.SHL.U32 R28, R0, 0x2, RZ ;  /* 0x00000002001c7824 */ /* 0x000fe200078e00ff */
[----:B------:R-:W-:Y:S02]  /*da30*/  SHF.R.U32.HI R0, RZ, 0x10, R17 ;  /* 0x00000010ff007819 */ /* 0x000fe40000011611 */
[----:B------:R-:W-:Y:S02]  /*da40*/  SHF.R.U64 R17, R18, 0x10, R19 ;  /* 0x0000001012117819 */ /* 0x000fe40000001213 */
[----:B------:R-:W3:Y:S01]  /*da50*/  LDS.128 R4, [R28+0xc100] ;  /* 0x00c100001c047984 */ /* 0x000ee20000000c00 */
[----:B------:R-:W-:-:S02]  /*da60*/  SHF.R.U64 R9, R10, 0x10, R11 ;  /* 0x000000100a097819 */ /* 0x000fc4000000120b */
[----:B------:R-:W-:Y:S02]  /*da70*/  PRMT R26, R83, 0x5432, R17 ;  /* 0x00005432531a7816 */ /* 0x000fe40000000011 */
[----:B------:R-:W-:Y:S02]  /*da80*/  SHF.R.U32.HI R2, RZ, 0x10, R19 ;  /* 0x00000010ff027819 */ /* 0x000fe40000011613 */
[----:B------:R-:W-:Y:S02]  /*da90*/  SHF.R.U32.HI R10, RZ, 0x10, R11 ;  /* 0x00000010ff0a7819 */ /* 0x000fe4000001160b */
[----:B------:R-:W-:Y:S02]  /*daa0*/  PRMT R17, R78, 0x5432, R8 ;  /* 0x000054324e117816 */ /* 0x000fe40000000008 */
[----:B------:R-:W-:Y:S02]  /*dab0*/  PRMT R19, R80, 0x5432, R16 ;  /* 0x0000543250137816 */ /* 0x000fe40000000010 */
[----:B------:R-:W-:Y:S01]  /*dac0*/  PRMT R23, R79, 0x5410, R10 ;  /* 0x000054104f177816 */ /* 0x000fe2000000000a */
[----:B------:R-:W-:Y:S01]  /*dad0*/  IMAD.U32 R31, R17, 0x10000, RZ ;  /* 0x00010000111f7824 */ /* 0x000fe200078e00ff */
[----:B------:R-:W-:Y:S01]  /*dae0*/  PRMT R16, R78, 0x5410, R3 ;  /* 0x000054104e107816 */ /* 0x000fe20000000003 */
[----:B------:R-:W-:Y:S01]  /*daf0*/  IMAD.U32 R30, R19, 0x10000, RZ ;  /* 0x00010000131e7824 */ /* 0x000fe200078e00ff */
[----:B------:R-:W-:Y:S01]  /*db00*/  PRMT R24, R79, 0x5432, R9 ;  /* 0x000054324f187816 */ /* 0x000fe20000000009 */
[----:B------:R-:W-:Y:S01]  /*db10*/  IMAD.U32 R33, R23, 0x10000, RZ ;  /* 0x0001000017217824 */ /* 0x000fe200078e00ff */
[----:B------:R-:W-:Y:S01]  /*db20*/  PRMT R18, R80, 0x5410, R0 ;  /* 0x0000541050127816 */ /* 0x000fe20000000000 */
[----:B------:R-:W-:Y:S01]  /*db30*/  IMAD.U32 R34, R16, 0x10000, RZ ;  /* 0x0001000010227824 */ /* 0x000fe200078e00ff */
[----:B------:R-:W-:Y:S01]  /*db40*/  PRMT R25, R83, 0x5410, R2 ;  /* 0x0000541053197816 */ /* 0x000fe20000000002 */
[C---:B--2---:R-:W-:Y:S01]  /*db50*/  IMAD.U32 R22, R12.reuse, 0x10000, RZ ;  /* 0x000100000c167824 */ /* 0x044fe200078e00ff */
[----:B------:R-:W-:Y:S01]  /*db60*/  LOP3.LUT R21, R12, 0xffff0000, RZ, 0xc0, !PT ;  /* 0xffff00000c157812 */ /* 0x000fe200078ec0ff */
[C---:B------:R-:W-:Y:S01]  /*db70*/  IMAD.U32 R12, R14.reuse, 0x10000, RZ ;  /* 0x000100000e0c7824 */ /* 0x040fe200078e00ff */
[----:B------:R-:W-:Y:S01]  /*db80*/  LOP3.LUT R27, R14, 0xffff0000, RZ, 0xc0, !PT ;  /* 0xffff00000e1b7812 */ /* 0x000fe200078ec0ff */
[C---:B------:R-:W-:Y:S01]  /*db90*/  IMAD.U32 R11, R15.reuse, 0x10000, RZ ;  /* 0x000100000f0b7824 */ /* 0x040fe200078e00ff */
[----:B------:R-:W-:Y:S01]  /*dba0*/  LOP3.LUT R14, R15, 0xffff0000, RZ, 0xc0, !PT ;  /* 0xffff00000f0e7812 */ /* 0x000fe200078ec0ff */
[C---:B------:R-:W-:Y:S01]  /*dbb0*/  IMAD.U32 R20, R13.reuse, 0x10000, RZ ;  /* 0x000100000d147824 */ /* 0x040fe200078e00ff */
[----:B------:R-:W-:Y:S01]  /*dbc0*/  LOP3.LUT R13, R13, 0xffff0000, RZ, 0xc0, !PT ;  /* 0xffff00000d0d7812 */ /* 0x000fe200078ec0ff */
[C---:B---3--:R-:W-:Y:S01]  /*dbd0*/  IMAD.U32 R10, R4.reuse, 0x10000, RZ ;  /* 0x00010000040a7824 */ /* 0x048fe200078e00ff */
[----:B------:R-:W-:Y:S01]  /*dbe0*/  LOP3.LUT R9, R4, 0xffff0000, RZ, 0xc0, !PT ;  /* 0xffff000004097812 */ /* 0x000fe200078ec0ff */
[C---:B------:R-:W-:Y:S01]  /*dbf0*/  IMAD.U32 R4, R6.reuse, 0x10000, RZ ;  /* 0x0001000006047824 */ /* 0x040fe200078e00ff */
[----:B------:R-:W-:Y:S01]  /*dc00*/  LOP3.LUT R3, R6, 0xffff0000, RZ, 0xc0, !PT ;  /* 0xffff000006037812 */ /* 0x000fe200078ec0ff */
[C---:B------:R-:W-:Y:S01]  /*dc10*/  FMUL.FTZ R15, R10.reuse, R31 ;  /* 0x0000001f0a0f7220 */ /* 0x040fe20000410000 */
[----:B------:R-:W-:Y:S01]  /*dc20*/  LOP3.LUT R0, R7, 0xffff0000, RZ, 0xc0, !PT ;  /* 0xffff000007007812 */ /* 0x000fe200078ec0ff */
[C---:B------:R-:W-:Y:S01]  /*dc30*/  IMAD.U32 R8, R5.reuse, 0x10000, RZ ;  /* 0x0001000005087824 */ /* 0x040fe200078e00ff */
[----:B------:R-:W-:Y:S01]  /*dc40*/  LOP3.LUT R5, R5, 0xffff0000, RZ, 0xc0, !PT ;  /* 0xffff000005057812 */ /* 0x000fe200078ec0ff */
[----:B------:R-:W-:-:S02]  /*dc50*/  FMUL.FTZ R6, R10, R30 ;  /* 0x0000001e0a067220 */ /* 0x000fc40000410000 */
[----:B------:R-:W-:Y:S02]  /*dc60*/  FFMA.FTZ R32, R22, R30, -R15 ;  /* 0x0000001e16207223 */ /* 0x000fe4000001080f */
[----:B------:R-:W-:Y:S02]  /*dc70*/  IMAD.U32 R2, R7, 0x10000, RZ ;  /* 0x0001000007027824 */ /* 0x000fe400078e00ff */
[C---:B------:R-:W-:Y:S01]  /*dc80*/  IMAD.U32 R15, R18.reuse, 0x10000, RZ ;  /* 0x00010000120f7824 */ /* 0x040fe200078e00ff */
[----:B------:R-:W-:Y:S01]  /*dc90*/  LOP3.LUT R18, R18, 0xffff0000, RZ, 0xc0, !PT ;  /* 0xffff000012127812 */ /* 0x000fe200078ec0ff */
[----:B------:R-:W-:Y:S02]  /*dca0*/  FMUL.FTZ R10, R8, R34 ;  /* 0x00000022080a7220 */ /* 0x000fe40000410000 */
[----:B------:R-:W-:Y:S02]  /*dcb0*/  FFMA.FTZ R31, R22, R31, R6 ;  /* 0x0000001f161f7223 */ /* 0x000fe40000010006 */
[----:B------:R-:W-:-:S02]  /*dcc0*/  IMAD.U32 R22, R25, 0x10000, RZ ;  /* 0x0001000019167824 */ /* 0x000fc400078e00ff */
[-C--:B------:R-:W-:Y:S02]  /*dcd0*/  FMUL.FTZ R7, R8, R15.reuse ;  /* 0x0000000f08077220 */ /* 0x080fe40000410000 */
[----:B------:R-:W-:Y:S01]  /*dce0*/  FFMA.FTZ R30, R20, R15, -R10 ;  /* 0x0000000f141e7223 */ /* 0x000fe2000001080a */
[----:B------:R-:W-:Y:S01]  /*dcf0*/  LOP3.LUT R15, R17, 0xffff0000, RZ, 0xc0, !PT ;  /* 0xffff0000110f7812 */ /* 0x000fe200078ec0ff */
[CC--:B------:R-:W-:Y:S02]  /*dd00*/  FMUL.FTZ R6, R2.reuse, R33.reuse ;  /* 0x0000002102067220 */ /* 0x0c0fe40000410000 */
[----:B------:R-:W-:Y:S02]  /*dd10*/  FMUL.FTZ R2, R2, R22 ;  /* 0x0000001602027220 */ /* 0x000fe40000410000 */
[----:B------:R-:W-:Y:S01]  /*dd20*/  FFMA.FTZ R20, R20, R34, R7 ;  /* 0x0000002214147223 */ /* 0x000fe20000010007 */
[----:B------:R-:W-:Y:S01]  /*dd30*/  LOP3.LUT R7, R19, 0xffff0000, RZ, 0xc0, !PT ;  /* 0xffff000013077812 */ /* 0x000fe200078ec0ff */
[----:B------:R-:W-:-:S02]  /*dd40*/  FFMA.FTZ R17, R11, R33, R2 ;  /* 0x000000210b117223 */ /* 0x000fc40000010002 */
[----:B------:R-:W-:Y:S01]  /*dd50*/  FFMA.FTZ R22, R11, R22, -R6 ;  /* 0x000000160b167223 */ /* 0x000fe20000010806 */
[----:B------:R-:W-:Y:S01]  /*dd60*/  LOP3.LUT R11, R16, 0xffff0000, RZ, 0xc0, !PT ;  /* 0xffff0000100b7812 */ /* 0x000fe200078ec0ff */
[----:B------:R-:W-:Y:S01]  /*dd70*/  FMUL.FTZ R2, R9, R15 ;  /* 0x0000000f09027220 */ /* 0x000fe20000410000 */
[C---:B------:R-:W-:Y:S01]  /*dd80*/  LOP3.LUT R16, R24.reuse, 0xffff0000, RZ, 0xc0, !PT ;  /* 0xffff000018107812 */ /* 0x040fe200078ec0ff */
[----:B------:R-:W-:Y:S02]  /*dd90*/  IMAD.U32 R19, R24, 0x10000, RZ ;  /* 0x0001000018137824 */ /* 0x000fe400078e00ff */
[-C--:B------:R-:W-:Y:S02]  /*dda0*/  FFMA.FTZ R8, R21, R7.reuse, -R2 ;  /* 0x0000000715087223 */ /* 0x080fe40000010802 */
[----:B------:R-:W-:Y:S02]  /*ddb0*/  FMUL.FTZ R6, R9, R7 ;  /* 0x0000000709067220 */ /* 0x000fe40000410000 */
[----:B------:R-:W-:Y:S01]  /*ddc0*/  FMUL.FTZ R2, R5, R18 ;  /* 0x0000001205027220 */ /* 0x000fe20000410000 */
[----:B------:R-:W-:Y:S01]  /*ddd0*/  F2FP.BF16.PACK_AB R8, R8, R32 ;  /* 0x000000200808723e */ /* 0x000fe200000010ff */
[----:B------:R-:W-:-:S02]  /*dde0*/  IMAD.U32 R10, R26, 0x10000, RZ ;  /* 0x000100001a0a7824 */ /* 0x000fc400078e00ff */
[----:B------:R-:W-:Y:S02]  /*ddf0*/  FMUL.FTZ R7, R5, R11 ;  /* 0x0000000b05077220 */ /* 0x000fe40000410000 */
[----:B------:R-:W-:Y:S02]  /*de00*/  FMUL.FTZ R5, R4, R19 ;  /* 0x0000001304057220 */ /* 0x000fe40000410000 */
[----:B------:R-:W-:Y:S02]  /*de10*/  FFMA.FTZ R11, R13, R11, R2 ;  /* 0x0000000b0d0b7223 */ /* 0x000fe40000010002 */
[----:B------:R-:W-:Y:S01]  /*de20*/  FFMA.FTZ R15, R21, R15, R6 ;  /* 0x0000000f150f7223 */ /* 0x000fe20000010006 */
[----:B------:R-:W-:Y:S01]  /*de30*/  LOP3.LUT R6, R26, 0xffff0000, RZ, 0xc0, !PT ;  /* 0xffff00001a067812 */ /* 0x000fe200078ec0ff */
[----:B------:R-:W-:Y:S01]  /*de40*/  FFMA.FTZ R9, R13, R18, -R7 ;  /* 0x000000120d097223 */ /* 0x000fe20000010807 */
[----:B------:R-:W-:Y:S01]  /*de50*/  LOP3.LUT R13, R23, 0xffff0000, RZ, 0xc0, !PT ;  /* 0xffff0000170d7812 */ /* 0x000fe200078ec0ff */
[----:B------:R-:W-:-:S02]  /*de60*/  FMUL.FTZ R2, R4, R10 ;  /* 0x0000000a04027220 */ /* 0x000fc40000410000 */
[C---:B------:R-:W-:Y:S01]  /*de70*/  FFMA.FTZ R10, R12.reuse, R10, -R5 ;  /* 0x0000000a0c0a7223 */ /* 0x040fe20000010805 */
[----:B------:R-:W-:Y:S01]  /*de80*/  LOP3.LUT R5, R25, 0xffff0000, RZ, 0xc0, !PT ;  /* 0xffff000019057812 */ /* 0x000fe200078ec0ff */
[----:B------:R-:W-:Y:S01]  /*de90*/  FFMA.FTZ R7, R12, R19, R2 ;  /* 0x000000130c077223 */ /* 0x000fe20000010002 */
[----:B------:R-:W-:Y:S01]  /*dea0*/  F2FP.BF16.PACK_AB R9, R9, R30 ;  /* 0x0000001e0909723e */ /* 0x000fe200000010ff */
[C---:B------:R-:W-:Y:S02]  /*deb0*/  FMUL.FTZ R4, R3.reuse, R16 ;  /* 0x0000001003047220 */ /* 0x040fe40000410000 */
[----:B------:R-:W-:Y:S02]  /*dec0*/  FMUL.FTZ R3, R3, R6 ;  /* 0x0000000603037220 */ /* 0x000fe40000410000 */
[C---:B------:R-:W-:Y:S02]  /*ded0*/  FMUL.FTZ R2, R0.reuse, R13 ;  /* 0x0000000d00027220 */ /* 0x040fe40000410000 */
[----:B------:R-:W-:-:S02]  /*dee0*/  FMUL.FTZ R0, R0, R5 ;  /* 0x0000000500007220 */ /* 0x000fc40000410000 */
[----:B------:R-:W-:Y:S01]  /*def0*/  FFMA.FTZ R6, R27, R6, -R4 ;  /* 0x000000061b067223 */ /* 0x000fe20000010804 */
[----:B------:R-:W-:Y:S01]  /*df00*/  F2FP.BF16.PACK_AB R4, R15, R31 ;  /* 0x0000001f0f04723e */ /* 0x000fe200000010ff */
[----:B------:R-:W-:Y:S02]  /*df10*/  FFMA.FTZ R3, R27, R16, R3 ;  /* 0x000000101b037223 */ /* 0x000fe40000010003 */
[C---:B------:R-:W-:Y:S01]  /*df20*/  FFMA.FTZ R2, R14.reuse, R5, -R2 ;  /* 0x000000050e027223 */ /* 0x040fe20000010802 */
[----:B------:R-:W-:Y:S01]  /*df30*/  F2FP.BF16.PACK_AB R5, R11, R20 ;  /* 0x000000140b05723e */ /* 0x000fe200000010ff */
[----:B------:R-:W-:Y:S01]  /*df40*/  FFMA.FTZ R0, R14, R13, R0 ;  /* 0x0000000d0e007223 */ /* 0x000fe20000010000 */
[----:B------:R-:W-:Y:S02]  /*df50*/  F2FP.BF16.PACK_AB R10, R6, R10 ;  /* 0x0000000a060a723e */ /* 0x000fe400000010ff */
[----:B------:R-:W-:Y:S02]  /*df60*/  F2FP.BF16.PACK_AB R6, R3, R7 ;  /* 0x000000070306723e */ /* 0x000fe400000010ff */
[----:B------:R-:W-:-:S02]  /*df70*/  F2FP.BF16.PACK_AB R11, R2, R22 ;  /* 0x00000016020b723e */ /* 0x000fc400000010ff */
[----:B------:R-:W-:-:S03]  /*df80*/  F2FP.BF16.PACK_AB R7, R0, R17 ;  /* 0x000000110007723e */ /* 0x000fc600000010ff */
[----:B------:R2:W-:Y:S04]  /*df90*/  STS.128 [R29], R8 ;  /* 0x000000081d007388 */ /* 0x0005e80000000c00 */
[----:B------:R2:W-:Y:S02]  /*dfa0*/  STS.128 [R28+0xc100], R4 ;  /* 0x00c100041c007388 */ /* 0x0005e40000000c00 */
.L_x_687:
[----:B------:R-:W-:Y:S05]  /*dfb0*/  BSYNC B0 ;  /* 0x0000000000007941 */ /* 0x000fea0003800000 */
.L_x_686:
[----:B------:R-:W-:-:S13]  /*dfc0*/  ISETP.GE.AND P0, PT, R130, c[0x0][0x27c], PT ;  /* 0x00009f0082007a0c */ /* 0x000fda0003f06270 */
[----:B------:R-:W-:Y:S05]  /*dfd0*/  @P0 BRA `(.L_x_683) ;  /* 0x000006e000000947 */ /* 0x000fea0003800000 */
[----:B------:R-:W-:Y:S01]  /*dfe0*/  IMAD.MOV.U32 R0, RZ, RZ, c[0x0][0x27c] ;  /* 0x00009f00ff007624 */ /* 0x000fe200078e00ff */
[----:B------:R-:W-:Y:S02]  /*dff0*/  LEA.HI R2, R84, R130, RZ, 0x6 ;  /* 0x0000008254027211 */ /* 0x000fe400078f30ff */
[----:B-----5:R-:W-:Y:S02]  /*e000*/  LOP3.LUT R3, R111, 0x38, R85, 0xf8, !PT ;  /* 0x000000386f037812 */ /* 0x020fe400078ef855 */
[----:B------:R-:W-:Y:S01]  /*e010*/  LEA.HI R0, R0, R77, RZ, 0x1d ;  /* 0x0000004d00007211 */ /* 0x000fe200078fe8ff */
[----:B------:R-:W-:Y:S01]  /*e020*/  IMAD.SHL.U32 R2, R2, 0x80, RZ ;  /* 0x0000008002027824 */ /* 0x000fe200078e00ff */
[----:B------:R-:W-:Y:S02]  /*e030*/  LOP3.LUT R3, R3, R110, RZ, 0x3c, !PT ;  /* 0x0000006e03037212 */ /* 0x000fe400078e3cff */
[----:B--2---:R-:W-:Y:S01]  /*e040*/  SHF.R.S32.HI R4, RZ, 0x1f, R0 ;  /* 0x0000001fff047819 */ /* 0x004fe20000011400 */
        /* <DEDUP_REMOVED lines=12> */
[----:B------:R-:W-:Y:S02]  /*e110*/  PRMT R16, R86, 0x5432, R13 ;  /* 0x0000543256107816 */ /* 0x000fe4000000000d */
[----:B------:R-:W-:Y:S01]  /*e120*/  SHF.R.U64 R14, R46, 0x10, R47 ;  /* 0x000000102e0e7819 */ /* 0x000fe2000000122f */
[----:B------:R-:W-:Y:S01]  /*e130*/  IMAD.SHL.U32 R27, R0, 0x2, RZ ;  /* 0x00000002001b7824 */ /* 0x000fe200078e00ff */
[----:B------:R-:W-:Y:S01]  /*e140*/  SHF.R.U64 R0, R40, 0x10, R41 ;  /* 0x0000001028007819 */ /* 0x000fe20000001229 */
[----:B------:R-:W-:Y:S01]  /*e150*/  IMAD.U32 R29, R16, 0x10000, RZ ;  /* 0x00010000101d7824 */ /* 0x000fe200078e00ff */
[----:B------:R-:W-:Y:S02]  /*e160*/  SHF.R.U32.HI R19, RZ, 0x10, R47 ;  /* 0x00000010ff137819 */ /* 0x000fe4000001162f */
[----:B------:R-:W3:Y:S01]  /*e170*/  LDS.128 R4, [R27+0xc100] ;  /* 0x00c100001b047984 */ /* 0x000ee20000000c00 */
[----:B------:R-:W-:-:S02]  /*e180*/  SHF.R.U64 R3, R42, 0x10, R43 ;  /* 0x000000102a037819 */ /* 0x000fc4000000122b */
[----:B------:R-:W-:Y:S02]  /*e190*/  PRMT R18, R88, 0x5432, R0 ;  /* 0x0000543258127816 */ /* 0x000fe40000000000 */
[----:B------:R-:W-:Y:S02]  /*e1a0*/  SHF.R.U32.HI R15, RZ, 0x10, R45 ;  /* 0x00000010ff0f7819 */ /* 0x000fe4000001162d */
[C---:B------:R-:W-:Y:S01]  /*e1b0*/  PRMT R23, R87.reuse, 0x5432, R14 ;  /* 0x0000543257177816 */ /* 0x040fe2000000000e */
[----:B------:R-:W-:Y:S01]  /*e1c0*/  IMAD.U32 R30, R18, 0x10000, RZ ;  /* 0x00010000121e7824 */ /* 0x000fe200078e00ff */
[----:B------:R-:W-:Y:S02]  /*e1d0*/  PRMT R22, R87, 0x5410, R19 ;  /* 0x0000541057167816 */ /* 0x000fe40000000013 */
[----:B------:R-:W-:Y:S02]  /*e1e0*/  SHF.R.U32.HI R2, RZ, 0x10, R41 ;  /* 0x00000010ff027819 */ /* 0x000fe40000011629 */
[----:B------:R-:W-:Y:S01]  /*e1f0*/  PRMT R25, R89, 0x5432, R3 ;  /* 0x0000543259197816 */ /* 0x000fe20000000003 */
[----:B------:R-:W-:Y:S01]  /*e200*/  IMAD.U32 R33, R22, 0x10000, RZ ;  /* 0x0001000016217824 */ /* 0x000fe200078e00ff */
[----:B------:R-:W-:-:S02]  /*e210*/  PRMT R15, R86, 0x5410, R15 ;  /* 0x00005410560f7816 */ /* 0x000fc4000000000f */
[----:B------:R-:W-:Y:S02]  /*e220*/  LOP3.LUT R32, R16, 0xffff0000, RZ, 0xc0, !PT ;  /* 0xffff000010207812 */ /* 0x000fe400078ec0ff */
[----:B------:R-:W-:Y:S01]  /*e230*/  PRMT R17, R88, 0x5410, R2 ;  /* 0x0000541058117816 */ /* 0x000fe20000000002 */
[----:B------:R-:W-:Y:S01]  /*e240*/  IMAD.U32 R31, R15, 0x10000, RZ ;  /* 0x000100000f1f7824 */ /* 0x000fe200078e00ff */
[----:B------:R-:W-:-:S03]  /*e250*/  SHF.R.U32.HI R12, RZ, 0x10, R43 ;  /* 0x00000010ff0c7819 */ /* 0x000fc6000001162b */
        /* <DEDUP_REMOVED lines=14> */
[----:B------:R-:W-:Y:S01]  /*e340*/  FMUL.FTZ R6, R10, R29 ;  /* 0x0000001d0a067220 */ /* 0x000fe20000410000 */
[C---:B------:R-:W-:Y:S01]  /*e350*/  LOP3.LUT R0, R7.reuse, 0xffff0000, RZ, 0xc0, !PT ;  /* 0xffff000007007812 */ /* 0x040fe200078ec0ff */
[----:B------:R-:W-:-:S02]  /*e360*/  IMAD.U32 R2, R7, 0x10000, RZ ;  /* 0x0001000007027824 */ /* 0x000fc400078e00ff */
[-C--:B------:R-:W-:Y:S01]  /*e370*/  FMUL.FTZ R7, R10, R30.reuse ;  /* 0x0000001e0a077220 */ /* 0x080fe20000410000 */
[----:B------:R-:W-:Y:S01]  /*e380*/  LOP3.LUT R10, R18, 0xffff0000, RZ, 0xc0, !PT ;  /* 0xffff0000120a7812 */ /* 0x000fe200078ec0ff */
[----:B------:R-:W-:Y:S02]  /*e390*/  FFMA.FTZ R30, R21, R30, -R6 ;  /* 0x0000001e151e7223 */ /* 0x000fe40000010806 */
[C---:B------:R-:W-:Y:S01]  /*e3a0*/  IMAD.U32 R8, R5.reuse, 0x10000, RZ ;  /* 0x0001000005087824 */ /* 0x040fe200078e00ff */
[----:B------:R-:W-:Y:S01]  /*e3b0*/  LOP3.LUT R5, R5, 0xffff0000, RZ, 0xc0, !PT ;  /* 0xffff000005057812 */ /* 0x000fe200078ec0ff */
[----:B------:R-:W-:Y:S02]  /*e3c0*/  FMUL.FTZ R6, R9, R32 ;  /* 0x0000002009067220 */ /* 0x000fe40000410000 */
[----:B------:R-:W-:Y:S02]  /*e3d0*/  FFMA.FTZ R29, R21, R29, R7 ;  /* 0x0000001d151d7223 */ /* 0x000fe40000010007 */
[----:B------:R-:W-:-:S02]  /*e3e0*/  FFMA.FTZ R21, R20, R10, -R6 ;  /* 0x0000000a14157223 */ /* 0x000fc40000010806 */
[CC--:B------:R-:W-:Y:S02]  /*e3f0*/  FMUL.FTZ R7, R8.reuse, R31.reuse ;  /* 0x0000001f08077220 */ /* 0x0c0fe40000410000 */
[----:B------:R-:W-:Y:S01]  /*e400*/  FMUL.FTZ R6, R8, R16 ;  /* 0x0000001008067220 */ /* 0x000fe20000410000 */
[----:B------:R-:W-:Y:S01]  /*e410*/  LOP3.LUT R8, R15, 0xffff0000, RZ, 0xc0, !PT ;  /* 0xffff00000f087812 */ /* 0x000fe200078ec0ff */
[----:B------:R-:W-:Y:S02]  /*e420*/  FMUL.FTZ R9, R9, R10 ;  /* 0x0000000a09097220 */ /* 0x000fe40000410000 */
[C---:B------:R-:W-:Y:S02]  /*e430*/  FFMA.FTZ R16, R19.reuse, R16, -R7 ;  /* 0x0000001013107223 */ /* 0x040fe40000010807 */
[----:B------:R-:W-:Y:S02]  /*e440*/  FFMA.FTZ R19, R19, R31, R6 ;  /* 0x0000001f13137223 */ /* 0x000fe40000010006 */
[----:B------:R-:W-:Y:S01]  /*e450*/  FFMA.FTZ R18, R20, R32, R9 ;  /* 0x0000002014127223 */ /* 0x000fe20000010009 */
[----:B------:R-:W-:Y:S01]  /*e460*/  LOP3.LUT R9, R17, 0xffff0000, RZ, 0xc0, !PT ;  /* 0xffff000011097812 */ /* 0x000fe200078ec0ff */
[----:B------:R-:W-:Y:S01]  /*e470*/  IMAD.U32 R7, R24, 0x10000, RZ ;  /* 0x0001000018077824 */ /* 0x000fe200078e00ff */
[----:B------:R-:W-:Y:S01]  /*e480*/  LOP3.LUT R17, R23, 0xffff0000, RZ, 0xc0, !PT ;  /* 0xffff000017117812 */ /* 0x000fe200078ec0ff */
[----:B------:R-:W-:-:S02]  /*e490*/  FMUL.FTZ R6, R2, R33 ;  /* 0x0000002102067220 */ /* 0x000fc40000410000 */
[----:B------:R-:W-:Y:S02]  /*e4a0*/  IMAD.U32 R20, R23, 0x10000, RZ ;  /* 0x0001000017147824 */ /* 0x000fe400078e00ff */
[-C--:B------:R-:W-:Y:S02]  /*e4b0*/  FMUL.FTZ R2, R2, R7.reuse ;  /* 0x0000000702027220 */ /* 0x080fe40000410000 */
[----:B------:R-:W-:Y:S02]  /*e4c0*/  FFMA.FTZ R15, R12, R7, -R6 ;  /* 0x000000070c0f7223 */ /* 0x000fe40000010806 */
[----:B------:R-:W-:Y:S02]  /*e4d0*/  FMUL.FTZ R7, R5, R8 ;  /* 0x0000000805077220 */ /* 0x000fe40000410000 */
[----:B------:R-:W-:Y:S02]  /*e4e0*/  IMAD.U32 R10, R25, 0x10000, RZ ;  /* 0x00010000190a7824 */ /* 0x000fe400078e00ff */
[----:B------:R-:W-:-:S02]  /*e4f0*/  FMUL.FTZ R6, R5, R9 ;  /* 0x0000000905067220 */ /* 0x000fc40000410000 */
[----:B------:R-:W-:Y:S02]  /*e500*/  FMUL.FTZ R5, R4, R20 ;  /* 0x0000001404057220 */ /* 0x000fe40000410000 */
[----:B------:R-:W-:Y:S02]  /*e510*/  FFMA.FTZ R12, R12, R33, R2 ;  /* 0x000000210c0c7223 */ /* 0x000fe40000010002 */
[C---:B------:R-:W-:Y:S02]  /*e520*/  FFMA.FTZ R9, R14.reuse, R9, -R7 ;  /* 0x000000090e097223 */ /* 0x040fe40000010807 */
[----:B------:R-:W-:Y:S01]  /*e530*/  FFMA.FTZ R14, R14, R8, R6 ;  /* 0x000000080e0e7223 */ /* 0x000fe20000010006 */
[----:B------:R-:W-:Y:S01]  /*e540*/  LOP3.LUT R6, R25, 0xffff0000, RZ, 0xc0, !PT ;  /* 0xffff000019067812 */ /* 0x000fe200078ec0ff */
[-C--:B------:R-:W-:Y:S01]  /*e550*/  FMUL.FTZ R2, R4, R10.reuse ;  /* 0x0000000a04027220 */ /* 0x080fe20000410000 */
[----:B------:R-:W-:Y:S01]  /*e560*/  LOP3.LUT R8, R22, 0xffff0000, RZ, 0xc0, !PT ;  /* 0xffff000016087812 */ /* 0x000fe200078ec0ff */
[C---:B------:R-:W-:Y:S01]  /*e570*/  FFMA.FTZ R10, R13.reuse, R10, -R5 ;  /* 0x0000000a0d0a7223 */ /* 0x040fe20000010805 */
[----:B------:R-:W-:Y:S01]  /*e580*/  LOP3.LUT R5, R24, 0xffff0000, RZ, 0xc0, !PT ;  /* 0xffff000018057812 */ /* 0x000fe200078ec0ff */
[----:B------:R-:W-:Y:S01]  /*e590*/  FFMA.FTZ R7, R13, R20, R2 ;  /* 0x000000140d077223 */ /* 0x000fe20000010002 */
[----:B------:R-:W-:Y:S01]  /*e5a0*/  F2FP.BF16.PACK_AB R9, R9, R16 ;  /* 0x000000100909723e */ /* 0x000fe200000010ff */
[----:B------:R-:W-:-:S02]  /*e5b0*/  FMUL.FTZ R4, R3, R17 ;  /* 0x0000001103047220 */ /* 0x000fc40000410000 */
[----:B------:R-:W-:Y:S02]  /*e5c0*/  FMUL.FTZ R3, R3, R6 ;  /* 0x0000000603037220 */ /* 0x000fe40000410000 */
[C---:B------:R-:W-:Y:S02]  /*e5d0*/  FMUL.FTZ R2, R0.reuse, R8 ;  /* 0x0000000800027220 */ /* 0x040fe40000410000 */
[----:B------:R-:W-:Y:S02]  /*e5e0*/  FMUL.FTZ R0, R0, R5 ;  /* 0x0000000500007220 */ /* 0x000fe40000410000 */
[----:B------:R-:W-:Y:S01]  /*e5f0*/  FFMA.FTZ R6, R26, R6, -R4 ;  /* 0x000000061a067223 */ /* 0x000fe20000010804 */
[----:B------:R-:W-:Y:S01]  /*e600*/  F2FP.BF16.PACK_AB R4, R18, R29 ;  /* 0x0000001d1204723e */ /* 0x000fe200000010ff */
[----:B------:R-:W-:Y:S02]  /*e610*/  FFMA.FTZ R3, R26, R17, R3 ;  /* 0x000000111a037223 */ /* 0x000fe40000010003 */
[C---:B------:R-:W-:Y:S01]  /*e620*/  FFMA.FTZ R2, R11.reuse, R5, -R2 ;  /* 0x000000050b027223 */ /* 0x040fe20000010802 */
        /* <DEDUP_REMOVED lines=9> */
.L_x_683:
[----:B------:R-:W-:Y:S05]  /*e6c0*/  BSYNC B1 ;  /* 0x0000000000017941 */ /* 0x000fea0003800000 */
.L_x_682:
[----:B------:R-:W-:-:S13]  /*e6d0*/  ISETP.GE.AND P0, PT, R106, R76, PT ;  /* 0x0000004c6a00720c */ /* 0x000fda0003f06270 */
[----:B------:R-:W-:Y:S05]  /*e6e0*/  @P0 BRA `(.L_x_667) ;  /* 0x0000157000000947 */ /* 0x000fea0003800000 */
[----:B------:R-:W-:Y:S01]  /*e6f0*/  ISETP.GE.AND P0, PT, R128, c[0x0][0x27c], PT ;  /* 0x00009f0080007a0c */ /* 0x000fe20003f06270 */
[----:B------:R-:W-:Y:S01]  /*e700*/  IMAD.SHL.U32 R0, R106, 0x40, RZ ;  /* 0x000000406a007824 */ /* 0x000fe200078e00ff */
[----:B------:R-:W-:Y:S01]  /*e710*/  SHF.R.S32.HI R2, RZ, 0x1f, R106 ;  /* 0x0000001fff027819 */ /* 0x000fe2000001146a */
[----:B------:R-:W-:Y:S03]  /*e720*/  BSSY B0, `(.L_x_688) ;  /* 0x0000071000007945 */ /* 0x000fe60003800000 */
[----:B------:R-:W-:Y:S02]  /*e730*/  LEA.HI R2, R2, R106, RZ, 0x3 ;  /* 0x0000006a02027211 */ /* 0x000fe400078f18ff */
[----:B------:R-:W-:-:S03]  /*e740*/  LOP3.LUT R0, R0, 0x1c0, RZ, 0xc0, !PT ;  /* 0x000001c000007812 */ /* 0x000fc600078ec0ff */
[----:B------:R-:W-:Y:S01]  /*e750*/  IMAD.SHL.U32 R2, R2, 0x40, RZ ;  /* 0x0000004002027824 */ /* 0x000fe200078e00ff */
[----:B------:R-:W-:-:S04]  /*e760*/  SHF.R.U32.HI R37, RZ, 0x3, R0 ;  /* 0x00000003ff257819 */ /* 0x000fc80000011600 */
[----:B--2---:R-:W-:Y:S01]  /*e770*/  LOP3.LUT R28, R2, 0xfffffe00, RZ, 0xc0, !PT ;  /* 0xfffffe00021c7812 */ /* 0x004fe200078ec0ff */
[----:B------:R-:W-:Y:S05]  /*e780*/  @P0 BRA `(.L_x_689) ;  /* 0x000006a000000947 */ /* 0x000fea0003800000 */
[----:B------:R-:W-:Y:S01]  /*e790*/  IMAD.MOV.U32 R4, RZ, RZ, c[0x0][0x27c] ;  /* 0x00009f00ff047624 */ /* 0x000fe200078e00ff */
[----:B------:R-:W-:Y:S02]  /*e7a0*/  LOP3.LUT R2, R0, 0x38, R128, 0xf8, !PT ;  /* 0x0000003800027812 */ /* 0x000fe400078ef880 */
        /* <DEDUP_REMOVED lines=16> */
[----:B------:R-:W-:Y:S02]  /*e8b0*/  SHF.R.U64 R19, R58, 0x10, R59 ;  /* 0x000000103a137819 */ /* 0x000fe4000000123b */
[----:B------:R-:W-:Y:S01]  /*e8c0*/  PRMT R25, R93, 0x5432, R12 ;  /* 0x000054325d197816 */ /* 0x000fe2000000000c */
[----:B------:R-:W-:Y:S01]  /*e8d0*/  IMAD.SHL.U32 R30, R2, 0x2, RZ ;  /* 0x00000002021e7824 */ /* 0x000fe200078e00ff */
[----:B------:R-:W-:Y:S02]  /*e8e0*/  SHF.R.U64 R2, R52, 0x10, R53 ;  /* 0x0000001034027819 */ /* 0x000fe40000001235 */
[----:B------:R-:W-:-:S02]  /*e8f0*/  SHF.R.U32.HI R15, RZ, 0x10, R57 ;  /* 0x00000010ff0f7819 */ /* 0x000fc40000011639 */
[----:B------:R-:W3:Y:S01]  /*e900*/  LDS.128 R4, [R30+0xc100] ;  /* 0x00c100001e047984 */ /* 0x000ee20000000c00 */
[----:B------:R-:W-:Y:S02]  /*e910*/  PRMT R18, R92, 0x5432, R2 ;  /* 0x000054325c127816 */ /* 0x000fe40000000002 */
[----:B------:R-:W-:Y:S02]  /*e920*/  SHF.L.U32 R32, R16, 0x10, RZ ;  /* 0x0000001010207819 */ /* 0x000fe400000006ff */
[----:B------:R-:W-:Y:S01]  /*e930*/  SHF.R.U32.HI R3, RZ, 0x10, R53 ;  /* 0x00000010ff037819 */ /* 0x000fe20000011635 */
[----:B------:R-:W-:Y:S01]  /*e940*/  IMAD.U32 R33, R18, 0x10000, RZ ;  /* 0x0001000012217824 */ /* 0x000fe200078e00ff */
[----:B------:R-:W-:Y:S02]  /*e950*/  SHF.R.U32.HI R22, RZ, 0x10, R59 ;  /* 0x00000010ff167819 */ /* 0x000fe4000001163b */
[----:B------:R-:W-:Y:S02]  /*e960*/  PRMT R24, R93, 0x5410, R13 ;  /* 0x000054105d187816 */ /* 0x000fe4000000000d */
[----:B------:R-:W-:-:S02]  /*e970*/  PRMT R23, R91, 0x5432, R19 ;  /* 0x000054325b177816 */ /* 0x000fc40000000013 */
[----:B------:R-:W-:Y:S02]  /*e980*/  PRMT R15, R90, 0x5410, R15 ;  /* 0x000054105a0f7816 */ /* 0x000fe4000000000f */
[----:B------:R-:W-:Y:S02]  /*e990*/  PRMT R17, R92, 0x5410, R3 ;  /* 0x000054105c117816 */ /* 0x000fe40000000003 */
[----:B------:R-:W-:Y:S01]  /*e9a0*/  PRMT R22, R91, 0x5410, R22 ;  /* 0x000054105b167816 */ /* 0x000fe20000000016 */
[----:B------:R-:W-:Y:S01]  /*e9b0*/  IMAD.U32 R35, R15, 0x10000, RZ ;  /* 0x000100000f237824 */ /* 0x000fe200078e00ff */
[C---:B--2---:R-:W-:Y:S01]  /*e9c0*/  LOP3.LUT R26, R11.reuse, 0xffff0000, RZ, 0xc0, !PT ;  /* 0xffff00000b1a7812 */ /* 0x044fe200078ec0ff */
[----:B------:R-:W-:Y:S01]  /*e9d0*/  IMAD.U32 R12, R11, 0x10000, RZ ;  /* 0x000100000b0c7824 */ /* 0x000fe200078e00ff */
[C---:B------:R-:W-:Y:S01]  /*e9e0*/  LOP3.LUT R20, R8.reuse, 0xffff0000, RZ, 0xc0, !PT ;  /* 0xffff000008147812 */ /* 0x040fe200078ec0ff */
[----:B------:R-:W-:Y:S01]  /*e9f0*/  IMAD.U32 R21, R8, 0x10000, RZ ;  /* 0x0001000008157824 */ /* 0x000fe200078e00ff */
[C---:B------:R-:W-:Y:S01]  /*ea00*/  LOP3.LUT R14, R9.reuse, 0xffff0000, RZ, 0xc0, !PT ;  /* 0xffff0000090e7812 */ /* 0x040fe200078ec0ff */
[----:B------:R-:W-:Y:S01]  /*ea10*/  IMAD.U32 R19, R9, 0x10000, RZ ;  /* 0x0001000009137824 */ /* 0x000fe200078e00ff */
[C---:B------:R-:W-:Y:S01]  /*ea20*/  LOP3.LUT R27, R10.reuse, 0xffff0000, RZ, 0xc0, !PT ;  /* 0xffff00000a1b7812 */ /* 0x040fe200078ec0ff */
[----:B------:R-:W-:Y:S01]  /*ea30*/  IMAD.U32 R13, R10, 0x10000, RZ ;  /* 0x000100000a0d7824 */ /* 0x000fe200078e00ff */
[----:B------:R-:W-:-:S02]  /*ea40*/  SHF.L.U32 R34, R22, 0x10, RZ ;  /* 0x0000001016227819 */ /* 0x000fc400000006ff */
[----:B------:R-:W-:Y:S01]  /*ea50*/  LOP3.LUT R36, R16, 0xffff0000, RZ, 0xc0, !PT ;  /* 0xffff000010247812 */ /* 0x000fe200078ec0ff */
[C---:B---3--:R-:W-:Y:S01]  /*ea60*/  IMAD.U32 R11, R4.reuse, 0x10000, RZ ;  /* 0x00010000040b7824 */ /* 0x048fe200078e00ff */
[----:B------:R-:W-:Y:S01]  /*ea70*/  LOP3.LUT R10, R4, 0xffff0000, RZ, 0xc0, !PT ;  /* 0xffff0000040a7812 */ /* 0x000fe200078ec0ff */
[C---:B------:R-:W-:Y:S01]  /*ea80*/  IMAD.U32 R9, R5.reuse, 0x10000, RZ ;  /* 0x0001000005097824 */ /* 0x040fe200078e00ff */
[----:B------:R-:W-:Y:S01]  /*ea90*/  LOP3.LUT R8, R5, 0xffff0000, RZ, 0xc0, !PT ;  /* 0xffff000005087812 */ /* 0x000fe200078ec0ff */
[----:B------:R-:W-:Y:S01]  /*eaa0*/  FMUL.FTZ R29, R11, R32 ;  /* 0x000000200b1d7220 */ /* 0x000fe20000410000 */
[C---:B------:R-:W-:Y:S01]  /*eab0*/  LOP3.LUT R4, R6.reuse, 0xffff0000, RZ, 0xc0, !PT ;  /* 0xffff000006047812 */ /* 0x040fe200078ec0ff */
[----:B------:R-:W-:Y:S01]  /*eac0*/  IMAD.U32 R5, R6, 0x10000, RZ ;  /* 0x0001000006057824 */ /* 0x000fe200078e00ff */
[----:B------:R-:W-:Y:S01]  /*ead0*/  LOP3.LUT R2, R7, 0xffff0000, RZ, 0xc0, !PT ;  /* 0xffff000007027812 */ /* 0x000fe200078ec0ff */
[-C--:B------:R-:W-:Y:S02]  /*eae0*/  FMUL.FTZ R6, R11, R33.reuse ;  /* 0x000000210b067220 */ /* 0x080fe40000410000 */
[----:B------:R-:W-:-:S02]  /*eaf0*/  FFMA.FTZ R33, R21, R33, -R29 ;  /* 0x0000002115217223 */ /* 0x000fc4000001081d */
[----:B------:R-:W-:Y:S02]  /*eb00*/  IMAD.U32 R29, R17, 0x10000, RZ ;  /* 0x00010000111d7824 */ /* 0x000fe400078e00ff */
[----:B------:R-:W-:Y:S02]  /*eb10*/  IMAD.U32 R3, R7, 0x10000, RZ ;  /* 0x0001000007037824 */ /* 0x000fe400078e00ff */
[----:B------:R-:W-:Y:S02]  /*eb20*/  FFMA.FTZ R32, R21, R32, R6 ;  /* 0x0000002015207223 */ /* 0x000fe40000010006 */
[----:B------:R-:W-:Y:S02]  /*eb30*/  IMAD.U32 R21, R24, 0x10000, RZ ;  /* 0x0001000018157824 */ /* 0x000fe400078e00ff */
[C---:B------:R-:W-:Y:S02]  /*eb40*/  FMUL.FTZ R11, R9.reuse, R35 ;  /* 0x00000023090b7220 */ /* 0x040fe40000410000 */
[----:B------:R-:W-:Y:S01]  /*eb50*/  FMUL.FTZ R7, R9, R29 ;  /* 0x0000001d09077220 */ /* 0x000fe20000410000 */
[----:B------:R-:W-:Y:S01]  /*eb60*/  LOP3.LUT R9, R17, 0xffff0000, RZ, 0xc0, !PT ;  /* 0xffff000011097812 */ /* 0x000fe200078ec0ff */
[C---:B------:R-:W-:Y:S01]  /*eb70*/  FMUL.FTZ R6, R3.reuse, R34 ;  /* 0x0000002203067220 */ /* 0x040fe20000410000 */
[----:B------:R-:W-:Y:S01]  /*eb80*/  LOP3.LUT R17, R22, 0xffff0000, RZ, 0xc0, !PT ;  /* 0xffff000016117812 */ /* 0x000fe200078ec0ff */
[----:B------:R-:W-:-:S02]  /*eb90*/  FMUL.FTZ R3, R3, R21 ;  /* 0x0000001503037220 */ /* 0x000fc40000410000 */
[----:B------:R-:W-:Y:S01]  /*eba0*/  FFMA.FTZ R29, R19, R29, -R11 ;  /* 0x0000001d131d7223 */ /* 0x000fe2000001080b */
[----:B------:R-:W-:Y:S01]  /*ebb0*/  LOP3.LUT R11, R15, 0xffff0000, RZ, 0xc0, !PT ;  /* 0xffff00000f0b7812 */ /* 0x000fe200078ec0ff */
[----:B------:R-:W-:Y:S01]  /*ebc0*/  FFMA.FTZ R19, R19, R35, R7 ;  /* 0x0000002313137223 */ /* 0x000fe20000010007 */
[----:B------:R-:W-:Y:S01]  /*ebd0*/  LOP3.LUT R7, R18, 0xffff0000, RZ, 0xc0, !PT ;  /* 0xffff000012077812 */ /* 0x000fe200078ec0ff */
[----:B------:R-:W-:Y:S02]  /*ebe0*/  FFMA.FTZ R16, R12, R34, R3 ;  /* 0x000000220c107223 */ /* 0x000fe40000010003 */
[----:B------:R-:W-:Y:S02]  /*ebf0*/  FMUL.FTZ R3, R10, R36 ;  /* 0x000000240a037220 */ /* 0x000fe40000410000 */
[----:B------:R-:W-:Y:S02]  /*ec00*/  FFMA.FTZ R21, R12, R21, -R6 ;  /* 0x000000150c157223 */ /* 0x000fe40000010806 */
[----:B------:R-:W-:-:S02]  /*ec10*/  FMUL.FTZ R6, R10, R7 ;  /* 0x000000070a067220 */ /* 0x000fc40000410000 */
[----:B------:R-:W-:Y:S02]  /*ec20*/  FFMA.FTZ R15, R20, R7, -R3 ;  /* 0x00000007140f7223 */ /* 0x000fe40000010803 */
[----:B------:R-:W-:Y:S02]  /*ec30*/  IMAD.U32 R18, R23, 0x10000, RZ ;  /* 0x0001000017127824 */ /* 0x000fe400078e00ff */
[C---:B------:R-:W-:Y:S02]  /*ec40*/  FMUL.FTZ R7, R8.reuse, R11 ;  /* 0x0000000b08077220 */ /* 0x040fe40000410000 */
[----:B------:R-:W-:Y:S01]  /*ec50*/  FMUL.FTZ R3, R8, R9 ;  /* 0x0000000908037220 */ /* 0x000fe20000410000 */
[----:B------:R-:W-:Y:S01]  /*ec60*/  LOP3.LUT R8, R24, 0xffff0000, RZ, 0xc0, !PT ;  /* 0xffff000018087812 */ /* 0x000fe200078ec0ff */
[----:B------:R-:W-:Y:S02]  /*ec70*/  IMAD.U32 R10, R25, 0x10000, RZ ;  /* 0x00010000190a7824 */ /* 0x000fe400078e00ff */
[----:B------:R-:W-:-:S02]  /*ec80*/  FFMA.FTZ R12, R20, R36, R6 ;  /* 0x00000024140c7223 */ /* 0x000fc40000010006 */
[----:B------:R-:W-:Y:S02]  /*ec90*/  FMUL.FTZ R6, R5, R18 ;  /* 0x0000001205067220 */ /* 0x000fe40000410000 */
[C---:B------:R-:W-:Y:S01]  /*eca0*/  FFMA.FTZ R9, R14.reuse, R9, -R7 ;  /* 0x000000090e097223 */ /* 0x040fe20000010807 */
[----:B------:R-:W-:Y:S01]  /*ecb0*/  LOP3.LUT R7, R25, 0xffff0000, RZ, 0xc0, !PT ;  /* 0xffff000019077812 */ /* 0x000fe200078ec0ff */
[----:B------:R-:W-:Y:S02]  /*ecc0*/  FFMA.FTZ R14, R14, R11, R3 ;  /* 0x0000000b0e0e7223 */ /* 0x000fe40000010003 */
[-C--:B------:R-:W-:Y:S01]  /*ecd0*/  FMUL.FTZ R3, R5, R10.reuse ;  /* 0x0000000a05037220 */ /* 0x080fe20000410000 */
[----:B------:R-:W-:Y:S01]  /*ece0*/  F2FP.BF16.PACK_AB R9, R9, R29 ;  /* 0x0000001d0909723e */ /* 0x000fe200000010ff */
[----:B------:R-:W-:Y:S01]  /*ecf0*/  FFMA.FTZ R10, R13, R10, -R6 ;  /* 0x0000000a0d0a7223 */ /* 0x000fe20000010806 */
[----:B------:R-:W-:Y:S01]  /*ed00*/  LOP3.LUT R6, R23, 0xffff0000, RZ, 0xc0, !PT ;  /* 0xffff000017067812 */ /* 0x000fe200078ec0ff */
[----:B------:R-:W-:-:S02]  /*ed10*/  FFMA.FTZ R11, R13, R18, R3 ;  /* 0x000000120d0b7223 */ /* 0x000fc40000010003 */
[----:B------:R-:W-:Y:S02]  /*ed20*/  FMUL.FTZ R3, R2, R17 ;  /* 0x0000001102037220 */ /* 0x000fe40000410000 */
[C---:B------:R-:W-:Y:S02]  /*ed30*/  FMUL.FTZ R5, R4.reuse, R6 ;  /* 0x0000000604057220 */ /* 0x040fe40000410000 */
[-C--:B------:R-:W-:Y:S02]  /*ed40*/  FMUL.FTZ R4, R4, R7.reuse ;  /* 0x0000000704047220 */ /* 0x080fe40000410000 */
[----:B------:R-:W-:Y:S02]  /*ed50*/  FMUL.FTZ R2, R2, R8 ;  /* 0x0000000802027220 */ /* 0x000fe40000410000 */
[C---:B------:R-:W-:Y:S01]  /*ed60*/  FFMA.FTZ R6, R27.reuse, R6, R4 ;  /* 0x000000061b067223 */ /* 0x040fe20000010004 */
[----:B------:R-:W-:Y:S01]  /*ed70*/  F2FP.BF16.PACK_AB R4, R12, R32 ;  /* 0x000000200c04723e */ /* 0x000fe200000010ff */
[----:B------:R-:W-:Y:S01]  /*ed80*/  FFMA.FTZ R7, R27, R7, -R5 ;  /* 0x000000071b077223 */ /* 0x000fe20000010805 */
[----:B------:R-:W-:Y:S01]  /*ed90*/  F2FP.BF16.PACK_AB R5, R14, R19 ;  /* 0x000000130e05723e */ /* 0x000fe200000010ff */
[----:B------:R-:W-:Y:S01]  /*eda0*/  FFMA.FTZ R3, R26, R8, -R3 ;  /* 0x000000081a037223 */ /* 0x000fe20000010803 */
[----:B------:R-:W-:Y:S01]  /*edb0*/  F2FP.BF16.PACK_AB R6, R6, R11 ;  /* 0x0000000b0606723e */ /* 0x000fe200000010ff */
[----:B------:R-:W-:Y:S01]  /*edc0*/  FFMA.FTZ R2, R26, R17, R2 ;  /* 0x000000111a027223 */ /* 0x000fe20000010002 */
[----:B------:R-:W-:-:S02]  /*edd0*/  F2FP.BF16.PACK_AB R8, R15, R33 ;  /* 0x000000210f08723e */ /* 0x000fc400000010ff */
[----:B------:R-:W-:Y:S02]  /*ede0*/  F2FP.BF16.PACK_AB R10, R7, R10 ;  /* 0x0000000a070a723e */ /* 0x000fe400000010ff */
[----:B------:R-:W-:Y:S02]  /*edf0*/  F2FP.BF16.PACK_AB R11, R3, R21 ;  /* 0x00000015030b723e */ /* 0x000fe400000010ff */
[----:B------:R-:W-:-:S03]  /*ee00*/  F2FP.BF16.PACK_AB R7, R2, R16 ;  /* 0x000000100207723e */ /* 0x000fc600000010ff */
[----:B------:R2:W-:Y:S04]  /*ee10*/  STS.128 [R31], R8 ;  /* 0x000000081f007388 */ /* 0x0005e80000000c00 */
[----:B------:R2:W-:Y:S02]  /*ee20*/  STS.128 [R30+0xc100], R4 ;  /* 0x00c100041e007388 */ /* 0x0005e40000000c00 */
.L_x_689:
[----:B------:R-:W-:Y:S05]  /*ee30*/  BSYNC B0 ;  /* 0x0000000000007941 */ /* 0x000fea0003800000 */
.L_x_688:
[----:B------:R-:W-:Y:S01]  /*ee40*/  ISETP.GE.AND P0, PT, R131, c[0x0][0x27c], PT ;  /* 0x00009f0083007a0c */ /* 0x000fe20003f06270 */
[----:B------:R-:W-:-:S12]  /*ee50*/  BSSY B0, `(.L_x_690) ;  /* 0x0000070000007945 */ /* 0x000fd80003800000 */
[----:B------:R-:W-:Y:S05]  /*ee60*/  @P0 BRA `(.L_x_691) ;  /* 0x000006e000000947 */ /* 0x000fea0003800000 */
[----:B------:R-:W-:Y:S01]  /*ee70*/  IMAD.MOV.U32 R2, RZ, RZ, c[0x0][0x27c] ;  /* 0x00009f00ff027624 */ /* 0x000fe200078e00ff */
[----:B--2---:R-:W-:Y:S02]  /*ee80*/  LEA.HI R4, R81, R131, RZ, 0x6 ;  /* 0x0000008351047211 */ /* 0x004fe400078f30ff */
[----:B------:R-:W-:Y:S02]  /*ee90*/  LOP3.LUT R3, R0, 0x38, R82, 0xf8, !PT ;  /* 0x0000003800037812 */ /* 0x000fe400078ef852 */
[----:B------:R-:W-:Y:S01]  /*eea0*/  LEA.HI R2, R2, R51, RZ, 0x1d ;  /* 0x0000003302027211 */ /* 0x000fe200078fe8ff */
[----:B------:R-:W-:Y:S01]  /*eeb0*/  IMAD.SHL.U32 R6, R4, 0x80, RZ ;  /* 0x0000008004067824 */ /* 0x000fe200078e00ff */
[----:B------:R-:W-:Y:S02]  /*eec0*/  LOP3.LUT R3, R3, R37, RZ, 0x3c, !PT ;  /* 0x0000002503037212 */ /* 0x000fe400078e3cff */
        /* <DEDUP_REMOVED lines=13> */
[----:B------:R-:W-:Y:S02]  /*efa0*/  SHF.R.U64 R12, R62, 0x10, R63 ;  /* 0x000000103e0c7819 */ /* 0x000fe4000000123f */
[----:B------:R-:W-:Y:S01]  /*efb0*/  PRMT R16, R95, 0x5432, R14 ;  /* 0x000054325f107816 */ /* 0x000fe2000000000e */
[----:B------:R-:W-:Y:S01]  /*efc0*/  IMAD.SHL.U32 R30, R2, 0x2, RZ ;  /* 0x00000002021e7824 */ /* 0x000fe200078e00ff */
[----:B------:R-:W-:Y:S02]  /*efd0*/  SHF.R.U64 R2, R60, 0x10, R61 ;  /* 0x000000103c027819 */ /* 0x000fe4000000123d */
[----:B------:R-:W-:Y:S01]  /*efe0*/  SHF.R.U32.HI R13, RZ, 0x10, R63 ;  /* 0x00000010ff0d7819 */ /* 0x000fe2000001163f */
[----:B------:R-:W-:Y:S01]  /*eff0*/  IMAD.U32 R32, R16, 0x10000, RZ ;  /* 0x0001000010207824 */ /* 0x000fe200078e00ff */
[----:B------:R-:W3:Y:S01]  /*f000*/  LDS.128 R4, [R30+0xc100] ;  /* 0x00c100001e047984 */ /* 0x000ee20000000c00 */
[----:B------:R-:W-:-:S02]  /*f010*/  PRMT R18, R97, 0x5432, R2 ;  /* 0x0000543261127816 */ /* 0x000fc40000000002 */
[----:B------:R-:W-:Y:S02]  /*f020*/  SHF.R.U64 R19, R66, 0x10, R67 ;  /* 0x0000001042137819 */ /* 0x000fe40000001243 */
[----:B------:R-:W-:Y:S01]  /*f030*/  PRMT R25, R98, 0x5432, R12 ;  /* 0x0000543262197816 */ /* 0x000fe2000000000c */
[----:B------:R-:W-:Y:S01]  /*f040*/  IMAD.U32 R33, R18, 0x10000, RZ ;  /* 0x0001000012217824 */ /* 0x000fe200078e00ff */
[----:B------:R-:W-:Y:S02]  /*f050*/  SHF.R.U32.HI R15, RZ, 0x10, R65 ;  /* 0x00000010ff0f7819 */ /* 0x000fe40000011641 */
[----:B------:R-:W-:Y:S02]  /*f060*/  SHF.R.U32.HI R3, RZ, 0x10, R61 ;  /* 0x00000010ff037819 */ /* 0x000fe4000001163d */
[----:B------:R-:W-:Y:S02]  /*f070*/  SHF.R.U32.HI R22, RZ, 0x10, R67 ;  /* 0x00000010ff167819 */ /* 0x000fe40000011643 */
[----:B------:R-:W-:-:S02]  /*f080*/  PRMT R24, R98, 0x5410, R13 ;  /* 0x0000541062187816 */ /* 0x000fc4000000000d */
[C---:B------:R-:W-:Y:S02]  /*f090*/  PRMT R23, R96.reuse, 0x5432, R19 ;  /* 0x0000543260177816 */ /* 0x040fe40000000013 */
[----:B------:R-:W-:Y:S02]  /*f0a0*/  PRMT R15, R95, 0x5410, R15 ;  /* 0x000054105f0f7816 */ /* 0x000fe4000000000f */
[----:B------:R-:W-:Y:S02]  /*f0b0*/  PRMT R17, R97, 0x5410, R3 ;  /* 0x0000541061117816 */ /* 0x000fe40000000003 */
[----:B------:R-:W-:Y:S01]  /*f0c0*/  PRMT R22, R96, 0x5410, R22 ;  /* 0x0000541060167816 */ /* 0x000fe20000000016 */
[----:B------:R-:W-:Y:S01]  /*f0d0*/  IMAD.U32 R35, R15, 0x10000, RZ ;  /* 0x000100000f237824 */ /* 0x000fe200078e00ff */
[----:B------:R-:W-:-:S03]  /*f0e0*/  LOP3.LUT R36, R16, 0xffff0000, RZ, 0xc0, !PT ;  /* 0xffff000010247812 */ /* 0x000fc600078ec0ff */
        /* <DEDUP_REMOVED lines=8> */
[----:B------:R-:W-:Y:S02]  /*f170*/  IMAD.U32 R13, R10, 0x10000, RZ ;  /* 0x000100000a0d7824 */ /* 0x000fe400078e00ff */
        /* <DEDUP_REMOVED lines=8> */
[----:B------:R-:W-:-:S02]  /*f200*/  FMUL.FTZ R6, R11, R33 ;  /* 0x000000210b067220 */ /* 0x000fc40000410000 */
[----:B------:R-:W-:Y:S02]  /*f210*/  FFMA.FTZ R33, R21, R33, -R29 ;  /* 0x0000002115217223 */ /* 0x000fe4000001081d */
[----:B------:R-:W-:Y:S02]  /*f220*/  IMAD.U32 R29, R17, 0x10000, RZ ;  /* 0x00010000111d7824 */ /* 0x000fe400078e00ff */
[----:B------:R-:W-:Y:S02]  /*f230*/  IMAD.U32 R3, R7, 0x10000, RZ ;  /* 0x0001000007037824 */ /* 0x000fe400078e00ff */
[----:B------:R-:W-:Y:S02]  /*f240*/  FFMA.FTZ R32, R21, R32, R6 ;  /* 0x0000002015207223 */ /* 0x000fe40000010006 */
[----:B------:R-:W-:Y:S02]  /*f250*/  IMAD.U32 R21, R24, 0x10000, RZ ;  /* 0x0001000018157824 */ /* 0x000fe400078e00ff */
[----:B------:R-:W-:-:S02]  /*f260*/  FMUL.FTZ R11, R9, R35 ;  /* 0x00000023090b7220 */ /* 0x000fc40000410000 */
[----:B------:R-:W-:Y:S01]  /*f270*/  FMUL.FTZ R7, R9, R29 ;  /* 0x0000001d09077220 */ /* 0x000fe20000410000 */
[----:B------:R-:W-:Y:S01]  /*f280*/  LOP3.LUT R9, R17, 0xffff0000, RZ, 0xc0, !PT ;  /* 0xffff000011097812 */ /* 0x000fe200078ec0ff */
[CC--:B------:R-:W-:Y:S01]  /*f290*/  FMUL.FTZ R6, R3.reuse, R34.reuse ;  /* 0x0000002203067220 */ /* 0x0c0fe20000410000 */
[----:B------:R-:W-:Y:S01]  /*f2a0*/  LOP3.LUT R17, R22, 0xffff0000, RZ, 0xc0, !PT ;  /* 0xffff000016117812 */ /* 0x000fe200078ec0ff */
[----:B------:R-:W-:Y:S02]  /*f2b0*/  FMUL.FTZ R3, R3, R21 ;  /* 0x0000001503037220 */ /* 0x000fe40000410000 */
[----:B------:R-:W-:Y:S01]  /*f2c0*/  FFMA.FTZ R29, R19, R29, -R11 ;  /* 0x0000001d131d7223 */ /* 0x000fe2000001080b */
[----:B------:R-:W-:Y:S01]  /*f2d0*/  LOP3.LUT R11, R15, 0xffff0000, RZ, 0xc0, !PT ;  /* 0xffff00000f0b7812 */ /* 0x000fe200078ec0ff */
[----:B------:R-:W-:Y:S01]  /*f2e0*/  FFMA.FTZ R19, R19, R35, R7 ;  /* 0x0000002313137223 */ /* 0x000fe20000010007 */
[----:B------:R-:W-:Y:S01]  /*f2f0*/  LOP3.LUT R7, R18, 0xffff0000, RZ, 0xc0, !PT ;  /* 0xffff000012077812 */ /* 0x000fe200078ec0ff */
[----:B------:R-:W-:-:S02]  /*f300*/  FFMA.FTZ R16, R12, R34, R3 ;  /* 0x000000220c107223 */ /* 0x000fc40000010003 */
[----:B------:R-:W-:Y:S02]  /*f310*/  FMUL.FTZ R3, R10, R36 ;  /* 0x000000240a037220 */ /* 0x000fe40000410000 */
[----:B------:R-:W-:Y:S02]  /*f320*/  FFMA.FTZ R21, R12, R21, -R6 ;  /* 0x000000150c157223 */ /* 0x000fe40000010806 */
[-C--:B------:R-:W-:Y:S02]  /*f330*/  FMUL.FTZ R6, R10, R7.reuse ;  /* 0x000000070a067220 */ /* 0x080fe40000410000 */
[----:B------:R-:W-:Y:S02]  /*f340*/  FFMA.FTZ R15, R20, R7, -R3 ;  /* 0x00000007140f7223 */ /* 0x000fe40000010803 */
[----:B------:R-:W-:Y:S02]  /*f350*/  IMAD.U32 R18, R23, 0x10000, RZ ;  /* 0x0001000017127824 */ /* 0x000fe400078e00ff */
[----:B------:R-:W-:-:S02]  /*f360*/  FMUL.FTZ R7, R8, R11 ;  /* 0x0000000b08077220 */ /* 0x000fc40000410000 */
[-C--:B------:R-:W-:Y:S01]  /*f370*/  FMUL.FTZ R3, R8, R9.reuse ;  /* 0x0000000908037220 */ /* 0x080fe20000410000 */
[----:B------:R-:W-:Y:S01]  /*f380*/  LOP3.LUT R8, R24, 0xffff0000, RZ, 0xc0, !PT ;  /* 0xffff000018087812 */ /* 0x000fe200078ec0ff */
[----:B------:R-:W-:Y:S02]  /*f390*/  IMAD.U32 R10, R25, 0x10000, RZ ;  /* 0x00010000190a7824 */ /* 0x000fe400078e00ff */
[----:B------:R-:W-:Y:S02]  /*f3a0*/  FFMA.FTZ R12, R20, R36, R6 ;  /* 0x00000024140c7223 */ /* 0x000fe40000010006 */
[----:B------:R-:W-:Y:S02]  /*f3b0*/  FMUL.FTZ R6, R5, R18 ;  /* 0x0000001205067220 */ /* 0x000fe40000410000 */
[C---:B------:R-:W-:Y:S01]  /*f3c0*/  FFMA.FTZ R9, R14.reuse, R9, -R7 ;  /* 0x000000090e097223 */ /* 0x040fe20000010807 */
[----:B------:R-:W-:Y:S01]  /*f3d0*/  LOP3.LUT R7, R25, 0xffff0000, RZ, 0xc0, !PT ;  /* 0xffff000019077812 */ /* 0x000fe200078ec0ff */
[----:B------:R-:W-:-:S02]  /*f3e0*/  FFMA.FTZ R14, R14, R11, R3 ;  /* 0x0000000b0e0e7223 */ /* 0x000fc40000010003 */
[-C--:B------:R-:W-:Y:S01]  /*f3f0*/  FMUL.FTZ R3, R5, R10.reuse ;  /* 0x0000000a05037220 */ /* 0x080fe20000410000 */
[----:B------:R-:W-:Y:S01]  /*f400*/  F2FP.BF16.PACK_AB R9, R9, R29 ;  /* 0x0000001d0909723e */ /* 0x000fe200000010ff */
[----:B------:R-:W-:Y:S01]  /*f410*/  FFMA.FTZ R10, R13, R10, -R6 ;  /* 0x0000000a0d0a7223 */ /* 0x000fe20000010806 */
[----:B------:R-:W-:Y:S01]  /*f420*/  LOP3.LUT R6, R23, 0xffff0000, RZ, 0xc0, !PT ;  /* 0xffff000017067812 */ /* 0x000fe200078ec0ff */
[----:B------:R-:W-:Y:S02]  /*f430*/  FFMA.FTZ R11, R13, R18, R3 ;  /* 0x000000120d0b7223 */ /* 0x000fe40000010003 */
[----:B------:R-:W-:Y:S02]  /*f440*/  FMUL.FTZ R3, R2, R17 ;  /* 0x0000001102037220 */ /* 0x000fe40000410000 */
[C---:B------:R-:W-:Y:S02]  /*f450*/  FMUL.FTZ R5, R4.reuse, R6 ;  /* 0x0000000604057220 */ /* 0x040fe40000410000 */
[----:B------:R-:W-:-:S02]  /*f460*/  FMUL.FTZ R4, R4, R7 ;  /* 0x0000000704047220 */ /* 0x000fc40000410000 */
        /* <DEDUP_REMOVED lines=8> */
[----:B------:R-:W-:Y:S02]  /*f4f0*/  F2FP.BF16.PACK_AB R8, R15, R33 ;  /* 0x000000210f08723e */ /* 0x000fe400000010ff */
[----:B------:R-:W-:-:S02]  /*f500*/  F2FP.BF16.PACK_AB R10, R7, R10 ;  /* 0x0000000a070a723e */ /* 0x000fc400000010ff */
[----:B------:R-:W-:Y:S02]  /*f510*/  F2FP.BF16.PACK_AB R11, R3, R21 ;  /* 0x00000015030b723e */ /* 0x000fe400000010ff */
[----:B------:R-:W-:-:S03]  /*f520*/  F2FP.BF16.PACK_AB R7, R2, R16 ;  /* 0x000000100207723e */ /* 0x000fc600000010ff */
[----:B------:R2:W-:Y:S04]  /*f530*/  STS.128 [R31], R8 ;  /* 0x000000081f007388 */ /* 0x0005e80000000c00 */
[----:B------:R2:W-:Y:S02]  /*f540*/  STS.128 [R30+0xc100], R4 ;  /* 0x00c100041e007388 */ /* 0x0005e40000000c00 */
.L_x_691:
[----:B------:R-:W-:Y:S05]  /*f550*/  BSYNC B0 ;  /* 0x0000000000007941 */ /* 0x000fea0003800000 */
.L_x_690:
[----:B------:R-:W-:-:S13]  /*f560*/  ISETP.GE.AND P0, PT, R130, c[0x0][0x27c], PT ;  /* 0x00009f0082007a0c */ /* 0x000fda0003f06270 */
        /* <DEDUP_REMOVED lines=11> */
[----:B------:R-:W-:Y:S02]  /*f620*/  LOP3.LUT R4, R0, 0x38, R5, 0xf8, !PT ;  /* 0x0000003800047812 */ /* 0x000fe400078ef805 */
[----:B------:R-:W-:Y:S01]  /*f630*/  IADD3 R0, R3, R6, R28 ;  /* 0x0000000603007210 */ /* 0x000fe20007ffe01c */
[----:B------:R-:W-:Y:S01]  /*f640*/  IMAD.SHL.U32 R2, R2, 0x400, RZ ;  /* 0x0000040002027824 */ /* 0x000fe200078e00ff */
[----:B------:R-:W-:Y:S02]  /*f650*/  LOP3.LUT R3, R4, R37, RZ, 0x3c, !PT ;  /* 0x0000002504037212 */ /* 0x000fe400078e3cff */
[----:B------:R-:W-:Y:S02]  /*f660*/  LEA R29, R0, 0xc100, 0x1 ;  /* 0x0000c100001d7811 */ /* 0x000fe400078e08ff */
[----:B------:R-:W-:-:S02]  /*f670*/  LOP3.LUT R0, R2, 0x7fffe000, RZ, 0xc0, !PT ;  /* 0x7fffe00002007812 */ /* 0x000fc400078ec0ff */
[----:B------:R-:W-:Y:S01]  /*f680*/  SHF.R.U64 R13, R68, 0x10, R69 ;  /* 0x00000010440d7819 */ /* 0x000fe20000001245 */
[----:B------:R-:W2:Y:S01]  /*f690*/  LDS.128 R8, [R29] ;  /* 0x000000001d087984 */ /* 0x000ea20000000c00 */
[----:B------:R-:W-:Y:S02]  /*f6a0*/  IADD3 R0, R3, R0, R28 ;  /* 0x0000000003007210 */ /* 0x000fe40007ffe01c */
[----:B------:R-:W-:Y:S02]  /*f6b0*/  PRMT R16, R99, 0x5432, R13 ;  /* 0x0000543263107816 */ /* 0x000fe4000000000d */
[----:B------:R-:W-:Y:S01]  /*f6c0*/  SHF.R.U64 R14, R70, 0x10, R71 ;  /* 0x00000010460e7819 */ /* 0x000fe20000001247 */
[----:B------:R-:W-:Y:S01]  /*f6d0*/  IMAD.SHL.U32 R28, R0, 0x2, RZ ;  /* 0x00000002001c7824 */ /* 0x000fe200078e00ff */
[----:B------:R-:W-:Y:S01]  /*f6e0*/  SHF.R.U64 R0, R72, 0x10, R73 ;  /* 0x0000001048007819 */ /* 0x000fe20000001249 */
[----:B------:R-:W-:Y:S01]  /*f6f0*/  IMAD.U32 R30, R16, 0x10000, RZ ;  /* 0x00010000101e7824 */ /* 0x000fe200078e00ff */
[----:B------:R-:W-:-:S02]  /*f700*/  SHF.R.U32.HI R19, RZ, 0x10, R71 ;  /* 0x00000010ff137819 */ /* 0x000fc40000011647 */
[----:B------:R-:W3:Y:S01]  /*f710*/  LDS.128 R4, [R28+0xc100] ;  /* 0x00c100001c047984 */ /* 0x000ee20000000c00 */
[----:B------:R-:W-:Y:S02]  /*f720*/  PRMT R18, R101, 0x5432, R0 ;  /* 0x0000543265127816 */ /* 0x000fe40000000000 */
[----:B------:R-:W-:Y:S02]  /*f730*/  SHF.R.U64 R3, R74, 0x10, R75 ;  /* 0x000000104a037819 */ /* 0x000fe4000000124b */
[----:B------:R-:W-:Y:S01]  /*f740*/  SHF.R.U32.HI R15, RZ, 0x10, R69 ;  /* 0x00000010ff0f7819 */ /* 0x000fe20000011645 */
[----:B------:R-:W-:Y:S01]  /*f750*/  IMAD.U32 R31, R18, 0x10000, RZ ;  /* 0x00010000121f7824 */ /* 0x000fe200078e00ff */
[----:B------:R-:W-:Y:S02]  /*f760*/  SHF.R.U32.HI R2, RZ, 0x10, R73 ;  /* 0x00000010ff027819 */ /* 0x000fe40000011649 */
[----:B------:R-:W-:Y:S02]  /*f770*/  SHF.R.U32.HI R12, RZ, 0x10, R75 ;  /* 0x00000010ff0c7819 */ /* 0x000fe4000001164b */
[----:B------:R-:W-:-:S02]  /*f780*/  PRMT R23, R100, 0x5432, R14 ;  /* 0x0000543264177816 */ /* 0x000fc4000000000e */
[----:B------:R-:W-:Y:S02]  /*f790*/  PRMT R22, R100, 0x5410, R19 ;  /* 0x0000541064167816 */ /* 0x000fe40000000013 */
[----:B------:R-:W-:Y:S02]  /*f7a0*/  PRMT R25, R102, 0x5432, R3 ;  /* 0x0000543266197816 */ /* 0x000fe40000000003 */
[----:B------:R-:W-:Y:S01]  /*f7b0*/  PRMT R15, R99, 0x5410, R15 ;  /* 0x00005410630f7816 */ /* 0x000fe2000000000f */
[----:B------:R-:W-:Y:S01]  /*f7c0*/  IMAD.U32 R32, R22, 0x10000, RZ ;  /* 0x0001000016207824 */ /* 0x000fe200078e00ff */
[----:B------:R-:W-:Y:S02]  /*f7d0*/  PRMT R17, R101, 0x5410, R2 ;  /* 0x0000541065117816 */ /* 0x000fe40000000002 */
[----:B------:R-:W-:Y:S01]  /*f7e0*/  PRMT R24, R102, 0x5410, R12 ;  /* 0x0000541066187816 */ /* 0x000fe2000000000c */
[----:B------:R-:W-:Y:S01]  /*f7f0*/  IMAD.U32 R33, R15, 0x10000, RZ ;  /* 0x000100000f217824 */ /* 0x000fe200078e00ff */
[----:B------:R-:W-:-:S02]  /*f800*/  LOP3.LUT R34, R16, 0xffff0000, RZ, 0xc0, !PT ;  /* 0xffff000010227812 */ /* 0x000fc400078ec0ff */
[----:B------:R-:W-:Y:S01]  /*f810*/  LOP3.LUT R15, R15, 0xffff0000, RZ, 0xc0, !PT ;  /* 0xffff00000f0f7812 */ /* 0x000fe200078ec0ff */
        /* <DEDUP_REMOVED lines=14> */
[----:B------:R-:W-:-:S02]  /*f900*/  FMUL.FTZ R6, R10, R31 ;  /* 0x0000001f0a067220 */ /* 0x000fc40000410000 */
[C---:B------:R-:W-:Y:S01]  /*f910*/  IMAD.U32 R8, R5.reuse, 0x10000, RZ ;  /* 0x0001000005087824 */ /* 0x040fe200078e00ff */
[----:B------:R-:W-:Y:S01]  /*f920*/  LOP3.LUT R5, R5, 0xffff0000, RZ, 0xc0, !PT ;  /* 0xffff000005057812 */ /* 0x000fe200078ec0ff */
[----:B------:R-:W-:Y:S02]  /*f930*/  FFMA.FTZ R31, R21, R31, -R27 ;  /* 0x0000001f151f7223 */ /* 0x000fe4000001081b */
[----:B------:R-:W-:Y:S02]  /*f940*/  IMAD.U32 R2, R7, 0x10000, RZ ;  /* 0x0001000007027824 */ /* 0x000fe400078e00ff */
[C---:B------:R-:W-:Y:S01]  /*f950*/  IMAD.U32 R27, R17.reuse, 0x10000, RZ ;  /* 0x00010000111b7824 */ /* 0x040fe200078e00ff */
[----:B------:R-:W-:Y:S01]  /*f960*/  LOP3.LUT R17, R17, 0xffff0000, RZ, 0xc0, !PT ;  /* 0xffff000011117812 */ /* 0x000fe200078ec0ff */
[----:B------:R-:W-:Y:S02]  /*f970*/  FFMA.FTZ R30, R21, R30, R6 ;  /* 0x0000001e151e7223 */ /* 0x000fe40000010006 */
[----:B------:R-:W-:-:S02]  /*f980*/  IMAD.U32 R21, R24, 0x10000, RZ ;  /* 0x0001000018157824 */ /* 0x000fc400078e00ff */
[C---:B------:R-:W-:Y:S02]  /*f990*/  FMUL.FTZ R10, R8.reuse, R33 ;  /* 0x00000021080a7220 */ /* 0x040fe40000410000 */
[----:B------:R-:W-:Y:S02]  /*f9a0*/  FMUL.FTZ R7, R8, R27 ;  /* 0x0000001b08077220 */ /* 0x000fe40000410000 */
[CC--:B------:R-:W-:Y:S02]  /*f9b0*/  FMUL.FTZ R6, R2.reuse, R32.reuse ;  /* 0x0000002002067220 */ /* 0x0c0fe40000410000 */
[----:B------:R-:W-:Y:S02]  /*f9c0*/  FMUL.FTZ R2, R2, R21 ;  /* 0x0000001502027220 */ /* 0x000fe40000410000 */
[C---:B------:R-:W-:Y:S02]  /*f9d0*/  FFMA.FTZ R27, R19.reuse, R27, -R10 ;  /* 0x0000001b131b7223 */ /* 0x040fe4000001080a */
[----:B------:R-:W-:Y:S01]  /*f9e0*/  FFMA.FTZ R19, R19, R33, R7 ;  /* 0x0000002113137223 */ /* 0x000fe20000010007 */
[----:B------:R-:W-:Y:S01]  /*f9f0*/  LOP3.LUT R7, R18, 0xffff0000, RZ, 0xc0, !PT ;  /* 0xffff000012077812 */ /* 0x000fe200078ec0ff */
[----:B------:R-:W-:-:S02]  /*fa00*/  FFMA.FTZ R16, R12, R32, R2 ;  /* 0x000000200c107223 */ /* 0x000fc40000010002 */
[C---:B------:R-:W-:Y:S02]  /*fa10*/  FMUL.FTZ R2, R9.reuse, R34 ;  /* 0x0000002209027220 */ /* 0x040fe40000410000 */
[----:B------:R-:W-:Y:S02]  /*fa20*/  FFMA.FTZ R21, R12, R21, -R6 ;  /* 0x000000150c157223 */ /* 0x000fe40000010806 */
[-C--:B------:R-:W-:Y:S02]  /*fa30*/  FMUL.FTZ R6, R9, R7.reuse ;  /* 0x0000000709067220 */ /* 0x080fe40000410000 */
[----:B------:R-:W-:Y:S02]  /*fa40*/  FFMA.FTZ R8, R20, R7, -R2 ;  /* 0x0000000714087223 */ /* 0x000fe40000010802 */
[----:B------:R-:W-:Y:S02]  /*fa50*/  IMAD.U32 R18, R23, 0x10000, RZ ;  /* 0x0001000017127824 */ /* 0x000fe400078e00ff */
[C---:B------:R-:W-:Y:S01]  /*fa60*/  FMUL.FTZ R7, R5.reuse, R15 ;  /* 0x0000000f05077220 */ /* 0x040fe20000410000 */
[----:B------:R-:W-:Y:S01]  /*fa70*/  F2FP.BF16.PACK_AB R8, R8, R31 ;  /* 0x0000001f0808723e */ /* 0x000fe200000010ff */
[----:B------:R-:W-:-:S02]  /*fa80*/  FMUL.FTZ R2, R5, R17 ;  /* 0x0000001105027220 */ /* 0x000fc40000410000 */
[----:B------:R-:W-:Y:S02]  /*fa90*/  IMAD.U32 R10, R25, 0x10000, RZ ;  /* 0x00010000190a7824 */ /* 0x000fe400078e00ff */
[----:B------:R-:W-:Y:S02]  /*faa0*/  FMUL.FTZ R5, R4, R18 ;  /* 0x0000001204057220 */ /* 0x000fe40000410000 */
[C---:B------:R-:W-:Y:S01]  /*fab0*/  FFMA.FTZ R9, R14.reuse, R17, -R7 ;  /* 0x000000110e097223 */ /* 0x040fe20000010807 */
[----:B------:R-:W-:Y:S01]  /*fac0*/  LOP3.LUT R17, R23, 0xffff0000, RZ, 0xc0, !PT ;  /* 0xffff000017117812 */ /* 0x000fe200078ec0ff */
[----:B------:R-:W-:Y:S01]  /*fad0*/  FFMA.FTZ R14, R14, R15, R2 ;  /* 0x0000000f0e0e7223 */ /* 0x000fe20000010002 */
[----:B------:R-:W-:Y:S01]  /*fae0*/  LOP3.LUT R15, R22, 0xffff0000, RZ, 0xc0, !PT ;  /* 0xffff0000160f7812 */ /* 0x000fe200078ec0ff */
[----:B------:R-:W-:Y:S01]  /*faf0*/  FFMA.FTZ R12, R20, R34, R6 ;  /* 0x00000022140c7223 */ /* 0x000fe20000010006 */
[----:B------:R-:W-:Y:S01]  /*fb00*/  LOP3.LUT R6, R25, 0xffff0000, RZ, 0xc0, !PT ;  /* 0xffff000019067812 */ /* 0x000fe200078ec0ff */
[-C--:B------:R-:W-:Y:S01]  /*fb10*/  FMUL.FTZ R2, R4, R10.reuse ;  /* 0x0000000a04027220 */ /* 0x080fe20000410000 */
[----:B------:R-:W-:Y:S01]  /*fb20*/  F2FP.BF16.PACK_AB R9, R9, R27 ;  /* 0x0000001b0909723e */ /* 0x000fe200000010ff */
[C---:B------:R-:W-:Y:S01]  /*fb30*/  FFMA.FTZ R10, R13.reuse, R10, -R5 ;  /* 0x0000000a0d0a7223 */ /* 0x040fe20000010805 */
[----:B------:R-:W-:Y:S01]  /*fb40*/  LOP3.LUT R5, R24, 0xffff0000, RZ, 0xc0, !PT ;  /* 0xffff000018057812 */ /* 0x000fe200078ec0ff */
[----:B------:R-:W-:-:S02]  /*fb50*/  FFMA.FTZ R7, R13, R18, R2 ;  /* 0x000000120d077223 */ /* 0x000fc40000010002 */
[C---:B------:R-:W-:Y:S02]  /*fb60*/  FMUL.FTZ R4, R3.reuse, R17 ;  /* 0x0000001103047220 */ /* 0x040fe40000410000 */
[-C--:B------:R-:W-:Y:S02]  /*fb70*/  FMUL.FTZ R3, R3, R6.reuse ;  /* 0x0000000603037220 */ /* 0x080fe40000410000 */
[C---:B------:R-:W-:Y:S02]  /*fb80*/  FMUL.FTZ R2, R0.reuse, R15 ;  /* 0x0000000f00027220 */ /* 0x040fe40000410000 */
[----:B------:R-:W-:Y:S02]  /*fb90*/  FMUL.FTZ R0, R0, R5 ;  /* 0x0000000500007220 */ /* 0x000fe40000410000 */
[----:B------:R-:W-:Y:S01]  /*fba0*/  FFMA.FTZ R6, R26, R6, -R4 ;  /* 0x000000061a067223 */ /* 0x000fe20000010804 */
        /* <DEDUP_REMOVED lines=8> */
[----:B------:R-:W-:Y:S01]  /*fc30*/  F2FP.BF16.PACK_AB R7, R0, R16 ;  /* 0x000000100007723e */ /* 0x000fe200000010ff */
[----:B------:R2:W-:Y:S04]  /*fc40*/  STS.128 [R29], R8 ;  /* 0x000000081d007388 */ /* 0x0005e80000000c00 */
[----:B------:R2:W-:Y:S02]  /*fc50*/  STS.128 [R28+0xc100], R4 ;  /* 0x00c100041c007388 */ /* 0x0005e40000000c00 */
.L_x_667:
[----:B------:R-:W-:Y:S05]  /*fc60*/  BSYNC B2 ;  /* 0x0000000000027941 */ /* 0x000fea0003800000 */
.L_x_649:
[----:B------:R-:W-:Y:S01]  /*fc70*/  IMAD R0, R105, c[0x0][0x208], RZ ;  /* 0x0000820069007a24 */ /* 0x000fe200078e02ff */
[----:B------:R-:W-:-:S04]  /*fc80*/  DEPBAR.LE SB0, 0x0 ;  /* 0x000080000000791a */ /* 0x000fc80000000000 */
[C---:B-12---:R-:W-:Y:S01]  /*fc90*/  IMAD.WIDE.U32 R4, R94.reuse, c[0x0][0x208], RZ ;  /* 0x000082005e047a25 */ /* 0x046fe200078e00ff */
[----:B------:R-:W-:Y:S03]  /*fca0*/  BAR.SYNC.DEFER_BLOCKING 0x0 ;  /* 0x0000000000007b1d */ /* 0x000fe60000010000 */
[----:B------:R-:W-:Y:S01]  /*fcb0*/  IMAD R2, R94, c[0x0][0x20c], R0 ;  /* 0x000083005e027a24 */ /* 0x000fe200078e0200 */
[----:B------:R-:W-:Y:S01]  /*fcc0*/  LEA R0, P1, R4, R222, 0x6 ;  /* 0x000000de04007211 */ /* 0x000fe200078230ff */
[----:B------:R-:W-:Y:S01]  /*fcd0*/  IMAD.IADD R88, R238, 0x1, -R103 ;  /* 0x00000001ee587824 */ /* 0x000fe200078e0a67 */
[----:B------:R1:W5:Y:S01]  /*fce0*/  LDL R127, [R1+0x8] ;  /* 0x00000800017f7983 */ /* 0x0003620000100800 */
[----:B------:R-:W-:Y:S01]  /*fcf0*/  IMAD.IADD R3, R5, 0x1, R2 ;  /* 0x0000000105037824 */ /* 0x000fe200078e0202 */
[----:B------:R-:W-:Y:S01]  /*fd00*/  LEA R2, P0, R0, c[0x0][0x1f8], 0x1 ;  /* 0x00007e0000027a11 */ /* 0x000fe200078008ff */
[----:B------:R-:W-:-:S03]  /*fd10*/  IMAD.MOV.U32 R5, RZ, RZ, c[0x0][0x20c] ;  /* 0x00008300ff057624 */ /* 0x000fc600078e00ff */
[----:B------:R-:W-:Y:S01]  /*fd20*/  LEA.HI.X R3, R4, R224, R3, 0x6, P1 ;  /* 0x000000e004037211 */ /* 0x000fe200008f3403 */
[----:B------:R-:W-:-:S03]  /*fd30*/  IMAD.MOV.U32 R4, RZ, RZ, c[0x0][0x208] ;  /* 0x00008200ff047624 */ /* 0x000fc600078e00ff */
[----:B------:R-:W-:Y:S02]  /*fd40*/  LEA.HI.X R3, R0, c[0x0][0x1fc], R3, 0x1, P0 ;  /* 0x00007f0000037a11 */ /* 0x000fe400000f0c03 */
[----:B------:R-:W-:Y:S02]  /*fd50*/  LOP3.LUT R0, R104, 0x1, RZ, 0xc0, !PT ;  /* 0x0000000168007812 */ /* 0x000fe400078ec0ff */
[----:B------:R-:W-:Y:S02]  /*fd60*/  LEA R12, P0, R4, R2, 0x6 ;  /* 0x00000002040c7211 */ /* 0x000fe400078030ff */
[----:B------:R-:W-:Y:S01]  /*fd70*/  ISETP.NE.U32.AND P2, PT, R0, 0x1, PT ;  /* 0x000000010000780c */ /* 0x000fe20003f45070 */
[----:B------:R-:W-:Y:S01]  /*fd80*/  IMAD.IADD R0, R88, 0x1, -R108 ;  /* 0x0000000158007824 */ /* 0x000fe200078e0a6c */
[----:B------:R-:W-:Y:S01]  /*fd90*/  LEA.HI.X R13, R4, R3, R5, 0x6, P0 ;  /* 0x00000003040d7211 */ /* 0x000fe200000f3405 */
[----:B------:R-:W-:Y:S03]  /*fda0*/  LDSM.16.M88.4 R28, [R147] ;  /* 0x00000000931c783b */ /* 0x000fe60000000200 */
[----:B------:R-:W-:Y:S01]  /*fdb0*/  ISETP.LT.OR P0, PT, R0, 0x1, P2 ;  /* 0x000000010000780c */ /* 0x000fe20001701670 */
[----:B------:R-:W2:Y:S04]  /*fdc0*/  LDSM.16.M88.4 R4, [R198] ;  /* 0x00000000c604783b */ /* 0x000ea80000000200 */
[----:B------:R-:W3:Y:S04]  /*fdd0*/  LDSM.16.M88.4 R24, [R147+0x800] ;  /* 0x000800009318783b */ /* 0x000ee80000000200 */
[----:B------:R-:W4:Y:S01]  /*fde0*/  LDSM.16.M88.4 R20, [R147+0x1000] ;  /* 0x001000009314783b */ /* 0x000f220000000200 */
[----:B------:R-:W-:-:S03]  /*fdf0*/  LOP3.LUT P1, RZ, R104, 0x2, RZ, 0xc0, !PT ;  /* 0x0000000268ff7812 */ /* 0x000fc6000782c0ff */
[----:B------:R-:W1:Y:S04]  /*fe00*/  LDSM.16.M88.4 R16, [R147+0x1800] ;  /* 0x001800009310783b */ /* 0x000e680000000200 */
[----:B------:R-:W-:Y:S04]  /*fe10*/  LDSM.16.M88.4 R8, [R199] ;  /* 0x00000000c708783b */ /* 0x000fe80000000200 */
[----:B------:R-:W1:Y:S04]  /*fe20*/  LDSM.16.M88.4 R44, [R202] ;  /* 0x00000000ca2c783b */ /* 0x000e680000000200 */
[----:B------:R-:W1:Y:S04]  /*fe30*/  LDSM.16.M88.4 R60, [R213] ;  /* 0x00000000d53c783b */ /* 0x000e680000000200 */
[----:B------:R-:W1:Y:S04]  /*fe40*/  LDSM.16.M88.4 R64, [R212] ;  /* 0x00000000d440783b */ /* 0x000e680000000200 */
[----:B------:R-:W1:Y:S04]  /*fe50*/  LDSM.16.M88.4 R72, [R211] ;  /* 0x00000000d348783b */ /* 0x000e680000000200 */
[----:B------:R-:W-:Y:S01]  /*fe60*/  @!PT LDS RZ, [RZ] ;  /* 0x00000000fffff984 */ /* 0x000fe20000000800 */
[----:B------:R-:W-:Y:S01]  /*fe70*/  @!PT LDS RZ, [RZ] ;  /* 0x00000000fffff984 */ /* 0x000fe20000000800 */
[----:B------:R-:W-:Y:S01]  /*fe80*/  @!PT LDS RZ, [RZ] ;  /* 0x00000000fffff984 */ /* 0x000fe20000000800 */
[----:B------:R1:W-:Y:S01]  /*fe90*/  LDGSTS.E.BYPASS.LTC128B.128 [R215+0x100], [R2.64], !P0 ;  /* 0x0010000002d77fae */ /* 0x0003e2000c101d46 */
[----:B------:R-:W-:-:S02]  /*fea0*/  ISETP.LT.OR P0, PT, R0, 0x1, !P1 ;  /* 0x000000010000780c */ /* 0x000fc40004f01670 */
[C---:B------:R-:W-:Y:S02]  /*feb0*/  ISETP.LT.OR P2, PT, R0.reuse, 0x21, P2 ;  /* 0x000000210000780c */ /* 0x040fe40001741670 */
[----:B------:R-:W-:-:S09]  /*fec0*/  ISETP.LT.OR P1, PT, R0, 0x21, !P1 ;  /* 0x000000210000780c */ /* 0x000fd20004f21670 */
[----:B------:R1:W-:Y:S01]  /*fed0*/  LDGSTS.E.BYPASS.LTC128B.128 [R215+0x2100], [R2.64+0x80], !P0 ;  /* 0x0210008002d77fae */ /* 0x0003e2000c101d46 */
[----:B------:R-:W-:-:S04]  /*fee0*/  LOP3.LUT P0, RZ, R104, 0x4, RZ, 0xc0, !PT ;  /* 0x0000000468ff7812 */ /* 0x000fc8000780c0ff */
[C---:B------:R-:W-:Y:S02]  /*fef0*/  ISETP.LT.OR P6, PT, R0.reuse, 0x1, !P0 ;  /* 0x000000010000780c */ /* 0x040fe400047c1670 */
[----:B------:R-:W-:Y:S01]  /*ff00*/  ISETP.LT.OR P0, PT, R0, 0x21, !P0 ;  /* 0x000000210000780c */ /* 0x000fe20004701670 */
[C---:B--2---:R-:W-:Y:S08]  /*ff10*/  HMMA.16816.F32.BF16 R32, R4.reuse, R28, RZ ;  /* 0x0000001c0420723c */ /* 0x044ff000000418ff */
[C---:B------:R-:W-:Y:S02]  /*ff20*/  HMMA.16816.F32.BF16 R28, R4.reuse, R30, RZ ;  /* 0x0000001e041c723c */ /* 0x040fe400000418ff */
[----:B------:R2:W-:Y:S04]  /*ff30*/  LDGSTS.E.BYPASS.LTC128B.128 [R215+0x4100], [R2.64+0x100], !P6 ;  /* 0x0410010002d77fae */ /* 0x0005e8000f101d46 */
[----:B------:R1:W-:Y:S02]  /*ff40*/  LDGSTS.E.BYPASS.LTC128B.128 [R215+0x1100], [R12.64], !P2 ;  /* 0x011000000cd77fae */ /* 0x0003e4000d101d46 */
[C---:B---3--:R-:W-:Y:S02]  /*ff50*/  HMMA.16816.F32.BF16 R36, R4.reuse, R24, RZ ;  /* 0x000000180424723c */ /* 0x048fe400000418ff */
[----:B------:R3:W-:Y:S04]  /*ff60*/  LDGSTS.E.BYPASS.LTC128B.128 [R215+0x3100], [R12.64+0x80], !P1 ;  /* 0x031000800cd77fae */ /* 0x0007e8000c901d46 */
[----:B------:R3:W-:Y:S02]  /*ff70*/  LDGSTS.E.BYPASS.LTC128B.128 [R215+0x5100], [R12.64+0x100], !P0 ;  /* 0x051001000cd77fae */ /* 0x0007e4000c101d46 */
[C---:B------:R-:W-:Y:S02]  /*ff80*/  HMMA.16816.F32.BF16 R40, R4.reuse, R26, RZ ;  /* 0x0000001a0428723c */ /* 0x040fe400000418ff */
[----:B------:R-:W-:Y:S04]  /*ff90*/  LDSM.16.M88.4 R68, [R197] ;  /* 0x00000000c544783b */ /* 0x000fe80000000200 */
[----:B------:R-:W-:Y:S02]  /*ffa0*/  LDSM.16.M88.4 R76, [R197+0x800] ;  /* 0x00080000c54c783b */ /* 0x000fe40000000200 */
[C---:B----4-:R-:W-:Y:S02]  /*ffb0*/  HMMA.16816.F32.BF16 R48, R4.reuse, R20, RZ ;  /* 0x000000140430723c */ /* 0x050fe400000418ff */
[----:B------:R-:W-:Y:S04]  /*ffc0*/  LDSM.16.M88.4 R80, [R197+0x1000] ;  /* 0x00100000c550783b */ /* 0x000fe80000000200 */
[----:B------:R-:W-:Y:S02]  /*ffd0*/  LDSM.16.M88.4 R84, [R197+0x1800] ;  /* 0x00180000c554783b */ /* 0x000fe40000000200 */
[C---:B------:R-:W-:Y:S02]  /*ffe0*/  HMMA.16816.F32.BF16 R52, R4.reuse, R22, RZ ;  /* 0x000000160434723c */ /* 0x040fe400000418ff */
[----:B------:R-:W0:Y:S06]  /*fff0*/  LDGDEPBAR ;  /* 0x00000000000079af */ /* 0x000e2c0000000000 */
[C---:B-1----:R-:W-:Y:S08]  /*10000*/  HMMA.16816.F32.BF16 R56, R4.reuse, R16, RZ ;  /* 0x000000100438723c */ /* 0x042ff000000418ff */
[----:B------:R-:W-:Y:S01]  /*10010*/  HMMA.16816.F32.BF16 R16, R4, R18, RZ ;  /* 0x000000120410723c */ /* 0x000fe200000418ff */
[----:B------:R-:W1:Y:S07]  /*10020*/  LDSM.16.M88.4 R4, [R201] ;  /* 0x00000000c904783b */ /* 0x000e6e0000000200 */
[C---:B------:R-:W-:Y:S08]  /*10030*/  HMMA.16816.F32.BF16 R20, R8.reuse, R44, R32 ;  /* 0x0000002c0814723c */ /* 0x040ff00000041820 */
[C---:B------:R-:W-:Y:S08]  /*10040*/  HMMA.16816.F32.BF16 R24, R8.reuse, R46, R28 ;  /* 0x0000002e0818723c */ /* 0x040ff0000004181c */
[C---:B------:R-:W-:Y:S08]  /*10050*/  HMMA.16816.F32.BF16 R28, R8.reuse, R60, R36 ;  /* 0x0000003c081c723c */ /* 0x040ff00000041824 */
[C---:B------:R-:W-:Y:S01]  /*10060*/  HMMA.16816.F32.BF16 R32, R8.reuse, R62, R40 ;  /* 0x0000003e0820723c */ /* 0x040fe20000041828 */
[----:B------:R-:W-:Y:S07]  /*10070*/  LDSM.16.M88.4 R60, [R147+0x2800] ;  /* 0x00280000933c783b */ /* 0x000fee0000000200 */
[C---:B------:R-:W-:Y:S01]  /*10080*/  HMMA.16816.F32.BF16 R36, R8.reuse, R64, R48 ;  /* 0x000000400824723c */ /* 0x040fe20000041830 */
[----:B------:R-:W-:Y:S07]  /*10090*/  LDSM.16.M88.4 R48, [R194] ;  /* 0x00000000c230783b */ /* 0x000fee0000000200 */
[C---:B------:R-:W-:Y:S01]  /*100a0*/  HMMA.16816.F32.BF16 R40, R8.reuse, R66, R52 ;  /* 0x000000420828723c */ /* 0x040fe20000041834 */
[----:B------:R-:W-:Y:S04]  /*100b0*/  LDSM.16.M88.4 R64, [R194+0x1000] ;  /* 0x00100000c240783b */ /* 0x000fe80000000200 */
[----:B------:R-:W-:Y:S03]  /*100c0*/  LDSM.16.M88.4 R52, [R147+0x2000] ;  /* 0x002000009334783b */ /* 0x000fe60000000200 */
[C---:B------:R-:W-:Y:S01]  /*100d0*/  HMMA.16816.F32.BF16 R44, R8.reuse, R72, R56 ;  /* 0x00000048082c723c */ /* 0x040fe20000041838 */
[----:B------:R-:W-:Y:S07]  /*100e0*/  LDSM.16.M88.4 R56, [R194+0x800] ;  /* 0x00080000c238783b */ /* 0x000fee0000000200 */
[----:B---3--:R-:W-:Y:S01]  /*100f0*/  HMMA.16816.F32.BF16 R12, R8, R74, R16 ;  /* 0x0000004a080c723c */ /* 0x008fe20000041810 */
[----:B------:R-:W3:Y:S04]  /*10100*/  LDSM.16.M88.4 R8, [R200] ;  /* 0x00000000c808783b */ /* 0x000ee80000000200 */
[----:B------:R-:W4:Y:S03]  /*10110*/  LDSM.16.M88.4 R72, [R194+0x1800] ;  /* 0x00180000c248783b */ /* 0x000f260000000200 */
[C---:B-1----:R-:W-:Y:S08]  /*10120*/  HMMA.16816.F32.BF16 R16, R4.reuse, R68, R20 ;  /* 0x000000440410723c */ /* 0x042ff00000041814 */
        /* <DEDUP_REMOVED lines=10> */
[----:B------:R-:W1:Y:S07]  /*101d0*/  LDSM.16.M88.4 R4, [R198+0x4000] ;  /* 0x00400000c604783b */ /* 0x000e6e0000000200 */
        /* <DEDUP_REMOVED lines=12> */
[----:B------:R-:W-:Y:S03]  /*102a0*/  LDSM.16.M88.4 R72, [R197+0x3000] ;  /* 0x00300000c548783b */ /* 0x000fe60000000200 */
        /* <DEDUP_REMOVED lines=25> */
[----:B------:R-:W2:Y:S03]  /*10440*/  LDSM.16.M88.4 R76, [R194+0x3800] ;  /* 0x00380000c24c783b */ /* 0x000ea60000000200 */
        /* <DEDUP_REMOVED lines=9> */
[C---:B----4-:R-:W-:Y:S08]  /*104e0*/  HMMA.16816.F32.BF16 R44, R4.reuse, R80, R44 ;  /* 0x00000050042c723c */ /* 0x050ff0000004182c */
[----:B------:R-:W-:Y:S01]  /*104f0*/  HMMA.16816.F32.BF16 R12, R4, R82, R12 ;  /* 0x00000052040c723c */ /* 0x000fe2000004180c */
[----:B------:R-:W1:Y:S04]  /*10500*/  LDSM.16.M88.4 R4, [R198+0x8000] ;  /* 0x00800000c604783b */ /* 0x000e680000000200 */
[----:B------:R-:W4:Y:S03]  /*10510*/  LDSM.16.M88.4 R80, [R147+0x5800] ;  /* 0x005800009350783b */ /* 0x000f260000000200 */
        /* <DEDUP_REMOVED lines=8> */
[----:B------:R-:W-:Y:S07]  /*105a0*/  LDSM.16.M88.4 R68, [R204] ;  /* 0x00000000cc44783b */ /* 0x000fee0000000200 */
[C---:B--2---:R-:W-:Y:S08]  /*105b0*/  HMMA.16816.F32.BF16 R44, R8.reuse, R76, R44 ;  /* 0x0000004c082c723c */ /* 0x044ff0000004182c */
        /* <DEDUP_REMOVED lines=12> */
[C---:B----4-:R-:W-:Y:S01]  /*10680*/  HMMA.16816.F32.BF16 R16, R4.reuse, R80, R44 ;  /* 0x000000500410723c */ /* 0x050fe2000004182c */
[----:B------:R-:W-:Y:S07]  /*10690*/  LDSM.16.M88.4 R44, [R194+0x5000] ;  /* 0x00500000c22c783b */ /* 0x000fee0000000200 */
[----:B------:R-:W-:Y:S01]  /*106a0*/  HMMA.16816.F32.BF16 R4, R4, R82, R8 ;  /* 0x000000520404723c */ /* 0x000fe20000041808 */
[----:B------:R-:W1:Y:S04]  /*106b0*/  LDSM.16.M88.4 R8, [R201+0x8000] ;  /* 0x00800000c908783b */ /* 0x000e680000000200 */
[----:B------:R-:W4:Y:S03]  /*106c0*/  LDSM.16.M88.4 R80, [R197+0x5800] ;  /* 0x00580000c550783b */ /* 0x000f260000000200 */
[C---:B--2---:R-:W-:Y:S08]  /*106d0*/  HMMA.16816.F32.BF16 R32, R12.reuse, R60, R32 ;  /* 0x0000003c0c20723c */ /* 0x044ff00000041820 */
[C---:B------:R-:W-:Y:S01]  /*106e0*/  HMMA.16816.F32.BF16 R28, R12.reuse, R62, R28 ;  /* 0x0000003e0c1c723c */ /* 0x040fe2000004181c */
[----:B------:R-:W-:Y:S07]  /*106f0*/  LDSM.16.M88.4 R60, [R194+0x5800] ;  /* 0x00580000c23c783b */ /* 0x000fee0000000200 */
[C---:B------:R-:W-:Y:S08]  /*10700*/  HMMA.16816.F32.BF16 R24, R12.reuse, R68, R24 ;  /* 0x000000440c18723c */ /* 0x040ff00000041818 */
[C---:B------:R-:W-:Y:S08]  /*10710*/  HMMA.16816.F32.BF16 R40, R12.reuse, R48, R40 ;  /* 0x000000300c28723c */ /* 0x040ff00000041828 */
[C---:B------:R-:W-:Y:S01]  /*10720*/  HMMA.16816.F32.BF16 R36, R12.reuse, R50, R36 ;  /* 0x000000320c24723c */ /* 0x040fe20000041824 */
[----:B------:R-:W-:Y:S07]  /*10730*/  LDSM.16.M88.4 R48, [R194+0x4800] ;  /* 0x00480000c230783b */ /* 0x000fee0000000200 */
[C---:B------:R-:W-:Y:S08]  /*10740*/  HMMA.16816.F32.BF16 R20, R12.reuse, R70, R20 ;  /* 0x000000460c14723c */ /* 0x040ff00000041814 */
[C---:B---3--:R-:W-:Y:S08]  /*10750*/  HMMA.16816.F32.BF16 R16, R12.reuse, R76, R16 ;  /* 0x0000004c0c10723c */ /* 0x048ff00000041810 */
[----:B------:R-:W-:Y:S01]  /*10760*/  HMMA.16816.F32.BF16 R12, R12, R78, R4 ;  /* 0x0000004e0c0c723c */ /* 0x000fe20000041804 */
[----:B------:R-:W2:Y:S01]  /*10770*/  LDSM.16.M88.4 R4, [R200+0x8000] ;  /* 0x00800000c804783b */ /* 0x000ea20000000200 */
[----:B------:R-:W-:Y:S01]  /*10780*/  ISETP.GT.AND P0, PT, R94, R217, PT ;  /* 0x000000d95e00720c */ /* 0x000fe20003f04270 */
[----:B------:R-:W-:-:S05]  /*10790*/  DEPBAR.LE SB0, 0x0 ;  /* 0x000080000000791a */ /* 0x000fca0000000000 */
[C---:B-1----:R-:W-:Y:S08]  /*107a0*/  HMMA.16816.F32.BF16 R32, R8.reuse, R64, R32 ;  /* 0x000000400820723c */ /* 0x042ff00000041820 */
[C---:B------:R-:W-:Y:S08]  /*107b0*/  HMMA.16816.F32.BF16 R28, R8.reuse, R66, R28 ;  /* 0x00000042081c723c */ /* 0x040ff0000004181c */
[C---:B------:R-:W-:Y:S08]  /*107c0*/  HMMA.16816.F32.BF16 R24, R8.reuse, R72, R24 ;  /* 0x000000480818723c */ /* 0x040ff00000041818 */
[C---:B------:R-:W-:Y:S08]  /*107d0*/  HMMA.16816.F32.BF16 R40, R8.reuse, R56, R40 ;  /* 0x000000380828723c */ /* 0x040ff00000041828 */
[C---:B------:R-:W-:Y:S08]  /*107e0*/  HMMA.16816.F32.BF16 R36, R8.reuse, R58, R36 ;  /* 0x0000003a0824723c */ /* 0x040ff00000041824 */
[C---:B------:R-:W-:Y:S08]  /*107f0*/  HMMA.16816.F32.BF16 R20, R8.reuse, R74, R20 ;  /* 0x0000004a0814723c */ /* 0x040ff00000041814 */
[C---:B----4-:R-:W-:Y:S08]  /*10800*/  HMMA.16816.F32.BF16 R16, R8.reuse, R80, R16 ;  /* 0x000000500810723c */ /* 0x050ff00000041810 */
[----:B------:R-:W-:Y:S01]  /*10810*/  HMMA.16816.F32.BF16 R8, R8, R82, R12 ;  /* 0x000000520808723c */ /* 0x000fe2000004180c */
[----:B------:R-:W-:Y:S07]  /*10820*/  BSSY B0, `(.L_x_692) ;  /* 0x0000023000007945 */ /* 0x000fee0003800000 */
        /* <DEDUP_REMOVED lines=11> */
[----:B-----5:R-:W-:Y:S01]  /*108e0*/  IADD3 R0, R127, -0x2, RZ ;  /* 0xfffffffe7f007810 */ /* 0x020fe20007ffe0ff */
        /* <DEDUP_REMOVED lines=22> */
.L_x_693:
[----:B------:R-:W-:Y:S05]  /*10a50*/  BSYNC B0 ;  /* 0x0000000000007941 */ /* 0x000fea0003800000 */
.L_x_692:
[----:B------:R-:W2:Y:S01]  /*10a60*/  LDL R0, [R1] ;  /* 0x0000000001007983 */ /* 0x000ea20000100800 */
[----:B------:R-:W-:Y:S01]  /*10a70*/  ISETP.NE.AND P0, PT, R107, 0x1, PT ;  /* 0x000000016b00780c */ /* 0x000fe20003f05270 */
[----:B------:R-:W-:Y:S01]  /*10a80*/  IMAD.MOV.U32 R8, RZ, RZ, c[0x0][0x32c] ;  /* 0x0000cb00ff087624 */ /* 0x000fe200078e00ff */
[----:B------:R-:W-:Y:S01]  /*10a90*/  ULDC UR4, c[0x0][0x324] ;  /* 0x0000c90000047ab9 */ /* 0x000fe20000000800 */
[----:B------:R-:W-:Y:S01]  /*10aa0*/  IMAD.IADD R7, R88, 0x1, -R237 ;  /* 0x0000000158077824 */ /* 0x000fe200078e0aed */
[----:B------:R-:W-:Y:S01]  /*10ab0*/  ULOP3.LUT UR4, URZ, UR4, URZ, 0x33, !UPT ;  /* 0x000000043f047292 */ /* 0x000fe2000f8e333f */
[----:B------:R-:W0:Y:S01]  /*10ac0*/  LDGDEPBAR ;  /* 0x00000000000079af */ /* 0x000e220000000000 */
[----:B------:R-:W-:Y:S01]  /*10ad0*/  ISETP.GE.AND P6, PT, R8, 0x1, PT ;  /* 0x000000010800780c */ /* 0x000fe20003fc6270 */
[----:B--2---:R-:W-:-:S06]  /*10ae0*/  IMAD.IADD R0, R0, 0x1, R242 ;  /* 0x0000000100007824 */ /* 0x004fcc00078e02f2 */
[----:B-1----:R-:W-:-:S04]  /*10af0*/  @P0 IMAD.HI.U32 R2, R0, c[0x0][0x2c8], RZ ;  /* 0x0000b20000020a27 */ /* 0x002fc800078e00ff */
[----:B------:R-:W-:Y:S01]  /*10b00*/  IMAD.MOV.U32 R4, RZ, RZ, R0 ;  /* 0x000000ffff047224 */ /* 0x000fe200078e0000 */
[----:B------:R-:W-:Y:S02]  /*10b10*/  @P0 SHF.R.U32.HI R4, RZ, c[0x0][0x2cc], R2 ;  /* 0x0000b300ff040a19 */ /* 0x000fe40000011602 */
        /* <DEDUP_REMOVED lines=20> */
.L_x_696:
[----:B------:R-:W-:-:S04]  /*10c60*/  MOV R8, c[0x0][0x32c] ;  /* 0x0000cb0000087a02 */ /* 0x000fc80000000f00 */
[----:B------:R-:W-:-:S13]  /*10c70*/  ISETP.NE.AND P0, PT, R8, 0x1, PT ;  /* 0x000000010800780c */ /* 0x000fda0003f05270 */
[----:B------:R-:W-:-:S05]  /*10c80*/  @P0 IMAD.HI.U32 R8, R3, c[0x0][0x330], RZ ;  /* 0x0000cc0003080a27 */ /* 0x000fca00078e00ff */
[----:B------:R-:W-:Y:S02]  /*10c90*/  @P0 SHF.R.U32.HI R3, RZ, c[0x0][0x334], R8 ;  /* 0x0000cd00ff030a19 */ /* 0x000fe40000011608 */
.L_x_697:
[----:B------:R-:W-:Y:S05]  /*10ca0*/  BSYNC B0 ;  /* 0x0000000000007941 */ /* 0x000fea0003800000 */
.L_x_695:
[----:B------:R-:W-:-:S04]  /*10cb0*/  IMAD R3, R3, c[0x0][0x32c], -R103 ;  /* 0x0000cb0003037a24 */ /* 0x000fc800078e0a67 */
[----:B------:R-:W-:-:S05]  /*10cc0*/  IMAD.IADD R3, R3, 0x1, -R237 ;  /* 0x0000000103037824 */ /* 0x000fca00078e0aed */
[----:B------:R-:W-:Y:S02]  /*10cd0*/  IADD3 R8, R3, c[0x0][0x32c], RZ ;  /* 0x0000cb0003087a10 */ /* 0x000fe40007ffe0ff */
[----:B------:R-:W-:Y:S02]  /*10ce0*/  IMNMX R0, R0, R3, !PT ;  /* 0x0000000300007217 */ /* 0x000fe40007800200 */
[----:B------:R-:W-:Y:S02]  /*10cf0*/  IMNMX R2, R2, R8, PT ;  /* 0x0000000802027217 */ /* 0x000fe40003800200 */
.L_x_694:
[----:B-----5:R-:W-:Y:S01]  /*10d00*/  ISETP.GT.AND P1, PT, R127, RZ, PT ;  /* 0x000000ff7f00720c */ /* 0x020fe20003f24270 */
        /* <DEDUP_REMOVED lines=64> */
.L_x_700:
[----:B------:R-:W-:-:S04]  /*11110*/  MOV R4, c[0x0][0x32c] ;  /* 0x0000cb0000047a02 */ /* 0x000fc80000000f00 */
[----:B------:R-:W-:-:S13]  /*11120*/  ISETP.NE.AND P0, PT, R4, 0x1, PT ;  /* 0x000000010400780c */ /* 0x000fda0003f05270 */
[----:B------:R-:W-:-:S05]  /*11130*/  @P0 IMAD.HI.U32 R4, R3, c[0x0][0x330], RZ ;  /* 0x0000cc0003040a27 */ /* 0x000fca00078e00ff */
[----:B------:R-:W-:Y:S02]  /*11140*/  @P0 SHF.R.U32.HI R3, RZ, c[0x0][0x334], R4 ;  /* 0x0000cd00ff030a19 */ /* 0x000fe40000011604 */
.L_x_701:
[----:B------:R-:W-:Y:S05]  /*11150*/  BSYNC B0 ;  /* 0x0000000000007941 */ /* 0x000fea0003800000 */
.L_x_699:
[----:B------:R-:W-:-:S04]  /*11160*/  IMAD R3, R3, c[0x0][0x32c], -R103 ;  /* 0x0000cb0003037a24 */ /* 0x000fc800078e0a67 */
[----:B------:R-:W-:-:S05]  /*11170*/  IMAD.IADD R3, R3, 0x1, -R237 ;  /* 0x0000000103037824 */ /* 0x000fca00078e0aed */
[----:B------:R-:W-:Y:S02]  /*11180*/  IADD3 R4, R3, c[0x0][0x32c], RZ ;  /* 0x0000cb0003047a10 */ /* 0x000fe40007ffe0ff */
[----:B------:R-:W-:Y:S02]  /*11190*/  IMNMX R0, R0, R3, !PT ;  /* 0x0000000300007217 */ /* 0x000fe40007800200 */
[----:B------:R-:W-:Y:S02]  /*111a0*/  IMNMX R2, R2, R4, PT ;  /* 0x0000000402027217 */ /* 0x000fe40003800200 */
.L_x_698:
[----:B------:R-:W-:Y:S02]  /*111b0*/  ISETP.GT.AND P0, PT, R0, RZ, P1 ;  /* 0x000000ff0000720c */ /* 0x000fe40000f04270 */
        /* <DEDUP_REMOVED lines=14> */
[----:B------:R-:W-:-:S02]  /*112a0*/  ISETP.GT.AND P0, PT, R0, 0x9, P1 ;  /* 0x000000090000780c */ /* 0x000fc40000f04270 */
        /* <DEDUP_REMOVED lines=37> */
[----:B------:R-:W-:Y:S01]  /*11500*/  LDSM.16.MT88.4 R28, [R193] ;  /* 0x00000000c11c783b */ /* 0x000fe20000004200 */
[----:B------:R-:W-:-:S02]  /*11510*/  FMNMX.FTZ R3, R233, R3, !PT ;  /* 0x00000003e9037209 */ /* 0x000fc40007810000 */
[----:B------:R-:W-:Y:S02]  /*11520*/  ISETP.LT.OR P0, PT, R2, 0x29, P0 ;  /* 0x000000290200780c */ /* 0x000fe40000701670 */
[----:B------:R-:W-:Y:S02]  /*11530*/  FMNMX.FTZ R4, R116, R4, !PT ;  /* 0x0000000474047209 */ /* 0x000fe40007810000 */
[----:B------:R-:W-:Y:S02]  /*11540*/  FSEL R118, R22, -INF , !P0 ;  /* 0xff80000016767808 */ /* 0x000fe40004000000 */
[----:B------:R-:W-:Y:S02]  /*11550*/  ISETP.GT.AND P0, PT, R0, 0x29, P1 ;  /* 0x000000290000780c */ /* 0x000fe40000f04270 */
[----:B------:R-:W-:Y:S02]  /*11560*/  FMNMX.FTZ R3, R234, R3, !PT ;  /* 0x00000003ea037209 */ /* 0x000fe40007810000 */
[----:B------:R-:W-:-:S02]  /*11570*/  ISETP.LT.OR P0, PT, R2, 0x2a, P0 ;  /* 0x0000002a0200780c */ /* 0x000fc40000701670 */
[----:B------:R-:W-:Y:S01]  /*11580*/  FMNMX.FTZ R4, R120, R4, !PT ;  /* 0x0000000478047209 */ /* 0x000fe20007810000 */
[----:B------:R-:W1:Y:S01]  /*11590*/  SHFL.BFLY PT, R5, R3, 0x2, 0x1f ;  /* 0x0c401f0003057f89 */ /* 0x000e6200000e0000 */
[----:B------:R-:W-:Y:S02]  /*115a0*/  FSEL R117, R23, -INF , !P0 ;  /* 0xff80000017757808 */ /* 0x000fe40004000000 */
[----:B------:R-:W-:Y:S01]  /*115b0*/  ISETP.GT.AND P0, PT, R0, 0x30, P1 ;  /* 0x000000300000780c */ /* 0x000fe20000f04270 */
[----:B------:R-:W-:Y:S01]  /*115c0*/  LDSM.16.MT88.4 R20, [R195] ;  /* 0x00000000c314783b */ /* 0x000fe20000004200 */
[----:B------:R-:W-:Y:S02]  /*115d0*/  FMNMX.FTZ R4, R118, R4, !PT ;  /* 0x0000000476047209 */ /* 0x000fe40007810000 */
[----:B------:R-:W-:Y:S02]  /*115e0*/  ISETP.LT.OR P0, PT, R2, 0x31, P0 ;  /* 0x000000310200780c */ /* 0x000fe40000701670 */
[----:B------:R-:W-:-:S02]  /*115f0*/  ISETP.GT.AND P2, PT, R0, 0x38, P1 ;  /* 0x000000380000780c */ /* 0x000fc40000f44270 */
[----:B------:R-:W-:Y:S02]  /*11600*/  FSEL R216, R26, -INF , !P0 ;  /* 0xff8000001ad87808 */ /* 0x000fe40004000000 */
[----:B------:R-:W-:Y:S02]  /*11610*/  ISETP.GT.AND P0, PT, R0, 0x31, P1 ;  /* 0x000000310000780c */ /* 0x000fe40000f04270 */
[----:B------:R-:W-:Y:S02]  /*11620*/  FMNMX.FTZ R4, R117, R4, !PT ;  /* 0x0000000475047209 */ /* 0x000fe40007810000 */
[----:B------:R-:W-:-:S04]  /*11630*/  ISETP.LT.OR P0, PT, R2, 0x32, P0 ;  /* 0x000000320200780c */ /* 0x000fc80000701670 */
[----:B------:R-:W-:Y:S02]  /*11640*/  FSEL R225, R27, -INF , !P0 ;  /* 0xff8000001be17808 */ /* 0x000fe40004000000 */
[----:B------:R-:W-:Y:S01]  /*11650*/  ISETP.GT.AND P0, PT, R0, 0x39, P1 ;  /* 0x000000390000780c */ /* 0x000fe20000f04270 */
[----:B------:R-:W-:Y:S01]  /*11660*/  LDSM.16.MT88.4 R24, [R196] ;  /* 0x00000000c418783b */ /* 0x000fe20000004200 */
[----:B------:R-:W-:Y:S02]  /*11670*/  ISETP.LT.OR P1, PT, R2, 0x39, P2 ;  /* 0x000000390200780c */ /* 0x000fe40001721670 */
[----:B------:R-:W-:Y:S02]  /*11680*/  FMNMX.FTZ R0, R216, R4, !PT ;  /* 0x00000004d8007209 */ /* 0x000fe40007810000 */
[----:B------:R-:W-:Y:S02]  /*11690*/  ISETP.LT.OR P0, PT, R2, 0x3a, P0 ;  /* 0x0000003a0200780c */ /* 0x000fe40000701670 */
[----:B------:R-:W-:-:S02]  /*116a0*/  FSEL R218, R18, -INF , !P1 ;  /* 0xff80000012da7808 */ /* 0x000fc40004800000 */
[----:B------:R-:W-:Y:S02]  /*116b0*/  FMNMX.FTZ R2, R225, R0, !PT ;  /* 0x00000000e1027209 */ /* 0x000fe40007810000 */
        /* <DEDUP_REMOVED lines=18> */
[----:B------:R1:W-:Y:S02]  /*117e0*/  MUFU.EX2 R16, R0 ;  /* 0x0000000000107308 */ /* 0x0003e40000000800 */
[----:B-1----:R-:W-:-:S06]  /*117f0*/  FFMA.FTZ R0, R11, c[0x0][0x2d0], -R2 ;  /* 0x0000b4000b007a23 */ /* 0x002fcc0000010802 */
[----:B------:R-:W-:Y:S08]  /*11800*/  MUFU.EX2 R11, R3 ;  /* 0x00000003000b7308 */ /* 0x000ff00000000800 */
        /* <DEDUP_REMOVED lines=9> */
[----:B--2---:R-:W-:Y:S01]  /*118a0*/  F2FP.BF16.PACK_AB R5, R250, R251 ;  /* 0x000000fbfa05723e */ /* 0x004fe200000010ff */
[----:B------:R-:W-:-:S04]  /*118b0*/  IMAD.MOV.U32 R9, RZ, RZ, R16 ;  /* 0x000000ffff097224 */ /* 0x000fc800078e0010 */
[----:B------:R1:W-:Y:S01]  /*118c0*/  MUFU.EX2 R10, R3 ;  /* 0x00000003000a7308 */ /* 0x0003e20000000800 */
[----:B------:R-:W2:Y:S01]  /*118d0*/  LDSM.16.MT88.4 R16, [R192+0x2000] ;  /* 0x00200000c010783b */ /* 0x000ea20000004200 */
[----:B------:R-:W-:Y:S01]  /*118e0*/  F2FP.BF16.PACK_AB R4, R9, R125 ;  /* 0x0000007d0904723e */ /* 0x000fe200000010ff */
[----:B-1----:R-:W-:Y:S02]  /*118f0*/  FFMA.FTZ R3, R13, c[0x0][0x2d0], -R0 ;  /* 0x0000b4000d037a23 */ /* 0x002fe40000010800 */
[----:B------:R-:W1:Y:S03]  /*11900*/  LDSM.16.MT88.4 R12, [R193+0x2000] ;  /* 0x00200000c10c783b */ /* 0x000e660000004200 */
[----:B------:R-:W3:Y:S02]  /*11910*/  MUFU.EX2 R252, R3 ;  /* 0x0000000300fc7308 */ /* 0x000ee40000000800 */
[----:B---3--:R-:W-:Y:S01]  /*11920*/  F2FP.BF16.PACK_AB R7, R252, R10 ;  /* 0x0000000afc07723e */ /* 0x008fe200000010ff */
[----:B------:R-:W-:-:S05]  /*11930*/  FFMA.FTZ R3, R41, c[0x0][0x2d0], -R2 ;  /* 0x0000b40029037a23 */ /* 0x000fca0000010802 */
[----:B------:R3:W-:Y:S01]  /*11940*/  MUFU.EX2 R165, R3 ;  /* 0x0000000300a57308 */ /* 0x0007e20000000800 */
[C---:B------:R-:W-:Y:S08]  /*11950*/  HMMA.16816.F32.BF16 R88, R4.reuse, R32, RZ ;  /* 0x000000200458723c */ /* 0x040ff000000418ff */
[----:B------:R-:W-:Y:S01]  /*11960*/  HMMA.16816.F32.BF16 R104, R4, R34, RZ ;  /* 0x000000220468723c */ /* 0x000fe200000418ff */
[----:B------:R-:W4:Y:S01]  /*11970*/  LDSM.16.MT88.4 R32, [R195+0x2000] ;  /* 0x00200000c320783b */ /* 0x000f220000004200 */
[----:B---3--:R-:W-:-:S06]  /*11980*/  FFMA.FTZ R3, R43, c[0x0][0x2d0], -R2 ;  /* 0x0000b4002b037a23 */ /* 0x008fcc0000010802 */
[C---:B------:R-:W-:Y:S01]  /*11990*/  HMMA.16816.F32.BF16 R80, R4.reuse, R20, RZ ;  /* 0x000000140450723c */ /* 0x040fe200000418ff */
[----:B------:R3:W5:Y:S07]  /*119a0*/  MUFU.EX2 R164, R3 ;  /* 0x0000000300a47308 */ /* 0x00076e0000000800 */
[C---:B------:R-:W-:Y:S01]  /*119b0*/  HMMA.16816.F32.BF16 R92, R4.reuse, R22, RZ ;  /* 0x00000016045c723c */ /* 0x040fe200000418ff */
[----:B------:R-:W4:Y:S07]  /*119c0*/  LDSM.16.MT88.4 R20, [R193+0x4000] ;  /* 0x00400000c114783b */ /* 0x000f2e0000004200 */
[----:B------:R-:W-:Y:S01]  /*119d0*/  HMMA.16816.F32.BF16 R108, R4, R24, RZ ;  /* 0x00000018046c723c */ /* 0x000fe200000418ff */
[----:B---3--:R-:W-:-:S04]  /*119e0*/  FFMA.FTZ R3, R45, c[0x0][0x2d0], -R2 ;  /* 0x0000b4002d037a23 */ /* 0x008fc80000010802 */
[----:B------:R3:W-:Y:S03]  /*119f0*/  MUFU.EX2 R166, R3 ;  /* 0x0000000300a67308 */ /* 0x0007e60000000800 */
[C---:B------:R-:W-:Y:S01]  /*11a00*/  HMMA.16816.F32.BF16 R96, R4.reuse, R26, RZ ;  /* 0x0000001a0460723c */ /* 0x040fe200000418ff */
[----:B------:R-:W4:Y:S07]  /*11a10*/  LDSM.16.MT88.4 R24, [R192+0x4000] ;  /* 0x00400000c018783b */ /* 0x000f2e0000004200 */
[----:B--2---:R-:W-:Y:S01]  /*11a20*/  HMMA.16816.F32.BF16 R76, R4, R16, RZ ;  /* 0x00000010044c723c */ /* 0x004fe200000418ff */
[----:B---3--:R-:W-:-:S07]  /*11a30*/  FFMA.FTZ R3, R47, c[0x0][0x2d0], -R2 ;  /* 0x0000b4002f037a23 */ /* 0x008fce0000010802 */
[C---:B------:R-:W-:Y:S01]  /*11a40*/  HMMA.16816.F32.BF16 R72, R4.reuse, R18, RZ ;  /* 0x000000120448723c */ /* 0x040fe200000418ff */
[----:B------:R-:W2:Y:S01]  /*11a50*/  LDSM.16.MT88.4 R16, [R196+0x4000] ;  /* 0x00400000c410783b */ /* 0x000ea20000004200 */
[----:B------:R3:W2:Y:S06]  /*11a60*/  MUFU.EX2 R214, R3 ;  /* 0x0000000300d67308 */ /* 0x0006ac0000000800 */
[C---:B-1----:R-:W-:Y:S08]  /*11a70*/  HMMA.16816.F32.BF16 R68, R4.reuse, R12, RZ ;  /* 0x0000000c0444723c */ /* 0x042ff000000418ff */
[----:B------:R-:W-:Y:S01]  /*11a80*/  HMMA.16816.F32.BF16 R60, R4, R14, RZ ;  /* 0x0000000e043c723c */ /* 0x000fe200000418ff */
[----:B------:R-:W1:Y:S01]  /*11a90*/  LDSM.16.MT88.4 R12, [R195+0x4000] ;  /* 0x00400000c30c783b */ /* 0x000e620000004200 */
[----:B---3--:R-:W-:-:S04]  /*11aa0*/  FFMA.FTZ R3, R40, c[0x0][0x2d0], -R0 ;  /* 0x0000b40028037a23 */ /* 0x008fc80000010800 */
[----:B------:R3:W-:Y:S02]  /*11ab0*/  MUFU.EX2 R246, R3 ;  /* 0x0000000300f67308 */ /* 0x0007e40000000800 */
[C---:B------:R-:W-:Y:S08]  /*11ac0*/  HMMA.16816.F32.BF16 R84, R4.reuse, R28, RZ ;  /* 0x0000001c0454723c */ /* 0x040ff000000418ff */
[----:B------:R-:W-:Y:S01]  /*11ad0*/  HMMA.16816.F32.BF16 R100, R4, R30, RZ ;  /* 0x0000001e0464723c */ /* 0x000fe200000418ff */
[----:B------:R-:W-:Y:S01]  /*11ae0*/  LDSM.16.MT88.4 R28, [R196+0x800] ;  /* 0x00080000c41c783b */ /* 0x000fe20000004200 */
[----:B---3--:R-:W-:-:S06]  /*11af0*/  FFMA.FTZ R3, R42, c[0x0][0x2d0], -R0 ;  /* 0x0000b4002a037a23 */ /* 0x008fcc0000010800 */
[C---:B------:R-:W-:Y:S01]  /*11b00*/  HMMA.16816.F32.BF16 R64, R4.reuse, R36, RZ ;  /* 0x000000240440723c */ /* 0x040fe200000418ff */
[----:B------:R3:W1:Y:S07]  /*11b10*/  MUFU.EX2 R243, R3 ;  /* 0x0000000300f37308 */ /* 0x00066e0000000800 */
[C---:B------:R-:W-:Y:S01]  /*11b20*/  HMMA.16816.F32.BF16 R56, R4.reuse, R38, RZ ;  /* 0x000000260438723c */ /* 0x040fe200000418ff */
[----:B------:R-:W1:Y:S07]  /*11b30*/  LDSM.16.MT88.4 R36, [R192+0x800] ;  /* 0x00080000c024783b */ /* 0x000e6e0000004200 */
[----:B----4-:R-:W-:Y:S01]  /*11b40*/  HMMA.16816.F32.BF16 R48, R4, R32, RZ ;  /* 0x000000200430723c */ /* 0x010fe200000418ff */
[----:B---3--:R-:W-:-:S04]  /*11b50*/  FFMA.FTZ R3, R44, c[0x0][0x2d0], -R0 ;  /* 0x0000b4002c037a23 */ /* 0x008fc80000010800 */
[----:B------:R3:W-:Y:S03]  /*11b60*/  MUFU.EX2 R245, R3 ;  /* 0x0000000300f57308 */ /* 0x0007e60000000800 */
[C---:B------:R-:W-:Y:S01]  /*11b70*/  HMMA.16816.F32.BF16 R52, R4.reuse, R34, RZ ;  /* 0x000000220434723c */ /* 0x040fe200000418ff */
[----:B------:R-:W4:Y:S07]  /*11b80*/  LDSM.16.MT88.4 R32, [R193+0x800] ;  /* 0x00080000c120783b */ /* 0x000f2e0000004200 */
[----:B------:R-:W-:Y:S01]  /*11b90*/  HMMA.16816.F32.BF16 R132, R4, R20, RZ ;  /* 0x000000140484723c */ /* 0x000fe200000418ff */
[----:B---3--:R-:W-:-:S07]  /*11ba0*/  FFMA.FTZ R3, R46, c[0x0][0x2d0], -R0 ;  /* 0x0000b4002e037a23 */ /* 0x008fce0000010800 */
[C---:B------:R-:W-:Y:S01]  /*11bb0*/  HMMA.16816.F32.BF16 R136, R4.reuse, R22, RZ ;  /* 0x000000160488723c */ /* 0x040fe200000418ff */
[----:B------:R-:W3:Y:S01]  /*11bc0*/  LDSM.16.MT88.4 R20, [R192+0x2800] ;  /* 0x00280000c014783b */ /* 0x000ee20000004200 */
[----:B------:R1:W1:Y:S06]  /*11bd0*/  MUFU.EX2 R240, R3 ;  /* 0x0000000300f07308 */ /* 0x00026c0000000800 */
[C---:B------:R-:W-:Y:S08]  /*11be0*/  HMMA.16816.F32.BF16 R112, R4.reuse, R24, RZ ;  /* 0x000000180470723c */ /* 0x040ff000000418ff */
[----:B------:R-:W-:Y:S01]  /*11bf0*/  HMMA.16816.F32.BF16 R40, R4, R26, RZ ;  /* 0x0000001a0428723c */ /* 0x000fe200000418ff */
[----:B------:R-:W3:Y:S01]  /*11c00*/  LDSM.16.MT88.4 R24, [R195+0x800] ;  /* 0x00080000c318783b */ /* 0x000ee20000004200 */
[----:B-1----:R-:W-:-:S06]  /*11c10*/  FFMA.FTZ R3, R119, c[0x0][0x2d0], -R2 ;  /* 0x0000b40077037a23 */ /* 0x002fcc0000010802 */
[C---:B--2---:R-:W-:Y:S08]  /*11c20*/  HMMA.16816.F32.BF16 R148, R4.reuse, R16, RZ ;  /* 0x000000100494723c */ /* 0x044ff000000418ff */
[C---:B------:R-:W-:Y:S01]  /*11c30*/  HMMA.16816.F32.BF16 R156, R4.reuse, R18, RZ ;  /* 0x00000012049c723c */ /* 0x040fe200000418ff */
[----:B------:R-:W1:Y:S07]  /*11c40*/  LDSM.16.MT88.4 R16, [R193+0x2800] ;  /* 0x00280000c110783b */ /* 0x000e6e0000004200 */
[C---:B------:R-:W-:Y:S08]  /*11c50*/  HMMA.16816.F32.BF16 R160, R4.reuse, R12, RZ ;  /* 0x0000000c04a0723c */ /* 0x040ff000000418ff */
[----:B------:R-:W-:Y:S01]  /*11c60*/  HMMA.16816.F32.BF16 R152, R4, R14, RZ ;  /* 0x0000000e0498723c */ /* 0x000fe200000418ff */
[----:B------:R-:W2:Y:S06]  /*11c70*/  LDSM.16.MT88.4 R12, [R196+0x2800] ;  /* 0x00280000c40c783b */ /* 0x000eac0000004200 */
[----:B-----5:R-:W-:-:S02]  /*11c80*/  F2FP.BF16.PACK_AB R4, R164, R165 ;  /* 0x000000a5a404723e */ /* 0x020fc400000010ff */
[----:B------:R-:W-:Y:S02]  /*11c90*/  F2FP.BF16.PACK_AB R6, R214, R166 ;  /* 0x000000a6d606723e */ /* 0x000fe400000010ff */
[----:B------:R-:W-:Y:S02]  /*11ca0*/  F2FP.BF16.PACK_AB R5, R243, R246 ;  /* 0x000000f6f305723e */ /* 0x000fe400000010ff */
[----:B------:R-:W-:-:S07]  /*11cb0*/  F2FP.BF16.PACK_AB R7, R240, R245 ;  /* 0x000000f5f007723e */ /* 0x000fce00000010ff */
[C---:B------:R-:W-:Y:S08]  /*11cc0*/  HMMA.16816.F32.BF16 R180, R4.reuse, R38, R104 ;  /* 0x0000002604b4723c */ /* 0x040ff00000041868 */
[C---:B------:R-:W-:Y:S08]  /*11cd0*/  HMMA.16816.F32.BF16 R184, R4.reuse, R28, R108 ;  /* 0x0000001c04b8723c */ /* 0x040ff0000004186c */
[C---:B----4-:R-:W-:Y:S08]  /*11ce0*/  HMMA.16816.F32.BF16 R188, R4.reuse, R32, R84 ;  /* 0x0000002004bc723c */ /* 0x050ff00000041854 */
[C---:B------:R-:W-:Y:S01]  /*11cf0*/  HMMA.16816.F32.BF16 R228, R4.reuse, R34, R100 ;  /* 0x0000002204e4723c */ /* 0x040fe20000041864 */
[----:B------:R-:W4:Y:S07]  /*11d00*/  LDSM.16.MT88.4 R32, [R195+0x2800] ;  /* 0x00280000c320783b */ /* 0x000f2e0000004200 */
[C---:B---3--:R-:W-:Y:S08]  /*11d10*/  HMMA.16816.F32.BF16 R108, R4.reuse, R20, R76 ;  /* 0x00000014046c723c */ /* 0x048ff0000004184c */
[C---:B------:R-:W-:Y:S01]  /*11d20*/  HMMA.16816.F32.BF16 R104, R4.reuse, R22, R72 ;  /* 0x000000160468723c */ /* 0x040fe20000041848 */
[----:B------:R-:W3:Y:S07]  /*11d30*/  LDSM.16.MT88.4 R20, [R193+0x4800] ;  /* 0x00480000c114783b */ /* 0x000eee0000004200 */
[C---:B------:R-:W-:Y:S01]  /*11d40*/  HMMA.16816.F32.BF16 R176, R4.reuse, R30, R96 ;  /* 0x0000001e04b0723c */ /* 0x040fe20000041860 */
[----:B------:R-:W5:Y:S07]  /*11d50*/  LDSM.16.MT88.4 R28, [R192+0x4800] ;  /* 0x00480000c01c783b */ /* 0x000f6e0000004200 */
[C---:B------:R-:W-:Y:S07]  /*11d60*/  HMMA.16816.F32.BF16 R168, R4.reuse, R36, R88 ;  /* 0x0000002404a8723c */ /* 0x040fee0000041858 */
[----:B------:R-:W-:Y:S01]  /*11d70*/  IMAD.MOV.U32 R88, RZ, RZ, R127 ;  /* 0x000000ffff587224 */ /* 0x000fe200078e007f */
[----:B------:R-:W-:Y:S01]  /*11d80*/  HMMA.16816.F32.BF16 R172, R4, R24, R80 ;  /* 0x0000001804ac723c */ /* 0x000fe20000041850 */
[----:B------:R2:W-:Y:S01]  /*11d90*/  MUFU.EX2 R127, R3 ;  /* 0x00000003007f7308 */ /* 0x0005e20000000800 */
[----:B------:R-:W-:-:S02]  /*11da0*/  IMAD.MOV.U32 R89, RZ, RZ, R166 ;  /* 0x000000ffff597224 */ /* 0x000fc400078e00a6 */
[----:B------:R-:W-:Y:S02]  /*11db0*/  IMAD.MOV.U32 R36, RZ, RZ, R165 ;  /* 0x000000ffff247224 */ /* 0x000fe400078e00a5 */
[----:B------:R-:W-:Y:S02]  /*11dc0*/  IMAD.MOV.U32 R37, RZ, RZ, R164 ;  /* 0x000000ffff257224 */ /* 0x000fe400078e00a4 */
[C---:B------:R-:W-:Y:S08]  /*11dd0*/  HMMA.16816.F32.BF16 R164, R4.reuse, R26, R92 ;  /* 0x0000001a04a4723c */ /* 0x040ff0000004185c */
[----:B-1----:R-:W-:Y:S01]  /*11de0*/  HMMA.16816.F32.BF16 R96, R4, R16, R68 ;  /* 0x000000100460723c */ /* 0x002fe20000041844 */
[----:B--2---:R-:W-:-:S02]  /*11df0*/  FFMA.FTZ R3, R121, c[0x0][0x2d0], -R2 ;  /* 0x0000b40079037a23 */ /* 0x004fc40000010802 */
[----:B------:R-:W-:Y:S02]  /*11e00*/  IMAD.MOV.U32 R121, RZ, RZ, R125 ;  /* 0x000000ffff797224 */ /* 0x000fe400078e007d */
[----:B------:R1:W-:Y:S03]  /*11e10*/  MUFU.EX2 R91, R3 ;  /* 0x00000003005b7308 */ /* 0x0003e60000000800 */
[C---:B------:R-:W-:Y:S01]  /*11e20*/  HMMA.16816.F32.BF16 R92, R4.reuse, R18, R60 ;  /* 0x00000012045c723c */ /* 0x040fe2000004183c */
[----:B------:R-:W2:Y:S07]  /*11e30*/  LDSM.16.MT88.4 R16, [R196+0x4800] ;  /* 0x00480000c410783b */ /* 0x000eae0000004200 */
[----:B------:R-:W-:Y:S01]  /*11e40*/  HMMA.16816.F32.BF16 R84, R4, R12, R64 ;  /* 0x0000000c0454723c */ /* 0x000fe20000041840 */
[----:B-1----:R-:W-:-:S02]  /*11e50*/  FFMA.FTZ R3, R122, c[0x0][0x2d0], -R2 ;  /* 0x0000b4007a037a23 */ /* 0x002fc40000010802 */
[----:B------:R-:W-:-:S05]  /*11e60*/  IMAD.MOV.U32 R122, RZ, RZ, R126 ;  /* 0x000000ffff7a7224 */ /* 0x000fca00078e007e */
[C---:B------:R-:W-:Y:S01]  /*11e70*/  HMMA.16816.F32.BF16 R80, R4.reuse, R14, R56 ;  /* 0x0000000e0450723c */ /* 0x040fe20000041838 */
[----:B------:R1:W1:Y:S01]  /*11e80*/  MUFU.EX2 R90, R3 ;  /* 0x00000003005a7308 */ /* 0x0002620000000800 */
[----:B------:R-:W2:Y:S06]  /*11e90*/  LDSM.16.MT88.4 R12, [R195+0x4800] ;  /* 0x00480000c30c783b */ /* 0x000eac0000004200 */
[C---:B----4-:R-:W-:Y:S08]  /*11ea0*/  HMMA.16816.F32.BF16 R60, R4.reuse, R32, R48 ;  /* 0x00000020043c723c */ /* 0x050ff00000041830 */
[----:B---3--:R-:W-:Y:S01]  /*11eb0*/  HMMA.16816.F32.BF16 R76, R4, R22, R136 ;  /* 0x00000016044c723c */ /* 0x008fe20000041888 */
[----:B-1----:R-:W-:-:S02]  /*11ec0*/  FFMA.FTZ R3, R123, c[0x0][0x2d0], -R2 ;  /* 0x0000b4007b037a23 */ /* 0x002fc40000010802 */
[----:B------:R-:W-:Y:S02]  /*11ed0*/  IMAD.MOV.U32 R123, RZ, RZ, R214 ;  /* 0x000000ffff7b7224 */ /* 0x000fe400078e00d6 */
[----:B------:R1:W3:Y:S02]  /*11ee0*/  MUFU.EX2 R24, R3 ;  /* 0x0000000300187308 */ /* 0x0002e40000000800 */
[----:B------:R-:W-:Y:S01]  /*11ef0*/  IMAD.MOV.U32 R138, RZ, RZ, R90 ;  /* 0x000000ffff8a7224 */ /* 0x000fe200078e005a */
[----:B-----5:R-:W-:Y:S01]  /*11f00*/  HMMA.16816.F32.BF16 R56, R4, R28, R112 ;  /* 0x0000001c0438723c */ /* 0x020fe20000041870 */
[----:B------:R-:W-:-:S06]  /*11f10*/  IMAD.MOV.U32 R139, RZ, RZ, R91 ;  /* 0x000000ffff8b7224 */ /* 0x000fcc00078e005b */
[----:B------:R-:W-:Y:S01]  /*11f20*/  IMAD.MOV.U32 R115, RZ, RZ, R36 ;  /* 0x000000ffff737224 */ /* 0x000fe200078e0024 */
[C---:B------:R-:W-:Y:S01]  /*11f30*/  HMMA.16816.F32.BF16 R48, R4.reuse, R30, R40 ;  /* 0x0000001e0430723c */ /* 0x040fe20000041828 */
[----:B------:R-:W4:Y:S01]  /*11f40*/  LDSM.16.MT88.4 R28, [R192+0x1000] ;  /* 0x00100000c01c783b */ /* 0x000f220000004200 */
[----:B------:R-:W-:Y:S02]  /*11f50*/  IMAD.MOV.U32 R114, RZ, RZ, R37 ;  /* 0x000000ffff727224 */ /* 0x000fe400078e0025 */
[----:B------:R-:W-:Y:S01]  /*11f60*/  IMAD.MOV.U32 R113, RZ, RZ, R88 ;  /* 0x000000ffff717224 */ /* 0x000fe200078e0058 */
[----:B------:R-:W-:Y:S01]  /*11f70*/  LDSM.16.MT88.4 R36, [R193+0x1000] ;  /* 0x00100000c124783b */ /* 0x000fe20000004200 */
[----:B-1----:R-:W-:Y:S02]  /*11f80*/  FFMA.FTZ R3, R116, c[0x0][0x2d0], -R0 ;  /* 0x0000b40074037a23 */ /* 0x002fe40000010800 */
[----:B---3--:R-:W-:Y:S01]  /*11f90*/  IMAD.MOV.U32 R137, RZ, RZ, R24 ;  /* 0x000000ffff897224 */ /* 0x008fe200078e0018 */
[----:B------:R-:W-:Y:S01]  /*11fa0*/  HMMA.16816.F32.BF16 R72, R4, R20, R132 ;  /* 0x000000140448723c */ /* 0x000fe20000041884 */
[----:B------:R-:W1:Y:S01]  /*11fb0*/  LDSM.16.MT88.4 R24, [R196+0x1000] ;  /* 0x00100000c418783b */ /* 0x000e620000004200 */
[----:B------:R3:W-:Y:S01]  /*11fc0*/  MUFU.EX2 R214, R3 ;  /* 0x0000000300d67308 */ /* 0x0007e20000000800 */
[----:B------:R-:W-:-:S02]  /*11fd0*/  IMAD.MOV.U32 R112, RZ, RZ, R89 ;  /* 0x000000ffff707224 */ /* 0x000fc400078e0059 */
[----:B------:R-:W5:Y:S03]  /*11fe0*/  LDSM.16.MT88.4 R20, [R195+0x1000] ;  /* 0x00100000c314783b */ /* 0x000f660000004200 */
[C---:B------:R-:W-:Y:S01]  /*11ff0*/  HMMA.16816.F32.BF16 R44, R4.reuse, R34, R52 ;  /* 0x00000022042c723c */ /* 0x040fe20000041834 */
[----:B------:R-:W-:Y:S07]  /*12000*/  LDSM.16.MT88.4 R32, [R195+0x3000] ;  /* 0x00300000c320783b */ /* 0x000fee0000004200 */
[----:B--2---:R-:W-:Y:S01]  /*12010*/  HMMA.16816.F32.BF16 R88, R4, R16, R148 ;  /* 0x000000100458723c */ /* 0x004fe20000041894 */
[----:B---3--:R-:W-:-:S02]  /*12020*/  FFMA.FTZ R3, R120, c[0x0][0x2d0], -R0 ;  /* 0x0000b40078037a23 */ /* 0x008fc40000010800 */
[----:B------:R-:W-:Y:S02]  /*12030*/  IMAD.MOV.U32 R120, RZ, RZ, R127 ;  /* 0x000000ffff787224 */ /* 0x000fe400078e007f */
[----:B------:R2:W3:Y:S03]  /*12040*/  MUFU.EX2 R127, R3 ;  /* 0x00000003007f7308 */ /* 0x0004e60000000800 */
[C---:B------:R-:W-:Y:S01]  /*12050*/  HMMA.16816.F32.BF16 R68, R4.reuse, R18, R156 ;  /* 0x000000120444723c */ /* 0x040fe2000004189c */
[----:B------:R-:W1:Y:S07]  /*12060*/  LDSM.16.MT88.4 R16, [R192+0x3000] ;  /* 0x00300000c010783b */ /* 0x000e6e0000004200 */
[----:B------:R-:W-:Y:S01]  /*12070*/  HMMA.16816.F32.BF16 R52, R4, R12, R160 ;  /* 0x0000000c0434723c */ /* 0x000fe200000418a0 */
[----:B--2---:R-:W-:-:S07]  /*12080*/  FFMA.FTZ R3, R118, c[0x0][0x2d0], -R0 ;  /* 0x0000b40076037a23 */ /* 0x004fce0000010800 */
[----:B------:R-:W-:Y:S01]  /*12090*/  HMMA.16816.F32.BF16 R40, R4, R14, R152 ;  /* 0x0000000e0428723c */ /* 0x000fe20000041898 */
[----:B------:R-:W2:Y:S01]  /*120a0*/  LDSM.16.MT88.4 R12, [R193+0x3000] ;  /* 0x00300000c10c783b */ /* 0x000ea20000004200 */
[----:B------:R4:W-:Y:S05]  /*120b0*/  MUFU.EX2 R126, R3 ;  /* 0x00000003007e7308 */ /* 0x0009ea0000000800 */
[----:B------:R-:W-:Y:S02]  /*120c0*/  F2FP.BF16.PACK_AB R4, R139, R120 ;  /* 0x000000788b04723e */ /* 0x000fe400000010ff */
[----:B------:R-:W-:Y:S02]  /*120d0*/  F2FP.BF16.PACK_AB R6, R137, R138 ;  /* 0x0000008a8906723e */ /* 0x000fe400000010ff */
[----:B---3--:R-:W-:Y:S01]  /*120e0*/  F2FP.BF16.PACK_AB R5, R127, R214 ;  /* 0x000000d67f05723e */ /* 0x008fe200000010ff */
[----:B----4-:R-:W-:-:S04]  /*120f0*/  FFMA.FTZ R3, R117, c[0x0][0x2d0], -R0 ;  /* 0x0000b40075037a23 */ /* 0x010fc80000010800 */
[----:B------:R-:W3:Y:S02]  /*12100*/  MUFU.EX2 R125, R3 ;  /* 0x00000003007d7308 */ /* 0x000ee40000000800 */
[----:B---3--:R-:W-:Y:S01]  /*12110*/  F2FP.BF16.PACK_AB R7, R125, R126 ;  /* 0x0000007e7d07723e */ /* 0x008fe200000010ff */
[----:B------:R-:W-:-:S06]  /*12120*/  FFMA.FTZ R3, R227, c[0x0][0x2d0], -R2 ;  /* 0x0000b400e3037a23 */ /* 0x000fcc0000010802 */
[C---:B------:R-:W-:Y:S08]  /*12130*/  HMMA.16816.F32.BF16 R132, R4.reuse, R28, R168 ;  /* 0x0000001c0484723c */ /* 0x040ff000000418a8 */
[C---:B------:R-:W-:Y:S01]  /*12140*/  HMMA.16816.F32.BF16 R64, R4.reuse, R30, R180 ;  /* 0x0000001e0440723c */ /* 0x040fe200000418b4 */
[----:B------:R-:W3:Y:S07]  /*12150*/  LDSM.16.MT88.4 R28, [R196+0x3000] ;  /* 0x00300000c41c783b */ /* 0x000eee0000004200 */
[C---:B-1----:R-:W-:Y:S08]  /*12160*/  HMMA.16816.F32.BF16 R116, R4.reuse, R24, R184 ;  /* 0x000000180474723c */ /* 0x042ff000000418b8 */
[C---:B------:R-:W-:Y:S01]  /*12170*/  HMMA.16816.F32.BF16 R184, R4.reuse, R26, R176 ;  /* 0x0000001a04b8723c */ /* 0x040fe200000418b0 */
[----:B------:R-:W1:Y:S07]  /*12180*/  LDSM.16.MT88.4 R24, [R192+0x5000] ;  /* 0x00500000c018783b */ /* 0x000e6e0000004200 */
[C---:B------:R-:W-:Y:S08]  /*12190*/  HMMA.16816.F32.BF16 R100, R4.reuse, R36, R188 ;  /* 0x000000240464723c */ /* 0x040ff000000418bc */
[C---:B-----5:R-:W-:Y:S08]  /*121a0*/  HMMA.16816.F32.BF16 R188, R4.reuse, R20, R172 ;  /* 0x0000001404bc723c */ /* 0x060ff000000418ac */
[C---:B------:R-:W-:Y:S01]  /*121b0*/  HMMA.16816.F32.BF16 R180, R4.reuse, R22, R164 ;  /* 0x0000001604b4723c */ /* 0x040fe200000418a4 */
[----:B------:R-:W4:Y:S07]  /*121c0*/  LDSM.16.MT88.4 R20, [R193+0x5000] ;  /* 0x00500000c114783b */ /* 0x000f2e0000004200 */
[C---:B------:R-:W-:Y:S01]  /*121d0*/  HMMA.16816.F32.BF16 R36, R4.reuse, R38, R228 ;  /* 0x000000260424723c */ /* 0x040fe200000418e4 */
[----:B------:R5:W-:Y:S06]  /*121e0*/  MUFU.EX2 R229, R3 ;  /* 0x0000000300e57308 */ /* 0x000bec0000000800 */
[----:B------:R-:W-:Y:S01]  /*121f0*/  IMAD.MOV.U32 R230, RZ, RZ, R138 ;  /* 0x000000ffffe67224 */ /* 0x000fe200078e008a */
[----:B------:R-:W-:Y:S01]  /*12200*/  HMMA.16816.F32.BF16 R176, R4, R16, R108 ;  /* 0x0000001004b0723c */ /* 0x000fe2000004186c */
[----:B------:R-:W-:-:S07]  /*12210*/  IMAD.MOV.U32 R231, RZ, RZ, R113 ;  /* 0x000000ffffe77224 */ /* 0x000fce00078e0071 */
[C---:B------:R-:W-:Y:S01]  /*12220*/  HMMA.16816.F32.BF16 R168, R4.reuse, R18, R104 ;  /* 0x0000001204a8723c */ /* 0x040fe20000041868 */
[--C-:B-----5:R-:W-:Y:S01]  /*12230*/  FFMA.FTZ R3, R232, c[0x0][0x2d0], -R2.reuse ;  /* 0x0000b400e8037a23 */ /* 0x120fe20000010802 */
[----:B------:R-:W5:Y:S01]  /*12240*/  LDSM.16.MT88.4 R16, [R196+0x5000] ;  /* 0x00500000c410783b */ /* 0x000f620000004200 */
[----:B------:R-:W-:Y:S02]  /*12250*/  IMAD.MOV.U32 R232, RZ, RZ, R137 ;  /* 0x000000ffffe87224 */ /* 0x000fe400078e0089 */
[----:B------:R1:W1:Y:S01]  /*12260*/  MUFU.EX2 R228, R3 ;  /* 0x0000000300e47308 */ /* 0x0002620000000800 */
[----:B------:R-:W-:Y:S02]  /*12270*/  LDSM.16.MT88.4 R104, [R193+0x1800] ;  /* 0x00180000c168783b */ /* 0x000fe40000004200 */
[C---:B--2---:R-:W-:Y:S08]  /*12280*/  HMMA.16816.F32.BF16 R172, R4.reuse, R12, R96 ;  /* 0x0000000c04ac723c */ /* 0x044ff00000041860 */
[----:B------:R-:W-:Y:S01]  /*12290*/  HMMA.16816.F32.BF16 R164, R4, R14, R92 ;  /* 0x0000000e04a4723c */ /* 0x000fe2000004185c */
[----:B------:R-:W2:Y:S01]  /*122a0*/  LDSM.16.MT88.4 R12, [R195+0x5000] ;  /* 0x00500000c30c783b */ /* 0x000ea20000004200 */
[--C-:B-1----:R-:W-:Y:S01]  /*122b0*/  FFMA.FTZ R3, R233, c[0x0][0x2d0], -R2.reuse ;  /* 0x0000b400e9037a23 */ /* 0x102fe20000010802 */
[----:B------:R-:W-:Y:S01]  /*122c0*/  F2FP.BF16.PACK_AB R96, R228, R229 ;  /* 0x000000e5e460723e */ /* 0x000fe200000010ff */
[----:B------:R-:W-:-:S04]  /*122d0*/  FFMA.FTZ R2, R234, c[0x0][0x2d0], -R2 ;  /* 0x0000b400ea027a23 */ /* 0x000fc80000010802 */
[----:B---3--:R-:W-:Y:S01]  /*122e0*/  HMMA.16816.F32.BF16 R160, R4, R28, R84 ;  /* 0x0000001c04a0723c */ /* 0x008fe20000041854 */
[----:B------:R1:W-:Y:S01]  /*122f0*/  MUFU.EX2 R227, R3 ;  /* 0x0000000300e37308 */ /* 0x0003e20000000800 */
[----:B------:R-:W-:-:S06]  /*12300*/  IMAD.MOV.U32 R234, RZ, RZ, R120 ;  /* 0x000000ffffea7224 */ /* 0x000fcc00078e0078 */
[C---:B------:R-:W-:Y:S01]  /*12310*/  HMMA.16816.F32.BF16 R84, R4.reuse, R24, R56 ;  /* 0x000000180454723c */ /* 0x040fe20000041838 */
[----:B------:R3:W3:Y:S01]  /*12320*/  MUFU.EX2 R233, R2 ;  /* 0x0000000200e97308 */ /* 0x0006e20000000800 */
[----:B------:R-:W-:Y:S05]  /*12330*/  LDSM.16.MT88.4 R56, [R196+0x3800] ;  /* 0x00380000c438783b */ /* 0x000fea0000004200 */
[----:B------:R-:W-:Y:S01]  /*12340*/  IMAD.MOV.U32 R25, RZ, RZ, R123 ;  /* 0x000000ffff197224 */ /* 0x000fe200078e007b */
[C---:B------:R-:W-:Y:S01]  /*12350*/  HMMA.16816.F32.BF16 R60, R4.reuse, R32, R60 ;  /* 0x00000020043c723c */ /* 0x040fe2000004183c */
[----:B-1----:R-:W-:Y:S02]  /*12360*/  IMAD.MOV.U32 R3, RZ, RZ, R139 ;  /* 0x000000ffff037224 */ /* 0x002fe400078e008b */
[----:B------:R-:W1:Y:S05]  /*12370*/  LDSM.16.MT88.4 R136, [R192+0x1800] ;  /* 0x00180000c088783b */ /* 0x000e6a0000004200 */
[----:B------:R-:W-:Y:S01]  /*12380*/  HMMA.16816.F32.BF16 R148, R4, R34, R44 ;  /* 0x000000220494723c */ /* 0x000fe2000004182c */
[----:B---3--:R-:W-:Y:S01]  /*12390*/  FFMA.FTZ R2, R216, c[0x0][0x2d0], -R0 ;  /* 0x0000b400d8027a23 */ /* 0x008fe20000010800 */
[----:B------:R-:W-:Y:S01]  /*123a0*/  F2FP.BF16.PACK_AB R98, R233, R227 ;  /* 0x000000e3e962723e */ /* 0x000fe200000010ff */
[----:B------:R-:W-:-:S02]  /*123b0*/  IMAD.MOV.U32 R216, RZ, RZ, R112 ;  /* 0x000000ffffd87224 */ /* 0x000fc400078e0070 */
[----:B------:R3:W-:Y:S03]  /*123c0*/  MUFU.EX2 R24, R2 ;  /* 0x0000000200187308 */ /* 0x0007e60000000800 */
[C---:B----4-:R-:W-:Y:S01]  /*123d0*/  HMMA.16816.F32.BF16 R32, R4.reuse, R20, R72 ;  /* 0x000000140420723c */ /* 0x050fe20000041848 */
[----:B------:R-:W4:Y:S07]  /*123e0*/  LDSM.16.MT88.4 R72, [R192+0x5800] ;  /* 0x00580000c048783b */ /* 0x000f2e0000004200 */
[----:B------:R-:W-:Y:S01]  /*123f0*/  HMMA.16816.F32.BF16 R20, R4, R22, R76 ;  /* 0x000000160414723c */ /* 0x000fe2000004184c */
[----:B---3--:R-:W-:-:S02]  /*12400*/  FFMA.FTZ R2, R225, c[0x0][0x2d0], -R0 ;  /* 0x0000b400e1027a23 */ /* 0x008fc40000010800 */
[----:B------:R-:W-:-:S05]  /*12410*/  IMAD.MOV.U32 R225, RZ, RZ, R11 ;  /* 0x000000ffffe17224 */ /* 0x000fca00078e000b */
[C---:B------:R-:W-:Y:S01]  /*12420*/  HMMA.16816.F32.BF16 R156, R4.reuse, R30, R80 ;  /* 0x0000001e049c723c */ /* 0x040fe20000041850 */
[----:B------:R3:W1:Y:S01]  /*12430*/  MUFU.EX2 R11, R2 ;  /* 0x00000002000b7308 */ /* 0x0006620000000800 */
[----:B------:R-:W-:Y:S01]  /*12440*/  IMAD.MOV.U32 R79, RZ, RZ, R9 ;  /* 0x000000ffff4f7224 */ /* 0x000fe200078e0009 */
[----:B------:R-:W-:Y:S05]  /*12450*/  LDSM.16.MT88.4 R80, [R193+0x5800] ;  /* 0x00580000c150783b */ /* 0x000fea0000004200 */
[C---:B------:R-:W-:Y:S01]  /*12460*/  HMMA.16816.F32.BF16 R28, R4.reuse, R26, R48 ;  /* 0x0000001a041c723c */ /* 0x040fe20000041830 */
[----:B------:R-:W-:Y:S06]  /*12470*/  LDSM.16.MT88.4 R48, [R193+0x3800] ;  /* 0x00380000c130783b */ /* 0x000fec0000004200 */
[----:B------:R-:W-:Y:S01]  /*12480*/  IMAD.MOV.U32 R26, RZ, RZ, R115 ;  /* 0x000000ffff1a7224 */ /* 0x000fe200078e0073 */
[----:B-----5:R-:W-:Y:S01]  /*12490*/  HMMA.16816.F32.BF16 R92, R4, R16, R88 ;  /* 0x00000010045c723c */ /* 0x020fe20000041858 */
[----:B---3--:R-:W-:Y:S01]  /*124a0*/  FFMA.FTZ R2, R218, c[0x0][0x2d0], -R0 ;  /* 0x0000b400da027a23 */ /* 0x008fe20000010800 */
[----:B------:R-:W3:Y:S01]  /*124b0*/  LDSM.16.MT88.4 R88, [R196+0x5800] ;  /* 0x00580000c458783b */ /* 0x000ee20000004200 */
[----:B------:R-:W-:Y:S01]  /*124c0*/  IMAD.MOV.U32 R218, RZ, RZ, R10 ;  /* 0x000000ffffda7224 */ /* 0x000fe200078e000a */
[----:B-1----:R-:W-:Y:S01]  /*124d0*/  F2FP.BF16.PACK_AB R97, R11, R24 ;  /* 0x000000180b61723e */ /* 0x002fe200000010ff */
[----:B------:R1:W-:Y:S01]  /*124e0*/  MUFU.EX2 R10, R2 ;  /* 0x00000002000a7308 */ /* 0x0003e20000000800 */
[----:B------:R-:W-:-:S02]  /*124f0*/  FFMA.FTZ R0, R226, c[0x0][0x2d0], -R0 ;  /* 0x0000b400e2007a23 */ /* 0x000fc40000010800 */
[----:B------:R-:W-:Y:S01]  /*12500*/  IMAD.MOV.U32 R226, RZ, RZ, R122 ;  /* 0x000000ffffe27224 */ /* 0x000fe200078e007a */
[C---:B--2---:R-:W-:Y:S01]  /*12510*/  HMMA.16816.F32.BF16 R152, R4.reuse, R12, R52 ;  /* 0x0000000c0498723c */ /* 0x044fe20000041834 */
[----:B------:R-:W-:Y:S02]  /*12520*/  IMAD.MOV.U32 R27, RZ, RZ, R114 ;  /* 0x000000ffff1b7224 */ /* 0x000fe400078e0072 */
[----:B------:R-:W-:Y:S01]  /*12530*/  LDSM.16.MT88.4 R112, [R196+0x1800] ;  /* 0x00180000c470783b */ /* 0x000fe20000004200 */
[----:B------:R-:W2:Y:S04]  /*12540*/  MUFU.EX2 R9, R0 ;  /* 0x0000000000097308 */ /* 0x000ea80000000800 */
[----:B------:R-:W-:Y:S01]  /*12550*/  HMMA.16816.F32.BF16 R16, R4, R18, R68 ;  /* 0x000000120410723c */ /* 0x000fe20000041844 */
[----:B-1----:R-:W-:-:S02]  /*12560*/  IMAD.MOV.U32 R2, RZ, RZ, R121 ;  /* 0x000000ffff027224 */ /* 0x002fc400078e0079 */
[----:B------:R-:W-:Y:S02]  /*12570*/  LDSM.16.MT88.4 R120, [R195+0x1800] ;  /* 0x00180000c378783b */ /* 0x000fe40000004200 */
[----:B------:R-:W-:-:S03]  /*12580*/  FADD.FTZ R2, R2, R79 ;  /* 0x0000004f02027221 */ /* 0x000fc60000010000 */
[----:B------:R-:W-:Y:S01]  /*12590*/  HMMA.16816.F32.BF16 R12, R4, R14, R40 ;  /* 0x0000000e040c723c */ /* 0x000fe20000041828 */
[----:B------:R-:W1:Y:S01]  /*125a0*/  LDSM.16.MT88.4 R4, [R195+0x5800] ;  /* 0x00580000c304783b */ /* 0x000e620000004200 */
[----:B------:R-:W-:Y:S01]  /*125b0*/  FADD.FTZ R2, R226, R2 ;  /* 0x00000002e2027221 */ /* 0x000fe20000010000 */
[----:B--2---:R-:W-:Y:S01]  /*125c0*/  F2FP.BF16.PACK_AB R99, R9, R10 ;  /* 0x0000000a0963723e */ /* 0x004fe200000010ff */
[----:B------:R-:W-:Y:S01]  /*125d0*/  FADD.FTZ R0, R251, R250 ;  /* 0x000000fafb007221 */ /* 0x000fe20000010000 */
[----:B------:R-:W2:Y:S01]  /*125e0*/  LDSM.16.MT88.4 R40, [R192+0x3800] ;  /* 0x00380000c028783b */ /* 0x000ea20000004200 */
        /* <DEDUP_REMOVED lines=9> */
[----:B------:R-:W5:Y:S01]  /*12680*/  LDSM.16.MT88.4 R64, [R195+0x3800] ;  /* 0x00380000c340783b */ /* 0x000f620000004200 */
[----:B------:R-:W-:Y:S02]  /*12690*/  FADD.FTZ R0, R243, R0 ;  /* 0x00000000f3007221 */ /* 0x000fe40000010000 */
[----:B------:R-:W-:Y:S02]  /*126a0*/  FADD.FTZ R2, R25, R2 ;  /* 0x0000000219027221 */ /* 0x000fe40000010000 */
[----:B------:R-:W-:-:S02]  /*126b0*/  FADD.FTZ R0, R245, R0 ;  /* 0x00000000f5007221 */ /* 0x000fc40000010000 */
[----:B------:R-:W-:Y:S01]  /*126c0*/  FADD.FTZ R2, R234, R2 ;  /* 0x00000002ea027221 */ /* 0x000fe20000010000 */
[C---:B----4-:R-:W-:Y:S01]  /*126d0*/  HMMA.16816.F32.BF16 R68, R96.reuse, R72, R84 ;  /* 0x000000486044723c */ /* 0x050fe20000041854 */
[----:B------:R-:W-:Y:S02]  /*126e0*/  FADD.FTZ R0, R240, R0 ;  /* 0x00000000f0007221 */ /* 0x000fe40000010000 */
[----:B------:R-:W-:Y:S02]  /*126f0*/  FADD.FTZ R2, R3, R2 ;  /* 0x0000000203027221 */ /* 0x000fe40000010000 */
[----:B------:R-:W-:Y:S01]  /*12700*/  FADD.FTZ R0, R214, R0 ;  /* 0x00000000d6007221 */ /* 0x000fe20000010000 */
[----:B------:R-:W-:Y:S01]  /*12710*/  IADD3 R214, R231, -0x2, RZ ;  /* 0xfffffffee7d67810 */ /* 0x000fe20007ffe0ff */
[----:B------:R-:W-:Y:S01]  /*12720*/  FADD.FTZ R2, R230, R2 ;  /* 0x00000002e6027221 */ /* 0x000fe20000010000 */
[----:B---3--:R-:W-:Y:S01]  /*12730*/  HMMA.16816.F32.BF16 R84, R96, R88, R92 ;  /* 0x000000586054723c */ /* 0x008fe2000004185c */
[----:B------:R-:W-:-:S02]  /*12740*/  IMAD.MOV.U32 R230, RZ, RZ, c[0x0][0x2c4] ;  /* 0x0000b100ffe67624 */ /* 0x000fc400078e00ff */
[----:B------:R-:W-:Y:S02]  /*12750*/  FADD.FTZ R0, R127, R0 ;  /* 0x000000007f007221 */ /* 0x000fe40000010000 */
[----:B------:R-:W-:Y:S01]  /*12760*/  FADD.FTZ R2, R232, R2 ;  /* 0x00000002e8027221 */ /* 0x000fe20000010000 */
[----:B------:R-:W-:Y:S01]  /*12770*/  ISETP.NE.AND P2, PT, R230, 0x1, PT ;  /* 0x00000001e600780c */ /* 0x000fe20003f45270 */
[----:B------:R-:W-:Y:S01]  /*12780*/  FADD.FTZ R0, R126, R0 ;  /* 0x000000007e007221 */ /* 0x000fe20000010000 */
[----:B-1----:R-:W-:Y:S01]  /*12790*/  HMMA.16816.F32.BF16 R92, R96, R4, R152 ;  /* 0x00000004605c723c */ /* 0x002fe20000041898 */
[----:B------:R-:W-:Y:S02]  /*127a0*/  FADD.FTZ R3, R229, R2 ;  /* 0x00000002e5037221 */ /* 0x000fe40000010000 */
[----:B------:R-:W-:-:S04]  /*127b0*/  FADD.FTZ R0, R125, R0 ;  /* 0x000000007d007221 */ /* 0x000fc80000010000 */
[----:B------:R-:W-:Y:S01]  /*127c0*/  FADD.FTZ R2, R24, R0 ;  /* 0x0000000018027221 */ /* 0x000fe20000010000 */
[----:B------:R-:W-:Y:S01]  /*127d0*/  HMMA.16816.F32.BF16 R100, R96, R104, R100 ;  /* 0x000000686064723c */ /* 0x000fe20000041864 */
[----:B------:R-:W-:Y:S02]  /*127e0*/  IMAD.MOV.U32 R0, RZ, RZ, R242 ;  /* 0x000000ffff007224 */ /* 0x000fe400078e00f2 */
[----:B------:R-:W-:-:S04]  /*127f0*/  @P2 IMAD.HI.U32 R4, R242, c[0x0][0x2c8], RZ ;  /* 0x0000b200f2042a27 */ /* 0x000fc800078e00ff */
[----:B------:R-:W-:Y:S01]  /*12800*/  FADD.FTZ R5, R228, R3 ;  /* 0x00000003e4057221 */ /* 0x000fe20000010000 */
[----:B------:R-:W-:Y:S01]  /*12810*/  @P2 SHF.R.U32.HI R0, RZ, c[0x0][0x2cc], R4 ;  /* 0x0000b300ff002a19 */ /* 0x000fe20000011604 */
[----:B------:R-:W-:Y:S01]  /*12820*/  FADD.FTZ R3, R11, R2 ;  /* 0x000000020b037221 */ /* 0x000fe20000010000 */
[C---:B------:R-:W-:Y:S01]  /*12830*/  HMMA.16816.F32.BF16 R104, R96.reuse, R106, R36 ;  /* 0x0000006a6068723c */ /* 0x040fe20000041824 */
[----:B------:R-:W-:Y:S02]  /*12840*/  IMAD.IADD R2, R238, 0x1, -R239 ;  /* 0x00000001ee027824 */ /* 0x000fe400078e0aef */
[----:B------:R-:W-:Y:S02]  /*12850*/  FADD.FTZ R4, R227, R5 ;  /* 0x00000005e3047221 */ /* 0x000fe40000010000 */
[----:B------:R-:W-:Y:S02]  /*12860*/  IMAD.IADD R2, R2, 0x1, R0 ;  /* 0x0000000102027824 */ /* 0x000fe400078e0200 */
[----:B------:R-:W-:Y:S01]  /*12870*/  FADD.FTZ R3, R10, R3 ;  /* 0x000000030a037221 */ /* 0x000fe20000010000 */
[----:B------:R-:W-:Y:S01]  /*12880*/  HMMA.16816.F32.BF16 R108, R96, R112, R116 ;  /* 0x00000070606c723c */ /* 0x000fe20000041874 */
[----:B------:R-:W-:Y:S01]  /*12890*/  FADD.FTZ R233, R233, R4 ;  /* 0x00000004e9e97221 */ /* 0x000fe20000010000 */
[----:B------:R-:W-:Y:S01]  /*128a0*/  IADD3 R0, R2, c[0x0][0x328], RZ ;  /* 0x0000ca0002007a10 */ /* 0x000fe20007ffe0ff */
[----:B------:R-:W-:-:S05]  /*128b0*/  FADD.FTZ R234, R9, R3 ;  /* 0x0000000309ea7221 */ /* 0x000fca0000010000 */
[C---:B------:R-:W-:Y:S08]  /*128c0*/  HMMA.16816.F32.BF16 R116, R96.reuse, R120, R188 ;  /* 0x000000786074723c */ /* 0x040ff000000418bc */
[C---:B--2---:R-:W-:Y:S08]  /*128d0*/  HMMA.16816.F32.BF16 R36, R96.reuse, R40, R176 ;  /* 0x000000286024723c */ /* 0x044ff000000418b0 */
[C---:B------:R-:W-:Y:S08]  /*128e0*/  HMMA.16816.F32.BF16 R44, R96.reuse, R48, R172 ;  /* 0x00000030602c723c */ /* 0x040ff000000418ac */
[C---:B------:R-:W-:Y:S08]  /*128f0*/  HMMA.16816.F32.BF16 R52, R96.reuse, R56, R160 ;  /* 0x000000386034723c */ /* 0x040ff000000418a0 */
[C---:B-----5:R-:W-:Y:S08]  /*12900*/  HMMA.16816.F32.BF16 R60, R96.reuse, R64, R60 ;  /* 0x00000040603c723c */ /* 0x060ff0000004183c */
        /* <DEDUP_REMOVED lines=11> */
[----:B------:R-:W-:Y:S07]  /*129c0*/  @!P6 BRA `(.L_x_702) ;  /* 0x000001100000e947 */ /* 0x000fee0003800000 */
        /* <DEDUP_REMOVED lines=11> */
.L_x_704:
[----:B------:R-:W-:-:S13]  /*12a80*/  ISETP.NE.AND P0, PT, R4, 0x1, PT ;  /* 0x000000010400780c */ /* 0x000fda0003f05270 */
[----:B------:R-:W-:-:S05]  /*12a90*/  @P0 IMAD.HI.U32 R2, R3, c[0x0][0x330], RZ ;  /* 0x0000cc0003020a27 */ /* 0x000fca00078e00ff */
[----:B------:R-:W-:Y:S02]  /*12aa0*/  @P0 SHF.R.U32.HI R3, RZ, c[0x0][0x334], R2 ;  /* 0x0000cd00ff030a19 */ /* 0x000fe40000011602 */
.L_x_705:
[----:B------:R-:W-:Y:S05]  /*12ab0*/  BSYNC B0 ;  /* 0x0000000000007941 */ /* 0x000fea0003800000 */
.L_x_703:
[----:B------:R-:W-:-:S05]  /*12ac0*/  IMAD R3, R3, R4, c[0x0][0x32c] ;  /* 0x0000cb0003037624 */ /* 0x000fca00078e0204 */
[----:B------:R-:W-:-:S04]  /*12ad0*/  IMNMX R0, R0, R3, PT ;  /* 0x0000000300007217 */ /* 0x000fc80003800200 */
.L_x_702:
        /* <DEDUP_REMOVED lines=9> */
.L_x_715:
[----:B------:R-:W-:Y:S01]  /*12b70*/  ISETP.GT.AND P0, PT, R217, R216, PT ;  /* 0x000000d8d900720c */ /* 0x000fe20003f04270 */
[----:B------:R-:W-:Y:S04]  /*12b80*/  DEPBAR.LE SB0, 0x0 ;  /* 0x000080000000791a */ /* 0x000fe80000000000 */
[----:B------:R-:W-:Y:S01]  /*12b90*/  WARPSYNC 0xffffffff ;  /* 0xffffffff00007948 */ /* 0x000fe20003800000 */
[----:B------:R-:W-:Y:S01]  /*12ba0*/  BAR.SYNC.DEFER_BLOCKING 0x0 ;  /* 0x0000000000007b1d */ /* 0x000fe20000010000 */
[----:B------:R-:W-:Y:S05]  /*12bb0*/  IMAD.MOV.U32 R218, RZ, RZ, c[0x0][0x2c4] ;  /* 0x0000b100ffda7624 */ /* 0x000fea00078e00ff */
[----:B------:R-:W-:Y:S01]  /*12bc0*/  ISETP.NE.AND P2, PT, R218, 0x1, PT ;  /* 0x00000001da00780c */ /* 0x000fe20003f45270 */
[----:B------:R-:W-:Y:S01]  /*12bd0*/  @!P0 IMAD.WIDE.U32 R4, R216, c[0x0][0x208], RZ ;  /* 0x00008200d8048a25 */ /* 0x000fe200078e00ff */
[----:B------:R-:W-:Y:S03]  /*12be0*/  @!P0 SHF.R.S32.HI R0, RZ, 0x1f, R216 ;  /* 0x0000001fff008819 */ /* 0x000fe600000114d8 */
[----:B------:R-:W-:Y:S02]  /*12bf0*/  @!P0 IMAD.MOV.U32 R6, RZ, RZ, c[0x0][0x208] ;  /* 0x00008200ff068624 */ /* 0x000fe400078e00ff */
[----:B------:R-:W-:Y:S02]  /*12c00*/  @!P0 IMAD R0, R0, c[0x0][0x208], RZ ;  /* 0x0000820000008a24 */ /* 0x000fe400078e02ff */
[----:B------:R-:W-:Y:S02]  /*12c10*/  @!P0 IMAD.SHL.U32 R2, R4, 0x40, RZ ;  /* 0x0000004004028824 */ /* 0x000fe400078e00ff */
[----:B------:R-:W-:Y:S03]  /*12c20*/  @!P0 IMAD R0, R216, c[0x0][0x20c], R0 ;  /* 0x00008300d8008a24 */ /* 0x000fe600078e0200 */
[----:B------:R-:W-:Y:S01]  /*12c30*/  @!P0 LEA R3, P1, R6, R2, 0x5 ;  /* 0x0000000206038211 */ /* 0x000fe200078228ff */
[----:B------:R-:W-:Y:S02]  /*12c40*/  @!P0 IMAD.IADD R0, R5, 0x1, R0 ;  /* 0x0000000105008824 */ /* 0x000fe400078e0200 */
[----:B------:R-:W-:Y:S01]  /*12c50*/  @!P0 IMAD.MOV.U32 R5, RZ, RZ, c[0x0][0x20c] ;  /* 0x00008300ff058624 */ /* 0x000fe200078e00ff */
[----:B------:R-:W-:Y:S01]  /*12c60*/  LDSM.16.M88.4 R32, [R198] ;  /* 0x00000000c620783b */ /* 0x000fe20000000200 */
[----:B------:R-:W-:Y:S01]  /*12c70*/  ULDC UR4, c[0x0][0x324] ;  /* 0x0000c90000047ab9 */ /* 0x000fe20000000800 */
[----:B------:R-:W-:Y:S01]  /*12c80*/  @!P0 SHF.L.U64.HI R0, R4, 0x6, R0 ;  /* 0x0000000604008819 */ /* 0x000fe20000010200 */
[----:B------:R-:W-:Y:S02]  /*12c90*/  ULOP3.LUT UR4, URZ, UR4, URZ, 0x33, !UPT ;  /* 0x000000043f047292 */ /* 0x000fe4000f8e333f */
[----:B------:R-:W1:Y:S01]  /*12ca0*/  LDSM.16.M88.4 R8, [R147] ;  /* 0x000000009308783b */ /* 0x000e620000000200 */
[----:B------:R-:W-:Y:S02]  /*12cb0*/  @!P0 LEA.HI.X R12, R6, R0, R5, 0x5, P1 ;  /* 0x00000000060c8211 */ /* 0x000fe400008f2c05 */
[----:B------:R-:W-:Y:S02]  /*12cc0*/  @!P0 IADD3 R4, P1, R2, R222, RZ ;  /* 0x000000de02048210 */ /* 0x000fe40007f3e0ff */
[----:B------:R-:W2:Y:S03]  /*12cd0*/  LDSM.16.M88.4 R16, [R147+0x800] ;  /* 0x000800009310783b */ /* 0x000ea60000000200 */
[--C-:B------:R-:W-:Y:S01]  /*12ce0*/  @!P0 IMAD.X R5, R0, 0x1, R224.reuse, P1 ;  /* 0x0000000100058824 */ /* 0x100fe200008e06e0 */
[C---:B------:R-:W-:Y:S01]  /*12cf0*/  @!P0 LEA R20, P1, R4.reuse, c[0x0][0x1f8], 0x1 ;  /* 0x00007e0004148a11 */ /* 0x040fe200078208ff */
[----:B------:R-:W3:Y:S03]  /*12d00*/  LDSM.16.M88.4 R24, [R147+0x1000] ;  /* 0x001000009318783b */ /* 0x000ee60000000200 */
[----:B------:R-:W-:Y:S02]  /*12d10*/  @!P0 LEA.HI.X R21, R4, c[0x0][0x1fc], R5, 0x1, P1 ;  /* 0x00007f0004158a11 */ /* 0x000fe400008f0c05 */
[----:B------:R-:W-:Y:S01]  /*12d20*/  @!P0 IADD3 R6, P1, R222, 0x40, RZ ;  /* 0x00000040de068810 */ /* 0x000fe20007f3e0ff */
[----:B------:R-:W4:Y:S04]  /*12d30*/  LDSM.16.M88.4 R148, [R147+0x1800] ;  /* 0x001800009394783b */ /* 0x000f280000000200 */
[--C-:B------:R-:W-:Y:S01]  /*12d40*/  @!P0 IMAD.X R5, RZ, RZ, R224.reuse, P1 ;  /* 0x000000ffff058224 */ /* 0x100fe200008e06e0 */
[----:B------:R-:W-:Y:S01]  /*12d50*/  @!P0 IADD3 R4, P1, R2, R6, RZ ;  /* 0x0000000602048210 */ /* 0x000fe20007f3e0ff */
[----:B------:R-:W-:Y:S04]  /*12d60*/  LDSM.16.M88.4 R152, [R199] ;  /* 0x00000000c798783b */ /* 0x000fe80000000200 */
[----:B------:R-:W-:Y:S01]  /*12d70*/  @!P0 IMAD.X R7, R0, 0x1, R5, P1 ;  /* 0x0000000100078824 */ /* 0x000fe200008e0605 */
[C---:B------:R-:W-:Y:S01]  /*12d80*/  @!P0 LEA R176, P1, R4.reuse, c[0x0][0x1f8], 0x1 ;  /* 0x00007e0004b08a11 */ /* 0x040fe200078208ff */
[----:B------:R-:W2:Y:S03]  /*12d90*/  LDSM.16.M88.4 R156, [R202] ;  /* 0x00000000ca9c783b */ /* 0x000ea60000000200 */
        /* <DEDUP_REMOVED lines=17> */
[----:B------:R-:W5:Y:S01]  /*12eb0*/  LDL R214, [R1] ;  /* 0x0000000001d67983 */ /* 0x000f620000100800 */
[C---:B-1----:R-:W-:Y:S03]  /*12ec0*/  HMMA.16816.F32.BF16 R4, R32.reuse, R8, RZ ;  /* 0x000000082004723c */ /* 0x042fe600000418ff */
[C---:B------:R-:W-:Y:S01]  /*12ed0*/  @!P0 IMAD.X R23, R12.reuse, 0x1, R13, P1 ;  /* 0x000000010c178824 */ /* 0x040fe200008e060d */
[----:B------:R-:W-:Y:S01]  /*12ee0*/  @!P0 IADD3 R3, P1, R3, R222, RZ ;  /* 0x000000de03038210 */ /* 0x000fe20007f3e0ff */
[----:B------:R1:W-:Y:S03]  /*12ef0*/  @!P0 LDGSTS.E.BYPASS.LTC128B.128 [R215+0x2100], [R176.64], !P4 ;  /* 0x02100000b0d78fae */ /* 0x0003e6000e101d46 */
[C---:B------:R-:W-:Y:S01]  /*12f00*/  HMMA.16816.F32.BF16 R8, R32.reuse, R10, RZ ;  /* 0x0000000a2008723c */ /* 0x040fe200000418ff */
[----:B------:R-:W-:Y:S01]  /*12f10*/  @!P0 IMAD.X R12, R12, 0x1, R224, P1 ;  /* 0x000000010c0c8824 */ /* 0x000fe200008e06e0 */
[----:B------:R1:W-:Y:S02]  /*12f20*/  @!P0 LDGSTS.E.BYPASS.LTC128B.128 [R215+0x4100], [R174.64], !P3 ;  /* 0x04100000aed78fae */ /* 0x0003e4000d901d46 */
[C---:B------:R-:W-:Y:S04]  /*12f30*/  @!P0 LEA R30, P1, R3.reuse, c[0x0][0x1f8], 0x1 ;  /* 0x00007e00031e8a11 */ /* 0x040fe800078208ff */
[----:B------:R-:W-:Y:S02]  /*12f40*/  @!P0 LEA.HI.X R31, R3, c[0x0][0x1fc], R12, 0x1, P1 ;  /* 0x00007f00031f8a11 */ /* 0x000fe400008f0c0c */
[C---:B--2---:R-:W-:Y:S02]  /*12f50*/  HMMA.16816.F32.BF16 R12, R32.reuse, R16, RZ ;  /* 0x00000010200c723c */ /* 0x044fe400000418ff */
[C---:B------:R-:W-:Y:S01]  /*12f60*/  @!P0 LEA R172, P1, R0.reuse, c[0x0][0x1f8], 0x1 ;  /* 0x00007e0000ac8a11 */ /* 0x040fe200078208ff */
[----:B------:R4:W-:Y:S03]  /*12f70*/  @!P0 LDGSTS.E.BYPASS.LTC128B.128 [R215+0x1100], [R30.64], !P5 ;  /* 0x011000001ed78fae */ /* 0x0009e6000e901d46 */
[----:B------:R-:W-:Y:S02]  /*12f80*/  @!P0 LEA.HI.X R173, R0, c[0x0][0x1fc], R22, 0x1, P1 ;  /* 0x00007f0000ad8a11 */ /* 0x000fe400008f0c16 */
[C---:B------:R-:W-:Y:S01]  /*12f90*/  HMMA.16816.F32.BF16 R16, R32.reuse, R18, RZ ;  /* 0x000000122010723c */ /* 0x040fe200000418ff */
[C---:B------:R-:W-:Y:S02]  /*12fa0*/  @!P0 LEA R28, P1, R2.reuse, c[0x0][0x1f8], 0x1 ;  /* 0x00007e00021c8a11 */ /* 0x040fe400078208ff */
[----:B------:R2:W-:Y:S02]  /*12fb0*/  @!P0 LDGSTS.E.BYPASS.LTC128B.128 [R215+0x3100], [R172.64], !P4 ;  /* 0x03100000acd78fae */ /* 0x0005e4000e101d46 */
[----:B------:R-:W-:Y:S03]  /*12fc0*/  @!P0 LEA.HI.X R29, R2, c[0x0][0x1fc], R23, 0x1, P1 ;  /* 0x00007f00021d8a11 */ /* 0x000fe600008f0c17 */
[C---:B---3--:R-:W-:Y:S02]  /*12fd0*/  HMMA.16816.F32.BF16 R20, R32.reuse, R24, RZ ;  /* 0x000000182014723c */ /* 0x048fe400000418ff */
[----:B------:R4:W-:Y:S01]  /*12fe0*/  @!P0 LDGSTS.E.BYPASS.LTC128B.128 [R215+0x5100], [R28.64], !P3 ;  /* 0x051000001cd78fae */ /* 0x0009e2000d901d46 */
[C---:B------:R-:W-:Y:S04]  /*12ff0*/  ISETP.GT.AND P0, PT, R216.reuse, R217, PT ;  /* 0x000000d9d800720c */ /* 0x040fe80003f04270 */
[----:B-1----:R-:W-:Y:S01]  /*13000*/  LDSM.16.M88.4 R176, [R197] ;  /* 0x00000000c5b0783b */ /* 0x002fe20000000200 */
[C---:B------:R-:W-:Y:S04]  /*13010*/  HMMA.16816.F32.BF16 R24, R32.reuse, R26, RZ ;  /* 0x0000001a2018723c */ /* 0x040fe800000418ff */
[----:B------:R-:W0:Y:S04]  /*13020*/  LDGDEPBAR ;  /* 0x00000000000079af */ /* 0x000e280000000000 */
[----:B------:R-:W-:Y:S01]  /*13030*/  @P0 IMAD.MOV.U32 R127, RZ, RZ, c[0x0][0x1e4] ;  /* 0x00007900ff7f0624 */ /* 0x000fe200078e00ff */
[----:B------:R-:W-:Y:S03]  /*13040*/  LDSM.16.M88.4 R180, [R197+0x1800] ;  /* 0x00180000c5b4783b */ /* 0x000fe60000000200 */
[----:B------:R-:W-:Y:S01]  /*13050*/  @P0 IADD3 R2, R216, -0x1, RZ ;  /* 0xffffffffd8020810 */ /* 0x000fe20007ffe0ff */
[----:B------:R-:W-:Y:S01]  /*13060*/  @P0 IMAD.MOV.U32 R124, RZ, RZ, c[0x0][0x1e0] ;  /* 0x00007800ff7c0624 */ /* 0x000fe200078e00ff */
[----:B--2---:R-:W1:Y:S02]  /*13070*/  LDSM.16.M88.4 R172, [R201] ;  /* 0x00000000c9ac783b */ /* 0x004e640000000200 */
[----:B------:R-:W-:Y:S03]  /*13080*/  @P0 SHF.R.S32.HI R0, RZ, 0x1f, R2 ;  /* 0x0000001fff000819 */ /* 0x000fe60000011402 */
[----:B------:R-:W-:Y:S01]  /*13090*/  LDSM.16.M88.4 R184, [R200] ;  /* 0x00000000c8b8783b */ /* 0x000fe20000000200 */
[C---:B----4-:R-:W-:Y:S01]  /*130a0*/  HMMA.16816.F32.BF16 R28, R32.reuse, R148, RZ ;  /* 0x00000094201c723c */ /* 0x050fe200000418ff */
[----:B------:R-:W-:Y:S03]  /*130b0*/  @P0 IMAD R0, R0, c[0x0][0x1e0], RZ ;  /* 0x0000780000000a24 */ /* 0x000fe600078e02ff */
[----:B------:R-:W-:Y:S01]  /*130c0*/  LDSM.16.M88.4 R188, [R194] ;  /* 0x00000000c2bc783b */ /* 0x000fe20000000200 */
[C---:B------:R-:W-:Y:S02]  /*130d0*/  @P0 IMAD R0, R2.reuse, c[0x0][0x1e4], R0 ;  /* 0x0000790002000a24 */ /* 0x040fe400078e0200 */
[----:B------:R-:W-:Y:S01]  /*130e0*/  @P0 IMAD.WIDE.U32 R2, R2, c[0x0][0x1e0], RZ ;  /* 0x0000780002020a25 */ /* 0x000fe200078e00ff */
[----:B------:R-:W-:Y:S01]  /*130f0*/  HMMA.16816.F32.BF16 R32, R32, R150, RZ ;  /* 0x000000962020723c */ /* 0x000fe200000418ff */
[----:B------:R-:W2:Y:S03]  /*13100*/  LDSM.16.M88.4 R148, [R197+0x800] ;  /* 0x00080000c594783b */ /* 0x000ea60000000200 */
[----:B------:R-:W-:Y:S02]  /*13110*/  @P0 IMAD.IADD R3, R3, 0x1, R0 ;  /* 0x0000000103030824 */ /* 0x000fe400078e0200 */
[C---:B------:R-:W-:Y:S02]  /*13120*/  @P0 IMAD.SHL.U32 R0, R2.reuse, 0x40, RZ ;  /* 0x0000004002000824 */ /* 0x040fe400078e00ff */
[C---:B------:R-:W-:Y:S05]  /*13130*/  HMMA.16816.F32.BF16 R4, R152.reuse, R156, R4 ;  /* 0x0000009c9804723c */ /* 0x040fea0000041804 */
[----:B------:R-:W-:Y:S02]  /*13140*/  @P0 SHF.L.U64.HI R2, R2, 0x6, R3 ;  /* 0x0000000602020819 */ /* 0x000fe40000010203 */
[C---:B------:R-:W-:Y:S01]  /*13150*/  @P0 LEA R3, P1, R124.reuse, R0, 0x5 ;  /* 0x000000007c030211 */ /* 0x040fe200078228ff */
[C---:B------:R-:W-:Y:S01]  /*13160*/  HMMA.16816.F32.BF16 R8, R152.reuse, R158, R8 ;  /* 0x0000009e9808723c */ /* 0x040fe20000041808 */
[----:B------:R-:W3:Y:S03]  /*13170*/  LDSM.16.M88.4 R156, [R197+0x1000] ;  /* 0x00100000c59c783b */ /* 0x000ee60000000200 */
[----:B------:R-:W-:Y:S02]  /*13180*/  @P0 LEA.HI.X R124, R124, R2, R127, 0x5, P1 ;  /* 0x000000027c7c0211 */ /* 0x000fe400008f2c7f */
[----:B------:R-:W-:Y:S02]  /*13190*/  @P0 IADD3 R127, P1, R0, R220, RZ ;  /* 0x000000dc007f0210 */ /* 0x000fe40007f3e0ff */
        /* <DEDUP_REMOVED lines=30> */
[----:B------:R-:W3:Y:S07]  /*13380*/  LDSM.16.M88.4 R160, [R199+0x4000] ;  /* 0x00400000c7a0783b */ /* 0x000eee0000000200 */
        /* <DEDUP_REMOVED lines=16> */
[C---:B------:R-:W-:Y:S08]  /*13490*/  HMMA.16816.F32.BF16 R4, R160.reuse, R176, R4 ;  /* 0x000000b0a004723c */ /* 0x040ff00000041804 */
[C---:B------:R-:W-:Y:S01]  /*134a0*/  HMMA.16816.F32.BF16 R8, R160.reuse, R178, R8 ;  /* 0x000000b2a008723c */ /* 0x040fe20000041808 */
[----:B------:R-:W4:Y:S07]  /*134b0*/  LDSM.16.M88.4 R176, [R197+0x3000] ;  /* 0x00300000c5b0783b */ /* 0x000f2e0000000200 */
        /* <DEDUP_REMOVED lines=16> */
[C---:B------:R-:W-:Y:S08]  /*135c0*/  HMMA.16816.F32.BF16 R20, R156.reuse, R176, R20 ;  /* 0x000000b09c14723c */ /* 0x040ff00000041814 */
[C---:B------:R-:W-:Y:S01]  /*135d0*/  HMMA.16816.F32.BF16 R24, R156.reuse, R178, R24 ;  /* 0x000000b29c18723c */ /* 0x040fe20000041818 */
[----:B------:R-:W3:Y:S07]  /*135e0*/  LDSM.16.M88.4 R176, [R198+0x8000] ;  /* 0x00800000c6b0783b */ /* 0x000eee0000000200 */
        /* <DEDUP_REMOVED lines=17> */
[C---:B------:R-:W-:Y:S08]  /*13700*/  HMMA.16816.F32.BF16 R4, R176.reuse, R180, R4 ;  /* 0x000000b4b004723c */ /* 0x040ff00000041804 */
        /* <DEDUP_REMOVED lines=56> */
[----:B------:R-:W-:Y:S01]  /*13a90*/  @P0 IMAD.X R166, R124, 0x1, R169, P1 ;  /* 0x000000017ca60824 */ /* 0x000fe200008e06a9 */
[C---:B------:R-:W-:Y:S01]  /*13aa0*/  @P0 IADD3 R2, P1, R3.reuse, R127, RZ ;  /* 0x0000007f03020210 */ /* 0x040fe20007f3e0ff */
[----:B------:R-:W-:Y:S01]  /*13ab0*/  @!PT LDS RZ, [RZ] ;  /* 0x00000000fffff984 */ /* 0x000fe20000000800 */
[----:B------:R-:W-:Y:S01]  /*13ac0*/  @!PT LDS RZ, [RZ] ;  /* 0x00000000fffff984 */ /* 0x000fe20000000800 */
[----:B------:R-:W-:Y:S01]  /*13ad0*/  @!PT LDS RZ, [RZ] ;  /* 0x00000000fffff984 */ /* 0x000fe20000000800 */
[----:B------:R1:W-:Y:S01]  /*13ae0*/  @P0 LDGSTS.E.BYPASS.LTC128B.128 [R215+0x6100], [R176.64], !P5 ;  /* 0x06100000b0d70fae */ /* 0x0003e2000e901d46 */
[----:B-----5:R-:W-:Y:S01]  /*13af0*/  IMAD.IADD R127, R214, 0x1, R242 ;  /* 0x00000001d67f7824 */ /* 0x020fe200078e02f2 */
[C---:B---3--:R-:W-:Y:S01]  /*13b00*/  HMMA.16816.F32.BF16 R20, R152.reuse, R156, R20 ;  /* 0x0000009c9814723c */ /* 0x048fe20000041814 */
[----:B------:R-:W-:Y:S02]  /*13b10*/  IMAD.MOV.U32 R214, RZ, RZ, c[0x0][0x32c] ;  /* 0x0000cb00ffd67624 */ /* 0x000fe400078e00ff */
[----:B------:R1:W-:Y:S01]  /*13b20*/  @P0 LDGSTS.E.BYPASS.LTC128B.128 [R215+0x8100], [R174.64], !P4 ;  /* 0x08100000aed70fae */ /* 0x0003e2000e101d46 */
[----:B------:R-:W-:Y:S01]  /*13b30*/  @P0 IMAD.X R167, R124, 0x1, R168, P1 ;  /* 0x000000017ca70824 */ /* 0x000fe200008e06a8 */
[----:B------:R-:W-:Y:S02]  /*13b40*/  @P0 IADD3 R3, P1, R3, R220, RZ ;  /* 0x000000dc03030210 */ /* 0x000fe40007f3e0ff */
[----:B------:R-:W-:Y:S01]  /*13b50*/  ISETP.GE.AND P6, PT, R214, 0x1, PT ;  /* 0x00000001d600780c */ /* 0x000fe20003fc6270 */
        /* <DEDUP_REMOVED lines=39> */
.L_x_709:
[----:B------:R-:W-:Y:S04]  /*13dd0*/  MOV R150, c[0x0][0x32c] ;  /* 0x0000cb0000967a02 */ /* 0x000fe80000000f00 */
[----:B------:R-:W-:Y:S11]  /*13de0*/  ISETP.NE.AND P0, PT, R150, 0x1, PT ;  /* 0x000000019600780c */ /* 0x000ff60003f05270 */
[----:B------:R-:W-:Y:S02]  /*13df0*/  @!UPT UIADD3 URZ, URZ, URZ, URZ ;  /* 0x0000003f3f3ff290 */ /* 0x000fe4000fffe03f */
[----:B------:R-:W-:Y:S05]  /*13e00*/  @P0 IMAD.HI.U32 R150, R3, c[0x0][0x330], RZ ;  /* 0x0000cc0003960a27 */ /* 0x000fea00078e00ff */
[----:B------:R-:W-:Y:S02]  /*13e10*/  @P0 SHF.R.U32.HI R3, RZ, c[0x0][0x334], R150 ;  /* 0x0000cd00ff030a19 */ /* 0x000fe40000011696 */
.L_x_710:
[----:B------:R-:W-:Y:S05]  /*13e20*/  BSYNC B0 ;  /* 0x0000000000007941 */ /* 0x000fea0003800000 */
.L_x_708:
[----:B------:R-:W-:Y:S04]  /*13e30*/  IMAD R3, R3, c[0x0][0x32c], -R124 ;  /* 0x0000cb0003037a24 */ /* 0x000fe800078e0a7c */
[----:B------:R-:W-:Y:S05]  /*13e40*/  IMAD.IADD R3, R3, 0x1, -R237 ;  /* 0x0000000103037824 */ /* 0x000fea00078e0aed */
[----:B------:R-:W-:Y:S02]  /*13e50*/  IADD3 R150, R3, c[0x0][0x32c], RZ ;  /* 0x0000cb0003967a10 */ /* 0x000fe40007ffe0ff */
[----:B------:R-:W-:Y:S02]  /*13e60*/  IMNMX R0, R0, R3, !PT ;  /* 0x0000000300007217 */ /* 0x000fe40007800200 */
[----:B------:R-:W-:Y:S02]  /*13e70*/  IMNMX R2, R2, R150, PT ;  /* 0x0000009602027217 */ /* 0x000fe40003800200 */
.L_x_707:
        /* <DEDUP_REMOVED lines=66> */
.L_x_713:
[----:B------:R-:W-:Y:S04]  /*142a0*/  MOV R4, c[0x0][0x32c] ;  /* 0x0000cb0000047a02 */ /* 0x000fe80000000f00 */
[----:B------:R-:W-:Y:S11]  /*142b0*/  ISETP.NE.AND P0, PT, R4, 0x1, PT ;  /* 0x000000010400780c */ /* 0x000ff60003f05270 */
[----:B------:R-:W-:Y:S02]  /*142c0*/  @!UPT UIADD3 URZ, URZ, URZ, URZ ;  /* 0x0000003f3f3ff290 */ /* 0x000fe4000fffe03f */
[----:B------:R-:W-:Y:S05]  /*142d0*/  @P0 IMAD.HI.U32 R4, R3, c[0x0][0x330], RZ ;  /* 0x0000cc0003040a27 */ /* 0x000fea00078e00ff */
[----:B------:R-:W-:Y:S02]  /*142e0*/  @P0 SHF.R.U32.HI R3, RZ, c[0x0][0x334], R4 ;  /* 0x0000cd00ff030a19 */ /* 0x000fe40000011604 */
.L_x_714:
[----:B------:R-:W-:Y:S05]  /*142f0*/  BSYNC B0 ;  /* 0x0000000000007941 */ /* 0x000fea0003800000 */
.L_x_712:
[----:B------:R-:W-:Y:S04]  /*14300*/  IMAD R124, R3, c[0x0][0x32c], -R124 ;  /* 0x0000cb00037c7a24 */ /* 0x000fe800078e0a7c */
[----:B------:R-:W-:Y:S05]  /*14310*/  IMAD.IADD R3, R124, 0x1, -R237 ;  /* 0x000000017c037824 */ /* 0x000fea00078e0aed */
[----:B------:R-:W-:Y:S02]  /*14320*/  IADD3 R4, R3, c[0x0][0x32c], RZ ;  /* 0x0000cb0003047a10 */ /* 0x000fe40007ffe0ff */
[----:B------:R-:W-:Y:S02]  /*14330*/  IMNMX R0, R0, R3, !PT ;  /* 0x0000000300007217 */ /* 0x000fe40007800200 */
[----:B------:R-:W-:Y:S02]  /*14340*/  IMNMX R2, R2, R4, PT ;  /* 0x0000000402027217 */ /* 0x000fe40003800200 */
.L_x_711:
        /* <DEDUP_REMOVED lines=54> */
[----:B------:R-:W-:Y:S02]  /*146b0*/  FMNMX.FTZ R10, R157, R10, !PT ;  /* 0x0000000a9d0a7209 */ /* 0x000fe40007810000 */
[----:B------:R-:W-:Y:S02]  /*146c0*/  ISETP.LT.OR P0, PT, R2, 0x29, P0 ;  /* 0x000000290200780c */ /* 0x000fe40000701670 */
[----:B------:R-:W-:Y:S01]  /*146d0*/  FMNMX.FTZ R10, R158, R10, !PT ;  /* 0x0000000a9e0a7209 */ /* 0x000fe20007810000 */
[----:B------:R-:W1:Y:S01]  /*146e0*/  SHFL.BFLY PT, R11, R3, 0x2, 0x1f ;  /* 0x0c401f00030b7f89 */ /* 0x000e6200000e0000 */
        /* <DEDUP_REMOVED lines=14> */
[C---:B------:R-:W-:Y:S02]  /*147d0*/  ISETP.GT.AND P1, PT, R0.reuse, 0x38, P2 ;  /* 0x000000380000780c */ /* 0x040fe40001724270 */
[----:B------:R-:W-:Y:S02]  /*147e0*/  FSEL R171, R31, -INF , !P0 ;  /* 0xff8000001fab7808 */ /* 0x000fe40004000000 */
[----:B-1----:R-:W-:Y:S01]  /*147f0*/  FMNMX.FTZ R3, R3, R11, !PT ;  /* 0x0000000b03037209 */ /* 0x002fe20007810000 */
[----:B------:R-:W-:Y:S01]  /*14800*/  LDSM.16.MT88.4 R28, [R196] ;  /* 0x00000000c41c783b */ /* 0x000fe20000004200 */
[----:B------:R-:W-:Y:S02]  /*14810*/  ISETP.GT.AND P0, PT, R0, 0x39, P2 ;  /* 0x000000390000780c */ /* 0x000fe40001704270 */
[----:B------:R-:W-:Y:S02]  /*14820*/  FMNMX.FTZ R0, R169, R10, !PT ;  /* 0x0000000aa9007209 */ /* 0x000fe40007810000 */
[----:B------:R-:W-:Y:S02]  /*14830*/  ISETP.LT.OR P1, PT, R2, 0x39, P1 ;  /* 0x000000390200780c */ /* 0x000fe40000f21670 */
[----:B------:R-:W-:Y:S01]  /*14840*/  FMNMX.FTZ R0, R171, R0, !PT ;  /* 0x00000000ab007209 */ /* 0x000fe20007810000 */
[----:B------:R-:W1:Y:S01]  /*14850*/  SHFL.BFLY PT, R10, R3, 0x1, 0x1f ;  /* 0x0c201f00030a7f89 */ /* 0x000e6200000e0000 */
[----:B------:R-:W-:Y:S02]  /*14860*/  FSEL R170, R34, -INF , !P1 ;  /* 0xff80000022aa7808 */ /* 0x000fe40004800000 */
[----:B------:R-:W-:Y:S02]  /*14870*/  ISETP.LT.OR P0, PT, R2, 0x3a, P0 ;  /* 0x0000003a0200780c */ /* 0x000fe40000701670 */
[----:B------:R-:W-:Y:S02]  /*14880*/  FMNMX.FTZ R0, R170, R0, !PT ;  /* 0x00000000aa007209 */ /* 0x000fe40007810000 */
[----:B------:R-:W-:Y:S04]  /*14890*/  FSEL R127, R35, -INF , !P0 ;  /* 0xff800000237f7808 */ /* 0x000fe80004000000 */
[----:B------:R-:W-:Y:S05]  /*148a0*/  FMNMX.FTZ R0, R127, R0, !PT ;  /* 0x000000007f007209 */ /* 0x000fea0007810000 */
[----:B------:R-:W2:Y:S01]  /*148b0*/  SHFL.BFLY PT, R2, R0, 0x2, 0x1f ;  /* 0x0c401f0000027f89 */ /* 0x000ea200000e0000 */
[----:B-1----:R-:W-:Y:S04]  /*148c0*/  FMNMX.FTZ R124, R3, R10, !PT ;  /* 0x0000000a037c7209 */ /* 0x002fe80007810000 */
[C---:B------:R-:W-:Y:S01]  /*148d0*/  FSETP.NEU.FTZ.AND P0, PT, R124.reuse, -INF , PT ;  /* 0xff8000007c00780b */ /* 0x040fe20003f1d000 */
[----:B------:R-:W-:Y:S05]  /*148e0*/  FMUL.FTZ R3, R124, c[0x0][0x2d0] ;  /* 0x0000b4007c037a20 */ /* 0x000fea0000410000 */
[----:B------:R-:W-:Y:S05]  /*148f0*/  FSEL R156, R3, RZ, P0 ;  /* 0x000000ff039c7208 */ /* 0x000fea0000000000 */
[--C-:B------:R-:W-:Y:S01]  /*14900*/  FFMA.FTZ R9, R9, c[0x0][0x2d0], -R156.reuse ;  /* 0x0000b40009097a23 */ /* 0x100fe2000001089c */
[----:B--2---:R-:W-:Y:S01]  /*14910*/  FMNMX.FTZ R2, R0, R2, !PT ;  /* 0x0000000200027209 */ /* 0x004fe20007810000 */
[--C-:B------:R-:W-:Y:S02]  /*14920*/  FFMA.FTZ R0, R150, c[0x0][0x2d0], -R156.reuse ;  /* 0x0000b40096007a23 */ /* 0x100fe4000001089c */
[----:B------:R-:W-:Y:S02]  /*14930*/  MUFU.EX2 R230, R9 ;  /* 0x0000000900e67308 */ /* 0x000fe40000000800 */
[----:B------:R-:W1:Y:S08]  /*14940*/  SHFL.BFLY PT, R3, R2, 0x1, 0x1f ;  /* 0x0c201f0002037f89 */ /* 0x000e7000000e0000 */
[----:B------:R2:W-:Y:S01]  /*14950*/  MUFU.EX2 R229, R0 ;  /* 0x0000000000e57308 */ /* 0x0005e20000000800 */
        /* <DEDUP_REMOVED lines=364> */
.L_x_706:
[----:B------:R-:W-:Y:S01]  /*16020*/  IMAD.MOV.U32 R0, RZ, RZ, c[0x0][0x2c4] ;  /* 0x0000b100ff007624 */ /* 0x000fe200078e00ff */
[----:B------:R-:W-:Y:S01]  /*16030*/  IADD3 R2, R238, 0x1, -R239 ;  /* 0x00000001ee027810 */ /* 0x000fe20007ffe8ef */
[----:B------:R-:W-:-:S03]  /*16040*/  IMAD.MOV.U32 R4, RZ, RZ, c[0x0][0x32c] ;  /* 0x0000cb00ff047624 */ /* 0x000fc600078e00ff */
[----:B------:R-:W-:Y:S02]  /*16050*/  ISETP.NE.AND P1, PT, R0, 0x1, PT ;  /* 0x000000010000780c */ /* 0x000fe40003f25270 */
[----:B------:R-:W-:Y:S02]  /*16060*/  IADD3 R0, R242, 0x7f, RZ ;  /* 0x0000007ff2007810 */ /* 0x000fe40007ffe0ff */
[----:B------:R-:W-:-:S09]  /*16070*/  ISETP.GE.AND P0, PT, R4, 0x1, PT ;  /* 0x000000010400780c */ /* 0x000fd20003f06270 */
        /* <DEDUP_REMOVED lines=15> */
.L_x_718:
[----:B------:R-:W-:-:S04]  /*16170*/  MOV R3, c[0x0][0x32c] ;  /* 0x0000cb0000037a02 */ /* 0x000fc80000000f00 */
[----:B------:R-:W-:-:S13]  /*16180*/  ISETP.NE.AND P0, PT, R3, 0x1, PT ;  /* 0x000000010300780c */ /* 0x000fda0003f05270 */
[----:B------:R-:W-:-:S05]  /*16190*/  @P0 IMAD.HI.U32 R3, R0, c[0x0][0x330], RZ ;  /* 0x0000cc0000030a27 */ /* 0x000fca00078e00ff */
[----:B------:R-:W-:Y:S02]  /*161a0*/  @P0 SHF.R.U32.HI R0, RZ, c[0x0][0x334], R3 ;  /* 0x0000cd00ff000a19 */ /* 0x000fe40000011603 */
.L_x_719:
[----:B------:R-:W-:Y:S05]  /*161b0*/  BSYNC B0 ;  /* 0x0000000000007941 */ /* 0x000fea0003800000 */
.L_x_717:
[----:B------:R-:W-:-:S05]  /*161c0*/  IMAD R0, R0, c[0x0][0x32c], RZ ;  /* 0x0000cb0000007a24 */ /* 0x000fca00078e02ff */
[----:B------:R-:W-:-:S04]  /*161d0*/  IMNMX R2, R2, R0, !PT ;  /* 0x0000000002027217 */ /* 0x000fc80007800200 */
.L_x_716:
        /* <DEDUP_REMOVED lines=10> */
.L_x_721:
        /* <DEDUP_REMOVED lines=316> */
[----:B-1----:R-:W-:Y:S01]  /*17640*/  @P0 IADD3 R4, P1, R150, R220, RZ ;  /* 0x000000dc96040210 */ /* 0x002fe20007f3e0ff */
[C---:B------:R-:W-:Y:S02]  /*17650*/  FMUL.FTZ R112, R2.reuse, R112 ;  /* 0x0000007002707220 */ /* 0x040fe40000410000 */
[C---:B------:R-:W-:Y:S01]  /*17660*/  FMUL.FTZ R113, R2.reuse, R113 ;  /* 0x0000007102717220 */ /* 0x040fe20000410000 */
[----:B--2---:R-:W-:Y:S01]  /*17670*/  @P0 IADD3.X R8, R149, R219, RZ, P1, !PT ;  /* 0x000000db95080210 */ /* 0x004fe20000ffe4ff */
[----:B------:R-:W-:Y:S01]  /*17680*/  FMUL.FTZ R116, R2, R116 ;  /* 0x0000007402747220 */ /* 0x000fe20000410000 */
[----:B------:R-:W-:Y:S01]  /*17690*/  @P0 LEA R126, P1, R4, c[0x0][0x1c8], 0x1 ;  /* 0x00007200047e0a11 */ /* 0x000fe200078208ff */
[----:B------:R-:W-:Y:S02]  /*176a0*/  FMUL.FTZ R117, R2, R117 ;  /* 0x0000007502757220 */ /* 0x000fe40000410000 */
[----:B------:R-:W1:Y:S01]  /*176b0*/  MUFU.EX2 R0, R0 ;  /* 0x0000000000007308 */ /* 0x000e620000000800 */
        /* <DEDUP_REMOVED lines=8> */
[----:B------:R3:W2:Y:S01]  /*17740*/  MUFU.EX2 R180, R7 ;  /* 0x0000000700b47308 */ /* 0x0006a20000000800 */
[----:B------:R-:W-:Y:S02]  /*17750*/  FMUL.FTZ R37, R2, R37 ;  /* 0x0000002502257220 */ /* 0x000fe40000410000 */
[----:B------:R-:W-:Y:S01]  /*17760*/  @P0 LEA.HI.X R5, R5, c[0x0][0x1cc], R151, 0x1, P1 ;  /* 0x0000730005050a11 */ /* 0x000fe200008f0c97 */
[----:B------:R2:W-:Y:S01]  /*17770*/  @P0 LDGSTS.E.BYPASS.LTC128B.128 [R215+0x9100], [R8.64], !P4 ;  /* 0x0910000008d70fae */ /* 0x0005e2000e101d46 */
[--C-:B----4-:R-:W-:Y:S02]  /*17780*/  FFMA.FTZ R6, R10, c[0x0][0x2d0], -R125.reuse ;  /* 0x0000b4000a067a23 */ /* 0x110fe4000001087d */
[C---:B------:R-:W-:Y:S02]  /*17790*/  FMUL.FTZ R40, R2.reuse, R40 ;  /* 0x0000002802287220 */ /* 0x040fe40000410000 */
[C---:B------:R-:W-:Y:S01]  /*177a0*/  FMUL.FTZ R41, R2.reuse, R41 ;  /* 0x0000002902297220 */ /* 0x040fe20000410000 */
[----:B------:R4:W-:Y:S01]  /*177b0*/  MUFU.EX2 R178, R6 ;  /* 0x0000000600b27308 */ /* 0x0009e20000000800 */
[C---:B------:R-:W-:Y:S01]  /*177c0*/  FMUL.FTZ R44, R2.reuse, R44 ;  /* 0x0000002c022c7220 */ /* 0x040fe20000410000 */
[----:B------:R4:W-:Y:S01]  /*177d0*/  @P0 LDGSTS.E.BYPASS.LTC128B.128 [R215+0xb100], [R4.64], !P3 ;  /* 0x0b10000004d70fae */ /* 0x0009e2000d901d46 */
[----:B------:R-:W-:Y:S01]  /*177e0*/  FMUL.FTZ R45, R2, R45 ;  /* 0x0000002d022d7220 */ /* 0x000fe20000410000 */
[----:B------:R-:W-:Y:S01]  /*177f0*/  ISETP.GT.AND P0, PT, R188, R216, PT ;  /* 0x000000d8bc00720c */ /* 0x000fe20003f04270 */
[C---:B-1----:R-:W-:Y:S01]  /*17800*/  FMUL.FTZ R10, R0.reuse, R138 ;  /* 0x0000008a000a7220 */ /* 0x042fe20000410000 */
[----:B------:R-:W-:Y:S01]  /*17810*/  MOV R188, R214 ;  /* 0x000000d600bc7202 */ /* 0x000fe20000000f00 */
[C---:B------:R-:W-:Y:S02]  /*17820*/  FMUL.FTZ R102, R0.reuse, R102 ;  /* 0x0000006600667220 */ /* 0x040fe40000410000 */
[C---:B------:R-:W-:Y:S01]  /*17830*/  FMUL.FTZ R103, R0.reuse, R103 ;  /* 0x0000006700677220 */ /* 0x040fe20000410000 */
[----:B------:R-:W1:Y:S01]  /*17840*/  LDSM.16.MT88.4 R148, [R192] ;  /* 0x00000000c094783b */ /* 0x000e620000004200 */
[C---:B------:R-:W-:Y:S01]  /*17850*/  FMUL.FTZ R106, R0.reuse, R106 ;  /* 0x0000006a006a7220 */ /* 0x040fe20000410000 */
[----:B------:R1:W-:Y:S01]  /*17860*/  MUFU.EX2 R186, R12 ;  /* 0x0000000c00ba7308 */ /* 0x0003e20000000800 */
[C---:B------:R-:W-:Y:S02]  /*17870*/  FMUL.FTZ R107, R0.reuse, R107 ;  /* 0x0000006b006b7220 */ /* 0x040fe40000410000 */
[C---:B---3--:R-:W-:Y:S02]  /*17880*/  FMUL.FTZ R7, R0.reuse, R135 ;  /* 0x0000008700077220 */ /* 0x048fe40000410000 */
[C---:B------:R-:W-:Y:S01]  /*17890*/  FMUL.FTZ R110, R0.reuse, R110 ;  /* 0x0000006e006e7220 */ /* 0x040fe20000410000 */
[----:B-----5:R-:W3:Y:S01]  /*178a0*/  LDSM.16.MT88.4 R152, [R193] ;  /* 0x00000000c198783b */ /* 0x020ee20000004200 */
[----:B------:R-:W-:Y:S02]  /*178b0*/  FMUL.FTZ R111, R0, R111 ;  /* 0x0000006f006f7220 */ /* 0x000fe40000410000 */
[C---:B--2---:R-:W-:Y:S01]  /*178c0*/  FMUL.FTZ R8, R2.reuse, R136 ;  /* 0x0000008802087220 */ /* 0x044fe20000410000 */
[----:B------:R-:W-:Y:S01]  /*178d0*/  MUFU.EX2 R181, R21 ;  /* 0x0000001500b57308 */ /* 0x000fe20000000800 */
[----:B------:R-:W-:Y:S02]  /*178e0*/  FMUL.FTZ R9, R2, R137 ;  /* 0x0000008902097220 */ /* 0x000fe40000410000 */
[C---:B----4-:R-:W-:Y:S01]  /*178f0*/  FMUL.FTZ R6, R0.reuse, R134 ;  /* 0x0000008600067220 */ /* 0x050fe20000410000 */
[----:B------:R-:W2:Y:S01]  /*17900*/  LDSM.16.MT88.4 R156, [R196] ;  /* 0x00000000c49c783b */ /* 0x000ea20000004200 */
        /* <DEDUP_REMOVED lines=20> */
[--C-:B-1----:R-:W-:Y:S01]  /*17a50*/  FFMA.FTZ R12, R16, c[0x0][0x2d0], -R176.reuse ;  /* 0x0000b400100c7a23 */ /* 0x102fe200000108b0 */
[----:B------:R-:W1:Y:S01]  /*17a60*/  MUFU.EX2 R185, R13 ;  /* 0x0000000d00b97308 */ /* 0x000e620000000800 */
        /* <DEDUP_REMOVED lines=11> */
[--C-:B--2---:R-:W-:Y:S02]  /*17b20*/  FFMA.FTZ R20, R24, c[0x0][0x2d0], -R176.reuse ;  /* 0x0000b40018147a23 */ /* 0x104fe400000108b0 */
[C---:B------:R-:W-:Y:S01]  /*17b30*/  FMUL.FTZ R48, R2.reuse, R48 ;  /* 0x0000003002307220 */ /* 0x040fe20000410000 */
[C---:B------:R-:W-:Y:S02]  /*17b40*/  HMMA.16816.F32.BF16 R8, R132.reuse, R150, R8 ;  /* 0x000000968408723c */ /* 0x040fe40000041808 */
[----:B------:R-:W2:Y:S02]  /*17b50*/  LDSM.16.MT88.4 R148, [R192+0x2000] ;  /* 0x00200000c094783b */ /* 0x000ea40000004200 */
[----:B------:R-:W-:Y:S02]  /*17b60*/  FMUL.FTZ R49, R2, R49 ;  /* 0x0000003102317220 */ /* 0x000fe40000410000 */
[C---:B------:R-:W-:Y:S02]  /*17b70*/  FMUL.FTZ R50, R0.reuse, R50 ;  /* 0x0000003200327220 */ /* 0x040fe40000410000 */
[C---:B---3--:R-:W-:Y:S04]  /*17b80*/  HMMA.16816.F32.BF16 R100, R132.reuse, R152, R100 ;  /* 0x000000988464723c */ /* 0x048fe80000041864 */
[----:B------:R-:W-:Y:S02]  /*17b90*/  FMUL.FTZ R51, R0, R51 ;  /* 0x0000003300337220 */ /* 0x000fe40000410000 */
[C---:B------:R-:W-:Y:S02]  /*17ba0*/  FMUL.FTZ R52, R2.reuse, R52 ;  /* 0x0000003402347220 */ /* 0x040fe40000410000 */
[C---:B------:R-:W-:Y:S01]  /*17bb0*/  HMMA.16816.F32.BF16 R104, R132.reuse, R154, R104 ;  /* 0x0000009a8468723c */ /* 0x040fe20000041868 */
[----:B------:R-:W3:Y:S03]  /*17bc0*/  LDSM.16.MT88.4 R152, [R193+0x2000] ;  /* 0x00200000c198783b */ /* 0x000ee60000004200 */
[----:B----4-:R-:W-:Y:S02]  /*17bd0*/  FFMA.FTZ R12, R17, c[0x0][0x2d0], -R176 ;  /* 0x0000b400110c7a23 */ /* 0x010fe400000108b0 */
[----:B------:R-:W-:Y:S02]  /*17be0*/  FMUL.FTZ R53, R2, R53 ;  /* 0x0000003502357220 */ /* 0x000fe40000410000 */
[C---:B------:R-:W-:Y:S01]  /*17bf0*/  HMMA.16816.F32.BF16 R108, R132.reuse, R156, R108 ;  /* 0x0000009c846c723c */ /* 0x040fe2000004186c */
[----:B------:R4:W1:Y:S03]  /*17c00*/  MUFU.EX2 R183, R12 ;  /* 0x0000000c00b77308 */ /* 0x0008660000000800 */
        /* <DEDUP_REMOVED lines=11> */
[--C-:B----4-:R-:W-:Y:S02]  /*17cc0*/  FFMA.FTZ R12, R18, c[0x0][0x2d0], -R125.reuse ;  /* 0x0000b400120c7a23 */ /* 0x110fe4000001087d */
[C---:B------:R-:W-:Y:S02]  /*17cd0*/  FMUL.FTZ R60, R2.reuse, R60 ;  /* 0x0000003c023c7220 */ /* 0x040fe40000410000 */
[C---:B--2---:R-:W-:Y:S01]  /*17ce0*/  HMMA.16816.F32.BF16 R36, R132.reuse, R148, R36 ;  /* 0x000000948424723c */ /* 0x044fe20000041824 */
[----:B------:R2:W-:Y:S03]  /*17cf0*/  MUFU.EX2 R173, R12 ;  /* 0x0000000c00ad7308 */ /* 0x0005e60000000800 */
[----:B------:R-:W-:Y:S02]  /*17d00*/  FMUL.FTZ R61, R2, R61 ;  /* 0x0000003d023d7220 */ /* 0x000fe40000410000 */
[C---:B------:R-:W-:Y:S02]  /*17d10*/  FMUL.FTZ R62, R0.reuse, R62 ;  /* 0x0000003e003e7220 */ /* 0x040fe40000410000 */
[C---:B------:R-:W-:Y:S01]  /*17d20*/  HMMA.16816.F32.BF16 R40, R132.reuse, R150, R40 ;  /* 0x000000968428723c */ /* 0x040fe20000041828 */
[----:B------:R-:W4:Y:S03]  /*17d30*/  LDSM.16.MT88.4 R148, [R195+0x2000] ;  /* 0x00200000c394783b */ /* 0x000f260000004200 */
[----:B------:R-:W-:Y:S02]  /*17d40*/  FMUL.FTZ R63, R0, R63 ;  /* 0x0000003f003f7220 */ /* 0x000fe40000410000 */
[C---:B------:R-:W-:Y:S02]  /*17d50*/  FMUL.FTZ R64, R2.reuse, R64 ;  /* 0x0000004002407220 */ /* 0x040fe40000410000 */
[C---:B---3--:R-:W-:Y:S04]  /*17d60*/  HMMA.16816.F32.BF16 R44, R132.reuse, R152, R44 ;  /* 0x00000098842c723c */ /* 0x048fe8000004182c */
[----:B------:R-:W-:Y:S02]  /*17d70*/  FMUL.FTZ R65, R2, R65 ;  /* 0x0000004102417220 */ /* 0x000fe40000410000 */
[C---:B------:R-:W-:Y:S02]  /*17d80*/  FMUL.FTZ R66, R0.reuse, R66 ;  /* 0x0000004200427220 */ /* 0x040fe40000410000 */
[C---:B------:R-:W-:Y:S01]  /*17d90*/  HMMA.16816.F32.BF16 R48, R132.reuse, R154, R48 ;  /* 0x0000009a8430723c */ /* 0x040fe20000041830 */
[----:B------:R-:W3:Y:S03]  /*17da0*/  LDSM.16.MT88.4 R152, [R192+0x4000] ;  /* 0x00400000c098783b */ /* 0x000ee60000004200 */
[--C-:B--2---:R-:W-:Y:S02]  /*17db0*/  FFMA.FTZ R12, R19, c[0x0][0x2d0], -R125.reuse ;  /* 0x0000b400130c7a23 */ /* 0x104fe4000001087d */
        /* <DEDUP_REMOVED lines=9> */
[----:B------:R-:W2:Y:S03]  /*17e50*/  LDSM.16.MT88.4 R136, [R193+0x4000] ;  /* 0x00400000c188783b */ /* 0x000ea60000004200 */
[C---:B------:R-:W-:Y:S02]  /*17e60*/  FMUL.FTZ R72, R2.reuse, R72 ;  /* 0x0000004802487220 */ /* 0x040fe40000410000 */
[----:B------:R-:W-:Y:S02]  /*17e70*/  FMUL.FTZ R73, R2, R73 ;  /* 0x0000004902497220 */ /* 0x000fe40000410000 */
[C---:B----4-:R-:W-:Y:S04]  /*17e80*/  HMMA.16816.F32.BF16 R60, R132.reuse, R148, R60 ;  /* 0x00000094843c723c */ /* 0x050fe8000004183c */
[C---:B------:R-:W-:Y:S02]  /*17e90*/  FMUL.FTZ R74, R0.reuse, R74 ;  /* 0x0000004a004a7220 */ /* 0x040fe40000410000 */
[----:B------:R-:W-:Y:S02]  /*17ea0*/  FMUL.FTZ R75, R0, R75 ;  /* 0x0000004b004b7220 */ /* 0x000fe40000410000 */
[C---:B------:R-:W-:Y:S01]  /*17eb0*/  HMMA.16816.F32.BF16 R64, R132.reuse, R150, R64 ;  /* 0x000000968440723c */ /* 0x040fe20000041840 */
[----:B------:R-:W4:Y:S03]  /*17ec0*/  LDSM.16.MT88.4 R148, [R196+0x4000] ;  /* 0x00400000c494783b */ /* 0x000f260000004200 */
[C---:B------:R-:W-:Y:S01]  /*17ed0*/  FMUL.FTZ R76, R2.reuse, R76 ;  /* 0x0000004c024c7220 */ /* 0x040fe20000410000 */
[----:B-1----:R-:W-:Y:S01]  /*17ee0*/  F2FP.BF16.PACK_AB R12, R185, R186 ;  /* 0x000000bab90c723e */ /* 0x002fe200000010ff */
[----:B------:R-:W-:Y:S02]  /*17ef0*/  FMUL.FTZ R77, R2, R77 ;  /* 0x0000004d024d7220 */ /* 0x000fe40000410000 */
[C---:B---3--:R-:W-:Y:S04]  /*17f00*/  HMMA.16816.F32.BF16 R68, R132.reuse, R152, R68 ;  /* 0x000000988444723c */ /* 0x048fe80000041844 */
[C---:B------:R-:W-:Y:S02]  /*17f10*/  FMUL.FTZ R78, R0.reuse, R78 ;  /* 0x0000004e004e7220 */ /* 0x040fe40000410000 */
[----:B------:R-:W-:Y:S02]  /*17f20*/  FMUL.FTZ R79, R0, R79 ;  /* 0x0000004f004f7220 */ /* 0x000fe40000410000 */
[C---:B------:R-:W-:Y:S01]  /*17f30*/  HMMA.16816.F32.BF16 R72, R132.reuse, R154, R72 ;  /* 0x0000009a8448723c */ /* 0x040fe20000041848 */
[----:B------:R-:W1:Y:S03]  /*17f40*/  LDSM.16.MT88.4 R152, [R195+0x4000] ;  /* 0x00400000c398783b */ /* 0x000e660000004200 */
[C---:B------:R-:W-:Y:S02]  /*17f50*/  FMUL.FTZ R80, R2.reuse, R80 ;  /* 0x0000005002507220 */ /* 0x040fe40000410000 */
[----:B------:R-:W-:Y:S02]  /*17f60*/  FMUL.FTZ R81, R2, R81 ;  /* 0x0000005102517220 */ /* 0x000fe40000410000 */
[C---:B------:R-:W-:Y:S01]  /*17f70*/  FMUL.FTZ R82, R0.reuse, R82 ;  /* 0x0000005200527220 */ /* 0x040fe20000410000 */
[C---:B--2---:R-:W-:Y:S03]  /*17f80*/  HMMA.16816.F32.BF16 R76, R132.reuse, R136, R76 ;  /* 0x00000088844c723c */ /* 0x044fe6000004184c */
        /* <DEDUP_REMOVED lines=10> */
[C---:B----4-:R-:W-:Y:S01]  /*18030*/  HMMA.16816.F32.BF16 R84, R132.reuse, R148, R84 ;  /* 0x000000948454723c */ /* 0x050fe20000041854 */
[----:B------:R3:W-:Y:S02]  /*18040*/  MUFU.EX2 R175, R14 ;  /* 0x0000000e00af7308 */ /* 0x0007e40000000800 */
[----:B------:R-:W-:Y:S02]  /*18050*/  FMUL.FTZ R89, R2, R89 ;  /* 0x0000005902597220 */ /* 0x000fe40000410000 */
[C---:B------:R-:W-:Y:S02]  /*18060*/  FMUL.FTZ R90, R0.reuse, R90 ;  /* 0x0000005a005a7220 */ /* 0x040fe40000410000 */
[----:B------:R-:W-:Y:S02]  /*18070*/  FMUL.FTZ R91, R0, R91 ;  /* 0x0000005b005b7220 */ /* 0x000fe40000410000 */
[C---:B------:R-:W-:Y:S02]  /*18080*/  FMUL.FTZ R92, R2.reuse, R92 ;  /* 0x0000005c025c7220 */ /* 0x040fe40000410000 */
[----:B------:R-:W4:Y:S01]  /*18090*/  MUFU.EX2 R174, R15 ;  /* 0x0000000f00ae7308 */ /* 0x000f220000000800 */
        /* <DEDUP_REMOVED lines=9> */
[----:B---3--:R-:W-:Y:S01]  /*18130*/  F2FP.BF16.PACK_AB R14, R183, R184 ;  /* 0x000000b8b70e723e */ /* 0x008fe200000010ff */
[----:B------:R-:W-:Y:S02]  /*18140*/  FMUL.FTZ R99, R0, R99 ;  /* 0x0000006300637220 */ /* 0x000fe40000410000 */
[----:B------:R-:W-:Y:S01]  /*18150*/  FFMA.FTZ R2, R2, R233, R191 ;  /* 0x000000e902027223 */ /* 0x000fe200000100bf */
[----:B----4-:R-:W-:Y:S04]  /*18160*/  F2FP.BF16.PACK_AB R13, R174, R175 ;  /* 0x000000afae0d723e */ /* 0x010fe800000010ff */
        /* <DEDUP_REMOVED lines=170> */
.L_x_720:
[----:B------:R-:W-:-:S13]  /*18c10*/  ISETP.GE.AND P0, PT, R214, R217, PT ;  /* 0x000000d9d600720c */ /* 0x000fda0003f06270 */
[----:B------:R-:W-:Y:S05]  /*18c20*/  @!P0 BRA `(.L_x_722) ;  /* 0x000034c000008947 */ /* 0x000fea0003800000 */
[----:B------:R-:W-:Y:S02]  /*18c30*/  MOV R126, R8 ;  /* 0x00000008007e7202 */ /* 0x000fe40000000f00 */
[----:B------:R-:W-:Y:S02]  /*18c40*/  MOV R125, R124 ;  /* 0x0000007c007d7202 */ /* 0x000fe40000000f00 */
.L_x_731:
[----:B------:R-:W-:Y:S04]  /*18c50*/  DEPBAR.LE SB0, 0x0 ;  /* 0x000080000000791a */ /* 0x000fe80000000000 */
[----:B------:R-:W-:Y:S01]  /*18c60*/  WARPSYNC 0xffffffff ;  /* 0xffffffff00007948 */ /* 0x000fe20003800000 */
[----:B------:R-:W-:Y:S01]  /*18c70*/  BAR.SYNC.DEFER_BLOCKING 0x0 ;  /* 0x0000000000007b1d */ /* 0x000fe20000010000 */
[----:B------:R-:W-:Y:S01]  /*18c80*/  SHF.R.S32.HI R0, RZ, 0x1f, R214 ;  /* 0x0000001fff007819 */ /* 0x000fe200000114d6 */
[----:B------:R-:W-:Y:S04]  /*18c90*/  IMAD.WIDE.U32 R2, R214, c[0x0][0x208], RZ ;  /* 0x00008200d6027a25 */ /* 0x000fe800078e00ff */
[----:B------:R-:W-:Y:S02]  /*18ca0*/  IMAD R0, R0, c[0x0][0x208], RZ ;  /* 0x0000820000007a24 */ /* 0x000fe400078e02ff */
[----:B------:R-:W-:Y:S02]  /*18cb0*/  IMAD.MOV.U32 R6, RZ, RZ, c[0x0][0x208] ;  /* 0x00008200ff067624 */ /* 0x000fe400078e00ff */
[----:B------:R-:W-:Y:S02]  /*18cc0*/  IMAD R0, R214, c[0x0][0x20c], R0 ;  /* 0x00008300d6007a24 */ /* 0x000fe400078e0200 */
[----:B------:R-:W-:Y:S02]  /*18cd0*/  IMAD.SHL.U32 R4, R2, 0x40, RZ ;  /* 0x0000004002047824 */ /* 0x000fe400078e00ff */
[----:B------:R-:W-:Y:S02]  /*18ce0*/  IMAD.IADD R0, R3, 0x1, R0 ;  /* 0x0000000103007824 */ /* 0x000fe400078e0200 */
[----:B------:R-:W-:Y:S01]  /*18cf0*/  IMAD.MOV.U32 R3, RZ, RZ, c[0x0][0x20c] ;  /* 0x00008300ff037624 */ /* 0x000fe200078e00ff */
[----:B------:R-:W-:Y:S01]  /*18d00*/  IADD3 R5, P1, R4, R222, RZ ;  /* 0x000000de04057210 */ /* 0x000fe20007f3e0ff */
[----:B------:R-:W-:Y:S01]  /*18d10*/  IMAD.MOV.U32 R218, RZ, RZ, c[0x0][0x2c4] ;  /* 0x0000b100ffda7624 */ /* 0x000fe200078e00ff */
[----:B------:R-:W-:Y:S02]  /*18d20*/  SHF.L.U64.HI R0, R2, 0x6, R0 ;  /* 0x0000000602007819 */ /* 0x000fe40000010200 */
[C---:B------:R-:W-:Y:S02]  /*18d30*/  LEA R2, P0, R6.reuse, R4, 0x5 ;  /* 0x0000000406027211 */ /* 0x040fe400078028ff */
[----:B------:R-:W-:Y:S01]  /*18d40*/  LEA R174, P2, R5, c[0x0][0x1f8], 0x1 ;  /* 0x00007e0005ae7a11 */ /* 0x000fe200078408ff */
[----:B------:R-:W-:Y:S01]  /*18d50*/  LDSM.16.M88.4 R32, [R198] ;  /* 0x00000000c620783b */ /* 0x000fe20000000200 */
[----:B------:R-:W-:Y:S01]  /*18d60*/  LEA.HI.X R3, R6, R0, R3, 0x5, P0 ;  /* 0x0000000006037211 */ /* 0x000fe200000f2c03 */
[--C-:B------:R-:W-:Y:S01]  /*18d70*/  IMAD.X R6, R0, 0x1, R224.reuse, P1 ;  /* 0x0000000100067824 */ /* 0x100fe200008e06e0 */
[----:B------:R-:W-:Y:S01]  /*18d80*/  IADD3 R14, P0, R222, 0x40, RZ ;  /* 0x00000040de0e7810 */ /* 0x000fe20007f1e0ff */
[----:B------:R-:W-:Y:S01]  /*18d90*/  ULDC UR4, c[0x0][0x324] ;  /* 0x0000c90000047ab9 */ /* 0x000fe20000000800 */
[----:B------:R-:W1:Y:S01]  /*18da0*/  LDSM.16.M88.4 R8, [R147] ;  /* 0x000000009308783b */ /* 0x000e620000000200 */
[----:B------:R-:W-:Y:S01]  /*18db0*/  ISETP.NE.AND P6, PT, R218, 0x1, PT ;  /* 0x00000001da00780c */ /* 0x000fe20003fc5270 */
[----:B------:R-:W-:Y:S01]  /*18dc0*/  ULOP3.LUT UR4, URZ, UR4, URZ, 0x33, !UPT ;  /* 0x000000043f047292 */ /* 0x000fe2000f8e333f */
[----:B------:R-:W-:Y:S01]  /*18dd0*/  IADD3 R15, P1, R4, R14, RZ ;  /* 0x0000000e040f7210 */ /* 0x000fe20007f3e0ff */
[----:B------:R-:W-:Y:S01]  /*18de0*/  IMAD.X R13, RZ, RZ, R224, P0 ;  /* 0x000000ffff0d7224 */ /* 0x000fe200000e06e0 */
[----:B------:R-:W2:Y:S01]  /*18df0*/  LDSM.16.M88.4 R16, [R147+0x800] ;  /* 0x000800009310783b */ /* 0x000ea20000000200 */
[----:B------:R-:W-:Y:S02]  /*18e00*/  IADD3 R12, P0, R222, 0x80, RZ ;  /* 0x00000080de0c7810 */ /* 0x000fe40007f1e0ff */
[--C-:B------:R-:W-:Y:S01]  /*18e10*/  IMAD.X R22, R0, 0x1, R13.reuse, P1 ;  /* 0x0000000100167824 */ /* 0x100fe200008e060d */
[----:B------:R-:W-:Y:S01]  /*18e20*/  LEA R176, P1, R15, c[0x0][0x1f8], 0x1 ;  /* 0x00007e000fb07a11 */ /* 0x000fe200078208ff */
[----:B------:R-:W3:Y:S01]  /*18e30*/  LDSM.16.M88.4 R24, [R147+0x1000] ;  /* 0x001000009318783b */ /* 0x000ee20000000200 */
[----:B------:R-:W-:Y:S01]  /*18e40*/  LEA.HI.X R175, R5, c[0x0][0x1fc], R6, 0x1, P2 ;  /* 0x00007f0005af7a11 */ /* 0x000fe200010f0c06 */
[----:B------:R-:W-:Y:S01]  /*18e50*/  IMAD.X R20, RZ, RZ, R224, P0 ;  /* 0x000000ffff147224 */ /* 0x000fe200000e06e0 */
[----:B------:R-:W-:Y:S02]  /*18e60*/  LEA.HI.X R177, R15, c[0x0][0x1fc], R22, 0x1, P1 ;  /* 0x00007f000fb17a11 */ /* 0x000fe400008f0c16 */
[----:B------:R-:W4:Y:S01]  /*18e70*/  LDSM.16.M88.4 R148, [R147+0x1800] ;  /* 0x001800009394783b */ /* 0x000f220000000200 */
[----:B------:R-:W-:Y:S02]  /*18e80*/  IADD3 R21, P0, R4, R12, RZ ;  /* 0x0000000c04157210 */ /* 0x000fe40007f1e0ff */
[----:B------:R-:W-:Y:S02]  /*18e90*/  IADD3 R22, P1, R2, R14, RZ ;  /* 0x0000000e02167210 */ /* 0x000fe40007f3e0ff */
[----:B------:R-:W-:Y:S01]  /*18ea0*/  LDSM.16.M88.4 R152, [R199] ;  /* 0x00000000c798783b */ /* 0x000fe20000000200 */
[----:B------:R-:W-:Y:S01]  /*18eb0*/  LEA R172, P2, R21, c[0x0][0x1f8], 0x1 ;  /* 0x00007e0015ac7a11 */ /* 0x000fe200078408ff */
[----:B------:R-:W-:Y:S01]  /*18ec0*/  IMAD.X R14, R0, 0x1, R20, P0 ;  /* 0x00000001000e7824 */ /* 0x000fe200000e0614 */
[C---:B------:R-:W-:Y:S01]  /*18ed0*/  IADD3 R0, P0, R2.reuse, R12, RZ ;  /* 0x0000000c02007210 */ /* 0x040fe20007f1e0ff */
[----:B------:R-:W-:Y:S01]  /*18ee0*/  IMAD.X R23, R3, 0x1, R13, P1 ;  /* 0x0000000103177824 */ /* 0x000fe200008e060d */
[----:B------:R-:W5:Y:S01]  /*18ef0*/  LDSM.16.M88.4 R156, [R202] ;  /* 0x00000000ca9c783b */ /* 0x000f620000000200 */
[----:B------:R-:W-:Y:S02]  /*18f00*/  IADD3 R2, P1, R2, R222, RZ ;  /* 0x000000de02027210 */ /* 0x000fe40007f3e0ff */
[----:B------:R-:W-:Y:S01]  /*18f10*/  LEA.HI.X R173, R21, c[0x0][0x1fc], R14, 0x1, P2 ;  /* 0x00007f0015ad7a11 */ /* 0x000fe200010f0c0e */
[C---:B------:R-:W-:Y:S01]  /*18f20*/  IMAD.X R20, R3.reuse, 0x1, R20, P0 ;  /* 0x0000000103147824 */ /* 0x040fe200000e0614 */
[----:B------:R-:W3:Y:S01]  /*18f30*/  LDSM.16.M88.4 R160, [R213] ;  /* 0x00000000d5a0783b */ /* 0x000ee20000000200 */
[----:B------:R-:W-:Y:S01]  /*18f40*/  LEA R30, P0, R2, c[0x0][0x1f8], 0x1 ;  /* 0x00007e00021e7a11 */ /* 0x000fe200078008ff */
[----:B------:R-:W-:Y:S01]  /*18f50*/  IMAD.X R3, R3, 0x1, R224, P1 ;  /* 0x0000000103037824 */ /* 0x000fe200008e06e0 */
[----:B------:R-:W-:Y:S02]  /*18f60*/  LEA R28, P1, R22, c[0x0][0x1f8], 0x1 ;  /* 0x00007e00161c7a11 */ /* 0x000fe400078208ff */
[----:B------:R-:W4:Y:S02]  /*18f70*/  LDSM.16.M88.4 R164, [R212] ;  /* 0x00000000d4a4783b */ /* 0x000f240000000200 */
[----:B------:R-:W-:Y:S02]  /*18f80*/  LEA.HI.X R31, R2, c[0x0][0x1fc], R3, 0x1, P0 ;  /* 0x00007f00021f7a11 */ /* 0x000fe400000f0c03 */
[----:B------:R-:W-:Y:S01]  /*18f90*/  LEA.HI.X R29, R22, c[0x0][0x1fc], R23, 0x1, P1 ;  /* 0x00007f00161d7a11 */ /* 0x000fe200008f0c17 */
[C---:B-1----:R-:W-:Y:S01]  /*18fa0*/  HMMA.16816.F32.BF16 R4, R32.reuse, R8, RZ ;  /* 0x000000082004723c */ /* 0x042fe200000418ff */
[----:B------:R-:W1:Y:S02]  /*18fb0*/  LDSM.16.M88.4 R168, [R211] ;  /* 0x00000000d3a8783b */ /* 0x000e640000000200 */
[C---:B------:R-:W-:Y:S03]  /*18fc0*/  LEA R2, P0, R0.reuse, c[0x0][0x1f8], 0x1 ;  /* 0x00007e0000027a11 */ /* 0x040fe600078008ff */
[----:B------:R-:W-:Y:S01]  /*18fd0*/  @!PT LDS RZ, [RZ] ;  /* 0x00000000fffff984 */ /* 0x000fe20000000800 */
[----:B------:R-:W-:Y:S01]  /*18fe0*/  @!PT LDS RZ, [RZ] ;  /* 0x00000000fffff984 */ /* 0x000fe20000000800 */
[----:B------:R-:W-:Y:S01]  /*18ff0*/  @!PT LDS RZ, [RZ] ;  /* 0x00000000fffff984 */ /* 0x000fe20000000800 */
[----:B------:R1:W-:Y:S01]  /*19000*/  LDGSTS.E.BYPASS.LTC128B.128 [R215+0x100], [R174.64], !P5 ;  /* 0x00100000aed77fae */ /* 0x0003e2000e901d46 */
[----:B------:R-:W-:Y:S01]  /*19010*/  LEA.HI.X R3, R0, c[0x0][0x1fc], R20, 0x1, P0 ;  /* 0x00007f0000037a11 */ /* 0x000fe200000f0c14 */
[C---:B------:R-:W-:Y:S01]  /*19020*/  HMMA.16816.F32.BF16 R8, R32.reuse, R10, RZ ;  /* 0x0000000a2008723c */ /* 0x040fe200000418ff */
[C---:B------:R-:W-:Y:S02]  /*19030*/  ISETP.GT.AND P0, PT, R214.reuse, R217, PT ;  /* 0x000000d9d600720c */ /* 0x040fe40003f04270 */
[----:B------:R1:W-:Y:S05]  /*19040*/  LDGSTS.E.BYPASS.LTC128B.128 [R215+0x2100], [R176.64], !P4 ;  /* 0x02100000b0d77fae */ /* 0x0003ea000e101d46 */
[C---:B--2---:R-:W-:Y:S01]  /*19050*/  HMMA.16816.F32.BF16 R12, R32.reuse, R16, RZ ;  /* 0x00000010200c723c */ /* 0x044fe200000418ff */
[----:B------:R2:W-:Y:S05]  /*19060*/  LDGSTS.E.BYPASS.LTC128B.128 [R215+0x4100], [R172.64], !P3 ;  /* 0x04100000acd77fae */ /* 0x0005ea000d901d46 */
[----:B------:R4:W-:Y:S01]  /*19070*/  LDGSTS.E.BYPASS.LTC128B.128 [R215+0x1100], [R30.64], !P5 ;  /* 0x011000001ed77fae */ /* 0x0009e2000e901d46 */
[----:B------:R-:W-:Y:S01]  /*19080*/  @P0 IMAD.MOV.U32 R127, RZ, RZ, c[0x0][0x1e4] ;  /* 0x00007900ff7f0624 */ /* 0x000fe200078e00ff */
[C---:B------:R-:W-:Y:S01]  /*19090*/  HMMA.16816.F32.BF16 R16, R32.reuse, R18, RZ ;  /* 0x000000122010723c */ /* 0x040fe200000418ff */
[----:B------:R-:W-:Y:S02]  /*190a0*/  @P0 IMAD.MOV.U32 R124, RZ, RZ, c[0x0][0x1e0] ;  /* 0x00007800ff7c0624 */ /* 0x000fe400078e00ff */
[----:B------:R4:W-:Y:S05]  /*190b0*/  LDGSTS.E.BYPASS.LTC128B.128 [R215+0x3100], [R28.64], !P4 ;  /* 0x031000001cd77fae */ /* 0x0009ea000e101d46 */
[C---:B---3--:R-:W-:Y:S01]  /*190c0*/  HMMA.16816.F32.BF16 R20, R32.reuse, R24, RZ ;  /* 0x000000182014723c */ /* 0x048fe200000418ff */
[----:B------:R-:W3:Y:S05]  /*190d0*/  LDL R216, [R1] ;  /* 0x0000000001d87983 */ /* 0x000eea0000100800 */
[----:B------:R5:W-:Y:S02]  /*190e0*/  LDGSTS.E.BYPASS.LTC128B.128 [R215+0x5100], [R2.64], !P3 ;  /* 0x0510000002d77fae */ /* 0x000be4000d901d46 */
[C---:B------:R-:W-:Y:S03]  /*190f0*/  HMMA.16816.F32.BF16 R24, R32.reuse, R26, RZ ;  /* 0x0000001a2018723c */ /* 0x040fe600000418ff */
[----:B-1----:R-:W-:Y:S05]  /*19100*/  LDSM.16.M88.4 R176, [R197] ;  /* 0x00000000c5b0783b */ /* 0x002fea0000000200 */
[----:B------:R-:W0:Y:S05]  /*19110*/  LDGDEPBAR ;  /* 0x00000000000079af */ /* 0x000e2a0000000000 */
[----:B--2---:R-:W1:Y:S01]  /*19120*/  LDSM.16.M88.4 R172, [R201] ;  /* 0x00000000c9ac783b */ /* 0x004e620000000200 */
[C---:B----4-:R-:W-:Y:S04]  /*19130*/  HMMA.16816.F32.BF16 R28, R32.reuse, R148, RZ ;  /* 0x00000094201c723c */ /* 0x050fe800000418ff */
[----:B------:R-:W-:Y:S04]  /*19140*/  LDSM.16.M88.4 R180, [R197+0x1800] ;  /* 0x00180000c5b4783b */ /* 0x000fe80000000200 */
[----:B------:R-:W-:Y:S01]  /*19150*/  HMMA.16816.F32.BF16 R32, R32, R150, RZ ;  /* 0x000000962020723c */ /* 0x000fe200000418ff */
[----:B------:R-:W2:Y:S03]  /*19160*/  LDSM.16.M88.4 R148, [R197+0x800] ;  /* 0x00080000c594783b */ /* 0x000ea60000000200 */
[----:B-----5:R-:W-:Y:S02]  /*19170*/  @P0 IADD3 R2, R214, -0x1, RZ ;  /* 0xffffffffd6020810 */ /* 0x020fe40007ffe0ff */
[----:B------:R-:W-:Y:S02]  /*19180*/  LDSM.16.M88.4 R184, [R200] ;  /* 0x00000000c8b8783b */ /* 0x000fe40000000200 */
[C---:B------:R-:W-:Y:S03]  /*19190*/  HMMA.16816.F32.BF16 R4, R152.reuse, R156, R4 ;  /* 0x0000009c9804723c */ /* 0x040fe60000041804 */
[----:B------:R-:W-:Y:S02]  /*191a0*/  LDSM.16.M88.4 R188, [R194] ;  /* 0x00000000c2bc783b */ /* 0x000fe40000000200 */
[----:B------:R-:W-:Y:S03]  /*191b0*/  @P0 SHF.R.S32.HI R0, RZ, 0x1f, R2 ;  /* 0x0000001fff000819 */ /* 0x000fe60000011402 */
[C---:B------:R-:W-:Y:S01]  /*191c0*/  HMMA.16816.F32.BF16 R8, R152.reuse, R158, R8 ;  /* 0x0000009e9808723c */ /* 0x040fe20000041808 */
[----:B------:R-:W4:Y:S03]  /*191d0*/  LDSM.16.M88.4 R156, [R197+0x1000] ;  /* 0x00100000c59c783b */ /* 0x000f260000000200 */
[----:B------:R-:W-:Y:S04]  /*191e0*/  @P0 IMAD R0, R0, c[0x0][0x1e0], RZ ;  /* 0x0000780000000a24 */ /* 0x000fe800078e02ff */
[C---:B------:R-:W-:Y:S04]  /*191f0*/  HMMA.16816.F32.BF16 R12, R152.reuse, R160, R12 ;  /* 0x000000a0980c723c */ /* 0x040fe8000004180c */
[C---:B------:R-:W-:Y:S02]  /*19200*/  @P0 IMAD R0, R2.reuse, c[0x0][0x1e4], R0 ;  /* 0x0000790002000a24 */ /* 0x040fe400078e0200 */
[----:B------:R-:W-:Y:S02]  /*19210*/  @P0 IMAD.WIDE.U32 R2, R2, c[0x0][0x1e0], RZ ;  /* 0x0000780002020a25 */ /* 0x000fe400078e00ff */
[C---:B------:R-:W-:Y:S01]  /*19220*/  HMMA.16816.F32.BF16 R16, R152.reuse, R162, R16 ;  /* 0x000000a29810723c */ /* 0x040fe20000041810 */
[----:B------:R-:W-:Y:S03]  /*19230*/  LDSM.16.M88.4 R160, [R194+0x1000] ;  /* 0x00100000c2a0783b */ /* 0x000fe60000000200 */
[----:B------:R-:W-:Y:S02]  /*19240*/  @P0 IMAD.IADD R3, R3, 0x1, R0 ;  /* 0x0000000103030824 */ /* 0x000fe400078e0200 */
[C---:B------:R-:W-:Y:S02]  /*19250*/  @P0 IMAD.SHL.U32 R0, R2.reuse, 0x40, RZ ;  /* 0x0000004002000824 */ /* 0x040fe400078e00ff */
[C---:B------:R-:W-:Y:S04]  /*19260*/  HMMA.16816.F32.BF16 R20, R152.reuse, R164, R20 ;  /* 0x000000a49814723c */ /* 0x040fe80000041814 */
[----:B------:R-:W-:Y:S02]  /*19270*/  @P0 SHF.L.U64.HI R2, R2, 0x6, R3 ;  /* 0x0000000602020819 */ /* 0x000fe40000010203 */
[C---:B------:R-:W-:Y:S02]  /*19280*/  @P0 LEA R3, P1, R124.reuse, R0, 0x5 ;  /* 0x000000007c030211 */ /* 0x040fe400078228ff */
[C---:B------:R-:W-:Y:S01]  /*19290*/  HMMA.16816.F32.BF16 R24, R152.reuse, R166, R24 ;  /* 0x000000a69818723c */ /* 0x040fe20000041818 */
[----:B------:R-:W-:Y:S03]  /*192a0*/  LDSM.16.M88.4 R164, [R147+0x2000] ;  /* 0x0020000093a4783b */ /* 0x000fe60000000200 */
[----:B------:R-:W-:Y:S02]  /*192b0*/  @P0 LEA.HI.X R124, R124, R2, R127, 0x5, P1 ;  /* 0x000000027c7c0211 */ /* 0x000fe400008f2c7f */
[----:B------:R-:W-:Y:S02]  /*192c0*/  @P0 IADD3 R127, P1, R0, R220, RZ ;  /* 0x000000dc007f0210 */ /* 0x000fe40007f3e0ff */
[C---:B------:R-:W-:Y:S08]  /*192d0*/  HMMA.16816.F32.BF16 R28, R152.reuse, R168, R28 ;  /* 0x000000a8981c723c */ /* 0x040ff0000004181c */
[----:B------:R-:W-:Y:S01]  /*192e0*/  HMMA.16816.F32.BF16 R32, R152, R170, R32 ;  /* 0x000000aa9820723c */ /* 0x000fe20000041820 */
[----:B------:R-:W5:Y:S05]  /*192f0*/  LDSM.16.M88.4 R152, [R194+0x800] ;  /* 0x00080000c298783b */ /* 0x000f6a0000000200 */
[----:B------:R-:W-:Y:S02]  /*19300*/  LDSM.16.M88.4 R168, [R147+0x2800] ;  /* 0x0028000093a8783b */ /* 0x000fe40000000200 */
[C---:B-1----:R-:W-:Y:S08]  /*19310*/  HMMA.16816.F32.BF16 R4, R172.reuse, R176, R4 ;  /* 0x000000b0ac04723c */ /* 0x042ff00000041804 */
[C---:B------:R-:W-:Y:S01]  /*19320*/  HMMA.16816.F32.BF16 R8, R172.reuse, R178, R8 ;  /* 0x000000b2ac08723c */ /* 0x040fe20000041808 */
[----:B------:R-:W-:Y:S07]  /*19330*/  LDSM.16.M88.4 R176, [R210] ;  /* 0x00000000d2b0783b */ /* 0x000fee0000000200 */
[C---:B--2---:R-:W-:Y:S08]  /*19340*/  HMMA.16816.F32.BF16 R12, R172.reuse, R148, R12 ;  /* 0x00000094ac0c723c */ /* 0x044ff0000004180c */
[C---:B------:R-:W-:Y:S01]  /*19350*/  HMMA.16816.F32.BF16 R16, R172.reuse, R150, R16 ;  /* 0x00000096ac10723c */ /* 0x040fe20000041810 */
[----:B------:R-:W1:Y:S07]  /*19360*/  LDSM.16.M88.4 R148, [R194+0x1800] ;  /* 0x00180000c294783b */ /* 0x000e6e0000000200 */
[C---:B----4-:R-:W-:Y:S08]  /*19370*/  HMMA.16816.F32.BF16 R20, R172.reuse, R156, R20 ;  /* 0x0000009cac14723c */ /* 0x050ff00000041814 */
[C---:B------:R-:W-:Y:S01]  /*19380*/  HMMA.16816.F32.BF16 R24, R172.reuse, R158, R24 ;  /* 0x0000009eac18723c */ /* 0x040fe20000041818 */
[----:B------:R-:W2:Y:S07]  /*19390*/  LDSM.16.M88.4 R156, [R198+0x4000] ;  /* 0x00400000c69c783b */ /* 0x000eae0000000200 */
[C---:B------:R-:W-:Y:S08]  /*193a0*/  HMMA.16816.F32.BF16 R28, R172.reuse, R180, R28 ;  /* 0x000000b4ac1c723c */ /* 0x040ff0000004181c */
[----:B------:R-:W-:Y:S01]  /*193b0*/  HMMA.16816.F32.BF16 R32, R172, R182, R32 ;  /* 0x000000b6ac20723c */ /* 0x000fe20000041820 */
[----:B------:R-:W4:Y:S05]  /*193c0*/  LDSM.16.M88.4 R172, [R147+0x3000] ;  /* 0x0030000093ac783b */ /* 0x000f2a0000000200 */
[----:B------:R-:W-:Y:S02]  /*193d0*/  LDSM.16.M88.4 R180, [R147+0x4000] ;  /* 0x0040000093b4783b */ /* 0x000fe40000000200 */
[C---:B------:R-:W-:Y:S08]  /*193e0*/  HMMA.16816.F32.BF16 R4, R184.reuse, R188, R4 ;  /* 0x000000bcb804723c */ /* 0x040ff00000041804 */
[C---:B------:R-:W-:Y:S08]  /*193f0*/  HMMA.16816.F32.BF16 R8, R184.reuse, R190, R8 ;  /* 0x000000beb808723c */ /* 0x040ff00000041808 */
[C---:B-----5:R-:W-:Y:S08]  /*19400*/  HMMA.16816.F32.BF16 R12, R184.reuse, R152, R12 ;  /* 0x00000098b80c723c */ /* 0x060ff0000004180c */
[C---:B------:R-:W-:Y:S01]  /*19410*/  HMMA.16816.F32.BF16 R16, R184.reuse, R154, R16 ;  /* 0x0000009ab810723c */ /* 0x040fe20000041810 */
[----:B------:R-:W5:Y:S07]  /*19420*/  LDSM.16.M88.4 R152, [R147+0x3800] ;  /* 0x003800009398783b */ /* 0x000f6e0000000200 */
[C---:B------:R-:W-:Y:S08]  /*19430*/  HMMA.16816.F32.BF16 R20, R184.reuse, R160, R20 ;  /* 0x000000a0b814723c */ /* 0x040ff00000041814 */
[C---:B------:R-:W-:Y:S01]  /*19440*/  HMMA.16816.F32.BF16 R24, R184.reuse, R162, R24 ;  /* 0x000000a2b818723c */ /* 0x040fe20000041818 */
[----:B------:R-:W4:Y:S07]  /*19450*/  LDSM.16.M88.4 R160, [R199+0x4000] ;  /* 0x00400000c7a0783b */ /* 0x000f2e0000000200 */
        /* <DEDUP_REMOVED lines=9> */
[C---:B----4-:R-:W-:Y:S08]  /*194f0*/  HMMA.16816.F32.BF16 R20, R156.reuse, R172, R20 ;  /* 0x000000ac9c14723c */ /* 0x050ff00000041814 */
[C---:B------:R-:W-:Y:S01]  /*19500*/  HMMA.16816.F32.BF16 R24, R156.reuse, R174, R24 ;  /* 0x000000ae9c18723c */ /* 0x040fe20000041818 */
[----:B------:R-:W-:Y:S07]  /*19510*/  LDSM.16.M88.4 R172, [R197+0x2800] ;  /* 0x00280000c5ac783b */ /* 0x000fee0000000200 */
[C---:B-----5:R-:W-:Y:S08]  /*19520*/  HMMA.16816.F32.BF16 R28, R156.reuse, R152, R28 ;  /* 0x000000989c1c723c */ /* 0x060ff0000004181c */
[----:B------:R-:W-:Y:S01]  /*19530*/  HMMA.16816.F32.BF16 R32, R156, R154, R32 ;  /* 0x0000009a9c20723c */ /* 0x000fe20000041820 */
[----:B------:R-:W4:Y:S05]  /*19540*/  LDSM.16.M88.4 R152, [R207] ;  /* 0x00000000cf98783b */ /* 0x000f2a0000000200 */
[----:B------:R-:W5:Y:S02]  /*19550*/  LDSM.16.M88.4 R156, [R201+0x4000] ;  /* 0x00400000c99c783b */ /* 0x000f640000000200 */
[C---:B------:R-:W-:Y:S08]  /*19560*/  HMMA.16816.F32.BF16 R4, R160.reuse, R176, R4 ;  /* 0x000000b0a004723c */ /* 0x040ff00000041804 */
[C---:B------:R-:W-:Y:S01]  /*19570*/  HMMA.16816.F32.BF16 R8, R160.reuse, R178, R8 ;  /* 0x000000b2a008723c */ /* 0x040fe20000041808 */
[----:B------:R-:W3:Y:S07]  /*19580*/  LDSM.16.M88.4 R176, [R197+0x3000] ;  /* 0x00300000c5b0783b */ /* 0x000eee0000000200 */
[C---:B-1----:R-:W-:Y:S08]  /*19590*/  HMMA.16816.F32.BF16 R12, R160.reuse, R148, R12 ;  /* 0x00000094a00c723c */ /* 0x042ff0000004180c */
[C---:B------:R-:W-:Y:S01]  /*195a0*/  HMMA.16816.F32.BF16 R16, R160.reuse, R150, R16 ;  /* 0x00000096a010723c */ /* 0x040fe20000041810 */
[----:B------:R-:W1:Y:S07]  /*195b0*/  LDSM.16.M88.4 R148, [R197+0x3800] ;  /* 0x00380000c594783b */ /* 0x000e6e0000000200 */
[C---:B--2---:R-:W-:Y:S08]  /*195c0*/  HMMA.16816.F32.BF16 R20, R160.reuse, R164, R20 ;  /* 0x000000a4a014723c */ /* 0x044ff00000041814 */
[C---:B------:R-:W-:Y:S01]  /*195d0*/  HMMA.16816.F32.BF16 R24, R160.reuse, R166, R24 ;  /* 0x000000a6a018723c */ /* 0x040fe20000041818 */
[----:B------:R-:W-:Y:S07]  /*195e0*/  LDSM.16.M88.4 R164, [R194+0x2800] ;  /* 0x00280000c2a4783b */ /* 0x000fee0000000200 */
[C---:B----4-:R-:W-:Y:S08]  /*195f0*/  HMMA.16816.F32.BF16 R28, R160.reuse, R152, R28 ;  /* 0x00000098a01c723c */ /* 0x050ff0000004181c */
[----:B------:R-:W-:Y:S01]  /*19600*/  HMMA.16816.F32.BF16 R32, R160, R154, R32 ;  /* 0x0000009aa020723c */ /* 0x000fe20000041820 */
[----:B------:R-:W-:Y:S05]  /*19610*/  LDSM.16.M88.4 R152, [R200+0x4000] ;  /* 0x00400000c898783b */ /* 0x000fea0000000200 */
[----:B------:R-:W2:Y:S02]  /*19620*/  LDSM.16.M88.4 R160, [R194+0x2000] ;  /* 0x00200000c2a0783b */ /* 0x000ea40000000200 */
[C---:B-----5:R-:W-:Y:S08]  /*19630*/  HMMA.16816.F32.BF16 R4, R156.reuse, R168, R4 ;  /* 0x000000a89c04723c */ /* 0x060ff00000041804 */
[C---:B------:R-:W-:Y:S01]  /*19640*/  HMMA.16816.F32.BF16 R8, R156.reuse, R170, R8 ;  /* 0x000000aa9c08723c */ /* 0x040fe20000041808 */
[----:B------:R-:W4:Y:S07]  /*19650*/  LDSM.16.M88.4 R168, [R194+0x3000] ;  /* 0x00300000c2a8783b */ /* 0x000f2e0000000200 */
[C---:B------:R-:W-:Y:S08]  /*19660*/  HMMA.16816.F32.BF16 R12, R156.reuse, R172, R12 ;  /* 0x000000ac9c0c723c */ /* 0x040ff0000004180c */
[C---:B------:R-:W-:Y:S01]  /*19670*/  HMMA.16816.F32.BF16 R16, R156.reuse, R174, R16 ;  /* 0x000000ae9c10723c */ /* 0x040fe20000041810 */
[----:B------:R-:W5:Y:S07]  /*19680*/  LDSM.16.M88.4 R172, [R194+0x3800] ;  /* 0x00380000c2ac783b */ /* 0x000f6e0000000200 */
[C---:B---3--:R-:W-:Y:S08]  /*19690*/  HMMA.16816.F32.BF16 R20, R156.reuse, R176, R20 ;  /* 0x000000b09c14723c */ /* 0x048ff00000041814 */
        /* <DEDUP_REMOVED lines=12> */
[C---:B----4-:R-:W-:Y:S08]  /*19760*/  HMMA.16816.F32.BF16 R20, R152.reuse, R168, R20 ;  /* 0x000000a89814723c */ /* 0x050ff00000041814 */
[C---:B------:R-:W-:Y:S01]  /*19770*/  HMMA.16816.F32.BF16 R24, R152.reuse, R170, R24 ;  /* 0x000000aa9818723c */ /* 0x040fe20000041818 */
[----:B------:R-:W-:Y:S07]  /*19780*/  LDSM.16.M88.4 R168, [R205] ;  /* 0x00000000cda8783b */ /* 0x000fee0000000200 */
[C---:B-----5:R-:W-:Y:S08]  /*19790*/  HMMA.16816.F32.BF16 R28, R152.reuse, R172, R28 ;  /* 0x000000ac981c723c */ /* 0x060ff0000004181c */
[----:B------:R-:W-:Y:S01]  /*197a0*/  HMMA.16816.F32.BF16 R32, R152, R174, R32 ;  /* 0x000000ae9820723c */ /* 0x000fe20000041820 */
[----:B------:R-:W2:Y:S05]  /*197b0*/  LDSM.16.M88.4 R152, [R147+0x5800] ;  /* 0x005800009398783b */ /* 0x000eaa0000000200 */
[----:B------:R-:W4:Y:S02]  /*197c0*/  LDSM.16.M88.4 R172, [R204] ;  /* 0x00000000ccac783b */ /* 0x000f240000000200 */
[C---:B---3--:R-:W-:Y:S08]  /*197d0*/  HMMA.16816.F32.BF16 R4, R176.reuse, R180, R4 ;  /* 0x000000b4b004723c */ /* 0x048ff00000041804 */
[C---:B------:R-:W-:Y:S01]  /*197e0*/  HMMA.16816.F32.BF16 R8, R176.reuse, R182, R8 ;  /* 0x000000b6b008723c */ /* 0x040fe20000041808 */
[----:B------:R-:W-:Y:S07]  /*197f0*/  LDSM.16.M88.4 R180, [R197+0x4000] ;  /* 0x00400000c5b4783b */ /* 0x000fee0000000200 */
[C---:B-1----:R-:W-:Y:S08]  /*19800*/  HMMA.16816.F32.BF16 R12, R176.reuse, R148, R12 ;  /* 0x00000094b00c723c */ /* 0x042ff0000004180c */
[C---:B------:R-:W-:Y:S01]  /*19810*/  HMMA.16816.F32.BF16 R16, R176.reuse, R150, R16 ;  /* 0x00000096b010723c */ /* 0x040fe20000041810 */
[----:B------:R-:W1:Y:S07]  /*19820*/  LDSM.16.M88.4 R148, [R203] ;  /* 0x00000000cb94783b */ /* 0x000e6e0000000200 */
[C---:B------:R-:W-:Y:S08]  /*19830*/  HMMA.16816.F32.BF16 R20, R176.reuse, R156, R20 ;  /* 0x0000009cb014723c */ /* 0x040ff00000041814 */
[C---:B------:R-:W-:Y:S01]  /*19840*/  HMMA.16816.F32.BF16 R24, R176.reuse, R158, R24 ;  /* 0x0000009eb018723c */ /* 0x040fe20000041818 */
[----:B------:R-:W3:Y:S07]  /*19850*/  LDSM.16.M88.4 R156, [R201+0x8000] ;  /* 0x00800000c99c783b */ /* 0x000eee0000000200 */
        /* <DEDUP_REMOVED lines=8> */
[C---:B----4-:R-:W-:Y:S08]  /*198e0*/  HMMA.16816.F32.BF16 R20, R160.reuse, R172, R20 ;  /* 0x000000aca014723c */ /* 0x050ff00000041814 */
[C---:B------:R-:W-:Y:S08]  /*198f0*/  HMMA.16816.F32.BF16 R24, R160.reuse, R174, R24 ;  /* 0x000000aea018723c */ /* 0x040ff00000041818 */
[C---:B-1----:R-:W-:Y:S08]  /*19900*/  HMMA.16816.F32.BF16 R28, R160.reuse, R148, R28 ;  /* 0x00000094a01c723c */ /* 0x042ff0000004181c */
[----:B------:R-:W-:Y:S01]  /*19910*/  HMMA.16816.F32.BF16 R32, R160, R150, R32 ;  /* 0x00000096a020723c */ /* 0x000fe20000041820 */
[----:B------:R-:W1:Y:S05]  /*19920*/  LDSM.16.M88.4 R148, [R197+0x5000] ;  /* 0x00500000c594783b */ /* 0x000e6a0000000200 */
[----:B------:R-:W4:Y:S02]  /*19930*/  LDSM.16.M88.4 R160, [R197+0x5800] ;  /* 0x00580000c5a0783b */ /* 0x000f240000000200 */
[C---:B---3--:R-:W-:Y:S08]  /*19940*/  HMMA.16816.F32.BF16 R4, R156.reuse, R180, R4 ;  /* 0x000000b49c04723c */ /* 0x048ff00000041804 */
        /* <DEDUP_REMOVED lines=8> */
[C---:B----4-:R-:W-:Y:S04]  /*199d0*/  HMMA.16816.F32.BF16 R28, R156.reuse, R160, R28 ;  /* 0x000000a09c1c723c */ /* 0x050fe8000004181c */
        /* <DEDUP_REMOVED lines=30> */
[----:B------:R-:W-:Y:S01]  /*19bc0*/  IMAD.IADD R127, R216, 0x1, R242 ;  /* 0x00000001d87f7824 */ /* 0x000fe200078e02f2 */
[C---:B---3--:R-:W-:Y:S01]  /*19bd0*/  HMMA.16816.F32.BF16 R20, R152.reuse, R156, R20 ;  /* 0x0000009c9814723c */ /* 0x048fe20000041814 */
[----:B------:R-:W-:Y:S02]  /*19be0*/  IMAD.MOV.U32 R216, RZ, RZ, c[0x0][0x32c] ;  /* 0x0000cb00ffd87624 */ /* 0x000fe400078e00ff */
        /* <DEDUP_REMOVED lines=19> */
[----:B------:R-:W-:Y:S01]  /*19d20*/  ISETP.GE.AND P6, PT, R216, 0x1, PT ;  /* 0x00000001d800780c */ /* 0x000fe20003fc6270 */
[----:B------:R2:W-:Y:S01]  /*19d30*/  @P0 LDGSTS.E.BYPASS.LTC128B.128 [R215+0xb100], [R148.64], !P3 ;  /* 0x0b10000094d70fae */ /* 0x0005e2000d901d46 */
[----:B------:R-:W-:Y:S04]  /*19d40*/  IADD3 R0, -R237, 0x1, -R124 ;  /* 0x00000001ed007810 */ /* 0x000fe80007ffe97c */
[----:B------:R-:W3:Y:S01]  /*19d50*/  SHFL.IDX PT, R3, R127, RZ, 0x1c1f ;  /* 0x001c1fff7f037589 */ /* 0x000ee200000e0000 */
[----:B------:R-:W-:Y:S04]  /*19d60*/  IADD3 R0, -R239, R0, R238 ;  /* 0x00000000ef007210 */ /* 0x000fe80007ffe1ee */
        /* <DEDUP_REMOVED lines=19> */
.L_x_725:
[----:B------:R-:W-:Y:S04]  /*19ea0*/  MOV R150, c[0x0][0x32c] ;  /* 0x0000cb0000967a02 */ /* 0x000fe80000000f00 */
[----:B------:R-:W-:Y:S11]  /*19eb0*/  ISETP.NE.AND P0, PT, R150, 0x1, PT ;  /* 0x000000019600780c */ /* 0x000ff60003f05270 */
[----:B------:R-:W-:Y:S02]  /*19ec0*/  @!UPT UIADD3 URZ, URZ, URZ, URZ ;  /* 0x0000003f3f3ff290 */ /* 0x000fe4000fffe03f */
[----:B------:R-:W-:Y:S05]  /*19ed0*/  @P0 IMAD.HI.U32 R150, R3, c[0x0][0x330], RZ ;  /* 0x0000cc0003960a27 */ /* 0x000fea00078e00ff */
[----:B------:R-:W-:Y:S02]  /*19ee0*/  @P0 SHF.R.U32.HI R3, RZ, c[0x0][0x334], R150 ;  /* 0x0000cd00ff030a19 */ /* 0x000fe40000011696 */
.L_x_726:
[----:B------:R-:W-:Y:S05]  /*19ef0*/  BSYNC B0 ;  /* 0x0000000000007941 */ /* 0x000fea0003800000 */
.L_x_724:
[----:B------:R-:W-:Y:S04]  /*19f00*/  IMAD R3, R3, c[0x0][0x32c], -R124 ;  /* 0x0000cb0003037a24 */ /* 0x000fe800078e0a7c */
[----:B------:R-:W-:Y:S05]  /*19f10*/  IMAD.IADD R3, R3, 0x1, -R237 ;  /* 0x0000000103037824 */ /* 0x000fea00078e0aed */
[----:B------:R-:W-:Y:S02]  /*19f20*/  IADD3 R150, R3, c[0x0][0x32c], RZ ;  /* 0x0000cb0003967a10 */ /* 0x000fe40007ffe0ff */
[----:B------:R-:W-:Y:S02]  /*19f30*/  IMNMX R0, R0, R3, !PT ;  /* 0x0000000300007217 */ /* 0x000fe40007800200 */
[----:B------:R-:W-:Y:S02]  /*19f40*/  IMNMX R2, R2, R150, PT ;  /* 0x0000009602027217 */ /* 0x000fe40003800200 */
.L_x_723:
        /* <DEDUP_REMOVED lines=66> */
.L_x_729:
[----:B------:R-:W-:Y:S04]  /*1a370*/  MOV R4, c[0x0][0x32c] ;  /* 0x0000cb0000047a02 */ /* 0x000fe80000000f00 */
[----:B------:R-:W-:Y:S11]  /*1a380*/  ISETP.NE.AND P0, PT, R4, 0x1, PT ;  /* 0x000000010400780c */ /* 0x000ff60003f05270 */
[----:B------:R-:W-:Y:S02]  /*1a390*/  @!UPT UIADD3 URZ, URZ, URZ, URZ ;  /* 0x0000003f3f3ff290 */ /* 0x000fe4000fffe03f */
[----:B------:R-:W-:Y:S05]  /*1a3a0*/  @P0 IMAD.HI.U32 R4, R3, c[0x0][0x330], RZ ;  /* 0x0000cc0003040a27 */ /* 0x000fea00078e00ff */
[----:B------:R-:W-:Y:S02]  /*1a3b0*/  @P0 SHF.R.U32.HI R3, RZ, c[0x0][0x334], R4 ;  /* 0x0000cd00ff030a19 */ /* 0x000fe40000011604 */
.L_x_730:
[----:B------:R-:W-:Y:S05]  /*1a3c0*/  BSYNC B0 ;  /* 0x0000000000007941 */ /* 0x000fea0003800000 */
.L_x_728:
[----:B------:R-:W-:Y:S04]  /*1a3d0*/  IMAD R124, R3, c[0x0][0x32c], -R124 ;  /* 0x0000cb00037c7a24 */ /* 0x000fe800078e0a7c */
[----:B------:R-:W-:Y:S05]  /*1a3e0*/  IMAD.IADD R3, R124, 0x1, -R237 ;  /* 0x000000017c037824 */ /* 0x000fea00078e0aed */
[----:B------:R-:W-:Y:S02]  /*1a3f0*/  IADD3 R4, R3, c[0x0][0x32c], RZ ;  /* 0x0000cb0003047a10 */ /* 0x000fe40007ffe0ff */
[----:B------:R-:W-:Y:S02]  /*1a400*/  IMNMX R0, R0, R3, !PT ;  /* 0x0000000300007217 */ /* 0x000fe40007800200 */
[----:B------:R-:W-:Y:S02]  /*1a410*/  IMNMX R2, R2, R4, PT ;  /* 0x0000000402027217 */ /* 0x000fe40003800200 */
.L_x_727:
        /* <DEDUP_REMOVED lines=56> */
[----:B------:R-:W-:Y:S01]  /*1a7a0*/  SHFL.BFLY PT, R11, R3, 0x2, 0x1f ;  /* 0x0c401f00030b7f89 */ /* 0x000fe200000e0000 */
        /* <DEDUP_REMOVED lines=12> */
[C---:B------:R-:W-:Y:S02]  /*1a870*/  ISETP.GT.AND P0, PT, R0.reuse, 0x31, P2 ;  /* 0x000000310000780c */ /* 0x040fe40001704270 */
[----:B------:R-:W-:Y:S02]  /*1a880*/  ISETP.GT.AND P1, PT, R0, 0x38, P2 ;  /* 0x000000380000780c */ /* 0x000fe40001724270 */
[C---:B------:R-:W-:Y:S02]  /*1a890*/  ISETP.LT.OR P0, PT, R2.reuse, 0x32, P0 ;  /* 0x000000320200780c */ /* 0x040fe40000701670 */
[----:B------:R-:W-:Y:S02]  /*1a8a0*/  FMNMX.FTZ R10, R161, R10, !PT ;  /* 0x0000000aa10a7209 */ /* 0x000fe40007810000 */
[----:B------:R-:W-:Y:S02]  /*1a8b0*/  FSEL R171, R31, -INF , !P0 ;  /* 0xff8000001fab7808 */ /* 0x000fe40004000000 */
[----:B------:R-:W-:Y:S01]  /*1a8c0*/  ISETP.LT.OR P1, PT, R2, 0x39, P1 ;  /* 0x000000390200780c */ /* 0x000fe20000f21670 */
[----:B------:R-:W-:Y:S01]  /*1a8d0*/  LDSM.16.MT88.4 R28, [R196] ;  /* 0x00000000c41c783b */ /* 0x000fe20000004200 */
[----:B------:R-:W-:Y:S02]  /*1a8e0*/  ISETP.GT.AND P0, PT, R0, 0x39, P2 ;  /* 0x000000390000780c */ /* 0x000fe40001704270 */
        /* <DEDUP_REMOVED lines=384> */
.L_x_722:
[----:B------:R-:W-:Y:S02]  /*1c0f0*/  MOV R7, 0x1f ;  /* 0x0000001f00077802 */ /* 0x000fe40000000f00 */
[----:B------:R-:W-:Y:S01]  /*1c100*/  MOV R6, 0xffffffff ;  /* 0xffffffff00067802 */ /* 0x000fe20000000f00 */
[----:B------:R-:W-:Y:S05]  /*1c110*/  BRA.DIV ~URZ, `(.L_x_732) ;  /* 0x000054627f007947 */ /* 0x000fea000b800000 */
[----:B------:R1:W2:Y:S02]  /*1c120*/  SHFL.BFLY PT, R0, R233, 0x2, 0x1f ;  /* 0x0c401f00e9007f89 */ /* 0x0002a400000e0000 */
.L_x_805:
[----:B--2---:R-:W-:Y:S01]  /*1c130*/  FADD.FTZ R0, R0, R233 ;  /* 0x000000e900007221 */ /* 0x004fe20000010000 */
[----:B------:R-:W-:Y:S05]  /*1c140*/  BRA.DIV ~URZ, `(.L_x_733) ;  /* 0x000054927f007947 */ /* 0x000fea000b800000 */
[----:B------:R-:W2:Y:S04]  /*1c150*/  SHFL.BFLY PT, R2, R234, 0x2, 0x1f ;  /* 0x0c401f00ea027f89 */ /* 0x000ea800000e0000 */
[----:B------:R-:W3:Y:S01]  /*1c160*/  SHFL.BFLY PT, R5, R0, 0x1, 0x1f ;  /* 0x0c201f0000057f89 */ /* 0x000ee200000e0000 */
[----:B--2---:R-:W-:-:S02]  /*1c170*/  FADD.FTZ R4, R2, R234 ;  /* 0x000000ea02047221 */ /* 0x004fc40000010000 */
[----:B---3--:R-:W-:-:S03]  /*1c180*/  FADD.FTZ R0, R0, R5 ;  /* 0x0000000500007221 */ /* 0x008fc60000010000 */
[----:B------:R2:W3:Y:S04]  /*1c190*/  SHFL.BFLY PT, R3, R4, 0x1, 0x1f ;  /* 0x0c201f0004037f89 */ /* 0x0004e800000e0000 */
.L_x_806:
[----:B------:R-:W-:Y:S01]  /*1c1a0*/  FSETP.NE.FTZ.AND P1, PT, R0, RZ, PT ;  /* 0x000000ff0000720b */ /* 0x000fe20003f35000 */
[----:B---3--:R-:W-:Y:S01]  /*1c1b0*/  FADD.FTZ R3, R3, R4 ;  /* 0x0000000403037221 */ /* 0x008fe20000010000 */
[----:B------:R-:W-:Y:S02]  /*1c1c0*/  MOV R2, RZ ;  /* 0x000000ff00027202 */ /* 0x000fe40000000f00 */
[----:B------:R-:W-:Y:S02]  /*1c1d0*/  MOV R23, 0xff800000 ;  /* 0xff80000000177802 */ /* 0x000fe40000000f00 */
[----:B------:R-:W-:Y:S02]  /*1c1e0*/  FSETP.NE.FTZ.AND P0, PT, R3, RZ, PT ;  /* 0x000000ff0300720b */ /* 0x000fe40003f15000 */
[----:B------:R-:W-:-:S05]  /*1c1f0*/  MOV R22, 0xff800000 ;  /* 0xff80000000167802 */ /* 0x000fca0000000f00 */
[----:B------:R-:W3:Y:S01]  /*1c200*/  @P1 MUFU.RCP R2, R0 ;  /* 0x0000000000021308 */ /* 0x000ee20000001000 */
[----:B--2---:R-:W-:-:S05]  /*1c210*/  @P1 MOV R4, 0x3f317218 ;  /* 0x3f31721800041802 */ /* 0x004fca0000000f00 */
[----:B------:R-:W-:Y:S02]  /*1c220*/  @P1 FMUL.FTZ R4, R4, c[0x0][0x2d0] ;  /* 0x0000b40004041a20 */ /* 0x000fe40000410000 */
[----:B------:R2:W4:Y:S01]  /*1c230*/  @P1 MUFU.LG2 R5, R0 ;  /* 0x0000000000051308 */ /* 0x0005220000000c00 */
[C---:B---3--:R-:W-:Y:S02]  /*1c240*/  FMUL.FTZ R34, R2.reuse, R100 ;  /* 0x0000006402227220 */ /* 0x048fe40000410000 */
[C---:B------:R-:W-:Y:S02]  /*1c250*/  FMUL.FTZ R35, R2.reuse, R101 ;  /* 0x0000006502237220 */ /* 0x040fe40000410000 */
[C---:B------:R-:W-:Y:S02]  /*1c260*/  FMUL.FTZ R100, R2.reuse, R104 ;  /* 0x0000006802647220 */ /* 0x040fe40000410000 */
[----:B------:R-:W-:Y:S01]  /*1c270*/  FMUL.FTZ R101, R2, R105 ;  /* 0x0000006902657220 */ /* 0x000fe20000410000 */
[----:B--2---:R-:W-:Y:S01]  /*1c280*/  MOV R0, RZ ;  /* 0x000000ff00007202 */ /* 0x004fe20000000f00 */
[----:B----4-:R-:W-:-:S02]  /*1c290*/  @P1 FMUL.FTZ R5, R5, 0.69314718246459960938 ;  /* 0x3f31721805051820 */ /* 0x010fc40000410000 */
[C---:B------:R-:W-:Y:S02]  /*1c2a0*/  FMUL.FTZ R104, R2.reuse, R108 ;  /* 0x0000006c02687220 */ /* 0x040fe40000410000 */
[C---:B------:R-:W-:Y:S01]  /*1c2b0*/  FMUL.FTZ R105, R2.reuse, R109 ;  /* 0x0000006d02697220 */ /* 0x040fe20000410000 */
[----:B------:R-:W2:Y:S01]  /*1c2c0*/  @P0 MUFU.RCP R0, R3 ;  /* 0x0000000300000308 */ /* 0x000ea20000001000 */
[C---:B------:R-:W-:Y:S02]  /*1c2d0*/  FMUL.FTZ R108, R2.reuse, R112 ;  /* 0x00000070026c7220 */ /* 0x040fe40000410000 */
[C---:B------:R-:W-:Y:S02]  /*1c2e0*/  FMUL.FTZ R109, R2.reuse, R113 ;  /* 0x00000071026d7220 */ /* 0x040fe40000410000 */
[C---:B------:R-:W-:Y:S02]  /*1c2f0*/  FMUL.FTZ R112, R2.reuse, R116 ;  /* 0x0000007402707220 */ /* 0x040fe40000410000 */
[----:B------:R-:W-:-:S02]  /*1c300*/  FMUL.FTZ R113, R2, R117 ;  /* 0x0000007502717220 */ /* 0x000fc40000410000 */
[----:B------:R-:W-:Y:S02]  /*1c310*/  FMUL.FTZ R158, R2, R132 ;  /* 0x00000084029e7220 */ /* 0x000fe40000410000 */
[----:B------:R-:W-:Y:S01]  /*1c320*/  @P1 FFMA.FTZ R23, R4, R124, R5 ;  /* 0x0000007c04171223 */ /* 0x000fe20000010005 */
[----:B------:R-:W-:Y:S01]  /*1c330*/  MOV R4, 0x1 ;  /* 0x0000000100047802 */ /* 0x000fe20000000f00 */
        /* <DEDUP_REMOVED lines=36> */
[----:B------:R-:W-:Y:S02]  /*1c580*/  FMUL.FTZ R65, R2, R97 ;  /* 0x0000006102417220 */ /* 0x000fe40000410000 */
[----:B------:R3:W4:Y:S01]  /*1c590*/  @P0 MUFU.LG2 R2, R3 ;  /* 0x0000000300020308 */ /* 0x0007220000000c00 */
[C---:B--2---:R-:W-:Y:S02]  /*1c5a0*/  FMUL.FTZ R176, R0.reuse, R114 ;  /* 0x0000007200b07220 */ /* 0x044fe40000410000 */
[C---:B------:R-:W-:Y:S02]  /*1c5b0*/  FMUL.FTZ R177, R0.reuse, R115 ;  /* 0x0000007300b17220 */ /* 0x040fe40000410000 */
[----:B------:R-:W-:-:S02]  /*1c5c0*/  FMUL.FTZ R72, R0, R110 ;  /* 0x0000006e00487220 */ /* 0x000fc40000410000 */
[C---:B------:R-:W-:Y:S02]  /*1c5d0*/  FMUL.FTZ R73, R0.reuse, R111 ;  /* 0x0000006f00497220 */ /* 0x040fe40000410000 */
[C---:B------:R-:W-:Y:S02]  /*1c5e0*/  FMUL.FTZ R114, R0.reuse, R122 ;  /* 0x0000007a00727220 */ /* 0x040fe40000410000 */
[C---:B------:R-:W-:Y:S02]  /*1c5f0*/  FMUL.FTZ R115, R0.reuse, R123 ;  /* 0x0000007b00737220 */ /* 0x040fe40000410000 */
[C---:B------:R-:W-:Y:S02]  /*1c600*/  FMUL.FTZ R96, R0.reuse, R66 ;  /* 0x0000004200607220 */ /* 0x040fe40000410000 */
[----:B------:R-:W-:Y:S01]  /*1c610*/  FMUL.FTZ R97, R0, R67 ;  /* 0x0000004300617220 */ /* 0x000fe20000410000 */
[----:B---3--:R-:W-:Y:S01]  /*1c620*/  @P0 MOV R3, 0x3f317218 ;  /* 0x3f31721800030802 */ /* 0x008fe20000000f00 */
[----:B----4-:R-:W-:-:S02]  /*1c630*/  @P0 FMUL.FTZ R2, R2, 0.69314718246459960938 ;  /* 0x3f31721802020820 */ /* 0x010fc40000410000 */
[C---:B------:R-:W-:Y:S02]  /*1c640*/  FMUL.FTZ R88, R0.reuse, R106 ;  /* 0x0000006a00587220 */ /* 0x040fe40000410000 */
        /* <DEDUP_REMOVED lines=40> */
[----:B------:R-:W-:Y:S01]  /*1c8d0*/  PRMT R0, R4, 0x7610, R0 ;  /* 0x0000761004007816 */ /* 0x000fe20000000000 */
[----:B------:R-:W-:-:S02]  /*1c8e0*/  @P0 FFMA.FTZ R22, R3, R8, R2 ;  /* 0x0000000803160223 */ /* 0x000fc40000010002 */
.L_x_635:
[----:B------:R-:W2:Y:S01]  /*1c8f0*/  S2R R6, SR_TID.X ;  /* 0x0000000000067919 */ /* 0x000ea20000002100 */
[----:B------:R-:W-:Y:S01]  /*1c900*/  BSSY B0, `(.L_x_734) ;  /* 0x0000010000007945 */ /* 0x000fe20003800000 */
[----:B--2---:R-:W-:-:S13]  /*1c910*/  LOP3.LUT P0, RZ, R6, 0xff, RZ, 0xc0, !PT ;  /* 0x000000ff06ff7812 */ /* 0x004fda000780c0ff */
[----:B------:R-:W-:Y:S05]  /*1c920*/  @P0 BRA `(.L_x_735) ;  /* 0x000000d000000947 */ /* 0x000fea0003800000 */
[----:B------:R-:W2:Y:S01]  /*1c930*/  S2R R4, SR_LANEID ;  /* 0x0000000000047919 */ /* 0x000ea20000000000 */
[----:B------:R-:W-:Y:S01]  /*1c940*/  VOTEU.ANY UR4, UPT, PT ;  /* 0x0000000000047886 */ /* 0x000fe200038e0100 */
[----:B------:R-:W-:Y:S01]  /*1c950*/  IMAD.MOV.U32 R5, RZ, RZ, c[0x0][0x564] ;  /* 0x00015900ff057624 */ /* 0x000fe200078e00ff */
[----:B------:R-:W2:Y:S08]  /*1c960*/  FLO.U32 R3, UR4 ;  /* 0x0000000400037d00 */ /* 0x000eb000080e0000 */
[----:B------:R-:W3:Y:S01]  /*1c970*/  POPC R2, UR4 ;  /* 0x0000000400027d09 */ /* 0x000ee20008000000 */
[----:B--2---:R-:W-:Y:S01]  /*1c980*/  ISETP.EQ.U32.AND P0, PT, R3, R4, PT ;  /* 0x000000040300720c */ /* 0x004fe20003f02070 */
[----:B------:R-:W-:-:S12]  /*1c990*/  IMAD.MOV.U32 R4, RZ, RZ, c[0x0][0x560] ;  /* 0x00015800ff047624 */ /* 0x000fd800078e00ff */
[----:B---3--:R2:W3:Y:S04]  /*1c9a0*/  @P0 ATOMG.E.ADD.STRONG.GPU PT, R2, [R4.64], R2 ;  /* 0x00000002040209a8 */ /* 0x0084e800081ee1c6 */
[----:B--2---:R-:W2:Y:S04]  /*1c9b0*/  S2R R4, SR_LTMASK ;  /* 0x0000000000047919 */ /* 0x004ea80000003900 */
[----:B---3--:R2:W3:Y:S02]  /*1c9c0*/  SHFL.IDX PT, R3, R2, R3, 0x1f ;  /* 0x00001f0302037589 */ /* 0x0084e400000e0000 */
[----:B--2---:R-:W-:-:S06]  /*1c9d0*/  LOP3.LUT R2, R4, UR4, RZ, 0xc0, !PT ;  /* 0x0000000404027c12 */ /* 0x004fcc000f8ec0ff */
[----:B------:R-:W3:Y:S02]  /*1c9e0*/  POPC R2, R2 ;  /* 0x0000000200027309 */ /* 0x000ee40000000000 */
[----:B---3--:R-:W-:-:S06]  /*1c9f0*/  IADD3 R244, R3, c[0x0][0xc], R2 ;  /* 0x0000030003f47a10 */ /* 0x008fcc0007ffe002 */
.L_x_735:
[----:B------:R-:W-:Y:S05]  /*1ca00*/  BSYNC B0 ;  /* 0x0000000000007941 */ /* 0x000fea0003800000 */
.L_x_734:
[----:B------:R-:W-:Y:S01]  /*1ca10*/  PRMT R0, R0, 0x9910, RZ ;  /* 0x0000991000007816 */ /* 0x000fe200000000ff */
[----:B------:R-:W-:Y:S01]  /*1ca20*/  BSSY B1, `(.L_x_736) ;  /* 0x0000341000017945 */ /* 0x000fe20003800000 */
[----:B------:R-:W-:Y:S01]  /*1ca30*/  IMAD.MOV.U32 R83, RZ, RZ, R244 ;  /* 0x000000ffff537224 */ /* 0x000fe200078e00f4 */
[----:B------:R-:W-:Y:S02]  /*1ca40*/  IADD3 R4, R248, 0x40, RZ ;  /* 0x00000040f8047810 */ /* 0x000fe40007ffe0ff */
[----:B------:R-:W-:Y:S02]  /*1ca50*/  ISETP.NE.AND P0, PT, R0, RZ, PT ;  /* 0x000000ff0000720c */ /* 0x000fe40003f05270 */
[----:B------:R-:W-:-:S11]  /*1ca60*/  IADD3 R0, R248, 0x80, RZ ;  /* 0x00000080f8007810 */ /* 0x000fd60007ffe0ff */
[----:B------:R-:W-:Y:S05]  /*1ca70*/  @!P0 BRA `(.L_x_737) ;  /* 0x0000273000008947 */ /* 0x000fea0003800000 */
[----:B------:R-:W2:Y:S04]  /*1ca80*/  LDL R14, [R1+0x18] ;  /* 0x00001800010e7983 */ /* 0x000ea80000100800 */
[----:B------:R-:W3:Y:S01]  /*1ca90*/  LDL R10, [R1+0x24] ;  /* 0x00002400010a7983 */ /* 0x000ee20000100800 */
[----:B------:R-:W-:-:S03]  /*1caa0*/  SHF.R.S32.HI R2, RZ, 0x1f, R6 ;  /* 0x0000001fff027819 */ /* 0x000fc60000011406 */
[----:B------:R-:W4:Y:S04]  /*1cab0*/  LDL R13, [R1+0x28] ;  /* 0x00002800010d7983 */ /* 0x000f280000100800 */
[----:B------:R-:W4:Y:S04]  /*1cac0*/  LDL R12, [R1+0x30] ;  /* 0x00003000010c7983 */ /* 0x000f280000100800 */
[----:B------:R-:W4:Y:S01]  /*1cad0*/  LDL R11, [R1+0x2c] ;  /* 0x00002c00010b7983 */ /* 0x000f220000100800 */
[----:B------:R-:W-:Y:S01]  /*1cae0*/  WARPSYNC 0xffffffff ;  /* 0xffffffff00007948 */ /* 0x000fe20003800000 */
[----:B------:R-:W-:-:S04]  /*1caf0*/  LEA.HI R2, R2, R6, RZ, 0x2 ;  /* 0x0000000602027211 */ /* 0x000fc800078f10ff */
[----:B------:R-:W-:-:S04]  /*1cb00*/  SHF.R.S32.HI R2, RZ, 0x1f, R2 ;  /* 0x0000001fff027819 */ /* 0x000fc80000011402 */
[----:B------:R-:W-:-:S04]  /*1cb10*/  LEA.HI R2, R2, R241, RZ, 0x3 ;  /* 0x000000f102027211 */ /* 0x000fc800078f18ff */
[----:B------:R-:W-:Y:S02]  /*1cb20*/  LOP3.LUT R2, R2, 0xfffffff8, RZ, 0xc0, !PT ;  /* 0xfffffff802027812 */ /* 0x000fe400078ec0ff */
[----:B------:R-:W-:Y:S01]  /*1cb30*/  F2FP.BF16.PACK_AB R5, R159, R158 ;  /* 0x0000009e9f05723e */ /* 0x000fe200000010ff */
[----:B------:R-:W-:Y:S02]  /*1cb40*/  BAR.SYNC.DEFER_BLOCKING 0x1, 0x100 ;  /* 0x0044000000007b1d */ /* 0x000fe40000010000 */
[----:B------:R-:W-:-:S05]  /*1cb50*/  IMAD.IADD R2, R241, 0x1, -R2 ;  /* 0x00000001f1027824 */ /* 0x000fca00078e0a02 */
[C---:B------:R-:W-:Y:S02]  /*1cb60*/  LOP3.LUT P0, RZ, R2.reuse, 0x2, RZ, 0xc0, !PT ;  /* 0x0000000202ff7812 */ /* 0x040fe4000780c0ff */
[----:B------:R-:W-:Y:S01]  /*1cb70*/  LOP3.LUT P1, RZ, R2, 0x4, RZ, 0xc0, !PT ;  /* 0x0000000402ff7812 */ /* 0x000fe2000782c0ff */
[----:B------:R-:W-:Y:S01]  /*1cb80*/  IMAD.MOV.U32 R9, RZ, RZ, 0x40 ;  /* 0x00000040ff097424 */ /* 0x000fe200078e00ff */
[----:B------:R-:W-:Y:S02]  /*1cb90*/  F2FP.BF16.PACK_AB R3, R169, R168 ;  /* 0x000000a8a903723e */ /* 0x000fe400000010ff */
[----:B------:R-:W-:Y:S02]  /*1cba0*/  F2FP.BF16.PACK_AB R7, R33, R32 ;  /* 0x000000202107723e */ /* 0x000fe400000010ff */
[----:B------:R-:W-:Y:S02]  /*1cbb0*/  F2FP.BF16.PACK_AB R6, R167, R166 ;  /* 0x000000a6a706723e */ /* 0x000fe400000010ff */
[----:B------:R-:W-:-:S02]  /*1cbc0*/  SEL R9, R9, 0xffffffc0, !P1 ;  /* 0xffffffc009097807 */ /* 0x000fc40004800000 */
[----:B------:R-:W-:Y:S02]  /*1cbd0*/  F2FP.BF16.PACK_AB R8, R101, R100 ;  /* 0x000000646508723e */ /* 0x000fe400000010ff */
[----:B------:R-:W-:-:S04]  /*1cbe0*/  ISETP.NE.U32.AND P2, PT, RZ, c[0x0][0x500], PT ;  /* 0x00014000ff007a0c */ /* 0x000fc80003f45070 */
[----:B------:R-:W-:Y:S01]  /*1cbf0*/  ISETP.NE.AND.EX P2, PT, RZ, c[0x0][0x504], PT, P2 ;  /* 0x00014100ff007a0c */ /* 0x000fe20003f45320 */
[----:B--2---:R2:W-:Y:S04]  /*1cc00*/  STS [R14], R5 ;  /* 0x000000050e007388 */ /* 0x0045e80000000800 */
[----:B------:R1:W-:Y:S04]  /*1cc10*/  STS [R14+0x400], R3 ;  /* 0x000400030e007388 */ /* 0x0003e80000000800 */
[----:B---3--:R3:W-:Y:S01]  /*1cc20*/  STS [R10], R7 ;  /* 0x000000070a007388 */ /* 0x0087e20000000800 */
[----:B--2---:R-:W-:-:S05]  /*1cc30*/  IMAD.MOV.U32 R5, RZ, RZ, 0x20 ;  /* 0x00000020ff057424 */ /* 0x004fca00078e00ff */
[----:B------:R-:W-:Y:S02]  /*1cc40*/  SEL R2, R5, 0xffffffe0, !P0 ;  /* 0xffffffe005027807 */ /* 0x000fe40004000000 */
[----:B------:R-:W-:-:S03]  /*1cc50*/  F2FP.BF16.PACK_AB R5, R35, R34 ;  /* 0x000000222305723e */ /* 0x000fc600000010ff */
[----:B------:R-:W-:Y:S01]  /*1cc60*/  IMAD.IADD R2, R14, 0x1, R2 ;  /* 0x000000010e027824 */ /* 0x000fe200078e0202 */
[----:B-1----:R-:W-:Y:S01]  /*1cc70*/  F2FP.BF16.PACK_AB R3, R103, R102 ;  /* 0x000000666703723e */ /* 0x002fe200000010ff */
[----:B------:R1:W-:Y:S01]  /*1cc80*/  STS [R10+0x400], R6 ;  /* 0x000400060a007388 */ /* 0x0003e20000000800 */
[----:B---3--:R-:W-:-:S03]  /*1cc90*/  F2FP.BF16.PACK_AB R7, R89, R88 ;  /* 0x000000585907723e */ /* 0x008fc600000010ff */
[----:B------:R2:W-:Y:S04]  /*1cca0*/  STS [R2], R5 ;  /* 0x0000000502007388 */ /* 0x0005e80000000800 */
[----:B------:R3:W-:Y:S04]  /*1ccb0*/  STS [R2+0x400], R3 ;  /* 0x0004000302007388 */ /* 0x0007e80000000800 */
[----:B----4-:R4:W-:Y:S04]  /*1ccc0*/  STS [R13], R8 ;  /* 0x000000080d007388 */ /* 0x0109e80000000800 */
[----:B------:R4:W-:Y:S01]  /*1ccd0*/  STS [R13+0x400], R7 ;  /* 0x000400070d007388 */ /* 0x0009e20000000800 */
[----:B-1----:R-:W-:Y:S01]  /*1cce0*/  F2FP.BF16.PACK_AB R6, R105, R104 ;  /* 0x000000686906723e */ /* 0x002fe200000010ff */
[----:B--2---:R-:W-:Y:S01]  /*1ccf0*/  IMAD.IADD R5, R14, 0x1, R9 ;  /* 0x000000010e057824 */ /* 0x004fe200078e0209 */
[----:B---3--:R-:W-:-:S04]  /*1cd00*/  F2FP.BF16.PACK_AB R3, R73, R72 ;  /* 0x000000484903723e */ /* 0x008fc800000010ff */
[----:B------:R1:W-:Y:S01]  /*1cd10*/  STS [R5], R6 ;  /* 0x0000000605007388 */ /* 0x0003e20000000800 */
[----:B----4-:R-:W-:-:S03]  /*1cd20*/  F2FP.BF16.PACK_AB R8, R109, R108 ;  /* 0x0000006c6d08723e */ /* 0x010fc600000010ff */
[----:B------:R2:W-:Y:S01]  /*1cd30*/  STS [R5+0x400], R3 ;  /* 0x0004000305007388 */ /* 0x0005e20000000800 */
[----:B------:R-:W-:-:S03]  /*1cd40*/  F2FP.BF16.PACK_AB R7, R113, R112 ;  /* 0x000000707107723e */ /* 0x000fc600000010ff */
[----:B------:R3:W-:Y:S01]  /*1cd50*/  STS [R12], R8 ;  /* 0x000000080c007388 */ /* 0x0007e20000000800 */
[----:B-1----:R-:W-:Y:S01]  /*1cd60*/  F2FP.BF16.PACK_AB R6, R177, R176 ;  /* 0x000000b0b106723e */ /* 0x002fe200000010ff */
[----:B--2---:R-:W-:-:S04]  /*1cd70*/  IMAD.IADD R3, R9, 0x1, R2 ;  /* 0x0000000109037824 */ /* 0x004fc800078e0202 */
        /* <DEDUP_REMOVED lines=16> */
[----:B------:R-:W-:Y:S02]  /*1ce80*/  F2FP.BF16.PACK_AB R9, R151, R150 ;  /* 0x000000969709723e */ /* 0x000fe400000010ff */
        /* <DEDUP_REMOVED lines=30> */
[----:B------:R-:W-:Y:S04]  /*1d070*/  STS [R10+0x8000], R9 ;  /* 0x008000090a007388 */ /* 0x000fe80000000800 */
[----:B------:R2:W-:Y:S04]  /*1d080*/  STS [R10+0x8400], R8 ;  /* 0x008400080a007388 */ /* 0x0005e80000000800 */
[----:B------:R3:W-:Y:S01]  /*1d090*/  STS [R2+0x8000], R7 ;  /* 0x0080000702007388 */ /* 0x0007e20000000800 */
[----:B-1----:R-:W-:-:S05]  /*1d0a0*/  F2FP.BF16.PACK_AB R6, R123, R122 ;  /* 0x0000007a7b06723e */ /* 0x002fca00000010ff */
[----:B------:R1:W-:Y:S01]  /*1d0b0*/  STS [R2+0x8400], R6 ;  /* 0x0084000602007388 */ /* 0x0003e20000000800 */
[----:B--2---:R-:W-:-:S03]  /*1d0c0*/  F2FP.BF16.PACK_AB R8, R81, R80 ;  /* 0x000000505108723e */ /* 0x004fc600000010ff */
[----:B------:R-:W2:Y:S01]  /*1d0d0*/  LDL.LU R10, [R1+0x1c] ;  /* 0x00001c00010a7983 */ /* 0x000ea20000300800 */
[----:B---3--:R-:W-:-:S03]  /*1d0e0*/  F2FP.BF16.PACK_AB R7, R79, R78 ;  /* 0x0000004e4f07723e */ /* 0x008fc600000010ff */
[----:B------:R-:W-:Y:S04]  /*1d0f0*/  STS [R13+0x8000], R8 ;  /* 0x008000080d007388 */ /* 0x000fe80000000800 */
[----:B------:R3:W-:Y:S01]  /*1d100*/  STS [R13+0x8400], R7 ;  /* 0x008400070d007388 */ /* 0x0007e20000000800 */
[----:B-1----:R-:W-:Y:S02]  /*1d110*/  F2FP.BF16.PACK_AB R6, R165, R164 ;  /* 0x000000a4a506723e */ /* 0x002fe400000010ff */
[----:B------:R-:W-:-:S03]  /*1d120*/  F2FP.BF16.PACK_AB R2, R75, R74 ;  /* 0x0000004a4b02723e */ /* 0x000fc600000010ff */
[----:B------:R1:W-:Y:S04]  /*1d130*/  STS [R5+0x8000], R6 ;  /* 0x0080000605007388 */ /* 0x0003e80000000800 */
[----:B------:R4:W-:Y:S01]  /*1d140*/  STS [R5+0x8400], R2 ;  /* 0x0084000205007388 */ /* 0x0009e20000000800 */
[----:B---3--:R-:W-:-:S05]  /*1d150*/  F2FP.BF16.PACK_AB R7, R163, R162 ;  /* 0x000000a2a307723e */ /* 0x008fca00000010ff */
[----:B------:R-:W-:Y:S01]  /*1d160*/  STS [R12+0x8000], R7 ;  /* 0x008000070c007388 */ /* 0x000fe20000000800 */
[----:B-1----:R-:W-:Y:S02]  /*1d170*/  F2FP.BF16.PACK_AB R6, R71, R70 ;  /* 0x000000464706723e */ /* 0x002fe400000010ff */
[----:B----4-:R-:W-:Y:S02]  /*1d180*/  F2FP.BF16.PACK_AB R5, R85, R84 ;  /* 0x000000545505723e */ /* 0x010fe400000010ff */
[----:B------:R-:W-:Y:S01]  /*1d190*/  F2FP.BF16.PACK_AB R2, R69, R68 ;  /* 0x000000444502723e */ /* 0x000fe200000010ff */
[----:B------:R-:W-:Y:S04]  /*1d1a0*/  STS [R12+0x8400], R6 ;  /* 0x008400060c007388 */ /* 0x000fe80000000800 */
[----:B------:R1:W-:Y:S04]  /*1d1b0*/  STS [R3+0x8000], R5 ;  /* 0x0080000503007388 */ /* 0x0003e80000000800 */
[----:B------:R3:W-:Y:S01]  /*1d1c0*/  STS [R3+0x8400], R2 ;  /* 0x0084000203007388 */ /* 0x0007e20000000800 */
[----:B------:R-:W-:-:S04]  /*1d1d0*/  ISETP.NE.U32.AND P0, PT, RZ, c[0x0][0x508], PT ;  /* 0x00014200ff007a0c */ /* 0x000fc80003f05070 */
[----:B------:R-:W-:Y:S02]  /*1d1e0*/  ISETP.NE.AND.EX P1, PT, RZ, c[0x0][0x50c], PT, P0 ;  /* 0x00014300ff007a0c */ /* 0x000fe40003f25300 */
[----:B-1----:R-:W-:Y:S02]  /*1d1f0*/  F2FP.BF16.PACK_AB R5, R65, R64 ;  /* 0x000000404105723e */ /* 0x002fe400000010ff */
[----:B---3--:R-:W-:-:S03]  /*1d200*/  F2FP.BF16.PACK_AB R2, R63, R62 ;  /* 0x0000003e3f02723e */ /* 0x008fc600000010ff */
[----:B------:R-:W-:Y:S04]  /*1d210*/  STS [R11+0x8000], R5 ;  /* 0x008000050b007388 */ /* 0x000fe80000000800 */
[----:B------:R1:W-:Y:S01]  /*1d220*/  STS [R11+0x8400], R2 ;  /* 0x008400020b007388 */ /* 0x0003e20000000800 */
[----:B------:R-:W-:Y:S02]  /*1d230*/  IMAD.MOV.U32 R6, RZ, RZ, 0x4 ;  /* 0x00000004ff067424 */ /* 0x000fe400078e00ff */
[----:B------:R-:W-:Y:S02]  /*1d240*/  IMAD.MOV.U32 R14, RZ, RZ, c[0x0][0x388] ;  /* 0x0000e200ff0e7624 */ /* 0x000fe400078e00ff */
[----:B------:R-:W-:Y:S02]  /*1d250*/  IMAD.MOV.U32 R3, RZ, RZ, RZ ;  /* 0x000000ffff037224 */ /* 0x000fe400078e00ff */
[CC--:B------:R-:W-:Y:S01]  /*1d260*/  @P1 IMAD.WIDE R8, R247.reuse, R6.reuse, c[0x0][0x508] ;  /* 0x00014200f7081625 */ /* 0x0c0fe200078e0206 */
[----:B------:R-:W-:Y:S03]  /*1d270*/  BAR.SYNC.DEFER_BLOCKING 0x1, 0x100 ;  /* 0x0044000000007b1d */ /* 0x000fe60000010000 */
[----:B------:R-:W-:-:S03]  /*1d280*/  IMAD.WIDE R6, R247, R6, c[0x0][0x500] ;  /* 0x00014000f7067625 */ /* 0x000fc600078e0206 */
[----:B------:R3:W5:Y:S04]  /*1d290*/  @P1 LDG.E R14, [R8.64] ;  /* 0x00000006080e1981 */ /* 0x000768000c1e1900 */
[----:B------:R3:W5:Y:S01]  /*1d2a0*/  @P2 LDG.E R3, [R6.64] ;  /* 0x0000000606032981 */ /* 0x000762000c1e1900 */
[----:B--2---:R-:W-:-:S04]  /*1d2b0*/  ISETP.NE.AND P0, PT, R10, RZ, PT ;  /* 0x000000ff0a00720c */ /* 0x004fc80003f05270 */
[----:B-1----:R-:W-:Y:S01]  /*1d2c0*/  SEL R2, R10, c[0x0][0x3d4], P0 ;  /* 0x0000f5000a027a07 */ /* 0x002fe20000000000 */
[----:B------:R-:W-:Y:S05]  /*1d2d0*/  @P1 BRA `(.L_x_738) ;  /* 0x0000004000001947 */ /* 0x000fea0003800000 */
[----:B---3--:R-:W-:Y:S05]  /*1d2e0*/  @!P2 BRA `(.L_x_738) ;  /* 0x000000300000a947 */ /* 0x008fea0003800000 */
[----:B-----5:R1:W2:Y:S04]  /*1d2f0*/  LDG.E R14, [R6.64] ;  /* 0x00000006060e7981 */ /* 0x0202a8000c1e1900 */
[----:B-1----:R-:W2:Y:S02]  /*1d300*/  LDG.E R6, [R6.64+0x4] ;  /* 0x0000040606067981 */ /* 0x002ea4000c1e1900 */
[----:B--2---:R-:W-:Y:S02]  /*1d310*/  IADD3 R14, -R14, R6, RZ ;  /* 0x000000060e0e7210 */ /* 0x004fe40007ffe1ff */
.L_x_738:
[----:B---3--:R-:W2:Y:S04]  /*1d320*/  LDL R5, [R1] ;  /* 0x0000000001057983 */ /* 0x008ea80000100800 */
[----:B------:R-:W3:Y:S04]  /*1d330*/  LDL R24, [R1+0x4] ;  /* 0x0000040001187983 */ /* 0x000ee80000100800 */
[----:B------:R-:W4:Y:S04]  /*1d340*/  LDL R15, [R1+0x20] ;  /* 0x00002000010f7983 */ /* 0x000f280000100800 */
[----:B------:R-:W4:Y:S01]  /*1d350*/  LDL R25, [R1+0x3c] ;  /* 0x00003c0001197983 */ /* 0x000f220000100800 */
[----:B------:R-:W-:Y:S01]  /*1d360*/  IMAD.MOV.U32 R12, RZ, RZ, 0x368 ;  /* 0x00000368ff0c7424 */ /* 0x000fe200078e00ff */
[----:B------:R-:W-:-:S04]  /*1d370*/  ISETP.GT.AND P2, PT, R2, 0x1, PT ;  /* 0x000000010200780c */ /* 0x000fc80003f44270 */
[----:B------:R-:W-:-:S04]  /*1d380*/  SEL R12, R12, 0x328, P2 ;  /* 0x000003280c0c7807 */ /* 0x000fc80001000000 */
[----:B------:R-:W1:Y:S08]  /*1d390*/  LDC.64 R8, c[0x0][R12+0x170] ;  /* 0x00005c000c087b82 */ /* 0x000e700000000a00 */
[----:B------:R1:W3:Y:S08]  /*1d3a0*/  LDC.64 R16, c[0x0][R12+0x168] ;  /* 0x00005a000c107b82 */ /* 0x0002f00000000a00 */
[----:B------:R1:W2:Y:S08]  /*1d3b0*/  LDC.64 R20, c[0x0][R12+0x178] ;  /* 0x00005e000c147b82 */ /* 0x0002b00000000a00 */
[----:B------:R1:W2:Y:S01]  /*1d3c0*/  LDC.64 R18, c[0x0][R12+0x160] ;  /* 0x000058000c127b82 */ /* 0x0002a20000000a00 */
[----:B------:R-:W-:Y:S01]  /*1d3d0*/  ISETP.NE.U32.AND P0, PT, RZ, c[0x0][0x500], PT ;  /* 0x00014000ff007a0c */ /* 0x000fe20003f05070 */
[----:B------:R-:W-:-:S03]  /*1d3e0*/  IMAD.MOV.U32 R2, RZ, RZ, c[0x0][0x4e8] ;  /* 0x00013a00ff027624 */ /* 0x000fc600078e00ff */
[----:B------:R-:W-:Y:S02]  /*1d3f0*/  ISETP.NE.AND.EX P0, PT, RZ, c[0x0][0x504], PT, P0 ;  /* 0x00014100ff007a0c */ /* 0x000fe40003f05300 */
[----:B------:R-:W-:Y:S02]  /*1d400*/  ISETP.NE.AND P3, PT, R2, 0x1, PT ;  /* 0x000000010200780c */ /* 0x000fe40003f65270 */
[----:B------:R-:W-:Y:S02]  /*1d410*/  SHF.R.S32.HI R6, RZ, 0x1f, R247 ;  /* 0x0000001fff067819 */ /* 0x000fe400000114f7 */
[----:B------:R-:W-:Y:S02]  /*1d420*/  SEL R2, R247, RZ, !P0 ;  /* 0x000000fff7027207 */ /* 0x000fe40004000000 */
[----:B------:R-:W-:Y:S01]  /*1d430*/  SEL R7, R6, RZ, !P0 ;  /* 0x000000ff06077207 */ /* 0x000fe20004000000 */
[----:B------:R-:W2:Y:S02]  /*1d440*/  S2R R26, SR_TID.X ;  /* 0x00000000001a7919 */ /* 0x000ea40000002100 */
[----:B-1----:R-:W-:-:S04]  /*1d450*/  IMAD R6, R9, R2, RZ ;  /* 0x0000000209067224 */ /* 0x002fc800078e02ff */
[C---:B------:R-:W-:Y:S02]  /*1d460*/  IMAD R12, R8.reuse, R7, R6 ;  /* 0x00000007080c7224 */ /* 0x040fe400078e0206 */
[----:B------:R-:W-:-:S04]  /*1d470*/  IMAD.WIDE.U32 R8, R8, R2, RZ ;  /* 0x0000000208087225 */ /* 0x000fc800078e00ff */
[----:B--2---:R-:W-:-:S04]  /*1d480*/  IMAD.IADD R5, R5, 0x1, R242 ;  /* 0x0000000105057824 */ /* 0x004fc800078e02f2 */
[----:B------:R-:W-:-:S04]  /*1d490*/  @P3 IMAD.HI.U32 R7, R5, c[0x0][0x4ec], RZ ;  /* 0x00013b0005073a27 */ /* 0x000fc800078e00ff */
[----:B------:R-:W-:Y:S01]  /*1d4a0*/  IMAD.MOV.U32 R6, RZ, RZ, R5 ;  /* 0x000000ffff067224 */ /* 0x000fe200078e0005 */
[----:B------:R-:W-:Y:S01]  /*1d4b0*/  @P3 SHF.R.U32.HI R6, RZ, c[0x0][0x4f0], R7 ;  /* 0x00013c00ff063a19 */ /* 0x000fe20000011607 */
[----:B---3--:R-:W-:Y:S01]  /*1d4c0*/  IMAD.WIDE.U32 R10, R16, R24, RZ ;  /* 0x00000018100a7225 */ /* 0x008fe200078e00ff */
[----:B----4-:R-:W-:-:S03]  /*1d4d0*/  SEL R7, R15, RZ, P2 ;  /* 0x000000ff0f077207 */ /* 0x010fc60001000000 */
[----:B------:R-:W-:Y:S01]  /*1d4e0*/  IMAD R13, R17, R24, RZ ;  /* 0x00000018110d7224 */ /* 0x000fe200078e02ff */
[--C-:B-----5:R-:W-:Y:S01]  /*1d4f0*/  IADD3 R16, P1, P0, R8, R10, R3.reuse ;  /* 0x0000000a08107210 */ /* 0x120fe2000783e003 */
[----:B------:R-:W-:Y:S01]  /*1d500*/  IMAD.IADD R15, R9, 0x1, R12 ;  /* 0x00000001090f7824 */ /* 0x000fe200078e020c */
[----:B------:R-:W-:Y:S01]  /*1d510*/  SHF.R.S32.HI R8, RZ, 0x1f, R3 ;  /* 0x0000001fff087819 */ /* 0x000fe20000011403 */
        /* <DEDUP_REMOVED lines=17> */
[----:B------:R-:W-:Y:S01]  /*1d630*/  SHF.R.S32.HI R17, RZ, 0x1f, R26 ;  /* 0x0000001fff117819 */ /* 0x000fe2000001141a */
[----:B------:R-:W-:Y:S01]  /*1d640*/  IMAD.IADD R7, R7, 0x1, R9 ;  /* 0x0000000107077824 */ /* 0x000fe200078e0209 */
[C---:B------:R-:W-:Y:S02]  /*1d650*/  LEA R10, P0, R6.reuse, R10, 0x2 ;  /* 0x0000000a060a7211 */ /* 0x040fe400078010ff */
[----:B------:R-:W-:Y:S02]  /*1d660*/  SEL R11, R11, c[0x0][0x454], P2 ;  /* 0x000115000b0b7a07 */ /* 0x000fe40001000000 */
[----:B------:R-:W-:Y:S02]  /*1d670*/  LEA.HI R17, R17, R26, RZ, 0x5 ;  /* 0x0000001a11117211 */ /* 0x000fe400078f28ff */
[----:B------:R-:W-:Y:S02]  /*1d680*/  LEA.HI.X R6, R6, R11, R7, 0x2, P0 ;  /* 0x0000000b06067211 */ /* 0x000fe400000f1407 */
[----:B------:R-:W-:Y:S01]  /*1d690*/  LOP3.LUT R17, R17, 0xffffffe0, RZ, 0xc0, !PT ;  /* 0xffffffe011117812 */ /* 0x000fe200078ec0ff */
[----:B------:R-:W-:Y:S04]  /*1d6a0*/  SHFL.IDX PT, R12, R10, RZ, 0x1c1f ;  /* 0x001c1fff0a0c7589 */ /* 0x000fe800000e0000 */
[----:B------:R-:W1:Y:S01]  /*1d6b0*/  SHFL.IDX PT, R13, R6, RZ, 0x1c1f ;  /* 0x001c1fff060d7589 */ /* 0x000e6200000e0000 */
[----:B------:R-:W-:-:S03]  /*1d6c0*/  IMAD.IADD R17, R26, 0x1, -R17 ;  /* 0x000000011a117824 */ /* 0x000fc600078e0a11 */
[----:B------:R-:W-:Y:S01]  /*1d6d0*/  SHFL.IDX PT, R10, R10, 0x1, 0x1c1f ;  /* 0x003c1f000a0a7f89 */ /* 0x000fe200000e0000 */
[----:B------:R-:W-:-:S03]  /*1d6e0*/  IMAD.IADD R7, R25, 0x1, R242 ;  /* 0x0000000119077824 */ /* 0x000fc600078e02f2 */
        /* <DEDUP_REMOVED lines=9> */
[----:B------:R-:W-:Y:S02]  /*1d780*/  ISETP.GE.AND P0, PT, R7, R6, PT ;  /* 0x000000060700720c */ /* 0x000fe40003f06270 */
[----:B------:R-:W-:Y:S01]  /*1d790*/  P2R R82, PR, RZ, 0x2 ;  /* 0x00000002ff527803 */ /* 0x000fe20000000000 */
[----:B------:R-:W-:Y:S05]  /*1d7a0*/  @P2 BRA `(.L_x_739) ;  /* 0x0000083000002947 */ /* 0x000fea0003800000 */
[----:B------:R-:W2:Y:S01]  /*1d7b0*/  LDL R17, [R1+0x34] ;  /* 0x0000340001117983 */ /* 0x000ea20000100800 */
[----:B------:R-:W-:Y:S01]  /*1d7c0*/  IMAD R5, R8, c[0x0][0x3a0], RZ ;  /* 0x0000e80008057a24 */ /* 0x000fe200078e02ff */
[----:B------:R-:W-:Y:S01]  /*1d7d0*/  SHF.R.S32.HI R7, RZ, 0x1f, R2 ;  /* 0x0000001fff077819 */ /* 0x000fe20000011402 */
[C---:B------:R-:W-:Y:S01]  /*1d7e0*/  IMAD.WIDE.U32 R8, R3.reuse, c[0x0][0x3a0], RZ ;  /* 0x0000e80003087a25 */ /* 0x040fe200078e00ff */
[----:B------:R3:W4:Y:S03]  /*1d7f0*/  LDS.128 R28, [R215+0x80] ;  /* 0x00008000d71c7984 */ /* 0x0007260000000c00 */
[----:B------:R-:W-:Y:S01]  /*1d800*/  IMAD R3, R3, c[0x0][0x3a4], R5 ;  /* 0x0000e90003037a24 */ /* 0x000fe200078e0205 */
[----:B------:R3:W1:Y:S01]  /*1d810*/  LDS.128 R40, [R215+0x1080] ;  /* 0x00108000d7287984 */ /* 0x0006620000000c00 */
[----:B------:R-:W-:-:S03]  /*1d820*/  IMAD R7, R7, c[0x0][0x3f0], RZ ;  /* 0x0000fc0007077a24 */ /* 0x000fc600078e02ff */
[----:B------:R-:W-:Y:S01]  /*1d830*/  IADD3 R9, R9, R3, RZ ;  /* 0x0000000309097210 */ /* 0x000fe20007ffe0ff */
[----:B------:R3:W1:Y:S04]  /*1d840*/  LDS.128 R52, [R215+0x2080] ;  /* 0x00208000d7347984 */ /* 0x0006680000000c00 */
[C---:B------:R-:W-:Y:S01]  /*1d850*/  IMAD.WIDE.U32 R8, R24.reuse, c[0x0][0x3e8], R8 ;  /* 0x0000fa0018087a25 */ /* 0x040fe200078e0008 */
[----:B------:R3:W1:Y:S03]  /*1d860*/  LDS.128 R60, [R215+0x3080] ;  /* 0x00308000d73c7984 */ /* 0x0006660000000c00 */
[----:B------:R-:W-:Y:S01]  /*1d870*/  IMAD R9, R24, c[0x0][0x3ec], R9 ;  /* 0x0000fb0018097a24 */ /* 0x000fe200078e0209 */
[----:B------:R3:W1:Y:S03]  /*1d880*/  LDS.128 R36, [R215+0x5080] ;  /* 0x00508000d7247984 */ /* 0x0006660000000c00 */
[----:B------:R-:W-:Y:S01]  /*1d890*/  IMAD.WIDE.U32 R8, R2, c[0x0][0x3f0], R8 ;  /* 0x0000fc0002087a25 */ /* 0x000fe200078e0008 */
[----:B------:R3:W1:Y:S04]  /*1d8a0*/  LDS.128 R24, [R215+0x4080] ;  /* 0x00408000d7187984 */ /* 0x0006680000000c00 */
[----:B------:R3:W1:Y:S04]  /*1d8b0*/  LDS.128 R48, [R215+0x6080] ;  /* 0x00608000d7307984 */ /* 0x0006680000000c00 */
[----:B------:R3:W1:Y:S04]  /*1d8c0*/  LDS.128 R56, [R215+0x7080] ;  /* 0x00708000d7387984 */ /* 0x0006680000000c00 */
[----:B-1----:R3:W1:Y:S04]  /*1d8d0*/  LDS.128 R20, [R215+0x8080] ;  /* 0x00808000d7147984 */ /* 0x0026680000000c00 */
        /* <DEDUP_REMOVED lines=30> */
.L_x_807:
[----:B------:R-:W-:Y:S05]  /*1dac0*/  BRA.DIV ~URZ, `(.L_x_741) ;  /* 0x00003c827f007947 */ /* 0x000fea000b800000 */
[----:B------:R3:W4:Y:S02]  /*1dad0*/  SHFL.IDX PT, R2, R14, RZ, 0x181f ;  /* 0x00181fff0e027589 */ /* 0x00072400000e0000 */
.L_x_808:
        /* <DEDUP_REMOVED lines=9> */
[-C--:B----4-:R-:W-:Y:S02]  /*1db70*/  @!P2 LEA R10, P5, R248, R2.reuse, 0x1 ;  /* 0x00000002f80aa211 */ /* 0x090fe400078a08ff */
[-C--:B------:R-:W-:Y:S02]  /*1db80*/  @!P1 LEA R8, P4, R4, R2.reuse, 0x1 ;  /* 0x0000000204089211 */ /* 0x080fe400078808ff */
[----:B------:R-:W-:Y:S02]  /*1db90*/  @!P0 LEA R2, P3, R0, R2, 0x1 ;  /* 0x0000000200028211 */ /* 0x000fe400078608ff */
[-C--:B--2---:R-:W-:Y:S02]  /*1dba0*/  @!P2 LEA.HI.X R11, R248, R7.reuse, R15, 0x1, P5 ;  /* 0x00000007f80ba211 */ /* 0x084fe400028f0c0f */
[-C--:B------:R-:W-:Y:S02]  /*1dbb0*/  @!P1 LEA.HI.X R9, R4, R7.reuse, R16, 0x1, P4 ;  /* 0x0000000704099211 */ /* 0x080fe400020f0c10 */
[----:B------:R-:W-:Y:S01]  /*1dbc0*/  @!P0 LEA.HI.X R3, R0, R7, R17, 0x1, P3 ;  /* 0x0000000700038211 */ /* 0x000fe200018f0c11 */
[----:B------:R2:W-:Y:S04]  /*1dbd0*/  @!P2 ST.E.128 [R10.64], R28 ;  /* 0x0000001c0a00a985 */ /* 0x0005e8000c101d06 */
[----:B------:R2:W-:Y:S04]  /*1dbe0*/  @!P1 ST.E.128 [R8.64], R24 ;  /* 0x0000001808009985 */ /* 0x0005e8000c101d06 */
[----:B------:R2:W-:Y:S02]  /*1dbf0*/  @!P0 ST.E.128 [R2.64], R20 ;  /* 0x0000001402008985 */ /* 0x0005e4000c101d06 */
.L_x_743:
[----:B------:R-:W-:Y:S05]  /*1dc00*/  BSYNC B0 ;  /* 0x0000000000007941 */ /* 0x000fea0003800000 */
.L_x_742:
[----:B------:R-:W-:Y:S05]  /*1dc10*/  BRA.DIV ~URZ, `(.L_x_744) ;  /* 0x00003ba27f007947 */ /* 0x000fea000b800000 */
[----:B--2---:R2:W1:Y:S04]  /*1dc20*/  SHFL.IDX PT, R7, R13, 0x1, 0x181f ;  /* 0x00381f000d077f89 */ /* 0x00446800000e0000 */
[----:B----4-:R2:W4:Y:S02]  /*1dc30*/  SHFL.IDX PT, R2, R14, 0x1, 0x181f ;  /* 0x00381f000e027f89 */ /* 0x01052400000e0000 */
.L_x_809:
        /* <DEDUP_REMOVED lines=9> */
[----:B------:R-:W-:Y:S02]  /*1dcd0*/  @!P0 LEA R2, P3, R0, R2, 0x1 ;  /* 0x0000000200028211 */ /* 0x000fe400078608ff */
[-C--:B-1----:R-:W-:Y:S02]  /*1dce0*/  @!P2 LEA.HI.X R11, R248, R7.reuse, R15, 0x1, P5 ;  /* 0x00000007f80ba211 */ /* 0x082fe400028f0c0f */
[-C--:B------:R-:W-:Y:S02]  /*1dcf0*/  @!P1 LEA.HI.X R9, R4, R7.reuse, R16, 0x1, P4 ;  /* 0x0000000704099211 */ /* 0x080fe400020f0c10 */
[----:B------:R-:W-:Y:S01]  /*1dd00*/  @!P0 LEA.HI.X R3, R0, R7, R17, 0x1, P3 ;  /* 0x0000000700038211 */ /* 0x000fe200018f0c11 */
[----:B------:R1:W-:Y:S04]  /*1dd10*/  @!P2 ST.E.128 [R10.64], R40 ;  /* 0x000000280a00a985 */ /* 0x0003e8000c101d06 */
[----:B------:R1:W-:Y:S04]  /*1dd20*/  @!P1 ST.E.128 [R8.64], R36 ;  /* 0x0000002408009985 */ /* 0x0003e8000c101d06 */
[----:B------:R1:W-:Y:S02]  /*1dd30*/  @!P0 ST.E.128 [R2.64], R32 ;  /* 0x0000002002008985 */ /* 0x0003e4000c101d06 */
.L_x_746:
[----:B------:R-:W-:Y:S05]  /*1dd40*/  BSYNC B0 ;  /* 0x0000000000007941 */ /* 0x000fea0003800000 */
.L_x_745:
[----:B------:R-:W-:Y:S05]  /*1dd50*/  BRA.DIV ~URZ, `(.L_x_747) ;  /* 0x00003b327f007947 */ /* 0x000fea000b800000 */
[----:B-1----:R1:W2:Y:S02]  /*1dd60*/  SHFL.IDX PT, R7, R13, 0x2, 0x181f ;  /* 0x00581f000d077f89 */ /* 0x0022a400000e0000 */
.L_x_810:
[----:B------:R-:W-:Y:S05]  /*1dd70*/  BRA.DIV ~URZ, `(.L_x_748) ;  /* 0x00003b827f007947 */ /* 0x000fea000b800000 */
[----:B----4-:R4:W1:Y:S02]  /*1dd80*/  SHFL.IDX PT, R2, R14, 0x2, 0x181f ;  /* 0x00581f000e027f89 */ /* 0x01086400000e0000 */
.L_x_811:
        /* <DEDUP_REMOVED lines=16> */
.L_x_750:
[----:B------:R-:W-:Y:S05]  /*1de90*/  BSYNC B0 ;  /* 0x0000000000007941 */ /* 0x000fea0003800000 */
.L_x_749:
[----:B------:R-:W-:Y:S05]  /*1dea0*/  BRA.DIV ~URZ, `(.L_x_751) ;  /* 0x00003ac27f007947 */ /* 0x000fea000b800000 */
[----:B-1----:R1:W3:Y:S04]  /*1deb0*/  SHFL.IDX PT, R10, R13, 0x3, 0x181f ;  /* 0x00781f000d0a7f89 */ /* 0x0022e800000e0000 */
[----:B------:R1:W4:Y:S02]  /*1dec0*/  SHFL.IDX PT, R2, R14, 0x3, 0x181f ;  /* 0x00781f000e027f89 */ /* 0x00032400000e0000 */
.L_x_812:
[----:B------:R-:W-:-:S04]  /*1ded0*/  IADD3 R3, R12, 0x60, RZ ;  /* 0x000000600c037810 */ /* 0x000fc80007ffe0ff */
[----:B------:R-:W-:-:S13]  /*1dee0*/  ISETP.GE.AND P0, PT, R3, R6, PT ;  /* 0x000000060300720c */ /* 0x000fda0003f06270 */
[----:B------:R-:W-:Y:S05]  /*1def0*/  @P0 BRA `(.L_x_752) ;  /* 0x00001f3000000947 */ /* 0x000fea0003800000 */
[----:B------:R-:W-:Y:S02]  /*1df00*/  ISETP.GE.AND P1, PT, R248, c[0x0][0x3c8], PT ;  /* 0x0000f200f8007a0c */ /* 0x000fe40003f26270 */
[----:B------:R-:W-:-:S11]  /*1df10*/  ISETP.GE.AND P0, PT, R4, c[0x0][0x3c8], PT ;  /* 0x0000f20004007a0c */ /* 0x000fd60003f06270 */
[-C--:B----4-:R-:W-:Y:S02]  /*1df20*/  @!P1 LEA R8, P3, R248, R2.reuse, 0x1 ;  /* 0x00000002f8089211 */ /* 0x090fe400078608ff */
[----:B------:R-:W-:Y:S02]  /*1df30*/  @!P0 LEA R6, P2, R4, R2, 0x1 ;  /* 0x0000000204068211 */ /* 0x000fe400078408ff */
[-C--:B---3--:R-:W-:Y:S02]  /*1df40*/  @!P1 LEA.HI.X R9, R248, R10.reuse, R15, 0x1, P3 ;  /* 0x0000000af8099211 */ /* 0x088fe400018f0c0f */
[----:B--2---:R-:W-:-:S03]  /*1df50*/  @!P0 LEA.HI.X R7, R4, R10, R16, 0x1, P2 ;  /* 0x0000000a04078211 */ /* 0x004fc600010f0c10 */
        /* <DEDUP_REMOVED lines=8> */
.L_x_739:
[----:B------:R-:W2:Y:S04]  /*1dfe0*/  LDL.LU R4, [R1+0x4] ;  /* 0x0000040001047983 */ /* 0x000ea80000300800 */
[----:B------:R-:W3:Y:S01]  /*1dff0*/  LDL.LU R9, [R1+0x20] ;  /* 0x0000200001097983 */ /* 0x000ee20000300800 */
[----:B------:R-:W-:Y:S01]  /*1e000*/  IMAD R8, R8, c[0x0][0x408], RZ ;  /* 0x0001020008087a24 */ /* 0x000fe200078e02ff */
[----:B------:R-:W-:Y:S01]  /*1e010*/  SHF.R.S32.HI R0, RZ, 0x1f, R2 ;  /* 0x0000001fff007819 */ /* 0x000fe20000011402 */
[----:B------:R-:W-:-:S04]  /*1e020*/  IMAD.WIDE.U32 R6, R3, c[0x0][0x408], RZ ;  /* 0x0001020003067a25 */ /* 0x000fc800078e00ff */
[----:B------:R-:W-:Y:S02]  /*1e030*/  IMAD R3, R3, c[0x0][0x40c], R8 ;  /* 0x0001030003037a24 */ /* 0x000fe400078e0208 */
[----:B------:R-:W-:Y:S02]  /*1e040*/  IMAD R0, R0, c[0x0][0x440], RZ ;  /* 0x0001100000007a24 */ /* 0x000fe400078e02ff */
[----:B------:R-:W-:Y:S01]  /*1e050*/  @P3 IMAD.HI.U32 R8, R5, c[0x0][0x4ec], RZ ;  /* 0x00013b0005083a27 */ /* 0x000fe200078e00ff */
[----:B------:R-:W-:-:S05]  /*1e060*/  IADD3 R7, R7, R3, RZ ;  /* 0x0000000307077210 */ /* 0x000fca0007ffe0ff */
[----:B--2---:R-:W-:-:S04]  /*1e070*/  IMAD.WIDE.U32 R6, R4, c[0x0][0x438], R6 ;  /* 0x00010e0004067a25 */ /* 0x004fc800078e0006 */
[----:B------:R-:W-:Y:S02]  /*1e080*/  IMAD R7, R4, c[0x0][0x43c], R7 ;  /* 0x00010f0004077a24 */ /* 0x000fe400078e0207 */
[C---:B------:R-:W-:Y:S01]  /*1e090*/  IMAD R4, R2.reuse, c[0x0][0x444], R0 ;  /* 0x0001110002047a24 */ /* 0x040fe200078e0200 */
[----:B------:R-:W-:Y:S01]  /*1e0a0*/  MOV R0, R5 ;  /* 0x0000000500007202 */ /* 0x000fe20000000f00 */
[----:B------:R-:W-:Y:S01]  /*1e0b0*/  IMAD.WIDE.U32 R2, R2, c[0x0][0x440], R6 ;  /* 0x0001100002027a25 */ /* 0x000fe200078e0006 */
[----:B------:R-:W-:-:S04]  /*1e0c0*/  @P3 SHF.R.U32.HI R0, RZ, c[0x0][0x4f0], R8 ;  /* 0x00013c00ff003a19 */ /* 0x000fc80000011608 */
[----:B------:R-:W-:Y:S02]  /*1e0d0*/  IADD3 R3, R3, R4, RZ ;  /* 0x0000000403037210 */ /* 0x000fe40007ffe0ff */
[----:B------:R-:W-:Y:S02]  /*1e0e0*/  SHF.R.S32.HI R6, RZ, 0x1f, R0 ;  /* 0x0000001fff067819 */ /* 0x000fe40000011400 */
[----:B------:R-:W-:Y:S01]  /*1e0f0*/  IADD3 R4, -R0, RZ, RZ ;  /* 0x000000ff00047210 */ /* 0x000fe20007ffe1ff */
[----:B---3--:R-:W-:-:S04]  /*1e100*/  IMAD.WIDE.U32 R2, R9, c[0x0][0x448], R2 ;  /* 0x0001120009027a25 */ /* 0x008fc800078e0002 */
        /* <DEDUP_REMOVED lines=15> */
.L_x_813:
[----:B------:R-:W-:Y:S05]  /*1e200*/  BRA.DIV ~URZ, `(.L_x_754) ;  /* 0x000038a27f007947 */ /* 0x000fea000b800000 */
[----:B------:R4:W1:Y:S02]  /*1e210*/  SHFL.IDX PT, R0, R38, RZ, 0x1c1f ;  /* 0x001c1fff26007589 */ /* 0x00086400000e0000 */
.L_x_814:
[C---:B------:R-:W-:Y:S01]  /*1e220*/  IADD3 R29, R237.reuse, 0x98, RZ ;  /* 0x00000098ed1d7810 */ /* 0x040fe20007ffe0ff */
[----:B------:R-:W-:Y:S01]  /*1e230*/  BSSY B0, `(.L_x_755) ;  /* 0x0000090000007945 */ /* 0x000fe20003800000 */
[C---:B------:R-:W-:Y:S02]  /*1e240*/  IADD3 R28, R237.reuse, 0xa0, RZ ;  /* 0x000000a0ed1c7810 */ /* 0x040fe40007ffe0ff */
[C---:B------:R-:W-:Y:S02]  /*1e250*/  IADD3 R27, R237.reuse, 0xa8, RZ ;  /* 0x000000a8ed1b7810 */ /* 0x040fe40007ffe0ff */
[C---:B------:R-:W-:Y:S02]  /*1e260*/  IADD3 R26, R237.reuse, 0xb0, RZ ;  /* 0x000000b0ed1a7810 */ /* 0x040fe40007ffe0ff */
[C---:B------:R-:W-:Y:S02]  /*1e270*/  IADD3 R25, R237.reuse, 0xb8, RZ ;  /* 0x000000b8ed197810 */ /* 0x040fe40007ffe0ff */
[----:B------:R-:W-:-:S02]  /*1e280*/  IADD3 R24, R237, 0x8, RZ ;  /* 0x00000008ed187810 */ /* 0x000fc40007ffe0ff */
[C---:B-1----:R-:W-:Y:S02]  /*1e290*/  IADD3 R23, R237.reuse, 0x10, RZ ;  /* 0x00000010ed177810 */ /* 0x042fe40007ffe0ff */
        /* <DEDUP_REMOVED lines=39> */
[----:B------:R-:W-:Y:S01]  /*1e510*/  SHF.R.S32.HI R54, RZ, 0x1f, R13 ;  /* 0x0000001fff367819 */ /* 0x000fe2000001140d */
[----:B------:R-:W-:Y:S05]  /*1e520*/  @P0 BRA `(.L_x_756) ;  /* 0x0000060000000947 */ /* 0x000fea0003800000 */
[----:B------:R-:W-:Y:S02]  /*1e530*/  ISETP.GE.AND P1, PT, R237, c[0x0][0x3c8], PT ;  /* 0x0000f200ed007a0c */ /* 0x000fe40003f26270 */
[----:B------:R-:W-:-:S02]  /*1e540*/  ISETP.GE.AND P0, PT, R24, c[0x0][0x3c8], PT ;  /* 0x0000f20018007a0c */ /* 0x000fc40003f06270 */
[----:B------:R-:W-:Y:S02]  /*1e550*/  ISETP.GE.AND P3, PT, R23, c[0x0][0x3c8], PT ;  /* 0x0000f20017007a0c */ /* 0x000fe40003f66270 */
[----:B------:R-:W-:Y:S02]  /*1e560*/  ISETP.GE.AND P4, PT, R22, c[0x0][0x3c8], PT ;  /* 0x0000f20016007a0c */ /* 0x000fe40003f86270 */
[----:B------:R-:W-:-:S05]  /*1e570*/  ISETP.GE.AND P6, PT, R17, c[0x0][0x3c8], PT ;  /* 0x0000f20011007a0c */ /* 0x000fca0003fc6270 */
[CC--:B------:R-:W-:Y:S02]  /*1e580*/  @!P1 LEA R2, P5, R237.reuse, R0.reuse, 0x2 ;  /* 0x00000000ed029211 */ /* 0x0c0fe400078a10ff */
[C---:B------:R-:W-:Y:S02]  /*1e590*/  @!P0 LEA R30, P2, R24.reuse, R0, 0x2 ;  /* 0x00000000181e8211 */ /* 0x040fe400078410ff */
[-C--:B---3--:R-:W-:Y:S02]  /*1e5a0*/  @!P1 LEA.HI.X R3, R237, R4.reuse, R40, 0x2, P5 ;  /* 0x00000004ed039211 */ /* 0x088fe400028f1428 */
[----:B------:R-:W-:Y:S02]  /*1e5b0*/  @!P0 LEA.HI.X R31, R24, R4, R37, 0x2, P2 ;  /* 0x00000004181f8211 */ /* 0x000fe400010f1425 */
[----:B------:R-:W-:Y:S01]  /*1e5c0*/  ISETP.GE.AND P2, PT, R21, c[0x0][0x3c8], PT ;  /* 0x0000f20015007a0c */ /* 0x000fe20003f46270 */
[----:B------:R1:W-:Y:S01]  /*1e5d0*/  @!P1 ST.E.64 [R2.64], R158 ;  /* 0x0000009e02009985 */ /* 0x0003e2000c101b06 */
[----:B------:R-:W-:-:S03]  /*1e5e0*/  ISETP.GE.AND P1, PT, R20, c[0x0][0x3c8], PT ;  /* 0x0000f20014007a0c */ /* 0x000fc60003f26270 */
[----:B------:R3:W-:Y:S01]  /*1e5f0*/  @!P0 ST.E.64 [R30.64], R32 ;  /* 0x000000201e008985 */ /* 0x0007e2000c101b06 */
        /* <DEDUP_REMOVED lines=16> */
[-C--:B-1----:R-:W-:Y:S02]  /*1e700*/  @!P3 LEA R2, P5, R18, R0.reuse, 0x2 ;  /* 0x000000001202b211 */ /* 0x082fe400078a10ff */
[----:B---3--:R-:W-:Y:S02]  /*1e710*/  @!P4 LEA R30, P0, R16, R0, 0x2 ;  /* 0x00000000101ec211 */ /* 0x008fe400078010ff */
        /* <DEDUP_REMOVED lines=27> */
[----:B------:R1:W-:Y:S01]  /*1e8d0*/  @!P2 ST.E.64 [R2.64], R136 ;  /* 0x000000880200a985 */ /* 0x0003e2000c101b06 */
[----:B------:R-:W-:Y:S02]  /*1e8e0*/  ISETP.GE.AND P2, PT, R13, c[0x0][0x3c8], PT ;  /* 0x0000f2000d007a0c */ /* 0x000fe40003f46270 */
[----:B------:R-:W-:Y:S01]  /*1e8f0*/  @!P3 LEA.HI.X R31, R7, R4, R52, 0x2, P5 ;  /* 0x00000004071fb211 */ /* 0x000fe200028f1434 */
[----:B------:R3:W-:Y:S01]  /*1e900*/  @!P1 ST.E.64 [R32.64], R148 ;  /* 0x0000009420009985 */ /* 0x0007e2000c101b06 */
[----:B------:R-:W-:Y:S02]  /*1e910*/  ISETP.GE.AND P1, PT, R19, c[0x0][0x3c8], PT ;  /* 0x0000f20013007a0c */ /* 0x000fe40003f26270 */
[----:B------:R-:W-:Y:S01]  /*1e920*/  ISETP.GE.AND P5, PT, R29, c[0x0][0x3c8], PT ;  /* 0x0000f2001d007a0c */ /* 0x000fe20003fa6270 */
[----:B------:R5:W-:Y:S01]  /*1e930*/  @!P3 ST.E.64 [R30.64], R150 ;  /* 0x000000961e00b985 */ /* 0x000be2000c101b06 */
[----:B-1----:R-:W-:-:S04]  /*1e940*/  @!P4 LEA R2, P0, R6, R0, 0x2 ;  /* 0x000000000602c211 */ /* 0x002fc800078010ff */
[----:B------:R-:W-:Y:S02]  /*1e950*/  @!P4 LEA.HI.X R3, R6, R4, R53, 0x2, P0 ;  /* 0x000000040603c211 */ /* 0x000fe400000f1435 */
[----:B---3--:R-:W-:-:S03]  /*1e960*/  @!P2 LEA R32, P0, R13, R0, 0x2 ;  /* 0x000000000d20a211 */ /* 0x008fc600078010ff */
[----:B------:R1:W-:Y:S01]  /*1e970*/  @!P4 ST.E.64 [R2.64], R152 ;  /* 0x000000980200c985 */ /* 0x0003e2000c101b06 */
[----:B------:R-:W-:Y:S02]  /*1e980*/  @!P2 LEA.HI.X R33, R13, R4, R54, 0x2, P0 ;  /* 0x000000040d21a211 */ /* 0x000fe400000f1436 */
[----:B-----5:R-:W-:Y:S02]  /*1e990*/  @!P6 LEA R30, P0, R17, R0, 0x2 ;  /* 0x00000000111ee211 */ /* 0x020fe400078010ff */
[----:B------:R-:W-:Y:S01]  /*1e9a0*/  ISETP.GE.AND P4, PT, R28, c[0x0][0x3c8], PT ;  /* 0x0000f2001c007a0c */ /* 0x000fe20003f86270 */
[----:B------:R-:W-:Y:S01]  /*1e9b0*/  @!P2 ST.E.64 [R32.64], R160 ;  /* 0x000000a02000a985 */ /* 0x000fe2000c101b06 */
[----:B------:R-:W-:Y:S02]  /*1e9c0*/  ISETP.GE.AND P2, PT, R27, c[0x0][0x3c8], PT ;  /* 0x0000f2001b007a0c */ /* 0x000fe40003f46270 */
[----:B------:R-:W-:Y:S02]  /*1e9d0*/  @!P6 LEA.HI.X R31, R17, R4, R56, 0x2, P0 ;  /* 0x00000004111fe211 */ /* 0x000fe400000f1438 */
[----:B------:R-:W-:-:S02]  /*1e9e0*/  ISETP.GE.AND P0, PT, R25, c[0x0][0x3c8], PT ;  /* 0x0000f20019007a0c */ /* 0x000fc40003f06270 */
[----:B-1----:R-:W-:-:S04]  /*1e9f0*/  @!P1 LEA R2, P3, R19, R0, 0x2 ;  /* 0x0000000013029211 */ /* 0x002fc800078610ff */
[----:B------:R-:W-:-:S05]  /*1ea00*/  @!P1 LEA.HI.X R3, R19, R4, R55, 0x2, P3 ;  /* 0x0000000413039211 */ /* 0x000fca00018f1437 */
[----:B------:R1:W-:Y:S01]  /*1ea10*/  @!P1 ST.E.64 [R2.64], R154 ;  /* 0x0000009a02009985 */ /* 0x0003e2000c101b06 */
[----:B------:R-:W-:-:S03]  /*1ea20*/  ISETP.GE.AND P1, PT, R26, c[0x0][0x3c8], PT ;  /* 0x0000f2001a007a0c */ /* 0x000fc60003f26270 */
[----:B------:R3:W-:Y:S01]  /*1ea30*/  @!P6 ST.E.64 [R30.64], R156 ;  /* 0x0000009c1e00e985 */ /* 0x0007e2000c101b06 */
[----:B------:R-:W-:-:S04]  /*1ea40*/  @!P4 LEA R34, P6, R28, R0, 0x2 ;  /* 0x000000001c22c211 */ /* 0x000fc800078c10ff */
[----:B------:R-:W-:Y:S02]  /*1ea50*/  @!P4 LEA.HI.X R35, R28, R4, R58, 0x2, P6 ;  /* 0x000000041c23c211 */ /* 0x000fe400030f143a */
[----:B-1----:R-:W-:-:S04]  /*1ea60*/  @!P5 LEA R2, P3, R29, R0, 0x2 ;  /* 0x000000001d02d211 */ /* 0x002fc800078610ff */
[----:B------:R-:W-:Y:S02]  /*1ea70*/  @!P5 LEA.HI.X R3, R29, R4, R57, 0x2, P3 ;  /* 0x000000041d03d211 */ /* 0x000fe400018f1439 */
[----:B------:R-:W-:-:S03]  /*1ea80*/  @!P2 LEA R32, P3, R27, R0, 0x2 ;  /* 0x000000001b20a211 */ /* 0x000fc600078610ff */
[----:B------:R1:W-:Y:S01]  /*1ea90*/  @!P5 ST.E.64 [R2.64], R80 ;  /* 0x000000500200d985 */ /* 0x0003e2000c101b06 */
[C---:B---3--:R-:W-:Y:S02]  /*1eaa0*/  @!P1 LEA R30, P5, R26.reuse, R0, 0x2 ;  /* 0x000000001a1e9211 */ /* 0x048fe400078a10ff */
        /* <DEDUP_REMOVED lines=8> */
.L_x_756:
[----:B------:R-:W-:Y:S05]  /*1eb30*/  BSYNC B0 ;  /* 0x0000000000007941 */ /* 0x000fea0003800000 */
.L_x_755:
[----:B------:R-:W-:Y:S05]  /*1eb40*/  BRA.DIV ~URZ, `(.L_x_757) ;  /* 0x00002fd27f007947 */ /* 0x000fea000b800000 */
[----:B---3--:R1:W3:Y:S04]  /*1eb50*/  SHFL.IDX PT, R4, R36, 0x1, 0x1c1f ;  /* 0x003c1f0024047f89 */ /* 0x0082e800000e0000 */
[----:B------:R1:W2:Y:S02]  /*1eb60*/  SHFL.IDX PT, R0, R38, 0x1, 0x1c1f ;  /* 0x003c1f0026007f89 */ /* 0x0002a400000e0000 */
.L_x_815:
[----:B------:R-:W-:-:S13]  /*1eb70*/  ISETP.NE.AND P0, PT, R82, RZ, PT ;  /* 0x000000ff5200720c */ /* 0x000fda0003f05270 */
[----:B------:R-:W-:Y:S05]  /*1eb80*/  @P0 BRA `(.L_x_752) ;  /* 0x000012a000000947 */ /* 0x000fea0003800000 */
[----:B------:R-:W-:Y:S02]  /*1eb90*/  ISETP.GE.AND P3, PT, R24, c[0x0][0x3c8], PT ;  /* 0x0000f20018007a0c */ /* 0x000fe40003f66270 */
[----:B------:R-:W-:Y:S02]  /*1eba0*/  ISETP.GE.AND P4, PT, R237, c[0x0][0x3c8], PT ;  /* 0x0000f200ed007a0c */ /* 0x000fe40003f86270 */
[----:B------:R-:W-:Y:S02]  /*1ebb0*/  ISETP.GE.AND P2, PT, R23, c[0x0][0x3c8], PT ;  /* 0x0000f20017007a0c */ /* 0x000fe40003f46270 */
[----:B------:R-:W-:Y:S02]  /*1ebc0*/  ISETP.GE.AND P1, PT, R22, c[0x0][0x3c8], PT ;  /* 0x0000f20016007a0c */ /* 0x000fe40003f26270 */
[----:B------:R-:W-:-:S05]  /*1ebd0*/  ISETP.GE.AND P0, PT, R21, c[0x0][0x3c8], PT ;  /* 0x0000f20015007a0c */ /* 0x000fca0003f06270 */
[CC--:B-12---:R-:W-:Y:S02]  /*1ebe0*/  @!P3 LEA R36, P5, R24.reuse, R0.reuse, 0x2 ;  /* 0x000000001824b211 */ /* 0x0c6fe400078a10ff */
[----:B------:R-:W-:Y:S02]  /*1ebf0*/  @!P4 LEA R34, P6, R237, R0, 0x2 ;  /* 0x00000000ed22c211 */ /* 0x000fe400078c10ff */
[----:B---3--:R-:W-:Y:S02]  /*1ec00*/  @!P3 LEA.HI.X R37, R24, R4, R37, 0x2, P5 ;  /* 0x000000041825b211 */ /* 0x008fe400028f1425 */
[----:B------:R-:W-:Y:S02]  /*1ec10*/  @!P2 LEA R32, P5, R23, R0, 0x2 ;  /* 0x000000001720a211 */ /* 0x000fe400078a10ff */
[----:B------:R-:W-:Y:S02]  /*1ec20*/  @!P4 LEA.HI.X R35, R237, R4, R40, 0x2, P6 ;  /* 0x00000004ed23c211 */ /* 0x000fe400030f1428 */
[----:B------:R-:W-:-:S02]  /*1ec30*/  @!P1 LEA R30, P6, R22, R0, 0x2 ;  /* 0x00000000161e9211 */ /* 0x000fc400078c10ff */
[----:B------:R-:W-:Y:S01]  /*1ec40*/  @!P2 LEA.HI.X R33, R23, R4, R39, 0x2, P5 ;  /* 0x000000041721a211 */ /* 0x000fe200028f1427 */
[----:B------:R1:W-:Y:S01]  /*1ec50*/  @!P4 ST.E.64 [R34.64], R168 ;  /* 0x000000a82200c985 */ /* 0x0003e2000c101b06 */
[C---:B------:R-:W-:Y:S02]  /*1ec60*/  @!P0 LEA R2, P5, R21.reuse, R0, 0x2 ;  /* 0x0000000015028211 */ /* 0x040fe400078a10ff */
[-C--:B------:R-:W-:Y:S01]  /*1ec70*/  @!P1 LEA.HI.X R31, R22, R4.reuse, R42, 0x2, P6 ;  /* 0x00000004161f9211 */ /* 0x080fe200030f142a */
[----:B------:R-:W-:Y:S01]  /*1ec80*/  @!P3 ST.E.64 [R36.64], R166 ;  /* 0x000000a62400b985 */ /* 0x000fe2000c101b06 */
[----:B------:R-:W-:Y:S02]  /*1ec90*/  ISETP.GE.AND P6, PT, R20, c[0x0][0x3c8], PT ;  /* 0x0000f20014007a0c */ /* 0x000fe40003fc6270 */
[----:B------:R-:W-:Y:S01]  /*1eca0*/  @!P0 LEA.HI.X R3, R21, R4, R41, 0x2, P5 ;  /* 0x0000000415038211 */ /* 0x000fe200028f1429 */
[----:B------:R2:W-:Y:S01]  /*1ecb0*/  @!P2 ST.E.64 [R32.64], R102 ;  /* 0x000000662000a985 */ /* 0x0005e2000c101b06 */
[----:B------:R-:W-:-:S02]  /*1ecc0*/  ISETP.GE.AND P5, PT, R18, c[0x0][0x3c8], PT ;  /* 0x0000f20012007a0c */ /* 0x000fc40003fa6270 */
[----:B------:R-:W-:Y:S01]  /*1ecd0*/  ISETP.GE.AND P4, PT, R16, c[0x0][0x3c8], PT ;  /* 0x0000f20010007a0c */ /* 0x000fe20003f86270 */
[----:B------:R3:W-:Y:S01]  /*1ece0*/  @!P1 ST.E.64 [R30.64], R88 ;  /* 0x000000581e009985 */ /* 0x0007e2000c101b06 */
[----:B------:R-:W-:Y:S02]  /*1ecf0*/  ISETP.GE.AND P3, PT, R15, c[0x0][0x3c8], PT ;  /* 0x0000f2000f007a0c */ /* 0x000fe40003f66270 */
[----:B------:R-:W-:Y:S01]  /*1ed00*/  ISETP.GE.AND P2, PT, R14, c[0x0][0x3c8], PT ;  /* 0x0000f2000e007a0c */ /* 0x000fe20003f46270 */
[----:B------:R5:W-:Y:S02]  /*1ed10*/  @!P0 ST.E.64 [R2.64], R72 ;  /* 0x0000004802008985 */ /* 0x000be4000c101b06 */
[----:B-1----:R-:W-:-:S04]  /*1ed20*/  @!P6 LEA R34, P0, R20, R0, 0x2 ;  /* 0x000000001422e211 */ /* 0x002fc800078010ff */
[----:B------:R-:W-:Y:S02]  /*1ed30*/  @!P6 LEA.HI.X R35, R20, R4, R43, 0x2, P0 ;  /* 0x000000041423e211 */ /* 0x000fe400000f142b */
[----:B--2---:R-:W-:-:S03]  /*1ed40*/  @!P5 LEA R32, P1, R18, R0, 0x2 ;  /* 0x000000001220d211 */ /* 0x004fc600078210ff */
[----:B------:R-:W-:Y:S01]  /*1ed50*/  @!P6 ST.E.64 [R34.64], R176 ;  /* 0x000000b02200e985 */ /* 0x000fe2000c101b06 */
[----:B------:R-:W-:Y:S02]  /*1ed60*/  ISETP.GE.AND P6, PT, R11, c[0x0][0x3c8], PT ;  /* 0x0000f2000b007a0c */ /* 0x000fe40003fc6270 */
[----:B---3--:R-:W-:Y:S02]  /*1ed70*/  @!P4 LEA R30, P0, R16, R0, 0x2 ;  /* 0x00000000101ec211 */ /* 0x008fe400078010ff */
[-C--:B------:R-:W-:Y:S02]  /*1ed80*/  @!P5 LEA.HI.X R33, R18, R4.reuse, R45, 0x2, P1 ;  /* 0x000000041221d211 */ /* 0x080fe400008f142d */
[----:B------:R-:W-:Y:S02]  /*1ed90*/  ISETP.GE.AND P1, PT, R12, c[0x0][0x3c8], PT ;  /* 0x0000f2000c007a0c */ /* 0x000fe40003f26270 */
[----:B------:R-:W-:Y:S01]  /*1eda0*/  @!P4 LEA.HI.X R31, R16, R4, R44, 0x2, P0 ;  /* 0x00000004101fc211 */ /* 0x000fe200000f142c */
[----:B------:R-:W-:Y:S01]  /*1edb0*/  @!P5 ST.E.64 [R32.64], R170 ;  /* 0x000000aa2000d985 */ /* 0x000fe2000c101b06 */
[----:B------:R-:W-:-:S02]  /*1edc0*/  @!P3 LEA R22, P0, R15, R0, 0x2 ;  /* 0x000000000f16b211 */ /* 0x000fc400078010ff */
[----:B------:R-:W-:Y:S01]  /*1edd0*/  ISETP.GE.AND P5, PT, R10, c[0x0][0x3c8], PT ;  /* 0x0000f2000a007a0c */ /* 0x000fe20003fa6270 */
[----:B------:R-:W-:Y:S01]  /*1ede0*/  @!P4 ST.E.64 [R30.64], R114 ;  /* 0x000000721e00c985 */ /* 0x000fe2000c101b06 */
[----:B------:R-:W-:Y:S02]  /*1edf0*/  @!P3 LEA.HI.X R23, R15, R4, R46, 0x2, P0 ;  /* 0x000000040f17b211 */ /* 0x000fe400000f142e */
[----:B------:R-:W-:Y:S02]  /*1ee00*/  @!P2 LEA R20, P0, R14, R0, 0x2 ;  /* 0x000000000e14a211 */ /* 0x000fe400078010ff */
[----:B------:R-:W-:Y:S01]  /*1ee10*/  ISETP.GE.AND P4, PT, R8, c[0x0][0x3c8], PT ;  /* 0x0000f20008007a0c */ /* 0x000fe20003f86270 */
[----:B------:R1:W-:Y:S01]  /*1ee20*/  @!P3 ST.E.64 [R22.64], R106 ;  /* 0x0000006a1600b985 */ /* 0x0003e2000c101b06 */
[----:B------:R-:W-:Y:S02]  /*1ee30*/  @!P2 LEA.HI.X R21, R14, R4, R47, 0x2, P0 ;  /* 0x000000040e15a211 */ /* 0x000fe400000f142f */
[----:B-----5:R-:W-:-:S02]  /*1ee40*/  @!P1 LEA R2, P0, R12, R0, 0x2 ;  /* 0x000000000c029211 */ /* 0x020fc400078010ff */
[----:B------:R-:W-:Y:S01]  /*1ee50*/  ISETP.GE.AND P3, PT, R7, c[0x0][0x3c8], PT ;  /* 0x0000f20007007a0c */ /* 0x000fe20003f66270 */
[----:B------:R2:W-:Y:S01]  /*1ee60*/  @!P2 ST.E.64 [R20.64], R92 ;  /* 0x0000005c1400a985 */ /* 0x0005e2000c101b06 */
[----:B------:R-:W-:Y:S02]  /*1ee70*/  @!P1 LEA.HI.X R3, R12, R4, R48, 0x2, P0 ;  /* 0x000000040c039211 */ /* 0x000fe400000f1430 */
[----:B------:R-:W-:-:S03]  /*1ee80*/  ISETP.GE.AND P2, PT, R6, c[0x0][0x3c8], PT ;  /* 0x0000f20006007a0c */ /* 0x000fc60003f46270 */
[----:B------:R3:W-:Y:S01]  /*1ee90*/  @!P1 ST.E.64 [R2.64], R76 ;  /* 0x0000004c02009985 */ /* 0x0007e2000c101b06 */
[----:B-1----:R-:W-:-:S04]  /*1eea0*/  @!P6 LEA R22, P0, R11, R0, 0x2 ;  /* 0x000000000b16e211 */ /* 0x002fc800078010ff */
[----:B------:R-:W-:Y:S02]  /*1eeb0*/  @!P6 LEA.HI.X R23, R11, R4, R49, 0x2, P0 ;  /* 0x000000040b17e211 */ /* 0x000fe400000f1431 */
[-C--:B--2---:R-:W-:Y:S02]  /*1eec0*/  @!P5 LEA R20, P1, R10, R0.reuse, 0x2 ;  /* 0x000000000a14d211 */ /* 0x084fe400078210ff */
[----:B------:R-:W-:Y:S01]  /*1eed0*/  @!P4 LEA R14, P0, R8, R0, 0x2 ;  /* 0x00000000080ec211 */ /* 0x000fe200078010ff */
[----:B------:R-:W-:Y:S01]  /*1eee0*/  @!P6 ST.E.64 [R22.64], R178 ;  /* 0x000000b21600e985 */ /* 0x000fe2000c101b06 */
[-C--:B------:R-:W-:Y:S02]  /*1eef0*/  @!P5 LEA.HI.X R21, R10, R4.reuse, R51, 0x2, P1 ;  /* 0x000000040a15d211 */ /* 0x080fe400008f1433 */
[----:B------:R-:W-:Y:S02]  /*1ef00*/  ISETP.GE.AND P1, PT, R13, c[0x0][0x3c8], PT ;  /* 0x0000f2000d007a0c */ /* 0x000fe40003f26270 */
[----:B------:R-:W-:Y:S01]  /*1ef10*/  @!P4 LEA.HI.X R15, R8, R4, R50, 0x2, P0 ;  /* 0x00000004080fc211 */ /* 0x000fe200000f1432 */
[----:B------:R-:W-:Y:S01]  /*1ef20*/  @!P5 ST.E.64 [R20.64], R172 ;  /* 0x000000ac1400d985 */ /* 0x000fe2000c101b06 */
[----:B------:R-:W-:-:S02]  /*1ef30*/  @!P3 LEA R10, P0, R7, R0, 0x2 ;  /* 0x00000000070ab211 */ /* 0x000fc400078010ff */
[----:B------:R-:W-:Y:S01]  /*1ef40*/  ISETP.GE.AND P6, PT, R19, c[0x0][0x3c8], PT ;  /* 0x0000f20013007a0c */ /* 0x000fe20003fc6270 */
[----:B------:R1:W-:Y:S01]  /*1ef50*/  @!P4 ST.E.64 [R14.64], R118 ;  /* 0x000000760e00c985 */ /* 0x0003e2000c101b06 */
[----:B------:R-:W-:Y:S02]  /*1ef60*/  @!P3 LEA.HI.X R11, R7, R4, R52, 0x2, P0 ;  /* 0x00000004070bb211 */ /* 0x000fe400000f1434 */
[C---:B------:R-:W-:Y:S02]  /*1ef70*/  @!P2 LEA R8, P0, R6.reuse, R0, 0x2 ;  /* 0x000000000608a211 */ /* 0x040fe400078010ff */
[----:B------:R-:W-:Y:S01]  /*1ef80*/  ISETP.GE.AND P5, PT, R17, c[0x0][0x3c8], PT ;  /* 0x0000f20011007a0c */ /* 0x000fe20003fa6270 */
[----:B------:R2:W-:Y:S01]  /*1ef90*/  @!P3 ST.E.64 [R10.64], R110 ;  /* 0x0000006e0a00b985 */ /* 0x0005e2000c101b06 */
[----:B------:R-:W-:Y:S02]  /*1efa0*/  @!P2 LEA.HI.X R9, R6, R4, R53, 0x2, P0 ;  /* 0x000000040609a211 */ /* 0x000fe400000f1435 */
[----:B---3--:R-:W-:-:S02]  /*1efb0*/  @!P1 LEA R2, P0, R13, R0, 0x2 ;  /* 0x000000000d029211 */ /* 0x008fc400078010ff */
[----:B------:R-:W-:Y:S01]  /*1efc0*/  ISETP.GE.AND P4, PT, R29, c[0x0][0x3c8], PT ;  /* 0x0000f2001d007a0c */ /* 0x000fe20003f86270 */
[----:B------:R3:W-:Y:S01]  /*1efd0*/  @!P2 ST.E.64 [R8.64], R96 ;  /* 0x000000600800a985 */ /* 0x0007e2000c101b06 */
[----:B------:R-:W-:Y:S02]  /*1efe0*/  @!P1 LEA.HI.X R3, R13, R4, R54, 0x2, P0 ;  /* 0x000000040d039211 */ /* 0x000fe400000f1436 */
[----:B------:R-:W-:Y:S02]  /*1eff0*/  ISETP.GE.AND P3, PT, R28, c[0x0][0x3c8], PT ;  /* 0x0000f2001c007a0c */ /* 0x000fe40003f66270 */
[----:B------:R-:W-:Y:S01]  /*1f000*/  ISETP.GE.AND P2, PT, R27, c[0x0][0x3c8], PT ;  /* 0x0000f2001b007a0c */ /* 0x000fe20003f46270 */
[----:B------:R5:W-:Y:S01]  /*1f010*/  @!P1 ST.E.64 [R2.64], R66 ;  /* 0x0000004202009985 */ /* 0x000be2000c101b06 */
[----:B------:R-:W-:-:S04]  /*1f020*/  @!P5 LEA R12, P1, R17, R0, 0x2 ;  /* 0x00000000110cd211 */ /* 0x000fc800078210ff */
[----:B------:R-:W-:Y:S02]  /*1f030*/  @!P5 LEA.HI.X R13, R17, R4, R56, 0x2, P1 ;  /* 0x00000004110dd211 */ /* 0x000fe400008f1438 */
[----:B------:R-:W-:Y:S02]  /*1f040*/  ISETP.GE.AND P1, PT, R26, c[0x0][0x3c8], PT ;  /* 0x0000f2001a007a0c */ /* 0x000fe40003f26270 */
[----:B-1----:R-:W-:-:S04]  /*1f050*/  @!P6 LEA R14, P0, R19, R0, 0x2 ;  /* 0x00000000130ee211 */ /* 0x002fc800078010ff */
[----:B------:R-:W-:Y:S02]  /*1f060*/  @!P6 LEA.HI.X R15, R19, R4, R55, 0x2, P0 ;  /* 0x00000004130fe211 */ /* 0x000fe400000f1437 */
[----:B--2---:R-:W-:-:S03]  /*1f070*/  @!P4 LEA R10, P0, R29, R0, 0x2 ;  /* 0x000000001d0ac211 */ /* 0x004fc600078010ff */
[----:B------:R1:W-:Y:S01]  /*1f080*/  @!P6 ST.E.64 [R14.64], R174 ;  /* 0x000000ae0e00e985 */ /* 0x0003e2000c101b06 */
[----:B------:R-:W-:Y:S02]  /*1f090*/  @!P4 LEA.HI.X R11, R29, R4, R57, 0x2, P0 ;  /* 0x000000041d0bc211 */ /* 0x000fe400000f1439 */
[C---:B---3--:R-:W-:Y:S01]  /*1f0a0*/  @!P3 LEA R8, P0, R28.reuse, R0, 0x2 ;  /* 0x000000001c08b211 */ /* 0x048fe200078010ff */
[----:B------:R1:W-:Y:S03]  /*1f0b0*/  @!P5 ST.E.64 [R12.64], R122 ;  /* 0x0000007a0c00d985 */ /* 0x0003e6000c101b06 */
[----:B------:R-:W-:Y:S01]  /*1f0c0*/  @!P3 LEA.HI.X R9, R28, R4, R58, 0x2, P0 ;  /* 0x000000041c09b211 */ /* 0x000fe200000f143a */
[----:B------:R1:W-:Y:S01]  /*1f0d0*/  @!P4 ST.E.64 [R10.64], R78 ;  /* 0x0000004e0a00c985 */ /* 0x0003e2000c101b06 */
[----:B------:R-:W-:-:S03]  /*1f0e0*/  @!P2 LEA R6, P0, R27, R0, 0x2 ;  /* 0x000000001b06a211 */ /* 0x000fc600078010ff */
[----:B------:R1:W-:Y:S01]  /*1f0f0*/  @!P3 ST.E.64 [R8.64], R74 ;  /* 0x0000004a0800b985 */ /* 0x0003e2000c101b06 */
[----:B------:R-:W-:Y:S02]  /*1f100*/  @!P2 LEA.HI.X R7, R27, R4, R59, 0x2, P0 ;  /* 0x000000041b07a211 */ /* 0x000fe400000f143b */
[----:B-----5:R-:W-:-:S03]  /*1f110*/  @!P1 LEA R2, P0, R26, R0, 0x2 ;  /* 0x000000001a029211 */ /* 0x020fc600078010ff */
[----:B------:R1:W-:Y:S01]  /*1f120*/  @!P2 ST.E.64 [R6.64], R70 ;  /* 0x000000460600a985 */ /* 0x0003e2000c101b06 */
[----:B------:R-:W-:Y:S02]  /*1f130*/  @!P1 LEA.HI.X R3, R26, R4, R60, 0x2, P0 ;  /* 0x000000041a039211 */ /* 0x000fe400000f143c */
[----:B------:R-:W-:-:S03]  /*1f140*/  ISETP.GE.AND P0, PT, R25, c[0x0][0x3c8], PT ;  /* 0x0000f20019007a0c */ /* 0x000fc60003f06270 */
[----:B------:R1:W-:Y:S10]  /*1f150*/  @!P1 ST.E.64 [R2.64], R68 ;  /* 0x0000004402009985 */ /* 0x0003f4000c101b06 */
[----:B------:R-:W-:Y:S05]  /*1f160*/  @P0 BRA `(.L_x_752) ;  /* 0x00000cc000000947 */ /* 0x000fea0003800000 */
[----:B-1----:R-:W-:-:S04]  /*1f170*/  LEA R2, P0, R25, R0, 0x2 ;  /* 0x0000000019027211 */ /* 0x002fc800078010ff */
[----:B------:R-:W-:-:S05]  /*1f180*/  LEA.HI.X R3, R25, R4, R61, 0x2, P0 ;  /* 0x0000000419037211 */ /* 0x000fca00000f143d */
[----:B------:R1:W-:Y:S01]  /*1f190*/  ST.E.64 [R2.64], R62 ;  /* 0x0000003e02007985 */ /* 0x0003e2000c101b06 */
[----:B------:R-:W-:Y:S05]  /*1f1a0*/  BRA `(.L_x_752) ;  /* 0x00000c8000007947 */ /* 0x000fea0003800000 */
.L_x_737:
        /* <DEDUP_REMOVED lines=9> */
[----:B------:R-:W-:Y:S02]  /*1f240*/  @P0 IMAD.WIDE R8, R247, R8, c[0x0][0x508] ;  /* 0x00014200f7080625 */ /* 0x000fe400078e0208 */
[----:B------:R3:W5:Y:S04]  /*1f250*/  @P2 LDG.E R2, [R6.64] ;  /* 0x0000000606022981 */ /* 0x000768000c1e1900 */
[----:B------:R3:W5:Y:S01]  /*1f260*/  @P0 LDG.E R15, [R8.64] ;  /* 0x00000006080f0981 */ /* 0x000762000c1e1900 */
[----:B--2---:R-:W-:-:S04]  /*1f270*/  ISETP.NE.AND P1, PT, R3, RZ, PT ;  /* 0x000000ff0300720c */ /* 0x004fc80003f25270 */
[----:B------:R-:W-:Y:S01]  /*1f280*/  SEL R19, R3, c[0x0][0x3d4], P1 ;  /* 0x0000f50003137a07 */ /* 0x000fe20000800000 */
[----:B------:R-:W-:Y:S05]  /*1f290*/  @P0 BRA `(.L_x_758) ;  /* 0x0000004000000947 */ /* 0x000fea0003800000 */
[----:B---3--:R-:W-:Y:S05]  /*1f2a0*/  @!P2 BRA `(.L_x_758) ;  /* 0x000000300000a947 */ /* 0x008fea0003800000 */
[----:B-----5:R2:W3:Y:S04]  /*1f2b0*/  LDG.E R15, [R6.64] ;  /* 0x00000006060f7981 */ /* 0x0204e8000c1e1900 */
[----:B--2---:R-:W3:Y:S02]  /*1f2c0*/  LDG.E R6, [R6.64+0x4] ;  /* 0x0000040606067981 */ /* 0x004ee4000c1e1900 */
[----:B---3--:R-:W-:Y:S02]  /*1f2d0*/  IADD3 R15, -R15, R6, RZ ;  /* 0x000000060f0f7210 */ /* 0x008fe40007ffe1ff */
.L_x_758:
[----:B---3--:R-:W2:Y:S01]  /*1f2e0*/  S2R R6, SR_TID.X ;  /* 0x0000000000067919 */ /* 0x008ea20000002100 */
[----:B------:R-:W-:Y:S01]  /*1f2f0*/  SHF.R.S32.HI R3, RZ, 0x1f, R247 ;  /* 0x0000001fff037819 */ /* 0x000fe200000114f7 */
[----:B------:R-:W-:Y:S01]  /*1f300*/  BSSY B0, `(.L_x_759) ;  /* 0x0000037000007945 */ /* 0x000fe20003800000 */
[----:B-----5:R-:W-:-:S02]  /*1f310*/  SHF.R.S32.HI R18, RZ, 0x1f, R2 ;  /* 0x0000001fff127819 */ /* 0x020fc40000011402 */
[----:B------:R-:W-:Y:S02]  /*1f320*/  SEL R5, R247, RZ, !P2 ;  /* 0x000000fff7057207 */ /* 0x000fe40005000000 */
[----:B------:R-:W-:Y:S02]  /*1f330*/  SEL R22, R3, RZ, !P2 ;  /* 0x000000ff03167207 */ /* 0x000fe40005000000 */
[----:B--2---:R-:W-:-:S13]  /*1f340*/  ISETP.GT.AND P0, PT, R6, 0x7f, PT ;  /* 0x0000007f0600780c */ /* 0x004fda0003f04270 */
[----:B------:R-:W-:Y:S05]  /*1f350*/  @P0 BRA `(.L_x_760) ;  /* 0x0000031000000947 */ /* 0x000fea0003800000 */
[----:B------:R-:W-:Y:S01]  /*1f360*/  IMAD R3, R15, c[0x0][0x4e8], RZ ;  /* 0x00013a000f037a24 */ /* 0x000fe200078e02ff */
[----:B------:R-:W-:-:S04]  /*1f370*/  IADD3 R14, R242, R6, RZ ;  /* 0x00000006f20e7210 */ /* 0x000fc80007ffe0ff */
[----:B------:R-:W-:-:S13]  /*1f380*/  ISETP.GE.AND P0, PT, R14, R3, PT ;  /* 0x000000030e00720c */ /* 0x000fda0003f06270 */
[----:B------:R-:W-:Y:S05]  /*1f390*/  @P0 BRA `(.L_x_760) ;  /* 0x000002d000000947 */ /* 0x000fea0003800000 */
[----:B------:R-:W2:Y:S04]  /*1f3a0*/  LDL R6, [R1+0x4] ;  /* 0x0000040001067983 */ /* 0x000ea80000100800 */
[----:B------:R-:W3:Y:S01]  /*1f3b0*/  LDL.LU R23, [R1+0x20] ;  /* 0x0000200001177983 */ /* 0x000ee20000300800 */
[----:B------:R-:W-:Y:S01]  /*1f3c0*/  IMAD.MOV.U32 R3, RZ, RZ, 0x368 ;  /* 0x00000368ff037424 */ /* 0x000fe200078e00ff */
[----:B------:R-:W-:-:S04]  /*1f3d0*/  ISETP.GT.AND P2, PT, R19, 0x1, PT ;  /* 0x000000011300780c */ /* 0x000fc80003f44270 */
[----:B------:R-:W-:-:S04]  /*1f3e0*/  SEL R3, R3, 0x328, P2 ;  /* 0x0000032803037807 */ /* 0x000fc80001000000 */
[----:B------:R4:W5:Y:S08]  /*1f3f0*/  LDC.64 R10, c[0x0][R3+0x170] ;  /* 0x00005c00030a7b82 */ /* 0x0009700000000a00 */
[----:B------:R4:W2:Y:S08]  /*1f400*/  LDC.64 R8, c[0x0][R3+0x168] ;  /* 0x00005a0003087b82 */ /* 0x0008b00000000a00 */
[----:B------:R4:W1:Y:S08]  /*1f410*/  LDC.64 R16, c[0x0][R3+0x178] ;  /* 0x00005e0003107b82 */ /* 0x0008700000000a00 */
[----:B------:R4:W1:Y:S02]  /*1f420*/  LDC.64 R12, c[0x0][R3+0x160] ;  /* 0x00005800030c7b82 */ /* 0x0008640000000a00 */
[----:B----4-:R-:W-:-:S02]  /*1f430*/  IMAD.MOV.U32 R3, RZ, RZ, c[0x0][0x4e8] ;  /* 0x00013a00ff037624 */ /* 0x010fc400078e00ff */
[----:B-----5:R-:W-:-:S03]  /*1f440*/  IMAD R11, R11, R5, RZ ;  /* 0x000000050b0b7224 */ /* 0x020fc600078e02ff */
[----:B------:R-:W-:Y:S01]  /*1f450*/  ISETP.NE.AND P0, PT, R3, 0x1, PT ;  /* 0x000000010300780c */ /* 0x000fe20003f05270 */
[----:B------:R-:W-:Y:S01]  /*1f460*/  IMAD R11, R10, R22, R11 ;  /* 0x000000160a0b7224 */ /* 0x000fe200078e020b */
[----:B------:R-:W-:-:S11]  /*1f470*/  MOV R3, R14 ;  /* 0x0000000e00037202 */ /* 0x000fd60000000f00 */
[----:B------:R-:W-:-:S05]  /*1f480*/  @P0 IMAD.HI.U32 R21, R14, c[0x0][0x4ec], RZ ;  /* 0x00013b000e150a27 */ /* 0x000fca00078e00ff */
[----:B------:R-:W-:Y:S01]  /*1f490*/  @P0 SHF.R.U32.HI R3, RZ, c[0x0][0x4f0], R21 ;  /* 0x00013c00ff030a19 */ /* 0x000fe20000011615 */
[-C--:B--2---:R-:W-:Y:S02]  /*1f4a0*/  IMAD R20, R9, R6.reuse, RZ ;  /* 0x0000000609147224 */ /* 0x084fe400078e02ff */
[----:B------:R-:W-:-:S04]  /*1f4b0*/  IMAD.WIDE.U32 R8, R8, R6, RZ ;  /* 0x0000000608087225 */ /* 0x000fc800078e00ff */
[----:B------:R-:W-:Y:S01]  /*1f4c0*/  IMAD.WIDE.U32 R6, R10, R5, RZ ;  /* 0x000000050a067225 */ /* 0x000fe200078e00ff */
[----:B---3--:R-:W-:-:S03]  /*1f4d0*/  SEL R10, R23, RZ, P2 ;  /* 0x000000ff170a7207 */ /* 0x008fc60001000000 */
[----:B------:R-:W-:Y:S01]  /*1f4e0*/  IMAD.IADD R20, R9, 0x1, R20 ;  /* 0x0000000109147824 */ /* 0x000fe200078e0214 */
[----:B------:R-:W-:Y:S01]  /*1f4f0*/  IADD3 R21, P1, P0, R6, R8, R2 ;  /* 0x0000000806157210 */ /* 0x000fe2000783e002 */
[----:B------:R-:W-:Y:S01]  /*1f500*/  IMAD.MOV R6, RZ, RZ, -R3 ;  /* 0x000000ffff067224 */ /* 0x000fe200078e0a03 */
[----:B------:R-:W-:Y:S01]  /*1f510*/  IADD3 R7, R7, R11, RZ ;  /* 0x0000000b07077210 */ /* 0x000fe20007ffe0ff */
[-C--:B-1----:R-:W-:Y:S02]  /*1f520*/  IMAD R11, R17, R10.reuse, RZ ;  /* 0x0000000a110b7224 */ /* 0x082fe400078e02ff */
[----:B------:R-:W-:-:S04]  /*1f530*/  IMAD.WIDE.U32 R8, R16, R10, RZ ;  /* 0x0000000a10087225 */ /* 0x000fc800078e00ff */
[----:B------:R-:W-:Y:S01]  /*1f540*/  IMAD R6, R6, c[0x0][0x4e8], R14 ;  /* 0x00013a0006067a24 */ /* 0x000fe200078e020e */
[----:B------:R-:W-:Y:S02]  /*1f550*/  IADD3.X R14, R7, R20, R18, P1, P0 ;  /* 0x00000014070e7210 */ /* 0x000fe40000fe0412 */
[----:B------:R-:W-:Y:S01]  /*1f560*/  IADD3 R9, R9, R11, RZ ;  /* 0x0000000b09097210 */ /* 0x000fe20007ffe0ff */
[----:B------:R-:W-:Y:S01]  /*1f570*/  IMAD.MOV.U32 R11, RZ, RZ, c[0x0][0x4a8] ;  /* 0x00012a00ff0b7624 */ /* 0x000fe200078e00ff */
[----:B------:R-:W-:Y:S02]  /*1f580*/  IADD3 R8, P1, P0, R3, R21, R8 ;  /* 0x0000001503087210 */ /* 0x000fe4000783e008 */
[----:B------:R-:W-:Y:S01]  /*1f590*/  SHF.R.S32.HI R7, RZ, 0x1f, R3 ;  /* 0x0000001fff077819 */ /* 0x000fe20000011403 */
[----:B------:R-:W-:Y:S01]  /*1f5a0*/  IMAD R3, R13, R6, RZ ;  /* 0x000000060d037224 */ /* 0x000fe200078e02ff */
[----:B------:R-:W-:Y:S02]  /*1f5b0*/  SHF.R.S32.HI R10, RZ, 0x1f, R6 ;  /* 0x0000001fff0a7819 */ /* 0x000fe40000011406 */
[----:B------:R-:W-:-:S03]  /*1f5c0*/  IADD3.X R9, R7, R14, R9, P1, P0 ;  /* 0x0000000e07097210 */ /* 0x000fc60000fe0409 */
        /* <DEDUP_REMOVED lines=10> */
.L_x_760:
[----:B------:R-:W-:Y:S05]  /*1f670*/  BSYNC B0 ;  /* 0x0000000000007941 */ /* 0x000fea0003800000 */
.L_x_759:
[----:B------:R-:W-:-:S13]  /*1f680*/  ISETP.GT.AND P0, PT, R19, 0x1, PT ;  /* 0x000000011300780c */ /* 0x000fda0003f04270 */
[----:B------:R-:W-:Y:S05]  /*1f690*/  @P0 BRA `(.L_x_752) ;  /* 0x0000079000000947 */ /* 0x000fea0003800000 */
[----:B-1----:R-:W2:Y:S04]  /*1f6a0*/  LDL.LU R3, [R1+0x4] ;  /* 0x0000040001037983 */ /* 0x002ea80000300800 */
[----:B------:R-:W3:Y:S01]  /*1f6b0*/  LDL R8, [R1+0x34] ;  /* 0x0000340001087983 */ /* 0x000ee20000100800 */
[----:B------:R-:W-:-:S03]  /*1f6c0*/  MOV R6, c[0x0][0x4e8] ;  /* 0x00013a0000067a02 */ /* 0x000fc60000000f00 */
[----:B------:R-:W1:Y:S01]  /*1f6d0*/  S2R R11, SR_TID.X ;  /* 0x00000000000b7919 */ /* 0x000e620000002100 */
[----:B------:R-:W-:Y:S01]  /*1f6e0*/  ISETP.NE.AND P0, PT, R6, 0x1, PT ;  /* 0x000000010600780c */ /* 0x000fe20003f05270 */
[----:B------:R-:W-:Y:S01]  /*1f6f0*/  IMAD.WIDE.U32 R6, R2, c[0x0][0x3a0], RZ ;  /* 0x0000e80002067a25 */ /* 0x000fe200078e00ff */
[----:B--2---:R-:W-:-:S03]  /*1f700*/  MOV R10, R3 ;  /* 0x00000003000a7202 */ /* 0x004fc60000000f00 */
[----:B------:R-:W-:-:S04]  /*1f710*/  IMAD R3, R18, c[0x0][0x3a0], RZ ;  /* 0x0000e80012037a24 */ /* 0x000fc800078e02ff */
[----:B------:R-:W-:Y:S01]  /*1f720*/  IMAD R2, R2, c[0x0][0x3a4], R3 ;  /* 0x0000e90002027a24 */ /* 0x000fe200078e0203 */
[----:B---3--:R-:W-:Y:S01]  /*1f730*/  IADD3 R3, R8, R242, RZ ;  /* 0x000000f208037210 */ /* 0x008fe20007ffe0ff */
[----:B------:R-:W-:-:S03]  /*1f740*/  IMAD R8, R22, c[0x0][0x3f0], RZ ;  /* 0x0000fc0016087a24 */ /* 0x000fc600078e02ff */
[----:B------:R-:W-:Y:S01]  /*1f750*/  IADD3 R7, R7, R2, RZ ;  /* 0x0000000207077210 */ /* 0x000fe20007ffe0ff */
[----:B------:R-:W-:Y:S01]  /*1f760*/  @P0 IMAD.HI.U32 R9, R3, c[0x0][0x4ec], RZ ;  /* 0x00013b0003090a27 */ /* 0x000fe200078e00ff */
[----:B------:R-:W-:-:S03]  /*1f770*/  MOV R2, R3 ;  /* 0x0000000300027202 */ /* 0x000fc60000000f00 */
[----:B------:R-:W-:Y:S01]  /*1f780*/  IMAD.WIDE.U32 R6, R10, c[0x0][0x3e8], R6 ;  /* 0x0000fa000a067a25 */ /* 0x000fe200078e0006 */
[----:B------:R-:W-:-:S03]  /*1f790*/  @P0 SHF.R.U32.HI R2, RZ, c[0x0][0x4f0], R9 ;  /* 0x00013c00ff020a19 */ /* 0x000fc60000011609 */
[----:B------:R-:W-:Y:S01]  /*1f7a0*/  IMAD R7, R10, c[0x0][0x3ec], R7 ;  /* 0x0000fb000a077a24 */ /* 0x000fe200078e0207 */
[----:B-1----:R-:W-:Y:S01]  /*1f7b0*/  SHF.R.S32.HI R10, RZ, 0x1f, R11 ;  /* 0x0000001fff0a7819 */ /* 0x002fe2000001140b */
[C---:B------:R-:W-:Y:S01]  /*1f7c0*/  IMAD R9, R5.reuse, c[0x0][0x3f4], R8 ;  /* 0x0000fd0005097a24 */ /* 0x040fe200078e0208 */
[----:B------:R-:W-:Y:S01]  /*1f7d0*/  SHF.R.S32.HI R8, RZ, 0x1f, R2 ;  /* 0x0000001fff087819 */ /* 0x000fe20000011402 */
[----:B------:R-:W-:Y:S01]  /*1f7e0*/  IMAD.WIDE.U32 R6, R5, c[0x0][0x3f0], R6 ;  /* 0x0000fc0005067a25 */ /* 0x000fe200078e0006 */
[----:B------:R-:W-:Y:S02]  /*1f7f0*/  IADD3 R5, -R2, RZ, RZ ;  /* 0x000000ff02057210 */ /* 0x000fe40007ffe1ff */
[----:B------:R-:W-:Y:S01]  /*1f800*/  LEA.HI R10, R10, R11, RZ, 0x3 ;  /* 0x0000000b0a0a7211 */ /* 0x000fe200078f18ff */
[----:B------:R-:W-:Y:S01]  /*1f810*/  IMAD R8, R8, c[0x0][0x3e0], RZ ;  /* 0x0000f80008087a24 */ /* 0x000fe200078e02ff */
[----:B------:R-:W-:Y:S01]  /*1f820*/  IADD3 R7, R7, R9, RZ ;  /* 0x0000000907077210 */ /* 0x000fe20007ffe0ff */
[----:B------:R-:W-:Y:S01]  /*1f830*/  IMAD R5, R5, c[0x0][0x4e8], R3 ;  /* 0x00013a0005057a24 */ /* 0x000fe200078e0203 */
[----:B------:R-:W-:Y:S01]  /*1f840*/  SHF.R.S32.HI R10, RZ, 0x3, R10 ;  /* 0x00000003ff0a7819 */ /* 0x000fe2000001140a */
[----:B------:R-:W-:-:S02]  /*1f850*/  IMAD R8, R2, c[0x0][0x3e4], R8 ;  /* 0x0000f90002087a24 */ /* 0x000fc400078e0208 */
[----:B------:R-:W-:Y:S01]  /*1f860*/  IMAD.WIDE.U32 R2, R2, c[0x0][0x3e0], R6 ;  /* 0x0000f80002027a25 */ /* 0x000fe200078e0006 */
[----:B------:R-:W-:Y:S02]  /*1f870*/  SHF.R.S32.HI R6, RZ, 0x1f, R5 ;  /* 0x0000001fff067819 */ /* 0x000fe40000011405 */
[----:B------:R-:W-:Y:S02]  /*1f880*/  IADD3 R13, R10, R242, RZ ;  /* 0x000000f20a0d7210 */ /* 0x000fe40007ffe0ff */
        /* <DEDUP_REMOVED lines=9> */
.L_x_816:
[----:B------:R-:W-:Y:S05]  /*1f920*/  BRA.DIV ~URZ, `(.L_x_762) ;  /* 0x000023327f007947 */ /* 0x000fea000b800000 */
[----:B------:R3:W4:Y:S02]  /*1f930*/  SHFL.IDX PT, R2, R14, RZ, 0x181f ;  /* 0x00181fff0e027589 */ /* 0x00072400000e0000 */
.L_x_817:
        /* <DEDUP_REMOVED lines=16> */
[----:B------:R2:W-:Y:S04]  /*1fa40*/  @!P2 ST.E.128 [R8.64], RZ ;  /* 0x000000ff0800a985 */ /* 0x0005e8000c101d06 */
[----:B------:R2:W-:Y:S04]  /*1fa50*/  @!P1 ST.E.128 [R6.64], RZ ;  /* 0x000000ff06009985 */ /* 0x0005e8000c101d06 */
[----:B------:R2:W-:Y:S02]  /*1fa60*/  @!P0 ST.E.128 [R2.64], RZ ;  /* 0x000000ff02008985 */ /* 0x0005e4000c101d06 */
.L_x_764:
[----:B------:R-:W-:Y:S05]  /*1fa70*/  BSYNC B0 ;  /* 0x0000000000007941 */ /* 0x000fea0003800000 */
.L_x_763:
[----:B------:R-:W-:Y:S05]  /*1fa80*/  BRA.DIV ~URZ, `(.L_x_765) ;  /* 0x000022427f007947 */ /* 0x000fea000b800000 */
[----:B--2---:R2:W1:Y:S04]  /*1fa90*/  SHFL.IDX PT, R10, R11, 0x1, 0x181f ;  /* 0x00381f000b0a7f89 */ /* 0x00446800000e0000 */
[----:B----4-:R2:W4:Y:S02]  /*1faa0*/  SHFL.IDX PT, R2, R14, 0x1, 0x181f ;  /* 0x00381f000e027f89 */ /* 0x01052400000e0000 */
.L_x_818:
        /* <DEDUP_REMOVED lines=13> */
[----:B------:R1:W-:Y:S04]  /*1fb80*/  @!P2 ST.E.128 [R8.64], RZ ;  /* 0x000000ff0800a985 */ /* 0x0003e8000c101d06 */
[----:B------:R1:W-:Y:S04]  /*1fb90*/  @!P1 ST.E.128 [R6.64], RZ ;  /* 0x000000ff06009985 */ /* 0x0003e8000c101d06 */
[----:B------:R1:W-:Y:S02]  /*1fba0*/  @!P0 ST.E.128 [R2.64], RZ ;  /* 0x000000ff02008985 */ /* 0x0003e4000c101d06 */
.L_x_767:
[----:B------:R-:W-:Y:S05]  /*1fbb0*/  BSYNC B0 ;  /* 0x0000000000007941 */ /* 0x000fea0003800000 */
.L_x_766:
[----:B------:R-:W-:Y:S05]  /*1fbc0*/  BRA.DIV ~URZ, `(.L_x_768) ;  /* 0x000021d27f007947 */ /* 0x000fea000b800000 */
[----:B-1----:R1:W2:Y:S02]  /*1fbd0*/  SHFL.IDX PT, R10, R11, 0x2, 0x181f ;  /* 0x00581f000b0a7f89 */ /* 0x0022a400000e0000 */
.L_x_819:
[----:B------:R-:W-:Y:S05]  /*1fbe0*/  BRA.DIV ~URZ, `(.L_x_769) ;  /* 0x000022227f007947 */ /* 0x000fea000b800000 */
[----:B----4-:R4:W1:Y:S02]  /*1fbf0*/  SHFL.IDX PT, R2, R14, 0x2, 0x181f ;  /* 0x00581f000e027f89 */ /* 0x01086400000e0000 */
.L_x_820:
        /* <DEDUP_REMOVED lines=16> */
.L_x_771:
[----:B------:R-:W-:Y:S05]  /*1fd00*/  BSYNC B0 ;  /* 0x0000000000007941 */ /* 0x000fea0003800000 */
.L_x_770:
[----:B------:R-:W-:Y:S05]  /*1fd10*/  BRA.DIV ~URZ, `(.L_x_772) ;  /* 0x000021627f007947 */ /* 0x000fea000b800000 */
[----:B--2---:R2:W3:Y:S04]  /*1fd20*/  SHFL.IDX PT, R10, R11, 0x3, 0x181f ;  /* 0x00781f000b0a7f89 */ /* 0x0044e800000e0000 */
[----:B-1----:R2:W1:Y:S02]  /*1fd30*/  SHFL.IDX PT, R2, R14, 0x3, 0x181f ;  /* 0x00781f000e027f89 */ /* 0x00246400000e0000 */
.L_x_821:
        /* <DEDUP_REMOVED lines=9> */
[-C--:B---3--:R-:W-:Y:S02]  /*1fdd0*/  @!P2 LEA.HI.X R9, R248, R10.reuse, R17, 0x1, P5 ;  /* 0x0000000af809a211 */ /* 0x088fe400028f0c11 */
[-C--:B------:R-:W-:Y:S02]  /*1fde0*/  @!P1 LEA.HI.X R7, R4, R10.reuse, R15, 0x1, P4 ;  /* 0x0000000a04079211 */ /* 0x080fe400020f0c0f */
[----:B------:R-:W-:Y:S01]  /*1fdf0*/  @!P0 LEA.HI.X R3, R0, R10, R16, 0x1, P3 ;  /* 0x0000000a00038211 */ /* 0x000fe200018f0c10 */
[----:B------:R1:W-:Y:S04]  /*1fe00*/  @!P2 ST.E.128 [R8.64], RZ ;  /* 0x000000ff0800a985 */ /* 0x0003e8000c101d06 */
[----:B------:R1:W-:Y:S04]  /*1fe10*/  @!P1 ST.E.128 [R6.64], RZ ;  /* 0x000000ff06009985 */ /* 0x0003e8000c101d06 */
[----:B------:R1:W-:Y:S02]  /*1fe20*/  @!P0 ST.E.128 [R2.64], RZ ;  /* 0x000000ff02008985 */ /* 0x0003e4000c101d06 */
.L_x_752:
[----:B------:R-:W-:Y:S05]  /*1fe30*/  BSYNC B1 ;  /* 0x0000000000017941 */ /* 0x000fea0003800000 */
.L_x_736:
[----:B--2---:R-:W2:Y:S02]  /*1fe40*/  LDL R0, [R1+0x38] ;  /* 0x0000380001007983 */ /* 0x004ea40000100800 */
[----:B--2---:R-:W-:-:S13]  /*1fe50*/  ISETP.NE.AND P0, PT, R0, RZ, PT ;  /* 0x000000ff0000720c */ /* 0x004fda0003f05270 */
[----:B------:R-:W-:Y:S01]  /*1fe60*/  @P0 WARPSYNC 0xffffffff ;  /* 0xffffffff00000948 */ /* 0x000fe20003800000 */
[----:B------:R-:W-:Y:S06]  /*1fe70*/  @P0 BAR.SYNC.DEFER_BLOCKING 0x5, 0x100 ;  /* 0x0144000000000b1d */ /* 0x000fec0000010000 */
[----:B------:R-:W2:Y:S04]  /*1fe80*/  @P0 LDS.128 R244, [0x18100] ;  /* 0x01810000fff40984 */ /* 0x000ea80000000c00 */
[----:B------:R-:W-:Y:S06]  /*1fe90*/  @P0 BAR.ARV 0x4, 0x100 ;  /* 0x0104000000000b1d */ /* 0x000fec0000002000 */
[----:B------:R-:W-:Y:S05]  /*1fea0*/  @P0 BRA `(.L_x_773) ;  /* 0x00000f5000000947 */ /* 0x000fea0003800000 */
[----:B------:R-:W5:Y:S01]  /*1feb0*/  S2R R0, SR_TID.X ;  /* 0x0000000000007919 */ /* 0x000f620000002100 */
[----:B-1----:R-:W-:Y:S01]  /*1fec0*/  IMAD.MOV.U32 R7, RZ, RZ, RZ ;  /* 0x000000ffff077224 */ /* 0x002fe200078e00ff */
[----:B-----5:R-:W-:-:S04]  /*1fed0*/  LOP3.LUT R13, R0, 0x1f, RZ, 0xc0, !PT ;  /* 0x0000001f000d7812 */ /* 0x020fc800078ec0ff */
[----:B------:R-:W-:Y:S01]  /*1fee0*/  ISETP.NE.AND P6, PT, R13, 0x1f, PT ;  /* 0x0000001f0d00780c */ /* 0x000fe20003fc5270 */
[----:B------:R-:W-:Y:S10]  /*1fef0*/  BRA.DIV ~URZ, `(.L_x_774) ;  /* 0x000020527f007947 */ /* 0x000ff4000b800000 */
[----:B---3--:R1:W3:Y:S02]  /*1ff00*/  SHFL.IDX PT, R10, R83, RZ, 0x1f ;  /* 0x00001fff530a7589 */ /* 0x0082e400000e0000 */
.L_x_822:
[----:B------:R-:W-:Y:S05]  /*1ff10*/  BRA.DIV ~URZ, `(.L_x_775) ;  /* 0x000020a27f007947 */ /* 0x000fea000b800000 */
[----:B------:R1:W4:Y:S02]  /*1ff20*/  SHFL.IDX PT, R8, R83, 0x1, 0x1f ;  /* 0x00201f0053087f89 */ /* 0x00032400000e0000 */
.L_x_823:
[----:B--2---:R-:W-:Y:S02]  /*1ff30*/  IMAD.IADD R0, R247, 0x1, R13 ;  /* 0x00000001f7007824 */ /* 0x004fe400078e020d */
[----:B------:R-:W-:-:S03]  /*1ff40*/  IMAD.MOV.U32 R6, RZ, RZ, RZ ;  /* 0x000000ffff067224 */ /* 0x000fc600078e00ff */
[----:B------:R-:W-:-:S13]  /*1ff50*/  ISETP.GE.OR P0, PT, R0, c[0x0][0x53c], !P6 ;  /* 0x00014f0000007a0c */ /* 0x000fda0007706670 */
[----:B----4-:R-:W-:Y:S01]  /*1ff60*/  @!P0 MOV R2, 0x4 ;  /* 0x0000000400028802 */ /* 0x010fe20000000f00 */
[----:B------:R-:W-:-:S04]  /*1ff70*/  @!P0 IMAD.MOV.U32 R4, RZ, RZ, 0x4 ;  /* 0x00000004ff048424 */ /* 0x000fc800078e00ff */
[----:B------:R-:W-:-:S04]  /*1ff80*/  @!P0 IMAD.WIDE R4, R0, R4, c[0x0][0x580] ;  /* 0x0001600000048625 */ /* 0x000fc800078e0204 */
[----:B------:R-:W-:Y:S01]  /*1ff90*/  @!P0 IMAD.WIDE R2, R0, R2, c[0x0][0x578] ;  /* 0x00015e0000028625 */ /* 0x000fe200078e0202 */
[----:B------:R-:W2:Y:S04]  /*1ffa0*/  @!P0 LDG.E R6, [R4.64] ;  /* 0x0000000604068981 */ /* 0x000ea8000c1e1900 */
[----:B------:R-:W2:Y:S01]  /*1ffb0*/  @!P0 LDG.E R7, [R2.64] ;  /* 0x0000000602078981 */ /* 0x000ea2000c1e1900 */
[C---:B------:R-:W-:Y:S02]  /*1ffc0*/  ISETP.GE.U32.AND P4, PT, R13.reuse, 0x10, PT ;  /* 0x000000100d00780c */ /* 0x040fe40003f86070 */
[C---:B------:R-:W-:Y:S02]  /*1ffd0*/  ISETP.GE.U32.AND P3, PT, R13.reuse, 0x8, PT ;  /* 0x000000080d00780c */ /* 0x040fe40003f66070 */
[----:B------:R-:W-:-:S02]  /*1ffe0*/  ISETP.GE.U32.AND P2, PT, R13, 0x4, PT ;  /* 0x000000040d00780c */ /* 0x000fc40003f46070 */
[C---:B------:R-:W-:Y:S02]  /*1fff0*/  ISETP.GE.U32.AND P1, PT, R13.reuse, 0x2, PT ;  /* 0x000000020d00780c */ /* 0x040fe40003f26070 */
[----:B------:R-:W-:Y:S02]  /*20000*/  ISETP.NE.AND P5, PT, R13, RZ, PT ;  /* 0x000000ff0d00720c */ /* 0x000fe40003fa5270 */
[----:B------:R-:W-:Y:S01]  /*20010*/  MOV R12, RZ ;  /* 0x000000ff000c7202 */ /* 0x000fe20000000f00 */
[----:B--2---:R-:W-:Y:S01]  /*20020*/  IMAD R4, R7, R6, RZ ;  /* 0x0000000607047224 */ /* 0x004fe200078e02ff */
[----:B------:R-:W-:Y:S07]  /*20030*/  BRA.DIV ~URZ, `(.L_x_776) ;  /* 0x00001ff27f007947 */ /* 0x000fee000b800000 */
[----:B------:R2:W4:Y:S02]  /*20040*/  SHFL.UP PT, R5, R4, 0x1, RZ ;  /* 0x0420000004057989 */ /* 0x00052400000e00ff */
.L_x_824:
[----:B----4-:R-:W-:-:S04]  /*20050*/  SEL R5, R5, RZ, P5 ;  /* 0x000000ff05057207 */ /* 0x010fc80002800000 */
[----:B--2---:R-:W-:Y:S01]  /*20060*/  IADD3 R4, R4, R5, RZ ;  /* 0x0000000504047210 */ /* 0x004fe20007ffe0ff */
[----:B------:R-:W-:Y:S05]  /*20070*/  BRA.DIV ~URZ, `(.L_x_777) ;  /* 0x000020027f007947 */ /* 0x000fea000b800000 */
[----:B------:R-:W2:Y:S02]  /*20080*/  SHFL.UP PT, R0, R4, 0x2, RZ ;  /* 0x0440000004007989 */ /* 0x000ea400000e00ff */
[----:B--2---:R-:W-:-:S05]  /*20090*/  SEL R0, R0, RZ, P1 ;  /* 0x000000ff00007207 */ /* 0x004fca0000800000 */
[----:B------:R-:W-:-:S05]  /*200a0*/  IMAD.IADD R4, R4, 0x1, R0 ;  /* 0x0000000104047824 */ /* 0x000fca00078e0200 */
        /* <DEDUP_REMOVED lines=9> */
[----:B------:R2:W4:Y:S02]  /*20140*/  SHFL.IDX PT, R0, R4, 0x1f, 0x1f ;  /* 0x03e01f0004007f89 */ /* 0x00052400000e0000 */
.L_x_825:
[----:B----4-:R-:W-:Y:S01]  /*20150*/  IMAD R0, R0, c[0x0][0x538], RZ ;  /* 0x00014e0000007a24 */ /* 0x010fe200078e02ff */
[----:B------:R-:W-:Y:S04]  /*20160*/  BSSY B1, `(.L_x_778) ;  /* 0x00000c4000017945 */ /* 0x000fe80003800000 */
[----:B------:R-:W-:-:S04]  /*20170*/  IADD3 R8, R0, R8, RZ ;  /* 0x0000000800087210 */ /* 0x000fc80007ffe0ff */
[----:B---3--:R-:W-:-:S13]  /*20180*/  ISETP.GT.AND P0, PT, R8, R10, PT ;  /* 0x0000000a0800720c */ /* 0x008fda0003f04270 */
[----:B------:R-:W-:Y:S05]  /*20190*/  @P0 BRA `(.L_x_779) ;  /* 0x0000024000000947 */ /* 0x000fea0003800000 */
.L_x_783:
[----:B------:R-:W-:-:S04]  /*201a0*/  IADD3 R0, R247, 0x1f, RZ ;  /* 0x0000001ff7007810 */ /* 0x000fc80007ffe0ff */
[----:B------:R-:W-:-:S13]  /*201b0*/  ISETP.GE.AND P0, PT, R0, c[0x0][0x53c], PT ;  /* 0x00014f0000007a0c */ /* 0x000fda0003f06270 */
[----:B------:R-:W-:Y:S05]  /*201c0*/  @P0 BRA `(.L_x_780) ;  /* 0x00000b9000000947 */ /* 0x000fea0003800000 */
[----:B------:R-:W-:Y:S01]  /*201d0*/  MOV R247, R0 ;  /* 0x0000000000f77202 */ /* 0x000fe20000000f00 */
[----:B------:R-:W-:-:S03]  /*201e0*/  CS2R R6, SRZ ;  /* 0x0000000000067805 */ /* 0x000fc6000001ff00 */
[----:B------:R-:W-:-:S04]  /*201f0*/  IADD3 R0, R247, R13, RZ ;  /* 0x0000000df7007210 */ /* 0x000fc80007ffe0ff */
[----:B------:R-:W-:-:S13]  /*20200*/  ISETP.GE.OR P0, PT, R0, c[0x0][0x53c], !P6 ;  /* 0x00014f0000007a0c */ /* 0x000fda0007706670 */
[----:B--2---:R-:W-:Y:S02]  /*20210*/  @!P0 MOV R4, 0x4 ;  /* 0x0000000400048802 */ /* 0x004fe40000000f00 */
[----:B------:R-:W-:-:S03]  /*20220*/  @!P0 MOV R2, 0x4 ;  /* 0x0000000400028802 */ /* 0x000fc60000000f00 */
[----:B------:R-:W-:-:S04]  /*20230*/  @!P0 IMAD.WIDE R4, R0, R4, c[0x0][0x580] ;  /* 0x0001600000048625 */ /* 0x000fc800078e0204 */
[----:B------:R-:W-:Y:S01]  /*20240*/  @!P0 IMAD.WIDE R2, R0, R2, c[0x0][0x578] ;  /* 0x00015e0000028625 */ /* 0x000fe200078e0202 */
[----:B------:R-:W2:Y:S04]  /*20250*/  @!P0 LDG.E R6, [R4.64] ;  /* 0x0000000604068981 */ /* 0x000ea8000c1e1900 */
[----:B------:R-:W2:Y:S02]  /*20260*/  @!P0 LDG.E R7, [R2.64] ;  /* 0x0000000602078981 */ /* 0x000ea4000c1e1900 */
[----:B--2---:R-:W-:Y:S01]  /*20270*/  IMAD R0, R7, R6, RZ ;  /* 0x0000000607007224 */ /* 0x004fe200078e02ff */
[----:B------:R-:W-:Y:S05]  /*20280*/  BRA.DIV ~URZ, `(.L_x_781) ;  /* 0x00001fe27f007947 */ /* 0x000fea000b800000 */
[----:B------:R2:W3:Y:S02]  /*20290*/  SHFL.UP PT, R2, R0, 0x1, RZ ;  /* 0x0420000000027989 */ /* 0x0004e400000e00ff */
.L_x_826:
[----:B---3--:R-:W-:-:S04]  /*202a0*/  SEL R2, R2, RZ, P5 ;  /* 0x000000ff02027207 */ /* 0x008fc80002800000 */
        /* <DEDUP_REMOVED lines=14> */
[----:B------:R2:W3:Y:S02]  /*20390*/  SHFL.IDX PT, R0, R4, 0x1f, 0x1f ;  /* 0x03e01f0004007f89 */ /* 0x0004e400000e0000 */
.L_x_827:
[----:B---3--:R-:W-:-:S05]  /*203a0*/  IMAD R0, R0, c[0x0][0x538], RZ ;  /* 0x00014e0000007a24 */ /* 0x008fca00078e02ff */
[----:B------:R-:W-:-:S04]  /*203b0*/  IADD3 R8, R0, R8, RZ ;  /* 0x0000000800087210 */ /* 0x000fc80007ffe0ff */
[----:B------:R-:W-:-:S13]  /*203c0*/  ISETP.GT.AND P0, PT, R8, R10, PT ;  /* 0x0000000a0800720c */ /* 0x000fda0003f04270 */
[----:B-12---:R-:W-:Y:S05]  /*203d0*/  @!P0 BRA `(.L_x_783) ;  /* 0xfffffdc000008947 */ /* 0x006fea000383ffff */
.L_x_779:
[----:B------:R-:W-:-:S05]  /*203e0*/  IADD3 R8, -R0, R8, RZ ;  /* 0x0000000800087210 */ /* 0x000fca0007ffe1ff */
[----:B------:R-:W-:-:S05]  /*203f0*/  IMAD R0, R4, c[0x0][0x538], R8 ;  /* 0x00014e0004007a24 */ /* 0x000fca00078e0208 */
[----:B------:R-:W-:Y:S01]  /*20400*/  ISETP.GT.AND P0, PT, R0, R10, PT ;  /* 0x0000000a0000720c */ /* 0x000fe20003f04270 */
[----:B------:R-:W-:-:S12]  /*20410*/  BRA.DIV ~URZ, `(.L_x_784) ;  /* 0x000020727f007947 */ /* 0x000fd8000b800000 */
[----:B------:R-:W-:-:S04]  /*20420*/  VOTE.ANY R11, PT, !P0 ;  /* 0x00000000000b7806 */ /* 0x000fc800040e0100 */
.L_x_828:
[----:B------:R-:W3:Y:S02]  /*20430*/  POPC R0, R11 ;  /* 0x0000000b00007309 */ /* 0x000ee40000000000 */
[----:B---3--:R-:W-:Y:S01]  /*20440*/  IADD3 R247, R0, R247, RZ ;  /* 0x000000f700f77210 */ /* 0x008fe20007ffe0ff */
[----:B------:R-:W-:Y:S05]  /*20450*/  BRA.DIV ~URZ, `(.L_x_785) ;  /* 0x000020827f007947 */ /* 0x000fea000b800000 */
[----:B------:R3:W4:Y:S04]  /*20460*/  SHFL.IDX PT, R6, R6, R0, 0x1f ;  /* 0x00001f0006067589 */ /* 0x00072800000e0000 */
[----:B------:R3:W1:Y:S02]  /*20470*/  SHFL.IDX PT, R7, R7, R0, 0x1f ;  /* 0x00001f0007077589 */ /* 0x00066400000e0000 */
.L_x_829:
[----:B------:R-:W-:Y:S01]  /*20480*/  ISETP.NE.AND P0, PT, R11, RZ, PT ;  /* 0x000000ff0b00720c */ /* 0x000fe20003f05270 */
[----:B------:R-:W-:-:S12]  /*20490*/  BSSY B0, `(.L_x_786) ;  /* 0x0000005000007945 */ /* 0x000fd80003800000 */
[----:B------:R-:W-:Y:S05]  /*204a0*/  @!P0 BRA `(.L_x_787) ;  /* 0x0000003000008947 */ /* 0x000fea0003800000 */
[----:B---3--:R-:W-:Y:S01]  /*204b0*/  IADD3 R0, R0, -0x1, RZ ;  /* 0xffffffff00007810 */ /* 0x008fe20007ffe0ff */
[----:B------:R-:W-:Y:S05]  /*204c0*/  BRA.DIV ~URZ, `(.L_x_788) ;  /* 0x000020e27f007947 */ /* 0x000fea000b800000 */
[----:B------:R3:W2:Y:S02]  /*204d0*/  SHFL.IDX PT, R12, R4, R0, 0x1f ;  /* 0x00001f00040c7589 */ /* 0x0006a400000e0000 */
.L_x_787:
[----:B------:R-:W-:Y:S05]  /*204e0*/  BSYNC B0 ;  /* 0x0000000000007941 */ /* 0x000fea0003800000 */
.L_x_786:
[----:B-1----:R-:W-:Y:S01]  /*204f0*/  ISETP.NE.AND P0, PT, R7, 0x1, PT ;  /* 0x000000010700780c */ /* 0x002fe20003f05270 */
[----:B--2---:R-:W-:Y:S01]  /*20500*/  IMAD R244, R12, c[0x0][0x538], R8 ;  /* 0x00014e000cf47a24 */ /* 0x004fe200078e0208 */
[----:B------:R-:W-:Y:S04]  /*20510*/  BSSY B0, `(.L_x_789) ;  /* 0x0000081000007945 */ /* 0x000fe80003800000 */
[----:B------:R-:W-:-:S07]  /*20520*/  IADD3 R3, -R244, R10, RZ ;  /* 0x0000000af4037210 */ /* 0x000fce0007ffe1ff */
[----:B------:R-:W-:Y:S05]  /*20530*/  @!P0 BRA `(.L_x_790) ;  /* 0x000003e000008947 */ /* 0x000fea0003800000 */
[-C--:B----4-:R-:W-:Y:S01]  /*20540*/  IABS R2, R6.reuse ;  /* 0x0000000600027213 */ /* 0x090fe20000000000 */
[----:B------:R-:W-:Y:S01]  /*20550*/  IMAD.MOV.U32 R8, RZ, RZ, RZ ;  /* 0x000000ffff087224 */ /* 0x000fe200078e00ff */
[----:B------:R-:W-:Y:S02]  /*20560*/  IABS R10, R6 ;  /* 0x00000006000a7213 */ /* 0x000fe40000000000 */
[----:B---3--:R-:W1:Y:S08]  /*20570*/  I2F.RP R0, R2 ;  /* 0x0000000200007306 */ /* 0x008e700000209400 */
[----:B-1----:R-:W1:Y:S02]  /*20580*/  MUFU.RCP R0, R0 ;  /* 0x0000000000007308 */ /* 0x002e640000001000 */
[----:B-1----:R-:W-:-:S06]  /*20590*/  IADD3 R0, R0, 0xffffffe, RZ ;  /* 0x0ffffffe00007810 */ /* 0x002fcc0007ffe0ff */
[----:B------:R-:W1:Y:S02]  /*205a0*/  F2I.FTZ.U32.TRUNC.NTZ R9, R0 ;  /* 0x0000000000097305 */ /* 0x000e64000021f000 */
[----:B-1----:R-:W-:Y:S01]  /*205b0*/  IMAD.MOV R4, RZ, RZ, -R9 ;  /* 0x000000ffff047224 */ /* 0x002fe200078e0a09 */
[----:B------:R-:W-:-:S03]  /*205c0*/  IABS R0, R7 ;  /* 0x0000000700007213 */ /* 0x000fc60000000000 */
[----:B------:R-:W-:Y:S02]  /*205d0*/  IMAD.MOV.U32 R5, RZ, RZ, R4 ;  /* 0x000000ffff057224 */ /* 0x000fe400078e0004 */
[----:B------:R-:W-:Y:S01]  /*205e0*/  IMAD.MOV.U32 R4, RZ, RZ, R0 ;  /* 0x000000ffff047224 */ /* 0x000fe200078e0000 */
[----:B------:R-:W-:Y:S01]  /*205f0*/  IABS R0, R3 ;  /* 0x0000000300007213 */ /* 0x000fe20000000000 */
[----:B------:R-:W-:Y:S02]  /*20600*/  IMAD R5, R5, R2, RZ ;  /* 0x0000000205057224 */ /* 0x000fe400078e02ff */
[----:B------:R-:W1:Y:S02]  /*20610*/  I2F.RP R11, R4 ;  /* 0x00000004000b7306 */ /* 0x000e640000209400 */
[----:B------:R-:W-:Y:S01]  /*20620*/  IMAD.HI.U32 R9, R9, R5, R8 ;  /* 0x0000000509097227 */ /* 0x000fe200078e0008 */
[----:B------:R-:W-:-:S03]  /*20630*/  MOV R5, R0 ;  /* 0x0000000000057202 */ /* 0x000fc60000000f00 */
[----:B------:R-:W-:-:S04]  /*20640*/  IMAD.MOV R0, RZ, RZ, -R10 ;  /* 0x000000ffff007224 */ /* 0x000fc800078e0a0a */
[----:B------:R-:W-:Y:S02]  /*20650*/  IMAD.MOV.U32 R8, RZ, RZ, R0 ;  /* 0x000000ffff087224 */ /* 0x000fe400078e0000 */
[----:B------:R-:W-:-:S04]  /*20660*/  IMAD.HI.U32 R0, R9, R5, RZ ;  /* 0x0000000509007227 */ /* 0x000fc800078e00ff */
[----:B------:R-:W-:Y:S02]  /*20670*/  IMAD R5, R0, R8, R5 ;  /* 0x0000000800057224 */ /* 0x000fe400078e0205 */
[----:B-1----:R-:W1:Y:S03]  /*20680*/  MUFU.RCP R8, R11 ;  /* 0x0000000b00087308 */ /* 0x002e660000001000 */
[----:B------:R-:W-:Y:S02]  /*20690*/  ISETP.GT.U32.AND P0, PT, R2, R5, PT ;  /* 0x000000050200720c */ /* 0x000fe40003f04070 */
[----:B-1----:R-:W-:-:S11]  /*206a0*/  IADD3 R8, R8, 0xffffffe, RZ ;  /* 0x0ffffffe08087810 */ /* 0x002fd60007ffe0ff */
[----:B------:R-:W-:Y:S01]  /*206b0*/  @!P0 IMAD.IADD R5, R5, 0x1, -R2 ;  /* 0x0000000105058824 */ /* 0x000fe200078e0a02 */
[----:B------:R-:W-:Y:S01]  /*206c0*/  @!P0 IADD3 R0, R0, 0x1, RZ ;  /* 0x0000000100008810 */ /* 0x000fe20007ffe0ff */
[----:B------:R-:W1:Y:S01]  /*206d0*/  F2I.FTZ.U32.TRUNC.NTZ R9, R8 ;  /* 0x0000000800097305 */ /* 0x000e62000021f000 */
[----:B------:R-:W-:Y:S02]  /*206e0*/  ISETP.NE.AND P0, PT, R6, RZ, PT ;  /* 0x000000ff0600720c */ /* 0x000fe40003f05270 */
[----:B------:R-:W-:Y:S02]  /*206f0*/  ISETP.GE.U32.AND P2, PT, R5, R2, PT ;  /* 0x000000020500720c */ /* 0x000fe40003f46070 */
[----:B------:R-:W-:-:S04]  /*20700*/  LOP3.LUT R2, R3, R6, RZ, 0x3c, !PT ;  /* 0x0000000603027212 */ /* 0x000fc800078e3cff */
[----:B------:R-:W-:-:S07]  /*20710*/  ISETP.GE.AND P1, PT, R2, RZ, PT ;  /* 0x000000ff0200720c */ /* 0x000fce0003f26270 */
[----:B------:R-:W-:Y:S02]  /*20720*/  @P2 IADD3 R0, R0, 0x1, RZ ;  /* 0x0000000100002810 */ /* 0x000fe40007ffe0ff */
[----:B-1----:R-:W-:Y:S02]  /*20730*/  IADD3 R2, RZ, -R9, RZ ;  /* 0x80000009ff027210 */ /* 0x002fe40007ffe0ff */
[----:B------:R-:W-:Y:S02]  /*20740*/  MOV R8, RZ ;  /* 0x000000ff00087202 */ /* 0x000fe40000000f00 */
[----:B------:R-:W-:Y:S01]  /*20750*/  @!P1 IMAD.MOV R0, RZ, RZ, -R0 ;  /* 0x000000ffff009224 */ /* 0x000fe200078e0a00 */
[----:B------:R-:W-:Y:S01]  /*20760*/  @!P0 LOP3.LUT R0, RZ, R6, RZ, 0x33, !PT ;  /* 0x00000006ff008212 */ /* 0x000fe200078e33ff */
[----:B------:R-:W-:Y:S01]  /*20770*/  IMAD.MOV.U32 R5, RZ, RZ, R2 ;  /* 0x000000ffff057224 */ /* 0x000fe200078e0002 */
[----:B------:R-:W-:Y:S02]  /*20780*/  IABS R2, R7 ;  /* 0x0000000700027213 */ /* 0x000fe40000000000 */
[----:B------:R-:W-:Y:S01]  /*20790*/  IABS R11, R0 ;  /* 0x00000000000b7213 */ /* 0x000fe20000000000 */
[----:B------:R-:W-:-:S02]  /*207a0*/  IMAD R5, R5, R4, RZ ;  /* 0x0000000405057224 */ /* 0x000fc400078e02ff */
        /* <DEDUP_REMOVED lines=10> */
[----:B------:R-:W-:Y:S01]  /*20850*/  ISETP.GE.U32.AND P2, PT, R5, R4, PT ;  /* 0x000000040500720c */ /* 0x000fe20003f46070 */
[----:B------:R-:W-:Y:S01]  /*20860*/  IMAD.MOV R5, RZ, RZ, -R0 ;  /* 0x000000ffff057224 */ /* 0x000fe200078e0a00 */
        /* <DEDUP_REMOVED lines=11> */
.L_x_790:
[----:B---3--:R-:W-:-:S04]  /*20920*/  IMAD.MOV.U32 R4, RZ, RZ, 0x4 ;  /* 0x00000004ff047424 */ /* 0x008fc800078e00ff */
[----:B------:R-:W-:-:S05]  /*20930*/  IMAD.WIDE R4, R247, R4, c[0x0][0x590] ;  /* 0x00016400f7047625 */ /* 0x000fca00078e0204 */
[----:B------:R1:W2:Y:S01]  /*20940*/  LDG.E R7, [R4.64] ;  /* 0x0000000604077981 */ /* 0x0002a2000c1e1900 */
[----:B------:R-:W-:Y:S01]  /*20950*/  IABS R2, R3 ;  /* 0x0000000300027213 */ /* 0x000fe20000000000 */
[----:B-1----:R-:W-:Y:S02]  /*20960*/  IMAD.MOV.U32 R4, RZ, RZ, RZ ;  /* 0x000000ffff047224 */ /* 0x002fe400078e00ff */
[----:B--2-4-:R-:W-:-:S05]  /*20970*/  IMAD R11, R7, R6, RZ ;  /* 0x00000006070b7224 */ /* 0x014fca00078e02ff */
        /* <DEDUP_REMOVED lines=8> */
[----:B------:R-:W-:-:S04]  /*20a00*/  IMAD R0, R0, R8, RZ ;  /* 0x0000000800007224 */ /* 0x000fc800078e02ff */
[----:B------:R-:W-:-:S04]  /*20a10*/  IMAD.HI.U32 R0, R5, R0, R4 ;  /* 0x0000000005007227 */ /* 0x000fc800078e0004 */
[----:B------:R-:W-:Y:S02]  /*20a20*/  IMAD.MOV R4, RZ, RZ, -R9 ;  /* 0x000000ffff047224 */ /* 0x000fe400078e0a09 */
[----:B------:R-:W-:-:S04]  /*20a30*/  IMAD.HI.U32 R0, R0, R2, RZ ;  /* 0x0000000200007227 */ /* 0x000fc800078e00ff */
[----:B------:R-:W-:-:S05]  /*20a40*/  IMAD R2, R0, R4, R2 ;  /* 0x0000000400027224 */ /* 0x000fca00078e0202 */
[----:B------:R-:W-:-:S13]  /*20a50*/  ISETP.GT.U32.AND P0, PT, R8, R2, PT ;  /* 0x000000020800720c */ /* 0x000fda0003f04070 */
[-C--:B------:R-:W-:Y:S02]  /*20a60*/  @!P0 IADD3 R2, R2, -R8.reuse, RZ ;  /* 0x8000000802028210 */ /* 0x080fe40007ffe0ff */
[----:B------:R-:W-:Y:S02]  /*20a70*/  @!P0 IADD3 R0, R0, 0x1, RZ ;  /* 0x0000000100008810 */ /* 0x000fe40007ffe0ff */
[----:B------:R-:W-:Y:S01]  /*20a80*/  ISETP.GE.U32.AND P2, PT, R2, R8, PT ;  /* 0x000000080200720c */ /* 0x000fe20003f46070 */
[----:B------:R-:W-:Y:S01]  /*20a90*/  IMAD.MOV.U32 R8, RZ, RZ, RZ ;  /* 0x000000ffff087224 */ /* 0x000fe200078e00ff */
[----:B------:R-:W-:Y:S02]  /*20aa0*/  LOP3.LUT R2, R3, R11, RZ, 0x3c, !PT ;  /* 0x0000000b03027212 */ /* 0x000fe400078e3cff */
[----:B------:R-:W-:Y:S02]  /*20ab0*/  ISETP.NE.AND P0, PT, R11, RZ, PT ;  /* 0x000000ff0b00720c */ /* 0x000fe40003f05270 */
[----:B------:R-:W-:-:S07]  /*20ac0*/  ISETP.GE.AND P1, PT, R2, RZ, PT ;  /* 0x000000ff0200720c */ /* 0x000fce0003f26270 */
[----:B------:R-:W-:-:S05]  /*20ad0*/  @P2 IADD3 R0, R0, 0x1, RZ ;  /* 0x0000000100002810 */ /* 0x000fca0007ffe0ff */
[----:B------:R-:W-:-:S04]  /*20ae0*/  IMAD.MOV.U32 R2, RZ, RZ, R0 ;  /* 0x000000ffff027224 */ /* 0x000fc800078e0000 */
[----:B------:R-:W-:Y:S01]  /*20af0*/  @!P1 IMAD.MOV R2, RZ, RZ, -R2 ;  /* 0x000000ffff029224 */ /* 0x000fe200078e0a02 */
[----:B------:R-:W-:-:S05]  /*20b00*/  @!P0 LOP3.LUT R2, RZ, R11, RZ, 0x33, !PT ;  /* 0x0000000bff028212 */ /* 0x000fca00078e33ff */
[----:B------:R-:W-:Y:S02]  /*20b10*/  IMAD R10, R7, R2, RZ ;  /* 0x00000002070a7224 */ /* 0x000fe400078e02ff */
[----:B------:R-:W-:-:S03]  /*20b20*/  IMAD.MOV R2, RZ, RZ, -R2 ;  /* 0x000000ffff027224 */ /* 0x000fc600078e0a02 */
[----:B------:R-:W-:-:S04]  /*20b30*/  IADD3 R0, -R10, c[0x0][0x538], RZ ;  /* 0x00014e000a007a10 */ /* 0x000fc80007ffe1ff */
[----:B------:R-:W-:-:S04]  /*20b40*/  IMNMX R0, R7, R0, PT ;  /* 0x0000000007007217 */ /* 0x000fc80003800200 */
[----:B------:R-:W-:-:S04]  /*20b50*/  IABS R4, R0 ;  /* 0x0000000000047213 */ /* 0x000fc80000000000 */
[----:B------:R-:W1:Y:S08]  /*20b60*/  I2F.RP R5, R4 ;  /* 0x0000000400057306 */ /* 0x000e700000209400 */
[----:B-1----:R-:W1:Y:S02]  /*20b70*/  MUFU.RCP R5, R5 ;  /* 0x0000000500057308 */ /* 0x002e640000001000 */
[----:B-1----:R-:W-:-:S06]  /*20b80*/  IADD3 R5, R5, 0xffffffe, RZ ;  /* 0x0ffffffe05057810 */ /* 0x002fcc0007ffe0ff */
[----:B------:R-:W1:Y:S02]  /*20b90*/  F2I.FTZ.U32.TRUNC.NTZ R9, R5 ;  /* 0x0000000500097305 */ /* 0x000e64000021f000 */
[----:B-1----:R-:W-:Y:S02]  /*20ba0*/  IMAD.MOV R7, RZ, RZ, -R9 ;  /* 0x000000ffff077224 */ /* 0x002fe400078e0a09 */
[----:B------:R-:W-:-:S03]  /*20bb0*/  IMAD R5, R11, R2, R3 ;  /* 0x000000020b057224 */ /* 0x000fc600078e0203 */
[----:B------:R-:W-:Y:S02]  /*20bc0*/  MOV R2, R7 ;  /* 0x0000000700027202 */ /* 0x000fe40000000f00 */
[----:B------:R-:W-:Y:S02]  /*20bd0*/  IABS R7, R0 ;  /* 0x0000000000077213 */ /* 0x000fe40000000000 */
[----:B------:R-:W-:Y:S01]  /*20be0*/  IABS R3, R5 ;  /* 0x0000000500037213 */ /* 0x000fe20000000000 */
[----:B------:R-:W-:-:S04]  /*20bf0*/  IMAD R2, R2, R4, RZ ;  /* 0x0000000402027224 */ /* 0x000fc800078e02ff */
[----:B------:R-:W-:-:S04]  /*20c00*/  IMAD.HI.U32 R8, R9, R2, R8 ;  /* 0x0000000209087227 */ /* 0x000fc800078e0008 */
[----:B------:R-:W-:-:S04]  /*20c10*/  IMAD.MOV R2, RZ, RZ, -R7 ;  /* 0x000000ffff027224 */ /* 0x000fc800078e0a07 */
        /* <DEDUP_REMOVED lines=16> */
.L_x_791:
[----:B------:R-:W-:Y:S05]  /*20d20*/  BSYNC B0 ;  /* 0x0000000000007941 */ /* 0x000fea0003800000 */
.L_x_789:
[----:B------:R-:W-:-:S04]  /*20d30*/  LOP3.LUT R2, RZ, R2, RZ, 0x33, !PT ;  /* 0x00000002ff027212 */ /* 0x000fc800078e33ff */
[----:B------:R-:W-:Y:S01]  /*20d40*/  IADD3 R245, R2, R6, RZ ;  /* 0x0000000602f57210 */ /* 0x000fe20007ffe0ff */
[----:B------:R-:W-:Y:S05]  /*20d50*/  BRA `(.L_x_792) ;  /* 0x0000004000007947 */ /* 0x000fea0003800000 */
.L_x_780:
[----:B------:R-:W-:Y:S01]  /*20d60*/  IMAD.MOV.U32 R244, RZ, RZ, R10 ;  /* 0x000000fffff47224 */ /* 0x000fe200078e000a */
[----:B------:R-:W-:Y:S01]  /*20d70*/  MOV R246, RZ ;  /* 0x000000ff00f67202 */ /* 0x000fe20000000f00 */
[----:B------:R-:W-:Y:S01]  /*20d80*/  IMAD.MOV.U32 R245, RZ, RZ, RZ ;  /* 0x000000fffff57224 */ /* 0x000fe200078e00ff */
[----:B------:R-:W-:Y:S02]  /*20d90*/  MOV R247, c[0x0][0x53c] ;  /* 0x00014f0000f77a02 */ /* 0x000fe40000000f00 */
.L_x_792:
[----:B------:R-:W-:Y:S05]  /*20da0*/  BSYNC B1 ;  /* 0x0000000000017941 */ /* 0x000fea0003800000 */
.L_x_778:
[----:B------:R-:W-:Y:S01]  /*20db0*/  WARPSYNC 0xffffffff ;  /* 0xffffffff00007948 */ /* 0x000fe20003800000 */
[----:B------:R-:W-:Y:S01]  /*20dc0*/  BAR.SYNC.DEFER_BLOCKING 0x4, 0x100 ;  /* 0x0104000000007b1d */ /* 0x000fe20000010000 */
[----:B------:R-:W-:-:S13]  /*20dd0*/  ISETP.NE.AND P0, PT, R13, RZ, PT ;  /* 0x000000ff0d00720c */ /* 0x000fda0003f05270 */
[----:B------:R3:W-:Y:S04]  /*20de0*/  @!P0 STS.128 [0x18100], R244 ;  /* 0x018100f4ff008388 */ /* 0x0007e80000000c00 */
[----:B------:R-:W-:Y:S06]  /*20df0*/  BAR.ARV 0x5, 0x100 ;  /* 0x0144000000007b1d */ /* 0x000fec0000002000 */
.L_x_773:
[----:B--2---:R-:W-:-:S13]  /*20e00*/  ISETP.GE.AND P0, PT, R247, c[0x0][0x53c], PT ;  /* 0x00014f00f7007a0c */ /* 0x004fda0003f06270 */
[----:B-1-34-:R-:W-:Y:S01]  /*20e10*/  @P0 CALL.REL.NOINC `(.L_x_793) ;  /* 0x0000001000000944 */ /* 0x01afe20003c00000 */
[----:B------:R-:W-:Y:S05]  /*20e20*/  BRA `(.L_x_794) ;  /* 0xfffe0b1000007947 */ /* 0x000fea000383ffff */
.L_x_793:
[----:B------:R-:W-:Y:S05]  /*20e30*/  EXIT ;  /* 0x000000000000794d */ /* 0x000fea0003800000 */
.L_x_574:
[----:B------:R-:W-:Y:S01]  /*20e40*/  IMAD.MOV.U32 R0, RZ, RZ, R4 ;  /* 0x000000ffff007224 */ /* 0x000fe200078e0004 */
[----:B------:R-:W-:Y:S02]  /*20e50*/  MOV R2, 0x1 ;  /* 0x0000000100027802 */ /* 0x000fe40000000f00 */
[----:B------:R-:W-:Y:S02]  /*20e60*/  MOV R3, 0x20e80 ;  /* 0x00020e8000037802 */ /* 0x000fe40000000f00 */
[----:B--2---:R-:W-:Y:S05]  /*20e70*/  CALL.REL.NOINC `($__internal_14_$__cuda_sm70_shflsync_up_p) ;  /* 0x0000184000007944 */ /* 0x004fea0003c00000 */
[----:B------:R-:W-:Y:S01]  /*20e80*/  MOV R0, R5 ;  /* 0x0000000500007202 */ /* 0x000fe20000000f00 */
[----:B------:R-:W-:Y:S05]  /*20e90*/  BRA `(.L_x_795) ;  /* 0xfffdf5c000007947 */ /* 0x000fea000383ffff */
.L_x_575:
[----:B------:R-:W-:Y:S01]  /*20ea0*/  IMAD.MOV.U32 R0, RZ, RZ, R4 ;  /* 0x000000ffff007224 */ /* 0x000fe200078e0004 */
[----:B------:R-:W-:Y:S02]  /*20eb0*/  MOV R2, 0x2 ;  /* 0x0000000200027802 */ /* 0x000fe40000000f00 */
[----:B------:R-:W-:Y:S02]  /*20ec0*/  MOV R3, 0x20ee0 ;  /* 0x00020ee000037802 */ /* 0x000fe40000000f00 */
[----:B--2---:R-:W-:Y:S05]  /*20ed0*/  CALL.REL.NOINC `($__internal_14_$__cuda_sm70_shflsync_up_p) ;  /* 0x000017e000007944 */ /* 0x004fea0003c00000 */
[----:B------:R-:W-:Y:S02]  /*20ee0*/  SEL R5, R5, RZ, P4 ;  /* 0x000000ff05057207 */ /* 0x000fe40002000000 */
[----:B------:R-:W-:Y:S02]  /*20ef0*/  MOV R2, 0x4 ;  /* 0x0000000400027802 */ /* 0x000fe40000000f00 */
[----:B------:R-:W-:Y:S01]  /*20f00*/  MOV R3, 0x20f40 ;  /* 0x00020f4000037802 */ /* 0x000fe20000000f00 */
[----:B------:R-:W-:-:S04]  /*20f10*/  IMAD.IADD R4, R4, 0x1, R5 ;  /* 0x0000000104047824 */ /* 0x000fc800078e0205 */
[----:B------:R-:W-:Y:S02]  /*20f20*/  IMAD.MOV.U32 R0, RZ, RZ, R4 ;  /* 0x000000ffff007224 */ /* 0x000fe400078e0004 */
[----:B------:R-:W-:Y:S05]  /*20f30*/  CALL.REL.NOINC `($__internal_14_$__cuda_sm70_shflsync_up_p) ;  /* 0x0000178000007944 */ /* 0x000fea0003c00000 */
        /* <DEDUP_REMOVED lines=15> */
[----:B------:R-:W-:Y:S02]  /*21030*/  IMAD.IADD R4, R4, 0x1, R5 ;  /* 0x0000000104047824 */ /* 0x000fe400078e0205 */
[----:B------:R-:W-:Y:S02]  /*21040*/  IMAD.MOV.U32 R5, RZ, RZ, 0x1f ;  /* 0x0000001fff057424 */ /* 0x000fe400078e00ff */
[----:B------:R-:W-:Y:S02]  /*21050*/  IMAD.MOV.U32 R9, RZ, RZ, R4 ;  /* 0x000000ffff097224 */ /* 0x000fe400078e0004 */
[----:B------:R-:W-:Y:S05]  /*21060*/  CALL.REL.NOINC `($__internal_13_$__cuda_sm70_shflsync_idx_p) ;  /* 0x0000160000007944 */ /* 0x000fea0003c00000 */
[----:B------:R-:W-:Y:S01]  /*21070*/  MOV R0, R5 ;  /* 0x0000000500007202 */ /* 0x000fe20000000f00 */
[----:B------:R-:W-:Y:S05]  /*21080*/  BRA `(.L_x_796) ;  /* 0xfffdf4d000007947 */ /* 0x000fea000383ffff */
.L_x_577:
[----:B------:R-:W-:Y:S02]  /*21090*/  SEL R0, RZ, 0x1, P0 ;  /* 0x00000001ff007807 */ /* 0x000fe40000000000 */
[----:B------:R-:W-:-:S02]  /*210a0*/  MOV R2, 0x210c0 ;  /* 0x000210c000027802 */ /* 0x000fc40000000f00 */
[----:B--2---:R-:W-:Y:S05]  /*210b0*/  CALL.REL.NOINC `($__internal_15_$__cuda_sm70_votesync_ballot) ;  /* 0x0000167000007944 */ /* 0x004fea0003c00000 */
[----:B------:R-:W-:Y:S01]  /*210c0*/  MOV R7, R0 ;  /* 0x0000000000077202 */ /* 0x000fe20000000f00 */
[----:B------:R-:W-:Y:S05]  /*210d0*/  BRA `(.L_x_797) ;  /* 0xfffdf51000007947 */ /* 0x000fea000383ffff */
.L_x_578:
[----:B------:R-:W-:Y:S01]  /*210e0*/  IMAD.MOV.U32 R9, RZ, RZ, R10 ;  /* 0x000000ffff097224 */ /* 0x000fe200078e000a */
[----:B------:R-:W-:Y:S01]  /*210f0*/  MOV R5, R0 ;  /* 0x0000000000057202 */ /* 0x000fe20000000f00 */
[----:B------:R-:W-:Y:S01]  /*21100*/  IMAD.MOV.U32 R3, RZ, RZ, 0x1f ;  /* 0x0000001fff037424 */ /* 0x000fe200078e00ff */
[----:B------:R-:W-:-:S02]  /*21110*/  MOV R2, 0x21130 ;  /* 0x0002113000027802 */ /* 0x000fc40000000f00 */
[----:B------:R-:W-:Y:S05]  /*21120*/  CALL.REL.NOINC `($__internal_13_$__cuda_sm70_shflsync_idx_p) ;  /* 0x0000154000007944 */ /* 0x000fea0003c00000 */
[----:B------:R-:W-:Y:S01]  /*21130*/  IMAD.MOV.U32 R245, RZ, RZ, R5 ;  /* 0x000000fffff57224 */ /* 0x000fe200078e0005 */
[----:B------:R-:W-:Y:S01]  /*21140*/  MOV R9, R8 ;  /* 0x0000000800097202 */ /* 0x000fe20000000f00 */
[----:B------:R-:W-:Y:S01]  /*21150*/  IMAD.MOV.U32 R6, RZ, RZ, RZ ;  /* 0x000000ffff067224 */ /* 0x000fe200078e00ff */
[----:B------:R-:W-:Y:S01]  /*21160*/  MOV R5, R0 ;  /* 0x0000000000057202 */ /* 0x000fe20000000f00 */
[----:B------:R-:W-:Y:S01]  /*21170*/  IMAD.MOV.U32 R3, RZ, RZ, 0x1f ;  /* 0x0000001fff037424 */ /* 0x000fe200078e00ff */
[----:B------:R-:W-:-:S02]  /*21180*/  MOV R2, 0x211a0 ;  /* 0x000211a000027802 */ /* 0x000fc40000000f00 */
[----:B------:R-:W-:Y:S05]  /*21190*/  CALL.REL.NOINC `($__internal_13_$__cuda_sm70_shflsync_idx_p) ;  /* 0x000014d000007944 */ /* 0x000fea0003c00000 */
[----:B------:R-:W-:Y:S01]  /*211a0*/  MOV R10, R5 ;  /* 0x00000005000a7202 */ /* 0x000fe20000000f00 */
[----:B------:R-:W-:Y:S05]  /*211b0*/  BRA `(.L_x_798) ;  /* 0xfffdf49000007947 */ /* 0x000fea000383ffff */
.L_x_581:
[----:B------:R-:W-:Y:S01]  /*211c0*/  IMAD.MOV.U32 R9, RZ, RZ, R4 ;  /* 0x000000ffff097224 */ /* 0x000fe200078e0004 */
[----:B------:R-:W-:-:S02]  /*211d0*/  MOV R3, 0x1f ;  /* 0x0000001f00037802 */ /* 0x000fc40000000f00 */
[----:B------:R-:W-:Y:S02]  /*211e0*/  MOV R2, 0x21200 ;  /* 0x0002120000027802 */ /* 0x000fe40000000f00 */
[----:B-123--:R-:W-:Y:S05]  /*211f0*/  CALL.REL.NOINC `($__internal_13_$__cuda_sm70_shflsync_idx_p) ;  /* 0x0000147000007944 */ /* 0x00efea0003c00000 */
[----:B------:R-:W-:Y:S01]  /*21200*/  MOV R6, R5 ;  /* 0x0000000500067202 */ /* 0x000fe20000000f00 */
[----:B------:R-:W-:Y:S05]  /*21210*/  BRA `(.L_x_580) ;  /* 0xfffdf49000007947 */ /* 0x000fea000383ffff */
.L_x_636:
[----:B-1----:R-:W-:Y:S01]  /*21220*/  IMAD.MOV.U32 R9, RZ, RZ, R12 ;  /* 0x000000ffff097224 */ /* 0x002fe200078e000c */
[----:B------:R-:W-:Y:S01]  /*21230*/  MOV R5, RZ ;  /* 0x000000ff00057202 */ /* 0x000fe20000000f00 */
[----:B------:R-:W-:Y:S01]  /*21240*/  IMAD.MOV.U32 R3, RZ, RZ, 0x181f ;  /* 0x0000181fff037424 */ /* 0x000fe200078e00ff */
[----:B------:R-:W-:Y:S02]  /*21250*/  MOV R2, 0x21270 ;  /* 0x0002127000027802 */ /* 0x000fe40000000f00 */
[----:B-----5:R-:W-:Y:S05]  /*21260*/  CALL.REL.NOINC `($__internal_13_$__cuda_sm70_shflsync_idx_p) ;  /* 0x0000140000007944 */ /* 0x020fea0003c00000 */
[----:B------:R-:W-:Y:S01]  /*21270*/  MOV R10, R5 ;  /* 0x00000005000a7202 */ /* 0x000fe20000000f00 */
[----:B------:R-:W-:Y:S05]  /*21280*/  BRA `(.L_x_799) ;  /* 0xfffe719000007947 */ /* 0x000fea000383ffff */
.L_x_637:
[----:B------:R-:W-:Y:S01]  /*21290*/  IMAD.MOV.U32 R9, RZ, RZ, R15 ;  /* 0x000000ffff097224 */ /* 0x000fe200078e000f */
[----:B------:R-:W-:Y:S01]  /*212a0*/  MOV R5, RZ ;  /* 0x000000ff00057202 */ /* 0x000fe20000000f00 */
[----:B------:R-:W-:Y:S01]  /*212b0*/  IMAD.MOV.U32 R3, RZ, RZ, 0x181f ;  /* 0x0000181fff037424 */ /* 0x000fe200078e00ff */
[----:B------:R-:W-:Y:S02]  /*212c0*/  MOV R2, 0x212e0 ;  /* 0x000212e000027802 */ /* 0x000fe40000000f00 */
[----:B-12--5:R-:W-:Y:S05]  /*212d0*/  CALL.REL.NOINC `($__internal_13_$__cuda_sm70_shflsync_idx_p) ;  /* 0x0000139000007944 */ /* 0x026fea0003c00000 */
[----:B------:R-:W-:Y:S01]  /*212e0*/  MOV R0, R5 ;  /* 0x0000000500007202 */ /* 0x000fe20000000f00 */
[----:B------:R-:W-:Y:S05]  /*212f0*/  BRA `(.L_x_800) ;  /* 0xfffe714000007947 */ /* 0x000fea000383ffff */
.L_x_640:
[----:B--2---:R-:W-:Y:S01]  /*21300*/  IMAD.MOV.U32 R9, RZ, RZ, R12 ;  /* 0x000000ffff097224 */ /* 0x004fe200078e000c */
[----:B------:R-:W-:Y:S01]  /*21310*/  MOV R5, 0x1 ;  /* 0x0000000100057802 */ /* 0x000fe20000000f00 */
[----:B------:R-:W-:Y:S01]  /*21320*/  IMAD.MOV.U32 R3, RZ, RZ, 0x181f ;  /* 0x0000181fff037424 */ /* 0x000fe200078e00ff */
[----:B------:R-:W-:-:S02]  /*21330*/  MOV R2, 0x21350 ;  /* 0x0002135000027802 */ /* 0x000fc40000000f00 */
[----:B-1-345:R-:W-:Y:S05]  /*21340*/  CALL.REL.NOINC `($__internal_13_$__cuda_sm70_shflsync_idx_p) ;  /* 0x0000132000007944 */ /* 0x03afea0003c00000 */
[----:B------:R-:W-:Y:S01]  /*21350*/  IMAD.MOV.U32 R10, RZ, RZ, R5 ;  /* 0x000000ffff0a7224 */ /* 0x000fe200078e0005 */
[----:B------:R-:W-:Y:S01]  /*21360*/  MOV R5, 0x1 ;  /* 0x0000000100057802 */ /* 0x000fe20000000f00 */
[----:B------:R-:W-:Y:S01]  /*21370*/  IMAD.MOV.U32 R9, RZ, RZ, R15 ;  /* 0x000000ffff097224 */ /* 0x000fe200078e000f */
[----:B------:R-:W-:-:S02]  /*21380*/  MOV R3, 0x181f ;  /* 0x0000181f00037802 */ /* 0x000fc40000000f00 */
[----:B------:R-:W-:Y:S02]  /*21390*/  MOV R2, 0x213b0 ;  /* 0x000213b000027802 */ /* 0x000fe40000000f00 */
[----:B------:R-:W-:Y:S05]  /*213a0*/  CALL.REL.NOINC `($__internal_13_$__cuda_sm70_shflsync_idx_p) ;  /* 0x000012c000007944 */ /* 0x000fea0003c00000 */
[----:B------:R-:W-:Y:S01]  /*213b0*/  MOV R0, R5 ;  /* 0x0000000500007202 */ /* 0x000fe20000000f00 */
[----:B------:R-:W-:Y:S05]  /*213c0*/  BRA `(.L_x_801) ;  /* 0xfffe71f000007947 */ /* 0x000fea000383ffff */
.L_x_643:
[----:B-1----:R-:W-:Y:S01]  /*213d0*/  IMAD.MOV.U32 R9, RZ, RZ, R12 ;  /* 0x000000ffff097224 */ /* 0x002fe200078e000c */
[----:B------:R-:W-:Y:S01]  /*213e0*/  MOV R5, 0x2 ;  /* 0x0000000200057802 */ /* 0x000fe20000000f00 */
[----:B------:R-:W-:Y:S01]  /*213f0*/  IMAD.MOV.U32 R3, RZ, RZ, 0x181f ;  /* 0x0000181fff037424 */ /* 0x000fe200078e00ff */
[----:B------:R-:W-:Y:S02]  /*21400*/  MOV R2, 0x21420 ;  /* 0x0002142000027802 */ /* 0x000fe40000000f00 */
[----:B--2345:R-:W-:Y:S05]  /*21410*/  CALL.REL.NOINC `($__internal_13_$__cuda_sm70_shflsync_idx_p) ;  /* 0x0000125000007944 */ /* 0x03cfea0003c00000 */
[----:B------:R-:W-:Y:S01]  /*21420*/  MOV R10, R5 ;  /* 0x00000005000a7202 */ /* 0x000fe20000000f00 */
[----:B------:R-:W-:Y:S05]  /*21430*/  BRA `(.L_x_802) ;  /* 0xfffe72d000007947 */ /* 0x000fea000383ffff */
.L_x_644:
[----:B------:R-:W-:Y:S01]  /*21440*/  IMAD.MOV.U32 R9, RZ, RZ, R15 ;  /* 0x000000ffff097224 */ /* 0x000fe200078e000f */
[----:B------:R-:W-:Y:S01]  /*21450*/  MOV R5, 0x2 ;  /* 0x0000000200057802 */ /* 0x000fe20000000f00 */
[----:B------:R-:W-:Y:S01]  /*21460*/  IMAD.MOV.U32 R3, RZ, RZ, 0x181f ;  /* 0x0000181fff037424 */ /* 0x000fe200078e00ff */
[----:B------:R-:W-:Y:S02]  /*21470*/  MOV R2, 0x21490 ;  /* 0x0002149000027802 */ /* 0x000fe40000000f00 */
[----:B-12345:R-:W-:Y:S05]  /*21480*/  CALL.REL.NOINC `($__internal_13_$__cuda_sm70_shflsync_idx_p) ;  /* 0x000011e000007944 */ /* 0x03efea0003c00000 */
[----:B------:R-:W-:Y:S01]  /*21490*/  MOV R0, R5 ;  /* 0x0000000500007202 */ /* 0x000fe20000000f00 */
[----:B------:R-:W-:Y:S05]  /*214a0*/  BRA `(.L_x_803) ;  /* 0xfffe728000007947 */ /* 0x000fea000383ffff */
.L_x_647:
[----:B-1----:R-:W-:Y:S01]  /*214b0*/  IMAD.MOV.U32 R9, RZ, RZ, R12 ;  /* 0x000000ffff097224 */ /* 0x002fe200078e000c */
[----:B------:R-:W-:Y:S01]  /*214c0*/  MOV R5, 0x3 ;  /* 0x0000000300057802 */ /* 0x000fe20000000f00 */
[----:B------:R-:W-:Y:S01]  /*214d0*/  IMAD.MOV.U32 R3, RZ, RZ, 0x181f ;  /* 0x0000181fff037424 */ /* 0x000fe200078e00ff */
[----:B------:R-:W-:-:S02]  /*214e0*/  MOV R2, 0x21500 ;  /* 0x0002150000027802 */ /* 0x000fc40000000f00 */
[----:B--2345:R-:W-:Y:S05]  /*214f0*/  CALL.REL.NOINC `($__internal_13_$__cuda_sm70_shflsync_idx_p) ;  /* 0x0000117000007944 */ /* 0x03cfea0003c00000 */
        /* <DEDUP_REMOVED lines=8> */
.L_x_732:
[----:B------:R-:W-:Y:S01]  /*21580*/  IMAD.MOV.U32 R2, RZ, RZ, R233 ;  /* 0x000000ffff027224 */ /* 0x000fe200078e00e9 */
[----:B------:R-:W-:Y:S02]  /*21590*/  MOV R5, 0x2 ;  /* 0x0000000200057802 */ /* 0x000fe40000000f00 */
[----:B------:R-:W-:Y:S02]  /*215a0*/  MOV R3, 0x215c0 ;  /* 0x000215c000037802 */ /* 0x000fe40000000f00 */
[----:B------:R-:W-:Y:S05]  /*215b0*/  CALL.REL.NOINC `($__internal_12_$__cuda_sm70_shflsync_bfly_p) ;  /* 0x0000106000007944 */ /* 0x000fea0003c00000 */
[----:B------:R-:W-:Y:S01]  /*215c0*/  MOV R0, R5 ;  /* 0x0000000500007202 */ /* 0x000fe20000000f00 */
[----:B------:R-:W-:Y:S05]  /*215d0*/  BRA `(.L_x_805) ;  /* 0xffffab5000007947 */ /* 0x000fea000383ffff */
.L_x_733:
[----:B------:R-:W-:Y:S01]  /*215e0*/  IMAD.MOV.U32 R2, RZ, RZ, R0 ;  /* 0x000000ffff027224 */ /* 0x000fe200078e0000 */
[----:B------:R-:W-:Y:S02]  /*215f0*/  MOV R5, 0x1 ;  /* 0x0000000100057802 */ /* 0x000fe40000000f00 */
[----:B------:R-:W-:Y:S02]  /*21600*/  MOV R3, 0x21620 ;  /* 0x0002162000037802 */ /* 0x000fe40000000f00 */
[----:B-1----:R-:W-:Y:S05]  /*21610*/  CALL.REL.NOINC `($__internal_12_$__cuda_sm70_shflsync_bfly_p) ;  /* 0x0000100000007944 */ /* 0x002fea0003c00000 */
[----:B------:R-:W-:Y:S01]  /*21620*/  FADD.FTZ R0, R0, R5 ;  /* 0x0000000500007221 */ /* 0x000fe20000010000 */
[----:B------:R-:W-:Y:S02]  /*21630*/  MOV R2, R234 ;  /* 0x000000ea00027202 */ /* 0x000fe40000000f00 */
[----:B------:R-:W-:-:S02]  /*21640*/  MOV R5, 0x2 ;  /* 0x0000000200057802 */ /* 0x000fc40000000f00 */
[----:B------:R-:W-:Y:S02]  /*21650*/  MOV R3, 0x21670 ;  /* 0x0002167000037802 */ /* 0x000fe40000000f00 */
[----:B------:R-:W-:Y:S05]  /*21660*/  CALL.REL.NOINC `($__internal_12_$__cuda_sm70_shflsync_bfly_p) ;  /* 0x00000fb000007944 */ /* 0x000fea0003c00000 */
[----:B------:R-:W-:Y:S01]  /*21670*/  FADD.FTZ R4, R234, R5 ;  /* 0x00000005ea047221 */ /* 0x000fe20000010000 */
[----:B------:R-:W-:Y:S02]  /*21680*/  MOV R5, 0x1 ;  /* 0x0000000100057802 */ /* 0x000fe40000000f00 */
[----:B------:R-:W-:Y:S02]  /*21690*/  MOV R3, 0x216c0 ;  /* 0x000216c000037802 */ /* 0x000fe40000000f00 */
[----:B------:R-:W-:Y:S02]  /*216a0*/  MOV R2, R4 ;  /* 0x0000000400027202 */ /* 0x000fe40000000f00 */
[----:B------:R-:W-:Y:S05]  /*216b0*/  CALL.REL.NOINC `($__internal_12_$__cuda_sm70_shflsync_bfly_p) ;  /* 0x00000f6000007944 */ /* 0x000fea0003c00000 */
[----:B------:R-:W-:Y:S01]  /*216c0*/  MOV R3, R5 ;  /* 0x0000000500037202 */ /* 0x000fe20000000f00 */
[----:B------:R-:W-:Y:S05]  /*216d0*/  BRA `(.L_x_806) ;  /* 0xffffaac000007947 */ /* 0x000fea000383ffff */
.L_x_740:
[----:B-1-34-:R-:W-:Y:S01]  /*216e0*/  IMAD.MOV.U32 R9, RZ, RZ, R13 ;  /* 0x000000ffff097224 */ /* 0x01afe200078e000d */
[----:B------:R-:W-:Y:S01]  /*216f0*/  MOV R5, RZ ;  /* 0x000000ff00057202 */ /* 0x000fe20000000f00 */
[----:B------:R-:W-:Y:S01]  /*21700*/  IMAD.MOV.U32 R3, RZ, RZ, 0x181f ;  /* 0x0000181fff037424 */ /* 0x000fe200078e00ff */
[----:B------:R-:W-:Y:S02]  /*21710*/  MOV R2, 0x21730 ;  /* 0x0002173000027802 */ /* 0x000fe40000000f00 */
[----:B------:R-:W-:Y:S05]  /*21720*/  CALL.REL.NOINC `($__internal_13_$__cuda_sm70_shflsync_idx_p) ;  /* 0x00000f4000007944 */ /* 0x000fea0003c00000 */
[----:B------:R-:W-:Y:S01]  /*21730*/  MOV R7, R5 ;  /* 0x0000000500077202 */ /* 0x000fe20000000f00 */
[----:B------:R-:W-:Y:S05]  /*21740*/  BRA `(.L_x_807) ;  /* 0xffffc37000007947 */ /* 0x000fea000383ffff */
.L_x_741:
[----:B------:R-:W-:Y:S01]  /*21750*/  IMAD.MOV.U32 R9, RZ, RZ, R14 ;  /* 0x000000ffff097224 */ /* 0x000fe200078e000e */
[----:B------:R-:W-:Y:S01]  /*21760*/  MOV R5, RZ ;  /* 0x000000ff00057202 */ /* 0x000fe20000000f00 */
[----:B------:R-:W-:Y:S01]  /*21770*/  IMAD.MOV.U32 R3, RZ, RZ, 0x181f ;  /* 0x0000181fff037424 */ /* 0x000fe200078e00ff */
[----:B------:R-:W-:-:S02]  /*21780*/  MOV R2, 0x217a0 ;  /* 0x000217a000027802 */ /* 0x000fc40000000f00 */
[----:B-12---:R-:W-:Y:S05]  /*21790*/  CALL.REL.NOINC `($__internal_13_$__cuda_sm70_shflsync_idx_p) ;  /* 0x00000ed000007944 */ /* 0x006fea0003c00000 */
[----:B------:R-:W-:Y:S01]  /*217a0*/  MOV R2, R5 ;  /* 0x0000000500027202 */ /* 0x000fe20000000f00 */
[----:B------:R-:W-:Y:S05]  /*217b0*/  BRA `(.L_x_808) ;  /* 0xffffc32000007947 */ /* 0x000fea000383ffff */
.L_x_744:
[----:B--2---:R-:W-:Y:S01]  /*217c0*/  IMAD.MOV.U32 R9, RZ, RZ, R13 ;  /* 0x000000ffff097224 */ /* 0x004fe200078e000d */
[----:B------:R-:W-:Y:S01]  /*217d0*/  MOV R5, 0x1 ;  /* 0x0000000100057802 */ /* 0x000fe20000000f00 */
[----:B------:R-:W-:Y:S01]  /*217e0*/  IMAD.MOV.U32 R3, RZ, RZ, 0x181f ;  /* 0x0000181fff037424 */ /* 0x000fe200078e00ff */
[----:B----4-:R-:W-:-:S02]  /*217f0*/  MOV R2, 0x21810 ;  /* 0x0002181000027802 */ /* 0x010fc40000000f00 */
[----:B-1-3--:R-:W-:Y:S05]  /*21800*/  CALL.REL.NOINC `($__internal_13_$__cuda_sm70_shflsync_idx_p) ;  /* 0x00000e6000007944 */ /* 0x00afea0003c00000 */
        /* <DEDUP_REMOVED lines=8> */
.L_x_747:
[----:B-1----:R-:W-:Y:S01]  /*21890*/  IMAD.MOV.U32 R9, RZ, RZ, R13 ;  /* 0x000000ffff097224 */ /* 0x002fe200078e000d */
[----:B------:R-:W-:Y:S01]  /*218a0*/  MOV R5, 0x2 ;  /* 0x0000000200057802 */ /* 0x000fe20000000f00 */
[----:B------:R-:W-:Y:S01]  /*218b0*/  IMAD.MOV.U32 R3, RZ, RZ, 0x181f ;  /* 0x0000181fff037424 */ /* 0x000fe200078e00ff */
[----:B----4-:R-:W-:Y:S02]  /*218c0*/  MOV R2, 0x218e0 ;  /* 0x000218e000027802 */ /* 0x010fe40000000f00 */
[----:B--23--:R-:W-:Y:S05]  /*218d0*/  CALL.REL.NOINC `($__internal_13_$__cuda_sm70_shflsync_idx_p) ;  /* 0x00000d9000007944 */ /* 0x00cfea0003c00000 */
[----:B------:R-:W-:Y:S01]  /*218e0*/  MOV R7, R5 ;  /* 0x0000000500077202 */ /* 0x000fe20000000f00 */
[----:B------:R-:W-:Y:S05]  /*218f0*/  BRA `(.L_x_810) ;  /* 0xffffc47000007947 */ /* 0x000fea000383ffff */
.L_x_748:
[----:B------:R-:W-:Y:S01]  /*21900*/  IMAD.MOV.U32 R9, RZ, RZ, R14 ;  /* 0x000000ffff097224 */ /* 0x000fe200078e000e */
[----:B------:R-:W-:Y:S01]  /*21910*/  MOV R5, 0x2 ;  /* 0x0000000200057802 */ /* 0x000fe20000000f00 */
[----:B------:R-:W-:Y:S01]  /*21920*/  IMAD.MOV.U32 R3, RZ, RZ, 0x181f ;  /* 0x0000181fff037424 */ /* 0x000fe200078e00ff */
[----:B----4-:R-:W-:Y:S02]  /*21930*/  MOV R2, 0x21950 ;  /* 0x0002195000027802 */ /* 0x010fe40000000f00 */
[----:B-123--:R-:W-:Y:S05]  /*21940*/  CALL.REL.NOINC `($__internal_13_$__cuda_sm70_shflsync_idx_p) ;  /* 0x00000d2000007944 */ /* 0x00efea0003c00000 */
[----:B------:R-:W-:Y:S01]  /*21950*/  MOV R2, R5 ;  /* 0x0000000500027202 */ /* 0x000fe20000000f00 */
[----:B------:R-:W-:Y:S05]  /*21960*/  BRA `(.L_x_811) ;  /* 0xffffc42000007947 */ /* 0x000fea000383ffff */
.L_x_751:
[----:B-1----:R-:W-:Y:S01]  /*21970*/  IMAD.MOV.U32 R9, RZ, RZ, R13 ;  /* 0x000000ffff097224 */ /* 0x002fe200078e000d */
[----:B------:R-:W-:Y:S01]  /*21980*/  MOV R5, 0x3 ;  /* 0x0000000300057802 */ /* 0x000fe20000000f00 */
[----:B------:R-:W-:Y:S01]  /*21990*/  IMAD.MOV.U32 R3, RZ, RZ, 0x181f ;  /* 0x0000181fff037424 */ /* 0x000fe200078e00ff */
[----:B------:R-:W-:-:S02]  /*219a0*/  MOV R2, 0x219c0 ;  /* 0x000219c000027802 */ /* 0x000fc40000000f00 */
[----:B--234-:R-:W-:Y:S05]  /*219b0*/  CALL.REL.NOINC `($__internal_13_$__cuda_sm70_shflsync_idx_p) ;  /* 0x00000cb000007944 */ /* 0x01cfea0003c00000 */
        /* <DEDUP_REMOVED lines=8> */
.L_x_753:
[----:B------:R-:W-:Y:S01]  /*21a40*/  IMAD.MOV.U32 R9, RZ, RZ, R36 ;  /* 0x000000ffff097224 */ /* 0x000fe200078e0024 */
[----:B------:R-:W-:Y:S01]  /*21a50*/  MOV R5, RZ ;  /* 0x000000ff00057202 */ /* 0x000fe20000000f00 */
[----:B------:R-:W-:Y:S01]  /*21a60*/  IMAD.MOV.U32 R3, RZ, RZ, 0x1c1f ;  /* 0x00001c1fff037424 */ /* 0x000fe200078e00ff */
[----:B------:R-:W-:Y:S02]  /*21a70*/  MOV R2, 0x21a90 ;  /* 0x00021a9000027802 */ /* 0x000fe40000000f00 */
[----:B-1----:R-:W-:Y:S05]  /*21a80*/  CALL.REL.NOINC `($__internal_13_$__cuda_sm70_shflsync_idx_p) ;  /* 0x00000be000007944 */ /* 0x002fea0003c00000 */
[----:B------:R-:W-:Y:S01]  /*21a90*/  MOV R4, R5 ;  /* 0x0000000500047202 */ /* 0x000fe20000000f00 */
[----:B------:R-:W-:Y:S05]  /*21aa0*/  BRA `(.L_x_813) ;  /* 0xffffc75000007947 */ /* 0x000fea000383ffff */
.L_x_754:
[----:B------:R-:W-:Y:S01]  /*21ab0*/  IMAD.MOV.U32 R9, RZ, RZ, R38 ;  /* 0x000000ffff097224 */ /* 0x000fe200078e0026 */
[----:B------:R-:W-:Y:S01]  /*21ac0*/  MOV R5, RZ ;  /* 0x000000ff00057202 */ /* 0x000fe20000000f00 */
[----:B------:R-:W-:Y:S01]  /*21ad0*/  IMAD.MOV.U32 R3, RZ, RZ, 0x1c1f ;  /* 0x00001c1fff037424 */ /* 0x000fe200078e00ff */
[----:B------:R-:W-:Y:S02]  /*21ae0*/  MOV R2, 0x21b00 ;  /* 0x00021b0000027802 */ /* 0x000fe40000000f00 */
[----:B-123--:R-:W-:Y:S05]  /*21af0*/  CALL.REL.NOINC `($__internal_13_$__cuda_sm70_shflsync_idx_p) ;  /* 0x00000b7000007944 */ /* 0x00efea0003c00000 */
[----:B------:R-:W-:Y:S01]  /*21b00*/  MOV R0, R5 ;  /* 0x0000000500007202 */ /* 0x000fe20000000f00 */
[----:B------:R-:W-:Y:S05]  /*21b10*/  BRA `(.L_x_814) ;  /* 0xffffc70000007947 */ /* 0x000fea000383ffff */
.L_x_757:
[----:B------:R-:W-:Y:S01]  /*21b20*/  IMAD.MOV.U32 R9, RZ, RZ, R36 ;  /* 0x000000ffff097224 */ /* 0x000fe200078e0024 */
[----:B------:R-:W-:Y:S01]  /*21b30*/  MOV R5, 0x1 ;  /* 0x0000000100057802 */ /* 0x000fe20000000f00 */
[----:B---3--:R-:W-:Y:S01]  /*21b40*/  IMAD.MOV.U32 R3, RZ, RZ, 0x1c1f ;  /* 0x00001c1fff037424 */ /* 0x008fe200078e00ff */
[----:B------:R-:W-:-:S02]  /*21b50*/  MOV R2, 0x21b70 ;  /* 0x00021b7000027802 */ /* 0x000fc40000000f00 */
[----:B--2-4-:R-:W-:Y:S05]  /*21b60*/  CALL.REL.NOINC `($__internal_13_$__cuda_sm70_shflsync_idx_p) ;  /* 0x00000b0000007944 */ /* 0x014fea0003c00000 */
        /* <DEDUP_REMOVED lines=8> */
.L_x_761:
[----:B------:R-:W-:Y:S01]  /*21bf0*/  IMAD.MOV.U32 R9, RZ, RZ, R11 ;  /* 0x000000ffff097224 */ /* 0x000fe200078e000b */
[----:B------:R-:W-:Y:S01]  /*21c00*/  MOV R5, RZ ;  /* 0x000000ff00057202 */ /* 0x000fe20000000f00 */
[----:B------:R-:W-:Y:S01]  /*21c10*/  IMAD.MOV.U32 R3, RZ, RZ, 0x181f ;  /* 0x0000181fff037424 */ /* 0x000fe200078e00ff */
[----:B------:R-:W-:Y:S02]  /*21c20*/  MOV R2, 0x21c40 ;  /* 0x00021c4000027802 */ /* 0x000fe40000000f00 */
[----:B------:R-:W-:Y:S05]  /*21c30*/  CALL.REL.NOINC `($__internal_13_$__cuda_sm70_shflsync_idx_p) ;  /* 0x00000a3000007944 */ /* 0x000fea0003c00000 */
[----:B------:R-:W-:Y:S01]  /*21c40*/  MOV R10, R5 ;  /* 0x00000005000a7202 */ /* 0x000fe20000000f00 */
[----:B------:R-:W-:Y:S05]  /*21c50*/  BRA `(.L_x_816) ;  /* 0xffffdcc000007947 */ /* 0x000fea000383ffff */
.L_x_762:
[----:B------:R-:W-:Y:S01]  /*21c60*/  IMAD.MOV.U32 R9, RZ, RZ, R14 ;  /* 0x000000ffff097224 */ /* 0x000fe200078e000e */
[----:B------:R-:W-:Y:S01]  /*21c70*/  MOV R5, RZ ;  /* 0x000000ff00057202 */ /* 0x000fe20000000f00 */
[----:B------:R-:W-:Y:S01]  /*21c80*/  IMAD.MOV.U32 R3, RZ, RZ, 0x181f ;  /* 0x0000181fff037424 */ /* 0x000fe200078e00ff */
[----:B------:R-:W-:Y:S02]  /*21c90*/  MOV R2, 0x21cb0 ;  /* 0x00021cb000027802 */ /* 0x000fe40000000f00 */
[----:B-12---:R-:W-:Y:S05]  /*21ca0*/  CALL.REL.NOINC `($__internal_13_$__cuda_sm70_shflsync_idx_p) ;  /* 0x000009c000007944 */ /* 0x006fea0003c00000 */
[----:B------:R-:W-:Y:S01]  /*21cb0*/  MOV R2, R5 ;  /* 0x0000000500027202 */ /* 0x000fe20000000f00 */
[----:B------:R-:W-:Y:S05]  /*21cc0*/  BRA `(.L_x_817) ;  /* 0xffffdc7000007947 */ /* 0x000fea000383ffff */
.L_x_765:
        /* <DEDUP_REMOVED lines=13> */
.L_x_768:
[----:B-1----:R-:W-:Y:S01]  /*21da0*/  IMAD.MOV.U32 R9, RZ, RZ, R11 ;  /* 0x000000ffff097224 */ /* 0x002fe200078e000b */
[----:B------:R-:W-:Y:S01]  /*21db0*/  MOV R5, 0x2 ;  /* 0x0000000200057802 */ /* 0x000fe20000000f00 */
[----:B------:R-:W-:Y:S01]  /*21dc0*/  IMAD.MOV.U32 R3, RZ, RZ, 0x181f ;  /* 0x0000181fff037424 */ /* 0x000fe200078e00ff */
[----:B----4-:R-:W-:Y:S02]  /*21dd0*/  MOV R2, 0x21df0 ;  /* 0x00021df000027802 */ /* 0x010fe40000000f00 */
[----:B--23--:R-:W-:Y:S05]  /*21de0*/  CALL.REL.NOINC `($__internal_13_$__cuda_sm70_shflsync_idx_p) ;  /* 0x0000088000007944 */ /* 0x00cfea0003c00000 */
[----:B------:R-:W-:Y:S01]  /*21df0*/  MOV R10, R5 ;  /* 0x00000005000a7202 */ /* 0x000fe20000000f00 */
[----:B------:R-:W-:Y:S05]  /*21e00*/  BRA `(.L_x_819) ;  /* 0xffffddd000007947 */ /* 0x000fea000383ffff */
.L_x_769:
[----:B------:R-:W-:Y:S01]  /*21e10*/  IMAD.MOV.U32 R9, RZ, RZ, R14 ;  /* 0x000000ffff097224 */ /* 0x000fe200078e000e */
[----:B------:R-:W-:Y:S01]  /*21e20*/  MOV R5, 0x2 ;  /* 0x0000000200057802 */ /* 0x000fe20000000f00 */
[----:B------:R-:W-:Y:S01]  /*21e30*/  IMAD.MOV.U32 R3, RZ, RZ, 0x181f ;  /* 0x0000181fff037424 */ /* 0x000fe200078e00ff */
[----:B----4-:R-:W-:Y:S02]  /*21e40*/  MOV R2, 0x21e60 ;  /* 0x00021e6000027802 */ /* 0x010fe40000000f00 */
[----:B-123--:R-:W-:Y:S05]  /*21e50*/  CALL.REL.NOINC `($__internal_13_$__cuda_sm70_shflsync_idx_p) ;  /* 0x0000081000007944 */ /* 0x00efea0003c00000 */
[----:B------:R-:W-:Y:S01]  /*21e60*/  MOV R2, R5 ;  /* 0x0000000500027202 */ /* 0x000fe20000000f00 */
[----:B------:R-:W-:Y:S05]  /*21e70*/  BRA `(.L_x_820) ;  /* 0xffffdd8000007947 */ /* 0x000fea000383ffff */
.L_x_772:
        /* <DEDUP_REMOVED lines=13> */
.L_x_774:
[----:B------:R-:W-:Y:S01]  /*21f50*/  IMAD.MOV.U32 R9, RZ, RZ, R83 ;  /* 0x000000ffff097224 */ /* 0x000fe200078e0053 */
[----:B------:R-:W-:Y:S01]  /*21f60*/  MOV R5, RZ ;  /* 0x000000ff00057202 */ /* 0x000fe20000000f00 */
[----:B---3--:R-:W-:Y:S01]  /*21f70*/  IMAD.MOV.U32 R3, RZ, RZ, 0x1f ;  /* 0x0000001fff037424 */ /* 0x008fe200078e00ff */
[----:B----4-:R-:W-:Y:S02]  /*21f80*/  MOV R2, 0x21fa0 ;  /* 0x00021fa000027802 */ /* 0x010fe40000000f00 */
[----:B--2---:R-:W-:Y:S05]  /*21f90*/  CALL.REL.NOINC `($__internal_13_$__cuda_sm70_shflsync_idx_p) ;  /* 0x000006d000007944 */ /* 0x004fea0003c00000 */
[----:B------:R-:W-:Y:S01]  /*21fa0*/  MOV R10, R5 ;  /* 0x00000005000a7202 */ /* 0x000fe20000000f00 */
[----:B------:R-:W-:Y:S05]  /*21fb0*/  BRA `(.L_x_822) ;  /* 0xffffdf5000007947 */ /* 0x000fea000383ffff */
.L_x_775:
[----:B------:R-:W-:Y:S01]  /*21fc0*/  IMAD.MOV.U32 R9, RZ, RZ, R83 ;  /* 0x000000ffff097224 */ /* 0x000fe200078e0053 */
[----:B------:R-:W-:Y:S01]  /*21fd0*/  MOV R5, 0x1 ;  /* 0x0000000100057802 */ /* 0x000fe20000000f00 */
[----:B------:R-:W-:Y:S01]  /*21fe0*/  IMAD.MOV.U32 R3, RZ, RZ, 0x1f ;  /* 0x0000001fff037424 */ /* 0x000fe200078e00ff */
[----:B----4-:R-:W-:Y:S02]  /*21ff0*/  MOV R2, 0x22010 ;  /* 0x0002201000027802 */ /* 0x010fe40000000f00 */
[----:B-123--:R-:W-:Y:S05]  /*22000*/  CALL.REL.NOINC `($__internal_13_$__cuda_sm70_shflsync_idx_p) ;  /* 0x0000066000007944 */ /* 0x00efea0003c00000 */
[----:B------:R-:W-:Y:S01]  /*22010*/  MOV R8, R5 ;  /* 0x0000000500087202 */ /* 0x000fe20000000f00 */
[----:B------:R-:W-:Y:S05]  /*22020*/  BRA `(.L_x_823) ;  /* 0xffffdf0000007947 */ /* 0x000fea000383ffff */
.L_x_776:
[----:B------:R-:W-:Y:S01]  /*22030*/  IMAD.MOV.U32 R0, RZ, RZ, R4 ;  /* 0x000000ffff007224 */ /* 0x000fe200078e0004 */
[----:B------:R-:W-:-:S02]  /*22040*/  MOV R2, 0x1 ;  /* 0x0000000100027802 */ /* 0x000fc40000000f00 */
[----:B------:R-:W-:Y:S02]  /*22050*/  MOV R3, 0x22070 ;  /* 0x0002207000037802 */ /* 0x000fe40000000f00 */
[----:B-1-3--:R-:W-:Y:S05]  /*22060*/  CALL.REL.NOINC `($__internal_14_$__cuda_sm70_shflsync_up_p) ;  /* 0x0000065000007944 */ /* 0x00afea0003c00000 */
[----:B------:R-:W-:Y:S05]  /*22070*/  BRA `(.L_x_824) ;  /* 0xffffdfd000007947 */ /* 0x000fea000383ffff */
.L_x_777:
[----:B------:R-:W-:Y:S01]  /*22080*/  IMAD.MOV.U32 R0, RZ, RZ, R4 ;  /* 0x000000ffff007224 */ /* 0x000fe200078e0004 */
[----:B------:R-:W-:Y:S02]  /*22090*/  MOV R2, 0x2 ;  /* 0x0000000200027802 */ /* 0x000fe40000000f00 */
[----:B------:R-:W-:Y:S02]  /*220a0*/  MOV R3, 0x220c0 ;  /* 0x000220c000037802 */ /* 0x000fe40000000f00 */
[----:B-1-3--:R-:W-:Y:S05]  /*220b0*/  CALL.REL.NOINC `($__internal_14_$__cuda_sm70_shflsync_up_p) ;  /* 0x0000060000007944 */ /* 0x00afea0003c00000 */
        /* <DEDUP_REMOVED lines=27> */
.L_x_781:
[----:B------:R-:W-:Y:S02]  /*22270*/  MOV R2, 0x1 ;  /* 0x0000000100027802 */ /* 0x000fe40000000f00 */
[----:B------:R-:W-:-:S02]  /*22280*/  MOV R3, 0x222a0 ;  /* 0x000222a000037802 */ /* 0x000fc40000000f00 */
[----:B-1----:R-:W-:Y:S05]  /*22290*/  CALL.REL.NOINC `($__internal_14_$__cuda_sm70_shflsync_up_p) ;  /* 0x0000042000007944 */ /* 0x002fea0003c00000 */
[----:B------:R-:W-:Y:S01]  /*222a0*/  MOV R2, R5 ;  /* 0x0000000500027202 */ /* 0x000fe20000000f00 */
[----:B------:R-:W-:Y:S05]  /*222b0*/  BRA `(.L_x_826) ;  /* 0xffffdfe000007947 */ /* 0x000fea000383ffff */
.L_x_782:
[----:B------:R-:W-:Y:S02]  /*222c0*/  MOV R2, 0x2 ;  /* 0x0000000200027802 */ /* 0x000fe40000000f00 */
[----:B------:R-:W-:-:S02]  /*222d0*/  MOV R3, 0x222f0 ;  /* 0x000222f000037802 */ /* 0x000fc40000000f00 */
[----:B-1----:R-:W-:Y:S05]  /*222e0*/  CALL.REL.NOINC `($__internal_14_$__cuda_sm70_shflsync_up_p) ;  /* 0x000003d000007944 */ /* 0x002fea0003c00000 */
[----:B------:R-:W-:Y:S01]  /*222f0*/  SEL R5, R5, RZ, P1 ;  /* 0x000000ff05057207 */ /* 0x000fe20000800000 */
[----:B------:R-:W-:Y:S01]  /*22300*/  IMAD.MOV.U32 R2, RZ, RZ, 0x4 ;  /* 0x00000004ff027424 */ /* 0x000fe200078e00ff */
[----:B------:R-:W-:-:S03]  /*22310*/  MOV R3, 0x22340 ;  /* 0x0002234000037802 */ /* 0x000fc60000000f00 */
[----:B------:R-:W-:Y:S02]  /*22320*/  IMAD.IADD R0, R0, 0x1, R5 ;  /* 0x0000000100007824 */ /* 0x000fe400078e0205 */
        /* <DEDUP_REMOVED lines=22> */
.L_x_784:
[----:B------:R-:W-:Y:S02]  /*22490*/  SEL R0, RZ, 0x1, P0 ;  /* 0x00000001ff007807 */ /* 0x000fe40000000000 */
[----:B------:R-:W-:-:S02]  /*224a0*/  MOV R2, 0x224c0 ;  /* 0x000224c000027802 */ /* 0x000fc40000000f00 */
[----:B-12---:R-:W-:Y:S05]  /*224b0*/  CALL.REL.NOINC `($__internal_15_$__cuda_sm70_votesync_ballot) ;  /* 0x0000027000007944 */ /* 0x006fea0003c00000 */
[----:B------:R-:W-:Y:S01]  /*224c0*/  MOV R11, R0 ;  /* 0x00000000000b7202 */ /* 0x000fe20000000f00 */
[----:B------:R-:W-:Y:S05]  /*224d0*/  BRA `(.L_x_828) ;  /* 0xffffdf5000007947 */ /* 0x000fea000383ffff */
.L_x_785:
[----:B------:R-:W-:Y:S01]  /*224e0*/  IMAD.MOV.U32 R9, RZ, RZ, R6 ;  /* 0x000000ffff097224 */ /* 0x000fe200078e0006 */
[----:B------:R-:W-:Y:S01]  /*224f0*/  MOV R5, R0 ;  /* 0x0000000000057202 */ /* 0x000fe20000000f00 */
[----:B------:R-:W-:Y:S01]  /*22500*/  IMAD.MOV.U32 R3, RZ, RZ, 0x1f ;  /* 0x0000001fff037424 */ /* 0x000fe200078e00ff */
[----:B------:R-:W-:-:S02]  /*22510*/  MOV R2, 0x22530 ;  /* 0x0002253000027802 */ /* 0x000fc40000000f00 */
[----:B-12---:R-:W-:Y:S05]  /*22520*/  CALL.REL.NOINC `($__internal_13_$__cuda_sm70_shflsync_idx_p) ;  /* 0x0000014000007944 */ /* 0x006fea0003c00000 */
[----:B------:R-:W-:Y:S01]  /*22530*/  IMAD.MOV.U32 R6, RZ, RZ, R5 ;  /* 0x000000ffff067224 */ /* 0x000fe200078e0005 */
[----:B------:R-:W-:Y:S01]  /*22540*/  MOV R5, R0 ;  /* 0x0000000000057202 */ /* 0x000fe20000000f00 */
[----:B------:R-:W-:Y:S01]  /*22550*/  IMAD.MOV.U32 R9, RZ, RZ, R7 ;  /* 0x000000ffff097224 */ /* 0x000fe200078e0007 */
[----:B------:R-:W-:-:S02]  /*22560*/  MOV R3, 0x1f ;  /* 0x0000001f00037802 */ /* 0x000fc40000000f00 */
[----:B------:R-:W-:Y:S02]  /*22570*/  MOV R2, 0x22590 ;  /* 0x0002259000027802 */ /* 0x000fe40000000f00 */
[----:B------:R-:W-:Y:S05]  /*22580*/  CALL.REL.NOINC `($__internal_13_$__cuda_sm70_shflsync_idx_p) ;  /* 0x000000e000007944 */ /* 0x000fea0003c00000 */
[----:B------:R-:W-:Y:S01]  /*22590*/  MOV R7, R5 ;  /* 0x0000000500077202 */ /* 0x000fe20000000f00 */
[----:B------:R-:W-:Y:S05]  /*225a0*/  BRA `(.L_x_829) ;  /* 0xffffded000007947 */ /* 0x000fea000383ffff */
.L_x_788:
[----:B------:R-:W-:Y:S01]  /*225b0*/  IMAD.MOV.U32 R9, RZ, RZ, R4 ;  /* 0x000000ffff097224 */ /* 0x000fe200078e0004 */
[----:B------:R-:W-:Y:S01]  /*225c0*/  MOV R5, R0 ;  /* 0x0000000000057202 */ /* 0x000fe20000000f00 */
[----:B------:R-:W-:Y:S01]  /*225d0*/  IMAD.MOV.U32 R3, RZ, RZ, 0x1f ;  /* 0x0000001fff037424 */ /* 0x000fe200078e00ff */
[----:B------:R-:W-:Y:S02]  /*225e0*/  MOV R2, 0x22600 ;  /* 0x0002260000027802 */ /* 0x000fe40000000f00 */
[----:B-12-4-:R-:W-:Y:S05]  /*225f0*/  CALL.REL.NOINC `($__internal_13_$__cuda_sm70_shflsync_idx_p) ;  /* 0x0000007000007944 */ /* 0x016fea0003c00000 */
[----:B------:R-:W-:Y:S01]  /*22600*/  MOV R12, R5 ;  /* 0x00000005000c7202 */ /* 0x000fe20000000f00 */
[----:B------:R-:W-:Y:S05]  /*22610*/  BRA `(.L_x_787) ;  /* 0xffffdec000007947 */ /* 0x000fea000383ffff */
        .weak           $__internal_12_$__cuda_sm70_shflsync_bfly_p
        .type           $__internal_12_$__cuda_sm70_shflsync_bfly_p,@function
        .size           $__internal_12_$__cuda_sm70_shflsync_bfly_p,($__internal_13_$__cuda_sm70_shflsync_idx_p - $__internal_12_$__cuda_sm70_shflsync_bfly_p)
$__internal_12_$__cuda_sm70_shflsync_bfly_p:
[----:B------:R-:W-:Y:S04]  /*22620*/  WARPSYNC R6 ;  /* 0x0000000600007348 */ /* 0x000fe80003800000 */
[----:B------:R1:W2:Y:S02]  /*22630*/  SHFL.BFLY PT, R5, R2, R5, R7 ;  /* 0x0c00000502057389 */ /* 0x0002a400000e0007 */
[----:B-1----:R-:W-:-:S02]  /*22640*/  MOV R2, R3 ;  /* 0x0000000300027202 */ /* 0x002fc40000000f00 */
[----:B------:R-:W-:-:S04]  /*22650*/  MOV R3, 0x0 ;  /* 0x0000000000037802 */ /* 0x000fc80000000f00 */
[----:B--2---:R-:W-:Y:S05]  /*22660*/  RET.REL.NODEC R2 `(_ZN7cutlass13device_kernelIN5flash19enable_sm80_to_sm89INS1_16FlashAttnFwdSm80INS1_25CollectiveMainloopFwdSm80ILi8ELi1ELb0EN4cute5tupleIJNS5_1CILi128EEENS7_ILi64EEENS7_ILi192EEEEEELi192ENS_10bfloat16_tEfNS_4arch4Sm80ELb0ELb1ELb0ELb1ELb0ELb1ELb1ELb1EEENS1_21CollectiveEpilogueFwdINS6_IJS8_SA_S9_EEENS6_IJNS7_ILi1EEESI_SI_EEESC_SE_Li256ELb1ELb1ELb1ELb0EEENS1_36VarlenDynamicPersistentTileSchedulerILi128ELi64ELi256ELi256ELb1ELb1ELb0ELb1ELb0ELb1EEEEEEEEEvNT_6ParamsE) ;  /* 0xfffdd99002007950 */ /* 0x004fea0003c3ffff */
        .weak           $__internal_13_$__cuda_sm70_shflsync_idx_p
        .type           $__internal_13_$__cuda_sm70_shflsync_idx_p,@function
        .size           $__internal_13_$__cuda_sm70_shflsync_idx_p,($__internal_14_$__cuda_sm70_shflsync_up_p - $__internal_13_$__cuda_sm70_shflsync_idx_p)
$__internal_13_$__cuda_sm70_shflsync_idx_p:
[----:B------:R-:W-:-:S04]  /*22670*/  MOV R86, 0xffffffff ;  /* 0xffffffff00567802 */ /* 0x000fc80000000f00 */
[----:B------:R-:W-:Y:S04]  /*22680*/  WARPSYNC R86 ;  /* 0x0000005600007348 */ /* 0x000fe80003800000 */
[----:B------:R1:W2:Y:S02]  /*22690*/  SHFL.IDX PT, R5, R9, R5, R3 ;  /* 0x0000000509057389 */ /* 0x0002a400000e0003 */
[----:B-1----:R-:W-:-:S04]  /*226a0*/  MOV R3, 0x0 ;  /* 0x0000000000037802 */ /* 0x002fc80000000f00 */
[----:B--2---:R-:W-:Y:S05]  /*226b0*/  RET.REL.NODEC R2 `(_ZN7cutlass13device_kernelIN5flash19enable_sm80_to_sm89INS1_16FlashAttnFwdSm80INS1_25CollectiveMainloopFwdSm80ILi8ELi1ELb0EN4cute5tupleIJNS5_1CILi128EEENS7_ILi64EEENS7_ILi192EEEEEELi192ENS_10bfloat16_tEfNS_4arch4Sm80ELb0ELb1ELb0ELb1ELb0ELb1ELb1ELb1EEENS1_21CollectiveEpilogueFwdINS6_IJS8_SA_S9_EEENS6_IJNS7_ILi1EEESI_SI_EEESC_SE_Li256ELb1ELb1ELb1ELb0EEENS1_36VarlenDynamicPersistentTileSchedulerILi128ELi64ELi256ELi256ELb1ELb1ELb0ELb1ELb0ELb1EEEEEEEEEvNT_6ParamsE) ;  /* 0xfffdd94002007950 */ /* 0x004fea0003c3ffff */
        .weak           $__internal_14_$__cuda_sm70_shflsync_up_p
        .type           $__internal_14_$__cuda_sm70_shflsync_up_p,@function
        .size           $__internal_14_$__cuda_sm70_shflsync_up_p,($__internal_15_$__cuda_sm70_votesync_ballot - $__internal_14_$__cuda_sm70_shflsync_up_p)
$__internal_14_$__cuda_sm70_shflsync_up_p:
[----:B------:R-:W-:Y:S02]  /*226c0*/  IMAD.MOV.U32 R5, RZ, RZ, RZ ;  /* 0x000000ffff057224 */ /* 0x000fe400078e00ff */
[----:B------:R-:W-:-:S04]  /*226d0*/  IMAD.MOV.U32 R9, RZ, RZ, -0x1 ;  /* 0xffffffffff097424 */ /* 0x000fc800078e00ff */
[----:B------:R-:W-:Y:S04]  /*226e0*/  WARPSYNC R9 ;  /* 0x0000000900007348 */ /* 0x000fe80003800000 */
[----:B------:R1:W2:Y:S02]  /*226f0*/  SHFL.UP PT, R5, R0, R2, R5 ;  /* 0x0400000200057389 */ /* 0x0002a400000e0005 */
[----:B-1----:R-:W-:Y:S02]  /*22700*/  MOV R2, R3 ;  /* 0x0000000300027202 */ /* 0x002fe40000000f00 */
[----:B------:R-:W-:-:S04]  /*22710*/  MOV R3, 0x0 ;  /* 0x0000000000037802 */ /* 0x000fc80000000f00 */
[----:B--2---:R-:W-:Y:S05]  /*22720*/  RET.REL.NODEC R2 `(_ZN7cutlass13device_kernelIN5flash19enable_sm80_to_sm89INS1_16FlashAttnFwdSm80INS1_25CollectiveMainloopFwdSm80ILi8ELi1ELb0EN4cute5tupleIJNS5_1CILi128EEENS7_ILi64EEENS7_ILi192EEEEEELi192ENS_10bfloat16_tEfNS_4arch4Sm80ELb0ELb1ELb0ELb1ELb0ELb1ELb1ELb1EEENS1_21CollectiveEpilogueFwdINS6_IJS8_SA_S9_EEENS6_IJNS7_ILi1EEESI_SI_EEESC_SE_Li256ELb1ELb1ELb1ELb0EEENS1_36VarlenDynamicPersistentTileSchedulerILi128ELi64ELi256ELi256ELb1ELb1ELb0ELb1ELb0ELb1EEEEEEEEEvNT_6ParamsE) ;  /* 0xfffdd8d002007950 */ /* 0x004fea0003c3ffff */
        .weak           $__internal_15_$__cuda_sm70_votesync_ballot
        .type           $__internal_15_$__cuda_sm70_votesync_ballot,@function
        .size           $__internal_15_$__cuda_sm70_votesync_ballot,(.L_x_2469 - $__internal_15_$__cuda_sm70_votesync_ballot)
$__internal_15_$__cuda_sm70_votesync_ballot:
[----:B------:R-:W-:Y:S01]  /*22730*/  ISETP.NE.U32.AND P0, PT, R0, 0x1, PT ;  /* 0x000000010000780c */ /* 0x000fe20003f05070 */
[----:B------:R-:W-:-:S04]  /*22740*/  IMAD.MOV.U32 R3, RZ, RZ, -0x1 ;  /* 0xffffffffff037424 */ /* 0x000fc800078e00ff */
[----:B------:R-:W-:Y:S08]  /*22750*/  WARPSYNC R3 ;  /* 0x0000000300007348 */ /* 0x000ff00003800000 */
[----:B------:R-:W-:-:S04]  /*22760*/  VOTE.ANY R0, PT, !P0 ;  /* 0x0000000000007806 */ /* 0x000fc800040e0100 */
[----:B------:R-:W-:Y:S01]  /*22770*/  LOP3.LUT R0, R0, R3, RZ, 0xc0, !PT ;  /* 0x0000000300007212 */ /* 0x000fe200078ec0ff */
[----:B------:R-:W-:-:S04]  /*22780*/  IMAD.MOV.U32 R3, RZ, RZ, 0x0 ;  /* 0x00000000ff037424 */ /* 0x000fc800078e00ff */
[----:B------:R-:W-:Y:S05]  /*22790*/  RET.REL.NODEC R2 `(_ZN7cutlass13device_kernelIN5flash19enable_sm80_to_sm89INS1_16FlashAttnFwdSm80INS1_25CollectiveMainloopFwdSm80ILi8ELi1ELb0EN4cute5tupleIJNS5_1CILi128EEENS7_ILi64EEENS7_ILi192EEEEEELi192ENS_10bfloat16_tEfNS_4arch4Sm80ELb0ELb1ELb0ELb1ELb0ELb1ELb1ELb1EEENS1_21CollectiveEpilogueFwdINS6_IJS8_SA_S9_EEENS6_IJNS7_ILi1EEESI_SI_EEESC_SE_Li256ELb1ELb1ELb1ELb0EEENS1_36VarlenDynamicPersistentTileSchedulerILi128ELi64ELi256ELi256ELb1ELb1ELb0ELb1ELb0ELb1EEEEEEEEEvNT_6ParamsE) ;  /* 0xfffdd86002007950 */ /* 0x000fea0003c3ffff */
.L_x_830:
        /* <DEDUP_REMOVED lines=14> */
.L_x_2469:


//--------------------- .text._ZN7cutlass13device_kernelIN5flash19enable_sm80_to_sm89INS1_16FlashAttnFwdSm80INS1_25CollectiveMainloopFwdSm80ILi8ELi1ELb1EN4cute5tupleIJNS5_1CILi128EEENS7_ILi96EEENS7_ILi192EEEEEELi192ENS_10bfloat16_tEfNS_4arch4Sm80ELb1ELb0ELb0ELb0ELb0ELb0ELb1ELb1EEENS1_21CollectiveEpilogueFwdINS6_IJS8_SA_S9_EEENS6_IJNS7_ILi1EEESI_SI_EEESC_SE_Li256ELb0ELb1ELb1ELb0EEENS1_30DynamicPersistentTileSchedulerILi256ELi256ELb1ELb1ELb0EEEEEEEEEvNT_6ParamsE --------------------------
	.section	.text._ZN7cutlass13device_kernelIN5flash19enable_sm80_to_sm89INS1_16FlashAttnFwdSm80INS1_25CollectiveMainloopFwdSm80ILi8ELi1ELb1EN4cute5tupleIJNS5_1CILi128EEENS7_ILi96EEENS7_ILi192EEEEEELi192ENS_10bfloat16_tEfNS_4arch4Sm80ELb1ELb0ELb0ELb0ELb0ELb0ELb1ELb1EEENS1_21CollectiveEpilogueFwdINS6_IJS8_SA_S9_EEENS6_IJNS7_ILi1EEESI_SI_EEESC_SE_Li256ELb0ELb1ELb1ELb0EEENS1_30DynamicPersistentTileSchedulerILi256ELi256ELb1ELb1ELb0EEEEEEEEEvNT_6ParamsE,"ax",@progbits
	.sectioninfo	@"SHI_REGISTERS=255"
	.align	128
.text._ZN7cutlass13device_kernelIN5flash19enable_sm80_to_sm89INS1_16FlashAttnFwdSm80INS1_25CollectiveMainloopFwdSm80ILi8ELi1ELb1EN4cute5tupleIJNS5_1CILi128EEENS7_ILi96EEENS7_ILi192EEEEEELi192ENS_10bfloat16_tEfNS_4arch4Sm80ELb1ELb0ELb0ELb0ELb0ELb0ELb1ELb1EEENS1_21CollectiveEpilogueFwdINS6_IJS8_SA_S9_EEENS6_IJNS7_ILi1EEESI_SI_EEESC_SE_Li256ELb0ELb1ELb1ELb0EEENS1_30DynamicPersistentTileSchedulerILi256ELi256ELb1ELb1ELb0EEEEEEEEEvNT_6ParamsE:
        .type           _ZN7cutlass13device_kernelIN5flash19enable_sm80_to_sm89INS1_16FlashAttnFwdSm80INS1_25CollectiveMainloopFwdSm80ILi8ELi1ELb1EN4cute5tupleIJNS5_1CILi128EEENS7_ILi96EEENS7_ILi192EEEEEELi192ENS_10bfloat16_tEfNS_4arch4Sm80ELb1ELb0ELb0ELb0ELb0ELb0ELb1ELb1EEENS1_21CollectiveEpilogueFwdINS6_IJS8_SA_S9_EEENS6_IJNS7_ILi1EEESI_SI_EEESC_SE_Li256ELb0ELb1ELb1ELb0EEENS1_30DynamicPersistentTileSchedulerILi256ELi256ELb1ELb1ELb0EEEEEEEEEvNT_6ParamsE,@function
        .size           _ZN7cutlass13device_kernelIN5flash19enable_sm80_to_sm89INS1_16FlashAttnFwdSm80INS1_25CollectiveMainloopFwdSm80ILi8ELi1ELb1EN4cute5tupleIJNS5_1CILi128EEENS7_ILi96EEENS7_ILi192EEEEEELi192ENS_10bfloat16_tEfNS_4arch4Sm80ELb1ELb0ELb0ELb0ELb0ELb0ELb1ELb1EEENS1_21CollectiveEpilogueFwdINS6_IJS8_SA_S9_EEENS6_IJNS7_ILi1EEESI_SI_EEESC_SE_Li256ELb0ELb1ELb1ELb0EEENS1_30DynamicPersistentTileSchedulerILi256ELi256ELb1ELb1ELb0EEEEEEEEEvNT_6ParamsE,(.L_x_2474 - _ZN7cutlass13device_kernelIN5flash19enable_sm80_to_sm89INS1_16FlashAttnFwdSm80INS1_25CollectiveMainloopFwdSm80ILi8ELi1ELb1EN4cute5tupleIJNS5_1CILi128EEENS7_ILi96EEENS7_ILi192EEEEEELi192ENS_10bfloat16_tEfNS_4arch4Sm80ELb1ELb0ELb0ELb0ELb0ELb0ELb1ELb1EEENS1_21CollectiveEpilogueFwdINS6_IJS8_SA_S9_EEENS6_IJNS7_ILi1EEESI_SI_EEESC_SE_Li256ELb0ELb1ELb1ELb0EEENS1_30DynamicPersistentTileSchedulerILi256ELi256ELb1ELb1ELb0EEEEEEEEEvNT_6ParamsE)
        .other          _ZN7cutlass13device_kernelIN5flash19enable_sm80_to_sm89INS1_16FlashAttnFwdSm80INS1_25CollectiveMainloopFwdSm80ILi8ELi1ELb1EN4cute5tupleIJNS5_1CILi128EEENS7_ILi96EEENS7_ILi192EEEEEELi192ENS_10bfloat16_tEfNS_4arch4Sm80ELb1ELb0ELb0ELb0ELb0ELb0ELb1ELb1EEENS1_21CollectiveEpilogueFwdINS6_IJS8_SA_S9_EEENS6_IJNS7_ILi1EEESI_SI_EEESC_SE_Li256ELb0ELb1ELb1ELb0EEENS1_30DynamicPersistentTileSchedulerILi256ELi256ELb1ELb1ELb0EEEEEEEEEvNT_6ParamsE,@"STO_CUDA_ENTRY STV_DEFAULT"
_ZN7cutlass13device_kernelIN5flash19enable_sm80_to_sm89INS1_16FlashAttnFwdSm80INS1_25CollectiveMainloopFwdSm80ILi8ELi1ELb1EN4cute5tupleIJNS5_1CILi128EEENS7_ILi96EEENS7_ILi192EEEEEELi192ENS_10bfloat16_tEfNS_4arch4Sm80ELb1ELb0ELb0ELb0ELb0ELb0ELb1ELb1EEENS1_21CollectiveEpilogueFwdINS6_IJS8_SA_S9_EEENS6_IJNS7_ILi1EEESI_SI_EEESC_SE_Li256ELb0ELb1ELb1ELb0EEENS1_30DynamicPersistentTileSchedulerILi256ELi256ELb1ELb1ELb0EEEEEEEEEvNT_6ParamsE:
[----:B------:R-:W-:-:S03]  /*0000*/  MOV R1, c[0x0][0x28] ;  /* 0x00000a0000017a02 */ /* 0x000fc60000000f00 */
[----:B------:R-:W1:Y:S01]  /*0010*/  S2R R14, SR_TID.X ;  /* 0x00000000000e7919 */ /* 0x000e620000002100 */
[----:B------:R-:W-:-:S03]  /*0020*/  IADD3 R1, R1, -0x90, RZ ;  /* 0xffffff7001017810 */ /* 0x000fc60007ffe0ff */
[----:B------:R-:W2:Y:S01]  /*0030*/  S2R R13, SR_CTAID.X ;  /* 0x00000000000d7919 */ /* 0x000ea20000002500 */
[----:B-1----:R-:W-:-:S05]  /*0040*/  SHF.R.U32.HI R2, RZ, 0x5, R14 ;  /* 0x00000005ff027819 */ /* 0x002fca000001160e */
[----:B------:R-:W1:Y:S02]  /*0050*/  SHFL.IDX PT, R0, R2, RZ, 0x1f ;  /* 0x00001fff02007589 */ /* 0x000e6400000e0000 */
[----:B-1----:R-:W-:Y:S02]  /*0060*/  ISETP.GE.AND P0, PT, R0, 0x1, PT ;  /* 0x000000010000780c */ /* 0x002fe40003f06270 */
[----:B------:R1:W-:Y:S11]  /*0070*/  STL [R1+0x7c], R0 ;  /* 0x00007c0001007387 */ /* 0x0003f60000100800 */
[----:B------:R-:W-:Y:S06]  /*0080*/  @P0 BAR.ARV 0x4, 0x100 ;  /* 0x0104000000000b1d */ /* 0x000fec0000002000 */
[----:B--2---:R-:W-:-:S13]  /*0090*/  ISETP.GE.AND P0, PT, R13, c[0x0][0x538], PT ;  /* 0x00014e000d007a0c */ /* 0x004fda0003f06270 */
[----:B------:R-:W-:Y:S05]  /*00a0*/  @P0 EXIT ;  /* 0x000000000000094d */ /* 0x000fea0003800000 */
[----:B-1----:R-:W-:Y:S01]  /*00b0*/  SHF.R.S32.HI R11, RZ, 0x1f, R14 ;  /* 0x0000001fff0b7819 */ /* 0x002fe2000001140e */
[----:B------:R-:W-:Y:S01]  /*00c0*/  IMAD.MOV.U32 R230, RZ, RZ, 0x20 ;  /* 0x00000020ffe67424 */ /* 0x000fe200078e00ff */
[----:B------:R-:W-:Y:S01]  /*00d0*/  ULDC.64 UR6, c[0x0][0x118] ;  /* 0x0000460000067ab9 */ /* 0x000fe20000000a00 */
[----:B------:R-:W-:Y:S01]  /*00e0*/  IMAD.MOV.U32 R249, RZ, RZ, 0x10 ;  /* 0x00000010fff97424 */ /* 0x000fe200078e00ff */
[CC--:B------:R-:W-:Y:S02]  /*00f0*/  LEA.HI R2, R11.reuse, R14.reuse, RZ, 0x4 ;  /* 0x0000000e0b027211 */ /* 0x0c0fe400078f20ff */
[CC--:B------:R-:W-:Y:S02]  /*0100*/  LEA.HI R0, R11.reuse, R14.reuse, RZ, 0x2 ;  /* 0x0000000e0b007211 */ /* 0x0c0fe400078f10ff */
[----:B------:R-:W-:Y:S02]  /*0110*/  SHF.R.S32.HI R3, RZ, 0x4, R2 ;  /* 0x00000004ff037819 */ /* 0x000fe40000011402 */
[----:B------:R-:W-:-:S02]  /*0120*/  LEA.HI R10, R11, R14, RZ, 0x3 ;  /* 0x0000000e0b0a7211 */ /* 0x000fc400078f18ff */
[----:B------:R-:W-:Y:S02]  /*0130*/  LOP3.LUT R4, R0, 0xfffffffc, RZ, 0xc0, !PT ;  /* 0xfffffffc00047812 */ /* 0x000fe400078ec0ff */
[C---:B------:R-:W-:Y:S02]  /*0140*/  LOP3.LUT R0, R2.reuse, 0xfffffff0, RZ, 0xc0, !PT ;  /* 0xfffffff002007812 */ /* 0x040fe400078ec0ff */
[----:B------:R-:W-:Y:S01]  /*0150*/  LEA.HI R2, R2, R3, RZ, 0x1 ;  /* 0x0000000302027211 */ /* 0x000fe200078f08ff */
[C---:B------:R-:W-:Y:S01]  /*0160*/  IMAD.IADD R4, R14.reuse, 0x1, -R4 ;  /* 0x000000010e047824 */ /* 0x040fe200078e0a04 */
[----:B------:R-:W-:Y:S01]  /*0170*/  SHF.R.S32.HI R15, RZ, 0x3, R10 ;  /* 0x00000003ff0f7819 */ /* 0x000fe2000001140a */
[----:B------:R-:W-:Y:S01]  /*0180*/  IMAD.IADD R5, R14, 0x1, -R0 ;  /* 0x000000010e057824 */ /* 0x000fe200078e0a00 */
[----:B------:R-:W-:Y:S02]  /*0190*/  LOP3.LUT R6, R10, 0xfffffff8, RZ, 0xc0, !PT ;  /* 0xfffffff80a067812 */ /* 0x000fe400078ec0ff */
[----:B------:R-:W-:Y:S01]  /*01a0*/  LOP3.LUT R0, R2, 0xfffffffe, RZ, 0xc0, !PT ;  /* 0xfffffffe02007812 */ /* 0x000fe200078ec0ff */
[----:B------:R-:W-:-:S02]  /*01b0*/  IMAD.SHL.U32 R7, R15, 0x40, RZ ;  /* 0x000000400f077824 */ /* 0x000fc400078e00ff */
[----:B------:R-:W-:Y:S02]  /*01c0*/  IMAD.IADD R6, R14, 0x1, -R6 ;  /* 0x000000010e067824 */ /* 0x000fe400078e0a06 */
[----:B------:R-:W-:Y:S01]  /*01d0*/  IMAD.IADD R9, R3, 0x1, -R0 ;  /* 0x0000000103097824 */ /* 0x000fe200078e0a00 */
[----:B------:R-:W-:Y:S01]  /*01e0*/  LEA.HI R0, R4, R4, RZ, 0x1 ;  /* 0x0000000404007211 */ /* 0x000fe200078f08ff */
[C---:B------:R-:W-:Y:S01]  /*01f0*/  IMAD.SHL.U32 R16, R6.reuse, 0x8, RZ ;  /* 0x0000000806107824 */ /* 0x040fe200078e00ff */
[----:B------:R-:W-:Y:S01]  /*0200*/  LOP3.LUT R2, R7, 0x1c0, RZ, 0xc0, !PT ;  /* 0x000001c007027812 */ /* 0x000fe200078ec0ff */
[----:B------:R-:W-:Y:S01]  /*0210*/  IMAD.SHL.U32 R8, R6, 0x40, RZ ;  /* 0x0000004006087824 */ /* 0x000fe200078e00ff */
[----:B------:R-:W-:Y:S02]  /*0220*/  SHF.R.S32.HI R7, RZ, 0x1f, R5 ;  /* 0x0000001fff077819 */ /* 0x000fe40000011405 */
[----:B------:R-:W-:Y:S01]  /*0230*/  LOP3.LUT R0, R0, 0x1ffffffe, RZ, 0xc0, !PT ;  /* 0x1ffffffe00007812 */ /* 0x000fe200078ec0ff */
[----:B------:R-:W-:Y:S01]  /*0240*/  STL [R1+0x50], R16 ;  /* 0x0000501001007387 */ /* 0x000fe20000100800 */
[----:B------:R-:W-:-:S02]  /*0250*/  LOP3.LUT R3, R2, 0x38, R16, 0xf8, !PT ;  /* 0x0000003802037812 */ /* 0x000fc400078ef810 */
[----:B------:R-:W-:Y:S01]  /*0260*/  SHF.R.U32.HI R2, RZ, 0x3, R2 ;  /* 0x00000003ff027819 */ /* 0x000fe20000011602 */
[----:B------:R-:W-:Y:S01]  /*0270*/  IMAD.IADD R12, R4, 0x1, -R0 ;  /* 0x00000001040c7824 */ /* 0x000fe200078e0a00 */
[----:B------:R-:W-:Y:S02]  /*0280*/  LEA.HI R224, R7, R5, RZ, 0x3 ;  /* 0x0000000507e07211 */ /* 0x000fe400078f18ff */
[----:B------:R-:W-:Y:S02]  /*0290*/  LOP3.LUT R7, R3, R2, RZ, 0x3c, !PT ;  /* 0x0000000203077212 */ /* 0x000fe400078e3cff */
[C---:B------:R-:W-:Y:S01]  /*02a0*/  LOP3.LUT R0, R224.reuse, 0xfffffff8, RZ, 0xc0, !PT ;  /* 0xfffffff8e0007812 */ /* 0x040fe200078ec0ff */
[----:B------:R-:W-:Y:S01]  /*02b0*/  IMAD.SHL.U32 R224, R224, 0x40, RZ ;  /* 0x00000040e0e07824 */ /* 0x000fe200078e00ff */
[----:B------:R-:W-:Y:S02]  /*02c0*/  LOP3.LUT R2, R8, 0x1c0, RZ, 0xc0, !PT ;  /* 0x000001c008027812 */ /* 0x000fe400078ec0ff */
[----:B------:R-:W-:Y:S01]  /*02d0*/  LEA.HI R4, R11, R14, RZ, 0x6 ;  /* 0x0000000e0b047211 */ /* 0x000fe200078f30ff */
[----:B------:R-:W-:Y:S01]  /*02e0*/  IMAD.IADD R5, R5, 0x1, -R0 ;  /* 0x0000000105057824 */ /* 0x000fe200078e0a00 */
[----:B------:R-:W-:-:S02]  /*02f0*/  LOP3.LUT R3, R2, 0x8, R10, 0xf8, !PT ;  /* 0x0000000802037812 */ /* 0x000fc400078ef80a */
[----:B------:R-:W-:Y:S01]  /*0300*/  SHF.R.U32.HI R2, RZ, 0x3, R2 ;  /* 0x00000003ff027819 */ /* 0x000fe20000011602 */
[----:B------:R-:W-:Y:S01]  /*0310*/  IMAD.SHL.U32 R0, R4, 0x8, RZ ;  /* 0x0000000804007824 */ /* 0x000fe200078e00ff */
[----:B------:R-:W-:Y:S01]  /*0320*/  LEA.HI R8, R11, R14, RZ, 0x5 ;  /* 0x0000000e0b087211 */ /* 0x000fe200078f28ff */
[----:B------:R-:W-:Y:S01]  /*0330*/  IMAD.SHL.U32 R4, R5, 0x40, RZ ;  /* 0x0000004005047824 */ /* 0x000fe200078e00ff */
[----:B------:R-:W-:Y:S01]  /*0340*/  LOP3.LUT R225, R3, R2, RZ, 0x3c, !PT ;  /* 0x0000000203e17212 */ /* 0x000fe200078e3cff */
[----:B------:R-:W-:Y:S01]  /*0350*/  IMAD.SHL.U32 R3, R9, 0x8, RZ ;  /* 0x0000000809037824 */ /* 0x000fe200078e00ff */
[----:B------:R-:W-:Y:S02]  /*0360*/  LOP3.LUT R2, R8, 0xffffffe0, RZ, 0xc0, !PT ;  /* 0xffffffe008027812 */ /* 0x000fe400078ec0ff */
[----:B------:R-:W-:Y:S01]  /*0370*/  LOP3.LUT R10, R7, 0x7ffffe00, R0, 0xf8, !PT ;  /* 0x7ffffe00070a7812 */ /* 0x000fe200078ef800 */
[----:B------:R-:W-:Y:S01]  /*0380*/  IMAD R225, R9, 0x200, R225 ;  /* 0x0000020009e17824 */ /* 0x000fe200078e02e1 */
[----:B------:R-:W-:Y:S01]  /*0390*/  LOP3.LUT R0, R4, 0x1c0, RZ, 0xc0, !PT ;  /* 0x000001c004007812 */ /* 0x000fe200078ec0ff */
[----:B------:R-:W-:Y:S01]  /*03a0*/  IMAD.IADD R14, R14, 0x1, -R2 ;  /* 0x000000010e0e7824 */ /* 0x000fe200078e0a02 */
[----:B------:R-:W-:-:S02]  /*03b0*/  SHF.R.S32.HI R250, RZ, 0x5, R8 ;  /* 0x00000005fffa7819 */ /* 0x000fc40000011408 */
[----:B------:R-:W-:Y:S02]  /*03c0*/  SHF.R.S32.HI R4, RZ, 0x1f, R8 ;  /* 0x0000001fff047819 */ /* 0x000fe40000011408 */
[----:B------:R-:W-:Y:S02]  /*03d0*/  LOP3.LUT R3, R0, 0x8, R3, 0xf8, !PT ;  /* 0x0000000800037812 */ /* 0x000fe400078ef803 */
[----:B------:R-:W-:Y:S02]  /*03e0*/  SHF.R.U32.HI R2, RZ, 0x3, R0 ;  /* 0x00000003ff027819 */ /* 0x000fe40000011600 */
[----:B------:R-:W-:Y:S02]  /*03f0*/  LEA.HI R0, R4, R250, RZ, 0x3 ;  /* 0x000000fa04007211 */ /* 0x000fe400078f18ff */
[----:B------:R-:W-:Y:S02]  /*0400*/  SHF.R.S32.HI R7, RZ, 0x1f, R14 ;  /* 0x0000001fff077819 */ /* 0x000fe4000001140e */
[----:B------:R-:W-:-:S02]  /*0410*/  LOP3.LUT R0, R0, 0xffffff8, RZ, 0xc0, !PT ;  /* 0x0ffffff800007812 */ /* 0x000fc400078ec0ff */
[----:B------:R-:W-:Y:S02]  /*0420*/  LOP3.LUT R4, R3, R2, RZ, 0x3c, !PT ;  /* 0x0000000203047212 */ /* 0x000fe400078e3cff */
[----:B------:R-:W-:Y:S01]  /*0430*/  LEA.HI R3, R7, R14, RZ, 0x2 ;  /* 0x0000000e07037211 */ /* 0x000fe200078f10ff */
[----:B------:R-:W-:Y:S01]  /*0440*/  IMAD.IADD R2, R250, 0x1, -R0 ;  /* 0x00000001fa027824 */ /* 0x000fe200078e0a00 */
[----:B------:R-:W-:Y:S01]  /*0450*/  LOP3.LUT R224, R4, 0x7ffffe00, R224, 0xf8, !PT ;  /* 0x7ffffe0004e07812 */ /* 0x000fe200078ef8e0 */
[----:B------:R-:W-:Y:S01]  /*0460*/  IMAD.MOV.U32 R4, RZ, RZ, 0x40 ;  /* 0x00000040ff047424 */ /* 0x000fe200078e00ff */
[----:B------:R-:W-:Y:S02]  /*0470*/  SHF.R.S32.HI R0, RZ, 0x2, R3 ;  /* 0x00000002ff007819 */ /* 0x000fe40000011403 */
[----:B------:R-:W-:Y:S02]  /*0480*/  LOP3.LUT R3, R3, 0x7ffffffc, RZ, 0xc0, !PT ;  /* 0x7ffffffc03037812 */ /* 0x000fe400078ec0ff */
[----:B------:R-:W-:Y:S01]  /*0490*/  R2P PR, R5, 0x6 ;  /* 0x0000000605007804 */ /* 0x000fe20000000000 */
[----:B------:R-:W-:Y:S01]  /*04a0*/  IMAD R8, R2, 0x10, R0 ;  /* 0x0000001002087824 */ /* 0x000fe200078e0200 */
[----:B------:R-:W-:Y:S01]  /*04b0*/  IADD3 R2, R16, 0x40, RZ ;  /* 0x0000004010027810 */ /* 0x000fe20007ffe0ff */
[----:B------:R-:W-:Y:S01]  /*04c0*/  IMAD R0, R6, 0x20, R15 ;  /* 0x0000002006007824 */ /* 0x000fe200078e020f */
[----:B------:R-:W-:Y:S01]  /*04d0*/  LEA R224, R224, 0x100, 0x1 ;  /* 0x00000100e0e07811 */ /* 0x000fe200078e08ff */
[----:B------:R-:W-:Y:S01]  /*04e0*/  IMAD.IADD R3, R14, 0x1, -R3 ;  /* 0x000000010e037824 */ /* 0x000fe200078e0a03 */
[----:B------:R-:W-:Y:S01]  /*04f0*/  STL [R1+0x80], R8 ;  /* 0x0000800801007387 */ /* 0x000fe20000100800 */
[----:B------:R-:W-:-:S02]  /*0500*/  SHF.R.S32.HI R2, RZ, 0x1f, R2 ;  /* 0x0000001fff027819 */ /* 0x000fc40000011402 */
[----:B------:R-:W-:Y:S01]  /*0510*/  IMAD.SHL.U32 R3, R3, 0x2, RZ ;  /* 0x0000000203037824 */ /* 0x000fe200078e00ff */
[----:B------:R-:W-:Y:S01]  /*0520*/  STL [R1+0x60], R13 ;  /* 0x0000600d01007387 */ /* 0x000fe20000100800 */
[----:B------:R-:W-:Y:S01]  /*0530*/  IMAD R250, R250, 0x800, R224 ;  /* 0x00000800fafa7824 */ /* 0x000fe200078e02e0 */
[----:B------:R-:W-:Y:S02]  /*0540*/  LOP3.LUT P3, RZ, R6, 0x2, RZ, 0xc0, !PT ;  /* 0x0000000206ff7812 */ /* 0x000fe4000786c0ff */
[----:B------:R1:W-:Y:S01]  /*0550*/  STL [R1+0x84], R0 ;  /* 0x0000840001007387 */ /* 0x0003e20000100800 */
[----:B------:R-:W-:Y:S02]  /*0560*/  SEL R5, R230, 0xffffffe0, !P2 ;  /* 0xffffffe0e6057807 */ /* 0x000fe40005000000 */
[----:B------:R-:W-:Y:S01]  /*0570*/  LOP3.LUT P0, RZ, R6, 0x4, RZ, 0xc0, !PT ;  /* 0x0000000406ff7812 */ /* 0x000fe2000780c0ff */
[----:B------:R2:W-:Y:S01]  /*0580*/  STL [R1+0x70], R2 ;  /* 0x0000700201007387 */ /* 0x0005e20000100800 */
[----:B------:R-:W-:-:S02]  /*0590*/  LEA R225, R225, 0xc100, 0x1 ;  /* 0x0000c100e1e17811 */ /* 0x000fc400078e08ff */
[----:B------:R-:W-:Y:S02]  /*05a0*/  SEL R249, R249, 0xfffffff0, !P1 ;  /* 0xfffffff0f9f97807 */ /* 0x000fe40004800000 */
[----:B------:R-:W-:Y:S02]  /*05b0*/  SEL R230, R230, 0xffffffe0, !P1 ;  /* 0xffffffe0e6e67807 */ /* 0x000fe40004800000 */
[----:B------:R-:W-:Y:S01]  /*05c0*/  SEL R226, R4, 0xffffffc0, !P0 ;  /* 0xffffffc004e27807 */ /* 0x000fe20004000000 */
[----:B------:R-:W-:Y:S01]  /*05d0*/  IMAD.IADD R249, R249, 0x1, R5 ;  /* 0x00000001f9f97824 */ /* 0x000fe200078e0205 */
[C---:B------:R-:W-:Y:S01]  /*05e0*/  IADD3 R231, R225.reuse, 0x20, RZ ;  /* 0x00000020e1e77810 */ /* 0x040fe20007ffe0ff */
[----:B------:R-:W-:Y:S01]  /*05f0*/  IMAD.IADD R251, R230, 0x1, R250 ;  /* 0x00000001e6fb7824 */ /* 0x000fe200078e02fa */
[C---:B------:R-:W-:Y:S01]  /*0600*/  @P3 IADD3 R231, R225.reuse, -0x20, RZ ;  /* 0xffffffe0e1e73810 */ /* 0x040fe20007ffe0ff */
[----:B------:R-:W-:Y:S02]  /*0610*/  IMAD.IADD R229, R225, 0x1, R226 ;  /* 0x00000001e1e57824 */ /* 0x000fe400078e02e2 */
[----:B------:R-:W-:Y:S01]  /*0620*/  IMAD.IADD R228, R224, 0x1, R230 ;  /* 0x00000001e0e47824 */ /* 0x000fe200078e02e6 */
[C---:B------:R-:W-:Y:S01]  /*0630*/  IADD3 R248, R231.reuse, 0x800, RZ ;  /* 0x00000800e7f87810 */ /* 0x040fe20007ffe0ff */
[----:B------:R-:W-:Y:S01]  /*0640*/  IMAD.IADD R226, R226, 0x1, R231 ;  /* 0x00000001e2e27824 */ /* 0x000fe200078e02e7 */
[----:B------:R-:W-:Y:S01]  /*0650*/  IADD3 R247, R231, 0x1000, RZ ;  /* 0x00001000e7f77810 */ /* 0x000fe20007ffe0ff */
[----:B------:R-:W-:Y:S01]  /*0660*/  IMAD R249, R249, 0x2, R224 ;  /* 0x00000002f9f97824 */ /* 0x000fe200078e02e0 */
[----:B------:R-:W-:-:S02]  /*0670*/  IADD3 R246, R231, 0x1800, RZ ;  /* 0x00001800e7f67810 */ /* 0x000fc40007ffe0ff */
[----:B-1----:R-:W-:Y:S02]  /*0680*/  IADD3 R0, R16, 0x80, RZ ;  /* 0x0000008010007810 */ /* 0x002fe40007ffe0ff */
[C---:B------:R-:W-:Y:S02]  /*0690*/  IADD3 R245, R231.reuse, 0x2000, RZ ;  /* 0x00002000e7f57810 */ /* 0x040fe40007ffe0ff */
[----:B------:R-:W-:Y:S01]  /*06a0*/  SHF.R.S32.HI R0, RZ, 0x1f, R0 ;  /* 0x0000001fff007819 */ /* 0x000fe20000011400 */
[----:B--2---:R-:W-:Y:S01]  /*06b0*/  IMAD.SHL.U32 R2, R10, 0x2, RZ ;  /* 0x000000020a027824 */ /* 0x004fe200078e00ff */
[C---:B------:R-:W-:Y:S02]  /*06c0*/  IADD3 R244, R231.reuse, 0x2800, RZ ;  /* 0x00002800e7f47810 */ /* 0x040fe40007ffe0ff */
[C---:B------:R-:W-:Y:S01]  /*06d0*/  IADD3 R243, R231.reuse, 0x3000, RZ ;  /* 0x00003000e7f37810 */ /* 0x040fe20007ffe0ff */
[----:B------:R1:W-:Y:S01]  /*06e0*/  STL [R1+0x6c], R0 ;  /* 0x00006c0001007387 */ /* 0x0003e20000100800 */
[----:B------:R-:W-:-:S02]  /*06f0*/  IADD3 R242, R231, 0x3800, RZ ;  /* 0x00003800e7f27810 */ /* 0x000fc40007ffe0ff */
[C---:B------:R-:W-:Y:S01]  /*0700*/  IADD3 R241, R231.reuse, 0x4000, RZ ;  /* 0x00004000e7f17810 */ /* 0x040fe20007ffe0ff */
[----:B------:R2:W-:Y:S01]  /*0710*/  STL [R1+0x4], R2 ;  /* 0x0000040201007387 */ /* 0x0005e20000100800 */
        /* <DEDUP_REMOVED lines=8> */
[----:B------:R-:W-:Y:S01]  /*07a0*/  IADD3 R232, R231, 0x8800, RZ ;  /* 0x00008800e7e87810 */ /* 0x000fe20007ffe0ff */
[----:B-1----:R-:W-:Y:S01]  /*07b0*/  IMAD R0, R12, 0x8, R8 ;  /* 0x000000080c007824 */ /* 0x002fe200078e0208 */
[----:B--2---:R-:W-:-:S04]  /*07c0*/  IADD3 R2, R3, 0xb8, RZ ;  /* 0x000000b803027810 */ /* 0x004fc80007ffe0ff */
[----:B------:R1:W-:Y:S04]  /*07d0*/  STL [R1+0x78], R0 ;  /* 0x0000780001007387 */ /* 0x0003e80000100800 */
[----:B------:R2:W-:Y:S04]  /*07e0*/  STL [R1+0x20], R3 ;  /* 0x0000200301007387 */ /* 0x0005e80000100800 */
[----:B------:R3:W-:Y:S01]  /*07f0*/  STL [R1+0x68], R2 ;  /* 0x0000680201007387 */ /* 0x0007e20000100800 */
[----:B-1----:R-:W-:Y:S02]  /*0800*/  SEL R0, R4, 0xffffffc0, !P2 ;  /* 0xffffffc004007807 */ /* 0x002fe40005000000 */
[----:B--2---:R-:W-:-:S03]  /*0810*/  IADD3 R3, R3, 0xb0, RZ ;  /* 0x000000b003037810 */ /* 0x004fc60007ffe0ff */
[----:B------:R-:W-:Y:S01]  /*0820*/  IMAD.IADD R227, R224, 0x1, R0 ;  /* 0x00000001e0e37824 */ /* 0x000fe200078e0200 */
[C---:B------:R-:W-:Y:S01]  /*0830*/  IADD3 R230, R0.reuse, R224, R230 ;  /* 0x000000e000e67210 */ /* 0x040fe20007ffe0e6 */
[C---:B------:R-:W-:Y:S01]  /*0840*/  IMAD.IADD R252, R0.reuse, 0x1, R251 ;  /* 0x0000000100fc7824 */ /* 0x040fe200078e02fb */
[----:B---3--:R-:W-:Y:S01]  /*0850*/  SHF.R.S32.HI R2, RZ, 0x1f, R2 ;  /* 0x0000001fff027819 */ /* 0x008fe20000011402 */
[----:B------:R-:W-:Y:S04]  /*0860*/  STL [R1+0x64], R3 ;  /* 0x0000640301007387 */ /* 0x000fe80000100800 */
[----:B------:R1:W-:Y:S02]  /*0870*/  STL [R1+0x74], R2 ;  /* 0x0000740201007387 */ /* 0x0003e40000100800 */
[----:B-1----:R-:W-:-:S05]  /*0880*/  IMAD.IADD R2, R0, 0x1, R250 ;  /* 0x0000000100027824 */ /* 0x002fca00078e02fa */
[----:B------:R1:W-:Y:S02]  /*0890*/  STL [R1], R2 ;  /* 0x0000000201007387 */ /* 0x0003e40000100800 */
.L_x_856:
[----:B------:R-:W2:Y:S01]  /*08a0*/  LDL R4, [R1+0x60] ;  /* 0x0000600001047983 */ /* 0x000ea20000100800 */
[----:B------:R-:W-:Y:S01]  /*08b0*/  IMAD.MOV.U32 R0, RZ, RZ, c[0x0][0x560] ;  /* 0x00015800ff007624 */ /* 0x000fe200078e00ff */
[----:B------:R-:W-:Y:S01]  /*08c0*/  YIELD ;  /* 0x0000000000007946 */ /* 0x000fe20003800000 */
[----:B------:R-:W-:Y:S03]  /*08d0*/  BSSY B0, `(.L_x_831) ;  /* 0x0000016000007945 */ /* 0x000fe60003800000 */
[----:B------:R-:W-:-:S13]  /*08e0*/  ISETP.NE.AND P0, PT, R0, 0x1, PT ;  /* 0x000000010000780c */ /* 0x000fda0003f05270 */
[----:B--2---:R-:W-:Y:S01]  /*08f0*/  @P0 IMAD.HI.U32 R0, R4, c[0x0][0x564], RZ ;  /* 0x0001590004000a27 */ /* 0x004fe200078e00ff */
[----:B------:R-:W-:-:S04]  /*0900*/  MOV R3, R4 ;  /* 0x0000000400037202 */ /* 0x000fc80000000f00 */
[----:B------:R-:W-:-:S04]  /*0910*/  @P0 SHF.R.U32.HI R3, RZ, c[0x0][0x568], R0 ;  /* 0x00015a00ff030a19 */ /* 0x000fc80000011600 */
[----:B------:R-:W-:Y:S01]  /*0920*/  ISETP.GE.AND P0, PT, R3, c[0x0][0x578], PT ;  /* 0x00015e0003007a0c */ /* 0x000fe20003f06270 */
[----:B-1----:R-:W-:-:S04]  /*0930*/  IMAD.MOV R2, RZ, RZ, -R3 ;  /* 0x000000ffff027224 */ /* 0x002fc800078e0a03 */
[----:B------:R-:W-:-:S08]  /*0940*/  IMAD R2, R2, c[0x0][0x560], R4 ;  /* 0x0001580002027a24 */ /* 0x000fd000078e0204 */
[----:B------:R-:W-:Y:S05]  /*0950*/  @!P0 BRA `(.L_x_832) ;  /* 0x0000007000008947 */ /* 0x000fea0003800000 */
[----:B------:R-:W-:-:S04]  /*0960*/  MOV R0, c[0x0][0x56c] ;  /* 0x00015b0000007a02 */ /* 0x000fc80000000f00 */
[----:B------:R-:W-:Y:S02]  /*0970*/  ISETP.NE.AND P0, PT, R0, 0x1, PT ;  /* 0x000000010000780c */ /* 0x000fe40003f05270 */
[----:B------:R-:W-:-:S11]  /*0980*/  MOV R0, R2 ;  /* 0x0000000200007202 */ /* 0x000fd60000000f00 */
[----:B------:R-:W-:-:S05]  /*0990*/  @P0 IMAD.HI.U32 R4, R2, c[0x0][0x570], RZ ;  /* 0x00015c0002040a27 */ /* 0x000fca00078e00ff */
[----:B------:R-:W-:-:S05]  /*09a0*/  @P0 SHF.R.U32.HI R0, RZ, c[0x0][0x574], R4 ;  /* 0x00015d00ff000a19 */ /* 0x000fca0000011604 */
[----:B------:R-:W-:Y:S01]  /*09b0*/  IMAD R4, R0, c[0x0][0x56c], RZ ;  /* 0x00015b0000047a24 */ /* 0x000fe200078e02ff */
[----:B------:R-:W-:Y:S05]  /*09c0*/  BRA `(.L_x_833) ;  /* 0x0000006000007947 */ /* 0x000fea0003800000 */
.L_x_832:
[----:B------:R-:W-:-:S04]  /*09d0*/  MOV R0, c[0x0][0x554] ;  /* 0x0001550000007a02 */ /* 0x000fc80000000f00 */
[----:B------:R-:W-:Y:S02]  /*09e0*/  ISETP.NE.AND P0, PT, R0, 0x1, PT ;  /* 0x000000010000780c */ /* 0x000fe40003f05270 */
[----:B------:R-:W-:-:S11]  /*09f0*/  MOV R0, R2 ;  /* 0x0000000200007202 */ /* 0x000fd60000000f00 */
[----:B------:R-:W-:-:S05]  /*0a00*/  @P0 IMAD.HI.U32 R4, R2, c[0x0][0x558], RZ ;  /* 0x0001560002040a27 */ /* 0x000fca00078e00ff */
[----:B------:R-:W-:-:S05]  /*0a10*/  @P0 SHF.R.U32.HI R0, RZ, c[0x0][0x55c], R4 ;  /* 0x00015700ff000a19 */ /* 0x000fca0000011604 */
[----:B------:R-:W-:Y:S02]  /*0a20*/  IMAD R4, R0, c[0x0][0x554], RZ ;  /* 0x0001550000047a24 */ /* 0x000fe400078e02ff */
.L_x_833:
[----:B------:R-:W-:Y:S05]  /*0a30*/  BSYNC B0 ;  /* 0x0000000000007941 */ /* 0x000fea0003800000 */
.L_x_831:
[----:B------:R-:W-:Y:S01]  /*0a40*/  IMAD.MOV.U32 R5, RZ, RZ, c[0x0][0x53c] ;  /* 0x00014f00ff057624 */ /* 0x000fe200078e00ff */
[----:B------:R-:W-:Y:S01]  /*0a50*/  ULDC UR4, c[0x0][0x1d0] ;  /* 0x0000740000047ab9 */ /* 0x000fe20000000800 */
[----:B------:R-:W-:Y:S01]  /*0a60*/  IMAD.MOV.U32 R11, RZ, RZ, R0 ;  /* 0x000000ffff0b7224 */ /* 0x000fe200078e0000 */
[----:B------:R-:W-:Y:S01]  /*0a70*/  UIADD3 UR4, UR4, 0x5f, URZ ;  /* 0x0000005f04047890 */ /* 0x000fe2000fffe03f */
[----:B------:R-:W-:Y:S01]  /*0a80*/  IMAD.MOV.U32 R24, RZ, RZ, c[0x0][0x2c4] ;  /* 0x0000b100ff187624 */ /* 0x000fe200078e00ff */
[----:B------:R-:W-:Y:S01]  /*0a90*/  ISETP.NE.AND P0, PT, R5, 0x1, PT ;  /* 0x000000010500780c */ /* 0x000fe20003f05270 */
[----:B------:R-:W-:Y:S01]  /*0aa0*/  IMAD.MOV.U32 R7, RZ, RZ, c[0x0][0x168] ;  /* 0x00005a00ff077624 */ /* 0x000fe200078e00ff */
[----:B------:R-:W-:Y:S01]  /*0ab0*/  LOP3.LUT R5, RZ, R0, RZ, 0x33, !PT ;  /* 0x00000000ff057212 */ /* 0x000fe200078e33ff */
[----:B------:R-:W-:Y:S01]  /*0ac0*/  UIMAD.WIDE UR4, UR4, 0x2aaaaaab, URZ ;  /* 0x2aaaaaab040478a5 */ /* 0x000fe2000f8e023f */
[----:B------:R-:W-:Y:S01]  /*0ad0*/  ISETP.NE.AND P1, PT, R24, 0x1, PT ;  /* 0x000000011800780c */ /* 0x000fe20003f25270 */
[----:B------:R-:W-:Y:S02]  /*0ae0*/  BSSY B0, `(.L_x_834) ;  /* 0x0000040000007945 */ /* 0x000fe40003800000 */
[----:B------:R-:W-:-:S04]  /*0af0*/  USHF.R.U32.HI UR4, URZ, 0x1f, UR5 ;  /* 0x0000001f3f047899 */ /* 0x000fc80008011605 */
[----:B------:R-:W-:Y:S02]  /*0b00*/  ULEA.HI.SX32 UR4, UR5, UR4, 0x1c ;  /* 0x0000000405047291 */ /* 0x000fe4000f8fe23f */
[----:B------:R-:W-:Y:S01]  /*0b10*/  @P0 IMAD.HI.U32 R6, R0, c[0x0][0x540], RZ ;  /* 0x0001500000060a27 */ /* 0x000fe200078e00ff */
[----:B------:R-:W-:-:S04]  /*0b20*/  IADD3 R0, R5, c[0x0][0x53c], RZ ;  /* 0x00014f0005007a10 */ /* 0x000fc80007ffe0ff */
[----:B------:R-:W-:Y:S02]  /*0b30*/  @P0 SHF.R.U32.HI R11, RZ, c[0x0][0x544], R6 ;  /* 0x00015100ff0b0a19 */ /* 0x000fe40000011606 */
[----:B------:R-:W-:-:S03]  /*0b40*/  MOV R6, c[0x0][0x548] ;  /* 0x0001520000067a02 */ /* 0x000fc60000000f00 */
[----:B------:R-:W-:Y:S01]  /*0b50*/  IMAD R0, R11, c[0x0][0x53c], R0 ;  /* 0x00014f000b007a24 */ /* 0x000fe200078e0200 */
[----:B------:R-:W-:Y:S01]  /*0b60*/  ISETP.NE.AND P0, PT, R6, 0x1, PT ;  /* 0x000000010600780c */ /* 0x000fe20003f05270 */
[----:B------:R1:W-:Y:S02]  /*0b70*/  STL [R1+0x58], R11 ;  /* 0x0000580b01007387 */ /* 0x0003e40000100800 */
[----:B------:R-:W-:-:S05]  /*0b80*/  IMAD.SHL.U32 R208, R0, 0x80, RZ ;  /* 0x0000008000d07824 */ /* 0x000fca00078e00ff */
[----:B------:R-:W-:Y:S01]  /*0b90*/  IADD3 R0, R208, 0x7f, RZ ;  /* 0x0000007fd0007810 */ /* 0x000fe20007ffe0ff */
[----:B------:R1:W-:Y:S04]  /*0ba0*/  STL [R1+0x5c], R208 ;  /* 0x00005cd001007387 */ /* 0x0003e80000100800 */
[----:B------:R-:W-:-:S05]  /*0bb0*/  @P1 IMAD.HI.U32 R5, R0, c[0x0][0x2c8], RZ ;  /* 0x0000b20000051a27 */ /* 0x000fca00078e00ff */
[----:B------:R-:W-:Y:S02]  /*0bc0*/  @P1 SHF.R.U32.HI R0, RZ, c[0x0][0x2cc], R5 ;  /* 0x0000b300ff001a19 */ /* 0x000fe40000011605 */
[----:B------:R-:W-:-:S04]  /*0bd0*/  IADD3 R5, -R7, 0x60, RZ ;  /* 0x0000006007057810 */ /* 0x000fc80007ffe1ff */
[----:B------:R-:W-:Y:S01]  /*0be0*/  IADD3 R5, R0, c[0x0][0x1d0], R5 ;  /* 0x0000740000057a10 */ /* 0x000fe20007ffe005 */
[----:B------:R-:W-:-:S04]  /*0bf0*/  IMAD.IADD R0, R2, 0x1, -R4 ;  /* 0x0000000102007824 */ /* 0x000fc800078e0a04 */
[----:B------:R-:W-:Y:S02]  /*0c00*/  IMAD R0, R3, c[0x0][0x554], R0 ;  /* 0x0001550003007a24 */ /* 0x000fe400078e0200 */
[----:B------:R-:W-:-:S04]  /*0c10*/  IMAD.HI R5, R5, 0x2aaaaaab, RZ ;  /* 0x2aaaaaab05057827 */ /* 0x000fc800078e02ff */
[----:B------:R-:W-:Y:S01]  /*0c20*/  @P0 IMAD.HI.U32 R2, R0, c[0x0][0x54c], RZ ;  /* 0x0001530000020a27 */ /* 0x000fe200078e00ff */
[----:B------:R-:W-:-:S03]  /*0c30*/  SHF.R.U32.HI R6, RZ, 0x1f, R5 ;  /* 0x0000001fff067819 */ /* 0x000fc60000011605 */
[----:B------:R-:W-:Y:S01]  /*0c40*/  IMAD.MOV.U32 R13, RZ, RZ, R0 ;  /* 0x000000ffff0d7224 */ /* 0x000fe200078e0000 */
[----:B------:R-:W-:Y:S01]  /*0c50*/  @P0 SHF.R.U32.HI R13, RZ, c[0x0][0x550], R2 ;  /* 0x00015400ff0d0a19 */ /* 0x000fe20000011602 */
[----:B------:R-:W-:Y:S01]  /*0c60*/  IMAD.MOV.U32 R2, RZ, RZ, RZ ;  /* 0x000000ffff027224 */ /* 0x000fe200078e00ff */
[----:B------:R-:W-:Y:S02]  /*0c70*/  LEA.HI.SX32 R6, R5, R6, 0x1c ;  /* 0x0000000605067211 */ /* 0x000fe400078fe2ff */
[----:B------:R-:W-:Y:S01]  /*0c80*/  IADD3 R3, -R13, RZ, RZ ;  /* 0x000000ff0d037210 */ /* 0x000fe20007ffe1ff */
[----:B------:R1:W-:Y:S01]  /*0c90*/  STL [R1+0x48], R13 ;  /* 0x0000480d01007387 */ /* 0x0003e20000100800 */
[----:B------:R-:W-:-:S03]  /*0ca0*/  IMNMX R6, R6, UR4, PT ;  /* 0x0000000406067c17 */ /* 0x000fc6000b800200 */
[----:B------:R-:W-:Y:S01]  /*0cb0*/  IMAD R14, R3, c[0x0][0x548], R0 ;  /* 0x00015200030e7a24 */ /* 0x000fe200078e0200 */
[----:B------:R-:W-:-:S04]  /*0cc0*/  ISETP.GE.AND P0, PT, R6, 0x1, PT ;  /* 0x000000010600780c */ /* 0x000fc80003f06270 */
[----:B------:R1:W-:Y:S09]  /*0cd0*/  STL [R1+0x44], R14 ;  /* 0x0000440e01007387 */ /* 0x0003f20000100800 */
[----:B------:R-:W-:Y:S05]  /*0ce0*/  @!P0 BRA `(.L_x_835) ;  /* 0x000001f000008947 */ /* 0x000fea0003800000 */
[----:B------:R-:W-:-:S04]  /*0cf0*/  SHF.R.U32.HI R0, RZ, 0x10, R11 ;  /* 0x00000010ff007819 */ /* 0x000fc8000001160b */
[----:B------:R-:W-:-:S04]  /*0d00*/  ISETP.NE.AND P0, PT, R0, RZ, PT ;  /* 0x000000ff0000720c */ /* 0x000fc80003f05270 */
[----:B------:R-:W-:-:S04]  /*0d10*/  SEL R0, R0, c[0x0][0x338], P0 ;  /* 0x0000ce0000007a07 */ /* 0x000fc80000000000 */
[-C--:B------:R-:W-:Y:S02]  /*0d20*/  IABS R3, R0.reuse ;  /* 0x0000000000037213 */ /* 0x080fe40000000000 */
[----:B------:R-:W-:Y:S02]  /*0d30*/  IADD3 R7, R0, -0x1, R6 ;  /* 0xffffffff00077810 */ /* 0x000fe40007ffe006 */
[----:B------:R-:W2:Y:S02]  /*0d40*/  I2F.RP R4, R3 ;  /* 0x0000000300047306 */ /* 0x000ea40000209400 */
[----:B------:R-:W-:Y:S02]  /*0d50*/  IABS R10, R7 ;  /* 0x00000007000a7213 */ /* 0x000fe40000000000 */
[----:B------:R-:W-:-:S04]  /*0d60*/  LOP3.LUT R7, R7, R0, RZ, 0x3c, !PT ;  /* 0x0000000007077212 */ /* 0x000fc800078e3cff */
[----:B------:R-:W-:Y:S01]  /*0d70*/  ISETP.GE.AND P0, PT, R7, RZ, PT ;  /* 0x000000ff0700720c */ /* 0x000fe20003f06270 */
[----:B--2---:R-:W2:Y:S02]  /*0d80*/  MUFU.RCP R4, R4 ;  /* 0x0000000400047308 */ /* 0x004ea40000001000 */
[----:B--2---:R-:W-:-:S06]  /*0d90*/  IADD3 R4, R4, 0xffffffe, RZ ;  /* 0x0ffffffe04047810 */ /* 0x004fcc0007ffe0ff */
[----:B------:R-:W2:Y:S02]  /*0da0*/  F2I.FTZ.U32.TRUNC.NTZ R5, R4 ;  /* 0x0000000400057305 */ /* 0x000ea4000021f000 */
[----:B--2---:R-:W-:Y:S02]  /*0db0*/  IMAD.MOV R2, RZ, RZ, -R5 ;  /* 0x000000ffff027224 */ /* 0x004fe400078e0a05 */
[----:B------:R-:W-:Y:S02]  /*0dc0*/  IMAD.MOV.U32 R4, RZ, RZ, RZ ;  /* 0x000000ffff047224 */ /* 0x000fe400078e00ff */
        /* <DEDUP_REMOVED lines=16> */
[----:B------:R-:W-:Y:S02]  /*0ed0*/  @!P2 LOP3.LUT R2, RZ, R0, RZ, 0x33, !PT ;  /* 0x00000000ff02a212 */ /* 0x000fe400078e33ff */
.L_x_835:
[----:B------:R-:W-:Y:S05]  /*0ee0*/  BSYNC B0 ;  /* 0x0000000000007941 */ /* 0x000fea0003800000 */
.L_x_834:
[----:B------:R-:W-:Y:S01]  /*0ef0*/  LOP3.LUT R0, R11, 0xffff, RZ, 0xc0, !PT ;  /* 0x0000ffff0b007812 */ /* 0x000fe200078ec0ff */
[----:B------:R-:W-:Y:S01]  /*0f00*/  IMAD.MOV.U32 R15, RZ, RZ, RZ ;  /* 0x000000ffff0f7224 */ /* 0x000fe200078e00ff */
[----:B------:R-:W-:Y:S01]  /*0f10*/  CS2R R98, SRZ ;  /* 0x0000000000627805 */ /* 0x000fe2000001ff00 */
[----:B------:R-:W-:Y:S01]  /*0f20*/  IMAD.MOV.U32 R16, RZ, RZ, RZ ;  /* 0x000000ffff107224 */ /* 0x000fe200078e00ff */
[----:B------:R-:W-:Y:S01]  /*0f30*/  CS2R R96, SRZ ;  /* 0x0000000000607805 */ /* 0x000fe2000001ff00 */
[----:B------:R-:W-:Y:S01]  /*0f40*/  IMAD R164, R0, R2, RZ ;  /* 0x0000000200a47224 */ /* 0x000fe200078e02ff */
[----:B------:R-:W-:Y:S01]  /*0f50*/  PRMT R0, RZ, 0x7610, R0 ;  /* 0x00007610ff007816 */ /* 0x000fe20000000000 */
[----:B------:R-:W-:Y:S01]  /*0f60*/  CS2R R94, SRZ ;  /* 0x00000000005e7805 */ /* 0x000fe2000001ff00 */
[----:B------:R-:W-:Y:S01]  /*0f70*/  CS2R R92, SRZ ;  /* 0x00000000005c7805 */ /* 0x000fe2000001ff00 */
[----:B------:R-:W-:Y:S01]  /*0f80*/  IMAD.IADD R2, R164, 0x1, R2 ;  /* 0x00000001a4027824 */ /* 0x000fe200078e0202 */
[----:B------:R2:W-:Y:S01]  /*0f90*/  STL [R1+0x14], R164 ;  /* 0x000014a401007387 */ /* 0x0005e20000100800 */
        /* <DEDUP_REMOVED lines=47> */
[----:B--2---:R-:W2:Y:S04]  /*1290*/  S2R R3, SR_TID.X ;  /* 0x0000000000037919 */ /* 0x004ea80000002100 */
[----:B------:R-:W3:Y:S04]  /*12a0*/  LDL.64 R4, [R1+0x50] ;  /* 0x0000500001047983 */ /* 0x000ee80000100a00 */
[----:B------:R4:W3:Y:S01]  /*12b0*/  LDL.64 R34, [R1+0x50] ;  /* 0x0000500001227983 */ /* 0x0008e20000100a00 */
[----:B------:R-:W-:-:S04]  /*12c0*/  ISETP.NE.U32.AND P0, PT, RZ, c[0x0][0x340], PT ;  /* 0x0000d000ff007a0c */ /* 0x000fc80003f05070 */
[----:B------:R-:W-:Y:S02]  /*12d0*/  ISETP.NE.AND.EX P0, PT, RZ, c[0x0][0x344], PT, P0 ;  /* 0x0000d100ff007a0c */ /* 0x000fe40003f05300 */
[----:B--2---:R-:W-:-:S11]  /*12e0*/  SHF.R.S32.HI R32, RZ, 0x1f, R3 ;  /* 0x0000001fff207819 */ /* 0x004fd60000011403 */
[----:B------:R-:W-:Y:S01]  /*12f0*/  @P0 IMAD.MOV.U32 R2, RZ, RZ, 0x4 ;  /* 0x00000004ff020424 */ /* 0x000fe200078e00ff */
[----:B------:R-:W-:-:S03]  /*1300*/  LEA.HI R32, R32, R3, RZ, 0x3 ;  /* 0x0000000320207211 */ /* 0x000fc600078f18ff */
[----:B------:R-:W-:Y:S01]  /*1310*/  @P0 IMAD.WIDE R2, R13, R2, c[0x0][0x340] ;  /* 0x0000d0000d020625 */ /* 0x000fe200078e0202 */
[----:B------:R-:W-:-:S04]  /*1320*/  SHF.R.S32.HI R32, RZ, 0x3, R32 ;  /* 0x00000003ff207819 */ /* 0x000fc80000011420 */
[----:B------:R2:W5:Y:S01]  /*1330*/  @P0 LDG.E R9, [R2.64] ;  /* 0x0000000602090981 */ /* 0x000562000c1e1900 */
[----:B------:R-:W-:Y:S01]  /*1340*/  SHF.R.S32.HI R0, RZ, 0x1f, R32 ;  /* 0x0000001fff007819 */ /* 0x000fe20000011420 */
[----:B------:R-:W-:Y:S01]  /*1350*/  WARPSYNC 0xffffffff ;  /* 0xffffffff00007948 */ /* 0x000fe20003800000 */
[----:B-1----:R-:W-:-:S05]  /*1360*/  SHF.R.S32.HI R11, RZ, 0x1f, R14 ;  /* 0x0000001fff0b7819 */ /* 0x002fca000001140e */
[----:B------:R-:W-:-:S04]  /*1370*/  IMAD R8, R11, c[0x0][0x210], RZ ;  /* 0x000084000b087a24 */ /* 0x000fc800078e02ff */
[----:B------:R-:W-:Y:S02]  /*1380*/  IMAD R8, R14, c[0x0][0x214], R8 ;  /* 0x000085000e087a24 */ /* 0x000fe400078e0208 */
[C---:B--2---:R-:W-:Y:S02]  /*1390*/  IMAD R2, R0.reuse, c[0x0][0x1e0], RZ ;  /* 0x0000780000027a24 */ /* 0x044fe400078e02ff */
[----:B------:R-:W-:Y:S02]  /*13a0*/  IMAD R0, R0, c[0x0][0x208], RZ ;  /* 0x0000820000007a24 */ /* 0x000fe400078e02ff */
[C---:B------:R-:W-:Y:S02]  /*13b0*/  IMAD R6, R32.reuse, c[0x0][0x1e4], R2 ;  /* 0x0000790020067a24 */ /* 0x040fe400078e0202 */
[----:B------:R-:W-:Y:S02]  /*13c0*/  IMAD R0, R32, c[0x0][0x20c], R0 ;  /* 0x0000830020007a24 */ /* 0x000fe400078e0200 */
[----:B---3--:R-:W-:-:S05]  /*13d0*/  IMAD.MOV.U32 R34, RZ, RZ, R4 ;  /* 0x000000ffff227224 */ /* 0x008fca00078e0004 */
[--C-:B------:R-:W-:Y:S02]  /*13e0*/  SHF.R.S32.HI R35, RZ, 0x1f, R34.reuse ;  /* 0x0000001fff237819 */ /* 0x100fe40000011422 */
[C---:B------:R-:W-:Y:S02]  /*13f0*/  IADD3 R19, R34.reuse, 0x40, RZ ;  /* 0x0000004022137810 */ /* 0x040fe40007ffe0ff */
[----:B------:R-:W-:Y:S01]  /*1400*/  ISETP.GE.AND P4, PT, R34, c[0x0][0x1d4], PT ;  /* 0x0000750022007a0c */ /* 0x000fe20003f86270 */
[C-C-:B------:R-:W-:Y:S01]  /*1410*/  IMAD.WIDE.U32 R4, R32.reuse, c[0x0][0x1e0], R34.reuse ;  /* 0x0000780020047a25 */ /* 0x140fe200078e0022 */
[----:B------:R-:W-:Y:S01]  /*1420*/  ISETP.GE.AND P3, PT, R19, c[0x0][0x1d4], PT ;  /* 0x0000750013007a0c */ /* 0x000fe20003f66270 */
[----:B------:R4:W-:Y:S01]  /*1430*/  STL [R1+0x54], R35 ;  /* 0x0000542301007387 */ /* 0x0009e20000100800 */
[----:B------:R-:W-:Y:S01]  /*1440*/  SEL R7, RZ, 0x1, P4 ;  /* 0x00000001ff077807 */ /* 0x000fe20002000000 */
[----:B------:R-:W-:Y:S01]  /*1450*/  IMAD.WIDE.U32 R2, R32, c[0x0][0x208], R34 ;  /* 0x0000820020027a25 */ /* 0x000fe200078e0022 */
[----:B------:R-:W-:-:S02]  /*1460*/  IADD3 R5, R5, R6, RZ ;  /* 0x0000000605057210 */ /* 0x000fc40007ffe0ff */
[----:B------:R-:W-:Y:S01]  /*1470*/  IADD3 R23, R34, 0x80, RZ ;  /* 0x0000008022177810 */ /* 0x000fe20007ffe0ff */
[----:B------:R-:W-:Y:S01]  /*1480*/  IMAD.IADD R3, R3, 0x1, R0 ;  /* 0x0000000103037824 */ /* 0x000fe200078e0200 */
[----:B------:R-:W-:Y:S01]  /*1490*/  SEL R0, RZ, 0xffffffff, P3 ;  /* 0xffffffffff007807 */ /* 0x000fe20001800000 */
[----:B------:R-:W-:Y:S01]  /*14a0*/  IMAD R6, R11, c[0x0][0x1e8], RZ ;  /* 0x00007a000b067a24 */ /* 0x000fe200078e02ff */
[----:B------:R-:W-:Y:S01]  /*14b0*/  ISETP.GE.AND P2, PT, R23, c[0x0][0x1d4], PT ;  /* 0x0000750017007a0c */ /* 0x000fe20003f46270 */
[----:B------:R-:W-:Y:S01]  /*14c0*/  IMAD.WIDE.U32 R4, R14, c[0x0][0x1e8], R4 ;  /* 0x00007a000e047a25 */ /* 0x000fe200078e0004 */
[----:B------:R-:W-:Y:S02]  /*14d0*/  SHF.L.U32 R0, R0, 0x1, RZ ;  /* 0x0000000100007819 */ /* 0x000fe400000006ff */
[----:B------:R-:W-:Y:S01]  /*14e0*/  SEL R10, RZ, 0x4, P2 ;  /* 0x00000004ff0a7807 */ /* 0x000fe20001000000 */
[----:B------:R-:W-:Y:S01]  /*14f0*/  IMAD R6, R14, c[0x0][0x1ec], R6 ;  /* 0x00007b000e067a24 */ /* 0x000fe200078e0206 */
[----:B------:R-:W-:Y:S01]  /*1500*/  LOP3.LUT R12, R0, 0x2, R7, 0xe2, !PT ;  /* 0x00000002000c7812 */ /* 0x000fe200078ee207 */
[----:B------:R-:W-:-:S03]  /*1510*/  IMAD.WIDE.U32 R2, R14, c[0x0][0x210], R2 ;  /* 0x000084000e027a25 */ /* 0x000fc600078e0002 */
[----:B------:R-:W-:Y:S01]  /*1520*/  LOP3.LUT R20, R12, R10, RZ, 0xfc, !PT ;  /* 0x0000000a0c147212 */ /* 0x000fe200078efcff */
[----:B------:R-:W-:Y:S01]  /*1530*/  IMAD.IADD R7, R5, 0x1, R6 ;  /* 0x0000000105077824 */ /* 0x000fe200078e0206 */
[----:B------:R-:W-:Y:S01]  /*1540*/  IADD3 R5, R3, R8, RZ ;  /* 0x0000000803057210 */ /* 0x000fe20007ffe0ff */
[----:B------:R-:W-:Y:S01]  /*1550*/  IMAD.MOV.U32 R6, RZ, RZ, R4 ;  /* 0x000000ffff067224 */ /* 0x000fe200078e0004 */
[----:B------:R-:W-:Y:S02]  /*1560*/  SHF.R.S32.HI R8, RZ, 0x1f, R13 ;  /* 0x0000001fff087819 */ /* 0x000fe4000001140d */
[--C-:B-----5:R-:W-:Y:S02]  /*1570*/  @P0 SHF.R.S32.HI R3, RZ, 0x1f, R9.reuse ;  /* 0x0000001fff030819 */ /* 0x120fe40000011409 */
[----:B------:R-:W-:Y:S01]  /*1580*/  MOV R4, R2 ;  /* 0x0000000200047202 */ /* 0x000fe20000000f00 */
[----:B------:R-:W-:Y:S02]  /*1590*/  @!P0 IMAD.MOV.U32 R3, RZ, RZ, R8 ;  /* 0x000000ffff038224 */ /* 0x000fe400078e0008 */
[----:B------:R-:W-:Y:S01]  /*15a0*/  @P0 IMAD.MOV.U32 R2, RZ, RZ, R9 ;  /* 0x000000ffff020224 */ /* 0x000fe200078e0009 */
[----:B------:R-:W-:Y:S01]  /*15b0*/  @!P0 MOV R2, R13 ;  /* 0x0000000d00028202 */ /* 0x000fe20000000f00 */
[----:B------:R-:W-:-:S02]  /*15c0*/  IMAD R0, R3, c[0x0][0x1f0], RZ ;  /* 0x00007c0003007a24 */ /* 0x000fc400078e02ff */
[----:B------:R-:W-:Y:S02]  /*15d0*/  IMAD R3, R3, c[0x0][0x218], RZ ;  /* 0x0000860003037a24 */ /* 0x000fe400078e02ff */
[----:B------:R-:W-:-:S04]  /*15e0*/  IMAD.WIDE.U32 R28, R2, c[0x0][0x1f0], R6 ;  /* 0x00007c00021c7a25 */ /* 0x000fc800078e0006 */
[C---:B------:R-:W-:Y:S01]  /*15f0*/  IMAD.WIDE.U32 R26, R2.reuse, c[0x0][0x218], R4 ;  /* 0x00008600021a7a25 */ /* 0x040fe200078e0004 */
[----:B------:R4:W-:Y:S03]  /*1600*/  STL.64 [R1+0x30], R28 ;  /* 0x0000301c01007387 */ /* 0x0009e60000100a00 */
[C---:B------:R-:W-:Y:S01]  /*1610*/  IMAD R0, R2.reuse, c[0x0][0x1f4], R0 ;  /* 0x00007d0002007a24 */ /* 0x040fe200078e0200 */
[----:B------:R4:W-:Y:S01]  /*1620*/  STL.64 [R1+0x38], R26 ;  /* 0x0000381a01007387 */ /* 0x0009e20000100a00 */
[----:B------:R-:W-:-:S03]  /*1630*/  IMAD R2, R2, c[0x0][0x21c], R3 ;  /* 0x0000870002027a24 */ /* 0x000fc600078e0203 */
[----:B------:R-:W-:Y:S02]  /*1640*/  IADD3 R30, R29, R0, RZ ;  /* 0x000000001d1e7210 */ /* 0x000fe40007ffe0ff */
[----:B------:R-:W-:-:S05]  /*1650*/  IADD3 R25, R27, R2, RZ ;  /* 0x000000021b197210 */ /* 0x000fca0007ffe0ff */
[----:B------:R4:W-:Y:S04]  /*1660*/  STL [R1+0x40], R25 ;  /* 0x0000401901007387 */ /* 0x0009e80000100800 */
[----:B------:R4:W-:Y:S02]  /*1670*/  STL [R1+0x28], R30 ;  /* 0x0000281e01007387 */ /* 0x0009e40000100800 */
[----:B------:R-:W2:Y:S01]  /*1680*/  LDL R15, [R1+0x84] ;  /* 0x00008400010f7983 */ /* 0x000ea20000100800 */
[----:B------:R-:W-:Y:S01]  /*1690*/  IMAD R5, R11, c[0x0][0x1b8], RZ ;  /* 0x00006e000b057a24 */ /* 0x000fe200078e02ff */
[----:B------:R-:W-:Y:S01]  /*16a0*/  P2R R22, PR, RZ, 0x8 ;  /* 0x00000008ff167803 */ /* 0x000fe20000000000 */
[C---:B------:R-:W-:Y:S01]  /*16b0*/  IMAD.WIDE.U32 R2, R14.reuse, c[0x0][0x1b8], RZ ;  /* 0x00006e000e027a25 */ /* 0x040fe200078e00ff */
[----:B------:R-:W3:Y:S01]  /*16c0*/  LDL R33, [R1+0x70] ;  /* 0x0000700001217983 */ /* 0x000ee20000100800 */
[----:B------:R-:W-:Y:S02]  /*16d0*/  P2R R21, PR, RZ, 0x4 ;  /* 0x00000004ff157803 */ /* 0x000fe40000000000 */
[----:B------:R-:W-:Y:S01]  /*16e0*/  IMAD R5, R14, c[0x0][0x1bc], R5 ;  /* 0x00006f000e057a24 */ /* 0x000fe200078e0205 */
[----:B------:R-:W5:Y:S01]  /*16f0*/  LDL R31, [R1+0x6c] ;  /* 0x00006c00011f7983 */ /* 0x000f620000100800 */
[----:B------:R-:W-:-:S03]  /*1700*/  P2R R18, PR, RZ, 0x10 ;  /* 0x00000010ff127803 */ /* 0x000fc60000000000 */
[----:B----4-:R-:W4:Y:S01]  /*1710*/  LDL R118, [R1+0x4] ;  /* 0x0000040001767983 */ /* 0x010f220000100800 */
[----:B------:R-:W-:Y:S02]  /*1720*/  IMAD R8, R8, c[0x0][0x1c0], RZ ;  /* 0x0000700008087a24 */ /* 0x000fe400078e02ff */
[----:B------:R-:W-:Y:S02]  /*1730*/  IMAD.IADD R3, R3, 0x1, R5 ;  /* 0x0000000103037824 */ /* 0x000fe400078e0205 */
[C---:B------:R-:W-:Y:S02]  /*1740*/  IMAD R8, R13.reuse, c[0x0][0x1c4], R8 ;  /* 0x000071000d087a24 */ /* 0x040fe400078e0208 */
[----:B------:R-:W-:-:S04]  /*1750*/  IMAD.WIDE.U32 R2, R13, c[0x0][0x1c0], R2 ;  /* 0x000070000d027a25 */ /* 0x000fc800078e0002 */
[----:B------:R-:W-:Y:S02]  /*1760*/  IMAD.IADD R3, R3, 0x1, R8 ;  /* 0x0000000103037824 */ /* 0x000fe400078e0208 */
[----:B------:R-:W-:Y:S02]  /*1770*/  IMAD R24, R24, c[0x0][0x168], RZ ;  /* 0x00005a0018187a24 */ /* 0x000fe400078e02ff */
[----:B------:R-:W-:Y:S01]  /*1780*/  IMAD.IADD R9, R32, 0x1, R208 ;  /* 0x0000000120097824 */ /* 0x000fe200078e02d0 */
[----:B------:R-:W-:Y:S02]  /*1790*/  ISETP.GE.AND P3, PT, R34, c[0x0][0x198], PT ;  /* 0x0000660022007a0c */ /* 0x000fe40003f66270 */
[----:B------:R-:W-:Y:S02]  /*17a0*/  ISETP.GE.AND P2, PT, R19, c[0x0][0x198], PT ;  /* 0x0000660013007a0c */ /* 0x000fe40003f46270 */
[----:B------:R-:W-:-:S04]  /*17b0*/  IADD3 R16, R9, 0x40, RZ ;  /* 0x0000004009107810 */ /* 0x000fc80007ffe0ff */
[----:B------:R-:W-:Y:S01]  /*17c0*/  ISETP.GE.AND P6, PT, R16, R24, PT ;  /* 0x000000181000720c */ /* 0x000fe20003fc6270 */
[----:B------:R-:W-:Y:S01]  /*17d0*/  BAR.SYNC.DEFER_BLOCKING 0x0 ;  /* 0x0000000000007b1d */ /* 0x000fe20000010000 */
[----:B--2---:R-:W-:-:S04]  /*17e0*/  IMAD.IADD R4, R15, 0x1, R208 ;  /* 0x000000010f047824 */ /* 0x004fc800078e02d0 */
[----:B------:R-:W-:-:S04]  /*17f0*/  @P1 IMAD.HI.U32 R6, R4, c[0x0][0x2c8], RZ ;  /* 0x0000b20004061a27 */ /* 0x000fc800078e00ff */
[----:B------:R-:W-:Y:S01]  /*1800*/  IMAD.MOV.U32 R0, RZ, RZ, R4 ;  /* 0x000000ffff007224 */ /* 0x000fe200078e0004 */
[----:B------:R-:W-:-:S04]  /*1810*/  @P1 SHF.R.U32.HI R0, RZ, c[0x0][0x2cc], R6 ;  /* 0x0000b300ff001a19 */ /* 0x000fc80000011606 */
[--C-:B------:R-:W-:Y:S01]  /*1820*/  SHF.R.S32.HI R6, RZ, 0x1f, R0.reuse ;  /* 0x0000001fff067819 */ /* 0x100fe20000011400 */
[----:B------:R-:W-:-:S04]  /*1830*/  IMAD.MOV R5, RZ, RZ, -R0 ;  /* 0x000000ffff057224 */ /* 0x000fc800078e0a00 */
[----:B------:R-:W-:Y:S02]  /*1840*/  IMAD R4, R5, c[0x0][0x2c4], R4 ;  /* 0x0000b10005047a24 */ /* 0x000fe400078e0204 */
[----:B------:R-:W-:Y:S02]  /*1850*/  IMAD R5, R6, c[0x0][0x1b0], RZ ;  /* 0x00006c0006057a24 */ /* 0x000fe400078e02ff */
[----:B------:R-:W-:-:S04]  /*1860*/  IMAD.WIDE.U32 R2, R0, c[0x0][0x1b0], R2 ;  /* 0x00006c0000027a25 */ /* 0x000fc800078e0002 */
[----:B------:R-:W-:Y:S01]  /*1870*/  IMAD R6, R0, c[0x0][0x1b4], R5 ;  /* 0x00006d0000067a24 */ /* 0x000fe200078e0205 */
[----:B------:R-:W-:-:S03]  /*1880*/  SHF.R.S32.HI R5, RZ, 0x1f, R4 ;  /* 0x0000001fff057819 */ /* 0x000fc60000011404 */
[----:B------:R-:W-:Y:S02]  /*1890*/  IMAD.IADD R3, R3, 0x1, R6 ;  /* 0x0000000103037824 */ /* 0x000fe400078e0206 */
[----:B------:R-:W-:Y:S02]  /*18a0*/  IMAD R0, R5, c[0x0][0x1a8], RZ ;  /* 0x00006a0005007a24 */ /* 0x000fe400078e02ff */
[----:B------:R-:W-:-:S04]  /*18b0*/  IMAD.WIDE.U32 R2, R4, c[0x0][0x1a8], R2 ;  /* 0x00006a0004027a25 */ /* 0x000fc800078e0002 */
[----:B------:R-:W-:-:S04]  /*18c0*/  IMAD R0, R4, c[0x0][0x1ac], R0 ;  /* 0x00006b0004007a24 */ /* 0x000fc800078e0200 */
[----:B------:R-:W-:Y:S01]  /*18d0*/  IMAD.IADD R8, R3, 0x1, R0 ;  /* 0x0000000103087824 */ /* 0x000fe200078e0200 */
[----:B------:R-:W-:-:S04]  /*18e0*/  LEA R0, P0, R2, c[0x0][0x160], 0x1 ;  /* 0x0000580002007a11 */ /* 0x000fc800078008ff */
[----:B------:R-:W-:Y:S02]  /*18f0*/  LEA.HI.X R8, R2, c[0x0][0x164], R8, 0x1, P0 ;  /* 0x0000590002087a11 */ /* 0x000fe400000f0c08 */
[----:B------:R-:W1:Y:S04]  /*1900*/  SHFL.IDX PT, R2, R0, RZ, 0x181f ;  /* 0x00181fff00027589 */ /* 0x000e6800000e0000 */
[----:B------:R-:W3:Y:S01]  /*1910*/  SHFL.IDX PT, R3, R8, RZ, 0x181f ;  /* 0x00181fff08037589 */ /* 0x000ee200000e0000 */
[----:B------:R-:W-:-:S13]  /*1920*/  ISETP.GE.AND P0, PT, R9, R24, PT ;  /* 0x000000180900720c */ /* 0x000fda0003f06270 */
[----:B-1----:R-:W-:-:S04]  /*1930*/  @!P0 LEA R12, P5, R19, R2, 0x1 ;  /* 0x00000002130c8211 */ /* 0x002fc800078a08ff */
[----:B---3--:R-:W-:Y:S02]  /*1940*/  @!P0 LEA.HI.X R13, R19, R3, R33, 0x1, P5 ;  /* 0x00000003130d8211 */ /* 0x008fe400028f0c21 */
[----:B------:R-:W-:-:S04]  /*1950*/  @!P0 LEA R10, P5, R23, R2, 0x1 ;  /* 0x00000002170a8211 */ /* 0x000fc800078a08ff */
[----:B-----5:R-:W-:Y:S01]  /*1960*/  @!P0 LEA.HI.X R11, R23, R3, R31, 0x1, P5 ;  /* 0x00000003170b8211 */ /* 0x020fe200028f0c1f */
[----:B------:R-:W-:-:S05]  /*1970*/  @!P0 IMAD.WIDE R2, R34, 0x2, R2 ;  /* 0x0000000222028825 */ /* 0x000fca00078e0202 */
[----:B------:R-:W-:Y:S01]  /*1980*/  @!PT LDS RZ, [RZ] ;  /* 0x00000000fffff984 */ /* 0x000fe20000000800 */
[----:B----4-:R1:W-:Y:S04]  /*1990*/  @!P0 LDGSTS.E.BYPASS.LTC128B.128 [R118+0x100], [R2.64], !P3 ;  /* 0x0010000002768fae */ /* 0x0103e8000d901d46 */
[----:B------:R2:W-:Y:S04]  /*19a0*/  @!P0 LDGSTS.E.BYPASS.LTC128B.128 [R118+0x4100], [R12.64], !P2 ;  /* 0x041000000c768fae */ /* 0x0005e8000d101d46 */
[----:B--2---:R-:W2:Y:S01]  /*19b0*/  LDL R13, [R1] ;  /* 0x00000000010d7983 */ /* 0x004ea20000100800 */
[----:B------:R-:W-:-:S03]  /*19c0*/  IADD3 R4, R9, 0x20, RZ ;  /* 0x0000002009047810 */ /* 0x000fc60007ffe0ff */
[----:B------:R-:W3:Y:S01]  /*19d0*/  SHFL.IDX PT, R6, R0, 0x1, 0x181f ;  /* 0x00381f0000067f89 */ /* 0x000ee200000e0000 */
[----:B------:R-:W-:-:S03]  /*19e0*/  ISETP.GE.AND P4, PT, R4, R24, PT ;  /* 0x000000180400720c */ /* 0x000fc60003f86270 */
[----:B------:R-:W4:Y:S04]  /*19f0*/  SHFL.IDX PT, R7, R8, 0x1, 0x181f ;  /* 0x00381f0008077f89 */ /* 0x000f2800000e0000 */
[----:B------:R-:W5:Y:S04]  /*1a00*/  SHFL.IDX PT, R4, R0, 0x2, 0x181f ;  /* 0x00581f0000047f89 */ /* 0x000f6800000e0000 */
[----:B------:R-:W5:Y:S04]  /*1a10*/  SHFL.IDX PT, R5, R8, 0x2, 0x181f ;  /* 0x00581f0008057f89 */ /* 0x000f6800000e0000 */
[----:B-1----:R-:W1:Y:S01]  /*1a20*/  SHFL.IDX PT, R2, R0, 0x3, 0x181f ;  /* 0x00781f0000027f89 */ /* 0x002e6200000e0000 */
[----:B------:R-:W-:-:S03]  /*1a30*/  IADD3 R9, R9, 0x60, RZ ;  /* 0x0000006009097810 */ /* 0x000fc60007ffe0ff */
[----:B------:R-:W1:Y:S01]  /*1a40*/  SHFL.IDX PT, R3, R8, 0x3, 0x181f ;  /* 0x00781f0008037f89 */ /* 0x000e6200000e0000 */
[----:B---3--:R-:W-:-:S04]  /*1a50*/  @!P4 LEA R14, P5, R19, R6, 0x1 ;  /* 0x00000006130ec211 */ /* 0x008fc800078a08ff */
[C-C-:B----4-:R-:W-:Y:S02]  /*1a60*/  @!P4 LEA.HI.X R15, R19.reuse, R7, R33.reuse, 0x1, P5 ;  /* 0x00000007130fc211 */ /* 0x150fe400028f0c21 */
[----:B-----5:R-:W-:Y:S02]  /*1a70*/  @!P6 LEA R16, P5, R19, R4, 0x1 ;  /* 0x000000041310e211 */ /* 0x020fe400078a08ff */
[----:B------:R-:W-:Y:S02]  /*1a80*/  ISETP.GE.AND P2, PT, R23, c[0x0][0x198], PT ;  /* 0x0000660017007a0c */ /* 0x000fe40003f46270 */
[----:B------:R-:W-:Y:S02]  /*1a90*/  @!P6 LEA.HI.X R17, R19, R5, R33, 0x1, P5 ;  /* 0x000000051311e211 */ /* 0x000fe400028f0c21 */
[----:B------:R-:W-:-:S09]  /*1aa0*/  ISETP.GE.AND P5, PT, R9, R24, PT ;  /* 0x000000180900720c */ /* 0x000fd20003fa6270 */
[----:B------:R1:W-:Y:S04]  /*1ab0*/  @!P0 LDGSTS.E.BYPASS.LTC128B.128 [R118+0x8100], [R10.64], !P2 ;  /* 0x081000000a768fae */ /* 0x0003e8000d101d46 */
[----:B-1----:R-:W-:-:S04]  /*1ac0*/  @!P5 LEA R10, P0, R19, R2, 0x1 ;  /* 0x00000002130ad211 */ /* 0x002fc800078008ff */
[----:B------:R-:W-:Y:S02]  /*1ad0*/  @!P5 LEA.HI.X R11, R19, R3, R33, 0x1, P0 ;  /* 0x00000003130bd211 */ /* 0x000fe400000f0c21 */
[----:B------:R-:W-:-:S04]  /*1ae0*/  @!P4 LEA R8, P0, R23, R6, 0x1 ;  /* 0x000000061708c211 */ /* 0x000fc800078008ff */
[----:B------:R-:W-:Y:S02]  /*1af0*/  @!P4 LEA.HI.X R9, R23, R7, R31, 0x1, P0 ;  /* 0x000000071709c211 */ /* 0x000fe400000f0c1f */
[----:B------:R-:W-:Y:S01]  /*1b00*/  ISETP.GE.AND P0, PT, R19, c[0x0][0x198], PT ;  /* 0x0000660013007a0c */ /* 0x000fe20003f06270 */
[----:B------:R-:W-:-:S05]  /*1b10*/  @!P4 IMAD.WIDE R6, R34, 0x2, R6 ;  /* 0x000000022206c825 */ /* 0x000fca00078e0206 */
[----:B------:R1:W-:Y:S07]  /*1b20*/  @!P4 LDGSTS.E.BYPASS.LTC128B.128 [R118+0x1100], [R6.64], !P3 ;  /* 0x011000000676cfae */ /* 0x0003ee000d901d46 */
[----:B------:R3:W-:Y:S04]  /*1b30*/  @!P4 LDGSTS.E.BYPASS.LTC128B.128 [R118+0x5100], [R14.64], !P0 ;  /* 0x051000000e76cfae */ /* 0x0007e8000c101d46 */
[----:B------:R4:W-:Y:S01]  /*1b40*/  @!P4 LDGSTS.E.BYPASS.LTC128B.128 [R118+0x9100], [R8.64], !P2 ;  /* 0x091000000876cfae */ /* 0x0009e2000d101d46 */
[----:B-1----:R-:W-:-:S04]  /*1b50*/  @!P6 LEA R6, P0, R23, R4, 0x1 ;  /* 0x000000041706e211 */ /* 0x002fc800078008ff */
[----:B------:R-:W-:Y:S02]  /*1b60*/  @!P6 LEA.HI.X R7, R23, R5, R31, 0x1, P0 ;  /* 0x000000051707e211 */ /* 0x000fe400000f0c1f */
[----:B------:R-:W-:Y:S01]  /*1b70*/  ISETP.GE.AND P0, PT, R19, c[0x0][0x198], PT ;  /* 0x0000660013007a0c */ /* 0x000fe20003f06270 */
[----:B------:R-:W-:-:S05]  /*1b80*/  @!P6 IMAD.WIDE R4, R34, 0x2, R4 ;  /* 0x000000022204e825 */ /* 0x000fca00078e0204 */
[----:B------:R1:W-:Y:S07]  /*1b90*/  @!P6 LDGSTS.E.BYPASS.LTC128B.128 [R118+0x2100], [R4.64], !P3 ;  /* 0x021000000476efae */ /* 0x0003ee000d901d46 */
[----:B------:R5:W-:Y:S04]  /*1ba0*/  @!P6 LDGSTS.E.BYPASS.LTC128B.128 [R118+0x6100], [R16.64], !P0 ;  /* 0x061000001076efae */ /* 0x000be8000c101d46 */
[----:B------:R3:W-:Y:S01]  /*1bb0*/  @!P6 LDGSTS.E.BYPASS.LTC128B.128 [R118+0xa100], [R6.64], !P2 ;  /* 0x0a1000000676efae */ /* 0x0007e2000d101d46 */
[----:B------:R-:W-:Y:S01]  /*1bc0*/  ISETP.GE.AND P6, PT, R34, c[0x0][0x198], PT ;  /* 0x0000660022007a0c */ /* 0x000fe20003fc6270 */
[----:B------:R-:W-:Y:S01]  /*1bd0*/  IMAD.MOV.U32 R112, RZ, RZ, -0x60 ;  /* 0xffffffa0ff707424 */ /* 0x000fe200078e00ff */
[----:B------:R-:W-:-:S03]  /*1be0*/  IADD3 R113, R165, -0x1, RZ ;  /* 0xffffffffa5717810 */ /* 0x000fc60007ffe0ff */
[----:B------:R-:W-:Y:S01]  /*1bf0*/  IMAD R112, R165, R112, 0x60 ;  /* 0x00000060a5707424 */ /* 0x000fe200078e0270 */
[----:B------:R-:W-:Y:S01]  /*1c00*/  SHF.R.S32.HI R12, RZ, 0x1f, R113 ;  /* 0x0000001fff0c7819 */ /* 0x000fe20000011471 */
[----:B-1----:R-:W-:-:S03]  /*1c10*/  @!P5 IMAD.WIDE R4, R34, 0x2, R2 ;  /* 0x000000022204d825 */ /* 0x002fc600078e0202 */
[----:B----4-:R-:W-:-:S03]  /*1c20*/  IADD3 R8, R112, c[0x0][0x1d0], -R32 ;  /* 0x0000740070087a10 */ /* 0x010fc60007ffe820 */
[----:B------:R1:W-:Y:S01]  /*1c30*/  @!P5 LDGSTS.E.BYPASS.LTC128B.128 [R118+0x3100], [R4.64], !P6 ;  /* 0x031000000476dfae */ /* 0x0003e2000f101d46 */
[----:B------:R-:W-:-:S03]  /*1c40*/  IMAD R0, R12, c[0x0][0x1e0], RZ ;  /* 0x000078000c007a24 */ /* 0x000fc600078e02ff */
[----:B------:R4:W-:Y:S01]  /*1c50*/  @!P5 LDGSTS.E.BYPASS.LTC128B.128 [R118+0x7100], [R10.64], !P0 ;  /* 0x071000000a76dfae */ /* 0x0009e2000c101d46 */
[----:B------:R-:W-:Y:S01]  /*1c60*/  ISETP.GE.AND P6, PT, R23, c[0x0][0x198], PT ;  /* 0x0000660017007a0c */ /* 0x000fe20003fc6270 */
[----:B------:R-:W-:Y:S02]  /*1c70*/  IMAD R0, R113, c[0x0][0x1e4], R0 ;  /* 0x0000790071007a24 */ /* 0x000fe400078e0200 */
[----:B------:R-:W-:Y:S02]  /*1c80*/  IMAD.MOV.U32 R114, RZ, RZ, R28 ;  /* 0x000000ffff727224 */ /* 0x000fe400078e001c */
[----:B------:R-:W-:Y:S01]  /*1c90*/  IMAD.MOV.U32 R115, RZ, RZ, R30 ;  /* 0x000000ffff737224 */ /* 0x000fe200078e001e */
[----:B------:R-:W-:Y:S02]  /*1ca0*/  ISETP.NE.AND P4, PT, R18, RZ, PT ;  /* 0x000000ff1200720c */ /* 0x000fe40003f85270 */
[----:B-1----:R-:W-:-:S04]  /*1cb0*/  @!P5 LEA R4, P0, R23, R2, 0x1 ;  /* 0x000000021704d211 */ /* 0x002fc800078008ff */
[----:B------:R-:W-:Y:S01]  /*1cc0*/  @!P5 LEA.HI.X R5, R23, R3, R31, 0x1, P0 ;  /* 0x000000031705d211 */ /* 0x000fe200000f0c1f */
[----:B------:R-:W-:Y:S01]  /*1cd0*/  IMAD.WIDE.U32 R2, R113, c[0x0][0x1e0], RZ ;  /* 0x0000780071027a25 */ /* 0x000fe200078e00ff */
[----:B------:R-:W-:-:S03]  /*1ce0*/  ISETP.GE.AND P0, PT, R8, 0x1, PT ;  /* 0x000000010800780c */ /* 0x000fc60003f06270 */
[----:B------:R-:W-:Y:S01]  /*1cf0*/  IMAD.IADD R0, R3, 0x1, R0 ;  /* 0x0000000103007824 */ /* 0x000fe200078e0200 */
[----:B------:R-:W-:Y:S01]  /*1d00*/  ISETP.NE.AND P3, PT, R22, RZ, PT ;  /* 0x000000ff1600720c */ /* 0x000fe20003f65270 */
[----:B------:R-:W-:Y:S01]  /*1d10*/  IMAD.WIDE.U32 R2, R2, 0x60, R114 ;  /* 0x0000006002027825 */ /* 0x000fe200078e0072 */
[----:B------:R-:W-:Y:S01]  /*1d20*/  ISETP.NE.AND P2, PT, R21, RZ, PT ;  /* 0x000000ff1500720c */ /* 0x000fe20003f45270 */
[----:B------:R1:W-:Y:S02]  /*1d30*/  @!P5 LDGSTS.E.BYPASS.LTC128B.128 [R118+0xb100], [R4.64], !P6 ;  /* 0x0b1000000476dfae */ /* 0x0003e4000f101d46 */
[----:B------:R-:W-:Y:S01]  /*1d40*/  IMAD R0, R0, 0x60, RZ ;  /* 0x0000006000007824 */ /* 0x000fe200078e02ff */
[----:B------:R-:W-:Y:S01]  /*1d50*/  ISETP.GE.AND P6, PT, R8, 0x21, PT ;  /* 0x000000210800780c */ /* 0x000fe20003fc6270 */
[----:B------:R-:W-:Y:S01]  /*1d60*/  IMAD.MOV.U32 R116, RZ, RZ, c[0x0][0x1e0] ;  /* 0x00007800ff747624 */ /* 0x000fe200078e00ff */
[----:B------:R-:W0:Y:S01]  /*1d70*/  LDGDEPBAR ;  /* 0x00000000000079af */ /* 0x000e220000000000 */
[----:B------:R-:W-:-:S02]  /*1d80*/  IMAD.IADD R0, R3, 0x1, R0 ;  /* 0x0000000103007824 */ /* 0x000fc400078e0200 */
[----:B------:R-:W-:Y:S02]  /*1d90*/  IMAD.MOV.U32 R117, RZ, RZ, c[0x0][0x1e4] ;  /* 0x00007900ff757624 */ /* 0x000fe400078e00ff */
[----:B---3--:R-:W-:Y:S01]  /*1da0*/  IMAD.WIDE.U32 R6, R116, 0x40, RZ ;  /* 0x0000004074067825 */ /* 0x008fe200078e00ff */
[----:B-1----:R-:W-:-:S04]  /*1db0*/  @P0 LEA R4, P5, R2, c[0x0][0x1c8], 0x1 ;  /* 0x0000720002040a11 */ /* 0x002fc800078a08ff */
[----:B------:R-:W-:Y:S02]  /*1dc0*/  @P0 LEA.HI.X R5, R2, c[0x0][0x1cc], R0, 0x1, P5 ;  /* 0x0000730002050a11 */ /* 0x000fe400028f0c00 */
[----:B------:R-:W-:-:S03]  /*1dd0*/  ISETP.GE.AND P5, PT, R8, 0x41, PT ;  /* 0x000000410800780c */ /* 0x000fc60003fa6270 */
[----:B------:R1:W-:Y:S04]  /*1de0*/  @P0 LDGSTS.E.BYPASS.LTC128B.128 [R118+0xc100], [R4.64], !P4 ;  /* 0x0c10000004760fae */ /* 0x0003e8000e101d46 */
[----:B------:R1:W-:Y:S04]  /*1df0*/  @P0 LDGSTS.E.BYPASS.LTC128B.128 [R118+0xf100], [R4.64+0x80], !P3 ;  /* 0x0f10008004760fae */ /* 0x0003e8000d901d46 */
[----:B------:R1:W-:Y:S01]  /*1e00*/  @P0 LDGSTS.E.BYPASS.LTC128B.128 [R118+0x12100], [R4.64+0x100], !P2 ;  /* 0x1210010004760fae */ /* 0x0003e2000d101d46 */
[----:B------:R-:W-:Y:S01]  /*1e10*/  @P6 LEA R3, P0, R116, R2, 0x5 ;  /* 0x0000000274036211 */ /* 0x000fe200078028ff */
[----:B------:R-:W-:-:S03]  /*1e20*/  IMAD.SHL.U32 R9, R117, 0x40, RZ ;  /* 0x0000004075097824 */ /* 0x000fc600078e00ff */
[----:B-1----:R-:W-:Y:S02]  /*1e30*/  @P6 LEA.HI.X R5, R116, R0, R117, 0x5, P0 ;  /* 0x0000000074056211 */ /* 0x002fe400000f2c75 */
[----:B------:R-:W-:-:S04]  /*1e40*/  @P6 LEA R4, P0, R3, c[0x0][0x1c8], 0x1 ;  /* 0x0000720003046a11 */ /* 0x000fc800078008ff */
[----:B------:R-:W-:Y:S02]  /*1e50*/  @P6 LEA.HI.X R5, R3, c[0x0][0x1cc], R5, 0x1, P0 ;  /* 0x0000730003056a11 */ /* 0x000fe400000f0c05 */
[----:B------:R-:W-:-:S03]  /*1e60*/  @P5 IADD3 R3, P0, R2, R6, RZ ;  /* 0x0000000602035210 */ /* 0x000fc60007f1e0ff */
[----:B------:R1:W-:Y:S01]  /*1e70*/  @P6 LDGSTS.E.BYPASS.LTC128B.128 [R118+0xd100], [R4.64], !P4 ;  /* 0x0d10000004766fae */ /* 0x0003e2000e101d46 */
[----:B------:R-:W-:Y:S02]  /*1e80*/  @P5 IADD3.X R9, R0, R7, R9, P0, !PT ;  /* 0x0000000700095210 */ /* 0x000fe400007fe409 */
[C---:B------:R-:W-:Y:S01]  /*1e90*/  @P5 LEA R2, P0, R3.reuse, c[0x0][0x1c8], 0x1 ;  /* 0x0000720003025a11 */ /* 0x040fe200078008ff */
[----:B------:R1:W-:Y:S03]  /*1ea0*/  @P6 LDGSTS.E.BYPASS.LTC128B.128 [R118+0x10100], [R4.64+0x80], !P3 ;  /* 0x1010008004766fae */ /* 0x0003e6000d901d46 */
[----:B------:R-:W-:Y:S01]  /*1eb0*/  @P5 LEA.HI.X R3, R3, c[0x0][0x1cc], R9, 0x1, P0 ;  /* 0x0000730003035a11 */ /* 0x000fe200000f0c09 */
[----:B------:R1:W-:Y:S04]  /*1ec0*/  @P6 LDGSTS.E.BYPASS.LTC128B.128 [R118+0x13100], [R4.64+0x100], !P2 ;  /* 0x1310010004766fae */ /* 0x0003e8000d101d46 */
[----:B------:R3:W-:Y:S04]  /*1ed0*/  @P5 LDGSTS.E.BYPASS.LTC128B.128 [R118+0xe100], [R2.64], !P4 ;  /* 0x0e10000002765fae */ /* 0x0007e8000e101d46 */
[----:B------:R3:W-:Y:S04]  /*1ee0*/  @P5 LDGSTS.E.BYPASS.LTC128B.128 [R118+0x11100], [R2.64+0x80], !P3 ;  /* 0x1110008002765fae */ /* 0x0007e8000d901d46 */
[----:B------:R3:W-:Y:S04]  /*1ef0*/  @P5 LDGSTS.E.BYPASS.LTC128B.128 [R118+0x14100], [R2.64+0x100], !P2 ;  /* 0x1410010002765fae */ /* 0x0007e8000d101d46 */
[----:B------:R-:W0:Y:S01]  /*1f00*/  LDGDEPBAR ;  /* 0x00000000000079af */ /* 0x000e220000000000 */
[----:B------:R-:W-:-:S04]  /*1f10*/  DEPBAR.LE SB0, 0x1 ;  /* 0x000080400000791a */ /* 0x000fc80000000000 */
[----:B------:R-:W-:Y:S01]  /*1f20*/  BAR.SYNC.DEFER_BLOCKING 0x0 ;  /* 0x0000000000007b1d */ /* 0x000fe20000010000 */
[----:B------:R-:W-:Y:S02]  /*1f30*/  IMAD R12, R12, c[0x0][0x208], RZ ;  /* 0x000082000c0c7a24 */ /* 0x000fe400078e02ff */
[----:B----4-:R-:W-:-:S04]  /*1f40*/  IMAD.WIDE.U32 R10, R113, c[0x0][0x208], RZ ;  /* 0x00008200710a7a25 */ /* 0x010fc800078e00ff */
[----:B------:R-:W-:Y:S02]  /*1f50*/  IMAD R12, R113, c[0x0][0x20c], R12 ;  /* 0x00008300710c7a24 */ /* 0x000fe400078e020c */
[----:B------:R-:W-:Y:S02]  /*1f60*/  IMAD.MOV.U32 R6, RZ, RZ, R26 ;  /* 0x000000ffff067224 */ /* 0x000fe400078e001a */
[----:B------:R-:W-:Y:S02]  /*1f70*/  IMAD.MOV.U32 R7, RZ, RZ, R25 ;  /* 0x000000ffff077224 */ /* 0x000fe400078e0019 */
[----:B------:R-:W-:Y:S01]  /*1f80*/  IMAD.IADD R0, R11, 0x1, R12 ;  /* 0x000000010b007824 */ /* 0x000fe200078e020c */
[----:B------:R-:W-:Y:S04]  /*1f90*/  LDSM.16.M88.4 R156, [R250] ;  /* 0x00000000fa9c783b */ /* 0x000fe80000000200 */
[----:B------:R-:W-:Y:S04]  /*1fa0*/  LDSM.16.M88.4 R160, [R251] ;  /* 0x00000000fba0783b */ /* 0x000fe80000000200 */
[----:B--2---:R-:W-:Y:S04]  /*1fb0*/  LDSM.16.M88.4 R168, [R13] ;  /* 0x000000000da8783b */ /* 0x004fe80000000200 */
[----:B------:R-:W-:Y:S04]  /*1fc0*/  LDSM.16.M88.4 R172, [R252] ;  /* 0x00000000fcac783b */ /* 0x000fe80000000200 */
[----:B------:R-:W-:Y:S04]  /*1fd0*/  LDSM.16.M88.4 R176, [R250+0x4000] ;  /* 0x00400000fab0783b */ /* 0x000fe80000000200 */
[----:B------:R-:W-:Y:S04]  /*1fe0*/  LDSM.16.M88.4 R180, [R251+0x4000] ;  /* 0x00400000fbb4783b */ /* 0x000fe80000000200 */
[----:B------:R-:W-:Y:S04]  /*1ff0*/  LDSM.16.M88.4 R184, [R13+0x4000] ;  /* 0x004000000db8783b */ /* 0x000fe80000000200 */
[----:B------:R-:W-:Y:S04]  /*2000*/  LDSM.16.M88.4 R188, [R252+0x4000] ;  /* 0x00400000fcbc783b */ /* 0x000fe80000000200 */
[----:B------:R-:W-:Y:S04]  /*2010*/  LDSM.16.M88.4 R192, [R250+0x8000] ;  /* 0x00800000fac0783b */ /* 0x000fe80000000200 */
[----:B------:R-:W-:Y:S04]  /*2020*/  LDSM.16.M88.4 R196, [R251+0x8000] ;  /* 0x00800000fbc4783b */ /* 0x000fe80000000200 */
[----:B------:R-:W-:Y:S04]  /*2030*/  LDSM.16.M88.4 R200, [R13+0x8000] ;  /* 0x008000000dc8783b */ /* 0x000fe80000000200 */
[----:B------:R-:W-:Y:S04]  /*2040*/  LDSM.16.M88.4 R204, [R252+0x8000] ;  /* 0x00800000fccc783b */ /* 0x000fe80000000200 */
[----:B------:R-:W-:Y:S01]  /*2050*/  BAR.SYNC.DEFER_BLOCKING 0x0 ;  /* 0x0000000000007b1d */ /* 0x000fe20000010000 */
[----:B------:R-:W-:-:S04]  /*2060*/  IMAD.WIDE.U32 R6, R10, 0x60, R6 ;  /* 0x000000600a067825 */ /* 0x000fc800078e0006 */
[----:B------:R-:W-:Y:S02]  /*2070*/  IMAD R0, R0, 0x60, RZ ;  /* 0x0000006000007824 */ /* 0x000fe400078e02ff */
[----:B-1----:R-:W-:Y:S02]  /*2080*/  IMAD.MOV.U32 R5, RZ, RZ, c[0x0][0x208] ;  /* 0x00008200ff057624 */ /* 0x002fe400078e00ff */
[----:B---3--:R-:W-:Y:S01]  /*2090*/  IMAD.MOV.U32 R3, RZ, RZ, 0x6 ;  /* 0x00000006ff037424 */ /* 0x008fe200078e00ff */
[C---:B------:R-:W-:Y:S01]  /*20a0*/  LEA R2, P0, R6.reuse, c[0x0][0x1f8], 0x1 ;  /* 0x00007e0006027a11 */ /* 0x040fe200078008ff */
[----:B------:R-:W-:Y:S02]  /*20b0*/  IMAD.IADD R0, R7, 0x1, R0 ;  /* 0x0000000107007824 */ /* 0x000fe400078e0200 */
[C---:B------:R-:W-:Y:S01]  /*20c0*/  IMAD.SHL.U32 R4, R5.reuse, 0x40, RZ ;  /* 0x0000004005047824 */ /* 0x040fe200078e00ff */
[----:B------:R-:W-:Y:S02]  /*20d0*/  SHF.L.U64.HI R5, R5, R3, c[0x0][0x20c] ;  /* 0x0000830005057619 */ /* 0x000fe40000010203 */
[----:B------:R-:W-:-:S02]  /*20e0*/  LEA.HI.X R3, R6, c[0x0][0x1fc], R0, 0x1, P0 ;  /* 0x00007f0006037a11 */ /* 0x000fc400000f0c00 */
[----:B------:R-:W-:Y:S01]  /*20f0*/  IADD3 R10, P5, P0, R4, 0x80, R2 ;  /* 0x00000080040a7810 */ /* 0x000fe200078be002 */
[----:B------:R-:W-:-:S04]  /*2100*/  DEPBAR.LE SB0, 0x0 ;  /* 0x000080000000791a */ /* 0x000fc80000000000 */
[----:B------:R-:W-:Y:S01]  /*2110*/  BAR.SYNC.DEFER_BLOCKING 0x0 ;  /* 0x0000000000007b1d */ /* 0x000fe20000010000 */
[C-C-:B------:R-:W-:Y:S02]  /*2120*/  IADD3.X R11, R5.reuse, RZ, R3.reuse, P5, P0 ;  /* 0x000000ff050b7210 */ /* 0x140fe40002fe0403 */
[----:B------:R-:W-:Y:S02]  /*2130*/  IADD3 R6, P5, P0, R4, 0x100, R2 ;  /* 0x0000010004067810 */ /* 0x000fe400078be002 */
[----:B------:R-:W-:Y:S02]  /*2140*/  LOP3.LUT R0, R20, 0x1, RZ, 0xc0, !PT ;  /* 0x0000000114007812 */ /* 0x000fe400078ec0ff */
[----:B------:R-:W-:Y:S02]  /*2150*/  IADD3.X R7, R5, RZ, R3, P5, P0 ;  /* 0x000000ff05077210 */ /* 0x000fe40002fe0403 */
[----:B------:R-:W-:-:S04]  /*2160*/  ISETP.NE.U32.AND P0, PT, R0, 0x1, PT ;  /* 0x000000010000780c */ /* 0x000fc80003f05070 */
[----:B------:R-:W-:Y:S02]  /*2170*/  ISETP.LT.OR P0, PT, R8, 0x1, P0 ;  /* 0x000000010800780c */ /* 0x000fe40000701670 */
[----:B------:R-:W-:Y:S01]  /*2180*/  LOP3.LUT P6, RZ, R20, 0x2, RZ, 0xc0, !PT ;  /* 0x0000000214ff7812 */ /* 0x000fe200078cc0ff */
[----:B-----5:R-:W1:Y:S04]  /*2190*/  LDSM.16.M88.4 R16, [R225] ;  /* 0x00000000e110783b */ /* 0x020e680000000200 */
[----:B------:R-:W-:Y:S04]  /*21a0*/  LDSM.16.M88.4 R12, [R225+0x800] ;  /* 0x00080000e10c783b */ /* 0x000fe80000000200 */
[----:B------:R-:W2:Y:S04]  /*21b0*/  LDSM.16.M88.4 R40, [R225+0x1000] ;  /* 0x00100000e128783b */ /* 0x000ea80000000200 */
[----:B------:R-:W3:Y:S04]  /*21c0*/  LDSM.16.M88.4 R44, [R225+0x1800] ;  /* 0x00180000e12c783b */ /* 0x000ee80000000200 */
[----:B------:R-:W-:Y:S04]  /*21d0*/  LDSM.16.M88.4 R60, [R225+0x2000] ;  /* 0x00200000e13c783b */ /* 0x000fe80000000200 */
[----:B------:R-:W-:Y:S04]  /*21e0*/  LDSM.16.M88.4 R68, [R225+0x2800] ;  /* 0x00280000e144783b */ /* 0x000fe80000000200 */
[----:B------:R-:W-:Y:S04]  /*21f0*/  LDSM.16.M88.4 R56, [R231] ;  /* 0x00000000e738783b */ /* 0x000fe80000000200 */
[----:B------:R-:W-:Y:S04]  /*2200*/  LDSM.16.M88.4 R52, [R248] ;  /* 0x00000000f834783b */ /* 0x000fe80000000200 */
[----:B------:R-:W4:Y:S04]  /*2210*/  LDSM.16.M88.4 R48, [R247] ;  /* 0x00000000f730783b */ /* 0x000f280000000200 */
[----:B------:R-:W5:Y:S04]  /*2220*/  LDSM.16.M88.4 R64, [R246] ;  /* 0x00000000f640783b */ /* 0x000f680000000200 */
[----:B------:R-:W1:Y:S04]  /*2230*/  LDSM.16.M88.4 R92, [R245] ;  /* 0x00000000f55c783b */ /* 0x000e680000000200 */
[----:B------:R-:W1:Y:S04]  /*2240*/  LDSM.16.M88.4 R104, [R244] ;  /* 0x00000000f468783b */ /* 0x000e680000000200 */
[----:B------:R-:W-:Y:S01]  /*2250*/  @!PT LDS RZ, [RZ] ;  /* 0x00000000fffff984 */ /* 0x000fe20000000800 */
[----:B------:R-:W-:Y:S01]  /*2260*/  @!PT LDS RZ, [RZ] ;  /* 0x00000000fffff984 */ /* 0x000fe20000000800 */
[----:B------:R-:W-:Y:S01]  /*2270*/  @!PT LDS RZ, [RZ] ;  /* 0x00000000fffff984 */ /* 0x000fe20000000800 */
[----:B------:R1:W-:Y:S01]  /*2280*/  LDGSTS.E.BYPASS.LTC128B.128 [R118+0x100], [R2.64], !P0 ;  /* 0x0010000002767fae */ /* 0x0003e2000c101d46 */
[----:B------:R-:W-:-:S02]  /*2290*/  ISETP.LT.OR P0, PT, R8, 0x1, !P6 ;  /* 0x000000010800780c */ /* 0x000fc40007701670 */
[----:B------:R-:W-:-:S11]  /*22a0*/  LOP3.LUT P5, RZ, R20, 0x4, RZ, 0xc0, !PT ;  /* 0x0000000414ff7812 */ /* 0x000fd600078ac0ff */
[----:B------:R1:W-:Y:S01]  /*22b0*/  LDGSTS.E.BYPASS.LTC128B.128 [R118+0x3100], [R2.64+0x80], !P0 ;  /* 0x0310008002767fae */ /* 0x0003e2000c101d46 */
[----:B------:R-:W-:-:S13]  /*22c0*/  ISETP.LT.OR P0, PT, R8, 0x1, !P5 ;  /* 0x000000010800780c */ /* 0x000fda0006f01670 */
[----:B------:R1:W-:Y:S02]  /*22d0*/  LDGSTS.E.BYPASS.LTC128B.128 [R118+0x6100], [R2.64+0x100], !P0 ;  /* 0x0610010002767fae */ /* 0x0003e4000c101d46 */
[----:B-1----:R-:W-:-:S05]  /*22e0*/  IADD3 R2, P0, R4, R2, RZ ;  /* 0x0000000204027210 */ /* 0x002fca0007f1e0ff */
[----:B------:R-:W-:Y:S01]  /*22f0*/  IMAD.X R3, R5, 0x1, R3, P0 ;  /* 0x0000000105037824 */ /* 0x000fe200000e0603 */
[----:B------:R-:W-:-:S05]  /*2300*/  IADD3 R4, P0, R2, R4, RZ ;  /* 0x0000000402047210 */ /* 0x000fca0007f1e0ff */
[----:B------:R-:W-:Y:S01]  /*2310*/  IMAD.X R5, R3, 0x1, R5, P0 ;  /* 0x0000000103057824 */ /* 0x000fe200000e0605 */
[----:B------:R-:W-:-:S04]  /*2320*/  ISETP.NE.U32.AND P0, PT, R0, 0x1, PT ;  /* 0x000000010000780c */ /* 0x000fc80003f05070 */
[----:B------:R-:W-:-:S13]  /*2330*/  ISETP.LT.OR P0, PT, R8, 0x21, P0 ;  /* 0x000000210800780c */ /* 0x000fda0000701670 */
[----:B------:R1:W-:Y:S01]  /*2340*/  LDGSTS.E.BYPASS.LTC128B.128 [R118+0x1100], [R2.64], !P0 ;  /* 0x0110000002767fae */ /* 0x0003e2000c101d46 */
[C---:B------:R-:W-:Y:S01]  /*2350*/  ISETP.LT.OR P0, PT, R8.reuse, 0x21, !P6 ;  /* 0x000000210800780c */ /* 0x040fe20007701670 */
[C---:B------:R-:W-:Y:S11]  /*2360*/  HMMA.16816.F32.BF16 R36, R156.reuse, R16, RZ ;  /* 0x000000109c24723c */ /* 0x040ff600000418ff */
[----:B------:R-:W-:Y:S01]  /*2370*/  @!UPT UIADD3 URZ, URZ, URZ, URZ ;  /* 0x0000003f3f3ff290 */ /* 0x000fe2000fffe03f */
[----:B------:R1:W-:Y:S01]  /*2380*/  LDGSTS.E.BYPASS.LTC128B.128 [R118+0x4100], [R10.64], !P0 ;  /* 0x041000000a767fae */ /* 0x0003e2000c101d46 */
[----:B------:R-:W-:Y:S01]  /*2390*/  ISETP.LT.OR P0, PT, R8, 0x21, !P5 ;  /* 0x000000210800780c */ /* 0x000fe20006f01670 */
[C---:B------:R-:W-:Y:S08]  /*23a0*/  HMMA.16816.F32.BF16 R32, R156.reuse, R18, RZ ;  /* 0x000000129c20723c */ /* 0x040ff000000418ff */
[----:B--2---:R-:W-:Y:S04]  /*23b0*/  HMMA.16816.F32.BF16 R16, R156, R42, RZ ;  /* 0x0000002a9c10723c */ /* 0x004fe800000418ff */
[----:B------:R2:W-:Y:S01]  /*23c0*/  LDGSTS.E.BYPASS.LTC128B.128 [R118+0x7100], [R6.64], !P0 ;  /* 0x0710000006767fae */ /* 0x0005e2000c101d46 */
[----:B------:R-:W-:-:S02]  /*23d0*/  ISETP.NE.U32.AND P0, PT, R0, 0x1, PT ;  /* 0x000000010000780c */ /* 0x000fc40003f05070 */
[C---:B------:R-:W-:Y:S02]  /*23e0*/  ISETP.LT.OR P6, PT, R8.reuse, 0x41, !P6 ;  /* 0x000000410800780c */ /* 0x040fe400077c1670 */
[C---:B------:R-:W-:Y:S02]  /*23f0*/  ISETP.LT.OR P0, PT, R8.reuse, 0x41, P0 ;  /* 0x000000410800780c */ /* 0x040fe40000701670 */
[----:B------:R-:W-:Y:S01]  /*2400*/  ISETP.LT.OR P5, PT, R8, 0x41, !P5 ;  /* 0x000000410800780c */ /* 0x000fe20006fa1670 */
[C---:B------:R-:W-:Y:S08]  /*2410*/  HMMA.16816.F32.BF16 R28, R156.reuse, R12, RZ ;  /* 0x0000000c9c1c723c */ /* 0x040ff000000418ff */
[C---:B------:R-:W-:Y:S02]  /*2420*/  HMMA.16816.F32.BF16 R24, R156.reuse, R14, RZ ;  /* 0x0000000e9c18723c */ /* 0x040fe400000418ff */
[----:B------:R2:W-:Y:S04]  /*2430*/  LDGSTS.E.BYPASS.LTC128B.128 [R118+0x2100], [R4.64], !P0 ;  /* 0x0210000004767fae */ /* 0x0005e8000c101d46 */
[----:B------:R2:W-:Y:S02]  /*2440*/  LDGSTS.E.BYPASS.LTC128B.128 [R118+0x5100], [R4.64+0x80], !P6 ;  /* 0x0510008004767fae */ /* 0x0005e4000f101d46 */
[C---:B------:R-:W-:Y:S02]  /*2450*/  HMMA.16816.F32.BF16 R20, R156.reuse, R40, RZ ;  /* 0x000000289c14723c */ /* 0x040fe400000418ff */
[----:B------:R2:W-:Y:S04]  /*2460*/  LDGSTS.E.BYPASS.LTC128B.128 [R118+0x8100], [R4.64+0x100], !P5 ;  /* 0x0810010004767fae */ /* 0x0005e8000e901d46 */
[----:B------:R-:W-:Y:S02]  /*2470*/  LDSM.16.M88.4 R108, [R226+0x5000] ;  /* 0x00500000e26c783b */ /* 0x000fe40000000200 */
[----:B---3--:R-:W-:Y:S02]  /*2480*/  HMMA.16816.F32.BF16 R12, R156, R44, RZ ;  /* 0x0000002c9c0c723c */ /* 0x008fe400000418ff */
[----:B------:R-:W0:Y:S06]  /*2490*/  LDGDEPBAR ;  /* 0x00000000000079af */ /* 0x000e2c0000000000 */
[C---:B----4-:R-:W-:Y:S08]  /*24a0*/  HMMA.16816.F32.BF16 R80, R160.reuse, R50, R16 ;  /* 0x00000032a050723c */ /* 0x050ff00000041810 */
[----:B------:R-:W-:Y:S01]  /*24b0*/  HMMA.16816.F32.BF16 R100, R160, R58, R32 ;  /* 0x0000003aa064723c */ /* 0x000fe20000041820 */
[----:B------:R-:W3:Y:S07]  /*24c0*/  LDSM.16.M88.4 R32, [R229] ;  /* 0x00000000e520783b */ /* 0x000eee0000000200 */
[----:B------:R-:W-:Y:S08]  /*24d0*/  HMMA.16816.F32.BF16 R16, R156, R62, RZ ;  /* 0x0000003e9c10723c */ /* 0x000ff000000418ff */
[C---:B------:R-:W-:Y:S01]  /*24e0*/  HMMA.16816.F32.BF16 R76, R160.reuse, R56, R36 ;  /* 0x00000038a04c723c */ /* 0x040fe20000041824 */
[----:B------:R-:W4:Y:S07]  /*24f0*/  LDSM.16.M88.4 R36, [R229+0x800] ;  /* 0x00080000e524783b */ /* 0x000f2e0000000200 */
[C---:B------:R-:W-:Y:S01]  /*2500*/  HMMA.16816.F32.BF16 R84, R160.reuse, R48, R20 ;  /* 0x00000030a054723c */ /* 0x040fe20000041814 */
[----:B------:R-:W3:Y:S07]  /*2510*/  LDSM.16.M88.4 R48, [R229+0x1000] ;  /* 0x00100000e530783b */ /* 0x000eee0000000200 */
[----:B-----5:R-:W-:Y:S08]  /*2520*/  HMMA.16816.F32.BF16 R56, R160, R64, R12 ;  /* 0x00000040a038723c */ /* 0x020ff0000004180c */
[C---:B-1----:R-:W-:Y:S01]  /*2530*/  HMMA.16816.F32.BF16 R8, R156.reuse, R46, RZ ;  /* 0x0000002e9c08723c */ /* 0x042fe200000418ff */
[----:B------:R-:W1:Y:S07]  /*2540*/  LDSM.16.M88.4 R44, [R229+0x2000] ;  /* 0x00200000e52c783b */ /* 0x000e6e0000000200 */
[C---:B------:R-:W-:Y:S01]  /*2550*/  HMMA.16816.F32.BF16 R20, R156.reuse, R60, RZ ;  /* 0x0000003c9c14723c */ /* 0x040fe200000418ff */
[----:B------:R-:W-:Y:S07]  /*2560*/  LDSM.16.M88.4 R60, [R229+0x1800] ;  /* 0x00180000e53c783b */ /* 0x000fee0000000200 */
[C---:B------:R-:W-:Y:S08]  /*2570*/  HMMA.16816.F32.BF16 R12, R156.reuse, R68, RZ ;  /* 0x000000449c0c723c */ /* 0x040ff000000418ff */
[----:B--2---:R-:W-:Y:S01]  /*2580*/  HMMA.16816.F32.BF16 R4, R156, R70, RZ ;  /* 0x000000469c04723c */ /* 0x004fe200000418ff */
[----:B------:R-:W-:Y:S07]  /*2590*/  LDSM.16.M88.4 R68, [R226+0x1000] ;  /* 0x00100000e244783b */ /* 0x000fee0000000200 */
[C---:B------:R-:W-:Y:S01]  /*25a0*/  HMMA.16816.F32.BF16 R96, R160.reuse, R52, R28 ;  /* 0x00000034a060723c */ /* 0x040fe2000004181c */
[----:B------:R-:W-:Y:S07]  /*25b0*/  LDSM.16.M88.4 R28, [R226+0x800] ;  /* 0x00080000e21c783b */ /* 0x000fee0000000200 */
[C---:B------:R-:W-:Y:S01]  /*25c0*/  HMMA.16816.F32.BF16 R88, R160.reuse, R54, R24 ;  /* 0x00000036a058723c */ /* 0x040fe20000041818 */
[----:B------:R-:W2:Y:S07]  /*25d0*/  LDSM.16.M88.4 R24, [R229+0x2800] ;  /* 0x00280000e518783b */ /* 0x000eae0000000200 */
[C---:B------:R-:W-:Y:S01]  /*25e0*/  HMMA.16816.F32.BF16 R52, R160.reuse, R94, R16 ;  /* 0x0000005ea034723c */ /* 0x040fe20000041810 */
[----:B------:R-:W5:Y:S07]  /*25f0*/  LDSM.16.M88.4 R16, [R226] ;  /* 0x00000000e210783b */ /* 0x000f6e0000000200 */
[C---:B------:R-:W-:Y:S08]  /*2600*/  HMMA.16816.F32.BF16 R72, R160.reuse, R66, R8 ;  /* 0x00000042a048723c */ /* 0x040ff00000041808 */
[C---:B------:R-:W-:Y:S01]  /*2610*/  HMMA.16816.F32.BF16 R64, R160.reuse, R92, R20 ;  /* 0x0000005ca040723c */ /* 0x040fe20000041814 */
[----:B------:R-:W-:Y:S07]  /*2620*/  LDSM.16.M88.4 R92, [R226+0x2800] ;  /* 0x00280000e25c783b */ /* 0x000fee0000000200 */
[C---:B------:R-:W-:Y:S08]  /*2630*/  HMMA.16816.F32.BF16 R40, R160.reuse, R104, R12 ;  /* 0x00000068a028723c */ /* 0x040ff0000004180c */
[----:B------:R-:W-:Y:S01]  /*2640*/  HMMA.16816.F32.BF16 R20, R160, R106, R4 ;  /* 0x0000006aa014723c */ /* 0x000fe20000041804 */
[----:B------:R-:W-:Y:S07]  /*2650*/  LDSM.16.M88.4 R104, [R225+0x7800] ;  /* 0x00780000e168783b */ /* 0x000fee0000000200 */
[C---:B---3--:R-:W-:Y:S08]  /*2660*/  HMMA.16816.F32.BF16 R12, R168.reuse, R32, R76 ;  /* 0x00000020a80c723c */ /* 0x048ff0000004184c */
[C---:B------:R-:W-:Y:S01]  /*2670*/  HMMA.16816.F32.BF16 R8, R168.reuse, R34, R100 ;  /* 0x00000022a808723c */ /* 0x040fe20000041864 */
[----:B------:R-:W3:Y:S07]  /*2680*/  LDSM.16.M88.4 R100, [R226+0x1800] ;  /* 0x00180000e264783b */ /* 0x000eee0000000200 */
[C---:B----4-:R-:W-:Y:S01]  /*2690*/  HMMA.16816.F32.BF16 R4, R168.reuse, R36, R96 ;  /* 0x00000024a804723c */ /* 0x050fe20000041860 */
[----:B------:R-:W-:Y:S07]  /*26a0*/  LDSM.16.M88.4 R96, [R242] ;  /* 0x00000000f260783b */ /* 0x000fee0000000200 */
[C---:B------:R-:W-:Y:S01]  /*26b0*/  HMMA.16816.F32.BF16 R32, R168.reuse, R38, R88 ;  /* 0x00000026a820723c */ /* 0x040fe20000041858 */
[----:B------:R-:W4:Y:S07]  /*26c0*/  LDSM.16.M88.4 R88, [R226+0x2000] ;  /* 0x00200000e258783b */ /* 0x000f2e0000000200 */
[C---:B------:R-:W-:Y:S08]  /*26d0*/  HMMA.16816.F32.BF16 R36, R168.reuse, R48, R84 ;  /* 0x00000030a824723c */ /* 0x040ff00000041854 */
[C---:B-1----:R-:W-:Y:S08]  /*26e0*/  HMMA.16816.F32.BF16 R84, R168.reuse, R46, R52 ;  /* 0x0000002ea854723c */ /* 0x042ff00000041834 */
[----:B--2---:R-:W-:Y:S08]  /*26f0*/  HMMA.16816.F32.BF16 R76, R168, R24, R40 ;  /* 0x00000018a84c723c */ /* 0x004ff00000041828 */
[C---:B-----5:R-:W-:Y:S08]  /*2700*/  HMMA.16816.F32.BF16 R52, R172.reuse, R16, R12 ;  /* 0x00000010ac34723c */ /* 0x060ff0000004180c */
[C---:B------:R-:W-:Y:S08]  /*2710*/  HMMA.16816.F32.BF16 R40, R172.reuse, R18, R8 ;  /* 0x00000012ac28723c */ /* 0x040ff00000041808 */
[C---:B------:R-:W-:Y:S08]  /*2720*/  HMMA.16816.F32.BF16 R16, R172.reuse, R28, R4 ;  /* 0x0000001cac10723c */ /* 0x040ff00000041804 */
[----:B------:R-:W-:Y:S01]  /*2730*/  HMMA.16816.F32.BF16 R12, R172, R30, R32 ;  /* 0x0000001eac0c723c */ /* 0x000fe20000041820 */
[----:B------:R-:W1:Y:S07]  /*2740*/  LDSM.16.M88.4 R28, [R225+0x3000] ;  /* 0x00300000e11c783b */ /* 0x000e6e0000000200 */
[C---:B------:R-:W-:Y:S08]  /*2750*/  HMMA.16816.F32.BF16 R48, R168.reuse, R50, R80 ;  /* 0x00000032a830723c */ /* 0x040ff00000041850 */
[C---:B------:R-:W-:Y:S01]  /*2760*/  HMMA.16816.F32.BF16 R80, R168.reuse, R26, R20 ;  /* 0x0000001aa850723c */ /* 0x040fe20000041814 */
[----:B------:R-:W2:Y:S04]  /*2770*/  LDSM.16.M88.4 R24, [R225+0x3800] ;  /* 0x00380000e118783b */ /* 0x000ea80000000200 */
[----:B------:R-:W5:Y:S03]  /*2780*/  LDSM.16.M88.4 R20, [R225+0x4000] ;  /* 0x00400000e114783b */ /* 0x000f660000000200 */
[C---:B------:R-:W-:Y:S08]  /*2790*/  HMMA.16816.F32.BF16 R56, R168.reuse, R60, R56 ;  /* 0x0000003ca838723c */ /* 0x040ff00000041838 */
[C---:B------:R-:W-:Y:S01]  /*27a0*/  HMMA.16816.F32.BF16 R72, R168.reuse, R62, R72 ;  /* 0x0000003ea848723c */ /* 0x040fe20000041848 */
[----:B------:R-:W-:Y:S07]  /*27b0*/  LDSM.16.M88.4 R60, [R225+0x5000] ;  /* 0x00500000e13c783b */ /* 0x000fee0000000200 */
[----:B------:R-:W-:Y:S08]  /*27c0*/  HMMA.16816.F32.BF16 R64, R168, R44, R64 ;  /* 0x0000002ca840723c */ /* 0x000ff00000041840 */
[C---:B------:R-:W-:Y:S01]  /*27d0*/  HMMA.16816.F32.BF16 R8, R172.reuse, R68, R36 ;  /* 0x00000044ac08723c */ /* 0x040fe20000041824 */
[----:B------:R-:W1:Y:S07]  /*27e0*/  LDSM.16.M88.4 R36, [R225+0x4800] ;  /* 0x00480000e124783b */ /* 0x000e6e0000000200 */
[C---:B---3--:R-:W-:Y:S08]  /*27f0*/  HMMA.16816.F32.BF16 R32, R172.reuse, R100, R56 ;  /* 0x00000064ac20723c */ /* 0x048ff00000041838 */
[C---:B------:R-:W-:Y:S08]  /*2800*/  HMMA.16816.F32.BF16 R4, R172.reuse, R70, R48 ;  /* 0x00000046ac04723c */ /* 0x040ff00000041830 */
[C---:B------:R-:W-:Y:S01]  /*2810*/  HMMA.16816.F32.BF16 R44, R172.reuse, R102, R72 ;  /* 0x00000066ac2c723c */ /* 0x040fe20000041848 */
[----:B------:R-:W-:Y:S07]  /*2820*/  LDSM.16.M88.4 R100, [R241] ;  /* 0x00000000f164783b */ /* 0x000fee0000000200 */
[C---:B----4-:R-:W-:Y:S08]  /*2830*/  HMMA.16816.F32.BF16 R56, R172.reuse, R88, R64 ;  /* 0x00000058ac38723c */ /* 0x050ff00000041840 */
[C---:B------:R-:W-:Y:S01]  /*2840*/  HMMA.16816.F32.BF16 R64, R172.reuse, R90, R84 ;  /* 0x0000005aac40723c */ /* 0x040fe20000041854 */
[----:B------:R-:W-:Y:S04]  /*2850*/  LDSM.16.M88.4 R84, [R243] ;  /* 0x00000000f354783b */ /* 0x000fe80000000200 */
[----:B------:R-:W-:Y:S03]  /*2860*/  LDSM.16.M88.4 R88, [R238] ;  /* 0x00000000ee58783b */ /* 0x000fe60000000200 */
[----:B------:R-:W-:Y:S01]  /*2870*/  HMMA.16816.F32.BF16 R72, R172, R92, R76 ;  /* 0x0000005cac48723c */ /* 0x000fe2000004184c */
[----:B------:R-:W3:Y:S07]  /*2880*/  LDSM.16.M88.4 R76, [R225+0x5800] ;  /* 0x00580000e14c783b */ /* 0x000eee0000000200 */
[----:B-1----:R-:W-:Y:S08]  /*2890*/  HMMA.16816.F32.BF16 R68, R176, R28, R52 ;  /* 0x0000001cb044723c */ /* 0x002ff00000041834 */
[----:B------:R-:W-:Y:S01]  /*28a0*/  HMMA.16816.F32.BF16 R80, R172, R94, R80 ;  /* 0x0000005eac50723c */ /* 0x000fe20000041850 */
[----:B------:R-:W1:Y:S07]  /*28b0*/  LDSM.16.M88.4 R92, [R240] ;  /* 0x00000000f05c783b */ /* 0x000e6e0000000200 */
[C---:B------:R-:W-:Y:S08]  /*28c0*/  HMMA.16816.F32.BF16 R52, R176.reuse, R30, R40 ;  /* 0x0000001eb034723c */ /* 0x040ff00000041828 */
[C---:B--2---:R-:W-:Y:S08]  /*28d0*/  HMMA.16816.F32.BF16 R48, R176.reuse, R24, R16 ;  /* 0x00000018b030723c */ /* 0x044ff00000041810 */
[C---:B------:R-:W-:Y:S01]  /*28e0*/  HMMA.16816.F32.BF16 R40, R176.reuse, R26, R12 ;  /* 0x0000001ab028723c */ /* 0x040fe2000004180c */
[----:B------:R-:W2:Y:S07]  /*28f0*/  LDSM.16.M88.4 R24, [R239] ;  /* 0x00000000ef18783b */ /* 0x000eae0000000200 */
[C---:B-----5:R-:W-:Y:S08]  /*2900*/  HMMA.16816.F32.BF16 R28, R176.reuse, R20, R8 ;  /* 0x00000014b01c723c */ /* 0x060ff00000041808 */
[C---:B------:R-:W-:Y:S08]  /*2910*/  HMMA.16816.F32.BF16 R20, R176.reuse, R22, R4 ;  /* 0x00000016b014723c */ /* 0x040ff00000041804 */
[C---:B------:R-:W-:Y:S08]  /*2920*/  HMMA.16816.F32.BF16 R12, R176.reuse, R38, R44 ;  /* 0x00000026b00c723c */ /* 0x040ff0000004182c */
[C---:B------:R-:W-:Y:S08]  /*2930*/  HMMA.16816.F32.BF16 R8, R176.reuse, R60, R56 ;  /* 0x0000003cb008723c */ /* 0x040ff00000041838 */
[C---:B------:R-:W-:Y:S08]  /*2940*/  HMMA.16816.F32.BF16 R4, R176.reuse, R62, R64 ;  /* 0x0000003eb004723c */ /* 0x040ff00000041840 */
[C---:B------:R-:W-:Y:S08]  /*2950*/  HMMA.16816.F32.BF16 R16, R176.reuse, R36, R32 ;  /* 0x00000024b010723c */ /* 0x040ff00000041820 */
[C---:B---3--:R-:W-:Y:S08]  /*2960*/  HMMA.16816.F32.BF16 R64, R176.reuse, R76, R72 ;  /* 0x0000004cb040723c */ /* 0x048ff00000041848 */
[----:B------:R-:W-:Y:S08]  /*2970*/  HMMA.16816.F32.BF16 R80, R176, R78, R80 ;  /* 0x0000004eb050723c */ /* 0x000ff00000041850 */
[C---:B------:R-:W-:Y:S08]  /*2980*/  HMMA.16816.F32.BF16 R76, R180.reuse, R84, R68 ;  /* 0x00000054b44c723c */ /* 0x040ff00000041844 */
[C---:B------:R-:W-:Y:S01]  /*2990*/  HMMA.16816.F32.BF16 R68, R180.reuse, R96, R48 ;  /* 0x00000060b444723c */ /* 0x040fe20000041830 */
[----:B------:R-:W3:Y:S07]  /*29a0*/  LDSM.16.M88.4 R48, [R229+0x3000] ;  /* 0x00300000e530783b */ /* 0x000eee0000000200 */
[C---:B------:R-:W-:Y:S01]  /*29b0*/  HMMA.16816.F32.BF16 R60, R180.reuse, R98, R40 ;  /* 0x00000062b43c723c */ /* 0x040fe20000041828 */
[----:B------:R-:W4:Y:S04]  /*29c0*/  LDSM.16.M88.4 R40, [R229+0x3800] ;  /* 0x00380000e528783b */ /* 0x000f280000000200 */
[----:B------:R-:W-:Y:S03]  /*29d0*/  LDSM.16.M88.4 R96, [R226+0x4000] ;  /* 0x00400000e260783b */ /* 0x000fe60000000200 */
[C---:B------:R-:W-:Y:S01]  /*29e0*/  HMMA.16816.F32.BF16 R56, R180.reuse, R100, R28 ;  /* 0x00000064b438723c */ /* 0x040fe2000004181c */
[----:B------:R-:W5:Y:S07]  /*29f0*/  LDSM.16.M88.4 R28, [R229+0x4000] ;  /* 0x00400000e51c783b */ /* 0x000f6e0000000200 */
[C---:B-1----:R-:W-:Y:S08]  /*2a00*/  HMMA.16816.F32.BF16 R36, R180.reuse, R94, R12 ;  /* 0x0000005eb424723c */ /* 0x042ff0000004180c */
[C---:B--2---:R-:W-:Y:S08]  /*2a10*/  HMMA.16816.F32.BF16 R32, R180.reuse, R24, R8 ;  /* 0x00000018b420723c */ /* 0x044ff00000041808 */
[C---:B------:R-:W-:Y:S01]  /*2a20*/  HMMA.16816.F32.BF16 R12, R180.reuse, R26, R4 ;  /* 0x0000001ab40c723c */ /* 0x040fe20000041804 */
[----:B------:R-:W1:Y:S07]  /*2a30*/  LDSM.16.M88.4 R24, [R229+0x4800] ;  /* 0x00480000e518783b */ /* 0x000e6e0000000200 */
[C---:B------:R-:W-:Y:S01]  /*2a40*/  HMMA.16816.F32.BF16 R72, R180.reuse, R86, R52 ;  /* 0x00000056b448723c */ /* 0x040fe20000041834 */
[----:B------:R-:W-:Y:S07]  /*2a50*/  LDSM.16.M88.4 R84, [R226+0x3800] ;  /* 0x00380000e254783b */ /* 0x000fee0000000200 */
[C---:B------:R-:W-:Y:S01]  /*2a60*/  HMMA.16816.F32.BF16 R52, R180.reuse, R102, R20 ;  /* 0x00000066b434723c */ /* 0x040fe20000041814 */
[----:B------:R-:W2:Y:S04]  /*2a70*/  LDSM.16.M88.4 R20, [R229+0x5000] ;  /* 0x00500000e514783b */ /* 0x000ea80000000200 */
[----:B------:R-:W-:Y:S03]  /*2a80*/  LDSM.16.M88.4 R100, [R226+0x4800] ;  /* 0x00480000e264783b */ /* 0x000fe60000000200 */
[C---:B------:R-:W-:Y:S01]  /*2a90*/  HMMA.16816.F32.BF16 R44, R180.reuse, R92, R16 ;  /* 0x0000005cb42c723c */ /* 0x040fe20000041810 */
[----:B------:R-:W1:Y:S04]  /*2aa0*/  LDSM.16.M88.4 R16, [R229+0x5800] ;  /* 0x00580000e510783b */ /* 0x000e680000000200 */
[----:B------:R-:W-:Y:S03]  /*2ab0*/  LDSM.16.M88.4 R92, [R225+0x7000] ;  /* 0x00700000e15c783b */ /* 0x000fe60000000200 */
[C---:B------:R-:W-:Y:S08]  /*2ac0*/  HMMA.16816.F32.BF16 R8, R180.reuse, R88, R64 ;  /* 0x00000058b408723c */ /* 0x040ff00000041840 */
[----:B------:R-:W-:Y:S01]  /*2ad0*/  HMMA.16816.F32.BF16 R4, R180, R90, R80 ;  /* 0x0000005ab404723c */ /* 0x000fe20000041850 */
[----:B------:R-:W1:Y:S07]  /*2ae0*/  LDSM.16.M88.4 R88, [R226+0x3000] ;  /* 0x00300000e258783b */ /* 0x000e6e0000000200 */
[C---:B---3--:R-:W-:Y:S08]  /*2af0*/  HMMA.16816.F32.BF16 R80, R184.reuse, R48, R76 ;  /* 0x00000030b850723c */ /* 0x048ff0000004184c */
[C---:B------:R-:W-:Y:S08]  /*2b00*/  HMMA.16816.F32.BF16 R76, R184.reuse, R50, R72 ;  /* 0x00000032b84c723c */ /* 0x040ff00000041848 */
[C---:B----4-:R-:W-:Y:S08]  /*2b10*/  HMMA.16816.F32.BF16 R72, R184.reuse, R40, R68 ;  /* 0x00000028b848723c */ /* 0x050ff00000041844 */
[C---:B------:R-:W-:Y:S08]  /*2b20*/  HMMA.16816.F32.BF16 R68, R184.reuse, R42, R60 ;  /* 0x0000002ab844723c */ /* 0x040ff0000004183c */
[C---:B-----5:R-:W-:Y:S08]  /*2b30*/  HMMA.16816.F32.BF16 R40, R184.reuse, R28, R56 ;  /* 0x0000001cb828723c */ /* 0x060ff00000041838 */
[C---:B-1----:R-:W-:Y:S08]  /*2b40*/  HMMA.16816.F32.BF16 R60, R184.reuse, R24, R44 ;  /* 0x00000018b83c723c */ /* 0x042ff0000004182c */
[C---:B------:R-:W-:Y:S01]  /*2b50*/  HMMA.16816.F32.BF16 R64, R184.reuse, R30, R52 ;  /* 0x0000001eb840723c */ /* 0x040fe20000041834 */
[----:B------:R-:W-:Y:S07]  /*2b60*/  LDSM.16.M88.4 R28, [R225+0x6800] ;  /* 0x00680000e11c783b */ /* 0x000fee0000000200 */
[C---:B------:R-:W-:Y:S01]  /*2b70*/  HMMA.16816.F32.BF16 R56, R184.reuse, R26, R36 ;  /* 0x0000001ab838723c */ /* 0x040fe20000041824 */
[----:B------:R-:W1:Y:S07]  /*2b80*/  LDSM.16.M88.4 R24, [R226+0x5800] ;  /* 0x00580000e218783b */ /* 0x000e6e0000000200 */
[C---:B--2---:R-:W-:Y:S08]  /*2b90*/  HMMA.16816.F32.BF16 R52, R184.reuse, R20, R32 ;  /* 0x00000014b834723c */ /* 0x044ff00000041820 */
[C---:B------:R-:W-:Y:S08]  /*2ba0*/  HMMA.16816.F32.BF16 R48, R184.reuse, R22, R12 ;  /* 0x00000016b830723c */ /* 0x040ff0000004180c */
[C---:B------:R-:W-:Y:S08]  /*2bb0*/  HMMA.16816.F32.BF16 R36, R184.reuse, R16, R8 ;  /* 0x00000010b824723c */ /* 0x040ff00000041808 */
[----:B------:R-:W-:Y:S01]  /*2bc0*/  HMMA.16816.F32.BF16 R20, R184, R18, R4 ;  /* 0x00000012b814723c */ /* 0x000fe20000041804 */
[----:B------:R-:W2:Y:S07]  /*2bd0*/  LDSM.16.M88.4 R16, [R225+0x6000] ;  /* 0x00600000e110783b */ /* 0x000eae0000000200 */
[C---:B------:R-:W-:Y:S01]  /*2be0*/  HMMA.16816.F32.BF16 R12, R188.reuse, R88, R80 ;  /* 0x00000058bc0c723c */ /* 0x040fe20000041850 */
[----:B------:R-:W3:Y:S07]  /*2bf0*/  LDSM.16.M88.4 R80, [R225+0x8000] ;  /* 0x00800000e150783b */ /* 0x000eee0000000200 */
[C---:B------:R-:W-:Y:S01]  /*2c00*/  HMMA.16816.F32.BF16 R8, R188.reuse, R90, R76 ;  /* 0x0000005abc08723c */ /* 0x040fe2000004184c */
[----:B------:R-:W-:Y:S07]  /*2c10*/  LDSM.16.M88.4 R88, [R237] ;  /* 0x00000000ed58783b */ /* 0x000fee0000000200 */
[C---:B------:R-:W-:Y:S08]  /*2c20*/  HMMA.16816.F32.BF16 R4, R188.reuse, R84, R72 ;  /* 0x00000054bc04723c */ /* 0x040ff00000041848 */
[C---:B------:R-:W-:Y:S01]  /*2c30*/  HMMA.16816.F32.BF16 R32, R188.reuse, R86, R68 ;  /* 0x00000056bc20723c */ /* 0x040fe20000041844 */
[----:B------:R-:W4:Y:S07]  /*2c40*/  LDSM.16.M88.4 R84, [R225+0x8800] ;  /* 0x00880000e154783b */ /* 0x000f2e0000000200 */
[C---:B------:R-:W-:Y:S08]  /*2c50*/  HMMA.16816.F32.BF16 R40, R188.reuse, R96, R40 ;  /* 0x00000060bc28723c */ /* 0x040ff00000041828 */
[C---:B------:R-:W-:Y:S08]  /*2c60*/  HMMA.16816.F32.BF16 R60, R188.reuse, R100, R60 ;  /* 0x00000064bc3c723c */ /* 0x040ff0000004183c */
[C---:B------:R-:W-:Y:S01]  /*2c70*/  HMMA.16816.F32.BF16 R44, R188.reuse, R98, R64 ;  /* 0x00000062bc2c723c */ /* 0x040fe20000041840 */
[----:B------:R-:W-:Y:S07]  /*2c80*/  LDSM.16.M88.4 R96, [R236] ;  /* 0x00000000ec60783b */ /* 0x000fee0000000200 */
[C---:B------:R-:W-:Y:S01]  /*2c90*/  HMMA.16816.F32.BF16 R76, R188.reuse, R102, R56 ;  /* 0x00000066bc4c723c */ /* 0x040fe20000041838 */
[----:B------:R-:W5:Y:S07]  /*2ca0*/  LDSM.16.M88.4 R100, [R235] ;  /* 0x00000000eb64783b */ /* 0x000f6e0000000200 */
[C---:B------:R-:W-:Y:S08]  /*2cb0*/  HMMA.16816.F32.BF16 R72, R188.reuse, R108, R52 ;  /* 0x0000006cbc48723c */ /* 0x040ff00000041834 */
[C---:B------:R-:W-:Y:S01]  /*2cc0*/  HMMA.16816.F32.BF16 R68, R188.reuse, R110, R48 ;  /* 0x0000006ebc44723c */ /* 0x040fe20000041830 */
[----:B------:R-:W-:Y:S07]  /*2cd0*/  LDSM.16.M88.4 R108, [R229+0x6000] ;  /* 0x00600000e56c783b */ /* 0x000fee0000000200 */
[C---:B-1----:R-:W-:Y:S08]  /*2ce0*/  HMMA.16816.F32.BF16 R64, R188.reuse, R24, R36 ;  /* 0x00000018bc40723c */ /* 0x042ff00000041824 */
[----:B------:R-:W-:Y:S08]  /*2cf0*/  HMMA.16816.F32.BF16 R52, R188, R26, R20 ;  /* 0x0000001abc34723c */ /* 0x000ff00000041814 */
[C---:B--2---:R-:W-:Y:S08]  /*2d00*/  HMMA.16816.F32.BF16 R56, R192.reuse, R16, R12 ;  /* 0x00000010c038723c */ /* 0x044ff0000004180c */
[C---:B------:R-:W-:Y:S08]  /*2d10*/  HMMA.16816.F32.BF16 R48, R192.reuse, R18, R8 ;  /* 0x00000012c030723c */ /* 0x040ff00000041808 */
[C---:B------:R-:W-:Y:S08]  /*2d20*/  HMMA.16816.F32.BF16 R24, R192.reuse, R28, R4 ;  /* 0x0000001cc018723c */ /* 0x040ff00000041804 */
[C---:B------:R-:W-:Y:S01]  /*2d30*/  HMMA.16816.F32.BF16 R20, R192.reuse, R30, R32 ;  /* 0x0000001ec014723c */ /* 0x040fe20000041820 */
[----:B------:R-:W1:Y:S07]  /*2d40*/  LDSM.16.M88.4 R28, [R234] ;  /* 0x00000000ea1c783b */ /* 0x000e6e0000000200 */
[C---:B------:R-:W-:Y:S08]  /*2d50*/  HMMA.16816.F32.BF16 R16, R192.reuse, R92, R40 ;  /* 0x0000005cc010723c */ /* 0x040ff00000041828 */
[C---:B------:R-:W-:Y:S01]  /*2d60*/  HMMA.16816.F32.BF16 R8, R192.reuse, R104, R60 ;  /* 0x00000068c008723c */ /* 0x040fe2000004183c */
[----:B------:R-:W2:Y:S07]  /*2d70*/  LDSM.16.M88.4 R60, [R233] ;  /* 0x00000000e93c783b */ /* 0x000eae0000000200 */
[C---:B------:R-:W-:Y:S01]  /*2d80*/  HMMA.16816.F32.BF16 R12, R192.reuse, R94, R44 ;  /* 0x0000005ec00c723c */ /* 0x040fe2000004182c */
[----:B------:R-:W1:Y:S07]  /*2d90*/  LDSM.16.M88.4 R92, [R232] ;  /* 0x00000000e85c783b */ /* 0x000e6e0000000200 */
[C---:B------:R-:W-:Y:S01]  /*2da0*/  HMMA.16816.F32.BF16 R4, R192.reuse, R106, R76 ;  /* 0x0000006ac004723c */ /* 0x040fe2000004184c */
[----:B------:R-:W-:Y:S07]  /*2db0*/  LDSM.16.M88.4 R104, [R229+0x8800] ;  /* 0x00880000e568783b */ /* 0x000fee0000000200 */
[C---:B---3--:R-:W-:Y:S08]  /*2dc0*/  HMMA.16816.F32.BF16 R32, R192.reuse, R80, R72 ;  /* 0x00000050c020723c */ /* 0x048ff00000041848 */
[C---:B------:R-:W-:Y:S01]  /*2dd0*/  HMMA.16816.F32.BF16 R36, R192.reuse, R82, R68 ;  /* 0x00000052c024723c */ /* 0x040fe20000041844 */
[----:B------:R-:W-:Y:S07]  /*2de0*/  LDSM.16.M88.4 R80, [R229+0x7000] ;  /* 0x00700000e550783b */ /* 0x000fee0000000200 */
[C---:B----4-:R-:W-:Y:S01]  /*2df0*/  HMMA.16816.F32.BF16 R40, R192.reuse, R84, R64 ;  /* 0x00000054c028723c */ /* 0x050fe20000041840 */
[----:B------:R-:W-:Y:S07]  /*2e00*/  LDSM.16.M88.4 R64, [R226+0x6000] ;  /* 0x00600000e240783b */ /* 0x000fee0000000200 */
[----:B------:R-:W-:Y:S01]  /*2e10*/  HMMA.16816.F32.BF16 R44, R192, R86, R52 ;  /* 0x00000056c02c723c */ /* 0x000fe20000041834 */
[----:B------:R-:W-:Y:S07]  /*2e20*/  LDSM.16.M88.4 R84, [R226+0x7000] ;  /* 0x00700000e254783b */ /* 0x000fee0000000200 */
[C---:B------:R-:W-:Y:S08]  /*2e30*/  HMMA.16816.F32.BF16 R56, R196.reuse, R88, R56 ;  /* 0x00000058c438723c */ /* 0x040ff00000041838 */
[C---:B------:R-:W-:Y:S01]  /*2e40*/  HMMA.16816.F32.BF16 R52, R196.reuse, R90, R48 ;  /* 0x0000005ac434723c */ /* 0x040fe20000041830 */
[----:B------:R-:W3:Y:S07]  /*2e50*/  LDSM.16.M88.4 R88, [R229+0x7800] ;  /* 0x00780000e558783b */ /* 0x000eee0000000200 */
[C---:B-----5:R-:W-:Y:S01]  /*2e60*/  HMMA.16816.F32.BF16 R72, R196.reuse, R100, R16 ;  /* 0x00000064c448723c */ /* 0x060fe20000041810 */
[----:B------:R-:W4:Y:S07]  /*2e70*/  LDSM.16.M88.4 R16, [R229+0x6800] ;  /* 0x00680000e510783b */ /* 0x000f2e0000000200 */
[C---:B------:R-:W-:Y:S08]  /*2e80*/  HMMA.16816.F32.BF16 R48, R196.reuse, R96, R24 ;  /* 0x00000060c430723c */ /* 0x040ff00000041818 */
[C---:B------:R-:W-:Y:S01]  /*2e90*/  HMMA.16816.F32.BF16 R76, R196.reuse, R98, R20 ;  /* 0x00000062c44c723c */ /* 0x040fe20000041814 */
[----:B------:R-:W5:Y:S07]  /*2ea0*/  LDSM.16.M88.4 R96, [R229+0x8000] ;  /* 0x00800000e560783b */ /* 0x000f6e0000000200 */
[C---:B------:R-:W-:Y:S01]  /*2eb0*/  HMMA.16816.F32.BF16 R68, R196.reuse, R102, R12 ;  /* 0x00000066c444723c */ /* 0x040fe2000004180c */
[----:B------:R-:W-:Y:S07]  /*2ec0*/  LDSM.16.M88.4 R100, [R226+0x8000] ;  /* 0x00800000e264783b */ /* 0x000fee0000000200 */
[C---:B-1----:R-:W-:Y:S08]  /*2ed0*/  HMMA.16816.F32.BF16 R24, R196.reuse, R28, R8 ;  /* 0x0000001cc418723c */ /* 0x042ff00000041808 */
[C---:B------:R-:W-:Y:S08]  /*2ee0*/  HMMA.16816.F32.BF16 R12, R196.reuse, R30, R4 ;  /* 0x0000001ec40c723c */ /* 0x040ff00000041804 */
[C---:B--2---:R-:W-:Y:S08]  /*2ef0*/  HMMA.16816.F32.BF16 R8, R196.reuse, R60, R32 ;  /* 0x0000003cc408723c */ /* 0x044ff00000041820 */
[C---:B------:R-:W-:Y:S01]  /*2f00*/  HMMA.16816.F32.BF16 R4, R196.reuse, R62, R36 ;  /* 0x0000003ec404723c */ /* 0x040fe20000041824 */
[----:B------:R-:W1:Y:S07]  /*2f10*/  LDSM.16.M88.4 R60, [R226+0x6800] ;  /* 0x00680000e23c783b */ /* 0x000e6e0000000200 */
[C---:B------:R-:W-:Y:S08]  /*2f20*/  HMMA.16816.F32.BF16 R20, R196.reuse, R92, R40 ;  /* 0x0000005cc414723c */ /* 0x040ff00000041828 */
[----:B------:R-:W-:Y:S01]  /*2f30*/  HMMA.16816.F32.BF16 R44, R196, R94, R44 ;  /* 0x0000005ec42c723c */ /* 0x000fe2000004182c */
[----:B------:R-:W2:Y:S07]  /*2f40*/  LDSM.16.M88.4 R92, [R226+0x7800] ;  /* 0x00780000e25c783b */ /* 0x000eae0000000200 */
[C---:B------:R-:W-:Y:S08]  /*2f50*/  HMMA.16816.F32.BF16 R56, R200.reuse, R108, R56 ;  /* 0x0000006cc838723c */ /* 0x040ff00000041838 */
[----:B------:R-:W-:Y:S01]  /*2f60*/  HMMA.16816.F32.BF16 R52, R200, R110, R52 ;  /* 0x0000006ec834723c */ /* 0x000fe20000041834 */
[----:B------:R-:W1:Y:S01]  /*2f70*/  LDSM.16.M88.4 R108, [R226+0x8800] ;  /* 0x00880000e26c783b */ /* 0x000e620000000200 */
[----:B------:R-:W-:Y:S01]  /*2f80*/  ISETP.GT.AND P0, PT, R113, R164, PT ;  /* 0x000000a47100720c */ /* 0x000fe20003f04270 */
[----:B------:R-:W-:-:S05]  /*2f90*/  DEPBAR.LE SB0, 0x0 ;  /* 0x000080000000791a */ /* 0x000fca0000000000 */
[C---:B---3--:R-:W-:Y:S08]  /*2fa0*/  HMMA.16816.F32.BF16 R28, R200.reuse, R88, R24 ;  /* 0x00000058c81c723c */ /* 0x048ff00000041818 */
[C---:B----4-:R-:W-:Y:S08]  /*2fb0*/  HMMA.16816.F32.BF16 R48, R200.reuse, R16, R48 ;  /* 0x00000010c830723c */ /* 0x050ff00000041830 */
[C---:B------:R-:W-:Y:S08]  /*2fc0*/  HMMA.16816.F32.BF16 R40, R200.reuse, R18, R76 ;  /* 0x00000012c828723c */ /* 0x040ff0000004184c */
[C---:B------:R-:W-:Y:S08]  /*2fd0*/  HMMA.16816.F32.BF16 R24, R200.reuse, R90, R12 ;  /* 0x0000005ac818723c */ /* 0x040ff0000004180c */
[C---:B-----5:R-:W-:Y:S08]  /*2fe0*/  HMMA.16816.F32.BF16 R16, R200.reuse, R96, R8 ;  /* 0x00000060c810723c */ /* 0x060ff00000041808 */
[C---:B------:R-:W-:Y:S08]  /*2ff0*/  HMMA.16816.F32.BF16 R12, R200.reuse, R98, R4 ;  /* 0x00000062c80c723c */ /* 0x040ff00000041804 */
[C---:B------:R-:W-:Y:S08]  /*3000*/  HMMA.16816.F32.BF16 R36, R200.reuse, R80, R72 ;  /* 0x00000050c824723c */ /* 0x040ff00000041848 */
[C---:B------:R-:W-:Y:S08]  /*3010*/  HMMA.16816.F32.BF16 R32, R200.reuse, R82, R68 ;  /* 0x00000052c820723c */ /* 0x040ff00000041844 */
[C---:B------:R-:W-:Y:S08]  /*3020*/  HMMA.16816.F32.BF16 R8, R200.reuse, R104, R20 ;  /* 0x00000068c808723c */ /* 0x040ff00000041814 */
[----:B------:R-:W-:Y:S01]  /*3030*/  HMMA.16816.F32.BF16 R4, R200, R106, R44 ;  /* 0x0000006ac804723c */ /* 0x000fe2000004182c */
[----:B------:R-:W-:Y:S07]  /*3040*/  BSSY B0, `(.L_x_837) ;  /* 0x0000031000007945 */ /* 0x000fee0003800000 */
[C---:B------:R-:W-:Y:S08]  /*3050*/  HMMA.16816.F32.BF16 R20, R204.reuse, R64, R56 ;  /* 0x00000040cc14723c */ /* 0x040ff00000041838 */
[C---:B-1----:R-:W-:Y:S08]  /*3060*/  HMMA.16816.F32.BF16 R48, R204.reuse, R60, R48 ;  /* 0x0000003ccc30723c */ /* 0x042ff00000041830 */
[C---:B------:R-:W-:Y:S08]  /*3070*/  HMMA.16816.F32.BF16 R40, R204.reuse, R62, R40 ;  /* 0x0000003ecc28723c */ /* 0x040ff00000041828 */
[C---:B------:R-:W-:Y:S08]  /*3080*/  HMMA.16816.F32.BF16 R56, R204.reuse, R102, R12 ;  /* 0x00000066cc38723c */ /* 0x040ff0000004180c */
[C---:B------:R-:W-:Y:S08]  /*3090*/  HMMA.16816.F32.BF16 R52, R204.reuse, R66, R52 ;  /* 0x00000042cc34723c */ /* 0x040ff00000041834 */
[C---:B------:R-:W-:Y:S08]  /*30a0*/  HMMA.16816.F32.BF16 R36, R204.reuse, R84, R36 ;  /* 0x00000054cc24723c */ /* 0x040ff00000041824 */
[C---:B------:R-:W-:Y:S08]  /*30b0*/  HMMA.16816.F32.BF16 R32, R204.reuse, R86, R32 ;  /* 0x00000056cc20723c */ /* 0x040ff00000041820 */
[C---:B--2---:R-:W-:Y:S08]  /*30c0*/  HMMA.16816.F32.BF16 R28, R204.reuse, R92, R28 ;  /* 0x0000005ccc1c723c */ /* 0x044ff0000004181c */
[C---:B------:R-:W-:Y:S08]  /*30d0*/  HMMA.16816.F32.BF16 R24, R204.reuse, R94, R24 ;  /* 0x0000005ecc18723c */ /* 0x040ff00000041818 */
[C---:B------:R-:W-:Y:S08]  /*30e0*/  HMMA.16816.F32.BF16 R44, R204.reuse, R100, R16 ;  /* 0x00000064cc2c723c */ /* 0x040ff00000041810 */
[C---:B------:R-:W-:Y:S08]  /*30f0*/  HMMA.16816.F32.BF16 R12, R204.reuse, R108, R8 ;  /* 0x0000006ccc0c723c */ /* 0x040ff00000041808 */
[----:B------:R-:W-:Y:S01]  /*3100*/  HMMA.16816.F32.BF16 R60, R204, R110, R4 ;  /* 0x0000006ecc3c723c */ /* 0x000fe20000041804 */
[----:B------:R-:W-:Y:S06]  /*3110*/  BAR.SYNC.DEFER_BLOCKING 0x0 ;  /* 0x0000000000007b1d */ /* 0x000fec0000010000 */
[----:B------:R-:W-:Y:S01]  /*3120*/  @!UPT UIADD3 URZ, URZ, URZ, URZ ;  /* 0x0000003f3f3ff290 */ /* 0x000fe2000fffe03f */
[----:B------:R-:W-:Y:S11]  /*3130*/  @!P0 BRA `(.L_x_838) ;  /* 0x0000021000008947 */ /* 0x000ff60003800000 */
[----:B------:R-:W-:Y:S01]  /*3140*/  IADD3 R0, R165, -0x2, RZ ;  /* 0xfffffffea5007810 */ /* 0x000fe20007ffe0ff */
[C---:B------:R-:W-:Y:S01]  /*3150*/  IMAD.SHL.U32 R6, R116.reuse, 0x40, RZ ;  /* 0x0000004074067824 */ /* 0x040fe200078e00ff */
[----:B------:R-:W-:-:S02]  /*3160*/  SHF.L.U64.HI R7, R116, 0x6, R117 ;  /* 0x0000000674077819 */ /* 0x000fc40000010275 */
[----:B------:R-:W-:-:S05]  /*3170*/  SHF.R.S32.HI R2, RZ, 0x1f, R0 ;  /* 0x0000001fff027819 */ /* 0x000fca0000011400 */
[----:B------:R-:W-:Y:S02]  /*3180*/  IMAD R4, R2, c[0x0][0x1e0], RZ ;  /* 0x0000780002047a24 */ /* 0x000fe400078e02ff */
[----:B------:R-:W-:-:S04]  /*3190*/  IMAD.WIDE.U32 R2, R0, c[0x0][0x1e0], RZ ;  /* 0x0000780000027a25 */ /* 0x000fc800078e00ff */
[----:B------:R-:W-:Y:S02]  /*31a0*/  IMAD R0, R0, c[0x0][0x1e4], R4 ;  /* 0x0000790000007a24 */ /* 0x000fe400078e0204 */
[----:B------:R-:W-:-:S04]  /*31b0*/  IMAD.WIDE.U32 R4, R2, 0x60, R114 ;  /* 0x0000006002047825 */ /* 0x000fc800078e0072 */
[----:B------:R-:W-:Y:S01]  /*31c0*/  IMAD.IADD R0, R3, 0x1, R0 ;  /* 0x0000000103007824 */ /* 0x000fe200078e0200 */
[----:B------:R-:W-:-:S03]  /*31d0*/  LEA R2, P0, R4, c[0x0][0x1c8], 0x1 ;  /* 0x0000720004027a11 */ /* 0x000fc600078008ff */
[----:B------:R-:W-:Y:S01]  /*31e0*/  IMAD R0, R0, 0x60, RZ ;  /* 0x0000006000007824 */ /* 0x000fe200078e02ff */
[----:B------:R-:W-:-:S03]  /*31f0*/  IADD3 R10, P6, P5, R6, 0x80, R2 ;  /* 0x00000080060a7810 */ /* 0x000fc60007dde002 */
[----:B------:R-:W-:-:S05]  /*3200*/  IMAD.IADD R0, R5, 0x1, R0 ;  /* 0x0000000105007824 */ /* 0x000fca00078e0200 */
        /* <DEDUP_REMOVED lines=20> */
.L_x_838:
[----:B------:R-:W-:Y:S05]  /*3350*/  BSYNC B0 ;  /* 0x0000000000007941 */ /* 0x000fea0003800000 */
.L_x_837:
[----:B------:R-:W2:Y:S04]  /*3360*/  LDL R0, [R1+0x78] ;  /* 0x0000780001007983 */ /* 0x000ea80000100800 */
[----:B-1----:R-:W3:Y:S04]  /*3370*/  LDL R5, [R1+0x20] ;  /* 0x0000200001057983 */ /* 0x002ee80000100800 */
[----:B------:R-:W0:Y:S01]  /*3380*/  LDGDEPBAR ;  /* 0x00000000000079af */ /* 0x000e220000000000 */
[----:B--2---:R-:W-:-:S04]  /*3390*/  IMAD.IADD R0, R0, 0x1, R208 ;  /* 0x0000000100007824 */ /* 0x004fc800078e02d0 */
[----:B------:R-:W-:Y:S01]  /*33a0*/  @P1 IMAD.HI.U32 R2, R0, c[0x0][0x2c8], RZ ;  /* 0x0000b20000021a27 */ /* 0x000fe200078e00ff */
[----:B------:R1:W-:Y:S04]  /*33b0*/  STL [R1+0x24], R0 ;  /* 0x0000240001007387 */ /* 0x0003e80000100800 */
[----:B-1----:R-:W-:-:S05]  /*33c0*/  @P1 SHF.R.U32.HI R0, RZ, c[0x0][0x2cc], R2 ;  /* 0x0000b300ff001a19 */ /* 0x002fca0000011602 */
[----:B------:R-:W-:Y:S04]  /*33d0*/  SHFL.IDX PT, R4, R0, RZ, 0x1c1f ;  /* 0x001c1fff00047589 */ /* 0x000fe800000e0000 */
[----:B------:R1:W2:Y:S02]  /*33e0*/  SHFL.IDX PT, R3, R0, 0x1, 0x1c1f ;  /* 0x003c1f0000037f89 */ /* 0x0002a400000e0000 */
[----:B-1----:R-:W-:-:S04]  /*33f0*/  IADD3 R0, R112, c[0x0][0x1d0], RZ ;  /* 0x0000740070007a10 */ /* 0x002fc80007ffe0ff */
[----:B---3--:R-:W-:Y:S01]  /*3400*/  IADD3 R2, -R5, 0x1, R0 ;  /* 0x0000000105027810 */ /* 0x008fe20007ffe100 */
[----:B------:R-:W-:-:S03]  /*3410*/  IMAD.IADD R0, R0, 0x1, -R5 ;  /* 0x0000000100007824 */ /* 0x000fc600078e0a05 */
[----:B------:R-:W-:-:S04]  /*3420*/  IADD3 R2, R2, -c[0x0][0x168], RZ ;  /* 0x80005a0002027a10 */ /* 0x000fc80007ffe0ff */
[C---:B--2---:R-:W-:Y:S01]  /*3430*/  IADD3 R3, R2.reuse, R3, RZ ;  /* 0x0000000302037210 */ /* 0x044fe20007ffe0ff */
[----:B------:R-:W-:-:S05]  /*3440*/  IMAD.IADD R4, R2, 0x1, R4 ;  /* 0x0000000102047824 */ /* 0x000fca00078e0204 */
[C---:B------:R-:W-:Y:S02]  /*3450*/  IMNMX R2, R0.reuse, R4, PT ;  /* 0x0000000400027217 */ /* 0x040fe40003800200 */
[----:B------:R-:W-:Y:S02]  /*3460*/  IMNMX R0, R0, R3, PT ;  /* 0x0000000300007217 */ /* 0x000fe40003800200 */
[C---:B------:R-:W-:Y:S02]  /*3470*/  ISETP.GT.AND P0, PT, R2.reuse, RZ, PT ;  /* 0x000000ff0200720c */ /* 0x040fe40003f04270 */
[----:B------:R-:W-:Y:S02]  /*3480*/  ISETP.GT.AND P6, PT, R2, 0x1, PT ;  /* 0x000000010200780c */ /* 0x000fe40003fc4270 */
[----:B------:R-:W-:Y:S02]  /*3490*/  FSEL R5, R20, -INF , P0 ;  /* 0xff80000014057808 */ /* 0x000fe40000000000 */
[----:B------:R-:W-:-:S02]  /*34a0*/  ISETP.GT.AND P0, PT, R0, 0x1, PT ;  /* 0x000000010000780c */ /* 0x000fc40003f04270 */
[----:B------:R-:W-:Y:S02]  /*34b0*/  ISETP.GT.AND P5, PT, R0, RZ, PT ;  /* 0x000000ff0000720c */ /* 0x000fe40003fa4270 */
[----:B------:R-:W-:Y:S02]  /*34c0*/  FSEL R6, R21, -INF , P6 ;  /* 0xff80000015067808 */ /* 0x000fe40003000000 */
[----:B------:R-:W-:Y:S02]  /*34d0*/  FSEL R11, R23, -INF , P0 ;  /* 0xff800000170b7808 */ /* 0x000fe40000000000 */
[----:B------:R-:W-:Y:S02]  /*34e0*/  ISETP.GT.AND P6, PT, R2, 0x8, PT ;  /* 0x000000080200780c */ /* 0x000fe40003fc4270 */
[----:B------:R-:W-:Y:S02]  /*34f0*/  ISETP.GT.AND P0, PT, R0, 0x8, PT ;  /* 0x000000080000780c */ /* 0x000fe40003f04270 */
[----:B------:R-:W-:-:S02]  /*3500*/  FSEL R10, R22, -INF , P5 ;  /* 0xff800000160a7808 */ /* 0x000fc40002800000 */
[----:B------:R-:W-:Y:S02]  /*3510*/  ISETP.GT.AND P5, PT, R2, 0x9, PT ;  /* 0x000000090200780c */ /* 0x000fe40003fa4270 */
[----:B------:R-:W-:Y:S02]  /*3520*/  FSEL R7, R52, -INF , P6 ;  /* 0xff80000034077808 */ /* 0x000fe40003000000 */
[----:B------:R-:W-:Y:S02]  /*3530*/  FSEL R16, R54, -INF , P0 ;  /* 0xff80000036107808 */ /* 0x000fe40000000000 */
[----:B------:R-:W-:Y:S02]  /*3540*/  FMNMX.FTZ R3, R5, R6, !PT ;  /* 0x0000000605037209 */ /* 0x000fe40007810000 */
[----:B------:R-:W-:Y:S02]  /*3550*/  ISETP.GT.AND P0, PT, R2, 0x11, PT ;  /* 0x000000110200780c */ /* 0x000fe40003f04270 */
[----:B------:R-:W-:-:S02]  /*3560*/  FSEL R8, R53, -INF , P5 ;  /* 0xff80000035087808 */ /* 0x000fc40002800000 */
[----:B------:R-:W-:Y:S02]  /*3570*/  ISETP.GT.AND P6, PT, R2, 0x10, PT ;  /* 0x000000100200780c */ /* 0x000fe40003fc4270 */
[----:B------:R-:W-:Y:S02]  /*3580*/  FMNMX.FTZ R3, R7, R3, !PT ;  /* 0x0000000307037209 */ /* 0x000fe40007810000 */
[----:B------:R-:W-:Y:S02]  /*3590*/  FSEL R18, R49, -INF , P0 ;  /* 0xff80000031127808 */ /* 0x000fe40000000000 */
[C---:B------:R-:W-:Y:S02]  /*35a0*/  ISETP.GT.AND P5, PT, R0.reuse, 0x9, PT ;  /* 0x000000090000780c */ /* 0x040fe40003fa4270 */
[----:B------:R-:W-:Y:S02]  /*35b0*/  ISETP.GT.AND P0, PT, R0, 0x11, PT ;  /* 0x000000110000780c */ /* 0x000fe40003f04270 */
[----:B------:R-:W-:-:S02]  /*35c0*/  FSEL R9, R48, -INF , P6 ;  /* 0xff80000030097808 */ /* 0x000fc40003000000 */
[----:B------:R-:W-:Y:S02]  /*35d0*/  FMNMX.FTZ R3, R8, R3, !PT ;  /* 0x0000000308037209 */ /* 0x000fe40007810000 */
[----:B------:R-:W-:Y:S02]  /*35e0*/  FSEL R17, R55, -INF , P5 ;  /* 0xff80000037117808 */ /* 0x000fe40002800000 */
[----:B------:R-:W-:Y:S01]  /*35f0*/  ISETP.GT.AND P6, PT, R2, 0x18, PT ;  /* 0x000000180200780c */ /* 0x000fe20003fc4270 */
[----:B------:R-:W-:Y:S01]  /*3600*/  LDSM.16.MT88.4 R52, [R228+0x3800] ;  /* 0x00380000e434783b */ /* 0x000fe20000004200 */
[----:B------:R-:W-:Y:S02]  /*3610*/  FSEL R22, R51, -INF , P0 ;  /* 0xff80000033167808 */ /* 0x000fe40000000000 */
[C---:B------:R-:W-:Y:S02]  /*3620*/  ISETP.GT.AND P5, PT, R0.reuse, 0x10, PT ;  /* 0x000000100000780c */ /* 0x040fe40003fa4270 */
[----:B------:R-:W-:-:S02]  /*3630*/  ISETP.GT.AND P0, PT, R0, 0x18, PT ;  /* 0x000000180000780c */ /* 0x000fc40003f04270 */
[----:B------:R-:W-:Y:S02]  /*3640*/  FMNMX.FTZ R3, R9, R3, !PT ;  /* 0x0000000309037209 */ /* 0x000fe40007810000 */
[----:B------:R-:W-:Y:S02]  /*3650*/  FSEL R19, R40, -INF , P6 ;  /* 0xff80000028137808 */ /* 0x000fe40003000000 */
[----:B------:R-:W-:Y:S02]  /*3660*/  FSEL R21, R50, -INF , P5 ;  /* 0xff80000032157808 */ /* 0x000fe40002800000 */
[----:B------:R-:W-:Y:S01]  /*3670*/  FSEL R40, R42, -INF , P0 ;  /* 0xff8000002a287808 */ /* 0x000fe20000000000 */
[----:B------:R-:W-:Y:S01]  /*3680*/  LDSM.16.MT88.4 R48, [R227] ;  /* 0x00000000e330783b */ /* 0x000fe20000004200 */
[C---:B------:R-:W-:Y:S02]  /*3690*/  ISETP.GT.AND P5, PT, R2.reuse, 0x19, PT ;  /* 0x000000190200780c */ /* 0x040fe40003fa4270 */
[----:B------:R-:W-:-:S02]  /*36a0*/  ISETP.GT.AND P0, PT, R2, 0x21, PT ;  /* 0x000000210200780c */ /* 0x000fc40003f04270 */
[----:B------:R-:W-:Y:S02]  /*36b0*/  FMNMX.FTZ R3, R18, R3, !PT ;  /* 0x0000000312037209 */ /* 0x000fe40007810000 */
[----:B------:R-:W-:Y:S02]  /*36c0*/  FSEL R20, R41, -INF , P5 ;  /* 0xff80000029147808 */ /* 0x000fe40002800000 */
[----:B------:R-:W-:Y:S02]  /*36d0*/  ISETP.GT.AND P6, PT, R2, 0x20, PT ;  /* 0x000000200200780c */ /* 0x000fe40003fc4270 */
[----:B------:R-:W-:Y:S02]  /*36e0*/  FSEL R76, R37, -INF , P0 ;  /* 0xff800000254c7808 */ /* 0x000fe40000000000 */
[----:B------:R-:W-:Y:S02]  /*36f0*/  FMNMX.FTZ R3, R19, R3, !PT ;  /* 0x0000000313037209 */ /* 0x000fe40007810000 */
[----:B------:R-:W-:-:S02]  /*3700*/  ISETP.GT.AND P0, PT, R0, 0x21, PT ;  /* 0x000000210000780c */ /* 0x000fc40003f04270 */
[----:B------:R-:W-:Y:S02]  /*3710*/  ISETP.GT.AND P5, PT, R0, 0x19, PT ;  /* 0x000000190000780c */ /* 0x000fe40003fa4270 */
[----:B------:R-:W-:Y:S02]  /*3720*/  FSEL R75, R36, -INF , P6 ;  /* 0xff800000244b7808 */ /* 0x000fe40003000000 */
[----:B------:R-:W-:Y:S02]  /*3730*/  FMNMX.FTZ R3, R20, R3, !PT ;  /* 0x0000000314037209 */ /* 0x000fe40007810000 */
[----:B------:R-:W-:Y:S02]  /*3740*/  FSEL R81, R39, -INF , P0 ;  /* 0xff80000027517808 */ /* 0x000fe40000000000 */
[----:B------:R-:W-:Y:S02]  /*3750*/  FMNMX.FTZ R4, R10, R11, !PT ;  /* 0x0000000b0a047209 */ /* 0x000fe40007810000 */
[----:B------:R-:W-:-:S02]  /*3760*/  FSEL R41, R43, -INF , P5 ;  /* 0xff8000002b297808 */ /* 0x000fc40002800000 */
[----:B------:R-:W-:Y:S02]  /*3770*/  ISETP.GT.AND P0, PT, R2, 0x29, PT ;  /* 0x000000290200780c */ /* 0x000fe40003f04270 */
[----:B------:R-:W-:Y:S02]  /*3780*/  ISETP.GT.AND P5, PT, R0, 0x20, PT ;  /* 0x000000200000780c */ /* 0x000fe40003fa4270 */
[----:B------:R-:W-:Y:S02]  /*3790*/  ISETP.GT.AND P6, PT, R2, 0x28, PT ;  /* 0x000000280200780c */ /* 0x000fe40003fc4270 */
[----:B------:R-:W-:Y:S02]  /*37a0*/  FMNMX.FTZ R3, R75, R3, !PT ;  /* 0x000000034b037209 */ /* 0x000fe40007810000 */
[----:B------:R-:W-:Y:S02]  /*37b0*/  FMNMX.FTZ R4, R16, R4, !PT ;  /* 0x0000000410047209 */ /* 0x000fe40007810000 */
[----:B------:R-:W-:-:S02]  /*37c0*/  FSEL R73, R33, -INF , P0 ;  /* 0xff80000021497808 */ /* 0x000fc40000000000 */
[----:B------:R-:W-:Y:S02]  /*37d0*/  FSEL R80, R38, -INF , P5 ;  /* 0xff80000026507808 */ /* 0x000fe40002800000 */
[----:B------:R-:W-:Y:S02]  /*37e0*/  ISETP.GT.AND P0, PT, R0, 0x29, PT ;  /* 0x000000290000780c */ /* 0x000fe40003f04270 */
[----:B------:R-:W-:Y:S02]  /*37f0*/  FSEL R74, R32, -INF , P6 ;  /* 0xff800000204a7808 */ /* 0x000fe40003000000 */
[----:B------:R-:W-:Y:S02]  /*3800*/  ISETP.GT.AND P5, PT, R0, 0x28, PT ;  /* 0x000000280000780c */ /* 0x000fe40003fa4270 */
[----:B------:R-:W-:Y:S02]  /*3810*/  FMNMX.FTZ R3, R76, R3, !PT ;  /* 0x000000034c037209 */ /* 0x000fe40007810000 */
[----:B------:R-:W-:-:S02]  /*3820*/  FMNMX.FTZ R4, R17, R4, !PT ;  /* 0x0000000411047209 */ /* 0x000fc40007810000 */
[----:B------:R-:W-:Y:S02]  /*3830*/  FSEL R79, R35, -INF , P0 ;  /* 0xff800000234f7808 */ /* 0x000fe40000000000 */
[----:B------:R-:W-:Y:S02]  /*3840*/  ISETP.GT.AND P6, PT, R2, 0x30, PT ;  /* 0x000000300200780c */ /* 0x000fe40003fc4270 */
[----:B------:R-:W-:Y:S02]  /*3850*/  FSEL R77, R34, -INF , P5 ;  /* 0xff800000224d7808 */ /* 0x000fe40002800000 */
[----:B------:R-:W-:Y:S02]  /*3860*/  ISETP.GT.AND P0, PT, R2, 0x31, PT ;  /* 0x000000310200780c */ /* 0x000fe40003f04270 */
[----:B------:R-:W-:Y:S02]  /*3870*/  FMNMX.FTZ R3, R74, R3, !PT ;  /* 0x000000034a037209 */ /* 0x000fe40007810000 */
[----:B------:R-:W-:-:S02]  /*3880*/  ISETP.GT.AND P5, PT, R0, 0x30, PT ;  /* 0x000000300000780c */ /* 0x000fc40003fa4270 */
[----:B------:R-:W-:Y:S02]  /*3890*/  FMNMX.FTZ R4, R21, R4, !PT ;  /* 0x0000000415047209 */ /* 0x000fe40007810000 */
[----:B------:R-:W-:Y:S02]  /*38a0*/  FSEL R102, R28, -INF , P6 ;  /* 0xff8000001c667808 */ /* 0x000fe40003000000 */
[----:B------:R-:W-:Y:S02]  /*38b0*/  FSEL R92, R29, -INF , P0 ;  /* 0xff8000001d5c7808 */ /* 0x000fe40000000000 */
[----:B------:R-:W-:Y:S02]  /*38c0*/  FMNMX.FTZ R3, R73, R3, !PT ;  /* 0x0000000349037209 */ /* 0x000fe40007810000 */
[----:B------:R-:W-:Y:S02]  /*38d0*/  ISETP.GT.AND P0, PT, R0, 0x31, PT ;  /* 0x000000310000780c */ /* 0x000fe40003f04270 */
[----:B------:R-:W-:-:S02]  /*38e0*/  FSEL R109, R30, -INF , P5 ;  /* 0xff8000001e6d7808 */ /* 0x000fc40002800000 */
[----:B------:R-:W-:Y:S02]  /*38f0*/  FMNMX.FTZ R4, R22, R4, !PT ;  /* 0x0000000416047209 */ /* 0x000fe40007810000 */
[----:B------:R-:W-:Y:S02]  /*3900*/  ISETP.GT.AND P5, PT, R2, 0x38, PT ;  /* 0x000000380200780c */ /* 0x000fe40003fa4270 */
[----:B------:R-:W-:Y:S02]  /*3910*/  FMNMX.FTZ R3, R102, R3, !PT ;  /* 0x0000000366037209 */ /* 0x000fe40007810000 */
[----:B------:R-:W-:Y:S02]  /*3920*/  FSEL R101, R31, -INF , P0 ;  /* 0xff8000001f657808 */ /* 0x000fe40000000000 */
[----:B------:R-:W-:Y:S01]  /*3930*/  FMNMX.FTZ R4, R40, R4, !PT ;  /* 0x0000000428047209 */ /* 0x000fe20007810000 */
[----:B------:R-:W-:Y:S01]  /*3940*/  LDSM.16.MT88.4 R28, [R224+0x800] ;  /* 0x00080000e01c783b */ /* 0x000fe20000004200 */
[----:B------:R-:W-:-:S02]  /*3950*/  ISETP.GT.AND P0, PT, R2, 0x39, PT ;  /* 0x000000390200780c */ /* 0x000fc40003f04270 */
[----:B------:R-:W-:Y:S02]  /*3960*/  FSEL R110, R24, -INF , P5 ;  /* 0xff800000186e7808 */ /* 0x000fe40002800000 */
[----:B------:R-:W-:Y:S02]  /*3970*/  ISETP.GT.AND P5, PT, R0, 0x38, PT ;  /* 0x000000380000780c */ /* 0x000fe40003fa4270 */
[----:B------:R-:W-:Y:S02]  /*3980*/  FMNMX.FTZ R3, R92, R3, !PT ;  /* 0x000000035c037209 */ /* 0x000fe40007810000 */
[----:B------:R-:W-:Y:S02]  /*3990*/  FMNMX.FTZ R4, R41, R4, !PT ;  /* 0x0000000429047209 */ /* 0x000fe40007810000 */
[----:B------:R-:W-:Y:S02]  /*39a0*/  FSEL R111, R25, -INF , P0 ;  /* 0xff800000196f7808 */ /* 0x000fe40000000000 */
[----:B------:R-:W-:-:S02]  /*39b0*/  ISETP.GT.AND P0, PT, R0, 0x39, PT ;  /* 0x000000390000780c */ /* 0x000fc40003f04270 */
        /* <DEDUP_REMOVED lines=10> */
[----:B------:R-:W-:Y:S02]  /*3a60*/  ISETP.GT.AND P5, PT, R2, 0x48, PT ;  /* 0x000000480200780c */ /* 0x000fe40003fa4270 */
[----:B------:R-:W-:Y:S02]  /*3a70*/  FSEL R103, R45, -INF , P0 ;  /* 0xff8000002d677808 */ /* 0x000fe40000000000 */
[----:B------:R-:W-:Y:S02]  /*3a80*/  FMNMX.FTZ R3, R83, R3, !PT ;  /* 0x0000000353037209 */ /* 0x000fe40007810000 */
[----:B------:R-:W-:-:S02]  /*3a90*/  FMNMX.FTZ R4, R77, R4, !PT ;  /* 0x000000044d047209 */ /* 0x000fc40007810000 */
[----:B------:R-:W-:Y:S02]  /*3aa0*/  ISETP.GT.AND P0, PT, R2, 0x49, PT ;  /* 0x000000490200780c */ /* 0x000fe40003f04270 */
[----:B------:R-:W-:Y:S02]  /*3ab0*/  FSEL R104, R56, -INF , P5 ;  /* 0xff80000038687808 */ /* 0x000fe40002800000 */
[----:B------:R-:W-:Y:S02]  /*3ac0*/  FMNMX.FTZ R3, R103, R3, !PT ;  /* 0x0000000367037209 */ /* 0x000fe40007810000 */
[----:B------:R-:W-:Y:S02]  /*3ad0*/  ISETP.GT.AND P5, PT, R2, 0x50, PT ;  /* 0x000000500200780c */ /* 0x000fe40003fa4270 */
[----:B------:R-:W-:Y:S02]  /*3ae0*/  FMNMX.FTZ R4, R79, R4, !PT ;  /* 0x000000044f047209 */ /* 0x000fe40007810000 */
[----:B------:R-:W-:-:S02]  /*3af0*/  FSEL R105, R57, -INF , P0 ;  /* 0xff80000039697808 */ /* 0x000fc40000000000 */
[----:B------:R-:W-:Y:S02]  /*3b00*/  FMNMX.FTZ R3, R104, R3, !PT ;  /* 0x0000000368037209 */ /* 0x000fe40007810000 */
[----:B------:R-:W-:Y:S02]  /*3b10*/  FSEL R106, R12, -INF , P5 ;  /* 0xff8000000c6a7808 */ /* 0x000fe40002800000 */
[----:B------:R-:W-:Y:S02]  /*3b20*/  FMNMX.FTZ R4, R109, R4, !PT ;  /* 0x000000046d047209 */ /* 0x000fe40007810000 */
[----:B------:R-:W-:Y:S02]  /*3b30*/  ISETP.GT.AND P5, PT, R0, 0x40, PT ;  /* 0x000000400000780c */ /* 0x000fe40003fa4270 */
[----:B------:R-:W-:Y:S02]  /*3b40*/  ISETP.GT.AND P0, PT, R2, 0x51, PT ;  /* 0x000000510200780c */ /* 0x000fe40003f04270 */
[----:B------:R-:W-:-:S02]  /*3b50*/  FMNMX.FTZ R3, R105, R3, !PT ;  /* 0x0000000369037209 */ /* 0x000fc40007810000 */
[----:B------:R-:W-:Y:S02]  /*3b60*/  FMNMX.FTZ R4, R101, R4, !PT ;  /* 0x0000000465047209 */ /* 0x000fe40007810000 */
[----:B------:R-:W-:Y:S02]  /*3b70*/  FSEL R98, R46, -INF , P5 ;  /* 0xff8000002e627808 */ /* 0x000fe40002800000 */
[C---:B------:R-:W-:Y:S02]  /*3b80*/  ISETP.GT.AND P6, PT, R2.reuse, 0x58, PT ;  /* 0x000000580200780c */ /* 0x040fe40003fc4270 */
[----:B------:R-:W-:Y:S02]  /*3b90*/  ISETP.GT.AND P5, PT, R2, 0x59, PT ;  /* 0x000000590200780c */ /* 0x000fe40003fa4270 */
[----:B------:R-:W-:Y:S02]  /*3ba0*/  FSEL R107, R13, -INF , P0 ;  /* 0xff8000000d6b7808 */ /* 0x000fe40000000000 */
[----:B------:R-:W-:-:S02]  /*3bb0*/  FMNMX.FTZ R2, R106, R3, !PT ;  /* 0x000000036a027209 */ /* 0x000fc40007810000 */
[----:B------:R-:W-:Y:S02]  /*3bc0*/  FMNMX.FTZ R4, R82, R4, !PT ;  /* 0x0000000452047209 */ /* 0x000fe40007810000 */
[----:B------:R-:W-:Y:S02]  /*3bd0*/  ISETP.GT.AND P0, PT, R0, 0x41, PT ;  /* 0x000000410000780c */ /* 0x000fe40003f04270 */
[----:B------:R-:W-:Y:S02]  /*3be0*/  FSEL R108, R60, -INF , P6 ;  /* 0xff8000003c6c7808 */ /* 0x000fe40003000000 */
[----:B------:R-:W-:Y:S02]  /*3bf0*/  FMNMX.FTZ R141, R107, R2, !PT ;  /* 0x000000026b8d7209 */ /* 0x000fe40007810000 */
[----:B------:R-:W-:Y:S02]  /*3c00*/  FMNMX.FTZ R3, R87, R4, !PT ;  /* 0x0000000457037209 */ /* 0x000fe40007810000 */
[----:B------:R-:W-:-:S02]  /*3c10*/  FSEL R99, R47, -INF , P0 ;  /* 0xff8000002f637808 */ /* 0x000fc40000000000 */
[----:B------:R-:W-:Y:S01]  /*3c20*/  FSEL R211, R61, -INF , P5 ;  /* 0xff8000003dd37808 */ /* 0x000fe20002800000 */
[----:B------:R-:W-:Y:S01]  /*3c30*/  LDSM.16.MT88.4 R44, [R249] ;  /* 0x00000000f92c783b */ /* 0x000fe20000004200 */
[----:B------:R-:W-:Y:S02]  /*3c40*/  FMNMX.FTZ R141, R108, R141, !PT ;  /* 0x0000008d6c8d7209 */ /* 0x000fe40007810000 */
[----:B------:R-:W-:Y:S02]  /*3c50*/  ISETP.GT.AND P0, PT, R0, 0x48, PT ;  /* 0x000000480000780c */ /* 0x000fe40003f04270 */
[----:B------:R-:W-:Y:S02]  /*3c60*/  FMNMX.FTZ R2, R98, R3, !PT ;  /* 0x0000000362027209 */ /* 0x000fe40007810000 */
[----:B------:R-:W-:Y:S02]  /*3c70*/  ISETP.GT.AND P5, PT, R0, 0x49, PT ;  /* 0x000000490000780c */ /* 0x000fe40003fa4270 */
[----:B------:R-:W-:-:S02]  /*3c80*/  FMNMX.FTZ R141, R211, R141, !PT ;  /* 0x0000008dd38d7209 */ /* 0x000fc40007810000 */
[----:B------:R-:W-:Y:S02]  /*3c90*/  FSEL R100, R58, -INF , P0 ;  /* 0xff8000003a647808 */ /* 0x000fe40000000000 */
[----:B------:R-:W-:Y:S01]  /*3ca0*/  FMNMX.FTZ R2, R99, R2, !PT ;  /* 0x0000000263027209 */ /* 0x000fe20007810000 */
[----:B------:R-:W1:Y:S01]  /*3cb0*/  SHFL.BFLY PT, R3, R141, 0x2, 0x1f ;  /* 0x0c401f008d037f89 */ /* 0x000e6200000e0000 */
[----:B------:R-:W-:Y:S02]  /*3cc0*/  FSEL R93, R59, -INF , P5 ;  /* 0xff8000003b5d7808 */ /* 0x000fe40002800000 */
[----:B------:R-:W-:Y:S01]  /*3cd0*/  ISETP.GT.AND P5, PT, R0, 0x50, PT ;  /* 0x000000500000780c */ /* 0x000fe20003fa4270 */
[----:B------:R-:W-:Y:S01]  /*3ce0*/  LDSM.16.MT88.4 R56, [R224+0x3000] ;  /* 0x00300000e038783b */ /* 0x000fe20000004200 */
[----:B------:R-:W-:Y:S02]  /*3cf0*/  FMNMX.FTZ R2, R100, R2, !PT ;  /* 0x0000000264027209 */ /* 0x000fe40007810000 */
[----:B------:R-:W-:-:S02]  /*3d00*/  ISETP.GT.AND P0, PT, R0, 0x51, PT ;  /* 0x000000510000780c */ /* 0x000fc40003f04270 */
[----:B------:R-:W-:Y:S02]  /*3d10*/  FSEL R94, R14, -INF , P5 ;  /* 0xff8000000e5e7808 */ /* 0x000fe40002800000 */
[----:B------:R-:W-:Y:S02]  /*3d20*/  FMNMX.FTZ R2, R93, R2, !PT ;  /* 0x000000025d027209 */ /* 0x000fe40007810000 */
[----:B------:R-:W-:Y:S02]  /*3d30*/  FSEL R95, R15, -INF , P0 ;  /* 0xff8000000f5f7808 */ /* 0x000fe40000000000 */
[----:B------:R-:W-:Y:S01]  /*3d40*/  ISETP.GT.AND P5, PT, R0, 0x58, PT ;  /* 0x000000580000780c */ /* 0x000fe20003fa4270 */
[----:B------:R-:W-:Y:S01]  /*3d50*/  LDSM.16.MT88.4 R12, [R224] ;  /* 0x00000000e00c783b */ /* 0x000fe20000004200 */
[----:B------:R-:W-:Y:S02]  /*3d60*/  FMNMX.FTZ R2, R94, R2, !PT ;  /* 0x000000025e027209 */ /* 0x000fe40007810000 */
[----:B------:R-:W-:-:S02]  /*3d70*/  ISETP.GT.AND P0, PT, R0, 0x59, PT ;  /* 0x000000590000780c */ /* 0x000fc40003f04270 */
[----:B------:R-:W-:Y:S02]  /*3d80*/  FSEL R96, R62, -INF , P5 ;  /* 0xff8000003e607808 */ /* 0x000fe40002800000 */
[----:B------:R-:W-:Y:S02]  /*3d90*/  FMNMX.FTZ R0, R95, R2, !PT ;  /* 0x000000025f007209 */ /* 0x000fe40007810000 */
[----:B------:R-:W-:Y:S02]  /*3da0*/  FSEL R97, R63, -INF , P0 ;  /* 0xff8000003f617808 */ /* 0x000fe40000000000 */
[----:B------:R-:W-:Y:S01]  /*3db0*/  FMNMX.FTZ R0, R96, R0, !PT ;  /* 0x0000000060007209 */ /* 0x000fe20007810000 */
[----:B------:R-:W-:Y:S01]  /*3dc0*/  LDSM.16.MT88.4 R60, [R227+0x800] ;  /* 0x00080000e33c783b */ /* 0x000fe20000004200 */
        /* <DEDUP_REMOVED lines=21> */
[----:B---3--:R-:W-:Y:S01]  /*3f20*/  F2FP.BF16.PACK_AB R8, R68, R71 ;  /* 0x000000474408723e */ /* 0x008fe200000010ff */
[----:B------:R-:W1:Y:S05]  /*3f30*/  LDSM.16.MT88.4 R4, [R228] ;  /* 0x00000000e404783b */ /* 0x000e6a0000004200 */
[----:B------:R2:W3:Y:S02]  /*3f40*/  MUFU.EX2 R70, R2 ;  /* 0x0000000200467308 */ /* 0x0004e40000000800 */
[----:B--2---:R-:W-:-:S05]  /*3f50*/  FMUL.FTZ R2, R140, c[0x0][0x2d0] ;  /* 0x0000b4008c027a20 */ /* 0x004fca0000410000 */
[----:B------:R-:W-:-:S05]  /*3f60*/  FSEL R2, R2, RZ, P0 ;  /* 0x000000ff02027208 */ /* 0x000fca0000000000 */
[----:B------:R-:W-:Y:S01]  /*3f70*/  FFMA.FTZ R3, R10, c[0x0][0x2d0], -R2 ;  /* 0x0000b4000a037a23 */ /* 0x000fe20000010802 */
[----:B---3--:R-:W-:-:S03]  /*3f80*/  F2FP.BF16.PACK_AB R10, R69, R70 ;  /* 0x00000046450a723e */ /* 0x008fc600000010ff */
[----:B------:R2:W-:Y:S02]  /*3f90*/  MUFU.EX2 R66, R3 ;  /* 0x0000000300427308 */ /* 0x0005e40000000800 */
[----:B--2---:R-:W-:-:S06]  /*3fa0*/  FFMA.FTZ R3, R11, c[0x0][0x2d0], -R2 ;  /* 0x0000b4000b037a23 */ /* 0x004fcc0000010802 */
[----:B------:R2:W3:Y:S02]  /*3fb0*/  MUFU.EX2 R65, R3 ;  /* 0x0000000300417308 */ /* 0x0004e40000000800 */
[----:B--2---:R-:W-:Y:S01]  /*3fc0*/  FFMA.FTZ R3, R16, c[0x0][0x2d0], -R2 ;  /* 0x0000b40010037a23 */ /* 0x004fe20000010802 */
[----:B---3--:R-:W-:-:S05]  /*3fd0*/  F2FP.BF16.PACK_AB R9, R65, R66 ;  /* 0x000000424109723e */ /* 0x008fca00000010ff */
[----:B------:R2:W-:Y:S02]  /*3fe0*/  MUFU.EX2 R64, R3 ;  /* 0x0000000300407308 */ /* 0x0005e40000000800 */
[----:B--2---:R-:W-:-:S06]  /*3ff0*/  FFMA.FTZ R3, R17, c[0x0][0x2d0], -R2 ;  /* 0x0000b40011037a23 */ /* 0x004fcc0000010802 */
[----:B------:R2:W3:Y:S02]  /*4000*/  MUFU.EX2 R67, R3 ;  /* 0x0000000300437308 */ /* 0x0004e40000000800 */
[----:B--2---:R-:W-:Y:S01]  /*4010*/  FFMA.FTZ R3, R18, c[0x0][0x2d0], -R0 ;  /* 0x0000b40012037a23 */ /* 0x004fe20000010800 */
[----:B---3--:R-:W-:-:S05]  /*4020*/  F2FP.BF16.PACK_AB R11, R67, R64 ;  /* 0x00000040430b723e */ /* 0x008fca00000010ff */
[----:B------:R2:W-:Y:S02]  /*4030*/  MUFU.EX2 R154, R3 ;  /* 0x00000003009a7308 */ /* 0x0005e40000000800 */
[C---:B------:R-:W-:Y:S08]  /*4040*/  HMMA.16816.F32.BF16 R36, R8.reuse, R12, RZ ;  /* 0x0000000c0824723c */ /* 0x040ff000000418ff */
[----:B------:R-:W-:Y:S01]  /*4050*/  HMMA.16816.F32.BF16 R32, R8, R14, RZ ;  /* 0x0000000e0820723c */ /* 0x000fe200000418ff */
[----:B--2---:R-:W-:-:S04]  /*4060*/  FFMA.FTZ R3, R19, c[0x0][0x2d0], -R0 ;  /* 0x0000b40013037a23 */ /* 0x004fc80000010800 */
[----:B------:R2:W-:Y:S03]  /*4070*/  MUFU.EX2 R155, R3 ;  /* 0x00000003009b7308 */ /* 0x0005e60000000800 */
[C---:B-1----:R-:W-:Y:S08]  /*4080*/  HMMA.16816.F32.BF16 R16, R8.reuse, R6, RZ ;  /* 0x000000060810723c */ /* 0x042ff000000418ff */
[----:B------:R-:W-:Y:S01]  /*4090*/  HMMA.16816.F32.BF16 R12, R8, R48, RZ ;  /* 0x00000030080c723c */ /* 0x000fe200000418ff */
[----:B--2---:R-:W-:-:S04]  /*40a0*/  FFMA.FTZ R3, R20, c[0x0][0x2d0], -R0 ;  /* 0x0000b40014037a23 */ /* 0x004fc80000010800 */
[----:B------:R1:W2:Y:S02]  /*40b0*/  MUFU.EX2 R210, R3 ;  /* 0x0000000300d27308 */ /* 0x0002a40000000800 */
[----:B-1----:R-:W-:Y:S01]  /*40c0*/  FFMA.FTZ R3, R21, c[0x0][0x2d0], -R2 ;  /* 0x0000b40015037a23 */ /* 0x002fe20000010802 */
[----:B--2---:R-:W-:-:S05]  /*40d0*/  F2FP.BF16.PACK_AB R6, R210, R155 ;  /* 0x0000009bd206723e */ /* 0x004fca00000010ff */
[----:B------:R1:W-:Y:S02]  /*40e0*/  MUFU.EX2 R143, R3 ;  /* 0x00000003008f7308 */ /* 0x0003e40000000800 */
[--C-:B-1----:R-:W-:Y:S02]  /*40f0*/  FFMA.FTZ R3, R22, c[0x0][0x2d0], -R2.reuse ;  /* 0x0000b40016037a23 */ /* 0x102fe40000010802 */
[----:B------:R-:W-:Y:S04]  /*4100*/  HMMA.16816.F32.BF16 R20, R8, R4, RZ ;  /* 0x000000040814723c */ /* 0x000fe800000418ff */
[----:B------:R1:W2:Y:S03]  /*4110*/  MUFU.EX2 R142, R3 ;  /* 0x00000003008e7308 */ /* 0x0002a60000000800 */
[----:B------:R-:W-:Y:S01]  /*4120*/  F2FP.BF16.PACK_AB R4, R154, R72 ;  /* 0x000000489a04723e */ /* 0x000fe200000010ff */
[----:B-1----:R-:W-:Y:S01]  /*4130*/  FFMA.FTZ R3, R40, c[0x0][0x2d0], -R2 ;  /* 0x0000b40028037a23 */ /* 0x002fe20000010802 */
[----:B--2---:R-:W-:-:S03]  /*4140*/  F2FP.BF16.PACK_AB R5, R142, R143 ;  /* 0x0000008f8e05723e */ /* 0x004fc600000010ff */
[----:B------:R1:W-:Y:S02]  /*4150*/  MUFU.EX2 R152, R3 ;  /* 0x0000000300987308 */ /* 0x0003e40000000800 */
[----:B-1----:R-:W-:Y:S02]  /*4160*/  FFMA.FTZ R3, R41, c[0x0][0x2d0], -R2 ;  /* 0x0000b40029037a23 */ /* 0x002fe40000010802 */
[----:B------:R-:W-:Y:S04]  /*4170*/  LDSM.16.MT88.4 R40, [R228+0x3000] ;  /* 0x00300000e428783b */ /* 0x000fe80000004200 */
[----:B------:R-:W1:Y:S02]  /*4180*/  MUFU.EX2 R153, R3 ;  /* 0x0000000300997308 */ /* 0x000e640000000800 */
[----:B-1----:R-:W-:Y:S01]  /*4190*/  F2FP.BF16.PACK_AB R7, R153, R152 ;  /* 0x000000989907723e */ /* 0x002fe200000010ff */
[----:B------:R-:W-:-:S04]  /*41a0*/  FADD.FTZ R3, R71, R68 ;  /* 0x0000004447037221 */ /* 0x000fc80000010000 */
[----:B------:R-:W-:Y:S02]  /*41b0*/  FADD.FTZ R3, R70, R3 ;  /* 0x0000000346037221 */ /* 0x000fe40000010000 */
[----:B------:R-:W-:Y:S01]  /*41c0*/  HMMA.16816.F32.BF16 R88, R4, R28, R36 ;  /* 0x0000001c0458723c */ /* 0x000fe20000041824 */
[----:B------:R-:W-:Y:S01]  /*41d0*/  LDSM.16.MT88.4 R36, [R224+0x3800] ;  /* 0x00380000e024783b */ /* 0x000fe20000004200 */
[----:B------:R-:W-:-:S06]  /*41e0*/  FADD.FTZ R3, R69, R3 ;  /* 0x0000000345037221 */ /* 0x000fcc0000010000 */
[C---:B------:R-:W-:Y:S08]  /*41f0*/  HMMA.16816.F32.BF16 R20, R4.reuse, R24, R20 ;  /* 0x000000180414723c */ /* 0x040ff00000041814 */
[----:B------:R-:W-:Y:S08]  /*4200*/  HMMA.16816.F32.BF16 R212, R4, R26, R16 ;  /* 0x0000001a04d4723c */ /* 0x000ff00000041810 */
[----:B------:R-:W-:Y:S01]  /*4210*/  IMAD.MOV.U32 R86, RZ, RZ, R88 ;  /* 0x000000ffff567224 */ /* 0x000fe200078e0058 */
[----:B------:R-:W-:Y:S01]  /*4220*/  MOV R78, R91 ;  /* 0x0000005b004e7202 */ /* 0x000fe20000000f00 */
[----:B------:R-:W-:Y:S01]  /*4230*/  IMAD.MOV.U32 R85, RZ, RZ, R89 ;  /* 0x000000ffff557224 */ /* 0x000fe200078e0059 */
[----:B------:R-:W-:Y:S01]  /*4240*/  HMMA.16816.F32.BF16 R16, R8, R50, RZ ;  /* 0x000000320810723c */ /* 0x000fe200000418ff */
[----:B------:R-:W-:Y:S01]  /*4250*/  IMAD.MOV.U32 R84, RZ, RZ, R90 ;  /* 0x000000ffff547224 */ /* 0x000fe200078e005a */
[----:B------:R-:W-:Y:S01]  /*4260*/  LDSM.16.MT88.4 R48, [R227+0x3000] ;  /* 0x00300000e330783b */ /* 0x000fe20000004200 */
[----:B------:R-:W-:Y:S01]  /*4270*/  IMAD.MOV.U32 R68, RZ, RZ, R86 ;  /* 0x000000ffff447224 */ /* 0x000fe200078e0056 */
[----:B------:R-:W-:Y:S01]  /*4280*/  MOV R71, R78 ;  /* 0x0000004e00477202 */ /* 0x000fe20000000f00 */
[----:B------:R-:W-:Y:S01]  /*4290*/  IMAD.MOV.U32 R91, RZ, RZ, R20 ;  /* 0x000000ffff5b7224 */ /* 0x000fe200078e0014 */
[----:B------:R-:W-:Y:S01]  /*42a0*/  MOV R88, R23 ;  /* 0x0000001700587202 */ /* 0x000fe20000000f00 */
[----:B------:R-:W-:Y:S01]  /*42b0*/  IMAD.MOV.U32 R90, RZ, RZ, R21 ;  /* 0x000000ffff5a7224 */ /* 0x000fe200078e0015 */
[----:B------:R-:W-:Y:S01]  /*42c0*/  HMMA.16816.F32.BF16 R216, R4, R30, R32 ;  /* 0x0000001e04d8723c */ /* 0x000fe20000041820 */
[----:B------:R-:W-:-:S02]  /*42d0*/  IMAD.MOV.U32 R89, RZ, RZ, R22 ;  /* 0x000000ffff597224 */ /* 0x000fc400078e0016 */
[----:B------:R-:W1:Y:S01]  /*42e0*/  LDSM.16.MT88.4 R20, [R230+0x800] ;  /* 0x00080000e614783b */ /* 0x000e620000004200 */
[----:B------:R-:W-:Y:S02]  /*42f0*/  IMAD.MOV.U32 R69, RZ, RZ, R85 ;  /* 0x000000ffff457224 */ /* 0x000fe400078e0055 */
[----:B------:R-:W-:Y:S02]  /*4300*/  IMAD.MOV.U32 R70, RZ, RZ, R84 ;  /* 0x000000ffff467224 */ /* 0x000fe400078e0054 */
[----:B------:R-:W-:Y:S07]  /*4310*/  HMMA.16816.F32.BF16 R220, R4, R60, R12 ;  /* 0x0000003c04dc723c */ /* 0x000fee000004180c */
[----:B------:R-:W-:Y:S01]  /*4320*/  IMAD.MOV.U32 R61, RZ, RZ, R111 ;  /* 0x000000ffff3d7224 */ /* 0x000fe200078e006f */
[----:B------:R-:W-:Y:S01]  /*4330*/  HMMA.16816.F32.BF16 R12, R8, R44, RZ ;  /* 0x0000002c080c723c */ /* 0x000fe200000418ff */
[----:B------:R-:W-:-:S07]  /*4340*/  IMAD.MOV.U32 R60, RZ, RZ, R110 ;  /* 0x000000ffff3c7224 */ /* 0x000fce00078e006e */
[C---:B------:R-:W-:Y:S01]  /*4350*/  HMMA.16816.F32.BF16 R32, R8.reuse, R46, RZ ;  /* 0x0000002e0820723c */ /* 0x040fe200000418ff */
[----:B------:R-:W-:Y:S07]  /*4360*/  LDSM.16.MT88.4 R44, [R227+0x3800] ;  /* 0x00380000e32c783b */ /* 0x000fee0000004200 */
[C---:B------:R-:W-:Y:S08]  /*4370*/  HMMA.16816.F32.BF16 R28, R8.reuse, R56, RZ ;  /* 0x00000038081c723c */ /* 0x040ff000000418ff */
[----:B------:R-:W-:Y:S01]  /*4380*/  HMMA.16816.F32.BF16 R24, R8, R58, RZ ;  /* 0x0000003a0818723c */ /* 0x000fe200000418ff */
[----:B------:R-:W2:Y:S07]  /*4390*/  LDSM.16.MT88.4 R56, [R230+0x3000] ;  /* 0x00300000e638783b */ /* 0x000eae0000004200 */
[C---:B------:R-:W-:Y:S07]  /*43a0*/  HMMA.16816.F32.BF16 R144, R4.reuse, R62, R16 ;  /* 0x0000003e0490723c */ /* 0x040fee0000041810 */
[----:B------:R-:W-:Y:S01]  /*43b0*/  IMAD.MOV.U32 R63, RZ, RZ, R165 ;  /* 0x000000ffff3f7224 */ /* 0x000fe200078e00a5 */
[----:B------:R-:W-:Y:S01]  /*43c0*/  MOV R62, R164 ;  /* 0x000000a4003e7202 */ /* 0x000fe20000000f00 */
[C---:B-1----:R-:W-:Y:S01]  /*43d0*/  HMMA.16816.F32.BF16 R128, R4.reuse, R22, R32 ;  /* 0x000000160480723c */ /* 0x042fe20000041820 */
[----:B------:R-:W1:Y:S07]  /*43e0*/  LDSM.16.MT88.4 R32, [R230+0x3800] ;  /* 0x00380000e620783b */ /* 0x000e6e0000004200 */
[C---:B------:R-:W-:Y:S08]  /*43f0*/  HMMA.16816.F32.BF16 R164, R4.reuse, R20, R12 ;  /* 0x0000001404a4723c */ /* 0x040ff0000004180c */
[C---:B------:R-:W-:Y:S08]  /*4400*/  HMMA.16816.F32.BF16 R136, R4.reuse, R36, R28 ;  /* 0x000000240488723c */ /* 0x040ff0000004181c */
[----:B------:R-:W-:Y:S01]  /*4410*/  HMMA.16816.F32.BF16 R124, R4, R38, R24 ;  /* 0x00000026047c723c */ /* 0x000fe20000041818 */
[----:B------:R-:W3:Y:S07]  /*4420*/  LDSM.16.MT88.4 R36, [R224+0x6000] ;  /* 0x00600000e024783b */ /* 0x000eee0000004200 */
[C---:B------:R-:W-:Y:S07]  /*4430*/  HMMA.16816.F32.BF16 R20, R8.reuse, R50, RZ ;  /* 0x000000320814723c */ /* 0x040fee00000418ff */
[----:B------:R-:W-:Y:S01]  /*4440*/  IMAD.MOV.U32 R51, RZ, RZ, R105 ;  /* 0x000000ffff337224 */ /* 0x000fe200078e0069 */
[C---:B------:R-:W-:Y:S07]  /*4450*/  HMMA.16816.F32.BF16 R12, R8.reuse, R40, RZ ;  /* 0x00000028080c723c */ /* 0x040fee00000418ff */
[----:B------:R-:W-:Y:S01]  /*4460*/  MOV R41, R87 ;  /* 0x0000005700297202 */ /* 0x000fe20000000f00 */
[C---:B--2---:R-:W-:Y:S07]  /*4470*/  HMMA.16816.F32.BF16 R16, R8.reuse, R56, RZ ;  /* 0x000000380810723c */ /* 0x044fee00000418ff */
[----:B------:R-:W-:Y:S01]  /*4480*/  IMAD.MOV.U32 R56, RZ, RZ, R103 ;  /* 0x000000ffff387224 */ /* 0x000fe200078e0067 */
[----:B------:R-:W-:Y:S01]  /*4490*/  HMMA.16816.F32.BF16 R24, R8, R48, RZ ;  /* 0x000000300818723c */ /* 0x000fe200000418ff */
[----:B------:R-:W-:-:S06]  /*44a0*/  IMAD.MOV.U32 R57, RZ, RZ, R104 ;  /* 0x000000ffff397224 */ /* 0x000fcc00078e0068 */
[----:B------:R-:W-:Y:S01]  /*44b0*/  IMAD.MOV.U32 R49, RZ, RZ, R107 ;  /* 0x000000ffff317224 */ /* 0x000fe200078e006b */
[----:B------:R-:W-:Y:S01]  /*44c0*/  HMMA.16816.F32.BF16 R112, R4, R46, R20 ;  /* 0x0000002e0470723c */ /* 0x000fe20000041814 */
[----:B------:R-:W2:Y:S01]  /*44d0*/  LDSM.16.MT88.4 R20, [R224+0x6800] ;  /* 0x00680000e014783b */ /* 0x000ea20000004200 */
[----:B------:R-:W-:-:S06]  /*44e0*/  MOV R48, R106 ;  /* 0x0000006a00307202 */ /* 0x000fcc0000000f00 */
[----:B------:R-:W-:Y:S08]  /*44f0*/  HMMA.16816.F32.BF16 R28, R8, R42, RZ ;  /* 0x0000002a081c723c */ /* 0x000ff000000418ff */
[----:B------:R-:W-:Y:S07]  /*4500*/  HMMA.16816.F32.BF16 R132, R4, R52, R12 ;  /* 0x000000340484723c */ /* 0x000fee000004180c */
[----:B------:R-:W-:Y:S01]  /*4510*/  IMAD.MOV.U32 R53, RZ, RZ, R109 ;  /* 0x000000ffff357224 */ /* 0x000fe200078e006d */
[----:B------:R-:W-:Y:S01]  /*4520*/  HMMA.16816.F32.BF16 R12, R8, R58, RZ ;  /* 0x0000003a080c723c */ /* 0x000fe200000418ff */
[----:B------:R-:W-:-:S06]  /*4530*/  IMAD.MOV.U32 R52, RZ, RZ, R108 ;  /* 0x000000ffff347224 */ /* 0x000fcc00078e006c */
[----:B------:R-:W-:Y:S01]  /*4540*/  MOV R59, R102 ;  /* 0x00000066003b7202 */ /* 0x000fe20000000f00 */
[----:B-1----:R-:W-:Y:S01]  /*4550*/  HMMA.16816.F32.BF16 R148, R4, R32, R16 ;  /* 0x000000200494723c */ /* 0x002fe20000041810 */
[----:B------:R-:W-:-:S06]  /*4560*/  IMAD.MOV.U32 R58, RZ, RZ, R101 ;  /* 0x000000ffff3a7224 */ /* 0x000fcc00078e0065 */
[----:B------:R-:W-:Y:S01]  /*4570*/  IMAD.MOV.U32 R33, RZ, RZ, R96 ;  /* 0x000000ffff217224 */ /* 0x000fe200078e0060 */
[----:B------:R-:W-:Y:S01]  /*4580*/  HMMA.16816.F32.BF16 R120, R4, R44, R24 ;  /* 0x0000002c0478723c */ /* 0x000fe20000041818 */
[----:B------:R-:W1:Y:S01]  /*4590*/  LDSM.16.MT88.4 R24, [R228+0x6000] ;  /* 0x00600000e418783b */ /* 0x000e620000004200 */
[----:B------:R-:W-:-:S06]  /*45a0*/  MOV R32, R95 ;  /* 0x0000005f00207202 */ /* 0x000fcc0000000f00 */
[----:B---3--:R-:W-:Y:S07]  /*45b0*/  HMMA.16816.F32.BF16 R16, R8, R36, RZ ;  /* 0x000000240810723c */ /* 0x008fee00000418ff */
[----:B------:R-:W-:Y:S01]  /*45c0*/  IMAD.MOV.U32 R37, RZ, RZ, R92 ;  /* 0x000000ffff257224 */ /* 0x000fe200078e005c */
[C---:B------:R-:W-:Y:S07]  /*45d0*/  HMMA.16816.F32.BF16 R116, R4.reuse, R54, R28 ;  /* 0x000000360474723c */ /* 0x040fee000004181c */
[----:B------:R-:W-:Y:S01]  /*45e0*/  IMAD.MOV.U32 R29, RZ, RZ, R100 ;  /* 0x000000ffff1d7224 */ /* 0x000fe200078e0064 */
[----:B------:R-:W-:Y:S01]  /*45f0*/  MOV R28, R99 ;  /* 0x00000063001c7202 */ /* 0x000fe20000000f00 */
[----:B------:R-:W-:Y:S01]  /*4600*/  HMMA.16816.F32.BF16 R100, R4, R34, R12 ;  /* 0x000000220464723c */ /* 0x000fe2000004180c */
[----:B------:R-:W-:-:S02]  /*4610*/  IMAD.MOV.U32 R55, RZ, RZ, R98 ;  /* 0x000000ffff377224 */ /* 0x000fc400078e0062 */
[----:B------:R-:W-:Y:S02]  /*4620*/  IMAD.MOV.U32 R54, RZ, RZ, R97 ;  /* 0x000000ffff367224 */ /* 0x000fe400078e0061 */
[----:B------:R-:W-:Y:S02]  /*4630*/  IMAD.MOV.U32 R30, RZ, RZ, R208 ;  /* 0x000000ffff1e7224 */ /* 0x000fe400078e00d0 */
[----:B------:R-:W-:Y:S01]  /*4640*/  IMAD.MOV.U32 R35, RZ, RZ, R94 ;  /* 0x000000ffff237224 */ /* 0x000fe200078e005e */
[----:B------:R-:W-:Y:S01]  /*4650*/  HMMA.16816.F32.BF16 R12, R8, R38, RZ ;  /* 0x00000026080c723c */ /* 0x000fe200000418ff */
[----:B------:R-:W-:Y:S02]  /*4660*/  IMAD.MOV.U32 R34, RZ, RZ, R93 ;  /* 0x000000ffff227224 */ /* 0x000fe400078e005d */
[----:B------:R-:W-:Y:S02]  /*4670*/  FADD.FTZ R208, R72, R3 ;  /* 0x0000000348d07221 */ /* 0x000fe40000010000 */
[----:B------:R-:W-:Y:S01]  /*4680*/  FFMA.FTZ R3, R75, c[0x0][0x2d0], -R0 ;  /* 0x0000b4004b037a23 */ /* 0x000fe20000010800 */
[----:B------:R-:W-:Y:S01]  /*4690*/  MOV R75, R55 ;  /* 0x00000037004b7202 */ /* 0x000fe20000000f00 */
[----:B------:R-:W-:Y:S01]  /*46a0*/  IMAD.MOV.U32 R31, RZ, RZ, R41 ;  /* 0x000000ffff1f7224 */ /* 0x000fe200078e0029 */
[----:B--2---:R-:W-:Y:S01]  /*46b0*/  HMMA.16816.F32.BF16 R108, R4, R20, R16 ;  /* 0x00000014046c723c */ /* 0x004fe20000041810 */
[----:B------:R-:W2:Y:S01]  /*46c0*/  LDSM.16.MT88.4 R16, [R228+0x6800] ;  /* 0x00680000e410783b */ /* 0x000ea20000004200 */
[----:B------:R-:W-:-:S02]  /*46d0*/  IMAD.MOV.U32 R55, RZ, RZ, R52 ;  /* 0x000000ffff377224 */ /* 0x000fc400078e0034 */
[----:B------:R-:W-:Y:S02]  /*46e0*/  IMAD.MOV.U32 R52, RZ, RZ, R62 ;  /* 0x000000ffff347224 */ /* 0x000fe400078e003e */
[----:B------:R-:W-:-:S10]  /*46f0*/  IMAD.MOV.U32 R72, RZ, RZ, R59 ;  /* 0x000000ffff487224 */ /* 0x000fd400078e003b */
[----:B------:R-:W-:Y:S01]  /*4700*/  HMMA.16816.F32.BF16 R104, R4, R22, R12 ;  /* 0x000000160468723c */ /* 0x000fe2000004180c */
[----:B------:R-:W3:Y:S07]  /*4710*/  LDSM.16.MT88.4 R20, [R227+0x6000] ;  /* 0x00600000e314783b */ /* 0x000eee0000004200 */
[----:B-1----:R-:W-:Y:S07]  /*4720*/  HMMA.16816.F32.BF16 R12, R8, R24, RZ ;  /* 0x00000018080c723c */ /* 0x002fee00000418ff */
[----:B------:R-:W-:Y:S01]  /*4730*/  MOV R24, R91 ;  /* 0x0000005b00187202 */ /* 0x000fe20000000f00 */
[----:B------:R-:W-:Y:S11]  /*4740*/  IMAD.MOV.U32 R25, RZ, RZ, R90 ;  /* 0x000000ffff197224 */ /* 0x000ff600078e005a */
[----:B------:R-:W-:Y:S05]  /*4750*/  @!UPT UIADD3 URZ, URZ, URZ, URZ ;  /* 0x0000003f3f3ff290 */ /* 0x000fea000fffe03f */
[----:B--2---:R-:W-:Y:S07]  /*4760*/  HMMA.16816.F32.BF16 R96, R4, R16, R12 ;  /* 0x000000100460723c */ /* 0x004fee000004180c */
[----:B------:R-:W-:-:S04]  /*4770*/  FADD.FTZ R12, R66, R65 ;  /* 0x00000041420c7221 */ /* 0x000fc80000010000 */
[----:B------:R-:W-:Y:S02]  /*4780*/  FADD.FTZ R16, R64, R12 ;  /* 0x0000000c40107221 */ /* 0x000fe40000010000 */
[----:B------:R-:W-:Y:S02]  /*4790*/  HMMA.16816.F32.BF16 R12, R8, R26, RZ ;  /* 0x0000001a080c723c */ /* 0x000fe400000418ff */
[----:B------:R-:W-:-:S05]  /*47a0*/  FADD.FTZ R209, R67, R16 ;  /* 0x0000001043d17221 */ /* 0x000fca0000010000 */
[----:B------:R-:W-:Y:S02]  /*47b0*/  IMAD.MOV.U32 R26, RZ, RZ, R89 ;  /* 0x000000ffff1a7224 */ /* 0x000fe400078e0059 */
[----:B------:R-:W-:Y:S11]  /*47c0*/  IMAD.MOV.U32 R27, RZ, RZ, R88 ;  /* 0x000000ffff1b7224 */ /* 0x000ff600078e0058 */
[----:B------:R-:W-:Y:S04]  /*47d0*/  @!UPT UIADD3 URZ, URZ, URZ, URZ ;  /* 0x0000003f3f3ff290 */ /* 0x000fe8000fffe03f */
[----:B------:R-:W-:Y:S01]  /*47e0*/  HMMA.16816.F32.BF16 R92, R4, R18, R12 ;  /* 0x00000012045c723c */ /* 0x000fe2000004180c */
[----:B------:R-:W1:Y:S07]  /*47f0*/  LDSM.16.MT88.4 R16, [R227+0x6800] ;  /* 0x00680000e310783b */ /* 0x000e6e0000004200 */
[----:B---3--:R-:W-:Y:S07]  /*4800*/  HMMA.16816.F32.BF16 R12, R8, R20, RZ ;  /* 0x00000014080c723c */ /* 0x008fee00000418ff */
[----:B------:R-:W-:Y:S01]  /*4810*/  MOV R21, R58 ;  /* 0x0000003a00157202 */ /* 0x000fe20000000f00 */
[----:B------:R-:W-:Y:S11]  /*4820*/  IMAD.MOV.U32 R20, RZ, RZ, R30 ;  /* 0x000000ffff147224 */ /* 0x000ff600078e001e */
[----:B------:R-:W-:Y:S05]  /*4830*/  @!UPT UIADD3 URZ, URZ, URZ, URZ ;  /* 0x0000003f3f3ff290 */ /* 0x000fea000fffe03f */
[----:B-1----:R-:W-:Y:S08]  /*4840*/  HMMA.16816.F32.BF16 R88, R4, R16, R12 ;  /* 0x000000100458723c */ /* 0x002ff0000004180c */
[----:B------:R-:W-:Y:S07]  /*4850*/  HMMA.16816.F32.BF16 R12, R8, R22, RZ ;  /* 0x00000016080c723c */ /* 0x000fee00000418ff */
[----:B------:R-:W-:-:S02]  /*4860*/  IMAD.MOV.U32 R22, RZ, RZ, R28 ;  /* 0x000000ffff167224 */ /* 0x000fc400078e001c */
[----:B------:R-:W-:Y:S11]  /*4870*/  IMAD.MOV.U32 R23, RZ, RZ, R29 ;  /* 0x000000ffff177224 */ /* 0x000ff600078e001d */
[----:B------:R-:W-:Y:S04]  /*4880*/  @!UPT UIADD3 URZ, URZ, URZ, URZ ;  /* 0x0000003f3f3ff290 */ /* 0x000fe8000fffe03f */
[----:B------:R-:W-:Y:S01]  /*4890*/  HMMA.16816.F32.BF16 R84, R4, R18, R12 ;  /* 0x000000120454723c */ /* 0x000fe2000004180c */
[----:B------:R-:W1:Y:S07]  /*48a0*/  LDSM.16.MT88.4 R12, [R230+0x6000] ;  /* 0x00600000e60c783b */ /* 0x000e6e0000004200 */
[C---:B-1----:R-:W-:Y:S08]  /*48b0*/  HMMA.16816.F32.BF16 R16, R8.reuse, R12, RZ ;  /* 0x0000000c0810723c */ /* 0x042ff000000418ff */
[----:B------:R-:W-:Y:S01]  /*48c0*/  HMMA.16816.F32.BF16 R8, R8, R14, RZ ;  /* 0x0000000e0808723c */ /* 0x000fe200000418ff */
[----:B------:R-:W1:Y:S11]  /*48d0*/  LDSM.16.MT88.4 R12, [R230+0x6800] ;  /* 0x00680000e60c783b */ /* 0x000e760000004200 */
[----:B------:R-:W-:Y:S04]  /*48e0*/  @!UPT UIADD3 URZ, URZ, URZ, URZ ;  /* 0x0000003f3f3ff290 */ /* 0x000fe8000fffe03f */
[C---:B-1----:R-:W-:Y:S08]  /*48f0*/  HMMA.16816.F32.BF16 R44, R4.reuse, R12, R16 ;  /* 0x0000000c042c723c */ /* 0x042ff00000041810 */
[----:B------:R-:W-:Y:S01]  /*4900*/  HMMA.16816.F32.BF16 R16, R4, R14, R8 ;  /* 0x0000000e0410723c */ /* 0x000fe20000041808 */
[----:B------:R1:W-:Y:S01]  /*4910*/  MUFU.EX2 R14, R3 ;  /* 0x00000003000e7308 */ /* 0x0003e20000000800 */
[----:B------:R-:W2:Y:S01]  /*4920*/  LDSM.16.MT88.4 R8, [R224+0x1000] ;  /* 0x00100000e008783b */ /* 0x000ea20000004200 */
[----:B-1----:R-:W-:-:S06]  /*4930*/  FFMA.FTZ R3, R76, c[0x0][0x2d0], -R0 ;  /* 0x0000b4004c037a23 */ /* 0x002fcc0000010800 */
[----:B------:R1:W3:Y:S02]  /*4940*/  MUFU.EX2 R15, R3 ;  /* 0x00000003000f7308 */ /* 0x0002e40000000800 */
[----:B-1----:R-:W-:Y:S01]  /*4950*/  FFMA.FTZ R3, R74, c[0x0][0x2d0], -R0 ;  /* 0x0000b4004a037a23 */ /* 0x002fe20000010800 */
[----:B---3--:R-:W-:Y:S01]  /*4960*/  F2FP.BF16.PACK_AB R4, R15, R14 ;  /* 0x0000000e0f04723e */ /* 0x008fe200000010ff */
[----:B------:R-:W-:-:S04]  /*4970*/  IMAD.MOV.U32 R74, RZ, RZ, R54 ;  /* 0x000000ffff4a7224 */ /* 0x000fc800078e0036 */
[----:B------:R1:W-:Y:S01]  /*4980*/  MUFU.EX2 R76, R3 ;  /* 0x00000003004c7308 */ /* 0x0003e20000000800 */
[----:B------:R-:W-:Y:S01]  /*4990*/  IMAD.MOV.U32 R54, RZ, RZ, R49 ;  /* 0x000000ffff367224 */ /* 0x000fe200078e0031 */
[----:B------:R-:W-:Y:S01]  /*49a0*/  MOV R49, R53 ;  /* 0x0000003500317202 */ /* 0x000fe20000000f00 */
[----:B------:R-:W-:Y:S02]  /*49b0*/  IMAD.MOV.U32 R53, RZ, RZ, R63 ;  /* 0x000000ffff357224 */ /* 0x000fe400078e003f */
[----:B-1----:R-:W-:Y:S02]  /*49c0*/  FFMA.FTZ R3, R73, c[0x0][0x2d0], -R0 ;  /* 0x0000b40049037a23 */ /* 0x002fe40000010800 */
[----:B------:R-:W-:Y:S02]  /*49d0*/  IMAD.MOV.U32 R73, RZ, RZ, R33 ;  /* 0x000000ffff497224 */ /* 0x000fe400078e0021 */
[----:B------:R1:W3:Y:S02]  /*49e0*/  MUFU.EX2 R78, R3 ;  /* 0x00000003004e7308 */ /* 0x0002e40000000800 */
[----:B-1----:R-:W-:Y:S01]  /*49f0*/  FFMA.FTZ R3, R80, c[0x0][0x2d0], -R2 ;  /* 0x0000b40050037a23 */ /* 0x002fe20000010802 */
[----:B---3--:R-:W-:Y:S01]  /*4a00*/  F2FP.BF16.PACK_AB R6, R78, R76 ;  /* 0x0000004c4e06723e */ /* 0x008fe200000010ff */
[----:B------:R-:W-:-:S04]  /*4a10*/  IMAD.MOV.U32 R80, RZ, RZ, R32 ;  /* 0x000000ffff507224 */ /* 0x000fc800078e0020 */
[----:B------:R1:W-:Y:S02]  /*4a20*/  MUFU.EX2 R12, R3 ;  /* 0x00000003000c7308 */ /* 0x0003e40000000800 */
[----:B-1----:R-:W-:Y:S01]  /*4a30*/  FFMA.FTZ R3, R81, c[0x0][0x2d0], -R2 ;  /* 0x0000b40051037a23 */ /* 0x002fe20000010802 */
[----:B------:R-:W-:-:S05]  /*4a40*/  MOV R81, R35 ;  /* 0x0000002300517202 */ /* 0x000fca0000000f00 */
[----:B------:R1:W3:Y:S02]  /*4a50*/  MUFU.EX2 R13, R3 ;  /* 0x00000003000d7308 */ /* 0x0002e40000000800 */
[----:B-1----:R-:W-:Y:S01]  /*4a60*/  FFMA.FTZ R3, R77, c[0x0][0x2d0], -R2 ;  /* 0x0000b4004d037a23 */ /* 0x002fe20000010802 */
[----:B---3--:R-:W-:-:S05]  /*4a70*/  F2FP.BF16.PACK_AB R5, R13, R12 ;  /* 0x0000000c0d05723e */ /* 0x008fca00000010ff */
[----:B------:R1:W-:Y:S02]  /*4a80*/  MUFU.EX2 R77, R3 ;  /* 0x00000003004d7308 */ /* 0x0003e40000000800 */
[----:B-1----:R-:W-:Y:S02]  /*4a90*/  FFMA.FTZ R3, R79, c[0x0][0x2d0], -R2 ;  /* 0x0000b4004f037a23 */ /* 0x002fe40000010802 */
[----:B------:R-:W-:-:S04]  /*4aa0*/  IMAD.MOV.U32 R79, RZ, RZ, R34 ;  /* 0x000000ffff4f7224 */ /* 0x000fc800078e0022 */
[----:B------:R-:W1:Y:S02]  /*4ab0*/  MUFU.EX2 R50, R3 ;  /* 0x0000000300327308 */ /* 0x000e640000000800 */
[----:B-1----:R-:W-:Y:S01]  /*4ac0*/  F2FP.BF16.PACK_AB R7, R50, R77 ;  /* 0x0000004d3207723e */ /* 0x002fe200000010ff */
[----:B------:R-:W-:-:S06]  /*4ad0*/  IMAD.MOV.U32 R3, RZ, RZ, R37 ;  /* 0x000000ffff037224 */ /* 0x000fcc00078e0025 */
[C---:B--2---:R-:W-:Y:S08]  /*4ae0*/  HMMA.16816.F32.BF16 R68, R4.reuse, R8, R68 ;  /* 0x000000080444723c */ /* 0x044ff00000041844 */
[C---:B------:R-:W-:Y:S01]  /*4af0*/  HMMA.16816.F32.BF16 R40, R4.reuse, R10, R216 ;  /* 0x0000000a0428723c */ /* 0x040fe200000418d8 */
[----:B------:R-:W1:Y:S06]  /*4b00*/  LDSM.16.MT88.4 R8, [R228+0x1000] ;  /* 0x00100000e408783b */ /* 0x000e6c0000004200 */
[----:B------:R-:W-:Y:S01]  /*4b10*/  MOV R219, R79 ;  /* 0x0000004f00db7202 */ /* 0x000fe20000000f00 */
[----:B------:R-:W-:Y:S01]  /*4b20*/  IMAD.MOV.U32 R218, RZ, RZ, R81 ;  /* 0x000000ffffda7224 */ /* 0x000fe200078e0051 */
[----:B------:R-:W-:Y:S01]  /*4b30*/  MOV R79, R21 ;  /* 0x00000015004f7202 */ /* 0x000fe20000000f00 */
[----:B------:R-:W-:Y:S01]  /*4b40*/  IMAD.MOV.U32 R217, RZ, RZ, R80 ;  /* 0x000000ffffd97224 */ /* 0x000fe200078e0050 */
[----:B------:R-:W-:Y:S01]  /*4b50*/  MOV R216, R73 ;  /* 0x0000004900d87202 */ /* 0x000fe20000000f00 */
[C---:B-1----:R-:W-:Y:S07]  /*4b60*/  HMMA.16816.F32.BF16 R64, R4.reuse, R8, R24 ;  /* 0x000000080440723c */ /* 0x042fee0000041818 */
[----:B------:R-:W-:Y:S01]  /*4b70*/  MOV R24, R51 ;  /* 0x0000003300187202 */ /* 0x000fe20000000f00 */
[----:B------:R-:W-:Y:S01]  /*4b80*/  HMMA.16816.F32.BF16 R36, R4, R10, R212 ;  /* 0x0000000a0424723c */ /* 0x000fe200000418d4 */
[----:B------:R-:W1:Y:S01]  /*4b90*/  LDSM.16.MT88.4 R8, [R227+0x1000] ;  /* 0x00100000e308783b */ /* 0x000e620000004200 */
[----:B------:R-:W-:Y:S01]  /*4ba0*/  IMAD.MOV.U32 R25, RZ, RZ, R48 ;  /* 0x000000ffff197224 */ /* 0x000fe200078e0030 */
[----:B------:R-:W-:Y:S01]  /*4bb0*/  MOV R51, R61 ;  /* 0x0000003d00337202 */ /* 0x000fe20000000f00 */
[----:B------:R-:W-:-:S02]  /*4bc0*/  IMAD.MOV.U32 R48, RZ, RZ, R60 ;  /* 0x000000ffff307224 */ /* 0x000fc400078e003c */
[----:B------:R-:W-:Y:S01]  /*4bd0*/  IMAD.MOV.U32 R26, RZ, RZ, R56 ;  /* 0x000000ffff1a7224 */ /* 0x000fe200078e0038 */
[----:B------:R-:W-:Y:S01]  /*4be0*/  MOV R214, R52 ;  /* 0x0000003400d67202 */ /* 0x000fe20000000f00 */
[----:B------:R-:W-:Y:S02]  /*4bf0*/  IMAD.MOV.U32 R27, RZ, RZ, R57 ;  /* 0x000000ffff1b7224 */ /* 0x000fe400078e0039 */
[----:B------:R-:W-:Y:S02]  /*4c00*/  IMAD.MOV.U32 R213, RZ, RZ, R53 ;  /* 0x000000ffffd57224 */ /* 0x000fe400078e0035 */
[----:B------:R-:W-:Y:S02]  /*4c10*/  IMAD.MOV.U32 R212, RZ, RZ, R20 ;  /* 0x000000ffffd47224 */ /* 0x000fe400078e0014 */
[----:B------:R-:W-:Y:S01]  /*4c20*/  IMAD.MOV.U32 R215, RZ, RZ, R50 ;  /* 0x000000ffffd77224 */ /* 0x000fe200078e0032 */
[C---:B-1----:R-:W-:Y:S07]  /*4c30*/  HMMA.16816.F32.BF16 R60, R4.reuse, R8, R220 ;  /* 0x00000008043c723c */ /* 0x042fee00000418dc */
[----:B------:R-:W-:Y:S01]  /*4c40*/  MOV R221, R22 ;  /* 0x0000001600dd7202 */ /* 0x000fe20000000f00 */
[----:B------:R-:W-:Y:S01]  /*4c50*/  HMMA.16816.F32.BF16 R32, R4, R10, R144 ;  /* 0x0000000a0420723c */ /* 0x000fe20000041890 */
[----:B------:R-:W1:Y:S01]  /*4c60*/  LDSM.16.MT88.4 R8, [R230+0x1000] ;  /* 0x00100000e608783b */ /* 0x000e620000004200 */
[----:B------:R-:W-:-:S02]  /*4c70*/  IMAD.MOV.U32 R220, RZ, RZ, R23 ;  /* 0x000000ffffdc7224 */ /* 0x000fc400078e0017 */
[----:B------:R-:W-:Y:S02]  /*4c80*/  IMAD.MOV.U32 R223, RZ, RZ, R74 ;  /* 0x000000ffffdf7224 */ /* 0x000fe400078e004a */
[----:B------:R-:W-:Y:S02]  /*4c90*/  IMAD.MOV.U32 R222, RZ, RZ, R75 ;  /* 0x000000ffffde7224 */ /* 0x000fe400078e004b */
[C---:B-1----:R-:W-:Y:S07]  /*4ca0*/  HMMA.16816.F32.BF16 R56, R4.reuse, R8, R164 ;  /* 0x000000080438723c */ /* 0x042fee00000418a4 */
[----:B------:R-:W-:Y:S01]  /*4cb0*/  IMAD.MOV.U32 R166, RZ, RZ, R31 ;  /* 0x000000ffffa67224 */ /* 0x000fe200078e001f */
[----:B------:R-:W-:Y:S01]  /*4cc0*/  MOV R165, R54 ;  /* 0x0000003600a57202 */ /* 0x000fe20000000f00 */
[----:B------:R-:W-:Y:S01]  /*4cd0*/  HMMA.16816.F32.BF16 R28, R4, R10, R128 ;  /* 0x0000000a041c723c */ /* 0x000fe20000041880 */
[----:B------:R-:W1:Y:S01]  /*4ce0*/  LDSM.16.MT88.4 R8, [R224+0x4000] ;  /* 0x00400000e008783b */ /* 0x000e620000004200 */
[----:B------:R-:W-:-:S02]  /*4cf0*/  IMAD.MOV.U32 R164, RZ, RZ, R25 ;  /* 0x000000ffffa47224 */ /* 0x000fc400078e0019 */
[----:B------:R-:W-:-:S03]  /*4d00*/  IMAD.MOV.U32 R167, RZ, RZ, R55 ;  /* 0x000000ffffa77224 */ /* 0x000fc600078e0037 */
[----:B------:R-:W-:Y:S01]  /*4d10*/  IMAD.MOV.U32 R128, RZ, RZ, R26 ;  /* 0x000000ffff807224 */ /* 0x000fe200078e001a */
[----:B------:R-:W-:Y:S01]  /*4d20*/  MOV R129, R27 ;  /* 0x0000001b00817202 */ /* 0x000fe20000000f00 */
[----:B------:R-:W-:Y:S02]  /*4d30*/  IMAD.MOV.U32 R130, RZ, RZ, R24 ;  /* 0x000000ffff827224 */ /* 0x000fe400078e0018 */
[----:B------:R-:W-:Y:S02]  /*4d40*/  IMAD.MOV.U32 R131, RZ, RZ, R3 ;  /* 0x000000ffff837224 */ /* 0x000fe400078e0003 */
[----:B------:R-:W-:-:S04]  /*4d50*/  IMAD.MOV.U32 R3, RZ, RZ, R72 ;  /* 0x000000ffff037224 */ /* 0x000fc800078e0048 */
[----:B------:R-:W-:Y:S01]  /*4d60*/  FFMA.FTZ R3, R3, c[0x0][0x2d0], -R0 ;  /* 0x0000b40003037a23 */ /* 0x000fe20000010800 */
[C---:B-1----:R-:W-:Y:S07]  /*4d70*/  HMMA.16816.F32.BF16 R52, R4.reuse, R8, R136 ;  /* 0x000000080434723c */ /* 0x042fee0000041888 */
[----:B------:R-:W-:Y:S01]  /*4d80*/  IMAD.MOV.U32 R136, RZ, RZ, R51 ;  /* 0x000000ffff887224 */ /* 0x000fe200078e0033 */
[----:B------:R-:W-:Y:S01]  /*4d90*/  HMMA.16816.F32.BF16 R24, R4, R10, R124 ;  /* 0x0000000a0418723c */ /* 0x000fe2000004187c */
[----:B------:R-:W1:Y:S01]  /*4da0*/  LDSM.16.MT88.4 R8, [R228+0x4000] ;  /* 0x00400000e408783b */ /* 0x000e620000004200 */
[----:B------:R-:W-:Y:S01]  /*4db0*/  MOV R137, R48 ;  /* 0x0000003000897202 */ /* 0x000fe20000000f00 */
[----:B------:R-:W-:-:S02]  /*4dc0*/  IMAD.MOV.U32 R138, RZ, RZ, R49 ;  /* 0x000000ffff8a7224 */ /* 0x000fc400078e0031 */
[----:B------:R-:W-:-:S03]  /*4dd0*/  IMAD.MOV.U32 R139, RZ, RZ, R83 ;  /* 0x000000ffff8b7224 */ /* 0x000fc600078e0053 */
[C---:B-1----:R-:W-:Y:S07]  /*4de0*/  HMMA.16816.F32.BF16 R48, R4.reuse, R8, R132 ;  /* 0x000000080430723c */ /* 0x042fee0000041884 */
[----:B------:R-:W-:Y:S01]  /*4df0*/  MOV R135, R82 ;  /* 0x0000005200877202 */ /* 0x000fe20000000f00 */
[C---:B------:R-:W-:Y:S01]  /*4e00*/  HMMA.16816.F32.BF16 R20, R4.reuse, R10, R116 ;  /* 0x0000000a0414723c */ /* 0x040fe20000041874 */
[----:B------:R-:W1:Y:S07]  /*4e10*/  LDSM.16.MT88.4 R8, [R227+0x4000] ;  /* 0x00400000e308783b */ /* 0x000e6e0000004200 */
[C---:B-1----:R-:W-:Y:S08]  /*4e20*/  HMMA.16816.F32.BF16 R80, R4.reuse, R8, R120 ;  /* 0x000000080450723c */ /* 0x042ff00000041878 */
[----:B------:R-:W-:Y:S01]  /*4e30*/  HMMA.16816.F32.BF16 R72, R4, R10, R112 ;  /* 0x0000000a0448723c */ /* 0x000fe20000041870 */
[----:B------:R-:W1:Y:S06]  /*4e40*/  LDSM.16.MT88.4 R8, [R230+0x4000] ;  /* 0x00400000e608783b */ /* 0x000e6c0000004200 */
[----:B------:R-:W-:Y:S01]  /*4e50*/  IMAD.MOV.U32 R112, RZ, RZ, R139 ;  /* 0x000000ffff707224 */ /* 0x000fe200078e008b */
[----:B------:R-:W-:Y:S01]  /*4e60*/  MOV R113, R128 ;  /* 0x0000008000717202 */ /* 0x000fe20000000f00 */
[----:B------:R-:W-:-:S02]  /*4e70*/  IMAD.MOV.U32 R114, RZ, RZ, R129 ;  /* 0x000000ffff727224 */ /* 0x000fc400078e0081 */
[----:B------:R-:W-:Y:S01]  /*4e80*/  IMAD.MOV.U32 R115, RZ, RZ, R130 ;  /* 0x000000ffff737224 */ /* 0x000fe200078e0082 */
[C---:B-1----:R-:W-:Y:S08]  /*4e90*/  HMMA.16816.F32.BF16 R148, R4.reuse, R8, R148 ;  /* 0x000000080494723c */ /* 0x042ff00000041894 */
        /* <DEDUP_REMOVED lines=9> */
[C---:B-1----:R-:W-:Y:S07]  /*4f30*/  HMMA.16816.F32.BF16 R136, R4.reuse, R8, R96 ;  /* 0x000000080488723c */ /* 0x042fee0000041860 */
[----:B------:R-:W-:Y:S01]  /*4f40*/  MOV R99, R131 ;  /* 0x0000008300637202 */ /* 0x000fe20000000f00 */
[C---:B------:R-:W-:Y:S01]  /*4f50*/  HMMA.16816.F32.BF16 R120, R4.reuse, R10, R92 ;  /* 0x0000000a0478723c */ /* 0x040fe2000004185c */
[----:B------:R-:W1:Y:S07]  /*4f60*/  LDSM.16.MT88.4 R8, [R227+0x7000] ;  /* 0x00700000e308783b */ /* 0x000e6e0000004200 */
[C---:B-1----:R-:W-:Y:S07]  /*4f70*/  HMMA.16816.F32.BF16 R132, R4.reuse, R8, R88 ;  /* 0x000000080484723c */ /* 0x042fee0000041858 */
[--C-:B------:R-:W-:Y:S01]  /*4f80*/  FFMA.FTZ R90, R115, c[0x0][0x2d0], -R0.reuse ;  /* 0x0000b400735a7a23 */ /* 0x100fe20000010800 */
[----:B------:R-:W-:Y:S01]  /*4f90*/  HMMA.16816.F32.BF16 R116, R4, R10, R84 ;  /* 0x0000000a0474723c */ /* 0x000fe20000041854 */
[----:B------:R-:W1:Y:S01]  /*4fa0*/  LDSM.16.MT88.4 R8, [R230+0x7000] ;  /* 0x00700000e608783b */ /* 0x000e620000004200 */
[----:B------:R2:W-:Y:S01]  /*4fb0*/  MUFU.EX2 R86, R3 ;  /* 0x0000000300567308 */ /* 0x0005e20000000800 */
[----:B------:R-:W-:Y:S01]  /*4fc0*/  MOV R115, R222 ;  /* 0x000000de00737202 */ /* 0x000fe20000000f00 */
[----:B--2---:R-:W-:-:S06]  /*4fd0*/  FFMA.FTZ R3, R99, c[0x0][0x2d0], -R0 ;  /* 0x0000b40063037a23 */ /* 0x004fcc0000010800 */
[----:B------:R2:W3:Y:S02]  /*4fe0*/  MUFU.EX2 R87, R3 ;  /* 0x0000000300577308 */ /* 0x0004e40000000800 */
[--C-:B--2---:R-:W-:Y:S01]  /*4ff0*/  FFMA.FTZ R3, R104, c[0x0][0x2d0], -R0.reuse ;  /* 0x0000b40068037a23 */ /* 0x104fe20000010800 */
[C---:B-1----:R-:W-:Y:S05]  /*5000*/  HMMA.16816.F32.BF16 R128, R4.reuse, R8, R44 ;  /* 0x000000080480723c */ /* 0x042fea000004182c */
[----:B------:R1:W-:Y:S02]  /*5010*/  MUFU.EX2 R89, R3 ;  /* 0x0000000300597308 */ /* 0x0003e40000000800 */
[--C-:B------:R-:W-:Y:S01]  /*5020*/  FFMA.FTZ R44, R167, c[0x0][0x2d0], -R0.reuse ;  /* 0x0000b400a72c7a23 */ /* 0x100fe20000010800 */
[----:B------:R-:W-:Y:S01]  /*5030*/  HMMA.16816.F32.BF16 R108, R4, R10, R16 ;  /* 0x0000000a046c723c */ /* 0x000fe20000041810 */
[----:B------:R-:W2:Y:S01]  /*5040*/  LDSM.16.MT88.4 R8, [R224+0x1800] ;  /* 0x00180000e008783b */ /* 0x000ea20000004200 */
[----:B------:R-:W-:-:S02]  /*5050*/  FFMA.FTZ R46, R164, c[0x0][0x2d0], -R0 ;  /* 0x0000b400a42e7a23 */ /* 0x000fc40000010800 */
[--C-:B------:R-:W-:Y:S02]  /*5060*/  FFMA.FTZ R45, R165, c[0x0][0x2d0], -R0.reuse ;  /* 0x0000b400a52d7a23 */ /* 0x100fe40000010800 */
[----:B------:R-:W-:Y:S02]  /*5070*/  FFMA.FTZ R167, R211, c[0x0][0x2d0], -R0 ;  /* 0x0000b400d3a77a23 */ /* 0x000fe40000010800 */
[----:B------:R-:W-:Y:S02]  /*5080*/  FFMA.FTZ R4, R106, c[0x0][0x2d0], -R2 ;  /* 0x0000b4006a047a23 */ /* 0x000fe40000010802 */
[----:B-1----:R-:W-:Y:S02]  /*5090*/  FFMA.FTZ R3, R105, c[0x0][0x2d0], -R0 ;  /* 0x0000b40069037a23 */ /* 0x002fe40000010800 */
[----:B------:R1:W-:Y:S01]  /*50a0*/  MUFU.EX2 R85, R4 ;  /* 0x0000000400557308 */ /* 0x0003e20000000800 */
[----:B------:R-:W-:Y:S02]  /*50b0*/  FADD.FTZ R5, R154, R208 ;  /* 0x000000d09a057221 */ /* 0x000fe40000010000 */
[----:B------:R-:W-:Y:S01]  /*50c0*/  FFMA.FTZ R16, R112, c[0x0][0x2d0], -R0 ;  /* 0x0000b40070107a23 */ /* 0x000fe20000010800 */
[----:B------:R-:W-:Y:S01]  /*50d0*/  MOV R112, R217 ;  /* 0x000000d900707202 */ /* 0x000fe20000000f00 */
[----:B------:R-:W-:-:S02]  /*50e0*/  FADD.FTZ R5, R155, R5 ;  /* 0x000000059b057221 */ /* 0x000fc40000010000 */
[--C-:B------:R-:W-:Y:S01]  /*50f0*/  FFMA.FTZ R17, R113, c[0x0][0x2d0], -R0.reuse ;  /* 0x0000b40071117a23 */ /* 0x100fe20000010800 */
[----:B------:R4:W-:Y:S01]  /*5100*/  MUFU.EX2 R88, R3 ;  /* 0x0000000300587308 */ /* 0x0009e20000000800 */
[----:B------:R-:W-:Y:S02]  /*5110*/  FADD.FTZ R19, R210, R5 ;  /* 0x00000005d2137221 */ /* 0x000fe40000010000 */
[----:B------:R-:W-:Y:S02]  /*5120*/  FFMA.FTZ R18, R114, c[0x0][0x2d0], -R0 ;  /* 0x0000b40072127a23 */ /* 0x000fe40000010800 */
[----:B------:R-:W-:Y:S02]  /*5130*/  IMAD.MOV.U32 R165, RZ, RZ, R220 ;  /* 0x000000ffffa57224 */ /* 0x000fe400078e00dc */
[----:B------:R-:W-:Y:S02]  /*5140*/  IMAD.MOV.U32 R164, RZ, RZ, R221 ;  /* 0x000000ffffa47224 */ /* 0x000fe400078e00dd */
[----:B-1----:R-:W-:-:S02]  /*5150*/  FFMA.FTZ R4, R166, c[0x0][0x2d0], -R2 ;  /* 0x0000b400a6047a23 */ /* 0x002fc40000010802 */
[----:B------:R-:W-:Y:S02]  /*5160*/  IMAD.MOV.U32 R106, RZ, RZ, R223 ;  /* 0x000000ffff6a7224 */ /* 0x000fe400078e00df */
[----:B------:R3:W-:Y:S01]  /*5170*/  MUFU.EX2 R166, R4 ;  /* 0x0000000400a67308 */ /* 0x0007e20000000800 */
[----:B------:R-:W-:Y:S02]  /*5180*/  IMAD.MOV.U32 R113, RZ, RZ, R218 ;  /* 0x000000ffff717224 */ /* 0x000fe400078e00da */
[----:B----4-:R-:W-:Y:S02]  /*5190*/  FADD.FTZ R3, R143, R209 ;  /* 0x000000d18f037221 */ /* 0x010fe40000010000 */
[----:B------:R-:W-:Y:S02]  /*51a0*/  IMAD.MOV.U32 R114, RZ, RZ, R219 ;  /* 0x000000ffff727224 */ /* 0x000fe400078e00db */
[----:B------:R-:W-:Y:S02]  /*51b0*/  FADD.FTZ R6, R142, R3 ;  /* 0x000000038e067221 */ /* 0x000fe40000010000 */
[----:B------:R-:W-:-:S02]  /*51c0*/  FFMA.FTZ R3, R79, c[0x0][0x2d0], -R2 ;  /* 0x0000b4004f037a23 */ /* 0x000fc40000010802 */
[----:B------:R-:W-:Y:S02]  /*51d0*/  IMAD.MOV.U32 R142, RZ, RZ, R214 ;  /* 0x000000ffff8e7224 */ /* 0x000fe400078e00d6 */
[----:B------:R1:W4:Y:S01]  /*51e0*/  MUFU.EX2 R79, R3 ;  /* 0x00000003004f7308 */ /* 0x0003220000000800 */
[----:B---3--:R-:W-:Y:S01]  /*51f0*/  F2FP.BF16.PACK_AB R4, R87, R86 ;  /* 0x000000565704723e */ /* 0x008fe200000010ff */
[----:B-1----:R-:W-:Y:S01]  /*5200*/  FFMA.FTZ R3, R107, c[0x0][0x2d0], -R2 ;  /* 0x0000b4006b037a23 */ /* 0x002fe20000010802 */
[----:B----4-:R-:W-:Y:S01]  /*5210*/  F2FP.BF16.PACK_AB R5, R79, R85 ;  /* 0x000000554f05723e */ /* 0x010fe200000010ff */
[----:B------:R-:W-:-:S04]  /*5220*/  IMAD.MOV.U32 R107, RZ, RZ, R216 ;  /* 0x000000ffff6b7224 */ /* 0x000fc800078e00d8 */
[----:B------:R1:W3:Y:S02]  /*5230*/  MUFU.EX2 R84, R3 ;  /* 0x0000000300547308 */ /* 0x0002e40000000800 */
[----:B-1----:R-:W-:Y:S01]  /*5240*/  FADD.FTZ R3, R152, R6 ;  /* 0x0000000698037221 */ /* 0x002fe20000010000 */
[----:B------:R-:W-:Y:S02]  /*5250*/  F2FP.BF16.PACK_AB R6, R88, R89 ;  /* 0x000000595806723e */ /* 0x000fe400000010ff */
[----:B---3--:R-:W-:Y:S01]  /*5260*/  F2FP.BF16.PACK_AB R7, R166, R84 ;  /* 0x00000054a607723e */ /* 0x008fe200000010ff */
[----:B------:R-:W-:-:S06]  /*5270*/  FADD.FTZ R91, R153, R3 ;  /* 0x00000003995b7221 */ /* 0x000fcc0000010000 */
[C---:B--2---:R-:W-:Y:S08]  /*5280*/  HMMA.16816.F32.BF16 R92, R4.reuse, R8, R68 ;  /* 0x00000008045c723c */ /* 0x044ff00000041844 */
[----:B------:R-:W-:Y:S11]  /*5290*/  HMMA.16816.F32.BF16 R8, R4, R10, R40 ;  /* 0x0000000a0408723c */ /* 0x000ff60000041828 */
[----:B------:R-:W-:Y:S05]  /*52a0*/  @!UPT UIADD3 URZ, URZ, URZ, URZ ;  /* 0x0000003f3f3ff290 */ /* 0x000fea000fffe03f */
[----:B------:R-:W-:Y:S01]  /*52b0*/  MOV R3, R94 ;  /* 0x0000005e00037202 */ /* 0x000fe20000000f00 */
[----:B------:R-:W-:Y:S01]  /*52c0*/  IMAD.MOV.U32 R0, RZ, RZ, R92 ;  /* 0x000000ffff007224 */ /* 0x000fe200078e005c */
[----:B------:R-:W-:Y:S01]  /*52d0*/  MOV R68, R93 ;  /* 0x0000005d00447202 */ /* 0x000fe20000000f00 */
[----:B------:R-:W-:-:S05]  /*52e0*/  IMAD.MOV.U32 R69, RZ, RZ, R95 ;  /* 0x000000ffff457224 */ /* 0x000fca00078e005f */
[----:B------:R-:W-:Y:S01]  /*52f0*/  IMAD.MOV.U32 R70, RZ, RZ, R9 ;  /* 0x000000ffff467224 */ /* 0x000fe200078e0009 */
[----:B------:R-:W-:Y:S01]  /*5300*/  MOV R43, R8 ;  /* 0x00000008002b7202 */ /* 0x000fe20000000f00 */
[----:B------:R-:W-:Y:S02]  /*5310*/  IMAD.MOV.U32 R47, RZ, RZ, R10 ;  /* 0x000000ffff2f7224 */ /* 0x000fe400078e000a */
[----:B------:R-:W-:Y:S02]  /*5320*/  IMAD.MOV.U32 R143, RZ, RZ, R11 ;  /* 0x000000ffff8f7224 */ /* 0x000fe400078e000b */
[----:B------:R-:W1:Y:S02]  /*5330*/  LDSM.16.MT88.4 R8, [R228+0x1800] ;  /* 0x00180000e408783b */ /* 0x000e640000004200 */
[C---:B-1----:R-:W-:Y:S07]  /*5340*/  HMMA.16816.F32.BF16 R92, R4.reuse, R8, R64 ;  /* 0x00000008045c723c */ /* 0x042fee0000041840 */
[----:B------:R-:W-:Y:S01]  /*5350*/  IMAD.MOV.U32 R65, RZ, RZ, R112 ;  /* 0x000000ffff417224 */ /* 0x000fe200078e0070 */
[----:B------:R-:W-:Y:S01]  /*5360*/  HMMA.16816.F32.BF16 R220, R4, R10, R36 ;  /* 0x0000000a04dc723c */ /* 0x000fe20000041824 */
[----:B------:R-:W1:Y:S01]  /*5370*/  LDSM.16.MT88.4 R8, [R227+0x1800] ;  /* 0x00180000e308783b */ /* 0x000e620000004200 */
[----:B------:R-:W-:Y:S01]  /*5380*/  IMAD.MOV.U32 R66, RZ, RZ, R113 ;  /* 0x000000ffff427224 */ /* 0x000fe200078e0071 */
[----:B------:R-:W-:-:S04]  /*5390*/  MOV R67, R114 ;  /* 0x0000007200437202 */ /* 0x000fc80000000f00 */
[----:B------:R-:W-:Y:S01]  /*53a0*/  MOV R36, R3 ;  /* 0x0000000300247202 */ /* 0x000fe20000000f00 */
[----:B------:R-:W-:Y:S01]  /*53b0*/  IMAD.MOV.U32 R3, RZ, RZ, R164 ;  /* 0x000000ffff037224 */ /* 0x000fe200078e00a4 */
[----:B------:R-:W-:Y:S01]  /*53c0*/  MOV R164, R212 ;  /* 0x000000d400a47202 */ /* 0x000fe20000000f00 */
[----:B------:R-:W-:Y:S01]  /*53d0*/  IMAD.MOV.U32 R37, RZ, RZ, R0 ;  /* 0x000000ffff257224 */ /* 0x000fe200078e0000 */
[----:B------:R-:W-:Y:S01]  /*53e0*/  MOV R39, R107 ;  /* 0x0000006b00277202 */ /* 0x000fe20000000f00 */
[----:B------:R-:W-:Y:S02]  /*53f0*/  IMAD.MOV.U32 R38, RZ, RZ, R106 ;  /* 0x000000ffff267224 */ /* 0x000fe400078e006a */
[----:B------:R-:W-:Y:S02]  /*5400*/  IMAD.MOV.U32 R0, RZ, RZ, R115 ;  /* 0x000000ffff007224 */ /* 0x000fe400078e0073 */
[----:B------:R-:W-:Y:S01]  /*5410*/  IMAD.MOV.U32 R64, RZ, RZ, R93 ;  /* 0x000000ffff407224 */ /* 0x000fe200078e005d */
[----:B------:R-:W-:Y:S01]  /*5420*/  MOV R42, R94 ;  /* 0x0000005e002a7202 */ /* 0x000fe20000000f00 */
[----:B------:R-:W-:-:S02]  /*5430*/  IMAD.MOV.U32 R41, RZ, RZ, R95 ;  /* 0x000000ffff297224 */ /* 0x000fc400078e005f */
[----:B------:R-:W-:Y:S02]  /*5440*/  IMAD.MOV.U32 R40, RZ, RZ, R92 ;  /* 0x000000ffff287224 */ /* 0x000fe400078e005c */
[--C-:B------:R-:W-:Y:S02]  /*5450*/  FFMA.FTZ R0, R0, c[0x0][0x2d0], -R2.reuse ;  /* 0x0000b40000007a23 */ /* 0x100fe40000010802 */
[----:B------:R-:W-:Y:S01]  /*5460*/  FFMA.FTZ R3, R3, c[0x0][0x2d0], -R2 ;  /* 0x0000b40003037a23 */ /* 0x000fe20000010802 */
[C---:B-1----:R-:W-:Y:S07]  /*5470*/  HMMA.16816.F32.BF16 R216, R4.reuse, R8, R60 ;  /* 0x0000000804d8723c */ /* 0x042fee000004183c */
[----:B------:R-:W-:Y:S01]  /*5480*/  IMAD.MOV.U32 R63, RZ, RZ, R47 ;  /* 0x000000ffff3f7224 */ /* 0x000fe200078e002f */
[----:B------:R-:W-:Y:S01]  /*5490*/  HMMA.16816.F32.BF16 R208, R4, R10, R32 ;  /* 0x0000000a04d0723c */ /* 0x000fe20000041820 */
[----:B------:R-:W1:Y:S01]  /*54a0*/  LDSM.16.MT88.4 R8, [R230+0x1800] ;  /* 0x00180000e608783b */ /* 0x000e620000004200 */
[----:B------:R-:W-:Y:S01]  /*54b0*/  IMAD.MOV.U32 R61, RZ, RZ, R43 ;  /* 0x000000ffff3d7224 */ /* 0x000fe200078e002b */
[----:B------:R-:W-:Y:S01]  /*54c0*/  MOV R43, R215 ;  /* 0x000000d7002b7202 */ /* 0x000fe20000000f00 */
[----:B------:R-:W-:Y:S01]  /*54d0*/  IMAD.MOV.U32 R47, RZ, RZ, R213 ;  /* 0x000000ffff2f7224 */ /* 0x000fe200078e00d5 */
[----:B------:R-:W-:Y:S01]  /*54e0*/  MOV R62, R70 ;  /* 0x00000046003e7202 */ /* 0x000fe20000000f00 */
[----:B------:R-:W-:-:S02]  /*54f0*/  IMAD.MOV.U32 R60, RZ, RZ, R69 ;  /* 0x000000ffff3c7224 */ /* 0x000fc400078e0045 */
[C---:B-1----:R-:W-:Y:S08]  /*5500*/  HMMA.16816.F32.BF16 R212, R4.reuse, R8, R56 ;  /* 0x0000000804d4723c */ /* 0x042ff00000041838 */
[C---:B------:R-:W-:Y:S01]  /*5510*/  HMMA.16816.F32.BF16 R152, R4.reuse, R10, R28 ;  /* 0x0000000a0498723c */ /* 0x040fe2000004181c */
[----:B------:R-:W1:Y:S06]  /*5520*/  LDSM.16.MT88.4 R8, [R224+0x4800] ;  /* 0x00480000e008783b */ /* 0x000e6c0000004200 */
        /* <DEDUP_REMOVED lines=9> */
[----:B------:R-:W-:Y:S01]  /*55c0*/  IMAD.MOV.U32 R22, RZ, RZ, R39 ;  /* 0x000000ffff167224 */ /* 0x000fe200078e0027 */
[----:B------:R-:W-:Y:S01]  /*55d0*/  MOV R23, R38 ;  /* 0x0000002600177202 */ /* 0x000fe20000000f00 */
[----:B------:R-:W-:-:S02]  /*55e0*/  FFMA.FTZ R20, R20, c[0x0][0x2d0], -R2 ;  /* 0x0000b40014147a23 */ /* 0x000fc40000010802 */
[--C-:B------:R-:W-:Y:S02]  /*55f0*/  FFMA.FTZ R21, R21, c[0x0][0x2d0], -R2.reuse ;  /* 0x0000b40015157a23 */ /* 0x100fe40000010802 */
[----:B------:R-:W-:Y:S01]  /*5600*/  FFMA.FTZ R23, R23, c[0x0][0x2d0], -R2 ;  /* 0x0000b40017177a23 */ /* 0x000fe20000010802 */
[C---:B-1----:R-:W-:Y:S08]  /*5610*/  HMMA.16816.F32.BF16 R92, R4.reuse, R8, R80 ;  /* 0x00000008045c723c */ /* 0x042ff00000041850 */
[----:B------:R-:W-:Y:S01]  /*5620*/  HMMA.16816.F32.BF16 R68, R4, R10, R72 ;  /* 0x0000000a0444723c */ /* 0x000fe20000041848 */
[----:B------:R-:W1:Y:S06]  /*5630*/  LDSM.16.MT88.4 R8, [R230+0x4800] ;  /* 0x00480000e608783b */ /* 0x000e6c0000004200 */
[----:B------:R-:W-:Y:S01]  /*5640*/  MOV R74, R42 ;  /* 0x0000002a004a7202 */ /* 0x000fe20000000f00 */
[----:B------:R-:W-:-:S02]  /*5650*/  IMAD.MOV.U32 R75, RZ, RZ, R41 ;  /* 0x000000ffff4b7224 */ /* 0x000fc400078e0029 */
        /* <DEDUP_REMOVED lines=8> */
[----:B------:R-:W-:Y:S01]  /*56e0*/  IMAD.MOV.U32 R151, RZ, RZ, R36 ;  /* 0x000000ffff977224 */ /* 0x000fe200078e0024 */
[----:B------:R-:W-:Y:S01]  /*56f0*/  MOV R100, R43 ;  /* 0x0000002b00647202 */ /* 0x000fe20000000f00 */
[----:B------:R-:W-:Y:S01]  /*5700*/  IMAD.MOV.U32 R102, RZ, RZ, R47 ;  /* 0x000000ffff667224 */ /* 0x000fe200078e002f */
[----:B------:R-:W-:Y:S01]  /*5710*/  MOV R103, R164 ;  /* 0x000000a400677202 */ /* 0x000fe20000000f00 */
[----:B------:R-:W-:Y:S01]  /*5720*/  IMAD.MOV.U32 R101, RZ, RZ, R142 ;  /* 0x000000ffff657224 */ /* 0x000fe200078e008e */
[----:B------:R-:W-:Y:S08]  /*5730*/  MUFU.EX2 R164, R18 ;  /* 0x0000001200a47308 */ /* 0x000ff00000000800 */
[----:B------:R-:W-:Y:S01]  /*5740*/  MUFU.EX2 R142, R16 ;  /* 0x00000010008e7308 */ /* 0x000fe20000000800 */
[C---:B-1----:R-:W-:Y:S07]  /*5750*/  HMMA.16816.F32.BF16 R40, R4.reuse, R8, R144 ;  /* 0x000000080428723c */ /* 0x042fee0000041890 */
[----:B------:R-:W-:Y:S01]  /*5760*/  MUFU.EX2 R147, R17 ;  /* 0x0000001100937308 */ /* 0x000fe20000000800 */
[----:B------:R-:W-:Y:S01]  /*5770*/  IMAD.MOV.U32 R144, RZ, RZ, R46 ;  /* 0x000000ffff907224 */ /* 0x000fe200078e002e */
[----:B------:R-:W-:Y:S01]  /*5780*/  HMMA.16816.F32.BF16 R28, R4, R10, R124 ;  /* 0x0000000a041c723c */ /* 0x000fe2000004187c */
[----:B------:R-:W1:Y:S01]  /*5790*/  LDSM.16.MT88.4 R8, [R228+0x7800] ;  /* 0x00780000e408783b */ /* 0x000e620000004200 */
[----:B------:R-:W-:Y:S01]  /*57a0*/  IMAD.MOV.U32 R145, RZ, RZ, R45 ;  /* 0x000000ffff917224 */ /* 0x000fe200078e002d */
[----:B------:R-:W-:-:S04]  /*57b0*/  MOV R146, R44 ;  /* 0x0000002c00927202 */ /* 0x000fc80000000f00 */
[----:B------:R-:W-:Y:S02]  /*57c0*/  IMAD.MOV.U32 R127, RZ, RZ, R165 ;  /* 0x000000ffff7f7224 */ /* 0x000fe400078e00a5 */
[----:B------:R-:W-:Y:S01]  /*57d0*/  IMAD.MOV.U32 R126, RZ, RZ, R145 ;  /* 0x000000ffff7e7224 */ /* 0x000fe200078e0091 */
[----:B------:R-:W-:Y:S01]  /*57e0*/  MUFU.EX2 R165, R90 ;  /* 0x0000005a00a57308 */ /* 0x000fe20000000800 */
[----:B------:R-:W-:Y:S01]  /*57f0*/  IMAD.MOV.U32 R125, RZ, RZ, R127 ;  /* 0x000000ffff7d7224 */ /* 0x000fe200078e007f */
[----:B------:R-:W-:Y:S01]  /*5800*/  MOV R127, R144 ;  /* 0x00000090007f7202 */ /* 0x000fe20000000f00 */
[----:B------:R-:W-:Y:S01]  /*5810*/  IMAD.MOV.U32 R144, RZ, RZ, R146 ;  /* 0x000000ffff907224 */ /* 0x000fe200078e0092 */
[----:B------:R-:W-:Y:S01]  /*5820*/  MOV R146, R100 ;  /* 0x0000006400927202 */ /* 0x000fe20000000f00 */
[----:B------:R-:W-:Y:S02]  /*5830*/  IMAD.MOV.U32 R100, RZ, RZ, R101 ;  /* 0x000000ffff647224 */ /* 0x000fe400078e0065 */
[----:B------:R-:W-:Y:S01]  /*5840*/  IMAD.MOV.U32 R101, RZ, RZ, R102 ;  /* 0x000000ffff657224 */ /* 0x000fe200078e0066 */
[----:B------:R-:W-:Y:S01]  /*5850*/  MOV R102, R103 ;  /* 0x0000006700667202 */ /* 0x000fe20000000f00 */
[----:B------:R-:W-:Y:S01]  /*5860*/  IMAD.MOV.U32 R103, RZ, RZ, R148 ;  /* 0x000000ffff677224 */ /* 0x000fe200078e0094 */
[----:B------:R2:W-:Y:S01]  /*5870*/  MUFU.EX2 R145, R0 ;  /* 0x0000000000917308 */ /* 0x0005e20000000800 */
[----:B------:R-:W-:Y:S01]  /*5880*/  IMAD.MOV.U32 R148, RZ, RZ, R149 ;  /* 0x000000ffff947224 */ /* 0x000fe200078e0095 */
[----:B------:R-:W-:Y:S01]  /*5890*/  MOV R149, R150 ;  /* 0x0000009600957202 */ /* 0x000fe20000000f00 */
[----:B------:R-:W-:-:S02]  /*58a0*/  IMAD.MOV.U32 R150, RZ, RZ, R151 ;  /* 0x000000ffff967224 */ /* 0x000fc400078e0097 */
[----:B------:R-:W-:Y:S01]  /*58b0*/  IMAD.MOV.U32 R151, RZ, RZ, R60 ;  /* 0x000000ffff977224 */ /* 0x000fe200078e003c */
[----:B------:R-:W-:Y:S01]  /*58c0*/  MOV R60, R61 ;  /* 0x0000003d003c7202 */ /* 0x000fe20000000f00 */
[----:B------:R-:W-:Y:S02]  /*58d0*/  IMAD.MOV.U32 R61, RZ, RZ, R62 ;  /* 0x000000ffff3d7224 */ /* 0x000fe400078e003e */
[----:B------:R-:W-:Y:S01]  /*58e0*/  IMAD.MOV.U32 R62, RZ, RZ, R63 ;  /* 0x000000ffff3e7224 */ /* 0x000fe200078e003f */
[----:B------:R-:W-:Y:S01]  /*58f0*/  MOV R63, R143 ;  /* 0x0000008f003f7202 */ /* 0x000fe20000000f00 */
[----:B------:R-:W-:Y:S01]  /*5900*/  IMAD.MOV.U32 R124, RZ, RZ, R146 ;  /* 0x000000ffff7c7224 */ /* 0x000fe200078e0092 */
[----:B------:R3:W4:Y:S01]  /*5910*/  MUFU.EX2 R143, R3 ;  /* 0x00000003008f7308 */ /* 0x0007220000000800 */
[----:B--2---:R-:W-:Y:S02]  /*5920*/  FADD.FTZ R0, R14, R19 ;  /* 0x000000130e007221 */ /* 0x004fe40000010000 */
[----:B------:R-:W-:Y:S01]  /*5930*/  LDSM.16.MT88.4 R16, [R224+0x2000] ;  /* 0x00200000e010783b */ /* 0x000fe20000004200 */
[----:B-1----:R-:W-:Y:S01]  /*5940*/  HMMA.16816.F32.BF16 R80, R4, R8, R136 ;  /* 0x000000080450723c */ /* 0x002fe20000041888 */
[----:B---3--:R-:W-:-:S07]  /*5950*/  FADD.FTZ R3, R15, R0 ;  /* 0x000000000f037221 */ /* 0x008fce0000010000 */
[----:B------:R-:W-:Y:S01]  /*5960*/  HMMA.16816.F32.BF16 R64, R4, R10, R120 ;  /* 0x0000000a0440723c */ /* 0x000fe20000041878 */
[----:B------:R-:W1:Y:S01]  /*5970*/  LDSM.16.MT88.4 R8, [R227+0x7800] ;  /* 0x00780000e308783b */ /* 0x000e620000004200 */
[----:B------:R-:W-:Y:S01]  /*5980*/  FFMA.FTZ R0, R125, c[0x0][0x2d0], -R2 ;  /* 0x0000b4007d007a23 */ /* 0x000fe20000010802 */
[----:B------:R-:W-:Y:S01]  /*5990*/  MOV R139, R100 ;  /* 0x00000064008b7202 */ /* 0x000fe20000000f00 */
[----:B------:R-:W-:Y:S02]  /*59a0*/  IMAD.MOV.U32 R125, RZ, RZ, R144 ;  /* 0x000000ffff7d7224 */ /* 0x000fe400078e0090 */
[----:B------:R2:W-:Y:S01]  /*59b0*/  MUFU.EX2 R144, R0 ;  /* 0x0000000000907308 */ /* 0x0005e20000000800 */
[----:B------:R-:W-:Y:S02]  /*59c0*/  IMAD.MOV.U32 R138, RZ, RZ, R101 ;  /* 0x000000ffff8a7224 */ /* 0x000fe400078e0065 */
[----:B------:R-:W-:Y:S02]  /*59d0*/  IMAD.MOV.U32 R137, RZ, RZ, R102 ;  /* 0x000000ffff897224 */ /* 0x000fe400078e0066 */
[----:B------:R-:W-:-:S02]  /*59e0*/  IMAD.MOV.U32 R136, RZ, RZ, R124 ;  /* 0x000000ffff887224 */ /* 0x000fc400078e007c */
[----:B------:R-:W-:Y:S02]  /*59f0*/  IMAD.MOV.U32 R90, RZ, RZ, R138 ;  /* 0x000000ffff5a7224 */ /* 0x000fe400078e008a */
[----:B--2---:R-:W-:-:S04]  /*5a00*/  FFMA.FTZ R0, R103, c[0x0][0x2d0], -R2 ;  /* 0x0000b40067007a23 */ /* 0x004fc80000010802 */
[----:B------:R2:W3:Y:S01]  /*5a10*/  MUFU.EX2 R146, R0 ;  /* 0x0000000000927308 */ /* 0x0004e20000000800 */
[----:B-1----:R-:W-:Y:S01]  /*5a20*/  HMMA.16816.F32.BF16 R52, R4, R8, R132 ;  /* 0x000000080434723c */ /* 0x002fe20000041884 */
[----:B--2---:R-:W-:Y:S02]  /*5a30*/  FADD.FTZ R0, R76, R3 ;  /* 0x000000034c007221 */ /* 0x004fe40000010000 */
[----:B------:R-:W-:Y:S02]  /*5a40*/  FFMA.FTZ R3, R22, c[0x0][0x2d0], -R2 ;  /* 0x0000b40016037a23 */ /* 0x000fe40000010802 */
[----:B------:R-:W-:-:S03]  /*5a50*/  FADD.FTZ R2, R78, R0 ;  /* 0x000000004e027221 */ /* 0x000fc60000010000 */
[C---:B------:R-:W-:Y:S01]  /*5a60*/  HMMA.16816.F32.BF16 R44, R4.reuse, R10, R116 ;  /* 0x0000000a042c723c */ /* 0x040fe20000041874 */
[----:B------:R-:W1:Y:S07]  /*5a70*/  LDSM.16.MT88.4 R8, [R230+0x7800] ;  /* 0x00780000e608783b */ /* 0x000e6e0000004200 */
[C---:B-1----:R-:W-:Y:S07]  /*5a80*/  HMMA.16816.F32.BF16 R36, R4.reuse, R8, R128 ;  /* 0x000000080424723c */ /* 0x042fee0000041880 */
[----:B------:R-:W-:Y:S01]  /*5a90*/  IMAD.MOV.U32 R131, RZ, RZ, R125 ;  /* 0x000000ffff837224 */ /* 0x000fe200078e007d */
[----:B------:R-:W-:Y:S01]  /*5aa0*/  HMMA.16816.F32.BF16 R24, R4, R10, R108 ;  /* 0x0000000a0418723c */ /* 0x000fe2000004186c */
[----:B------:R-:W1:Y:S01]  /*5ab0*/  LDSM.16.MT88.4 R8, [R227+0x2000] ;  /* 0x00200000e308783b */ /* 0x000e620000004200 */
[----:B------:R-:W-:Y:S01]  /*5ac0*/  MOV R130, R126 ;  /* 0x0000007e00827202 */ /* 0x000fe20000000f00 */
[----:B------:R-:W-:-:S04]  /*5ad0*/  IMAD.MOV.U32 R129, RZ, RZ, R127 ;  /* 0x000000ffff817224 */ /* 0x000fc800078e007f */
[----:B------:R-:W-:Y:S01]  /*5ae0*/  FADD.FTZ R4, R12, R91 ;  /* 0x0000005b0c047221 */ /* 0x000fe20000010000 */
[----:B----4-:R-:W-:Y:S02]  /*5af0*/  F2FP.BF16.PACK_AB R5, R143, R145 ;  /* 0x000000918f05723e */ /* 0x010fe400000010ff */
[----:B------:R-:W-:Y:S01]  /*5b00*/  F2FP.BF16.PACK_AB R6, R165, R164 ;  /* 0x000000a4a506723e */ /* 0x000fe200000010ff */
[----:B------:R-:W-:Y:S01]  /*5b10*/  FADD.FTZ R4, R13, R4 ;  /* 0x000000040d047221 */ /* 0x000fe20000010000 */
[----:B---3--:R-:W-:Y:S01]  /*5b20*/  F2FP.BF16.PACK_AB R7, R146, R144 ;  /* 0x000000909207723e */ /* 0x008fe200000010ff */
[----:B------:R-:W2:Y:S01]  /*5b30*/  LDSM.16.MT88.4 R12, [R228+0x2000] ;  /* 0x00200000e40c783b */ /* 0x000ea20000004200 */
[----:B------:R-:W-:Y:S01]  /*5b40*/  MOV R91, R139 ;  /* 0x0000008b005b7202 */ /* 0x000fe20000000f00 */
[----:B------:R-:W-:Y:S01]  /*5b50*/  FADD.FTZ R22, R77, R4 ;  /* 0x000000044d167221 */ /* 0x000fe20000010000 */
[----:B------:R-:W-:-:S03]  /*5b60*/  F2FP.BF16.PACK_AB R4, R147, R142 ;  /* 0x0000008e9304723e */ /* 0x000fc600000010ff */
[----:B------:R-:W-:-:S04]  /*5b70*/  FADD.FTZ R0, R136, R22 ;  /* 0x0000001688007221 */ /* 0x000fc80000010000 */
[----:B------:R-:W-:Y:S01]  /*5b80*/  HMMA.16816.F32.BF16 R148, R4, R16, R148 ;  /* 0x000000100494723c */ /* 0x000fe20000041894 */
[----:B------:R-:W-:-:S07]  /*5b90*/  FADD.FTZ R0, R85, R0 ;  /* 0x0000000055007221 */ /* 0x000fce0000010000 */
[C---:B------:R-:W-:Y:S08]  /*5ba0*/  HMMA.16816.F32.BF16 R60, R4.reuse, R18, R60 ;  /* 0x00000012043c723c */ /* 0x040ff0000004183c */
[C---:B-1----:R-:W-:Y:S08]  /*5bb0*/  HMMA.16816.F32.BF16 R16, R4.reuse, R10, R208 ;  /* 0x0000000a0410723c */ /* 0x042ff000000418d0 */
[C---:B------:R-:W-:Y:S01]  /*5bc0*/  HMMA.16816.F32.BF16 R108, R4.reuse, R8, R216 ;  /* 0x00000008046c723c */ /* 0x040fe200000418d8 */
[----:B------:R-:W1:Y:S07]  /*5bd0*/  LDSM.16.MT88.4 R8, [R228+0x5000] ;  /* 0x00500000e408783b */ /* 0x000e6e0000004200 */
[C---:B--2---:R-:W-:Y:S08]  /*5be0*/  HMMA.16816.F32.BF16 R100, R4.reuse, R12, R72 ;  /* 0x0000000c0464723c */ /* 0x044ff00000041848 */
[----:B------:R-:W-:Y:S01]  /*5bf0*/  HMMA.16816.F32.BF16 R72, R4, R14, R220 ;  /* 0x0000000e0448723c */ /* 0x000fe200000418dc */
[----:B------:R-:W2:Y:S01]  /*5c00*/  LDSM.16.MT88.4 R12, [R224+0x5000] ;  /* 0x00500000e00c783b */ /* 0x000ea20000004200 */
[----:B------:R-:W-:Y:S01]  /*5c10*/  MOV R123, R16 ;  /* 0x00000010007b7202 */ /* 0x000fe20000000f00 */
[----:B------:R-:W-:Y:S01]  /*5c20*/  IMAD.MOV.U32 R122, RZ, RZ, R17 ;  /* 0x000000ffff7a7224 */ /* 0x000fe200078e0011 */
[----:B------:R-:W-:Y:S01]  /*5c30*/  MOV R120, R19 ;  /* 0x0000001300787202 */ /* 0x000fe20000000f00 */
[----:B------:R-:W-:-:S02]  /*5c40*/  IMAD.MOV.U32 R121, RZ, RZ, R18 ;  /* 0x000000ffff797224 */ /* 0x000fc400078e0012 */
[----:B------:R-:W3:Y:S01]  /*5c50*/  LDSM.16.MT88.4 R16, [R230+0x2000] ;  /* 0x00200000e610783b */ /* 0x000ee20000004200 */
[C---:B-1----:R-:W-:Y:S08]  /*5c60*/  HMMA.16816.F32.BF16 R132, R4.reuse, R8, R96 ;  /* 0x000000080484723c */ /* 0x042ff00000041860 */
[C---:B------:R-:W-:Y:S01]  /*5c70*/  HMMA.16816.F32.BF16 R32, R4.reuse, R10, R32 ;  /* 0x0000000a0420723c */ /* 0x040fe20000041820 */
[----:B------:R-:W1:Y:S07]  /*5c80*/  LDSM.16.MT88.4 R8, [R224+0x8000] ;  /* 0x00800000e008783b */ /* 0x000e6e0000004200 */
[C---:B--2---:R-:W-:Y:S01]  /*5c90*/  HMMA.16816.F32.BF16 R124, R4.reuse, R12, R112 ;  /* 0x0000000c047c723c */ /* 0x044fe20000041870 */
[----:B------:R-:W-:Y:S07]  /*5ca0*/  LDSM.16.MT88.4 R112, [R227+0x2800] ;  /* 0x00280000e370783b */ /* 0x000fee0000004200 */
[C---:B------:R-:W-:Y:S01]  /*5cb0*/  HMMA.16816.F32.BF16 R208, R4.reuse, R14, R104 ;  /* 0x0000000e04d0723c */ /* 0x040fe20000041868 */
[----:B------:R-:W2:Y:S04]  /*5cc0*/  LDSM.16.MT88.4 R12, [R230+0x5000] ;  /* 0x00500000e60c783b */ /* 0x000ea80000004200 */
[----:B------:R-:W-:Y:S03]  /*5cd0*/  LDSM.16.MT88.4 R104, [R228+0x2800] ;  /* 0x00280000e468783b */ /* 0x000fe60000004200 */
[C---:B---3--:R-:W-:Y:S08]  /*5ce0*/  HMMA.16816.F32.BF16 R116, R4.reuse, R16, R212 ;  /* 0x000000100474723c */ /* 0x048ff000000418d4 */
[C---:B------:R-:W-:Y:S01]  /*5cf0*/  HMMA.16816.F32.BF16 R216, R4.reuse, R18, R152 ;  /* 0x0000001204d8723c */ /* 0x040fe20000041898 */
[----:B------:R-:W3:Y:S04]  /*5d00*/  LDSM.16.MT88.4 R16, [R227+0x5000] ;  /* 0x00500000e310783b */ /* 0x000ee80000004200 */
[----:B------:R-:W-:Y:S03]  /*5d10*/  LDSM.16.MT88.4 R152, [R224+0x2800] ;  /* 0x00280000e098783b */ /* 0x000fe60000004200 */
[C---:B-1----:R-:W-:Y:S08]  /*5d20*/  HMMA.16816.F32.BF16 R212, R4.reuse, R10, R28 ;  /* 0x0000000a04d4723c */ /* 0x042ff0000004181c */
[C---:B--2---:R-:W-:Y:S08]  /*5d30*/  HMMA.16816.F32.BF16 R220, R4.reuse, R12, R56 ;  /* 0x0000000c04dc723c */ /* 0x044ff00000041838 */
[C---:B------:R-:W-:Y:S08]  /*5d40*/  HMMA.16816.F32.BF16 R12, R4.reuse, R14, R48 ;  /* 0x0000000e040c723c */ /* 0x040ff00000041830 */
[C---:B---3--:R-:W-:Y:S08]  /*5d50*/  HMMA.16816.F32.BF16 R92, R4.reuse, R16, R92 ;  /* 0x00000010045c723c */ /* 0x048ff0000004185c */
[----:B------:R-:W-:Y:S01]  /*5d60*/  IMAD.MOV.U32 R59, RZ, RZ, R220 ;  /* 0x000000ffff3b7224 */ /* 0x000fe200078e00dc */
[----:B------:R-:W-:Y:S01]  /*5d70*/  MOV R58, R221 ;  /* 0x000000dd003a7202 */ /* 0x000fe20000000f00 */
[----:B------:R-:W-:Y:S01]  /*5d80*/  IMAD.MOV.U32 R57, RZ, RZ, R222 ;  /* 0x000000ffff397224 */ /* 0x000fe200078e00de */
[C---:B------:R-:W-:Y:S01]  /*5d90*/  HMMA.16816.F32.BF16 R68, R4.reuse, R18, R68 ;  /* 0x000000120444723c */ /* 0x040fe20000041844 */
[----:B------:R-:W-:Y:S01]  /*5da0*/  IMAD.MOV.U32 R56, RZ, RZ, R223 ;  /* 0x000000ffff387224 */ /* 0x000fe200078e00df */
[----:B------:R-:W1:Y:S03]  /*5db0*/  LDSM.16.MT88.4 R16, [R228+0x8000] ;  /* 0x00800000e410783b */ /* 0x000e660000004200 */
[----:B------:R-:W-:Y:S01]  /*5dc0*/  MOV R96, R12 ;  /* 0x0000000c00607202 */ /* 0x000fe20000000f00 */
[----:B------:R-:W-:Y:S01]  /*5dd0*/  IMAD.MOV.U32 R78, RZ, RZ, R13 ;  /* 0x000000ffff4e7224 */ /* 0x000fe200078e000d */
[----:B------:R-:W-:Y:S01]  /*5de0*/  MOV R76, R15 ;  /* 0x0000000f004c7202 */ /* 0x000fe20000000f00 */
[----:B------:R-:W-:Y:S01]  /*5df0*/  IMAD.MOV.U32 R77, RZ, RZ, R14 ;  /* 0x000000ffff4d7224 */ /* 0x000fe200078e000e */
[----:B------:R-:W-:Y:S01]  /*5e00*/  HMMA.16816.F32.BF16 R220, R4, R8, R40 ;  /* 0x0000000804dc723c */ /* 0x000fe20000041828 */
[----:B------:R-:W2:Y:S02]  /*5e10*/  LDSM.16.MT88.4 R12, [R227+0x8000] ;  /* 0x00800000e30c783b */ /* 0x000ea40000004200 */
[----:B------:R-:W-:-:S02]  /*5e20*/  IMAD.MOV.U32 R22, RZ, RZ, R77 ;  /* 0x000000ffff167224 */ /* 0x000fc400078e004d */
[----:B------:R-:W3:Y:S01]  /*5e30*/  LDSM.16.MT88.4 R8, [R230+0x8000] ;  /* 0x00800000e608783b */ /* 0x000ee20000004200 */
[----:B------:R-:W-:Y:S02]  /*5e40*/  IMAD.MOV.U32 R77, RZ, RZ, R58 ;  /* 0x000000ffff4d7224 */ /* 0x000fe400078e003a */
[C---:B-1----:R-:W-:Y:S07]  /*5e50*/  HMMA.16816.F32.BF16 R48, R4.reuse, R16, R80 ;  /* 0x000000100430723c */ /* 0x042fee0000041850 */
[----:B------:R-:W-:Y:S01]  /*5e60*/  IMAD.MOV.U32 R80, RZ, RZ, R123 ;  /* 0x000000ffff507224 */ /* 0x000fe200078e007b */
[C---:B------:R-:W-:Y:S01]  /*5e70*/  HMMA.16816.F32.BF16 R40, R4.reuse, R18, R64 ;  /* 0x000000120428723c */ /* 0x040fe20000041840 */
[----:B------:R-:W-:Y:S01]  /*5e80*/  IMAD.MOV.U32 R81, RZ, RZ, R122 ;  /* 0x000000ffff517224 */ /* 0x000fe200078e007a */
[----:B------:R-:W-:Y:S01]  /*5e90*/  MOV R82, R121 ;  /* 0x0000007900527202 */ /* 0x000fe20000000f00 */
[----:B------:R-:W-:Y:S01]  /*5ea0*/  IMAD.MOV.U32 R83, RZ, RZ, R120 ;  /* 0x000000ffff537224 */ /* 0x000fe200078e0078 */
[----:B------:R-:W-:Y:S04]  /*5eb0*/  LDSM.16.MT88.4 R64, [R230+0x5800] ;  /* 0x00580000e640783b */ /* 0x000fe80000004200 */
[C---:B--2---:R-:W-:Y:S01]  /*5ec0*/  HMMA.16816.F32.BF16 R28, R4.reuse, R12, R52 ;  /* 0x0000000c041c723c */ /* 0x044fe20000041834 */
[----:B------:R-:W-:Y:S04]  /*5ed0*/  LDSM.16.MT88.4 R120, [R230+0x2800] ;  /* 0x00280000e678783b */ /* 0x000fe80000004200 */
[----:B------:R-:W-:Y:S02]  /*5ee0*/  LDSM.16.MT88.4 R16, [R230+0x8800] ;  /* 0x00880000e610783b */ /* 0x000fe40000004200 */
[----:B------:R-:W-:Y:S01]  /*5ef0*/  IMAD.MOV.U32 R13, RZ, RZ, R137 ;  /* 0x000000ffff0d7224 */ /* 0x000fe200078e0089 */
[C---:B------:R-:W-:Y:S01]  /*5f00*/  HMMA.16816.F32.BF16 R44, R4.reuse, R14, R44 ;  /* 0x0000000e042c723c */ /* 0x040fe2000004182c */
[----:B------:R-:W-:Y:S06]  /*5f10*/  LDSM.16.MT88.4 R136, [R228+0x5800] ;  /* 0x00580000e488783b */ /* 0x000fec0000004200 */
[----:B------:R-:W-:Y:S01]  /*5f20*/  IMAD.MOV.U32 R15, RZ, RZ, R91 ;  /* 0x000000ffff0f7224 */ /* 0x000fe200078e005b */
[----:B---3--:R-:W-:Y:S01]  /*5f30*/  HMMA.16816.F32.BF16 R36, R4, R8, R36 ;  /* 0x000000080424723c */ /* 0x008fe20000041824 */
[----:B------:R-:W-:Y:S01]  /*5f40*/  MUFU.EX2 R8, R129 ;  /* 0x0000008100087308 */ /* 0x000fe20000000800 */
[----:B------:R-:W-:-:S05]  /*5f50*/  IMAD.MOV.U32 R14, RZ, RZ, R90 ;  /* 0x000000ffff0e7224 */ /* 0x000fca00078e005a */
[----:B------:R-:W-:Y:S01]  /*5f60*/  IADD3 R14, R14, -0x2, RZ ;  /* 0xfffffffe0e0e7810 */ /* 0x000fe20007ffe0ff */
[----:B------:R-:W-:Y:S01]  /*5f70*/  HMMA.16816.F32.BF16 R24, R4, R10, R24 ;  /* 0x0000000a0418723c */ /* 0x000fe20000041818 */
[----:B------:R1:W-:Y:S03]  /*5f80*/  MUFU.EX2 R4, R3 ;  /* 0x0000000300047308 */ /* 0x0003e60000000800 */
[----:B------:R-:W-:Y:S05]  /*5f90*/  STL [R1+0x8], R14 ;  /* 0x0000080e01007387 */ /* 0x000fea0000100800 */
[----:B------:R-:W-:Y:S01]  /*5fa0*/  MUFU.EX2 R11, R130 ;  /* 0x00000082000b7308 */ /* 0x000fe20000000800 */
[----:B-1----:R-:W-:-:S07]  /*5fb0*/  FADD.FTZ R3, R86, R2 ;  /* 0x0000000256037221 */ /* 0x002fce0000010000 */
[----:B------:R1:W-:Y:S01]  /*5fc0*/  MUFU.EX2 R10, R131 ;  /* 0x00000083000a7308 */ /* 0x0003e20000000800 */
[----:B------:R-:W-:Y:S01]  /*5fd0*/  FADD.FTZ R2, R79, R0 ;  /* 0x000000004f027221 */ /* 0x000fe20000010000 */
[----:B------:R-:W-:Y:S01]  /*5fe0*/  MOV R79, R56 ;  /* 0x00000038004f7202 */ /* 0x000fe20000000f00 */
[----:B------:R-:W-:Y:S02]  /*5ff0*/  FADD.FTZ R3, R87, R3 ;  /* 0x0000000357037221 */ /* 0x000fe40000010000 */
[----:B------:R-:W-:Y:S02]  /*6000*/  FADD.FTZ R12, R84, R2 ;  /* 0x00000002540c7221 */ /* 0x000fe40000010000 */
[----:B------:R-:W-:Y:S01]  /*6010*/  FADD.FTZ R0, R89, R3 ;  /* 0x0000000359007221 */ /* 0x000fe20000010000 */
[----:B------:R-:W2:Y:S01]  /*6020*/  MUFU.EX2 R9, R167 ;  /* 0x000000a700097308 */ /* 0x000ea20000000800 */
[----:B------:R-:W-:-:S04]  /*6030*/  @P1 IMAD.HI.U32 R2, R13, c[0x0][0x2c8], RZ ;  /* 0x0000b2000d021a27 */ /* 0x000fc800078e00ff */
[----:B------:R-:W-:Y:S01]  /*6040*/  FADD.FTZ R3, R88, R0 ;  /* 0x0000000058037221 */ /* 0x000fe20000010000 */
[----:B------:R-:W-:Y:S01]  /*6050*/  MOV R0, R13 ;  /* 0x0000000d00007202 */ /* 0x000fe20000000f00 */
[----:B------:R-:W-:Y:S01]  /*6060*/  IMAD.MOV.U32 R13, RZ, RZ, c[0x0][0x168] ;  /* 0x00005a00ff0d7624 */ /* 0x000fe200078e00ff */
[----:B------:R3:W-:Y:S01]  /*6070*/  MUFU.EX2 R7, R21 ;  /* 0x0000001500077308 */ /* 0x0007e20000000800 */
[----:B------:R-:W-:Y:S01]  /*6080*/  @P1 SHF.R.U32.HI R0, RZ, c[0x0][0x2cc], R2 ;  /* 0x0000b300ff001a19 */ /* 0x000fe20000011602 */
[----:B------:R-:W-:Y:S01]  /*6090*/  FADD.FTZ R2, R166, R12 ;  /* 0x0000000ca6027221 */ /* 0x000fe20000010000 */
[----:B-1----:R-:W-:Y:S01]  /*60a0*/  LDSM.16.MT88.4 R128, [R224+0x5800] ;  /* 0x00580000e080783b */ /* 0x002fe20000004200 */
[----:B------:R-:W-:Y:S01]  /*60b0*/  FADD.FTZ R12, R142, R3 ;  /* 0x000000038e0c7221 */ /* 0x000fe20000010000 */
[----:B------:R-:W-:Y:S01]  /*60c0*/  IADD3 R3, R0, c[0x0][0x1d0], -R13 ;  /* 0x0000740000037a10 */ /* 0x000fe20007ffe80d */
[----:B------:R-:W-:Y:S01]  /*60d0*/  FADD.FTZ R2, R145, R2 ;  /* 0x0000000291027221 */ /* 0x000fe20000010000 */
[----:B------:R-:W-:Y:S01]  /*60e0*/  LDSM.16.MT88.4 R88, [R227+0x8800] ;  /* 0x00880000e358783b */ /* 0x000fe20000004200 */
[----:B------:R-:W1:Y:S01]  /*60f0*/  MUFU.EX2 R6, R20 ;  /* 0x0000001400067308 */ /* 0x000e620000000800 */
[----:B--2---:R-:W-:Y:S01]  /*6100*/  F2FP.BF16.PACK_AB R98, R9, R10 ;  /* 0x0000000a0962723e */ /* 0x004fe200000010ff */
[----:B------:R-:W-:-:S02]  /*6110*/  FADD.FTZ R0, R147, R12 ;  /* 0x0000000c93007221 */ /* 0x000fc40000010000 */
[----:B------:R-:W-:Y:S02]  /*6120*/  FADD.FTZ R12, R143, R2 ;  /* 0x000000028f0c7221 */ /* 0x000fe40000010000 */
[----:B------:R-:W-:Y:S02]  /*6130*/  FADD.FTZ R2, R164, R0 ;  /* 0x00000000a4027221 */ /* 0x000fe40000010000 */
[----:B------:R-:W2:Y:S01]  /*6140*/  MUFU.EX2 R5, R23 ;  /* 0x0000001700057308 */ /* 0x000ea20000000800 */
[----:B---3--:R-:W-:Y:S01]  /*6150*/  MOV R21, R78 ;  /* 0x0000004e00157202 */ /* 0x008fe20000000f00 */
[----:B------:R-:W-:Y:S02]  /*6160*/  IMAD.MOV.U32 R78, RZ, RZ, R57 ;  /* 0x000000ffff4e7224 */ /* 0x000fe400078e0039 */
[----:B------:R-:W-:Y:S02]  /*6170*/  FADD.FTZ R0, R144, R12 ;  /* 0x0000000c90007221 */ /* 0x000fe40000010000 */
[----:B------:R-:W-:Y:S01]  /*6180*/  IMAD.HI R13, R3, 0x2aaaaaab, RZ ;  /* 0x2aaaaaab030d7827 */ /* 0x000fe200078e02ff */
[----:B-1----:R-:W-:-:S03]  /*6190*/  F2FP.BF16.PACK_AB R97, R6, R7 ;  /* 0x000000070661723e */ /* 0x002fc600000010ff */
[----:B------:R-:W-:Y:S01]  /*61a0*/  IMAD.MOV.U32 R20, RZ, RZ, R96 ;  /* 0x000000ffff147224 */ /* 0x000fe200078e0060 */
[----:B------:R-:W-:Y:S01]  /*61b0*/  F2FP.BF16.PACK_AB R96, R11, R8 ;  /* 0x000000080b60723e */ /* 0x000fe200000010ff */
[----:B------:R-:W-:Y:S01]  /*61c0*/  FADD.FTZ R0, R146, R0 ;  /* 0x0000000092007221 */ /* 0x000fe20000010000 */
[----:B------:R-:W-:Y:S01]  /*61d0*/  SHF.R.U32.HI R3, RZ, 0x1f, R13 ;  /* 0x0000001fff037819 */ /* 0x000fe2000001160d */
[----:B------:R-:W-:Y:S01]  /*61e0*/  FADD.FTZ R2, R165, R2 ;  /* 0x00000002a5027221 */ /* 0x000fe20000010000 */
[----:B--2---:R-:W-:Y:S01]  /*61f0*/  F2FP.BF16.PACK_AB R99, R5, R4 ;  /* 0x000000040563723e */ /* 0x004fe200000010ff */
[----:B------:R-:W-:Y:S01]  /*6200*/  IMAD.MOV.U32 R23, RZ, RZ, R76 ;  /* 0x000000ffff177224 */ /* 0x000fe200078e004c */
[----:B------:R-:W-:Y:S01]  /*6210*/  MOV R76, R59 ;  /* 0x0000003b004c7202 */ /* 0x000fe20000000f00 */
[----:B------:R-:W-:Y:S01]  /*6220*/  FADD.FTZ R7, R7, R0 ;  /* 0x0000000007077221 */ /* 0x000fe20000010000 */
[----:B------:R-:W1:Y:S01]  /*6230*/  LDSM.16.MT88.4 R56, [R227+0x5800] ;  /* 0x00580000e338783b */ /* 0x000e620000004200 */
[----:B------:R-:W-:Y:S01]  /*6240*/  FADD.FTZ R8, R8, R2 ;  /* 0x0000000208087221 */ /* 0x000fe20000010000 */
[----:B------:R-:W-:Y:S01]  /*6250*/  LEA.HI.SX32 R3, R13, R3, 0x1c ;  /* 0x000000030d037211 */ /* 0x000fe200078fe2ff */
[----:B------:R-:W-:Y:S01]  /*6260*/  HMMA.16816.F32.BF16 R100, R96, R104, R100 ;  /* 0x000000686064723c */ /* 0x000fe20000041864 */
[----:B------:R-:W-:-:S02]  /*6270*/  FADD.FTZ R6, R6, R7 ;  /* 0x0000000706067221 */ /* 0x000fc40000010000 */
[----:B------:R-:W-:Y:S01]  /*6280*/  FADD.FTZ R11, R11, R8 ;  /* 0x000000080b0b7221 */ /* 0x000fe20000010000 */
[----:B------:R-:W-:Y:S01]  /*6290*/  IMNMX R0, R15, R3, !PT ;  /* 0x000000030f007217 */ /* 0x000fe20007800200 */
[----:B------:R-:W-:Y:S02]  /*62a0*/  FADD.FTZ R4, R4, R6 ;  /* 0x0000000604047221 */ /* 0x000fe40000010000 */
[----:B------:R-:W-:Y:S01]  /*62b0*/  FADD.FTZ R10, R10, R11 ;  /* 0x0000000b0a0a7221 */ /* 0x000fe20000010000 */
[----:B------:R-:W-:Y:S01]  /*62c0*/  HMMA.16816.F32.BF16 R108, R96, R112, R108 ;  /* 0x00000070606c723c */ /* 0x000fe2000004186c */
[----:B------:R2:W-:Y:S01]  /*62d0*/  STL [R1+0x18], R0 ;  /* 0x0000180001007387 */ /* 0x0005e20000100800 */
[----:B------:R-:W-:Y:S01]  /*62e0*/  ISETP.GE.AND P0, PT, R14, R0, PT ;  /* 0x000000000e00720c */ /* 0x000fe20003f06270 */
[----:B------:R-:W-:-:S05]  /*62f0*/  FADD.FTZ R2, R9, R10 ;  /* 0x0000000a09027221 */ /* 0x000fca0000010000 */
[C---:B------:R-:W-:Y:S01]  /*6300*/  HMMA.16816.F32.BF16 R104, R96.reuse, R106, R72 ;  /* 0x0000006a6068723c */ /* 0x040fe20000041848 */
[----:B------:R-:W3:Y:S07]  /*6310*/  LDSM.16.MT88.4 R72, [R224+0x8800] ;  /* 0x00880000e048783b */ /* 0x000eee0000004200 */
[C---:B------:R-:W-:Y:S01]  /*6320*/  HMMA.16816.F32.BF16 R112, R96.reuse, R114, R80 ;  /* 0x000000726070723c */ /* 0x040fe20000041850 */
[----:B------:R-:W4:Y:S07]  /*6330*/  LDSM.16.MT88.4 R80, [R228+0x8800] ;  /* 0x00880000e450783b */ /* 0x000f2e0000004200 */
[----:B------:R-:W-:Y:S01]  /*6340*/  HMMA.16816.F32.BF16 R148, R96, R152, R148 ;  /* 0x000000986094723c */ /* 0x000fe20000041894 */
[----:B--2---:R-:W-:-:S05]  /*6350*/  FADD.FTZ R0, R5, R4 ;  /* 0x0000000405007221 */ /* 0x004fca0000010000 */
[----:B------:R2:W-:Y:S02]  /*6360*/  STL [R1+0x10], R0 ;  /* 0x0000100001007387 */ /* 0x0005e40000100800 */
[C---:B------:R-:W-:Y:S02]  /*6370*/  HMMA.16816.F32.BF16 R152, R96.reuse, R154, R60 ;  /* 0x0000009a6098723c */ /* 0x040fe4000004183c */
[----:B------:R2:W-:Y:S06]  /*6380*/  STL [R1+0xc], R2 ;  /* 0x00000c0201007387 */ /* 0x0005ec0000100800 */
[C---:B-1----:R-:W-:Y:S08]  /*6390*/  HMMA.16816.F32.BF16 R52, R96.reuse, R56, R92 ;  /* 0x000000386034723c */ /* 0x042ff0000004185c */
[C---:B------:R-:W-:Y:S08]  /*63a0*/  HMMA.16816.F32.BF16 R56, R96.reuse, R58, R68 ;  /* 0x0000003a6038723c */ /* 0x040ff00000041844 */
[C---:B------:R-:W-:Y:S08]  /*63b0*/  HMMA.16816.F32.BF16 R60, R96.reuse, R64, R76 ;  /* 0x00000040603c723c */ /* 0x040ff0000004184c */
[C---:B------:R-:W-:Y:S08]  /*63c0*/  HMMA.16816.F32.BF16 R116, R96.reuse, R120, R116 ;  /* 0x000000786074723c */ /* 0x040ff00000041874 */
[C---:B------:R-:W-:Y:S08]  /*63d0*/  HMMA.16816.F32.BF16 R124, R96.reuse, R128, R124 ;  /* 0x00000080607c723c */ /* 0x040ff0000004187c */
[C---:B------:R-:W-:Y:S08]  /*63e0*/  HMMA.16816.F32.BF16 R132, R96.reuse, R136, R132 ;  /* 0x000000886084723c */ /* 0x040ff00000041884 */
[C---:B---3--:R-:W-:Y:S08]  /*63f0*/  HMMA.16816.F32.BF16 R68, R96.reuse, R72, R220 ;  /* 0x000000486044723c */ /* 0x048ff000000418dc */
        /* <DEDUP_REMOVED lines=12> */
[----:B--2---:R-:W2:Y:S01]  /*64c0*/  LDL R15, [R1+0x24] ;  /* 0x00002400010f7983 */ /* 0x004ea20000100800 */
[----:B------:R-:W-:-:S02]  /*64d0*/  MOV R144, R140 ;  /* 0x0000008c00907202 */ /* 0x000fc40000000f00 */
[----:B------:R-:W-:Y:S02]  /*64e0*/  MOV R143, R141 ;  /* 0x0000008d008f7202 */ /* 0x000fe40000000f00 */
[----:B------:R-:W-:Y:S01]  /*64f0*/  MOV R218, R14 ;  /* 0x0000000e00da7202 */ /* 0x000fe20000000f00 */
[----:B--2---:R-:W-:-:S05]  /*6500*/  @P1 IMAD.HI.U32 R0, R15, c[0x0][0x2c8], RZ ;  /* 0x0000b2000f001a27 */ /* 0x004fca00078e00ff */
[----:B------:R-:W-:-:S05]  /*6510*/  @P1 SHF.R.U32.HI R0, RZ, c[0x0][0x2cc], R0 ;  /* 0x0000b300ff001a19 */ /* 0x000fca0000011600 */
[----:B------:R1:W-:Y:S02]  /*6520*/  @P1 STL [R1+0x1c], R0 ;  /* 0x00001c0001001387 */ /* 0x0003e40000100800 */
.L_x_840:
[----:B------:R-:W-:Y:S04]  /*6530*/  DEPBAR.LE SB0, 0x0 ;  /* 0x000080000000791a */ /* 0x000fe80000000000 */
[----:B------:R-:W-:Y:S01]  /*6540*/  WARPSYNC 0xffffffff ;  /* 0xffffffff00007948 */ /* 0x000fe20003800000 */
[----:B------:R-:W-:Y:S08]  /*6550*/  BAR.SYNC.DEFER_BLOCKING 0x0 ;  /* 0x0000000000007b1d */ /* 0x000ff00000010000 */
[----:B------:R-:W2:Y:S08]  /*6560*/  LDSM.16.M88.4 R8, [R225] ;  /* 0x00000000e108783b */ /* 0x000eb00000000200 */
[----:B------:R-:W3:Y:S04]  /*6570*/  LDL R145, [R1+0x14] ;  /* 0x0000140001917983 */ /* 0x000ee80000100800 */
[----:B------:R-:W4:Y:S08]  /*6580*/  LDSM.16.M88.4 R16, [R225+0x800] ;  /* 0x00080000e110783b */ /* 0x000f300000000200 */
[----:B------:R-:W5:Y:S04]  /*6590*/  LDL R146, [R1+0x40] ;  /* 0x0000400001927983 */ /* 0x000f680000100800 */
[----:B------:R-:W5:Y:S06]  /*65a0*/  LDL.64 R2, [R1+0x38] ;  /* 0x0000380001027983 */ /* 0x000f6c0000100a00 */
[----:B------:R-:W1:Y:S08]  /*65b0*/  LDSM.16.M88.4 R24, [R225+0x1000] ;  /* 0x00100000e118783b */ /* 0x000e700000000200 */
[----:B------:R-:W5:Y:S01]  /*65c0*/  LDL R142, [R1+0x4] ;  /* 0x00000400018e7983 */ /* 0x000f620000100800 */
[C---:B--2---:R-:W-:Y:S03]  /*65d0*/  HMMA.16816.F32.BF16 R4, R156.reuse, R8, RZ ;  /* 0x000000089c04723c */ /* 0x044fe600000418ff */
[----:B------:R-:W2:Y:S05]  /*65e0*/  LDSM.16.M88.4 R32, [R225+0x1800] ;  /* 0x00180000e120783b */ /* 0x000eaa0000000200 */
[C---:B------:R-:W-:Y:S03]  /*65f0*/  HMMA.16816.F32.BF16 R8, R156.reuse, R10, RZ ;  /* 0x0000000a9c08723c */ /* 0x040fe600000418ff */
[----:B------:R-:W2:Y:S05]  /*6600*/  LDSM.16.M88.4 R40, [R225+0x2000] ;  /* 0x00200000e128783b */ /* 0x000eaa0000000200 */
[C---:B----4-:R-:W-:Y:S03]  /*6610*/  HMMA.16816.F32.BF16 R12, R156.reuse, R16, RZ ;  /* 0x000000109c0c723c */ /* 0x050fe600000418ff */
[----:B------:R-:W4:Y:S05]  /*6620*/  LDSM.16.M88.4 R48, [R225+0x2800] ;  /* 0x00280000e130783b */ /* 0x000f2a0000000200 */
[C---:B------:R-:W-:Y:S03]  /*6630*/  HMMA.16816.F32.BF16 R16, R156.reuse, R18, RZ ;  /* 0x000000129c10723c */ /* 0x040fe600000418ff */
[----:B------:R-:W4:Y:S05]  /*6640*/  LDSM.16.M88.4 R164, [R231] ;  /* 0x00000000e7a4783b */ /* 0x000f2a0000000200 */
[C---:B-1----:R-:W-:Y:S03]  /*6650*/  HMMA.16816.F32.BF16 R20, R156.reuse, R24, RZ ;  /* 0x000000189c14723c */ /* 0x042fe600000418ff */
[----:B------:R-:W5:Y:S04]  /*6660*/  LDL R209, [R1+0x1c] ;  /* 0x00001c0001d17983 */ /* 0x000f680000100800 */
[----:B------:R-:W5:Y:S01]  /*6670*/  LDL R208, [R1+0x20] ;  /* 0x0000200001d07983 */ /* 0x000f620000100800 */
[C---:B------:R-:W-:Y:S08]  /*6680*/  HMMA.16816.F32.BF16 R24, R156.reuse, R26, RZ ;  /* 0x0000001a9c18723c */ /* 0x040ff000000418ff */
[C---:B--2---:R-:W-:Y:S08]  /*6690*/  HMMA.16816.F32.BF16 R28, R156.reuse, R32, RZ ;  /* 0x000000209c1c723c */ /* 0x044ff000000418ff */
[C---:B------:R-:W-:Y:S08]  /*66a0*/  HMMA.16816.F32.BF16 R32, R156.reuse, R34, RZ ;  /* 0x000000229c20723c */ /* 0x040ff000000418ff */
[C---:B------:R-:W-:Y:S08]  /*66b0*/  HMMA.16816.F32.BF16 R36, R156.reuse, R40, RZ ;  /* 0x000000289c24723c */ /* 0x040ff000000418ff */
[C---:B------:R-:W-:Y:S08]  /*66c0*/  HMMA.16816.F32.BF16 R40, R156.reuse, R42, RZ ;  /* 0x0000002a9c28723c */ /* 0x040ff000000418ff */
[C---:B----4-:R-:W-:Y:S08]  /*66d0*/  HMMA.16816.F32.BF16 R44, R156.reuse, R48, RZ ;  /* 0x000000309c2c723c */ /* 0x050ff000000418ff */
[----:B------:R-:W-:Y:S08]  /*66e0*/  HMMA.16816.F32.BF16 R48, R156, R50, RZ ;  /* 0x000000329c30723c */ /* 0x000ff000000418ff */
[C---:B------:R-:W-:Y:S08]  /*66f0*/  HMMA.16816.F32.BF16 R4, R160.reuse, R164, R4 ;  /* 0x000000a4a004723c */ /* 0x040ff00000041804 */
[C---:B------:R-:W-:Y:S01]  /*6700*/  HMMA.16816.F32.BF16 R8, R160.reuse, R166, R8 ;  /* 0x000000a6a008723c */ /* 0x040fe20000041808 */
[----:B------:R-:W1:Y:S07]  /*6710*/  LDSM.16.M88.4 R164, [R248] ;  /* 0x00000000f8a4783b */ /* 0x000e6e0000000200 */
[C---:B-1----:R-:W-:Y:S08]  /*6720*/  HMMA.16816.F32.BF16 R12, R160.reuse, R164, R12 ;  /* 0x000000a4a00c723c */ /* 0x042ff0000004180c */
[C---:B------:R-:W-:Y:S01]  /*6730*/  HMMA.16816.F32.BF16 R16, R160.reuse, R166, R16 ;  /* 0x000000a6a010723c */ /* 0x040fe20000041810 */
[----:B------:R-:W1:Y:S07]  /*6740*/  LDSM.16.M88.4 R164, [R247] ;  /* 0x00000000f7a4783b */ /* 0x000e6e0000000200 */
[C---:B-1----:R-:W-:Y:S08]  /*6750*/  HMMA.16816.F32.BF16 R20, R160.reuse, R164, R20 ;  /* 0x000000a4a014723c */ /* 0x042ff00000041814 */
[C---:B------:R-:W-:Y:S01]  /*6760*/  HMMA.16816.F32.BF16 R24, R160.reuse, R166, R24 ;  /* 0x000000a6a018723c */ /* 0x040fe20000041818 */
[----:B------:R-:W1:Y:S07]  /*6770*/  LDSM.16.M88.4 R164, [R246] ;  /* 0x00000000f6a4783b */ /* 0x000e6e0000000200 */
[C---:B-1----:R-:W-:Y:S08]  /*6780*/  HMMA.16816.F32.BF16 R28, R160.reuse, R164, R28 ;  /* 0x000000a4a01c723c */ /* 0x042ff0000004181c */
[C---:B------:R-:W-:Y:S01]  /*6790*/  HMMA.16816.F32.BF16 R32, R160.reuse, R166, R32 ;  /* 0x000000a6a020723c */ /* 0x040fe20000041820 */
[----:B------:R-:W1:Y:S02]  /*67a0*/  LDSM.16.M88.4 R164, [R245] ;  /* 0x00000000f5a4783b */ /* 0x000e640000000200 */
[----:B---3--:R-:W-:Y:S11]  /*67b0*/  ISETP.GT.AND P6, PT, R145, R218, PT ;  /* 0x000000da9100720c */ /* 0x008ff60003fc4270 */
[----:B------:R-:W-:Y:S02]  /*67c0*/  @!UPT UIADD3 URZ, URZ, URZ, URZ ;  /* 0x0000003f3f3ff290 */ /* 0x000fe4000fffe03f */
[----:B------:R-:W-:Y:S01]  /*67d0*/  @!P6 SHF.R.S32.HI R0, RZ, 0x1f, R218 ;  /* 0x0000001fff00e819 */ /* 0x000fe200000114da */
[----:B------:R-:W-:Y:S04]  /*67e0*/  @!P6 IMAD.WIDE.U32 R140, R218, c[0x0][0x208], RZ ;  /* 0x00008200da8cea25 */ /* 0x000fe800078e00ff */
[----:B------:R-:W-:Y:S02]  /*67f0*/  @!P6 IMAD R0, R0, c[0x0][0x208], RZ ;  /* 0x000082000000ea24 */ /* 0x000fe400078e02ff */
[----:B-----5:R-:W-:Y:S02]  /*6800*/  @!P6 IMAD.MOV.U32 R3, RZ, RZ, R146 ;  /* 0x000000ffff03e224 */ /* 0x020fe400078e0092 */
[----:B------:R-:W-:Y:S01]  /*6810*/  @!P6 IMAD R0, R218, c[0x0][0x20c], R0 ;  /* 0x00008300da00ea24 */ /* 0x000fe200078e0200 */
[C---:B-1----:R-:W-:Y:S03]  /*6820*/  HMMA.16816.F32.BF16 R36, R160.reuse, R164, R36 ;  /* 0x000000a4a024723c */ /* 0x042fe60000041824 */
[----:B------:R-:W-:Y:S02]  /*6830*/  @!P6 IMAD.IADD R0, R141, 0x1, R0 ;  /* 0x000000018d00e824 */ /* 0x000fe400078e0200 */
[----:B------:R-:W-:Y:S03]  /*6840*/  @!P6 IMAD.WIDE.U32 R2, R140, 0x60, R2 ;  /* 0x000000608c02e825 */ /* 0x000fe600078e0002 */
[C---:B------:R-:W-:Y:S01]  /*6850*/  HMMA.16816.F32.BF16 R40, R160.reuse, R166, R40 ;  /* 0x000000a6a028723c */ /* 0x040fe20000041828 */
[----:B------:R-:W1:Y:S03]  /*6860*/  LDSM.16.M88.4 R164, [R244] ;  /* 0x00000000f4a4783b */ /* 0x000e660000000200 */
[----:B------:R-:W-:Y:S05]  /*6870*/  @!P6 IMAD R0, R0, 0x60, RZ ;  /* 0x000000600000e824 */ /* 0x000fea00078e02ff */
[----:B------:R-:W-:Y:S04]  /*6880*/  @!P6 IADD3 R0, R3, R0, RZ ;  /* 0x000000000300e210 */ /* 0x000fe80007ffe0ff */
[C---:B------:R-:W-:Y:S01]  /*6890*/  @!P6 SHF.L.U64.HI R140, R2.reuse, 0x1, R0 ;  /* 0x00000001028ce819 */ /* 0x040fe20000010200 */
[----:B------:R-:W-:Y:S05]  /*68a0*/  @!P6 IMAD.SHL.U32 R0, R2, 0x2, RZ ;  /* 0x000000020200e824 */ /* 0x000fea00078e00ff */
[C---:B------:R-:W-:Y:S02]  /*68b0*/  @!P6 IADD3 R2, P0, R0.reuse, c[0x0][0x1f8], RZ ;  /* 0x00007e000002ea10 */ /* 0x040fe40007f1e0ff */
[----:B------:R-:W-:Y:S02]  /*68c0*/  @!P6 IADD3 R146, P5, R0, 0x80, RZ ;  /* 0x000000800092e810 */ /* 0x000fe40007fbe0ff */
[----:B------:R-:W-:Y:S02]  /*68d0*/  @!P6 IADD3.X R3, R140, c[0x0][0x1fc], RZ, P0, !PT ;  /* 0x00007f008c03ea10 */ /* 0x000fe400007fe4ff */
[----:B------:R-:W-:Y:S03]  /*68e0*/  @!P6 IADD3 R146, P0, R146, c[0x0][0x1f8], RZ ;  /* 0x00007e009292ea10 */ /* 0x000fe60007f1e0ff */
[----:B------:R-:W-:Y:S01]  /*68f0*/  @!PT LDS RZ, [RZ] ;  /* 0x00000000fffff984 */ /* 0x000fe20000000800 */
[----:B------:R-:W-:Y:S01]  /*6900*/  @!PT LDS RZ, [RZ] ;  /* 0x00000000fffff984 */ /* 0x000fe20000000800 */
[----:B------:R-:W-:Y:S01]  /*6910*/  @!PT LDS RZ, [RZ] ;  /* 0x00000000fffff984 */ /* 0x000fe20000000800 */
[----:B------:R2:W-:Y:S01]  /*6920*/  @!P6 LDGSTS.E.BYPASS.LTC128B.128 [R142+0x100], [R2.64], !P4 ;  /* 0x00100000028eefae */ /* 0x0005e2000e101d46 */
[--C-:B------:R-:W-:Y:S02]  /*6930*/  @!P6 IADD3.X R147, RZ, c[0x0][0x1fc], R140.reuse, P0, P5 ;  /* 0x00007f00ff93ea10 */ /* 0x100fe400007ea48c */
[----:B------:R-:W-:Y:S05]  /*6940*/  @!P6 IADD3 R0, P5, R0, 0x100, RZ ;  /* 0x000001000000e810 */ /* 0x000fea0007fbe0ff */
[----:B------:R3:W-:Y:S01]  /*6950*/  @!P6 LDGSTS.E.BYPASS.LTC128B.128 [R142+0x3100], [R146.64], !P3 ;  /* 0x03100000928eefae */ /* 0x0007e2000d901d46 */
[C---:B-1----:R-:W-:Y:S08]  /*6960*/  HMMA.16816.F32.BF16 R44, R160.reuse, R164, R44 ;  /* 0x000000a4a02c723c */ /* 0x042ff0000004182c */
[----:B------:R-:W-:Y:S04]  /*6970*/  HMMA.16816.F32.BF16 R48, R160, R166, R48 ;  /* 0x000000a6a030723c */ /* 0x000fe80000041830 */
[----:B---3--:R-:W-:Y:S01]  /*6980*/  @!P6 IADD3 R146, P0, R0, c[0x0][0x1f8], RZ ;  /* 0x00007e000092ea10 */ /* 0x008fe20007f1e0ff */
[----:B------:R-:W-:Y:S03]  /*6990*/  @!P6 IMAD.MOV.U32 R0, RZ, RZ, 0x6 ;  /* 0x00000006ff00e424 */ /* 0x000fe600078e00ff */
[----:B------:R-:W-:Y:S04]  /*69a0*/  @!P6 IADD3.X R147, RZ, c[0x0][0x1fc], R140, P0, P5 ;  /* 0x00007f00ff93ea10 */ /* 0x000fe800007ea48c */
[----:B------:R-:W-:Y:S01]  /*69b0*/  @!P6 MOV R140, c[0x0][0x208] ;  /* 0x00008200008cea02 */ /* 0x000fe20000000f00 */
[----:B------:R1:W-:Y:S03]  /*69c0*/  @!P6 LDGSTS.E.BYPASS.LTC128B.128 [R142+0x6100], [R146.64], !P2 ;  /* 0x06100000928eefae */ /* 0x0003e6000d101d46 */
[C---:B------:R-:W-:Y:S02]  /*69d0*/  @!P6 SHF.L.U64.HI R0, R140.reuse, R0, c[0x0][0x20c] ;  /* 0x000083008c00e619 */ /* 0x040fe40000010200 */
[----:B------:R-:W-:Y:S04]  /*69e0*/  @!P6 SHF.L.U32 R140, R140, 0x6, RZ ;  /* 0x000000068c8ce819 */ /* 0x000fe800000006ff */
[----:B--2---:R-:W-:Y:S05]  /*69f0*/  @!P6 IADD3 R2, P0, R2, R140, RZ ;  /* 0x0000008c0202e210 */ /* 0x004fea0007f1e0ff */
[----:B------:R-:W-:Y:S01]  /*6a00*/  @!P6 IMAD.X R3, R3, 0x1, R0, P0 ;  /* 0x000000010303e824 */ /* 0x000fe200000e0600 */
[----:B------:R-:W-:Y:S04]  /*6a10*/  @!P6 IADD3 R140, P0, R140, R2, RZ ;  /* 0x000000028c8ce210 */ /* 0x000fe80007f1e0ff */
[----:B------:R2:W-:Y:S01]  /*6a20*/  @!P6 LDGSTS.E.BYPASS.LTC128B.128 [R142+0x1100], [R2.64], !P4 ;  /* 0x01100000028eefae */ /* 0x0005e2000e101d46 */
[----:B------:R-:W-:Y:S07]  /*6a30*/  @!P6 IADD3.X R141, R0, R3, RZ, P0, !PT ;  /* 0x00000003008de210 */ /* 0x000fee00007fe4ff */
[----:B------:R2:W-:Y:S08]  /*6a40*/  @!P6 LDGSTS.E.BYPASS.LTC128B.128 [R142+0x4100], [R2.64+0x80], !P3 ;  /* 0x04100080028eefae */ /* 0x0005f0000d901d46 */
[----:B------:R2:W-:Y:S08]  /*6a50*/  @!P6 LDGSTS.E.BYPASS.LTC128B.128 [R142+0x7100], [R2.64+0x100], !P2 ;  /* 0x07100100028eefae */ /* 0x0005f0000d101d46 */
[----:B------:R3:W-:Y:S08]  /*6a60*/  @!P6 LDGSTS.E.BYPASS.LTC128B.128 [R142+0x2100], [R140.64], !P4 ;  /* 0x021000008c8eefae */ /* 0x0007f0000e101d46 */
[----:B------:R3:W-:Y:S08]  /*6a70*/  @!P6 LDGSTS.E.BYPASS.LTC128B.128 [R142+0x5100], [R140.64+0x80], !P3 ;  /* 0x051000808c8eefae */ /* 0x0007f0000d901d46 */
[----:B------:R3:W-:Y:S01]  /*6a80*/  @!P6 LDGSTS.E.BYPASS.LTC128B.128 [R142+0x8100], [R140.64+0x100], !P2 ;  /* 0x081001008c8eefae */ /* 0x0007e2000d101d46 */
[----:B--2---:R-:W-:Y:S07]  /*6a90*/  IMAD R3, R218, -0x60, RZ ;  /* 0xffffffa0da037824 */ /* 0x004fee00078e02ff */
[----:B------:R-:W2:Y:S01]  /*6aa0*/  LDSM.16.M88.4 R164, [R229] ;  /* 0x00000000e5a4783b */ /* 0x000ea20000000200 */
[----:B------:R-:W-:Y:S04]  /*6ab0*/  IADD3 R3, -R208, 0x1, R3 ;  /* 0x00000001d0037810 */ /* 0x000fe80007ffe103 */
[----:B------:R-:W-:Y:S03]  /*6ac0*/  IADD3 R3, R3, c[0x0][0x1d0], RZ ;  /* 0x0000740003037a10 */ /* 0x000fe60007ffe0ff */
[----:B------:R-:W0:Y:S01]  /*6ad0*/  LDGDEPBAR ;  /* 0x00000000000079af */ /* 0x000e220000000000 */
[----:B------:R-:W-:Y:S07]  /*6ae0*/  IADD3 R3, R3, -c[0x0][0x168], RZ ;  /* 0x80005a0003037a10 */ /* 0x000fee0007ffe0ff */
[----:B------:R4:W5:Y:S04]  /*6af0*/  LDL R2, [R1+0x24] ;  /* 0x0000240001027983 */ /* 0x0009680000100800 */
[----:B------:R-:W3:Y:S01]  /*6b00*/  LDL.LU R208, [R1+0xc] ;  /* 0x00000c0001d07983 */ /* 0x000ee20000300800 */
[C---:B--2---:R-:W-:Y:S08]  /*6b10*/  HMMA.16816.F32.BF16 R4, R168.reuse, R164, R4 ;  /* 0x000000a4a804723c */ /* 0x044ff00000041804 */
[C---:B------:R-:W-:Y:S01]  /*6b20*/  HMMA.16816.F32.BF16 R8, R168.reuse, R166, R8 ;  /* 0x000000a6a808723c */ /* 0x040fe20000041808 */
[----:B------:R-:W2:Y:S07]  /*6b30*/  LDSM.16.M88.4 R164, [R229+0x800] ;  /* 0x00080000e5a4783b */ /* 0x000eae0000000200 */
        /* <DEDUP_REMOVED lines=13> */
[----:B------:R-:W-:Y:S01]  /*6c10*/  HMMA.16816.F32.BF16 R48, R168, R166, R48 ;  /* 0x000000a6a830723c */ /* 0x000fe20000041830 */
[----:B------:R-:W2:Y:S03]  /*6c20*/  LDSM.16.M88.4 R164, [R226] ;  /* 0x00000000e2a4783b */ /* 0x000ea60000000200 */
[----:B-----5:R-:W-:Y:S05]  /*6c30*/  @P1 IMAD.MOV.U32 R2, RZ, RZ, R209 ;  /* 0x000000ffff021224 */ /* 0x020fea00078e00d1 */
[----:B------:R-:W5:Y:S01]  /*6c40*/  SHFL.IDX PT, R0, R2, RZ, 0x1c1f ;  /* 0x001c1fff02007589 */ /* 0x000f6200000e0000 */
[C---:B--2---:R-:W-:Y:S08]  /*6c50*/  HMMA.16816.F32.BF16 R4, R172.reuse, R164, R4 ;  /* 0x000000a4ac04723c */ /* 0x044ff00000041804 */
[C---:B------:R-:W-:Y:S01]  /*6c60*/  HMMA.16816.F32.BF16 R8, R172.reuse, R166, R8 ;  /* 0x000000a6ac08723c */ /* 0x040fe20000041808 */
[----:B------:R-:W2:Y:S03]  /*6c70*/  LDSM.16.M88.4 R164, [R226+0x800] ;  /* 0x00080000e2a4783b */ /* 0x000ea60000000200 */
[----:B-----5:R-:W-:Y:S04]  /*6c80*/  IADD3 R0, R3, R0, RZ ;  /* 0x0000000003007210 */ /* 0x020fe80007ffe0ff */
[C---:B------:R-:W-:Y:S02]  /*6c90*/  ISETP.GT.AND P5, PT, R0.reuse, 0x1, PT ;  /* 0x000000010000780c */ /* 0x040fe40003fa4270 */
[C---:B------:R-:W-:Y:S02]  /*6ca0*/  ISETP.GT.AND P0, PT, R0.reuse, 0x8, PT ;  /* 0x000000080000780c */ /* 0x040fe40003f04270 */
[----:B------:R-:W-:Y:S01]  /*6cb0*/  ISETP.GT.AND P6, PT, R0, RZ, PT ;  /* 0x000000ff0000720c */ /* 0x000fe20003fc4270 */
        /* <DEDUP_REMOVED lines=32> */
[----:B------:R-:W2:Y:S07]  /*6ec0*/  LDSM.16.M88.4 R164, [R243] ;  /* 0x00000000f3a4783b */ /* 0x000eae0000000200 */
[C---:B--2---:R-:W-:Y:S08]  /*6ed0*/  HMMA.16816.F32.BF16 R4, R180.reuse, R164, R4 ;  /* 0x000000a4b404723c */ /* 0x044ff00000041804 */
[C---:B------:R-:W-:Y:S01]  /*6ee0*/  HMMA.16816.F32.BF16 R8, R180.reuse, R166, R8 ;  /* 0x000000a6b408723c */ /* 0x040fe20000041808 */
        /* <DEDUP_REMOVED lines=108> */
[----:B------:R-:W2:Y:S11]  /*75b0*/  LDSM.16.M88.4 R164, [R226+0x6800] ;  /* 0x00680000e2a4783b */ /* 0x000eb60000000200 */
[----:B------:R-:W-:Y:S04]  /*75c0*/  @!UPT UIADD3 URZ, URZ, URZ, URZ ;  /* 0x0000003f3f3ff290 */ /* 0x000fe8000fffe03f */
[----:B------:R-:W-:Y:S02]  /*75d0*/  FSEL R4, R4, -INF , P6 ;  /* 0xff80000004047808 */ /* 0x000fe40003000000 */
[C---:B------:R-:W-:Y:S01]  /*75e0*/  ISETP.GT.AND P6, PT, R0.reuse, 0x9, PT ;  /* 0x000000090000780c */ /* 0x040fe20003fc4270 */
        /* <DEDUP_REMOVED lines=11> */
[----:B------:R-:W2:Y:S01]  /*76a0*/  LDSM.16.M88.4 R164, [R226+0x8800] ;  /* 0x00880000e2a4783b */ /* 0x000ea20000000200 */
[----:B------:R-:W-:Y:S07]  /*76b0*/  DEPBAR.LE SB0, 0x0 ;  /* 0x000080000000791a */ /* 0x000fee0000000000 */
[----:B------:R-:W-:Y:S01]  /*76c0*/  BAR.SYNC.DEFER_BLOCKING 0x0 ;  /* 0x0000000000007b1d */ /* 0x000fe20000010000 */
[C---:B--2---:R-:W-:Y:S07]  /*76d0*/  HMMA.16816.F32.BF16 R44, R204.reuse, R164, R44 ;  /* 0x000000a4cc2c723c */ /* 0x044fee000004182c */
[----:B------:R-:W-:Y:S01]  /*76e0*/  FSEL R165, R5, -INF , P5 ;  /* 0xff80000005a57808 */ /* 0x000fe20002800000 */
[----:B------:R-:W-:Y:S01]  /*76f0*/  HMMA.16816.F32.BF16 R48, R204, R166, R48 ;  /* 0x000000a6cc30723c */ /* 0x000fe20000041830 */
[----:B------:R2:W5:Y:S02]  /*7700*/  SHFL.IDX PT, R5, R2, 0x1, 0x1c1f ;  /* 0x003c1f0002057f89 */ /* 0x00056400000e0000 */
[----:B------:R-:W-:Y:S04]  /*7710*/  ISETP.GT.AND P5, PT, R0, 0x10, PT ;  /* 0x000000100000780c */ /* 0x000fe80003fa4270 */
[----:B------:R-:W-:Y:S02]  /*7720*/  FSEL R166, R8, -INF , P0 ;  /* 0xff80000008a67808 */ /* 0x000fe40000000000 */
[C---:B------:R-:W-:Y:S03]  /*7730*/  ISETP.GT.AND P0, PT, R0.reuse, 0x11, PT ;  /* 0x000000110000780c */ /* 0x040fe60003f04270 */
[----:B------:R-:W-:Y:S02]  /*7740*/  FSEL R167, R9, -INF , P6 ;  /* 0xff80000009a77808 */ /* 0x000fe40003000000 */
[----:B------:R-:W-:Y:S02]  /*7750*/  ISETP.GT.AND P6, PT, R0, 0x18, PT ;  /* 0x000000180000780c */ /* 0x000fe40003fc4270 */
[----:B------:R-:W-:Y:S01]  /*7760*/  FSEL R213, R12, -INF , P5 ;  /* 0xff8000000cd57808 */ /* 0x000fe20002800000 */
[----:B------:R-:W-:Y:S01]  /*7770*/  IMAD.MOV.U32 R12, RZ, RZ, R145 ;  /* 0x000000ffff0c7224 */ /* 0x000fe200078e0091 */
[C---:B------:R-:W-:Y:S02]  /*7780*/  ISETP.GT.AND P5, PT, R0.reuse, 0x19, PT ;  /* 0x000000190000780c */ /* 0x040fe40003fa4270 */
[----:B------:R-:W-:Y:S02]  /*7790*/  FSEL R214, R13, -INF , P0 ;  /* 0xff8000000dd67808 */ /* 0x000fe40000000000 */
[----:B------:R-:W-:Y:S02]  /*77a0*/  ISETP.GT.AND P0, PT, R0, 0x20, PT ;  /* 0x000000200000780c */ /* 0x000fe40003f04270 */
[----:B------:R-:W-:Y:S02]  /*77b0*/  FSEL R215, R16, -INF , P6 ;  /* 0xff80000010d77808 */ /* 0x000fe40003000000 */
[----:B------:R-:W-:Y:S02]  /*77c0*/  FSEL R216, R17, -INF , P5 ;  /* 0xff80000011d87808 */ /* 0x000fe40002800000 */
[----:B------:R-:W-:Y:S02]  /*77d0*/  ISETP.GT.AND P6, PT, R0, 0x21, PT ;  /* 0x000000210000780c */ /* 0x000fe40003fc4270 */
[----:B------:R-:W-:Y:S02]  /*77e0*/  FSEL R222, R20, -INF , P0 ;  /* 0xff80000014de7808 */ /* 0x000fe40000000000 */
[C---:B------:R-:W-:Y:S02]  /*77f0*/  ISETP.GT.AND P0, PT, R0.reuse, 0x29, PT ;  /* 0x000000290000780c */ /* 0x040fe40003f04270 */
[----:B------:R-:W-:Y:S02]  /*7800*/  ISETP.GT.AND P5, PT, R0, 0x28, PT ;  /* 0x000000280000780c */ /* 0x000fe40003fa4270 */
[----:B------:R-:W-:Y:S02]  /*7810*/  FSEL R223, R21, -INF , P6 ;  /* 0xff80000015df7808 */ /* 0x000fe40003000000 */
[----:B------:R-:W-:Y:S02]  /*7820*/  FSEL R8, R25, -INF , P0 ;  /* 0xff80000019087808 */ /* 0x000fe40000000000 */
[----:B------:R-:W-:Y:S02]  /*7830*/  FSEL R9, R24, -INF , P5 ;  /* 0xff80000018097808 */ /* 0x000fe40002800000 */
[C---:B------:R-:W-:Y:S02]  /*7840*/  ISETP.GT.AND P6, PT, R0.reuse, 0x30, PT ;  /* 0x000000300000780c */ /* 0x040fe40003fc4270 */
        /* <DEDUP_REMOVED lines=20> */
[----:B------:R-:W-:Y:S02]  /*7990*/  FMNMX.FTZ R0, R4, R143, !PT ;  /* 0x0000008f04007209 */ /* 0x000fe40007810000 */
[----:B------:R-:W-:Y:S02]  /*79a0*/  FSEL R45, R45, -INF , P6 ;  /* 0xff8000002d2d7808 */ /* 0x000fe40003000000 */
[----:B------:R-:W-:Y:S02]  /*79b0*/  FMNMX.FTZ R0, R165, R0, !PT ;  /* 0x00000000a5007209 */ /* 0x000fe40007810000 */
[----:B------:R-:W-:Y:S02]  /*79c0*/  FSEL R48, R48, -INF , P5 ;  /* 0xff80000030307808 */ /* 0x000fe40002800000 */
[----:B------:R-:W-:Y:S02]  /*79d0*/  FMNMX.FTZ R0, R166, R0, !PT ;  /* 0x00000000a6007209 */ /* 0x000fe40007810000 */
[----:B------:R-:W-:Y:S02]  /*79e0*/  FSEL R49, R49, -INF , P0 ;  /* 0xff80000031317808 */ /* 0x000fe40000000000 */
[----:B------:R-:W-:Y:S02]  /*79f0*/  FMNMX.FTZ R0, R167, R0, !PT ;  /* 0x00000000a7007209 */ /* 0x000fe40007810000 */
[----:B------:R-:W-:Y:S02]  /*7a00*/  MOV R17, R142 ;  /* 0x0000008e00117202 */ /* 0x000fe40000000f00 */
[----:B------:R-:W-:Y:S04]  /*7a10*/  FMNMX.FTZ R0, R213, R0, !PT ;  /* 0x00000000d5007209 */ /* 0x000fe80007810000 */
        /* <DEDUP_REMOVED lines=13> */
[----:B--2---:R-:W-:Y:S01]  /*7af0*/  FMNMX.FTZ R2, R40, R0, !PT ;  /* 0x0000000028027209 */ /* 0x004fe20007810000 */
[----:B-----5:R-:W-:Y:S03]  /*7b00*/  IMAD.IADD R0, R3, 0x1, R5 ;  /* 0x0000000103007824 */ /* 0x020fe600078e0205 */
[----:B------:R-:W-:Y:S02]  /*7b10*/  FMNMX.FTZ R2, R41, R2, !PT ;  /* 0x0000000229027209 */ /* 0x000fe40007810000 */
[----:B------:R-:W-:Y:S02]  /*7b20*/  ISETP.GT.AND P5, PT, R0, RZ, PT ;  /* 0x000000ff0000720c */ /* 0x000fe40003fa4270 */
[----:B------:R-:W-:Y:S02]  /*7b30*/  FMNMX.FTZ R2, R44, R2, !PT ;  /* 0x000000022c027209 */ /* 0x000fe40007810000 */
[----:B------:R-:W-:Y:S02]  /*7b40*/  ISETP.GT.AND P0, PT, R0, 0x1, PT ;  /* 0x000000010000780c */ /* 0x000fe40003f04270 */
[----:B------:R-:W-:Y:S02]  /*7b50*/  FMNMX.FTZ R2, R45, R2, !PT ;  /* 0x000000022d027209 */ /* 0x000fe40007810000 */
[----:B------:R-:W-:Y:S02]  /*7b60*/  FSEL R6, R6, -INF , P5 ;  /* 0xff80000006067808 */ /* 0x000fe40002800000 */
[----:B------:R-:W-:Y:S02]  /*7b70*/  FMNMX.FTZ R2, R48, R2, !PT ;  /* 0x0000000230027209 */ /* 0x000fe40007810000 */
[----:B-1----:R-:W-:Y:S02]  /*7b80*/  FSEL R146, R7, -INF , P0 ;  /* 0xff80000007927808 */ /* 0x002fe40000000000 */
[----:B------:R-:W-:Y:S02]  /*7b90*/  FMNMX.FTZ R2, R49, R2, !PT ;  /* 0x0000000231027209 */ /* 0x000fe40007810000 */
[C---:B------:R-:W-:Y:S02]  /*7ba0*/  ISETP.GT.AND P5, PT, R0.reuse, 0x8, PT ;  /* 0x000000080000780c */ /* 0x040fe40003fa4270 */
[----:B------:R-:W-:Y:S01]  /*7bb0*/  ISETP.GT.AND P0, PT, R0, 0x9, PT ;  /* 0x000000090000780c */ /* 0x000fe20003f04270 */
[----:B------:R-:W1:Y:S01]  /*7bc0*/  SHFL.BFLY PT, R3, R2, 0x2, 0x1f ;  /* 0x0c401f0002037f89 */ /* 0x000e6200000e0000 */
[----:B------:R-:W-:Y:S02]  /*7bd0*/  FSEL R147, R10, -INF , P5 ;  /* 0xff8000000a937808 */ /* 0x000fe40002800000 */
[----:B------:R-:W-:Y:S01]  /*7be0*/  FSEL R164, R11, -INF , P0 ;  /* 0xff8000000ba47808 */ /* 0x000fe20000000000 */
[----:B------:R-:W-:Y:S01]  /*7bf0*/  IMAD.MOV.U32 R11, RZ, RZ, R49 ;  /* 0x000000ffff0b7224 */ /* 0x000fe200078e0031 */
[C---:B------:R-:W-:Y:S02]  /*7c00*/  ISETP.GT.AND P5, PT, R0.reuse, 0x10, PT ;  /* 0x000000100000780c */ /* 0x040fe40003fa4270 */
[----:B------:R-:W-:Y:S02]  /*7c10*/  ISETP.GT.AND P0, PT, R0, 0x11, PT ;  /* 0x000000110000780c */ /* 0x000fe40003f04270 */
[----:B------:R-:W-:Y:S01]  /*7c20*/  FSEL R210, R14, -INF , P5 ;  /* 0xff8000000ed27808 */ /* 0x000fe20002800000 */
[----:B------:R-:W-:Y:S01]  /*7c30*/  IMAD.MOV.U32 R14, RZ, RZ, R9 ;  /* 0x000000ffff0e7224 */ /* 0x000fe200078e0009 */
[----:B------:R-:W-:Y:S02]  /*7c40*/  FSEL R209, R15, -INF , P0 ;  /* 0xff8000000fd17808 */ /* 0x000fe40000000000 */
[C---:B------:R-:W-:Y:S02]  /*7c50*/  ISETP.GT.AND P5, PT, R0.reuse, 0x18, PT ;  /* 0x000000180000780c */ /* 0x040fe40003fa4270 */
[----:B------:R-:W-:Y:S02]  /*7c60*/  ISETP.GT.AND P0, PT, R0, 0x19, PT ;  /* 0x000000190000780c */ /* 0x000fe40003f04270 */
[----:B------:R-:W-:Y:S02]  /*7c70*/  FSEL R211, R18, -INF , P5 ;  /* 0xff80000012d37808 */ /* 0x000fe40002800000 */
[----:B------:R-:W-:Y:S01]  /*7c80*/  FSEL R212, R19, -INF , P0 ;  /* 0xff80000013d47808 */ /* 0x000fe20000000000 */
[----:B------:R-:W-:Y:S01]  /*7c90*/  IMAD.MOV.U32 R19, RZ, RZ, R32 ;  /* 0x000000ffff137224 */ /* 0x000fe200078e0020 */
[C---:B------:R-:W-:Y:S02]  /*7ca0*/  ISETP.GT.AND P5, PT, R0.reuse, 0x20, PT ;  /* 0x000000200000780c */ /* 0x040fe40003fa4270 */
[----:B------:R-:W-:Y:S02]  /*7cb0*/  ISETP.GT.AND P0, PT, R0, 0x21, PT ;  /* 0x000000210000780c */ /* 0x000fe40003f04270 */
[----:B-1----:R-:W-:Y:S02]  /*7cc0*/  FMNMX.FTZ R2, R2, R3, !PT ;  /* 0x0000000302027209 */ /* 0x002fe40007810000 */
[----:B------:R-:W-:Y:S02]  /*7cd0*/  FMNMX.FTZ R3, R6, R144, !PT ;  /* 0x0000009006037209 */ /* 0x000fe40007810000 */
[----:B------:R-:W-:Y:S01]  /*7ce0*/  FSEL R219, R22, -INF , P5 ;  /* 0xff80000016db7808 */ /* 0x000fe20002800000 */
[----:B---3--:R-:W1:Y:S01]  /*7cf0*/  SHFL.BFLY PT, R141, R2, 0x1, 0x1f ;  /* 0x0c201f00028d7f89 */ /* 0x008e6200000e0000 */
[----:B------:R-:W-:Y:S02]  /*7d00*/  FMNMX.FTZ R3, R146, R3, !PT ;  /* 0x0000000392037209 */ /* 0x000fe40007810000 */
[----:B------:R-:W-:Y:S02]  /*7d10*/  FSEL R217, R23, -INF , P0 ;  /* 0xff80000017d97808 */ /* 0x000fe40000000000 */
[----:B------:R-:W-:Y:S02]  /*7d20*/  FMNMX.FTZ R3, R147, R3, !PT ;  /* 0x0000000393037209 */ /* 0x000fe40007810000 */
[----:B------:R-:W-:Y:S02]  /*7d30*/  ISETP.GT.AND P5, PT, R0, 0x28, PT ;  /* 0x000000280000780c */ /* 0x000fe40003fa4270 */
[----:B------:R-:W-:Y:S02]  /*7d40*/  FMNMX.FTZ R3, R164, R3, !PT ;  /* 0x00000003a4037209 */ /* 0x000fe40007810000 */
[----:B------:R-:W-:Y:S01]  /*7d50*/  FSEL R220, R26, -INF , P5 ;  /* 0xff8000001adc7808 */ /* 0x000fe20002800000 */
[----:B------:R-:W-:Y:S01]  /*7d60*/  IMAD.MOV.U32 R26, RZ, RZ, R45 ;  /* 0x000000ffff1a7224 */ /* 0x000fe200078e002d */
[----:B------:R-:W-:Y:S02]  /*7d70*/  FMNMX.FTZ R3, R210, R3, !PT ;  /* 0x00000003d2037209 */ /* 0x000fe40007810000 */
[C---:B------:R-:W-:Y:S02]  /*7d80*/  ISETP.GT.AND P0, PT, R0.reuse, 0x29, PT ;  /* 0x000000290000780c */ /* 0x040fe40003f04270 */
[----:B------:R-:W-:Y:S02]  /*7d90*/  FMNMX.FTZ R3, R209, R3, !PT ;  /* 0x00000003d1037209 */ /* 0x000fe40007810000 */
[----:B------:R-:W-:Y:S02]  /*7da0*/  FSEL R221, R27, -INF , P0 ;  /* 0xff8000001bdd7808 */ /* 0x000fe40000000000 */
[----:B------:R-:W-:Y:S02]  /*7db0*/  FMNMX.FTZ R3, R211, R3, !PT ;  /* 0x00000003d3037209 */ /* 0x000fe40007810000 */
[----:B------:R-:W-:Y:S02]  /*7dc0*/  ISETP.GT.AND P5, PT, R0, 0x30, PT ;  /* 0x000000300000780c */ /* 0x000fe40003fa4270 */
[----:B------:R-:W-:Y:S02]  /*7dd0*/  FMNMX.FTZ R3, R212, R3, !PT ;  /* 0x00000003d4037209 */ /* 0x000fe40007810000 */
[----:B------:R-:W-:Y:S02]  /*7de0*/  ISETP.GT.AND P0, PT, R0, 0x31, PT ;  /* 0x000000310000780c */ /* 0x000fe40003f04270 */
[----:B------:R-:W-:Y:S02]  /*7df0*/  FMNMX.FTZ R3, R219, R3, !PT ;  /* 0x00000003db037209 */ /* 0x000fe40007810000 */
[----:B------:R-:W-:Y:S01]  /*7e00*/  FSEL R10, R30, -INF , P5 ;  /* 0xff8000001e0a7808 */ /* 0x000fe20002800000 */
[----:B------:R-:W-:Y:S01]  /*7e10*/  IMAD.MOV.U32 R30, RZ, RZ, R41 ;  /* 0x000000ffff1e7224 */ /* 0x000fe200078e0029 */
[----:B------:R-:W-:Y:S02]  /*7e20*/  FMNMX.FTZ R3, R217, R3, !PT ;  /* 0x00000003d9037209 */ /* 0x000fe40007810000 */
[----:B------:R-:W-:Y:S02]  /*7e30*/  FSEL R13, R31, -INF , P0 ;  /* 0xff8000001f0d7808 */ /* 0x000fe40000000000 */
[----:B------:R-:W-:Y:S02]  /*7e40*/  FMNMX.FTZ R3, R220, R3, !PT ;  /* 0x00000003dc037209 */ /* 0x000fe40007810000 */
[----:B------:R-:W-:Y:S02]  /*7e50*/  ISETP.GT.AND P5, PT, R0, 0x38, PT ;  /* 0x000000380000780c */ /* 0x000fe40003fa4270 */
        /* <DEDUP_REMOVED lines=9> */
[----:B------:R-:W-:Y:S02]  /*7ef0*/  ISETP.GT.AND P6, PT, R0, 0x41, PT ;  /* 0x000000410000780c */ /* 0x000fe40003fc4270 */
[----:B------:R-:W-:Y:S02]  /*7f00*/  FSEL R16, R38, -INF , P0 ;  /* 0xff80000026107808 */ /* 0x000fe40000000000 */
[----:B------:R-:W-:Y:S02]  /*7f10*/  FMNMX.FTZ R3, R7, R3, !PT ;  /* 0x0000000307037209 */ /* 0x000fe40007810000 */
[----:B------:R-:W-:Y:S02]  /*7f20*/  FSEL R39, R39, -INF , P6 ;  /* 0xff80000027277808 */ /* 0x000fe40003000000 */
[----:B------:R-:W-:Y:S02]  /*7f30*/  ISETP.GT.AND P0, PT, R0, 0x49, PT ;  /* 0x000000490000780c */ /* 0x000fe40003f04270 */
[----:B------:R-:W-:Y:S02]  /*7f40*/  FMNMX.FTZ R3, R16, R3, !PT ;  /* 0x0000000310037209 */ /* 0x000fe40007810000 */
[----:B------:R-:W-:Y:S02]  /*7f50*/  ISETP.GT.AND P5, PT, R0, 0x48, PT ;  /* 0x000000480000780c */ /* 0x000fe40003fa4270 */
[----:B------:R-:W-:Y:S02]  /*7f60*/  FSEL R43, R43, -INF , P0 ;  /* 0xff8000002b2b7808 */ /* 0x000fe40000000000 */
[----:B------:R-:W-:Y:S02]  /*7f70*/  FSEL R42, R42, -INF , P5 ;  /* 0xff8000002a2a7808 */ /* 0x000fe40002800000 */
[C---:B------:R-:W-:Y:S02]  /*7f80*/  ISETP.GT.AND P0, PT, R0.reuse, 0x50, PT ;  /* 0x000000500000780c */ /* 0x040fe40003f04270 */
[----:B------:R-:W-:Y:S02]  /*7f90*/  FMNMX.FTZ R3, R39, R3, !PT ;  /* 0x0000000327037209 */ /* 0x000fe40007810000 */
[----:B------:R-:W-:Y:S02]  /*7fa0*/  ISETP.GT.AND P6, PT, R0, 0x51, PT ;  /* 0x000000510000780c */ /* 0x000fe40003fc4270 */
[----:B------:R-:W-:Y:S02]  /*7fb0*/  FSEL R46, R46, -INF , P0 ;  /* 0xff8000002e2e7808 */ /* 0x000fe40000000000 */
[C---:B------:R-:W-:Y:S02]  /*7fc0*/  ISETP.GT.AND P5, PT, R0.reuse, 0x58, PT ;  /* 0x000000580000780c */ /* 0x040fe40003fa4270 */
[----:B------:R-:W-:Y:S02]  /*7fd0*/  ISETP.GT.AND P0, PT, R0, 0x59, PT ;  /* 0x000000590000780c */ /* 0x000fe40003f04270 */
[----:B------:R-:W-:Y:S02]  /*7fe0*/  FMNMX.FTZ R0, R42, R3, !PT ;  /* 0x000000032a007209 */ /* 0x000fe40007810000 */
[----:B------:R-:W-:Y:S02]  /*7ff0*/  FSEL R47, R47, -INF , P6 ;  /* 0xff8000002f2f7808 */ /* 0x000fe40003000000 */
[----:B------:R-:W-:Y:S02]  /*8000*/  FMNMX.FTZ R0, R43, R0, !PT ;  /* 0x000000002b007209 */ /* 0x000fe40007810000 */
[----:B------:R-:W-:Y:S02]  /*8010*/  FSEL R50, R50, -INF , P5 ;  /* 0xff80000032327808 */ /* 0x000fe40002800000 */
[----:B------:R-:W-:Y:S02]  /*8020*/  FMNMX.FTZ R0, R46, R0, !PT ;  /* 0x000000002e007209 */ /* 0x000fe40007810000 */
[----:B------:R-:W-:Y:S01]  /*8030*/  FSEL R142, R51, -INF , P0 ;  /* 0xff800000338e7808 */ /* 0x000fe20000000000 */
[----:B------:R-:W-:Y:S01]  /*8040*/  IMAD.MOV.U32 R51, RZ, RZ, R16 ;  /* 0x000000ffff337224 */ /* 0x000fe200078e0010 */
[----:B------:R-:W-:Y:S02]  /*8050*/  FMNMX.FTZ R0, R47, R0, !PT ;  /* 0x000000002f007209 */ /* 0x000fe40007810000 */
[----:B-1----:R-:W-:Y:S02]  /*8060*/  FMNMX.FTZ R141, R2, R141, !PT ;  /* 0x0000008d028d7209 */ /* 0x002fe40007810000 */
[----:B------:R-:W-:Y:S02]  /*8070*/  FMNMX.FTZ R0, R50, R0, !PT ;  /* 0x0000000032007209 */ /* 0x000fe40007810000 */
[C---:B------:R-:W-:Y:S02]  /*8080*/  FSETP.NEU.FTZ.AND P0, PT, R141.reuse, -INF , PT ;  /* 0xff8000008d00780b */ /* 0x040fe40003f1d000 */
[----:B------:R-:W-:Y:S02]  /*8090*/  FMNMX.FTZ R0, R142, R0, !PT ;  /* 0x000000008e007209 */ /* 0x000fe40007810000 */
[----:B------:R-:W-:Y:S02]  /*80a0*/  FSEL R3, R141, RZ, P0 ;  /* 0x000000ff8d037208 */ /* 0x000fe40000000000 */
[----:B------:R-:W-:Y:S01]  /*80b0*/  MOV R15, R8 ;  /* 0x00000008000f7202 */ /* 0x000fe20000000f00 */
[----:B------:R-:W1:Y:S01]  /*80c0*/  SHFL.BFLY PT, R2, R0, 0x2, 0x1f ;  /* 0x0c401f0000027f89 */ /* 0x000e6200000e0000 */
[----:B------:R-:W-:Y:S02]  /*80d0*/  MOV R18, R33 ;  /* 0x0000002100127202 */ /* 0x000fe40000000f00 */
[----:B------:R-:W-:Y:S02]  /*80e0*/  MOV R22, R17 ;  /* 0x0000001100167202 */ /* 0x000fe40000000f00 */
[----:B------:R-:W-:Y:S02]  /*80f0*/  MOV R23, R48 ;  /* 0x0000003000177202 */ /* 0x000fe40000000f00 */
[----:B------:R-:W-:Y:S02]  /*8100*/  MOV R27, R44 ;  /* 0x0000002c001b7202 */ /* 0x000fe40000000f00 */
[----:B------:R-:W-:Y:S02]  /*8110*/  MOV R31, R40 ;  /* 0x00000028001f7202 */ /* 0x000fe40000000f00 */
[----:B------:R-:W-:Y:S02]  /*8120*/  MOV R38, R36 ;  /* 0x0000002400267202 */ /* 0x000fe40000000f00 */
[----:B-1----:R-:W-:Y:S01]  /*8130*/  FMNMX.FTZ R0, R0, R2, !PT ;  /* 0x0000000200007209 */ /* 0x002fe20007810000 */
[----:B------:R-:W-:Y:S02]  /*8140*/  FADD.FTZ R2, -R3, R143 ;  /* 0x0000008f03027221 */ /* 0x000fe40000010100 */
[----:B------:R-:W-:Y:S02]  /*8150*/  FMUL.FTZ R143, R141, c[0x0][0x2d0] ;  /* 0x0000b4008d8f7a20 */ /* 0x000fe40000410000 */
[----:B------:R-:W1:Y:S03]  /*8160*/  SHFL.BFLY PT, R3, R0, 0x1, 0x1f ;  /* 0x0c201f0000037f89 */ /* 0x000e6600000e0000 */
[----:B------:R-:W-:Y:S05]  /*8170*/  FSEL R143, R143, RZ, P0 ;  /* 0x000000ff8f8f7208 */ /* 0x000fea0000000000 */
[----:B------:R-:W-:Y:S04]  /*8180*/  FFMA.FTZ R4, R4, c[0x0][0x2d0], -R143 ;  /* 0x0000b40004047a23 */ /* 0x000fe8000001088f */
[----:B------:R-:W-:Y:S01]  /*8190*/  MUFU.EX2 R145, R4 ;  /* 0x0000000400917308 */ /* 0x000fe20000000800 */
[----:B-1----:R-:W-:Y:S01]  /*81a0*/  FMNMX.FTZ R140, R0, R3, !PT ;  /* 0x00000003008c7209 */ /* 0x002fe20007810000 */
[----:B------:R-:W-:Y:S03]  /*81b0*/  FMUL.FTZ R0, R2, c[0x0][0x2d0] ;  /* 0x0000b40002007a20 */ /* 0x000fe60000410000 */
[C---:B------:R-:W-:Y:S05]  /*81c0*/  FSETP.NEU.FTZ.AND P0, PT, R140.reuse, -INF , PT ;  /* 0xff8000008c00780b */ /* 0x040fea0003f1d000 */
[----:B------:R1:W2:Y:S01]  /*81d0*/  MUFU.EX2 R2, R0 ;  /* 0x0000000000027308 */ /* 0x0002a20000000800 */
[----:B------:R-:W-:Y:S05]  /*81e0*/  FSEL R3, R140, RZ, P0 ;  /* 0x000000ff8c037208 */ /* 0x000fea0000000000 */
[----:B-1----:R-:W-:Y:S02]  /*81f0*/  FADD.FTZ R0, -R3, R144 ;  /* 0x0000009003007221 */ /* 0x002fe40000010100 */
[----:B--2---:R-:W-:Y:S02]  /*8200*/  FMUL.FTZ R8, R2, R152 ;  /* 0x0000009802087220 */ /* 0x004fe40000410000 */
[----:B------:R-:W-:Y:S01]  /*8210*/  FMUL.FTZ R0, R0, c[0x0][0x2d0] ;  /* 0x0000b40000007a20 */ /* 0x000fe20000410000 */
[----:B------:R-:W2:Y:S01]  /*8220*/  LDL.LU R152, [R1+0x10] ;  /* 0x0000100001987983 */ /* 0x000ea20000300800 */
[C---:B------:R-:W-:Y:S01]  /*8230*/  FMUL.FTZ R4, R2.reuse, R148 ;  /* 0x0000009402047220 */ /* 0x040fe20000410000 */
[----:B------:R-:W-:Y:S01]  /*8240*/  MOV R148, R13 ;  /* 0x0000000d00947202 */ /* 0x000fe20000000f00 */
[C---:B------:R-:W-:Y:S02]  /*8250*/  FMUL.FTZ R13, R2.reuse, R101 ;  /* 0x00000065020d7220 */ /* 0x040fe40000410000 */
[----:B------:R-:W1:Y:S01]  /*8260*/  MUFU.EX2 R0, R0 ;  /* 0x0000000000007308 */ /* 0x000e620000000800 */
[C---:B------:R-:W-:Y:S02]  /*8270*/  FMUL.FTZ R9, R2.reuse, R153 ;  /* 0x0000009902097220 */ /* 0x040fe40000410000 */
[----:B------:R-:W-:Y:S02]  /*8280*/  IMAD.MOV.U32 R153, RZ, RZ, R12 ;  /* 0x000000ffff997224 */ /* 0x000fe400078e000c */
[C---:B------:R-:W-:Y:S02]  /*8290*/  FMUL.FTZ R12, R2.reuse, R100 ;  /* 0x00000064020c7220 */ /* 0x040fe40000410000 */
[----:B------:R-:W-:Y:S01]  /*82a0*/  FMUL.FTZ R25, R2, R113 ;  /* 0x0000007102197220 */ /* 0x000fe20000410000 */
[----:B------:R-:W-:Y:S01]  /*82b0*/  MOV R113, R18 ;  /* 0x0000001200717202 */ /* 0x000fe20000000f00 */
[----:B------:R-:W3:Y:S01]  /*82c0*/  LDL.64 R100, [R1+0x30] ;  /* 0x0000300001647983 */ /* 0x000ee20000100a00 */
[----:B------:R-:W-:Y:S01]  /*82d0*/  FMUL.FTZ R3, R140, c[0x0][0x2d0] ;  /* 0x0000b4008c037a20 */ /* 0x000fe20000410000 */
[----:B------:R-:W-:Y:S01]  /*82e0*/  ISETP.GT.AND P6, PT, R218, R153, PT ;  /* 0x00000099da00720c */ /* 0x000fe20003fc4270 */
[C---:B------:R-:W-:Y:S01]  /*82f0*/  FMUL.FTZ R5, R2.reuse, R149 ;  /* 0x0000009502057220 */ /* 0x040fe20000410000 */
[----:B------:R-:W-:Y:S01]  /*8300*/  MOV R149, R28 ;  /* 0x0000001c00957202 */ /* 0x000fe20000000f00 */
[----:B------:R-:W-:Y:S01]  /*8310*/  FMUL.FTZ R28, R2, R116 ;  /* 0x00000074021c7220 */ /* 0x000fe20000410000 */
[----:B------:R-:W-:Y:S01]  /*8320*/  FSEL R3, R3, RZ, P0 ;  /* 0x000000ff03037208 */ /* 0x000fe20000000000 */
[----:B------:R-:W-:Y:S02]  /*8330*/  IMAD.MOV.U32 R116, RZ, RZ, R19 ;  /* 0x000000ffff747224 */ /* 0x000fe400078e0013 */
[----:B------:R-:W-:Y:S02]  /*8340*/  IMAD.MOV.U32 R153, RZ, RZ, R43 ;  /* 0x000000ffff997224 */ /* 0x000fe400078e002b */
[----:B------:R-:W-:Y:S02]  /*8350*/  FFMA.FTZ R6, R6, c[0x0][0x2d0], -R3 ;  /* 0x0000b40006067a23 */ /* 0x000fe40000010803 */
[----:B------:R-:W-:Y:S02]  /*8360*/  FMUL.FTZ R16, R2, R104 ;  /* 0x0000006802107220 */ /* 0x000fe40000410000 */
[C---:B-1----:R-:W-:Y:S01]  /*8370*/  FMUL.FTZ R18, R0.reuse, R106 ;  /* 0x0000006a00127220 */ /* 0x042fe20000410000 */
[----:B------:R1:W2:Y:S01]  /*8380*/  MUFU.EX2 R144, R6 ;  /* 0x0000000600907308 */ /* 0x0002a20000000800 */
[----:B------:R-:W3:Y:S01]  /*8390*/  LDL R106, [R1+0x28] ;  /* 0x00002800016a7983 */ /* 0x000ee20000100800 */
[----:B------:R-:W-:Y:S01]  /*83a0*/  FMUL.FTZ R19, R0, R107 ;  /* 0x0000006b00137220 */ /* 0x000fe20000410000 */
[----:B------:R-:W-:Y:S01]  /*83b0*/  IADD3 R107, R218, -0x1, RZ ;  /* 0xffffffffda6b7810 */ /* 0x000fe20007ffe0ff */
[C---:B------:R-:W-:Y:S02]  /*83c0*/  FMUL.FTZ R17, R2.reuse, R105 ;  /* 0x0000006902117220 */ /* 0x040fe40000410000 */
[----:B------:R-:W-:Y:S02]  /*83d0*/  IMAD.MOV.U32 R105, RZ, RZ, R14 ;  /* 0x000000ffff697224 */ /* 0x000fe400078e000e */
[C---:B------:R-:W-:Y:S01]  /*83e0*/  FMUL.FTZ R20, R2.reuse, R108 ;  /* 0x0000006c02147220 */ /* 0x040fe20000410000 */
[----:B------:R-:W-:Y:S01]  /*83f0*/  MOV R108, R149 ;  /* 0x00000095006c7202 */ /* 0x000fe20000000f00 */
[C---:B------:R-:W-:Y:S01]  /*8400*/  FMUL.FTZ R21, R2.reuse, R109 ;  /* 0x0000006d02157220 */ /* 0x040fe20000410000 */
[----:B------:R-:W-:Y:S01]  /*8410*/  MOV R109, R15 ;  /* 0x0000000f006d7202 */ /* 0x000fe20000000f00 */
[C---:B------:R-:W-:Y:S02]  /*8420*/  FMUL.FTZ R24, R2.reuse, R112 ;  /* 0x0000007002187220 */ /* 0x040fe40000410000 */
[C---:B------:R-:W-:Y:S01]  /*8430*/  FMUL.FTZ R32, R2.reuse, R120 ;  /* 0x0000007802207220 */ /* 0x040fe20000410000 */
[----:B------:R-:W-:Y:S01]  /*8440*/  MOV R120, R42 ;  /* 0x0000002a00787202 */ /* 0x000fe20000000f00 */
[C---:B------:R-:W-:Y:S02]  /*8450*/  FMUL.FTZ R33, R2.reuse, R121 ;  /* 0x0000007902217220 */ /* 0x040fe40000410000 */
[C---:B------:R-:W-:Y:S01]  /*8460*/  FMUL.FTZ R36, R2.reuse, R124 ;  /* 0x0000007c02247220 */ /* 0x040fe20000410000 */
[----:B------:R-:W-:Y:S01]  /*8470*/  MOV R124, R23 ;  /* 0x00000017007c7202 */ /* 0x000fe20000000f00 */
[C---:B------:R-:W-:Y:S02]  /*8480*/  FMUL.FTZ R37, R2.reuse, R125 ;  /* 0x0000007d02257220 */ /* 0x040fe40000410000 */
[C---:B------:R-:W-:Y:S02]  /*8490*/  FMUL.FTZ R40, R2.reuse, R128 ;  /* 0x0000008002287220 */ /* 0x040fe40000410000 */
[----:B-1----:R-:W-:Y:S02]  /*84a0*/  IMAD.MOV.U32 R6, RZ, RZ, R29 ;  /* 0x000000ffff067224 */ /* 0x002fe400078e001d */
[C---:B------:R-:W-:Y:S02]  /*84b0*/  FMUL.FTZ R29, R2.reuse, R117 ;  /* 0x00000075021d7220 */ /* 0x040fe40000410000 */
[C---:B------:R-:W-:Y:S01]  /*84c0*/  FMUL.FTZ R41, R2.reuse, R129 ;  /* 0x0000008102297220 */ /* 0x040fe20000410000 */
[----:B------:R-:W-:Y:S01]  /*84d0*/  MOV R129, R27 ;  /* 0x0000001b00817202 */ /* 0x000fe20000000f00 */
[C---:B------:R-:W-:Y:S02]  /*84e0*/  FMUL.FTZ R44, R2.reuse, R132 ;  /* 0x00000084022c7220 */ /* 0x040fe40000410000 */
[C---:B------:R-:W-:Y:S01]  /*84f0*/  FMUL.FTZ R45, R2.reuse, R133 ;  /* 0x00000085022d7220 */ /* 0x040fe20000410000 */
[----:B------:R-:W-:Y:S01]  /*8500*/  MOV R133, R10 ;  /* 0x0000000a00857202 */ /* 0x000fe20000000f00 */
[C---:B------:R-:W-:Y:S01]  /*8510*/  FMUL.FTZ R48, R2.reuse, R136 ;  /* 0x0000008802307220 */ /* 0x040fe20000410000 */
[----:B------:R-:W-:Y:S01]  /*8520*/  MOV R136, R31 ;  /* 0x0000001f00887202 */ /* 0x000fe20000000f00 */
        /* <DEDUP_REMOVED lines=25> */
[C---:B------:R-:W-:Y:S01]  /*86c0*/  FMUL.FTZ R10, R0.reuse, R154 ;  /* 0x0000009a000a7220 */ /* 0x040fe20000410000 */
[----:B------:R-:W-:Y:S01]  /*86d0*/  MOV R154, R148 ;  /* 0x00000094009a7202 */ /* 0x000fe20000000f00 */
[----:B------:R-:W-:Y:S01]  /*86e0*/  IMAD.MOV.U32 R121, RZ, RZ, R11 ;  /* 0x000000ffff797224 */ /* 0x000fe200078e000b */
[----:B------:R-:W-:Y:S01]  /*86f0*/  MOV R148, R50 ;  /* 0x0000003200947202 */ /* 0x000fe20000000f00 */
[----:B------:R-:W-:Y:S02]  /*8700*/  IMAD.MOV.U32 R149, RZ, RZ, R47 ;  /* 0x000000ffff957224 */ /* 0x000fe400078e002f */
[----:B------:R-:W-:Y:S02]  /*8710*/  IMAD.MOV.U32 R117, RZ, RZ, R39 ;  /* 0x000000ffff757224 */ /* 0x000fe400078e0027 */
        /* <DEDUP_REMOVED lines=38> */
[----:B------:R-:W-:Y:S02]  /*8980*/  FFMA.FTZ R208, R2, R208, R145 ;  /* 0x000000d002d07223 */ /* 0x000fe40000010091 */
[----:B------:R-:W-:Y:S02]  /*8990*/  IMAD.MOV.U32 R2, RZ, RZ, R7 ;  /* 0x000000ffff027224 */ /* 0x000fe400078e0007 */
[C---:B------:R-:W-:Y:S01]  /*89a0*/  FMUL.FTZ R7, R0.reuse, R151 ;  /* 0x0000009700077220 */ /* 0x040fe20000410000 */
[----:B------:R-:W-:Y:S01]  /*89b0*/  MOV R151, R38 ;  /* 0x0000002600977202 */ /* 0x000fe20000000f00 */
[C---:B------:R-:W-:Y:S02]  /*89c0*/  FMUL.FTZ R38, R0.reuse, R126 ;  /* 0x0000007e00267220 */ /* 0x040fe40000410000 */
[----:B------:R-:W-:Y:S02]  /*89d0*/  IMAD.MOV.U32 R128, RZ, RZ, R6 ;  /* 0x000000ffff807224 */ /* 0x000fe400078e0006 */
[C---:B------:R-:W-:Y:S02]  /*89e0*/  FMUL.FTZ R6, R0.reuse, R150 ;  /* 0x0000009600067220 */ /* 0x040fe40000410000 */
[----:B------:R-:W-:Y:S02]  /*89f0*/  IMAD.MOV.U32 R150, RZ, RZ, R51 ;  /* 0x000000ffff967224 */ /* 0x000fe400078e0033 */
[C---:B------:R-:W-:Y:S02]  /*8a00*/  FMUL.FTZ R51, R0.reuse, R139 ;  /* 0x0000008b00337220 */ /* 0x040fe40000410000 */
[----:B------:R-:W-:Y:S02]  /*8a10*/  IMAD.MOV.U32 R137, RZ, RZ, R35 ;  /* 0x000000ffff897224 */ /* 0x000fe400078e0023 */
[C---:B------:R-:W-:Y:S02]  /*8a20*/  FMUL.FTZ R35, R0.reuse, R123 ;  /* 0x0000007b00237220 */ /* 0x040fe40000410000 */
[----:B------:R-:W-:Y:S01]  /*8a30*/  IMAD.MOV.U32 R132, RZ, RZ, R30 ;  /* 0x000000ffff847224 */ /* 0x000fe200078e001e */
[----:B------:R-:W-:Y:S01]  /*8a40*/  MOV R138, R137 ;  /* 0x00000089008a7202 */ /* 0x000fe20000000f00 */
[C---:B------:R-:W-:Y:S01]  /*8a50*/  FMUL.FTZ R30, R0.reuse, R118 ;  /* 0x00000076001e7220 */ /* 0x040fe20000410000 */
[----:B------:R-:W-:Y:S01]  /*8a60*/  MOV R137, R121 ;  /* 0x0000007900897202 */ /* 0x000fe20000000f00 */
[----:B------:R-:W-:Y:S02]  /*8a70*/  IMAD.MOV.U32 R125, RZ, RZ, R26 ;  /* 0x000000ffff7d7224 */ /* 0x000fe400078e001a */
[C---:B------:R-:W-:Y:S02]  /*8a80*/  FMUL.FTZ R26, R0.reuse, R114 ;  /* 0x00000072001a7220 */ /* 0x040fe40000410000 */
[----:B------:R-:W-:Y:S01]  /*8a90*/  IMAD.MOV.U32 R112, RZ, RZ, R34 ;  /* 0x000000ffff707224 */ /* 0x000fe200078e0022 */
[----:B------:R-:W-:Y:S01]  /*8aa0*/  MOV R154, R125 ;  /* 0x0000007d009a7202 */ /* 0x000fe20000000f00 */
[C---:B------:R-:W-:Y:S02]  /*8ab0*/  FMUL.FTZ R34, R0.reuse, R122 ;  /* 0x0000007a00227220 */ /* 0x040fe40000410000 */
[C---:B------:R-:W-:Y:S04]  /*8ac0*/  @P6 IMAD.WIDE.U32 R102, R107.reuse, c[0x0][0x1e0], RZ ;  /* 0x000078006b666a25 */ /* 0x040fe800078e00ff */
[----:B------:R-:W-:Y:S02]  /*8ad0*/  IMAD.MOV.U32 R139, RZ, RZ, R116 ;  /* 0x000000ffff8b7224 */ /* 0x000fe400078e0074 */
[----:B------:R-:W-:Y:S02]  /*8ae0*/  IMAD.MOV.U32 R131, RZ, RZ, R151 ;  /* 0x000000ffff837224 */ /* 0x000fe400078e0097 */
[----:B------:R-:W-:Y:S02]  /*8af0*/  IMAD.MOV.U32 R151, RZ, RZ, R124 ;  /* 0x000000ffff977224 */ /* 0x000fe400078e007c */
[----:B------:R-:W-:Y:S02]  /*8b00*/  IMAD.MOV.U32 R135, RZ, RZ, R136 ;  /* 0x000000ffff877224 */ /* 0x000fe400078e0088 */
[----:B------:R-:W-:Y:S02]  /*8b10*/  IMAD.MOV.U32 R136, RZ, RZ, R120 ;  /* 0x000000ffff887224 */ /* 0x000fe400078e0078 */
[C---:B--2---:R-:W-:Y:S01]  /*8b20*/  FFMA.FTZ R104, R0.reuse, R152, R144 ;  /* 0x0000009800687223 */ /* 0x044fe20000010090 */
[----:B------:R-:W-:Y:S01]  /*8b30*/  MOV R152, R46 ;  /* 0x0000002e00987202 */ /* 0x000fe20000000f00 */
[----:B------:R-:W-:Y:S01]  /*8b40*/  FMUL.FTZ R46, R0, R134 ;  /* 0x00000086002e7220 */ /* 0x000fe20000410000 */
[----:B------:R-:W-:Y:S02]  /*8b50*/  @P6 SHF.R.S32.HI R0, RZ, 0x1f, R107 ;  /* 0x0000001fff006819 */ /* 0x000fe4000001146b */
[----:B------:R-:W-:Y:S02]  /*8b60*/  MOV R134, R132 ;  /* 0x0000008400867202 */ /* 0x000fe40000000f00 */
[----:B------:R-:W-:Y:S01]  /*8b70*/  MOV R132, R117 ;  /* 0x0000007500847202 */ /* 0x000fe20000000f00 */
[----:B------:R-:W-:Y:S04]  /*8b80*/  @P6 IMAD R0, R0, c[0x0][0x1e0], RZ ;  /* 0x0000780000006a24 */ /* 0x000fe800078e02ff */
[----:B------:R-:W-:Y:S01]  /*8b90*/  @P6 IMAD R0, R107, c[0x0][0x1e4], R0 ;  /* 0x000079006b006a24 */ /* 0x000fe200078e0200 */
[----:B------:R-:W-:Y:S01]  /*8ba0*/  MOV R107, R155 ;  /* 0x0000009b006b7202 */ /* 0x000fe20000000f00 */
[----:B------:R-:W-:Y:S03]  /*8bb0*/  IMAD.MOV.U32 R155, RZ, RZ, R2 ;  /* 0x000000ffff9b7224 */ /* 0x000fe600078e0002 */
[----:B------:R-:W-:Y:S01]  /*8bc0*/  @P6 IADD3 R0, R103, R0, RZ ;  /* 0x0000000067006210 */ /* 0x000fe20007ffe0ff */
[----:B------:R-:W-:Y:S02]  /*8bd0*/  IMAD.MOV.U32 R126, RZ, RZ, R155 ;  /* 0x000000ffff7e7224 */ /* 0x000fe400078e009b */
[----:B------:R-:W-:Y:S02]  /*8be0*/  IMAD.MOV.U32 R155, RZ, RZ, R129 ;  /* 0x000000ffff9b7224 */ /* 0x000fe400078e0081 */
[----:B------:R-:W-:Y:S02]  /*8bf0*/  @P6 IMAD R0, R0, 0x60, RZ ;  /* 0x0000006000006824 */ /* 0x000fe400078e02ff */
[----:B------:R-:W-:Y:S02]  /*8c00*/  IMAD.MOV.U32 R129, RZ, RZ, R105 ;  /* 0x000000ffff817224 */ /* 0x000fe400078e0069 */
[----:B---3--:R-:W-:Y:S01]  /*8c10*/  @P6 IMAD.MOV.U32 R101, RZ, RZ, R106 ;  /* 0x000000ffff656224 */ /* 0x008fe200078e006a */
[----:B------:R-:W-:Y:S01]  /*8c20*/  MOV R106, R133 ;  /* 0x00000085006a7202 */ /* 0x000fe20000000f00 */
[----:B------:R-:W-:Y:S01]  /*8c30*/  IMAD.MOV.U32 R133, RZ, RZ, R128 ;  /* 0x000000ffff857224 */ /* 0x000fe200078e0080 */
[----:B------:R-:W-:Y:S01]  /*8c40*/  MOV R128, R108 ;  /* 0x0000006c00807202 */ /* 0x000fe20000000f00 */
[----:B------:R-:W-:Y:S01]  /*8c50*/  @P6 IMAD.WIDE.U32 R100, R102, 0x60, R100 ;  /* 0x0000006066646825 */ /* 0x000fe200078e0064 */
[----:B------:R-:W-:Y:S03]  /*8c60*/  MOV R127, R106 ;  /* 0x0000006a007f7202 */ /* 0x000fe60000000f00 */
[----:B------:R-:W-:Y:S02]  /*8c70*/  @P6 IMAD.IADD R0, R101, 0x1, R0 ;  /* 0x0000000165006824 */ /* 0x000fe400078e0200 */
[--C-:B------:R-:W-:Y:S01]  /*8c80*/  FFMA.FTZ R108, R166, c[0x0][0x2d0], -R143.reuse ;  /* 0x0000b400a66c7a23 */ /* 0x100fe2000001088f */
[----:B------:R-:W-:Y:S02]  /*8c90*/  MOV R166, R109 ;  /* 0x0000006d00a67202 */ /* 0x000fe40000000f00 */
[C---:B------:R-:W-:Y:S02]  /*8ca0*/  @P6 SHF.L.U64.HI R2, R100.reuse, 0x1, R0 ;  /* 0x0000000164026819 */ /* 0x040fe40000010200 */
[----:B------:R-:W-:Y:S01]  /*8cb0*/  @P6 SHF.L.U32 R0, R100, 0x1, RZ ;  /* 0x0000000164006819 */ /* 0x000fe200000006ff */
[----:B------:R-:W-:Y:S03]  /*8cc0*/  MUFU.EX2 R108, R108 ;  /* 0x0000006c006c7308 */ /* 0x000fe60000000800 */
[C---:B------:R-:W-:Y:S02]  /*8cd0*/  @P6 IADD3 R100, P0, R0.reuse, c[0x0][0x1c8], RZ ;  /* 0x0000720000646a10 */ /* 0x040fe40007f1e0ff */
[----:B------:R-:W-:Y:S02]  /*8ce0*/  @P6 IADD3 R102, P5, R0, 0x80, RZ ;  /* 0x0000008000666810 */ /* 0x000fe40007fbe0ff */
[----:B------:R-:W-:Y:S02]  /*8cf0*/  @P6 IADD3.X R101, R2, c[0x0][0x1cc], RZ, P0, !PT ;  /* 0x0000730002656a10 */ /* 0x000fe400007fe4ff */
[----:B------:R-:W-:Y:S03]  /*8d00*/  @P6 IADD3 R102, P0, R102, c[0x0][0x1c8], RZ ;  /* 0x0000720066666a10 */ /* 0x000fe60007f1e0ff */
[----:B------:R1:W-:Y:S01]  /*8d10*/  @P6 LDGSTS.E.BYPASS.LTC128B.128 [R107+0xc100], [R100.64], !P4 ;  /* 0x0c100000646b6fae */ /* 0x0003e2000e101d46 */
[--C-:B------:R-:W-:Y:S02]  /*8d20*/  @P6 IADD3.X R103, RZ, c[0x0][0x1cc], R2.reuse, P0, P5 ;  /* 0x00007300ff676a10 */ /* 0x100fe400007ea402 */
[----:B------:R-:W-:Y:S05]  /*8d30*/  @P6 IADD3 R0, P5, R0, 0x100, RZ ;  /* 0x0000010000006810 */ /* 0x000fea0007fbe0ff */
[----:B------:R2:W-:Y:S02]  /*8d40*/  @P6 LDGSTS.E.BYPASS.LTC128B.128 [R107+0xf100], [R102.64], !P3 ;  /* 0x0f100000666b6fae */ /* 0x0005e4000d901d46 */
[----:B--2---:R-:W-:Y:S01]  /*8d50*/  @P6 IADD3 R102, P0, R0, c[0x0][0x1c8], RZ ;  /* 0x0000720000666a10 */ /* 0x004fe20007f1e0ff */
[----:B------:R-:W-:Y:S01]  /*8d60*/  FFMA.FTZ R0, R165, c[0x0][0x2d0], -R143 ;  /* 0x0000b400a5007a23 */ /* 0x000fe2000001088f */
[----:B------:R-:W-:Y:S02]  /*8d70*/  MOV R165, R113 ;  /* 0x0000007100a57202 */ /* 0x000fe40000000f00 */
[----:B------:R-:W-:Y:S01]  /*8d80*/  @P6 IADD3.X R103, RZ, c[0x0][0x1cc], R2, P0, P5 ;  /* 0x00007300ff676a10 */ /* 0x000fe200007ea402 */
[----:B------:R-:W-:Y:S02]  /*8d90*/  FFMA.FTZ R2, R146, c[0x0][0x2d0], -R3 ;  /* 0x0000b40092027a23 */ /* 0x000fe40000010803 */
[----:B------:R-:W-:Y:S01]  /*8da0*/  MUFU.EX2 R0, R0 ;  /* 0x0000000000007308 */ /* 0x000fe20000000800 */
[----:B------:R-:W-:Y:S01]  /*8db0*/  IMAD.MOV.U32 R146, RZ, RZ, R112 ;  /* 0x000000ffff927224 */ /* 0x000fe200078e0070 */
[----:B------:R2:W-:Y:S08]  /*8dc0*/  @P6 LDGSTS.E.BYPASS.LTC128B.128 [R107+0x12100], [R102.64], !P2 ;  /* 0x12100000666b6fae */ /* 0x0005f0000d101d46 */
[----:B------:R-:W3:Y:S01]  /*8dd0*/  MUFU.EX2 R2, R2 ;  /* 0x0000000200027308 */ /* 0x000ee20000000800 */
[----:B--2---:R-:W-:Y:S01]  /*8de0*/  @P6 IMAD.MOV.U32 R102, RZ, RZ, c[0x0][0x1e0] ;  /* 0x00007800ff666624 */ /* 0x004fe200078e00ff */
[----:B------:R-:W-:Y:S04]  /*8df0*/  @P6 MOV R103, 0x6 ;  /* 0x0000000600676802 */ /* 0x000fe80000000f00 */
[C---:B------:R-:W-:Y:S01]  /*8e00*/  @P6 SHF.L.U64.HI R103, R102.reuse, R103, c[0x0][0x1e4] ;  /* 0x0000790066676619 */ /* 0x040fe20000010267 */
[----:B------:R-:W-:Y:S02]  /*8e10*/  @P6 IMAD.SHL.U32 R102, R102, 0x40, RZ ;  /* 0x0000004066666824 */ /* 0x000fe400078e00ff */
[----:B---3--:R-:W-:Y:S03]  /*8e20*/  FADD.FTZ R118, R2, R104 ;  /* 0x0000006802767221 */ /* 0x008fe60000010000 */
[----:B-1----:R-:W-:Y:S04]  /*8e30*/  @P6 IADD3 R100, P0, R100, R102, RZ ;  /* 0x0000006664646210 */ /* 0x002fe80007f1e0ff */
[C---:B------:R-:W-:Y:S02]  /*8e40*/  @P6 IADD3.X R101, R103.reuse, R101, RZ, P0, !PT ;  /* 0x0000006567656210 */ /* 0x040fe400007fe4ff */
[----:B------:R-:W-:Y:S03]  /*8e50*/  @P6 IADD3 R102, P0, R102, R100, RZ ;  /* 0x0000006466666210 */ /* 0x000fe60007f1e0ff */
[----:B------:R1:W-:Y:S02]  /*8e60*/  @P6 LDGSTS.E.BYPASS.LTC128B.128 [R107+0xd100], [R100.64], !P4 ;  /* 0x0d100000646b6fae */ /* 0x0003e4000e101d46 */
[----:B------:R-:W-:Y:S06]  /*8e70*/  @P6 IMAD.X R103, R103, 0x1, R101, P0 ;  /* 0x0000000167676824 */ /* 0x000fec00000e0665 */
[----:B------:R1:W-:Y:S08]  /*8e80*/  @P6 LDGSTS.E.BYPASS.LTC128B.128 [R107+0x10100], [R100.64+0x80], !P3 ;  /* 0x10100080646b6fae */ /* 0x0003f0000d901d46 */
[----:B------:R1:W-:Y:S08]  /*8e90*/  @P6 LDGSTS.E.BYPASS.LTC128B.128 [R107+0x13100], [R100.64+0x100], !P2 ;  /* 0x13100100646b6fae */ /* 0x0003f0000d101d46 */
[----:B------:R2:W-:Y:S08]  /*8ea0*/  @P6 LDGSTS.E.BYPASS.LTC128B.128 [R107+0xe100], [R102.64], !P4 ;  /* 0x0e100000666b6fae */ /* 0x0005f0000e101d46 */
[----:B------:R2:W-:Y:S08]  /*8eb0*/  @P6 LDGSTS.E.BYPASS.LTC128B.128 [R107+0x11100], [R102.64+0x80], !P3 ;  /* 0x11100080666b6fae */ /* 0x0005f0000d901d46 */
[----:B------:R2:W-:Y:S01]  /*8ec0*/  @P6 LDGSTS.E.BYPASS.LTC128B.128 [R107+0x14100], [R102.64+0x100], !P2 ;  /* 0x14100100666b6fae */ /* 0x0005e2000d101d46 */
[--C-:B-1----:R-:W-:Y:S01]  /*8ed0*/  FFMA.FTZ R100, R167, c[0x0][0x2d0], -R143.reuse ;  /* 0x0000b400a7647a23 */ /* 0x102fe2000001088f */
[----:B------:R-:W-:Y:S01]  /*8ee0*/  F2FP.BF16.PACK_AB R101, R2, R144 ;  /* 0x000000900265723e */ /* 0x000fe200000010ff */
[----:B------:R-:W-:Y:S02]  /*8ef0*/  FFMA.FTZ R2, R214, c[0x0][0x2d0], -R143 ;  /* 0x0000b400d6027a23 */ /* 0x000fe4000001088f */
[----:B------:R1:W3:Y:S03]  /*8f00*/  MUFU.EX2 R111, R100 ;  /* 0x00000064006f7308 */ /* 0x0002e60000000800 */
[----:B------:R-:W0:Y:S01]  /*8f10*/  LDGDEPBAR ;  /* 0x00000000000079af */ /* 0x000e220000000000 */
[----:B------:R-:W-:Y:S01]  /*8f20*/  IMAD.MOV.U32 R167, RZ, RZ, R165 ;  /* 0x000000ffffa77224 */ /* 0x000fe200078e00a5 */
[----:B------:R-:W-:Y:S05]  /*8f30*/  MOV R165, R130 ;  /* 0x0000008200a57202 */ /* 0x000fea0000000f00 */
[----:B------:R5:W-:Y:S01]  /*8f40*/  MUFU.EX2 R116, R2 ;  /* 0x0000000200747308 */ /* 0x000be20000000800 */
[----:B--2---:R-:W2:Y:S01]  /*8f50*/  LDSM.16.MT88.4 R104, [R224] ;  /* 0x00000000e068783b */ /* 0x004ea20000004200 */
[--C-:B------:R-:W-:Y:S01]  /*8f60*/  FFMA.FTZ R102, R147, c[0x0][0x2d0], -R3.reuse ;  /* 0x0000b40093667a23 */ /* 0x100fe20000010803 */
[----:B------:R-:W-:Y:S01]  /*8f70*/  MOV R147, R139 ;  /* 0x0000008b00937202 */ /* 0x000fe20000000f00 */
[C---:B------:R-:W-:Y:S01]  /*8f80*/  FADD.FTZ R103, R0.reuse, R208 ;  /* 0x000000d000677221 */ /* 0x040fe20000010000 */
[----:B-1----:R-:W-:Y:S01]  /*8f90*/  F2FP.BF16.PACK_AB R100, R0, R145 ;  /* 0x000000910064723e */ /* 0x002fe200000010ff */
[----:B------:R-:W-:Y:S04]  /*8fa0*/  FFMA.FTZ R0, R164, c[0x0][0x2d0], -R3 ;  /* 0x0000b400a4007a23 */ /* 0x000fe80000010803 */
[----:B------:R3:W-:Y:S01]  /*8fb0*/  MUFU.EX2 R109, R102 ;  /* 0x00000066006d7308 */ /* 0x0007e20000000800 */
[----:B------:R-:W-:Y:S02]  /*8fc0*/  FADD.FTZ R112, R108, R103 ;  /* 0x000000676c707221 */ /* 0x000fe40000010000 */
[----:B------:R-:W-:Y:S02]  /*8fd0*/  IMAD.MOV.U32 R139, RZ, RZ, R131 ;  /* 0x000000ffff8b7224 */ /* 0x000fe400078e0083 */
[--C-:B-----5:R-:W-:Y:S05]  /*8fe0*/  FFMA.FTZ R2, R210, c[0x0][0x2d0], -R3.reuse ;  /* 0x0000b400d2027a23 */ /* 0x120fea0000010803 */
[----:B------:R-:W1:Y:S10]  /*8ff0*/  MUFU.EX2 R110, R0 ;  /* 0x00000000006e7308 */ /* 0x000e740000000800 */
[----:B------:R5:W-:Y:S01]  /*9000*/  MUFU.EX2 R113, R2 ;  /* 0x0000000200717308 */ /* 0x000be20000000800 */
[----:B---3--:R-:W-:Y:S01]  /*9010*/  F2FP.BF16.PACK_AB R102, R111, R108 ;  /* 0x0000006c6f66723e */ /* 0x008fe200000010ff */
[----:B------:R-:W-:Y:S08]  /*9020*/  FFMA.FTZ R108, R211, c[0x0][0x2d0], -R3 ;  /* 0x0000b400d36c7a23 */ /* 0x000ff00000010803 */
[----:B------:R-:W-:Y:S01]  /*9030*/  MUFU.EX2 R117, R108 ;  /* 0x0000006c00757308 */ /* 0x000fe20000000800 */
[----:B-1----:R-:W-:Y:S01]  /*9040*/  F2FP.BF16.PACK_AB R103, R110, R109 ;  /* 0x0000006d6e67723e */ /* 0x002fe200000010ff */
[----:B------:R-:W-:Y:S06]  /*9050*/  FFMA.FTZ R0, R213, c[0x0][0x2d0], -R143 ;  /* 0x0000b400d5007a23 */ /* 0x000fec000001088f */
[C---:B--2---:R-:W-:Y:S02]  /*9060*/  HMMA.16816.F32.BF16 R4, R100.reuse, R104, R4 ;  /* 0x000000686404723c */ /* 0x044fe40000041804 */
[----:B------:R-:W-:Y:S03]  /*9070*/  MUFU.EX2 R0, R0 ;  /* 0x0000000000007308 */ /* 0x000fe60000000800 */
[----:B-----5:R-:W-:Y:S03]  /*9080*/  FFMA.FTZ R2, R209, c[0x0][0x2d0], -R3 ;  /* 0x0000b400d1027a23 */ /* 0x020fe60000010803 */
[C---:B------:R-:W-:Y:S01]  /*9090*/  HMMA.16816.F32.BF16 R8, R100.reuse, R106, R8 ;  /* 0x0000006a6408723c */ /* 0x040fe20000041808 */
[----:B------:R-:W1:Y:S03]  /*90a0*/  LDSM.16.MT88.4 R104, [R228] ;  /* 0x00000000e468783b */ /* 0x000e660000004200 */
[----:B------:R2:W3:Y:S02]  /*90b0*/  MUFU.EX2 R115, R2 ;  /* 0x0000000200737308 */ /* 0x0004e40000000800 */
[--C-:B--2---:R-:W-:Y:S08]  /*90c0*/  FFMA.FTZ R2, R215, c[0x0][0x2d0], -R143.reuse ;  /* 0x0000b400d7027a23 */ /* 0x104ff0000001088f */
[----:B------:R2:W-:Y:S01]  /*90d0*/  MUFU.EX2 R114, R2 ;  /* 0x0000000200727308 */ /* 0x0005e20000000800 */
[C---:B-1----:R-:W-:Y:S08]  /*90e0*/  HMMA.16816.F32.BF16 R12, R100.reuse, R104, R12 ;  /* 0x00000068640c723c */ /* 0x042ff0000004180c */
[C---:B------:R-:W-:Y:S01]  /*90f0*/  HMMA.16816.F32.BF16 R16, R100.reuse, R106, R16 ;  /* 0x0000006a6410723c */ /* 0x040fe20000041810 */
[----:B------:R-:W1:Y:S03]  /*9100*/  LDSM.16.MT88.4 R104, [R227] ;  /* 0x00000000e368783b */ /* 0x000e660000004200 */
[----:B--2---:R-:W-:Y:S04]  /*9110*/  FFMA.FTZ R2, R216, c[0x0][0x2d0], -R143 ;  /* 0x0000b400d8027a23 */ /* 0x004fe8000001088f */
[----:B------:R2:W5:Y:S04]  /*9120*/  MUFU.EX2 R124, R2 ;  /* 0x00000002007c7308 */ /* 0x0005680000000800 */
[--C-:B--2---:R-:W-:Y:S06]  /*9130*/  FFMA.FTZ R2, R212, c[0x0][0x2d0], -R3.reuse ;  /* 0x0000b400d4027a23 */ /* 0x104fec0000010803 */
[----:B------:R2:W2:Y:S01]  /*9140*/  MUFU.EX2 R120, R2 ;  /* 0x0000000200787308 */ /* 0x0004a20000000800 */
[C---:B-1----:R-:W-:Y:S08]  /*9150*/  HMMA.16816.F32.BF16 R20, R100.reuse, R104, R20 ;  /* 0x000000686414723c */ /* 0x042ff00000041814 */
[C---:B------:R-:W-:Y:S01]  /*9160*/  HMMA.16816.F32.BF16 R24, R100.reuse, R106, R24 ;  /* 0x0000006a6418723c */ /* 0x040fe20000041818 */
[----:B------:R-:W1:Y:S03]  /*9170*/  LDSM.16.MT88.4 R104, [R249] ;  /* 0x00000000f968783b */ /* 0x000e660000004200 */
[----:B--2---:R-:W-:Y:S02]  /*9180*/  FADD.FTZ R2, R111, R112 ;  /* 0x000000706f027221 */ /* 0x004fe40000010000 */
[----:B------:R-:W-:Y:S02]  /*9190*/  FFMA.FTZ R112, R220, c[0x0][0x2d0], -R3 ;  /* 0x0000b400dc707a23 */ /* 0x000fe40000010803 */
[C---:B-1----:R-:W-:Y:S08]  /*91a0*/  HMMA.16816.F32.BF16 R28, R100.reuse, R104, R28 ;  /* 0x00000068641c723c */ /* 0x042ff0000004181c */
[C---:B------:R-:W-:Y:S01]  /*91b0*/  HMMA.16816.F32.BF16 R32, R100.reuse, R106, R32 ;  /* 0x0000006a6420723c */ /* 0x040fe20000041820 */
[----:B------:R-:W1:Y:S07]  /*91c0*/  LDSM.16.MT88.4 R104, [R224+0x3000] ;  /* 0x00300000e068783b */ /* 0x000e6e0000004200 */
        /* <DEDUP_REMOVED lines=22> */
[----:B------:R-:W-:Y:S01]  /*9330*/  HMMA.16816.F32.BF16 R96, R100, R106, R96 ;  /* 0x0000006a6460723c */ /* 0x000fe20000041860 */
[----:B------:R-:W1:Y:S06]  /*9340*/  LDSM.16.MT88.4 R104, [R224+0x800] ;  /* 0x00080000e068783b */ /* 0x000e6c0000004200 */
[----:B------:R-:W-:Y:S01]  /*9350*/  FADD.FTZ R100, R109, R118 ;  /* 0x000000766d647221 */ /* 0x000fe20000010000 */
[----:B---3--:R-:W-:Y:S01]  /*9360*/  F2FP.BF16.PACK_AB R101, R115, R113 ;  /* 0x000000717365723e */ /* 0x008fe200000010ff */
[----:B------:R-:W-:Y:S03]  /*9370*/  FADD.FTZ R118, R0, R2 ;  /* 0x0000000200767221 */ /* 0x000fe60000010000 */
[----:B------:R-:W-:Y:S01]  /*9380*/  FADD.FTZ R119, R110, R100 ;  /* 0x000000646e777221 */ /* 0x000fe20000010000 */
[----:B-----5:R-:W-:Y:S01]  /*9390*/  F2FP.BF16.PACK_AB R102, R124, R114 ;  /* 0x000000727c66723e */ /* 0x020fe200000010ff */
[----:B------:R-:W-:Y:S01]  /*93a0*/  LDSM.16.MT88.4 R108, [R228+0x1000] ;  /* 0x00100000e46c783b */ /* 0x000fe20000004200 */
[----:B------:R-:W-:Y:S01]  /*93b0*/  F2FP.BF16.PACK_AB R100, R116, R0 ;  /* 0x000000007464723e */ /* 0x000fe200000010ff */
[----:B------:R-:W-:Y:S01]  /*93c0*/  FFMA.FTZ R0, R222, c[0x0][0x2d0], -R143 ;  /* 0x0000b400de007a23 */ /* 0x000fe2000001088f */
[C---:B------:R-:W-:Y:S01]  /*93d0*/  F2FP.BF16.PACK_AB R103, R120.reuse, R117 ;  /* 0x000000757867723e */ /* 0x040fe200000010ff */
[----:B------:R-:W-:Y:S02]  /*93e0*/  FADD.FTZ R2, R113, R119 ;  /* 0x0000007771027221 */ /* 0x000fe40000010000 */
[----:B------:R2:W3:Y:S02]  /*93f0*/  MUFU.EX2 R121, R0 ;  /* 0x0000000000797308 */ /* 0x0004e40000000800 */
[----:B------:R-:W-:Y:S04]  /*9400*/  FADD.FTZ R2, R115, R2 ;  /* 0x0000000273027221 */ /* 0x000fe80000010000 */
[----:B------:R-:W-:Y:S04]  /*9410*/  FADD.FTZ R2, R117, R2 ;  /* 0x0000000275027221 */ /* 0x000fe80000010000 */
[----:B------:R-:W-:Y:S01]  /*9420*/  FADD.FTZ R120, R120, R2 ;  /* 0x0000000278787221 */ /* 0x000fe20000010000 */
[C---:B-1----:R-:W-:Y:S03]  /*9430*/  HMMA.16816.F32.BF16 R4, R100.reuse, R104, R4 ;  /* 0x000000686404723c */ /* 0x042fe60000041804 */
[----:B--2---:R-:W-:Y:S01]  /*9440*/  FFMA.FTZ R0, R223, c[0x0][0x2d0], -R143 ;  /* 0x0000b400df007a23 */ /* 0x004fe2000001088f */
[----:B------:R-:W-:Y:S03]  /*9450*/  IADD3 R223, R218, -0x1, RZ ;  /* 0xffffffffdadf7810 */ /* 0x000fe60007ffe0ff */
[----:B------:R1:W2:Y:S01]  /*9460*/  MUFU.EX2 R125, R0 ;  /* 0x00000000007d7308 */ /* 0x0002a20000000800 */
[C---:B------:R-:W-:Y:S01]  /*9470*/  HMMA.16816.F32.BF16 R8, R100.reuse, R106, R8 ;  /* 0x0000006a6408723c */ /* 0x040fe20000041808 */
[----:B------:R-:W5:Y:S03]  /*9480*/  LDSM.16.MT88.4 R104, [R228+0x800] ;  /* 0x00080000e468783b */ /* 0x000f660000004200 */
[--C-:B-1----:R-:W-:Y:S05]  /*9490*/  FFMA.FTZ R0, R219, c[0x0][0x2d0], -R3.reuse ;  /* 0x0000b400db007a23 */ /* 0x102fea0000010803 */
[----:B------:R1:W-:Y:S01]  /*94a0*/  MUFU.EX2 R122, R0 ;  /* 0x00000000007a7308 */ /* 0x0003e20000000800 */
[C---:B-----5:R-:W-:Y:S08]  /*94b0*/  HMMA.16816.F32.BF16 R12, R100.reuse, R104, R12 ;  /* 0x00000068640c723c */ /* 0x060ff0000004180c */
[C---:B------:R-:W-:Y:S01]  /*94c0*/  HMMA.16816.F32.BF16 R16, R100.reuse, R106, R16 ;  /* 0x0000006a6410723c */ /* 0x040fe20000041810 */
[----:B------:R-:W5:Y:S03]  /*94d0*/  LDSM.16.MT88.4 R104, [R227+0x800] ;  /* 0x00080000e368783b */ /* 0x000f660000004200 */
[----:B-1----:R-:W-:Y:S04]  /*94e0*/  FFMA.FTZ R0, R217, c[0x0][0x2d0], -R3 ;  /* 0x0000b400d9007a23 */ /* 0x002fe80000010803 */
[----:B------:R1:W-:Y:S04]  /*94f0*/  MUFU.EX2 R123, R0 ;  /* 0x00000000007b7308 */ /* 0x0003e80000000800 */
[--C-:B-1----:R-:W-:Y:S06]  /*9500*/  FFMA.FTZ R0, R129, c[0x0][0x2d0], -R143.reuse ;  /* 0x0000b40081007a23 */ /* 0x102fec000001088f */
[----:B------:R1:W1:Y:S01]  /*9510*/  MUFU.EX2 R129, R0 ;  /* 0x0000000000817308 */ /* 0x0002620000000800 */
[C---:B-----5:R-:W-:Y:S08]  /*9520*/  HMMA.16816.F32.BF16 R20, R100.reuse, R104, R20 ;  /* 0x000000686414723c */ /* 0x060ff00000041814 */
[C---:B------:R-:W-:Y:S01]  /*9530*/  HMMA.16816.F32.BF16 R24, R100.reuse, R106, R24 ;  /* 0x0000006a6418723c */ /* 0x040fe20000041818 */
[----:B------:R-:W5:Y:S03]  /*9540*/  LDSM.16.MT88.4 R104, [R230+0x800] ;  /* 0x00080000e668783b */ /* 0x000f660000004200 */
[----:B-1----:R-:W-:Y:S01]  /*9550*/  FFMA.FTZ R0, R166, c[0x0][0x2d0], -R143 ;  /* 0x0000b400a6007a23 */ /* 0x002fe2000001088f */
[----:B------:R-:W-:Y:S01]  /*9560*/  MOV R166, R146 ;  /* 0x0000009200a67202 */ /* 0x000fe20000000f00 */
[----:B------:R-:W-:Y:S01]  /*9570*/  IMAD.MOV.U32 R146, RZ, RZ, R127 ;  /* 0x000000ffff927224 */ /* 0x000fe200078e007f */
[----:B------:R-:W-:Y:S01]  /*9580*/  MOV R127, R128 ;  /* 0x00000080007f7202 */ /* 0x000fe20000000f00 */
[----:B------:R1:W1:Y:S10]  /*9590*/  MUFU.EX2 R131, R0 ;  /* 0x0000000000837308 */ /* 0x0002740000000800 */
[----:B------:R-:W-:Y:S01]  /*95a0*/  MUFU.EX2 R128, R112 ;  /* 0x0000007000807308 */ /* 0x000fe20000000800 */
[----:B-1----:R-:W-:Y:S01]  /*95b0*/  FFMA.FTZ R0, R221, c[0x0][0x2d0], -R3 ;  /* 0x0000b400dd007a23 */ /* 0x002fe20000010803 */
[C---:B-----5:R-:W-:Y:S08]  /*95c0*/  HMMA.16816.F32.BF16 R28, R100.reuse, R104, R28 ;  /* 0x00000068641c723c */ /* 0x060ff0000004181c */
[----:B------:R1:W-:Y:S01]  /*95d0*/  MUFU.EX2 R130, R0 ;  /* 0x0000000000827308 */ /* 0x0003e20000000800 */
[C---:B------:R-:W-:Y:S01]  /*95e0*/  HMMA.16816.F32.BF16 R32, R100.reuse, R106, R32 ;  /* 0x0000006a6420723c */ /* 0x040fe20000041820 */
[----:B------:R-:W5:Y:S02]  /*95f0*/  LDSM.16.MT88.4 R104, [R224+0x3800] ;  /* 0x00380000e068783b */ /* 0x000f640000004200 */
[----:B-1----:R-:W-:Y:S04]  /*9600*/  FADD.FTZ R0, R116, R118 ;  /* 0x0000007674007221 */ /* 0x002fe80000010000 */
[----:B------:R-:W-:Y:S02]  /*9610*/  FADD.FTZ R119, R114, R0 ;  /* 0x0000000072777221 */ /* 0x000fe40000010000 */
[----:B------:R-:W-:Y:S03]  /*9620*/  LDSM.16.MT88.4 R112, [R228+0x1800] ;  /* 0x00180000e470783b */ /* 0x000fe60000004200 */
[----:B------:R-:W-:Y:S02]  /*9630*/  FFMA.FTZ R0, R127, c[0x0][0x2d0], -R143 ;  /* 0x0000b4007f007a23 */ /* 0x000fe4000001088f */
[----:B------:R-:W-:Y:S02]  /*9640*/  FADD.FTZ R119, R124, R119 ;  /* 0x000000777c777221 */ /* 0x000fe40000010000 */
[----:B------:R-:W-:Y:S01]  /*9650*/  FFMA.FTZ R124, R148, c[0x0][0x2d0], -R3 ;  /* 0x0000b400947c7a23 */ /* 0x000fe20000010803 */
[----:B------:R1:W1:Y:S01]  /*9660*/  MUFU.EX2 R127, R0 ;  /* 0x00000000007f7308 */ /* 0x0002620000000800 */
[----:B---3--:R-:W-:Y:S04]  /*9670*/  FADD.FTZ R2, R121, R119 ;  /* 0x0000007779027221 */ /* 0x008fe80000010000 */
[----:B--2---:R-:W-:Y:S04]  /*9680*/  FADD.FTZ R2, R125, R2 ;  /* 0x000000027d027221 */ /* 0x004fe80000010000 */
[----:B------:R-:W-:Y:S01]  /*9690*/  FADD.FTZ R2, R129, R2 ;  /* 0x0000000281027221 */ /* 0x000fe20000010000 */
[C---:B-----5:R-:W-:Y:S03]  /*96a0*/  HMMA.16816.F32.BF16 R36, R100.reuse, R104, R36 ;  /* 0x000000686424723c */ /* 0x060fe60000041824 */
[----:B------:R-:W-:Y:S05]  /*96b0*/  FADD.FTZ R2, R131, R2 ;  /* 0x0000000283027221 */ /* 0x000fea0000010000 */
[C---:B------:R-:W-:Y:S01]  /*96c0*/  HMMA.16816.F32.BF16 R40, R100.reuse, R106, R40 ;  /* 0x0000006a6428723c */ /* 0x040fe20000041828 */
[----:B------:R-:W2:Y:S03]  /*96d0*/  LDSM.16.MT88.4 R104, [R228+0x3800] ;  /* 0x00380000e468783b */ /* 0x000ea60000004200 */
[----:B-1----:R-:W-:Y:S02]  /*96e0*/  FFMA.FTZ R0, R133, c[0x0][0x2d0], -R143 ;  /* 0x0000b40085007a23 */ /* 0x002fe4000001088f */
[----:B------:R-:W-:Y:S02]  /*96f0*/  FADD.FTZ R2, R127, R2 ;  /* 0x000000027f027221 */ /* 0x000fe40000010000 */
[----:B------:R1:W3:Y:S04]  /*9700*/  MUFU.EX2 R133, R0 ;  /* 0x0000000000857308 */ /* 0x0002e80000000800 */
[--C-:B-1----:R-:W-:Y:S02]  /*9710*/  FFMA.FTZ R0, R146, c[0x0][0x2d0], -R3.reuse ;  /* 0x0000b40092007a23 */ /* 0x102fe40000010803 */
[----:B------:R-:W-:Y:S04]  /*9720*/  IMAD.MOV.U32 R146, RZ, RZ, R126 ;  /* 0x000000ffff927224 */ /* 0x000fe800078e007e */
[----:B------:R1:W-:Y:S01]  /*9730*/  MUFU.EX2 R126, R0 ;  /* 0x00000000007e7308 */ /* 0x0003e20000000800 */
[----:B---3--:R-:W-:Y:S01]  /*9740*/  FADD.FTZ R2, R133, R2 ;  /* 0x0000000285027221 */ /* 0x008fe20000010000 */
[C---:B--2---:R-:W-:Y:S08]  /*9750*/  HMMA.16816.F32.BF16 R44, R100.reuse, R104, R44 ;  /* 0x00000068642c723c */ /* 0x044ff0000004182c */
[C---:B------:R-:W-:Y:S01]  /*9760*/  HMMA.16816.F32.BF16 R48, R100.reuse, R106, R48 ;  /* 0x0000006a6430723c */ /* 0x040fe20000041830 */
[----:B------:R-:W2:Y:S03]  /*9770*/  LDSM.16.MT88.4 R104, [R227+0x3800] ;  /* 0x00380000e368783b */ /* 0x000ea60000004200 */
[----:B-1----:R-:W-:Y:S01]  /*9780*/  FFMA.FTZ R0, R165, c[0x0][0x2d0], -R3 ;  /* 0x0000b400a5007a23 */ /* 0x002fe20000010803 */
[----:B------:R-:W-:Y:S01]  /*9790*/  MOV R165, R139 ;  /* 0x0000008b00a57202 */ /* 0x000fe20000000f00 */
[----:B------:R-:W-:Y:S01]  /*97a0*/  IMAD.MOV.U32 R139, RZ, RZ, R138 ;  /* 0x000000ffff8b7224 */ /* 0x000fe200078e008a */
[----:B------:R-:W-:Y:S01]  /*97b0*/  MOV R138, R135 ;  /* 0x00000087008a7202 */ /* 0x000fe20000000f00 */
[----:B------:R-:W-:Y:S01]  /*97c0*/  IMAD.MOV.U32 R135, RZ, RZ, R134 ;  /* 0x000000ffff877224 */ /* 0x000fe200078e0086 */
[----:B------:R-:W-:Y:S03]  /*97d0*/  MOV R134, R155 ;  /* 0x0000009b00867202 */ /* 0x000fe60000000f00 */
[----:B------:R-:W-:Y:S01]  /*97e0*/  IMAD.MOV.U32 R155, RZ, RZ, R154 ;  /* 0x000000ffff9b7224 */ /* 0x000fe200078e009a */
[----:B------:R-:W-:Y:S01]  /*97f0*/  MOV R154, R151 ;  /* 0x00000097009a7202 */ /* 0x000fe20000000f00 */
[--C-:B------:R-:W-:Y:S02]  /*9800*/  FFMA.FTZ R116, R139, c[0x0][0x2d0], -R143.reuse ;  /* 0x0000b4008b747a23 */ /* 0x100fe4000001088f */
[--C-:B------:R-:W-:Y:S02]  /*9810*/  FFMA.FTZ R117, R138, c[0x0][0x2d0], -R143.reuse ;  /* 0x0000b4008a757a23 */ /* 0x100fe4000001088f */
[--C-:B------:R-:W-:Y:S01]  /*9820*/  FFMA.FTZ R118, R135, c[0x0][0x2d0], -R143.reuse ;  /* 0x0000b40087767a23 */ /* 0x100fe2000001088f */
[----:B------:R-:W-:Y:S01]  /*9830*/  MUFU.EX2 R216, R116 ;  /* 0x0000007400d87308 */ /* 0x000fe20000000800 */
[----:B------:R-:W-:Y:S02]  /*9840*/  FFMA.FTZ R209, R155, c[0x0][0x2d0], -R143 ;  /* 0x0000b4009bd17a23 */ /* 0x000fe4000001088f */
[----:B------:R-:W-:Y:S01]  /*9850*/  IMAD.MOV.U32 R151, RZ, RZ, R137 ;  /* 0x000000ffff977224 */ /* 0x000fe200078e0089 */
[----:B------:R-:W-:Y:S01]  /*9860*/  MOV R137, R132 ;  /* 0x0000008400897202 */ /* 0x000fe20000000f00 */
[--C-:B------:R-:W-:Y:S05]  /*9870*/  FFMA.FTZ R208, R134, c[0x0][0x2d0], -R143.reuse ;  /* 0x0000b40086d07a23 */ /* 0x100fea000001088f */
[----:B------:R-:W-:Y:S01]  /*9880*/  MUFU.EX2 R215, R117 ;  /* 0x0000007500d77308 */ /* 0x000fe20000000800 */
[C---:B--2---:R-:W-:Y:S09]  /*9890*/  HMMA.16816.F32.BF16 R52, R100.reuse, R104, R52 ;  /* 0x000000686434723c */ /* 0x044ff20000041834 */
[----:B------:R1:W-:Y:S01]  /*98a0*/  MUFU.EX2 R212, R118 ;  /* 0x0000007600d47308 */ /* 0x0003e20000000800 */
[C---:B------:R-:W-:Y:S01]  /*98b0*/  HMMA.16816.F32.BF16 R56, R100.reuse, R106, R56 ;  /* 0x0000006a6438723c */ /* 0x040fe20000041838 */
[----:B------:R-:W2:Y:S08]  /*98c0*/  LDSM.16.MT88.4 R104, [R230+0x3800] ;  /* 0x00380000e668783b */ /* 0x000eb00000004200 */
[----:B------:R3:W-:Y:S10]  /*98d0*/  MUFU.EX2 R132, R0 ;  /* 0x0000000000847308 */ /* 0x0007f40000000800 */
[----:B------:R-:W-:Y:S01]  /*98e0*/  MUFU.EX2 R208, R208 ;  /* 0x000000d000d07308 */ /* 0x000fe20000000800 */
[----:B-1----:R-:W-:Y:S09]  /*98f0*/  LDSM.16.MT88.4 R116, [R227+0x2000] ;  /* 0x00200000e374783b */ /* 0x002ff20000004200 */
[----:B------:R-:W1:Y:S01]  /*9900*/  MUFU.EX2 R209, R209 ;  /* 0x000000d100d17308 */ /* 0x000e620000000800 */
[--C-:B---3--:R-:W-:Y:S09]  /*9910*/  FFMA.FTZ R0, R147, c[0x0][0x2d0], -R143.reuse ;  /* 0x0000b40093007a23 */ /* 0x108ff2000001088f */
[----:B------:R3:W5:Y:S01]  /*9920*/  MUFU.EX2 R222, R0 ;  /* 0x0000000000de7308 */ /* 0x0007620000000800 */
[C---:B--2---:R-:W-:Y:S08]  /*9930*/  HMMA.16816.F32.BF16 R60, R100.reuse, R104, R60 ;  /* 0x00000068643c723c */ /* 0x044ff0000004183c */
[C---:B------:R-:W-:Y:S01]  /*9940*/  HMMA.16816.F32.BF16 R64, R100.reuse, R106, R64 ;  /* 0x0000006a6440723c */ /* 0x040fe20000041840 */
[----:B------:R-:W2:Y:S03]  /*9950*/  LDSM.16.MT88.4 R104, [R224+0x6800] ;  /* 0x00680000e068783b */ /* 0x000ea60000004200 */
[----:B-1----:R-:W-:Y:S01]  /*9960*/  F2FP.BF16.PACK_AB R144, R209, R208 ;  /* 0x000000d0d190723e */ /* 0x002fe200000010ff */
[----:B---3--:R-:W-:Y:S02]  /*9970*/  FFMA.FTZ R0, R167, c[0x0][0x2d0], -R143 ;  /* 0x0000b400a7007a23 */ /* 0x008fe4000001088f */
[--C-:B------:R-:W-:Y:S02]  /*9980*/  FFMA.FTZ R167, R149, c[0x0][0x2d0], -R3.reuse ;  /* 0x0000b40095a77a23 */ /* 0x100fe40000010803 */
[----:B------:R1:W3:Y:S03]  /*9990*/  MUFU.EX2 R221, R0 ;  /* 0x0000000000dd7308 */ /* 0x0002e60000000800 */
[----:B-----5:R-:W-:Y:S07]  /*99a0*/  FADD.FTZ R2, R222, R2 ;  /* 0x00000002de027221 */ /* 0x020fee0000010000 */
[----:B------:R-:W-:Y:S01]  /*99b0*/  MUFU.EX2 R167, R167 ;  /* 0x000000a700a77308 */ /* 0x000fe20000000800 */
[----:B-1----:R-:W-:Y:S01]  /*99c0*/  FFMA.FTZ R0, R166, c[0x0][0x2d0], -R3 ;  /* 0x0000b400a6007a23 */ /* 0x002fe20000010803 */
[C---:B--2---:R-:W-:Y:S03]  /*99d0*/  HMMA.16816.F32.BF16 R68, R100.reuse, R104, R68 ;  /* 0x000000686444723c */ /* 0x044fe60000041844 */
[----:B------:R-:W-:Y:S05]  /*99e0*/  FFMA.FTZ R166, R154, c[0x0][0x2d0], -R143 ;  /* 0x0000b4009aa67a23 */ /* 0x000fea000001088f */
[----:B------:R1:W-:Y:S01]  /*99f0*/  MUFU.EX2 R220, R0 ;  /* 0x0000000000dc7308 */ /* 0x0003e20000000800 */
[----:B---3--:R-:W-:Y:S01]  /*9a00*/  FADD.FTZ R2, R221, R2 ;  /* 0x00000002dd027221 */ /* 0x008fe20000010000 */
[C---:B------:R-:W-:Y:S01]  /*9a10*/  HMMA.16816.F32.BF16 R72, R100.reuse, R106, R72 ;  /* 0x0000006a6448723c */ /* 0x040fe20000041848 */
[----:B------:R-:W2:Y:S07]  /*9a20*/  LDSM.16.MT88.4 R104, [R228+0x6800] ;  /* 0x00680000e468783b */ /* 0x000eae0000004200 */
[----:B------:R-:W-:Y:S01]  /*9a30*/  MUFU.EX2 R166, R166 ;  /* 0x000000a600a67308 */ /* 0x000fe20000000800 */
[----:B-1----:R-:W-:Y:S09]  /*9a40*/  FFMA.FTZ R0, R146, c[0x0][0x2d0], -R3 ;  /* 0x0000b40092007a23 */ /* 0x002ff20000010803 */
[----:B------:R1:W-:Y:S01]  /*9a50*/  MUFU.EX2 R219, R0 ;  /* 0x0000000000db7308 */ /* 0x0003e20000000800 */
[C---:B--2---:R-:W-:Y:S03]  /*9a60*/  HMMA.16816.F32.BF16 R76, R100.reuse, R104, R76 ;  /* 0x00000068644c723c */ /* 0x044fe6000004184c */
[----:B-1----:R-:W-:Y:S05]  /*9a70*/  FFMA.FTZ R0, R165, c[0x0][0x2d0], -R143 ;  /* 0x0000b400a5007a23 */ /* 0x002fea000001088f */
[C---:B------:R-:W-:Y:S01]  /*9a80*/  HMMA.16816.F32.BF16 R80, R100.reuse, R106, R80 ;  /* 0x0000006a6450723c */ /* 0x040fe20000041850 */
[----:B------:R-:W1:Y:S01]  /*9a90*/  LDSM.16.MT88.4 R104, [R227+0x6800] ;  /* 0x00680000e368783b */ /* 0x000e620000004200 */
[----:B------:R2:W3:Y:S02]  /*9aa0*/  MUFU.EX2 R217, R0 ;  /* 0x0000000000d97308 */ /* 0x0004e40000000800 */
[----:B------:R-:W-:Y:S02]  /*9ab0*/  FFMA.FTZ R165, R152, c[0x0][0x2d0], -R3 ;  /* 0x0000b40098a57a23 */ /* 0x000fe40000010803 */
[----:B------:R-:W-:Y:S06]  /*9ac0*/  FFMA.FTZ R143, R151, c[0x0][0x2d0], -R143 ;  /* 0x0000b400978f7a23 */ /* 0x000fec000001088f */
[----:B------:R-:W5:Y:S10]  /*9ad0*/  MUFU.EX2 R164, R143 ;  /* 0x0000008f00a47308 */ /* 0x000f740000000800 */
[----:B------:R-:W4:Y:S01]  /*9ae0*/  MUFU.EX2 R165, R165 ;  /* 0x000000a500a57308 */ /* 0x000f220000000800 */
[--C-:B--2---:R-:W-:Y:S02]  /*9af0*/  FFMA.FTZ R0, R150, c[0x0][0x2d0], -R3.reuse ;  /* 0x0000b40096007a23 */ /* 0x104fe40000010803 */
[----:B---3--:R-:W-:Y:S07]  /*9b00*/  FADD.FTZ R2, R217, R2 ;  /* 0x00000002d9027221 */ /* 0x008fee0000010000 */
[----:B------:R2:W-:Y:S01]  /*9b10*/  MUFU.EX2 R213, R0 ;  /* 0x0000000000d57308 */ /* 0x0005e20000000800 */
[----:B------:R-:W-:Y:S01]  /*9b20*/  FADD.FTZ R2, R216, R2 ;  /* 0x00000002d8027221 */ /* 0x000fe20000010000 */
[----:B-----5:R-:W-:Y:S03]  /*9b30*/  F2FP.BF16.PACK_AB R146, R164, R166 ;  /* 0x000000a6a492723e */ /* 0x020fe600000010ff */
[----:B------:R-:W-:Y:S01]  /*9b40*/  FADD.FTZ R2, R215, R2 ;  /* 0x00000002d7027221 */ /* 0x000fe20000010000 */
[C---:B-1----:R-:W-:Y:S04]  /*9b50*/  HMMA.16816.F32.BF16 R84, R100.reuse, R104, R84 ;  /* 0x000000686454723c */ /* 0x042fe80000041854 */
[----:B------:R-:W-:Y:S01]  /*9b60*/  MUFU.EX2 R143, R124 ;  /* 0x0000007c008f7308 */ /* 0x000fe20000000800 */
[----:B------:R-:W-:Y:S01]  /*9b70*/  FADD.FTZ R2, R212, R2 ;  /* 0x00000002d4027221 */ /* 0x000fe20000010000 */
[----:B----4-:R-:W-:Y:S03]  /*9b80*/  F2FP.BF16.PACK_AB R145, R167, R165 ;  /* 0x000000a5a791723e */ /* 0x010fe600000010ff */
[----:B------:R-:W-:Y:S01]  /*9b90*/  FADD.FTZ R2, R208, R2 ;  /* 0x00000002d0027221 */ /* 0x000fe20000010000 */
[C---:B------:R-:W-:Y:S01]  /*9ba0*/  HMMA.16816.F32.BF16 R88, R100.reuse, R106, R88 ;  /* 0x0000006a6458723c */ /* 0x040fe20000041858 */
[----:B------:R-:W1:Y:S02]  /*9bb0*/  LDSM.16.MT88.4 R104, [R230+0x6800] ;  /* 0x00680000e668783b */ /* 0x000e640000004200 */
[--C-:B--2---:R-:W-:Y:S04]  /*9bc0*/  FFMA.FTZ R0, R137, c[0x0][0x2d0], -R3.reuse ;  /* 0x0000b40089007a23 */ /* 0x104fe80000010803 */
[----:B------:R2:W-:Y:S02]  /*9bd0*/  MUFU.EX2 R214, R0 ;  /* 0x0000000000d67308 */ /* 0x0005e40000000800 */
[--C-:B--2---:R-:W-:Y:S02]  /*9be0*/  FFMA.FTZ R0, R136, c[0x0][0x2d0], -R3.reuse ;  /* 0x0000b40088007a23 */ /* 0x104fe40000010803 */
[----:B------:R-:W-:Y:S06]  /*9bf0*/  LDSM.16.MT88.4 R136, [R228+0x5800] ;  /* 0x00580000e488783b */ /* 0x000fec0000004200 */
[----:B------:R2:W-:Y:S01]  /*9c00*/  MUFU.EX2 R211, R0 ;  /* 0x0000000000d37308 */ /* 0x0005e20000000800 */
[C---:B-1----:R-:W-:Y:S08]  /*9c10*/  HMMA.16816.F32.BF16 R92, R100.reuse, R104, R92 ;  /* 0x00000068645c723c */ /* 0x042ff0000004185c */
[----:B------:R-:W-:Y:S01]  /*9c20*/  HMMA.16816.F32.BF16 R96, R100, R106, R96 ;  /* 0x0000006a6460723c */ /* 0x000fe20000041860 */
[----:B------:R-:W1:Y:S06]  /*9c30*/  LDSM.16.MT88.4 R104, [R224+0x1000] ;  /* 0x00100000e068783b */ /* 0x000e6c0000004200 */
[----:B------:R-:W-:Y:S02]  /*9c40*/  F2FP.BF16.PACK_AB R100, R125, R121 ;  /* 0x000000797d64723e */ /* 0x000fe400000010ff */
[----:B------:R-:W-:Y:S03]  /*9c50*/  F2FP.BF16.PACK_AB R101, R123, R122 ;  /* 0x0000007a7b65723e */ /* 0x000fe600000010ff */
[----:B------:R-:W-:Y:S02]  /*9c60*/  F2FP.BF16.PACK_AB R102, R131, R129 ;  /* 0x000000818366723e */ /* 0x000fe400000010ff */
[----:B------:R-:W-:Y:S01]  /*9c70*/  F2FP.BF16.PACK_AB R103, R130, R128 ;  /* 0x000000808267723e */ /* 0x000fe200000010ff */
[--C-:B--2---:R-:W-:Y:S02]  /*9c80*/  FFMA.FTZ R0, R153, c[0x0][0x2d0], -R3.reuse ;  /* 0x0000b40099007a23 */ /* 0x104fe40000010803 */
[----:B------:R-:W-:Y:S01]  /*9c90*/  LDSM.16.MT88.4 R152, [R224+0x2800] ;  /* 0x00280000e098783b */ /* 0x000fe20000004200 */
[----:B------:R-:W-:Y:S01]  /*9ca0*/  FFMA.FTZ R3, R142, c[0x0][0x2d0], -R3 ;  /* 0x0000b4008e037a23 */ /* 0x000fe20000010803 */
[----:B------:R2:W-:Y:S10]  /*9cb0*/  MUFU.EX2 R210, R0 ;  /* 0x0000000000d27308 */ /* 0x0005f40000000800 */
[----:B------:R-:W3:Y:S01]  /*9cc0*/  MUFU.EX2 R142, R3 ;  /* 0x00000003008e7308 */ /* 0x000ee20000000800 */
[C---:B-1----:R-:W-:Y:S03]  /*9cd0*/  HMMA.16816.F32.BF16 R4, R100.reuse, R104, R4 ;  /* 0x000000686404723c */ /* 0x042fe60000041804 */
[----:B--2---:R-:W-:Y:S04]  /*9ce0*/  FADD.FTZ R0, R122, R120 ;  /* 0x000000787a007221 */ /* 0x004fe80000010000 */
[----:B------:R-:W-:Y:S01]  /*9cf0*/  FADD.FTZ R0, R123, R0 ;  /* 0x000000007b007221 */ /* 0x000fe20000010000 */
[C---:B------:R-:W-:Y:S01]  /*9d00*/  HMMA.16816.F32.BF16 R8, R100.reuse, R106, R8 ;  /* 0x0000006a6408723c */ /* 0x040fe20000041808 */
[----:B------:R-:W1:Y:S03]  /*9d10*/  LDSM.16.MT88.4 R104, [R227+0x1000] ;  /* 0x00100000e368783b */ /* 0x000e660000004200 */
[----:B------:R-:W-:Y:S01]  /*9d20*/  FADD.FTZ R0, R128, R0 ;  /* 0x0000000080007221 */ /* 0x000fe20000010000 */
[----:B---3--:R-:W-:Y:S03]  /*9d30*/  F2FP.BF16.PACK_AB R147, R142, R143 ;  /* 0x0000008f8e93723e */ /* 0x008fe600000010ff */
[C---:B------:R-:W-:Y:S01]  /*9d40*/  HMMA.16816.F32.BF16 R12, R100.reuse, R108, R12 ;  /* 0x0000006c640c723c */ /* 0x040fe2000004180c */
[----:B------:R-:W-:Y:S03]  /*9d50*/  LDSM.16.MT88.4 R120, [R228+0x5000] ;  /* 0x00500000e478783b */ /* 0x000fe60000004200 */
[----:B------:R-:W-:Y:S04]  /*9d60*/  FADD.FTZ R0, R130, R0 ;  /* 0x0000000082007221 */ /* 0x000fe80000010000 */
[C---:B------:R-:W-:Y:S01]  /*9d70*/  HMMA.16816.F32.BF16 R16, R100.reuse, R110, R16 ;  /* 0x0000006e6410723c */ /* 0x040fe20000041810 */
[----:B------:R-:W2:Y:S03]  /*9d80*/  LDSM.16.MT88.4 R108, [R230+0x1000] ;  /* 0x00100000e66c783b */ /* 0x000ea60000004200 */
[----:B------:R-:W-:Y:S04]  /*9d90*/  FADD.FTZ R0, R126, R0 ;  /* 0x000000007e007221 */ /* 0x000fe80000010000 */
[----:B------:R-:W-:Y:S01]  /*9da0*/  FADD.FTZ R0, R132, R0 ;  /* 0x0000000084007221 */ /* 0x000fe20000010000 */
[----:B------:R-:W-:Y:S03]  /*9db0*/  LDSM.16.MT88.4 R128, [R224+0x5800] ;  /* 0x00580000e080783b */ /* 0x000fe60000004200 */
[----:B------:R-:W-:Y:S04]  /*9dc0*/  FADD.FTZ R0, R220, R0 ;  /* 0x00000000dc007221 */ /* 0x000fe80000010000 */
[----:B------:R-:W-:Y:S04]  /*9dd0*/  FADD.FTZ R0, R219, R0 ;  /* 0x00000000db007221 */ /* 0x000fe80000010000 */
[----:B------:R-:W-:Y:S04]  /*9de0*/  FADD.FTZ R0, R213, R0 ;  /* 0x00000000d5007221 */ /* 0x000fe80000010000 */
[----:B------:R-:W-:Y:S01]  /*9df0*/  FADD.FTZ R0, R214, R0 ;  /* 0x00000000d6007221 */ /* 0x000fe20000010000 */
[C---:B-1----:R-:W-:Y:S03]  /*9e00*/  HMMA.16816.F32.BF16 R20, R100.reuse, R104, R20 ;  /* 0x000000686414723c */ /* 0x042fe60000041814 */
[----:B------:R-:W-:Y:S04]  /*9e10*/  FADD.FTZ R0, R211, R0 ;  /* 0x00000000d3007221 */ /* 0x000fe80000010000 */
[----:B------:R-:W-:Y:S01]  /*9e20*/  FADD.FTZ R0, R210, R0 ;  /* 0x00000000d2007221 */ /* 0x000fe20000010000 */
[C---:B------:R-:W-:Y:S01]  /*9e30*/  HMMA.16816.F32.BF16 R24, R100.reuse, R106, R24 ;  /* 0x0000006a6418723c */ /* 0x040fe20000041818 */
[----:B------:R-:W1:Y:S03]  /*9e40*/  LDSM.16.MT88.4 R104, [R224+0x4000] ;  /* 0x00400000e068783b */ /* 0x000e660000004200 */
[----:B------:R-:W-:Y:S02]  /*9e50*/  FADD.FTZ R3, R165, R0 ;  /* 0x00000000a5037221 */ /* 0x000fe40000010000 */
[----:B------:R-:W-:Y:S02]  /*9e60*/  FADD.FTZ R0, R209, R2 ;  /* 0x00000002d1007221 */ /* 0x000fe40000010000 */
[C---:B--2---:R-:W-:Y:S04]  /*9e70*/  HMMA.16816.F32.BF16 R28, R100.reuse, R108, R28 ;  /* 0x0000006c641c723c */ /* 0x044fe8000004181c */
[----:B------:R-:W-:Y:S02]  /*9e80*/  FADD.FTZ R2, R166, R0 ;  /* 0x00000000a6027221 */ /* 0x000fe40000010000 */
[----:B------:R-:W-:Y:S02]  /*9e90*/  FADD.FTZ R3, R167, R3 ;  /* 0x00000003a7037221 */ /* 0x000fe40000010000 */
[C---:B------:R-:W-:Y:S01]  /*9ea0*/  HMMA.16816.F32.BF16 R32, R100.reuse, R110, R32 ;  /* 0x0000006e6420723c */ /* 0x040fe20000041820 */
[----:B------:R-:W2:Y:S03]  /*9eb0*/  LDSM.16.MT88.4 R108, [R228+0x4000] ;  /* 0x00400000e46c783b */ /* 0x000ea60000004200 */
[----:B------:R-:W-:Y:S02]  /*9ec0*/  FADD.FTZ R2, R164, R2 ;  /* 0x00000002a4027221 */ /* 0x000fe40000010000 */
[----:B------:R-:W-:Y:S02]  /*9ed0*/  FADD.FTZ R0, R143, R3 ;  /* 0x000000038f007221 */ /* 0x000fe40000010000 */
[----:B------:R-:W-:Y:S04]  /*9ee0*/  IMAD.MOV.U32 R143, RZ, RZ, R141 ;  /* 0x000000ffff8f7224 */ /* 0x000fe800078e008d */
[----:B------:R-:W-:Y:S01]  /*9ef0*/  FADD.FTZ R0, R142, R0 ;  /* 0x000000008e007221 */ /* 0x000fe20000010000 */
[C---:B-1----:R-:W-:Y:S08]  /*9f00*/  HMMA.16816.F32.BF16 R36, R100.reuse, R104, R36 ;  /* 0x000000686424723c */ /* 0x042ff00000041824 */
[C---:B------:R-:W-:Y:S01]  /*9f10*/  HMMA.16816.F32.BF16 R40, R100.reuse, R106, R40 ;  /* 0x0000006a6428723c */ /* 0x040fe20000041828 */
[----:B------:R-:W1:Y:S07]  /*9f20*/  LDSM.16.MT88.4 R104, [R227+0x4000] ;  /* 0x00400000e368783b */ /* 0x000e6e0000004200 */
[C---:B--2---:R-:W-:Y:S08]  /*9f30*/  HMMA.16816.F32.BF16 R44, R100.reuse, R108, R44 ;  /* 0x0000006c642c723c */ /* 0x044ff0000004182c */
[C---:B------:R-:W-:Y:S01]  /*9f40*/  HMMA.16816.F32.BF16 R48, R100.reuse, R110, R48 ;  /* 0x0000006e6430723c */ /* 0x040fe20000041830 */
[----:B------:R-:W2:Y:S07]  /*9f50*/  LDSM.16.MT88.4 R108, [R230+0x4000] ;  /* 0x00400000e66c783b */ /* 0x000eae0000004200 */
        /* <DEDUP_REMOVED lines=16> */
[----:B------:R-:W-:Y:S01]  /*a060*/  HMMA.16816.F32.BF16 R96, R100, R110, R96 ;  /* 0x0000006e6460723c */ /* 0x000fe20000041860 */
[----:B------:R-:W2:Y:S06]  /*a070*/  LDSM.16.MT88.4 R108, [R227+0x1800] ;  /* 0x00180000e36c783b */ /* 0x000eac0000004200 */
[----:B------:R-:W-:Y:S02]  /*a080*/  F2FP.BF16.PACK_AB R100, R133, R127 ;  /* 0x0000007f8564723e */ /* 0x000fe400000010ff */
[----:B------:R-:W-:Y:S03]  /*a090*/  F2FP.BF16.PACK_AB R101, R132, R126 ;  /* 0x0000007e8465723e */ /* 0x000fe600000010ff */
[----:B------:R-:W-:Y:S02]  /*a0a0*/  F2FP.BF16.PACK_AB R102, R221, R222 ;  /* 0x000000dedd66723e */ /* 0x000fe400000010ff */
[----:B------:R-:W-:Y:S07]  /*a0b0*/  F2FP.BF16.PACK_AB R103, R219, R220 ;  /* 0x000000dcdb67723e */ /* 0x000fee00000010ff */
[C---:B-1----:R-:W-:Y:S08]  /*a0c0*/  HMMA.16816.F32.BF16 R4, R100.reuse, R104, R4 ;  /* 0x000000686404723c */ /* 0x042ff00000041804 */
[C---:B------:R-:W-:Y:S01]  /*a0d0*/  HMMA.16816.F32.BF16 R8, R100.reuse, R106, R8 ;  /* 0x0000006a6408723c */ /* 0x040fe20000041808 */
[----:B------:R-:W1:Y:S07]  /*a0e0*/  LDSM.16.MT88.4 R104, [R230+0x1800] ;  /* 0x00180000e668783b */ /* 0x000e6e0000004200 */
[C---:B------:R-:W-:Y:S08]  /*a0f0*/  HMMA.16816.F32.BF16 R12, R100.reuse, R112, R12 ;  /* 0x00000070640c723c */ /* 0x040ff0000004180c */
        /* <DEDUP_REMOVED lines=39> */
[C---:B---3--:R-:W-:Y:S08]  /*a370*/  HMMA.16816.F32.BF16 R12, R100.reuse, R112, R12 ;  /* 0x00000070640c723c */ /* 0x048ff0000004180c */
[C---:B------:R-:W-:Y:S01]  /*a380*/  HMMA.16816.F32.BF16 R16, R100.reuse, R114, R16 ;  /* 0x000000726410723c */ /* 0x040fe20000041810 */
[----:B------:R-:W3:Y:S07]  /*a390*/  LDSM.16.MT88.4 R112, [R227+0x5000] ;  /* 0x00500000e370783b */ /* 0x000eee0000004200 */
[C---:B------:R-:W-:Y:S08]  /*a3a0*/  HMMA.16816.F32.BF16 R20, R100.reuse, R116, R20 ;  /* 0x000000746414723c */ /* 0x040ff00000041814 */
[C---:B------:R-:W-:Y:S01]  /*a3b0*/  HMMA.16816.F32.BF16 R24, R100.reuse, R118, R24 ;  /* 0x000000766418723c */ /* 0x040fe20000041818 */
[----:B------:R-:W4:Y:S07]  /*a3c0*/  LDSM.16.MT88.4 R116, [R230+0x5000] ;  /* 0x00500000e674783b */ /* 0x000f2e0000004200 */
[C---:B--2---:R-:W-:Y:S08]  /*a3d0*/  HMMA.16816.F32.BF16 R28, R100.reuse, R108, R28 ;  /* 0x0000006c641c723c */ /* 0x044ff0000004181c */
[C---:B------:R-:W-:Y:S01]  /*a3e0*/  HMMA.16816.F32.BF16 R32, R100.reuse, R110, R32 ;  /* 0x0000006e6420723c */ /* 0x040fe20000041820 */
[----:B------:R-:W-:Y:S07]  /*a3f0*/  LDSM.16.MT88.4 R108, [R228+0x8000] ;  /* 0x00800000e46c783b */ /* 0x000fee0000004200 */
[C---:B-1----:R-:W-:Y:S08]  /*a400*/  HMMA.16816.F32.BF16 R36, R100.reuse, R104, R36 ;  /* 0x000000686424723c */ /* 0x042ff00000041824 */
[C---:B------:R-:W-:Y:S01]  /*a410*/  HMMA.16816.F32.BF16 R40, R100.reuse, R106, R40 ;  /* 0x0000006a6428723c */ /* 0x040fe20000041828 */
[----:B------:R-:W1:Y:S07]  /*a420*/  LDSM.16.MT88.4 R104, [R224+0x8000] ;  /* 0x00800000e068783b */ /* 0x000e6e0000004200 */
[C---:B------:R-:W-:Y:S08]  /*a430*/  HMMA.16816.F32.BF16 R44, R100.reuse, R120, R44 ;  /* 0x00000078642c723c */ /* 0x040ff0000004182c */
[C---:B------:R-:W-:Y:S01]  /*a440*/  HMMA.16816.F32.BF16 R48, R100.reuse, R122, R48 ;  /* 0x0000007a6430723c */ /* 0x040fe20000041830 */
[----:B------:R-:W2:Y:S07]  /*a450*/  LDSM.16.MT88.4 R120, [R227+0x8000] ;  /* 0x00800000e378783b */ /* 0x000eae0000004200 */
[C---:B---3--:R-:W-:Y:S08]  /*a460*/  HMMA.16816.F32.BF16 R52, R100.reuse, R112, R52 ;  /* 0x000000706434723c */ /* 0x048ff00000041834 */
[C---:B------:R-:W-:Y:S01]  /*a470*/  HMMA.16816.F32.BF16 R56, R100.reuse, R114, R56 ;  /* 0x000000726438723c */ /* 0x040fe20000041838 */
[----:B------:R-:W3:Y:S07]  /*a480*/  LDSM.16.MT88.4 R112, [R230+0x8000] ;  /* 0x00800000e670783b */ /* 0x000eee0000004200 */
[C---:B----4-:R-:W-:Y:S08]  /*a490*/  HMMA.16816.F32.BF16 R60, R100.reuse, R116, R60 ;  /* 0x00000074643c723c */ /* 0x050ff0000004183c */
[C---:B------:R-:W-:Y:S01]  /*a4a0*/  HMMA.16816.F32.BF16 R64, R100.reuse, R118, R64 ;  /* 0x000000766440723c */ /* 0x040fe20000041840 */
[----:B------:R-:W-:Y:S07]  /*a4b0*/  LDSM.16.MT88.4 R116, [R227+0x2800] ;  /* 0x00280000e374783b */ /* 0x000fee0000004200 */
        /* <DEDUP_REMOVED lines=8> */
[C---:B---3--:R-:W-:Y:S08]  /*a540*/  HMMA.16816.F32.BF16 R92, R100.reuse, R112, R92 ;  /* 0x00000070645c723c */ /* 0x048ff0000004185c */
[----:B------:R-:W-:Y:S08]  /*a550*/  HMMA.16816.F32.BF16 R96, R100, R114, R96 ;  /* 0x000000726460723c */ /* 0x000ff00000041860 */
[C---:B------:R-:W-:Y:S01]  /*a560*/  HMMA.16816.F32.BF16 R148, R144.reuse, R152, R4 ;  /* 0x000000989094723c */ /* 0x040fe20000041804 */
[----:B------:R-:W3:Y:S07]  /*a570*/  LDSM.16.MT88.4 R4, [R227+0x5800] ;  /* 0x00580000e304783b */ /* 0x000eee0000004200 */
[C---:B------:R-:W-:Y:S01]  /*a580*/  HMMA.16816.F32.BF16 R152, R144.reuse, R154, R8 ;  /* 0x0000009a9098723c */ /* 0x040fe20000041808 */
[----:B------:R-:W4:Y:S07]  /*a590*/  LDSM.16.MT88.4 R8, [R230+0x5800] ;  /* 0x00580000e608783b */ /* 0x000f2e0000004200 */
[C---:B-1----:R-:W-:Y:S01]  /*a5a0*/  HMMA.16816.F32.BF16 R100, R144.reuse, R104, R12 ;  /* 0x000000689064723c */ /* 0x042fe2000004180c */
[----:B------:R-:W1:Y:S07]  /*a5b0*/  LDSM.16.MT88.4 R12, [R224+0x8800] ;  /* 0x00880000e00c783b */ /* 0x000e6e0000004200 */
[C---:B------:R-:W-:Y:S01]  /*a5c0*/  HMMA.16816.F32.BF16 R104, R144.reuse, R106, R16 ;  /* 0x0000006a9068723c */ /* 0x040fe20000041810 */
[----:B------:R-:W5:Y:S07]  /*a5d0*/  LDSM.16.MT88.4 R16, [R228+0x8800] ;  /* 0x00880000e410783b */ /* 0x000f6e0000004200 */
[C---:B------:R-:W-:Y:S01]  /*a5e0*/  HMMA.16816.F32.BF16 R108, R144.reuse, R116, R20 ;  /* 0x00000074906c723c */ /* 0x040fe20000041814 */
[----:B------:R-:W1:Y:S07]  /*a5f0*/  LDSM.16.MT88.4 R20, [R227+0x8800] ;  /* 0x00880000e314783b */ /* 0x000e6e0000004200 */
[C---:B------:R-:W-:Y:S01]  /*a600*/  HMMA.16816.F32.BF16 R112, R144.reuse, R118, R24 ;  /* 0x000000769070723c */ /* 0x040fe20000041818 */
[----:B------:R-:W1:Y:S07]  /*a610*/  LDSM.16.MT88.4 R24, [R230+0x8800] ;  /* 0x00880000e618783b */ /* 0x000e6e0000004200 */
[C---:B--2---:R-:W-:Y:S01]  /*a620*/  HMMA.16816.F32.BF16 R116, R144.reuse, R120, R28 ;  /* 0x000000789074723c */ /* 0x044fe2000004181c */
[----:B------:R-:W2:Y:S04]  /*a630*/  LDL R31, [R1+0x18] ;  /* 0x00001800011f7983 */ /* 0x000ea80000100800 */
[----:B------:R1:W-:Y:S03]  /*a640*/  STL [R1+0xc], R2 ;  /* 0x00000c0201007387 */ /* 0x0003e60000100800 */
[C---:B------:R-:W-:Y:S01]  /*a650*/  HMMA.16816.F32.BF16 R120, R144.reuse, R122, R32 ;  /* 0x0000007a9078723c */ /* 0x040fe20000041820 */
[----:B------:R1:W-:Y:S04]  /*a660*/  STL [R1+0x8], R223 ;  /* 0x000008df01007387 */ /* 0x0003e80000100800 */
[----:B------:R1:W-:Y:S03]  /*a670*/  STL [R1+0x10], R0 ;  /* 0x0000100001007387 */ /* 0x0003e60000100800 */
[C---:B------:R-:W-:Y:S08]  /*a680*/  HMMA.16816.F32.BF16 R124, R144.reuse, R128, R36 ;  /* 0x00000080907c723c */ /* 0x040ff00000041824 */
[C---:B------:R-:W-:Y:S08]  /*a690*/  HMMA.16816.F32.BF16 R128, R144.reuse, R130, R40 ;  /* 0x000000829080723c */ /* 0x040ff00000041828 */
[C---:B------:R-:W-:Y:S08]  /*a6a0*/  HMMA.16816.F32.BF16 R132, R144.reuse, R136, R44 ;  /* 0x000000889084723c */ /* 0x040ff0000004182c */
[C---:B------:R-:W-:Y:S08]  /*a6b0*/  HMMA.16816.F32.BF16 R136, R144.reuse, R138, R48 ;  /* 0x0000008a9088723c */ /* 0x040ff00000041830 */
[C---:B---3--:R-:W-:Y:S08]  /*a6c0*/  HMMA.16816.F32.BF16 R52, R144.reuse, R4, R52 ;  /* 0x000000049034723c */ /* 0x048ff00000041834 */
[C---:B------:R-:W-:Y:S08]  /*a6d0*/  HMMA.16816.F32.BF16 R56, R144.reuse, R6, R56 ;  /* 0x000000069038723c */ /* 0x040ff00000041838 */
[C---:B----4-:R-:W-:Y:S08]  /*a6e0*/  HMMA.16816.F32.BF16 R60, R144.reuse, R8, R60 ;  /* 0x00000008903c723c */ /* 0x050ff0000004183c */
[C---:B------:R-:W-:Y:S08]  /*a6f0*/  HMMA.16816.F32.BF16 R64, R144.reuse, R10, R64 ;  /* 0x0000000a9040723c */ /* 0x040ff00000041840 */
[C---:B-1----:R-:W-:Y:S08]  /*a700*/  HMMA.16816.F32.BF16 R68, R144.reuse, R12, R68 ;  /* 0x0000000c9044723c */ /* 0x042ff00000041844 */
[C---:B------:R-:W-:Y:S08]  /*a710*/  HMMA.16816.F32.BF16 R72, R144.reuse, R14, R72 ;  /* 0x0000000e9048723c */ /* 0x040ff00000041848 */
[C---:B-----5:R-:W-:Y:S08]  /*a720*/  HMMA.16816.F32.BF16 R76, R144.reuse, R16, R76 ;  /* 0x00000010904c723c */ /* 0x060ff0000004184c */
[C---:B------:R-:W-:Y:S08]  /*a730*/  HMMA.16816.F32.BF16 R80, R144.reuse, R18, R80 ;  /* 0x000000129050723c */ /* 0x040ff00000041850 */
[C---:B------:R-:W-:Y:S08]  /*a740*/  HMMA.16816.F32.BF16 R84, R144.reuse, R20, R84 ;  /* 0x000000149054723c */ /* 0x040ff00000041854 */
[C---:B------:R-:W-:Y:S08]  /*a750*/  HMMA.16816.F32.BF16 R88, R144.reuse, R22, R88 ;  /* 0x000000169058723c */ /* 0x040ff00000041858 */
[C---:B------:R-:W-:Y:S08]  /*a760*/  HMMA.16816.F32.BF16 R92, R144.reuse, R24, R92 ;  /* 0x00000018905c723c */ /* 0x040ff0000004185c */
[----:B------:R-:W-:Y:S07]  /*a770*/  HMMA.16816.F32.BF16 R96, R144, R26, R96 ;  /* 0x0000001a9060723c */ /* 0x000fee0000041860 */
[----:B------:R-:W-:Y:S02]  /*a780*/  MOV R144, R140 ;  /* 0x0000008c00907202 */ /* 0x000fe40000000f00 */
[----:B--2---:R-:W-:Y:S03]  /*a790*/  ISETP.GT.AND P0, PT, R218, R31, PT ;  /* 0x0000001fda00720c */ /* 0x004fe60003f04270 */
[----:B------:R-:W-:Y:S10]  /*a7a0*/  IMAD.MOV.U32 R218, RZ, RZ, R223 ;  /* 0x000000ffffda7224 */ /* 0x000ff400078e00df */
[----:B------:R-:W-:-:S05]  /*a7b0*/  @P0 BRA `(.L_x_840) ;  /* 0xffffbd7000000947 */ /* 0x000fca000383ffff */
.L_x_839:
[----:B--2---:R-:W2:Y:S04]  /*a7c0*/  LDL R2, [R1+0x14] ;  /* 0x0000140001027983 */ /* 0x004ea80000100800 */
[----:B------:R-:W2:Y:S02]  /*a7d0*/  LDL R0, [R1+0x8] ;  /* 0x0000080001007983 */ /* 0x000ea40000100800 */
[----:B--2---:R-:W-:-:S13]  /*a7e0*/  ISETP.GE.AND P0, PT, R0, R2, PT ;  /* 0x000000020000720c */ /* 0x004fda0003f06270 */
[----:B------:R-:W-:Y:S05]  /*a7f0*/  @!P0 BRA `(.L_x_841) ;  /* 0x000037d000008947 */ /* 0x000fea0003800000 */
[----:B------:R-:W-:Y:S02]  /*a800*/  MOV R143, R140 ;  /* 0x0000008c008f7202 */ /* 0x000fe40000000f00 */
[----:B------:R-:W-:Y:S02]  /*a810*/  MOV R142, R141 ;  /* 0x0000008d008e7202 */ /* 0x000fe40000000f00 */
.L_x_842:
[----:B-1----:R-:W2:Y:S01]  /*a820*/  LDL.64 R2, [R1+0x38] ;  /* 0x0000380001027983 */ /* 0x002ea20000100a00 */
[----:B------:R-:W-:Y:S04]  /*a830*/  DEPBAR.LE SB0, 0x0 ;  /* 0x000080000000791a */ /* 0x000fe80000000000 */
[----:B------:R-:W-:Y:S01]  /*a840*/  WARPSYNC 0xffffffff ;  /* 0xffffffff00007948 */ /* 0x000fe20003800000 */
[----:B------:R-:W2:Y:S01]  /*a850*/  LDL R22, [R1+0x40] ;  /* 0x0000400001167983 */ /* 0x000ea20000100800 */
[----:B------:R-:W-:Y:S03]  /*a860*/  MOV R141, 0x6 ;  /* 0x00000006008d7802 */ /* 0x000fe60000000f00 */
[----:B-----5:R1:W-:Y:S04]  /*a870*/  STL [R1+0x8c], R251 ;  /* 0x00008cfb01007387 */ /* 0x0203e80000100800 */
[----:B------:R-:W-:Y:S08]  /*a880*/  BAR.SYNC.DEFER_BLOCKING 0x0 ;  /* 0x0000000000007b1d */ /* 0x000ff00000010000 */
[----:B------:R-:W3:Y:S08]  /*a890*/  LDSM.16.M88.4 R8, [R225] ;  /* 0x00000000e108783b */ /* 0x000ef00000000200 */
[----:B-1----:R-:W4:Y:S04]  /*a8a0*/  LDL.LU R251, [R1+0x8] ;  /* 0x0000080001fb7983 */ /* 0x002f280000300800 */
[----:B------:R1:W-:Y:S04]  /*a8b0*/  STL [R1+0x88], R250 ;  /* 0x000088fa01007387 */ /* 0x0003e80000100800 */
[----:B------:R-:W1:Y:S08]  /*a8c0*/  LDSM.16.M88.4 R16, [R225+0x800] ;  /* 0x00080000e110783b */ /* 0x000e700000000200 */
[----:B------:R-:W2:Y:S08]  /*a8d0*/  LDSM.16.M88.4 R24, [R225+0x1000] ;  /* 0x00100000e118783b */ /* 0x000eb00000000200 */
[----:B------:R-:W2:Y:S01]  /*a8e0*/  LDSM.16.M88.4 R32, [R225+0x1800] ;  /* 0x00180000e120783b */ /* 0x000ea20000000200 */
[C---:B---3--:R-:W-:Y:S07]  /*a8f0*/  HMMA.16816.F32.BF16 R4, R156.reuse, R8, RZ ;  /* 0x000000089c04723c */ /* 0x048fee00000418ff */
[----:B-1----:R-:W3:Y:S04]  /*a900*/  LDL R250, [R1+0x4] ;  /* 0x0000040001fa7983 */ /* 0x002ee80000100800 */
[----:B------:R-:W1:Y:S01]  /*a910*/  LDSM.16.M88.4 R40, [R225+0x2000] ;  /* 0x00200000e128783b */ /* 0x000e620000000200 */
[C---:B------:R-:W-:Y:S07]  /*a920*/  HMMA.16816.F32.BF16 R8, R156.reuse, R10, RZ ;  /* 0x0000000a9c08723c */ /* 0x040fee00000418ff */
[----:B------:R-:W1:Y:S01]  /*a930*/  LDSM.16.M88.4 R48, [R225+0x2800] ;  /* 0x00280000e130783b */ /* 0x000e620000000200 */
[C---:B------:R-:W-:Y:S07]  /*a940*/  HMMA.16816.F32.BF16 R12, R156.reuse, R16, RZ ;  /* 0x000000109c0c723c */ /* 0x040fee00000418ff */
[----:B------:R-:W1:Y:S01]  /*a950*/  LDSM.16.M88.4 R144, [R231] ;  /* 0x00000000e790783b */ /* 0x000e620000000200 */
[C---:B------:R-:W-:Y:S07]  /*a960*/  HMMA.16816.F32.BF16 R16, R156.reuse, R18, RZ ;  /* 0x000000129c10723c */ /* 0x040fee00000418ff */
[----:B------:R-:W1:Y:S08]  /*a970*/  LDSM.16.M88.4 R164, [R248] ;  /* 0x00000000f8a4783b */ /* 0x000e700000000200 */
[----:B------:R-:W1:Y:S08]  /*a980*/  LDSM.16.M88.4 R208, [R247] ;  /* 0x00000000f7d0783b */ /* 0x000e700000000200 */
[----:B------:R-:W1:Y:S08]  /*a990*/  LDSM.16.M88.4 R212, [R246] ;  /* 0x00000000f6d4783b */ /* 0x000e700000000200 */
[----:B------:R-:W1:Y:S08]  /*a9a0*/  LDSM.16.M88.4 R216, [R245] ;  /* 0x00000000f5d8783b */ /* 0x000e700000000200 */
[----:B------:R-:W1:Y:S01]  /*a9b0*/  LDSM.16.M88.4 R220, [R244] ;  /* 0x00000000f4dc783b */ /* 0x000e620000000200 */
[----:B--2---:R-:W-:Y:S02]  /*a9c0*/  MOV R3, R22 ;  /* 0x0000001600037202 */ /* 0x004fe40000000f00 */
[----:B----4-:R-:W-:Y:S01]  /*a9d0*/  SHF.R.S32.HI R0, RZ, 0x1f, R251 ;  /* 0x0000001fff007819 */ /* 0x010fe200000114fb */
[C---:B------:R-:W-:Y:S04]  /*a9e0*/  IMAD.WIDE.U32 R20, R251.reuse, c[0x0][0x208], RZ ;  /* 0x00008200fb147a25 */ /* 0x040fe800078e00ff */
[----:B------:R-:W-:Y:S02]  /*a9f0*/  IMAD R0, R0, c[0x0][0x208], RZ ;  /* 0x0000820000007a24 */ /* 0x000fe400078e02ff */
[----:B------:R-:W-:Y:S04]  /*aa00*/  IMAD.WIDE.U32 R2, R20, 0x60, R2 ;  /* 0x0000006014027825 */ /* 0x000fe800078e0002 */
[----:B------:R-:W-:Y:S05]  /*aa10*/  IMAD R0, R251, c[0x0][0x20c], R0 ;  /* 0x00008300fb007a24 */ /* 0x000fea00078e0200 */
[----:B------:R-:W-:Y:S02]  /*aa20*/  IADD3 R0, R21, R0, RZ ;  /* 0x0000000015007210 */ /* 0x000fe40007ffe0ff */
[C---:B------:R-:W-:Y:S03]  /*aa30*/  HMMA.16816.F32.BF16 R20, R156.reuse, R24, RZ ;  /* 0x000000189c14723c */ /* 0x040fe600000418ff */
[----:B------:R-:W-:Y:S05]  /*aa40*/  IMAD R0, R0, 0x60, RZ ;  /* 0x0000006000007824 */ /* 0x000fea00078e02ff */
[C---:B------:R-:W-:Y:S01]  /*aa50*/  HMMA.16816.F32.BF16 R24, R156.reuse, R26, RZ ;  /* 0x0000001a9c18723c */ /* 0x040fe200000418ff */
[----:B------:R-:W-:Y:S03]  /*aa60*/  IADD3 R44, R3, R0, RZ ;  /* 0x00000000032c7210 */ /* 0x000fe60007ffe0ff */
[C---:B------:R-:W-:Y:S02]  /*aa70*/  SHF.L.U32 R0, R2.reuse, 0x1, RZ ;  /* 0x0000000102007819 */ /* 0x040fe400000006ff */
[----:B------:R-:W-:Y:S02]  /*aa80*/  SHF.L.U64.HI R44, R2, 0x1, R44 ;  /* 0x00000001022c7819 */ /* 0x000fe4000001022c */
[C---:B------:R-:W-:Y:S01]  /*aa90*/  HMMA.16816.F32.BF16 R28, R156.reuse, R32, RZ ;  /* 0x000000209c1c723c */ /* 0x040fe200000418ff */
[C---:B------:R-:W-:Y:S03]  /*aaa0*/  IADD3 R2, P0, R0.reuse, c[0x0][0x1f8], RZ ;  /* 0x00007e0000027a10 */ /* 0x040fe60007f1e0ff */
[----:B------:R-:W-:Y:S02]  /*aab0*/  IADD3 R36, P5, R0, 0x80, RZ ;  /* 0x0000008000247810 */ /* 0x000fe40007fbe0ff */
[----:B------:R-:W-:Y:S02]  /*aac0*/  IADD3.X R3, R44, c[0x0][0x1fc], RZ, P0, !PT ;  /* 0x00007f002c037a10 */ /* 0x000fe400007fe4ff */
[C---:B------:R-:W-:Y:S01]  /*aad0*/  HMMA.16816.F32.BF16 R32, R156.reuse, R34, RZ ;  /* 0x000000229c20723c */ /* 0x040fe200000418ff */
[----:B------:R-:W-:Y:S02]  /*aae0*/  IADD3 R36, P1, R36, c[0x0][0x1f8], RZ ;  /* 0x00007e0024247a10 */ /* 0x000fe40007f3e0ff */
[----:B------:R-:W-:Y:S01]  /*aaf0*/  @!PT LDS RZ, [RZ] ;  /* 0x00000000fffff984 */ /* 0x000fe20000000800 */
[----:B------:R-:W-:Y:S01]  /*ab00*/  @!PT LDS RZ, [RZ] ;  /* 0x00000000fffff984 */ /* 0x000fe20000000800 */
[----:B------:R-:W-:Y:S01]  /*ab10*/  @!PT LDS RZ, [RZ] ;  /* 0x00000000fffff984 */ /* 0x000fe20000000800 */
[----:B---3--:R2:W-:Y:S01]  /*ab20*/  LDGSTS.E.BYPASS.LTC128B.128 [R250+0x100], [R2.64], !P4 ;  /* 0x0010000002fa7fae */ /* 0x0085e2000e101d46 */
[----:B------:R-:W-:Y:S02]  /*ab30*/  IADD3 R0, P0, R0, 0x100, RZ ;  /* 0x0000010000007810 */ /* 0x000fe40007f1e0ff */
[--C-:B------:R-:W-:Y:S02]  /*ab40*/  IADD3.X R37, RZ, c[0x0][0x1fc], R44.reuse, P1, P5 ;  /* 0x00007f00ff257a10 */ /* 0x100fe40000fea42c */
[----:B------:R-:W-:Y:S03]  /*ab50*/  IADD3 R46, P1, R0, c[0x0][0x1f8], RZ ;  /* 0x00007e00002e7a10 */ /* 0x000fe60007f3e0ff */
[----:B------:R1:W-:Y:S01]  /*ab60*/  LDGSTS.E.BYPASS.LTC128B.128 [R250+0x3100], [R36.64], !P3 ;  /* 0x0310000024fa7fae */ /* 0x0003e2000d901d46 */
[----:B------:R-:W-:Y:S02]  /*ab70*/  IADD3.X R47, RZ, c[0x0][0x1fc], R44, P1, P0 ;  /* 0x00007f00ff2f7a10 */ /* 0x000fe40000fe042c */
[----:B------:R-:W-:Y:S04]  /*ab80*/  MOV R0, c[0x0][0x208] ;  /* 0x0000820000007a02 */ /* 0x000fe80000000f00 */
[C---:B------:R-:W-:Y:S01]  /*ab90*/  SHF.L.U32 R140, R0.reuse, 0x6, RZ ;  /* 0x00000006008c7819 */ /* 0x040fe200000006ff */
[----:B------:R3:W-:Y:S01]  /*aba0*/  LDGSTS.E.BYPASS.LTC128B.128 [R250+0x6100], [R46.64], !P2 ;  /* 0x061000002efa7fae */ /* 0x0007e2000d101d46 */
[----:B------:R-:W-:Y:S02]  /*abb0*/  SHF.L.U64.HI R0, R0, R141, c[0x0][0x20c] ;  /* 0x0000830000007619 */ /* 0x000fe4000001028d */
[----:B--2---:R-:W-:Y:S04]  /*abc0*/  IADD3 R2, P1, R2, R140, RZ ;  /* 0x0000008c02027210 */ /* 0x004fe80007f3e0ff */
[----:B------:R-:W-:Y:S02]  /*abd0*/  IADD3.X R3, R3, R0, RZ, P1, !PT ;  /* 0x0000000003037210 */ /* 0x000fe40000ffe4ff */
[----:B------:R-:W-:Y:S01]  /*abe0*/  IADD3 R140, P0, R140, R2, RZ ;  /* 0x000000028c8c7210 */ /* 0x000fe20007f1e0ff */
[C---:B-1----:R-:W-:Y:S02]  /*abf0*/  HMMA.16816.F32.BF16 R36, R156.reuse, R40, RZ ;  /* 0x000000289c24723c */ /* 0x042fe400000418ff */
[----:B------:R1:W-:Y:S01]  /*ac00*/  LDGSTS.E.BYPASS.LTC128B.128 [R250+0x1100], [R2.64], !P4 ;  /* 0x0110000002fa7fae */ /* 0x0003e2000e101d46 */
[----:B------:R-:W-:Y:S05]  /*ac10*/  IADD3.X R141, R0, R3, RZ, P0, !PT ;  /* 0x00000003008d7210 */ /* 0x000fea00007fe4ff */
[C---:B------:R-:W-:Y:S02]  /*ac20*/  HMMA.16816.F32.BF16 R40, R156.reuse, R42, RZ ;  /* 0x0000002a9c28723c */ /* 0x040fe400000418ff */
[----:B------:R1:W-:Y:S06]  /*ac30*/  LDGSTS.E.BYPASS.LTC128B.128 [R250+0x4100], [R2.64+0x80], !P3 ;  /* 0x0410008002fa7fae */ /* 0x0003ec000d901d46 */
[C---:B---3--:R-:W-:Y:S02]  /*ac40*/  HMMA.16816.F32.BF16 R44, R156.reuse, R48, RZ ;  /* 0x000000309c2c723c */ /* 0x048fe400000418ff */
[----:B------:R1:W-:Y:S06]  /*ac50*/  LDGSTS.E.BYPASS.LTC128B.128 [R250+0x7100], [R2.64+0x100], !P2 ;  /* 0x0710010002fa7fae */ /* 0x0003ec000d101d46 */
[----:B------:R-:W-:Y:S02]  /*ac60*/  HMMA.16816.F32.BF16 R48, R156, R50, RZ ;  /* 0x000000329c30723c */ /* 0x000fe400000418ff */
[----:B------:R2:W-:Y:S06]  /*ac70*/  LDGSTS.E.BYPASS.LTC128B.128 [R250+0x2100], [R140.64], !P4 ;  /* 0x021000008cfa7fae */ /* 0x0005ec000e101d46 */
[C---:B------:R-:W-:Y:S02]  /*ac80*/  HMMA.16816.F32.BF16 R4, R160.reuse, R144, R4 ;  /* 0x00000090a004723c */ /* 0x040fe40000041804 */
[----:B------:R2:W-:Y:S06]  /*ac90*/  LDGSTS.E.BYPASS.LTC128B.128 [R250+0x5100], [R140.64+0x80], !P3 ;  /* 0x051000808cfa7fae */ /* 0x0005ec000d901d46 */
[C---:B------:R-:W-:Y:S02]  /*aca0*/  HMMA.16816.F32.BF16 R8, R160.reuse, R146, R8 ;  /* 0x00000092a008723c */ /* 0x040fe40000041808 */
[----:B------:R2:W-:Y:S06]  /*acb0*/  LDGSTS.E.BYPASS.LTC128B.128 [R250+0x8100], [R140.64+0x100], !P2 ;  /* 0x081001008cfa7fae */ /* 0x0005ec000d101d46 */
[C---:B------:R-:W-:Y:S02]  /*acc0*/  HMMA.16816.F32.BF16 R12, R160.reuse, R164, R12 ;  /* 0x000000a4a00c723c */ /* 0x040fe4000004180c */
[----:B------:R-:W3:Y:S06]  /*acd0*/  LDSM.16.M88.4 R144, [R229] ;  /* 0x00000000e590783b */ /* 0x000eec0000000200 */
[C---:B------:R-:W-:Y:S02]  /*ace0*/  HMMA.16816.F32.BF16 R16, R160.reuse, R166, R16 ;  /* 0x000000a6a010723c */ /* 0x040fe40000041810 */
[----:B------:R-:W0:Y:S06]  /*acf0*/  LDGDEPBAR ;  /* 0x00000000000079af */ /* 0x000e2c0000000000 */
[C---:B------:R-:W-:Y:S02]  /*ad00*/  HMMA.16816.F32.BF16 R20, R160.reuse, R208, R20 ;  /* 0x000000d0a014723c */ /* 0x040fe40000041814 */
[----:B------:R-:W4:Y:S06]  /*ad10*/  LDSM.16.M88.4 R164, [R229+0x800] ;  /* 0x00080000e5a4783b */ /* 0x000f2c0000000200 */
[C---:B------:R-:W-:Y:S02]  /*ad20*/  HMMA.16816.F32.BF16 R24, R160.reuse, R210, R24 ;  /* 0x000000d2a018723c */ /* 0x040fe40000041818 */
[----:B------:R-:W1:Y:S06]  /*ad30*/  LDSM.16.M88.4 R208, [R229+0x1000] ;  /* 0x00100000e5d0783b */ /* 0x000e6c0000000200 */
        /* <DEDUP_REMOVED lines=8> */
[----:B------:R-:W-:Y:S07]  /*adc0*/  LDSM.16.M88.4 R220, [R241] ;  /* 0x00000000f1dc783b */ /* 0x000fee0000000200 */
[C---:B---3--:R-:W-:Y:S08]  /*add0*/  HMMA.16816.F32.BF16 R4, R168.reuse, R144, R4 ;  /* 0x00000090a804723c */ /* 0x048ff00000041804 */
[C---:B------:R-:W-:Y:S01]  /*ade0*/  HMMA.16816.F32.BF16 R8, R168.reuse, R146, R8 ;  /* 0x00000092a808723c */ /* 0x040fe20000041808 */
[----:B------:R-:W3:Y:S07]  /*adf0*/  LDSM.16.M88.4 R144, [R229+0x2800] ;  /* 0x00280000e590783b */ /* 0x000eee0000000200 */
[C---:B----4-:R-:W-:Y:S08]  /*ae00*/  HMMA.16816.F32.BF16 R12, R168.reuse, R164, R12 ;  /* 0x000000a4a80c723c */ /* 0x050ff0000004180c */
[C---:B------:R-:W-:Y:S01]  /*ae10*/  HMMA.16816.F32.BF16 R16, R168.reuse, R166, R16 ;  /* 0x000000a6a810723c */ /* 0x040fe20000041810 */
[----:B------:R-:W4:Y:S07]  /*ae20*/  LDSM.16.M88.4 R164, [R226] ;  /* 0x00000000e2a4783b */ /* 0x000f2e0000000200 */
[C---:B-1----:R-:W-:Y:S08]  /*ae30*/  HMMA.16816.F32.BF16 R20, R168.reuse, R208, R20 ;  /* 0x000000d0a814723c */ /* 0x042ff00000041814 */
[C---:B------:R-:W-:Y:S01]  /*ae40*/  HMMA.16816.F32.BF16 R24, R168.reuse, R210, R24 ;  /* 0x000000d2a818723c */ /* 0x040fe20000041818 */
[----:B------:R-:W1:Y:S07]  /*ae50*/  LDSM.16.M88.4 R208, [R226+0x800] ;  /* 0x00080000e2d0783b */ /* 0x000e6e0000000200 */
[C---:B------:R-:W-:Y:S08]  /*ae60*/  HMMA.16816.F32.BF16 R28, R168.reuse, R212, R28 ;  /* 0x000000d4a81c723c */ /* 0x040ff0000004181c */
[C---:B------:R-:W-:Y:S01]  /*ae70*/  HMMA.16816.F32.BF16 R32, R168.reuse, R214, R32 ;  /* 0x000000d6a820723c */ /* 0x040fe20000041820 */
[----:B------:R-:W1:Y:S07]  /*ae80*/  LDSM.16.M88.4 R212, [R226+0x1000] ;  /* 0x00100000e2d4783b */ /* 0x000e6e0000000200 */
[C---:B------:R-:W-:Y:S08]  /*ae90*/  HMMA.16816.F32.BF16 R36, R168.reuse, R216, R36 ;  /* 0x000000d8a824723c */ /* 0x040ff00000041824 */
[C---:B------:R-:W-:Y:S01]  /*aea0*/  HMMA.16816.F32.BF16 R40, R168.reuse, R218, R40 ;  /* 0x000000daa828723c */ /* 0x040fe20000041828 */
[----:B------:R-:W2:Y:S07]  /*aeb0*/  LDSM.16.M88.4 R216, [R226+0x1800] ;  /* 0x00180000e2d8783b */ /* 0x000eae0000000200 */
[C---:B---3--:R-:W-:Y:S08]  /*aec0*/  HMMA.16816.F32.BF16 R44, R168.reuse, R144, R44 ;  /* 0x00000090a82c723c */ /* 0x048ff0000004182c */
[----:B------:R-:W-:Y:S01]  /*aed0*/  HMMA.16816.F32.BF16 R48, R168, R146, R48 ;  /* 0x00000092a830723c */ /* 0x000fe20000041830 */
[----:B------:R-:W3:Y:S07]  /*aee0*/  LDSM.16.M88.4 R144, [R226+0x2000] ;  /* 0x00200000e290783b */ /* 0x000eee0000000200 */
[C---:B----4-:R-:W-:Y:S08]  /*aef0*/  HMMA.16816.F32.BF16 R4, R172.reuse, R164, R4 ;  /* 0x000000a4ac04723c */ /* 0x050ff00000041804 */
[C---:B------:R-:W-:Y:S01]  /*af00*/  HMMA.16816.F32.BF16 R8, R172.reuse, R166, R8 ;  /* 0x000000a6ac08723c */ /* 0x040fe20000041808 */
[----:B------:R-:W4:Y:S07]  /*af10*/  LDSM.16.M88.4 R164, [R226+0x2800] ;  /* 0x00280000e2a4783b */ /* 0x000f2e0000000200 */
[C---:B-1----:R-:W-:Y:S08]  /*af20*/  HMMA.16816.F32.BF16 R12, R172.reuse, R208, R12 ;  /* 0x000000d0ac0c723c */ /* 0x042ff0000004180c */
[C---:B------:R-:W-:Y:S01]  /*af30*/  HMMA.16816.F32.BF16 R16, R172.reuse, R210, R16 ;  /* 0x000000d2ac10723c */ /* 0x040fe20000041810 */
[----:B------:R-:W1:Y:S07]  /*af40*/  LDSM.16.M88.4 R208, [R225+0x3000] ;  /* 0x00300000e1d0783b */ /* 0x000e6e0000000200 */
[C---:B------:R-:W-:Y:S08]  /*af50*/  HMMA.16816.F32.BF16 R20, R172.reuse, R212, R20 ;  /* 0x000000d4ac14723c */ /* 0x040ff00000041814 */
[C---:B------:R-:W-:Y:S01]  /*af60*/  HMMA.16816.F32.BF16 R24, R172.reuse, R214, R24 ;  /* 0x000000d6ac18723c */ /* 0x040fe20000041818 */
[----:B------:R-:W1:Y:S07]  /*af70*/  LDSM.16.M88.4 R212, [R225+0x3800] ;  /* 0x00380000e1d4783b */ /* 0x000e6e0000000200 */
        /* <DEDUP_REMOVED lines=8> */
[----:B------:R-:W4:Y:S07]  /*b000*/  LDSM.16.M88.4 R164, [R225+0x5000] ;  /* 0x00500000e1a4783b */ /* 0x000f2e0000000200 */
[C---:B-1----:R-:W-:Y:S08]  /*b010*/  HMMA.16816.F32.BF16 R4, R176.reuse, R208, R4 ;  /* 0x000000d0b004723c */ /* 0x042ff00000041804 */
[C---:B------:R-:W-:Y:S01]  /*b020*/  HMMA.16816.F32.BF16 R8, R176.reuse, R210, R8 ;  /* 0x000000d2b008723c */ /* 0x040fe20000041808 */
[----:B------:R-:W1:Y:S07]  /*b030*/  LDSM.16.M88.4 R208, [R225+0x5800] ;  /* 0x00580000e1d0783b */ /* 0x000e6e0000000200 */
[C---:B------:R-:W-:Y:S08]  /*b040*/  HMMA.16816.F32.BF16 R12, R176.reuse, R212, R12 ;  /* 0x000000d4b00c723c */ /* 0x040ff0000004180c */
[C---:B------:R-:W-:Y:S01]  /*b050*/  HMMA.16816.F32.BF16 R16, R176.reuse, R214, R16 ;  /* 0x000000d6b010723c */ /* 0x040fe20000041810 */
[----:B------:R-:W1:Y:S07]  /*b060*/  LDSM.16.M88.4 R212, [R243] ;  /* 0x00000000f3d4783b */ /* 0x000e6e0000000200 */
[C---:B--2---:R-:W-:Y:S08]  /*b070*/  HMMA.16816.F32.BF16 R20, R176.reuse, R216, R20 ;  /* 0x000000d8b014723c */ /* 0x044ff00000041814 */
[C---:B------:R-:W-:Y:S01]  /*b080*/  HMMA.16816.F32.BF16 R24, R176.reuse, R218, R24 ;  /* 0x000000dab018723c */ /* 0x040fe20000041818 */
[----:B------:R-:W2:Y:S07]  /*b090*/  LDSM.16.M88.4 R216, [R242] ;  /* 0x00000000f2d8783b */ /* 0x000eae0000000200 */
[C---:B---3--:R-:W-:Y:S08]  /*b0a0*/  HMMA.16816.F32.BF16 R28, R176.reuse, R144, R28 ;  /* 0x00000090b01c723c */ /* 0x048ff0000004181c */
[C---:B------:R-:W-:Y:S01]  /*b0b0*/  HMMA.16816.F32.BF16 R32, R176.reuse, R146, R32 ;  /* 0x00000092b020723c */ /* 0x040fe20000041820 */
[----:B------:R-:W3:Y:S07]  /*b0c0*/  LDSM.16.M88.4 R144, [R240] ;  /* 0x00000000f090783b */ /* 0x000eee0000000200 */
[C---:B----4-:R-:W-:Y:S08]  /*b0d0*/  HMMA.16816.F32.BF16 R36, R176.reuse, R164, R36 ;  /* 0x000000a4b024723c */ /* 0x050ff00000041824 */
[C---:B------:R-:W-:Y:S01]  /*b0e0*/  HMMA.16816.F32.BF16 R40, R176.reuse, R166, R40 ;  /* 0x000000a6b028723c */ /* 0x040fe20000041828 */
[----:B------:R-:W4:Y:S07]  /*b0f0*/  LDSM.16.M88.4 R164, [R239] ;  /* 0x00000000efa4783b */ /* 0x000f2e0000000200 */
[C---:B-1----:R-:W-:Y:S08]  /*b100*/  HMMA.16816.F32.BF16 R44, R176.reuse, R208, R44 ;  /* 0x000000d0b02c723c */ /* 0x042ff0000004182c */
[----:B------:R-:W-:Y:S01]  /*b110*/  HMMA.16816.F32.BF16 R48, R176, R210, R48 ;  /* 0x000000d2b030723c */ /* 0x000fe20000041830 */
[----:B------:R-:W1:Y:S07]  /*b120*/  LDSM.16.M88.4 R208, [R238] ;  /* 0x00000000eed0783b */ /* 0x000e6e0000000200 */
[C---:B------:R-:W-:Y:S08]  /*b130*/  HMMA.16816.F32.BF16 R4, R180.reuse, R212, R4 ;  /* 0x000000d4b404723c */ /* 0x040ff00000041804 */
[C---:B------:R-:W-:Y:S01]  /*b140*/  HMMA.16816.F32.BF16 R8, R180.reuse, R214, R8 ;  /* 0x000000d6b408723c */ /* 0x040fe20000041808 */
[----:B------:R-:W1:Y:S07]  /*b150*/  LDSM.16.M88.4 R212, [R229+0x3000] ;  /* 0x00300000e5d4783b */ /* 0x000e6e0000000200 */
[C---:B--2---:R-:W-:Y:S08]  /*b160*/  HMMA.16816.F32.BF16 R12, R180.reuse, R216, R12 ;  /* 0x000000d8b40c723c */ /* 0x044ff0000004180c */
[C---:B------:R-:W-:Y:S01]  /*b170*/  HMMA.16816.F32.BF16 R16, R180.reuse, R218, R16 ;  /* 0x000000dab410723c */ /* 0x040fe20000041810 */
[----:B------:R-:W2:Y:S07]  /*b180*/  LDSM.16.M88.4 R216, [R229+0x3800] ;  /* 0x00380000e5d8783b */ /* 0x000eae0000000200 */
[C---:B------:R-:W-:Y:S08]  /*b190*/  HMMA.16816.F32.BF16 R20, R180.reuse, R220, R20 ;  /* 0x000000dcb414723c */ /* 0x040ff00000041814 */
[C---:B------:R-:W-:Y:S01]  /*b1a0*/  HMMA.16816.F32.BF16 R24, R180.reuse, R222, R24 ;  /* 0x000000deb418723c */ /* 0x040fe20000041818 */
[----:B------:R-:W-:Y:S07]  /*b1b0*/  LDSM.16.M88.4 R220, [R229+0x5800] ;  /* 0x00580000e5dc783b */ /* 0x000fee0000000200 */
[C---:B---3--:R-:W-:Y:S08]  /*b1c0*/  HMMA.16816.F32.BF16 R28, R180.reuse, R144, R28 ;  /* 0x00000090b41c723c */ /* 0x048ff0000004181c */
[C---:B------:R-:W-:Y:S01]  /*b1d0*/  HMMA.16816.F32.BF16 R32, R180.reuse, R146, R32 ;  /* 0x00000092b420723c */ /* 0x040fe20000041820 */
[----:B------:R-:W3:Y:S07]  /*b1e0*/  LDSM.16.M88.4 R144, [R229+0x4000] ;  /* 0x00400000e590783b */ /* 0x000eee0000000200 */
[C---:B----4-:R-:W-:Y:S08]  /*b1f0*/  HMMA.16816.F32.BF16 R36, R180.reuse, R164, R36 ;  /* 0x000000a4b424723c */ /* 0x050ff00000041824 */
[C---:B------:R-:W-:Y:S01]  /*b200*/  HMMA.16816.F32.BF16 R40, R180.reuse, R166, R40 ;  /* 0x000000a6b428723c */ /* 0x040fe20000041828 */
[----:B------:R-:W4:Y:S07]  /*b210*/  LDSM.16.M88.4 R164, [R229+0x4800] ;  /* 0x00480000e5a4783b */ /* 0x000f2e0000000200 */
[C---:B-1----:R-:W-:Y:S08]  /*b220*/  HMMA.16816.F32.BF16 R44, R180.reuse, R208, R44 ;  /* 0x000000d0b42c723c */ /* 0x042ff0000004182c */
[----:B------:R-:W-:Y:S01]  /*b230*/  HMMA.16816.F32.BF16 R48, R180, R210, R48 ;  /* 0x000000d2b430723c */ /* 0x000fe20000041830 */
        /* <DEDUP_REMOVED lines=37> */
[C---:B------:R-:W-:Y:S08]  /*b490*/  HMMA.16816.F32.BF16 R4, R192.reuse, R220, R4 ;  /* 0x000000dcc004723c */ /* 0x040ff00000041804 */
[C---:B------:R-:W-:Y:S01]  /*b4a0*/  HMMA.16816.F32.BF16 R8, R192.reuse, R222, R8 ;  /* 0x000000dec008723c */ /* 0x040fe20000041808 */
[----:B------:R-:W-:Y:S07]  /*b4b0*/  LDSM.16.M88.4 R220, [R235] ;  /* 0x00000000ebdc783b */ /* 0x000fee0000000200 */
        /* <DEDUP_REMOVED lines=10> */
[C---:B------:R-:W-:Y:S01]  /*b560*/  HMMA.16816.F32.BF16 R40, R192.reuse, R210, R40 ;  /* 0x000000d2c028723c */ /* 0x040fe20000041828 */
[----:B------:R-:W1:Y:S07]  /*b570*/  LDSM.16.M88.4 R208, [R233] ;  /* 0x00000000e9d0783b */ /* 0x000e6e0000000200 */
[C---:B------:R-:W-:Y:S08]  /*b580*/  HMMA.16816.F32.BF16 R44, R192.reuse, R212, R44 ;  /* 0x000000d4c02c723c */ /* 0x040ff0000004182c */
[----:B------:R-:W-:Y:S01]  /*b590*/  HMMA.16816.F32.BF16 R48, R192, R214, R48 ;  /* 0x000000d6c030723c */ /* 0x000fe20000041830 */
[----:B------:R-:W1:Y:S07]  /*b5a0*/  LDSM.16.M88.4 R212, [R232] ;  /* 0x00000000e8d4783b */ /* 0x000e6e0000000200 */
[C---:B--2---:R-:W-:Y:S08]  /*b5b0*/  HMMA.16816.F32.BF16 R4, R196.reuse, R216, R4 ;  /* 0x000000d8c404723c */ /* 0x044ff00000041804 */
[C---:B------:R-:W-:Y:S01]  /*b5c0*/  HMMA.16816.F32.BF16 R8, R196.reuse, R218, R8 ;  /* 0x000000dac408723c */ /* 0x040fe20000041808 */
[----:B------:R-:W-:Y:S07]  /*b5d0*/  LDSM.16.M88.4 R216, [R229+0x6800] ;  /* 0x00680000e5d8783b */ /* 0x000fee0000000200 */
[C---:B---3--:R-:W-:Y:S08]  /*b5e0*/  HMMA.16816.F32.BF16 R12, R196.reuse, R144, R12 ;  /* 0x00000090c40c723c */ /* 0x048ff0000004180c */
[C---:B------:R-:W-:Y:S01]  /*b5f0*/  HMMA.16816.F32.BF16 R16, R196.reuse, R146, R16 ;  /* 0x00000092c410723c */ /* 0x040fe20000041810 */
[----:B------:R-:W2:Y:S07]  /*b600*/  LDSM.16.M88.4 R144, [R229+0x6000] ;  /* 0x00600000e590783b */ /* 0x000eae0000000200 */
[C---:B------:R-:W-:Y:S08]  /*b610*/  HMMA.16816.F32.BF16 R20, R196.reuse, R220, R20 ;  /* 0x000000dcc414723c */ /* 0x040ff00000041814 */
        /* <DEDUP_REMOVED lines=8> */
[C---:B------:R-:W-:Y:S08]  /*b6a0*/  HMMA.16816.F32.BF16 R44, R196.reuse, R212, R44 ;  /* 0x000000d4c42c723c */ /* 0x040ff0000004182c */
[----:B------:R-:W-:Y:S01]  /*b6b0*/  HMMA.16816.F32.BF16 R48, R196, R214, R48 ;  /* 0x000000d6c430723c */ /* 0x000fe20000041830 */
[----:B------:R-:W4:Y:S07]  /*b6c0*/  LDSM.16.M88.4 R212, [R229+0x8000] ;  /* 0x00800000e5d4783b */ /* 0x000f2e0000000200 */
[C---:B--2---:R-:W-:Y:S08]  /*b6d0*/  HMMA.16816.F32.BF16 R4, R200.reuse, R144, R4 ;  /* 0x00000090c804723c */ /* 0x044ff00000041804 */
[C---:B------:R-:W-:Y:S01]  /*b6e0*/  HMMA.16816.F32.BF16 R8, R200.reuse, R146, R8 ;  /* 0x00000092c808723c */ /* 0x040fe20000041808 */
[----:B------:R-:W2:Y:S07]  /*b6f0*/  LDSM.16.M88.4 R144, [R229+0x8800] ;  /* 0x00880000e590783b */ /* 0x000eae0000000200 */
[C---:B------:R-:W-:Y:S08]  /*b700*/  HMMA.16816.F32.BF16 R12, R200.reuse, R216, R12 ;  /* 0x000000d8c80c723c */ /* 0x040ff0000004180c */
[C---:B------:R-:W-:Y:S01]  /*b710*/  HMMA.16816.F32.BF16 R16, R200.reuse, R218, R16 ;  /* 0x000000dac810723c */ /* 0x040fe20000041810 */
[----:B------:R-:W2:Y:S07]  /*b720*/  LDSM.16.M88.4 R216, [R226+0x6800] ;  /* 0x00680000e2d8783b */ /* 0x000eae0000000200 */
[C---:B---3--:R-:W-:Y:S08]  /*b730*/  HMMA.16816.F32.BF16 R20, R200.reuse, R164, R20 ;  /* 0x000000a4c814723c */ /* 0x048ff00000041814 */
[C---:B------:R-:W-:Y:S01]  /*b740*/  HMMA.16816.F32.BF16 R24, R200.reuse, R166, R24 ;  /* 0x000000a6c818723c */ /* 0x040fe20000041818 */
[----:B------:R-:W3:Y:S07]  /*b750*/  LDSM.16.M88.4 R164, [R226+0x7000] ;  /* 0x00700000e2a4783b */ /* 0x000eee0000000200 */
[C---:B-1----:R-:W-:Y:S08]  /*b760*/  HMMA.16816.F32.BF16 R28, R200.reuse, R208, R28 ;  /* 0x000000d0c81c723c */ /* 0x042ff0000004181c */
[C---:B------:R-:W-:Y:S01]  /*b770*/  HMMA.16816.F32.BF16 R32, R200.reuse, R210, R32 ;  /* 0x000000d2c820723c */ /* 0x040fe20000041820 */
[----:B------:R-:W-:Y:S07]  /*b780*/  LDSM.16.M88.4 R208, [R226+0x8000] ;  /* 0x00800000e2d0783b */ /* 0x000fee0000000200 */
[C---:B----4-:R-:W-:Y:S01]  /*b790*/  HMMA.16816.F32.BF16 R36, R200.reuse, R212, R36 ;  /* 0x000000d4c824723c */ /* 0x050fe20000041824 */
[----:B------:R-:W4:Y:S04]  /*b7a0*/  LDL R212, [R1+0x14] ;  /* 0x0000140001d47983 */ /* 0x000f280000100800 */
[----:B------:R-:W4:Y:S03]  /*b7b0*/  LDL R213, [R1+0x28] ;  /* 0x0000280001d57983 */ /* 0x000f260000100800 */
[C---:B------:R-:W-:Y:S08]  /*b7c0*/  HMMA.16816.F32.BF16 R40, R200.reuse, R214, R40 ;  /* 0x000000d6c828723c */ /* 0x040ff00000041828 */
[C---:B--2---:R-:W-:Y:S08]  /*b7d0*/  HMMA.16816.F32.BF16 R44, R200.reuse, R144, R44 ;  /* 0x00000090c82c723c */ /* 0x044ff0000004182c */
[----:B------:R-:W-:Y:S01]  /*b7e0*/  HMMA.16816.F32.BF16 R48, R200, R146, R48 ;  /* 0x00000092c830723c */ /* 0x000fe20000041830 */
[----:B------:R-:W1:Y:S07]  /*b7f0*/  LDSM.16.M88.4 R144, [R226+0x7800] ;  /* 0x00780000e290783b */ /* 0x000e6e0000000200 */
[C---:B------:R-:W-:Y:S01]  /*b800*/  HMMA.16816.F32.BF16 R4, R204.reuse, R220, R4 ;  /* 0x000000dccc04723c */ /* 0x040fe20000041804 */
[----:B------:R-:W2:Y:S07]  /*b810*/  LDL.64 R220, [R1+0x30] ;  /* 0x0000300001dc7983 */ /* 0x000eae0000100a00 */
[C---:B------:R-:W-:Y:S08]  /*b820*/  HMMA.16816.F32.BF16 R8, R204.reuse, R222, R8 ;  /* 0x000000decc08723c */ /* 0x040ff00000041808 */
[C---:B------:R-:W-:Y:S08]  /*b830*/  HMMA.16816.F32.BF16 R12, R204.reuse, R216, R12 ;  /* 0x000000d8cc0c723c */ /* 0x040ff0000004180c */
[C---:B------:R-:W-:Y:S04]  /*b840*/  HMMA.16816.F32.BF16 R16, R204.reuse, R218, R16 ;  /* 0x000000dacc10723c */ /* 0x040fe80000041810 */
[----:B------:R-:W-:Y:S02]  /*b850*/  FMNMX.FTZ R0, R4, R142, !PT ;  /* 0x0000008e04007209 */ /* 0x000fe40007810000 */
[----:B------:R-:W-:Y:S02]  /*b860*/  FMNMX.FTZ R2, R6, R143, !PT ;  /* 0x0000008f06027209 */ /* 0x000fe40007810000 */
[C---:B---3--:R-:W-:Y:S04]  /*b870*/  HMMA.16816.F32.BF16 R20, R204.reuse, R164, R20 ;  /* 0x000000a4cc14723c */ /* 0x048fe80000041814 */
[----:B------:R-:W-:Y:S02]  /*b880*/  FMNMX.FTZ R0, R5, R0, !PT ;  /* 0x0000000005007209 */ /* 0x000fe40007810000 */
[----:B------:R-:W-:Y:S02]  /*b890*/  FMNMX.FTZ R2, R7, R2, !PT ;  /* 0x0000000207027209 */ /* 0x000fe40007810000 */
[C---:B------:R-:W-:Y:S01]  /*b8a0*/  HMMA.16816.F32.BF16 R24, R204.reuse, R166, R24 ;  /* 0x000000a6cc18723c */ /* 0x040fe20000041818 */
[----:B------:R-:W3:Y:S01]  /*b8b0*/  LDSM.16.M88.4 R164, [R226+0x8800] ;  /* 0x00880000e2a4783b */ /* 0x000ee20000000200 */
[----:B------:R-:W-:Y:S04]  /*b8c0*/  DEPBAR.LE SB0, 0x0 ;  /* 0x000080000000791a */ /* 0x000fe80000000000 */
[----:B------:R-:W-:Y:S02]  /*b8d0*/  FMNMX.FTZ R0, R8, R0, !PT ;  /* 0x0000000008007209 */ /* 0x000fe40007810000 */
[C---:B-1----:R-:W-:Y:S01]  /*b8e0*/  HMMA.16816.F32.BF16 R28, R204.reuse, R144, R28 ;  /* 0x00000090cc1c723c */ /* 0x042fe2000004181c */
        /* <DEDUP_REMOVED lines=13> */
[C---:B---3--:R-:W-:Y:S03]  /*b9c0*/  HMMA.16816.F32.BF16 R44, R204.reuse, R164, R44 ;  /* 0x000000a4cc2c723c */ /* 0x048fe6000004182c */
        /* <DEDUP_REMOVED lines=36> */
[----:B------:R-:W3:Y:S01]  /*bc10*/  SHFL.BFLY PT, R2, R0, 0x2, 0x1f ;  /* 0x0c401f0000027f89 */ /* 0x000ee200000e0000 */
[----:B-1----:R-:W-:Y:S07]  /*bc20*/  FMNMX.FTZ R141, R141, R3, !PT ;  /* 0x000000038d8d7209 */ /* 0x002fee0007810000 */
[----:B------:R-:W1:Y:S01]  /*bc30*/  SHFL.BFLY PT, R140, R141, 0x1, 0x1f ;  /* 0x0c201f008d8c7f89 */ /* 0x000e6200000e0000 */
[----:B---3--:R-:W-:Y:S07]  /*bc40*/  FMNMX.FTZ R0, R0, R2, !PT ;  /* 0x0000000200007209 */ /* 0x008fee0007810000 */
[----:B------:R-:W3:Y:S01]  /*bc50*/  SHFL.BFLY PT, R3, R0, 0x1, 0x1f ;  /* 0x0c201f0000037f89 */ /* 0x000ee200000e0000 */
[----:B-1----:R-:W-:Y:S05]  /*bc60*/  FMNMX.FTZ R141, R141, R140, !PT ;  /* 0x0000008c8d8d7209 */ /* 0x002fea0007810000 */
[----:B------:R-:W-:Y:S01]  /*bc70*/  FADD.FTZ R2, -R141, R142 ;  /* 0x0000008e8d027221 */ /* 0x000fe20000010100 */
[----:B---3--:R-:W-:Y:S03]  /*bc80*/  FMNMX.FTZ R140, R0, R3, !PT ;  /* 0x00000003008c7209 */ /* 0x008fe60007810000 */
[----:B------:R-:W-:Y:S04]  /*bc90*/  FMUL.FTZ R0, R2, c[0x0][0x2d0] ;  /* 0x0000b40002007a20 */ /* 0x000fe80000410000 */
[----:B------:R1:W3:Y:S02]  /*bca0*/  MUFU.EX2 R2, R0 ;  /* 0x0000000000027308 */ /* 0x0002e40000000800 */
[----:B-1----:R-:W-:Y:S02]  /*bcb0*/  FADD.FTZ R0, -R140, R143 ;  /* 0x0000008f8c007221 */ /* 0x002fe40000010100 */
[----:B---3--:R-:W-:Y:S02]  /*bcc0*/  FMUL.FTZ R100, R2, R100 ;  /* 0x0000006402647220 */ /* 0x008fe40000410000 */
[----:B------:R-:W-:Y:S02]  /*bcd0*/  FMUL.FTZ R0, R0, c[0x0][0x2d0] ;  /* 0x0000b40000007a20 */ /* 0x000fe40000410000 */
[C---:B------:R-:W-:Y:S02]  /*bce0*/  FMUL.FTZ R101, R2.reuse, R101 ;  /* 0x0000006502657220 */ /* 0x040fe40000410000 */
[C---:B------:R-:W-:Y:S02]  /*bcf0*/  FMUL.FTZ R104, R2.reuse, R104 ;  /* 0x0000006802687220 */ /* 0x040fe40000410000 */
[----:B------:R-:W1:Y:S01]  /*bd00*/  MUFU.EX2 R0, R0 ;  /* 0x0000000000007308 */ /* 0x000e620000000800 */
[C---:B------:R-:W-:Y:S02]  /*bd10*/  FMUL.FTZ R105, R2.reuse, R105 ;  /* 0x0000006902697220 */ /* 0x040fe40000410000 */
[C---:B------:R-:W-:Y:S02]  /*bd20*/  FMUL.FTZ R108, R2.reuse, R108 ;  /* 0x0000006c026c7220 */ /* 0x040fe40000410000 */
[C---:B------:R-:W-:Y:S02]  /*bd30*/  FMUL.FTZ R109, R2.reuse, R109 ;  /* 0x0000006d026d7220 */ /* 0x040fe40000410000 */
[C---:B------:R-:W-:Y:S01]  /*bd40*/  FMUL.FTZ R112, R2.reuse, R112 ;  /* 0x0000007002707220 */ /* 0x040fe20000410000 */
[----:B----4-:R-:W-:Y:S01]  /*bd50*/  ISETP.GT.AND P0, PT, R251, R212, PT ;  /* 0x000000d4fb00720c */ /* 0x010fe20003f04270 */
[----:B------:R-:W-:Y:S01]  /*bd60*/  FMUL.FTZ R212, R141, c[0x0][0x2d0] ;  /* 0x0000b4008dd47a20 */ /* 0x000fe20000410000 */
[----:B------:R-:W-:Y:S01]  /*bd70*/  IADD3 R251, R251, -0x1, RZ ;  /* 0xfffffffffbfb7810 */ /* 0x000fe20007ffe0ff */
[----:B------:R-:W-:Y:S02]  /*bd80*/  FMUL.FTZ R113, R2, R113 ;  /* 0x0000007102717220 */ /* 0x000fe40000410000 */
[--C-:B------:R-:W-:Y:S02]  /*bd90*/  FFMA.FTZ R5, R5, c[0x0][0x2d0], -R212.reuse ;  /* 0x0000b40005057a23 */ /* 0x100fe400000108d4 */
[--C-:B------:R-:W-:Y:S01]  /*bda0*/  FFMA.FTZ R4, R4, c[0x0][0x2d0], -R212.reuse ;  /* 0x0000b40004047a23 */ /* 0x100fe200000108d4 */
[----:B------:R3:W-:Y:S01]  /*bdb0*/  STL [R1+0x8], R251 ;  /* 0x000008fb01007387 */ /* 0x0007e20000100800 */
[----:B------:R4:W-:Y:S01]  /*bdc0*/  MUFU.EX2 R219, R5 ;  /* 0x0000000500db7308 */ /* 0x0009e20000000800 */
[--C-:B------:R-:W-:Y:S02]  /*bdd0*/  FFMA.FTZ R9, R9, c[0x0][0x2d0], -R212.reuse ;  /* 0x0000b40009097a23 */ /* 0x100fe400000108d4 */
[----:B------:R-:W-:Y:S01]  /*bde0*/  FMUL.FTZ R116, R2, R116 ;  /* 0x0000007402747220 */ /* 0x000fe20000410000 */
[----:B------:R-:W-:Y:S01]  /*bdf0*/  @P0 SHF.R.S32.HI R3, RZ, 0x1f, R251 ;  /* 0x0000001fff030819 */ /* 0x000fe200000114fb */
[----:B------:R-:W-:Y:S01]  /*be00*/  @P0 IMAD.WIDE.U32 R144, R251, c[0x0][0x1e0], RZ ;  /* 0x00007800fb900a25 */ /* 0x000fe200078e00ff */
[----:B------:R-:W-:Y:S02]  /*be10*/  @P0 MOV R143, R213 ;  /* 0x000000d5008f0202 */ /* 0x000fe40000000f00 */
[----:B------:R-:W-:Y:S01]  /*be20*/  MOV R213, 0x6 ;  /* 0x0000000600d57802 */ /* 0x000fe20000000f00 */
[----:B------:R-:W-:Y:S01]  /*be30*/  @P0 IMAD R3, R3, c[0x0][0x1e0], RZ ;  /* 0x0000780003030a24 */ /* 0x000fe200078e02ff */
[----:B------:R3:W3:Y:S01]  /*be40*/  MUFU.EX2 R214, R4 ;  /* 0x0000000400d67308 */ /* 0x0006e20000000800 */
[C---:B-1----:R-:W-:Y:S02]  /*be50*/  FMUL.FTZ R102, R0.reuse, R102 ;  /* 0x0000006600667220 */ /* 0x042fe40000410000 */
[----:B------:R-:W-:Y:S02]  /*be60*/  @P0 IMAD R3, R251, c[0x0][0x1e4], R3 ;  /* 0x00007900fb030a24 */ /* 0x000fe400078e0203 */
[C---:B------:R-:W-:Y:S02]  /*be70*/  FMUL.FTZ R103, R0.reuse, R103 ;  /* 0x0000006700677220 */ /* 0x040fe40000410000 */
[C---:B------:R-:W-:Y:S01]  /*be80*/  FMUL.FTZ R106, R0.reuse, R106 ;  /* 0x0000006a006a7220 */ /* 0x040fe20000410000 */
[----:B------:R-:W-:Y:S01]  /*be90*/  @P0 IADD3 R3, R145, R3, RZ ;  /* 0x0000000391030210 */ /* 0x000fe20007ffe0ff */
[C---:B------:R-:W-:Y:S01]  /*bea0*/  FMUL.FTZ R107, R0.reuse, R107 ;  /* 0x0000006b006b7220 */ /* 0x040fe20000410000 */
[----:B------:R-:W-:Y:S01]  /*beb0*/  MUFU.EX2 R222, R9 ;  /* 0x0000000900de7308 */ /* 0x000fe20000000800 */
[----:B------:R-:W-:Y:S01]  /*bec0*/  FMUL.FTZ R110, R0, R110 ;  /* 0x0000006e006e7220 */ /* 0x000fe20000410000 */
[----:B--2---:R-:W-:Y:S01]  /*bed0*/  @P0 MOV R142, R220 ;  /* 0x000000dc008e0202 */ /* 0x004fe20000000f00 */
[----:B----4-:R-:W-:Y:S01]  /*bee0*/  FFMA.FTZ R5, R8, c[0x0][0x2d0], -R212 ;  /* 0x0000b40008057a23 */ /* 0x010fe200000108d4 */
[----:B------:R-:W-:Y:S01]  /*bef0*/  @P0 MOV R8, c[0x0][0x1e0] ;  /* 0x0000780000080a02 */ /* 0x000fe20000000f00 */
[----:B------:R-:W-:Y:S01]  /*bf00*/  @P0 IMAD R3, R3, 0x60, RZ ;  /* 0x0000006003030824 */ /* 0x000fe200078e02ff */
[----:B---3--:R1:W5:Y:S01]  /*bf10*/  LDL.LU R251, [R1+0x8c] ;  /* 0x00008c0001fb7983 */ /* 0x0083620000300800 */
[----:B------:R-:W-:Y:S01]  /*bf20*/  @P0 IMAD.WIDE.U32 R142, R144, 0x60, R142 ;  /* 0x00000060908e0825 */ /* 0x000fe200078e008e */
[----:B------:R-:W-:Y:S02]  /*bf30*/  @P0 SHF.L.U64.HI R146, R8, R213, c[0x0][0x1e4] ;  /* 0x0000790008920619 */ /* 0x000fe400000102d5 */
[----:B------:R2:W3:Y:S01]  /*bf40*/  MUFU.EX2 R223, R5 ;  /* 0x0000000500df7308 */ /* 0x0004e20000000800 */
[C---:B------:R-:W-:Y:S01]  /*bf50*/  FMUL.FTZ R111, R0.reuse, R111 ;  /* 0x0000006f006f7220 */ /* 0x040fe20000410000 */
[----:B------:R-:W-:Y:S01]  /*bf60*/  @P0 IADD3 R4, R143, R3, RZ ;  /* 0x000000038f040210 */ /* 0x000fe20007ffe0ff */
[----:B------:R-:W-:Y:S01]  /*bf70*/  FMUL.FTZ R114, R0, R114 ;  /* 0x0000007200727220 */ /* 0x000fe20000410000 */
[----:B------:R-:W-:Y:S01]  /*bf80*/  @P0 SHF.L.U32 R3, R142, 0x1, RZ ;  /* 0x000000018e030819 */ /* 0x000fe200000006ff */
[----:B------:R-:W-:Y:S01]  /*bf90*/  FMUL.FTZ R115, R0, R115 ;  /* 0x0000007300737220 */ /* 0x000fe20000410000 */
[----:B------:R-:W-:Y:S01]  /*bfa0*/  @P0 SHF.L.U64.HI R142, R142, 0x1, R4 ;  /* 0x000000018e8e0819 */ /* 0x000fe20000010204 */
[----:B------:R-:W-:Y:S01]  /*bfb0*/  FMUL.FTZ R117, R2, R117 ;  /* 0x0000007502757220 */ /* 0x000fe20000410000 */
[C---:B------:R-:W-:Y:S01]  /*bfc0*/  @P0 IADD3 R4, P6, R3.reuse, c[0x0][0x1c8], RZ ;  /* 0x0000720003040a10 */ /* 0x040fe20007fde0ff */
[C---:B------:R-:W-:Y:S01]  /*bfd0*/  FMUL.FTZ R118, R0.reuse, R118 ;  /* 0x0000007600767220 */ /* 0x040fe20000410000 */
[C---:B------:R-:W-:Y:S01]  /*bfe0*/  @P0 IADD3 R144, P5, R3.reuse, 0x80, RZ ;  /* 0x0000008003900810 */ /* 0x040fe20007fbe0ff */
[----:B------:R-:W-:Y:S01]  /*bff0*/  FMUL.FTZ R119, R0, R119 ;  /* 0x0000007700777220 */ /* 0x000fe20000410000 */
[----:B------:R-:W-:Y:S01]  /*c000*/  @P0 SHF.L.U32 R143, R8, 0x6, RZ ;  /* 0x00000006088f0819 */ /* 0x000fe200000006ff */
[----:B------:R-:W-:Y:S01]  /*c010*/  FMUL.FTZ R120, R2, R120 ;  /* 0x0000007802787220 */ /* 0x000fe20000410000 */
[----:B------:R-:W-:Y:S01]  /*c020*/  @P0 IADD3 R144, P1, R144, c[0x0][0x1c8], RZ ;  /* 0x0000720090900a10 */ /* 0x000fe20007f3e0ff */
[----:B------:R-:W-:Y:S02]  /*c030*/  FMUL.FTZ R121, R2, R121 ;  /* 0x0000007902797220 */ /* 0x000fe40000410000 */
[C---:B------:R-:W-:Y:S01]  /*c040*/  FMUL.FTZ R122, R0.reuse, R122 ;  /* 0x0000007a007a7220 */ /* 0x040fe20000410000 */
[--C-:B------:R-:W-:Y:S01]  /*c050*/  @P0 IADD3.X R145, RZ, c[0x0][0x1cc], R142.reuse, P1, P5 ;  /* 0x00007300ff910a10 */ /* 0x100fe20000fea48e */
[----:B------:R-:W-:Y:S02]  /*c060*/  FMUL.FTZ R123, R0, R123 ;  /* 0x0000007b007b7220 */ /* 0x000fe40000410000 */
[----:B------:R-:W-:Y:S01]  /*c070*/  FMUL.FTZ R124, R2, R124 ;  /* 0x0000007c027c7220 */ /* 0x000fe20000410000 */
[----:B--2---:R-:W-:Y:S01]  /*c080*/  @P0 IADD3.X R5, R142, c[0x0][0x1cc], RZ, P6, !PT ;  /* 0x000073008e050a10 */ /* 0x004fe200037fe4ff */
[----:B------:R-:W-:Y:S01]  /*c090*/  FMUL.FTZ R125, R2, R125 ;  /* 0x0000007d027d7220 */ /* 0x000fe20000410000 */
[----:B------:R-:W-:Y:S01]  /*c0a0*/  @P0 IADD3 R3, P6, R3, 0x100, RZ ;  /* 0x0000010003030810 */ /* 0x000fe20007fde0ff */
[----:B------:R-:W-:Y:S02]  /*c0b0*/  FMUL.FTZ R126, R0, R126 ;  /* 0x0000007e007e7220 */ /* 0x000fe40000410000 */
[----:B------:R2:W-:Y:S01]  /*c0c0*/  @P0 LDGSTS.E.BYPASS.LTC128B.128 [R250+0xc100], [R4.64], !P4 ;  /* 0x0c10000004fa0fae */ /* 0x0005e2000e101d46 */
[----:B------:R-:W-:Y:S01]  /*c0d0*/  @P0 IADD3 R8, P5, R3, c[0x0][0x1c8], RZ ;  /* 0x0000720003080a10 */ /* 0x000fe20007fbe0ff */
[----:B------:R-:W-:Y:S02]  /*c0e0*/  FMUL.FTZ R3, R140, c[0x0][0x2d0] ;  /* 0x0000b4008c037a20 */ /* 0x000fe40000410000 */
[----:B------:R-:W-:Y:S01]  /*c0f0*/  FMUL.FTZ R127, R0, R127 ;  /* 0x0000007f007f7220 */ /* 0x000fe20000410000 */
[----:B------:R-:W-:Y:S01]  /*c100*/  @P0 IADD3.X R9, RZ, c[0x0][0x1cc], R142, P5, P6 ;  /* 0x00007300ff090a10 */ /* 0x000fe20002fec48e */
[--C-:B------:R-:W-:Y:S02]  /*c110*/  FFMA.FTZ R6, R6, c[0x0][0x2d0], -R3.reuse ;  /* 0x0000b40006067a23 */ /* 0x100fe40000010803 */
[----:B------:R4:W-:Y:S01]  /*c120*/  @P0 LDGSTS.E.BYPASS.LTC128B.128 [R250+0xf100], [R144.64], !P3 ;  /* 0x0f10000090fa0fae */ /* 0x0009e2000d901d46 */
[--C-:B------:R-:W-:Y:S01]  /*c130*/  FFMA.FTZ R142, R7, c[0x0][0x2d0], -R3.reuse ;  /* 0x0000b400078e7a23 */ /* 0x100fe20000010803 */
[----:B------:R1:W-:Y:S01]  /*c140*/  MUFU.EX2 R218, R6 ;  /* 0x0000000600da7308 */ /* 0x0003e20000000800 */
[--C-:B------:R-:W-:Y:S02]  /*c150*/  FFMA.FTZ R10, R10, c[0x0][0x2d0], -R3.reuse ;  /* 0x0000b4000a0a7a23 */ /* 0x100fe40000010803 */
[--C-:B------:R-:W-:Y:S02]  /*c160*/  FFMA.FTZ R11, R11, c[0x0][0x2d0], -R3.reuse ;  /* 0x0000b4000b0b7a23 */ /* 0x100fe40000010803 */
[C---:B------:R-:W-:Y:S01]  /*c170*/  FMUL.FTZ R128, R2.reuse, R128 ;  /* 0x0000008002807220 */ /* 0x040fe20000410000 */
[----:B------:R3:W-:Y:S01]  /*c180*/  @P0 LDGSTS.E.BYPASS.LTC128B.128 [R250+0x12100], [R8.64], !P2 ;  /* 0x1210000008fa0fae */ /* 0x0007e2000d101d46 */
[----:B------:R-:W-:Y:S02]  /*c190*/  FMUL.FTZ R129, R2, R129 ;  /* 0x0000008102817220 */ /* 0x000fe40000410000 */
[C---:B------:R-:W-:Y:S01]  /*c1a0*/  FMUL.FTZ R130, R0.reuse, R130 ;  /* 0x0000008200827220 */ /* 0x040fe20000410000 */
[----:B------:R-:W3:Y:S01]  /*c1b0*/  MUFU.EX2 R217, R142 ;  /* 0x0000008e00d97308 */ /* 0x000ee20000000800 */
[----:B------:R-:W-:Y:S02]  /*c1c0*/  FMUL.FTZ R131, R0, R131 ;  /* 0x0000008300837220 */ /* 0x000fe40000410000 */
[C---:B------:R-:W-:Y:S02]  /*c1d0*/  FMUL.FTZ R132, R2.reuse, R132 ;  /* 0x0000008402847220 */ /* 0x040fe40000410000 */
[----:B------:R-:W-:Y:S01]  /*c1e0*/  FMUL.FTZ R133, R2, R133 ;  /* 0x0000008502857220 */ /* 0x000fe20000410000 */
[----:B--2---:R-:W-:Y:S01]  /*c1f0*/  @P0 IADD3 R4, P1, R4, R143, RZ ;  /* 0x0000008f04040210 */ /* 0x004fe20007f3e0ff */
[C---:B------:R-:W-:Y:S03]  /*c200*/  FMUL.FTZ R134, R0.reuse, R134 ;  /* 0x0000008600867220 */ /* 0x040fe60000410000 */
[----:B------:R2:W-:Y:S01]  /*c210*/  MUFU.EX2 R216, R10 ;  /* 0x0000000a00d87308 */ /* 0x0005e20000000800 */
[----:B------:R-:W-:Y:S01]  /*c220*/  @P0 IADD3.X R5, R5, R146, RZ, P1, !PT ;  /* 0x0000009205050210 */ /* 0x000fe20000ffe4ff */
[----:B------:R-:W-:Y:S01]  /*c230*/  FMUL.FTZ R135, R0, R135 ;  /* 0x0000008700877220 */ /* 0x000fe20000410000 */
[----:B-1----:R-:W-:Y:S01]  /*c240*/  @P0 IADD3 R6, P5, R143, R4, RZ ;  /* 0x000000048f060210 */ /* 0x002fe20007fbe0ff */
[C---:B------:R-:W-:Y:S02]  /*c250*/  FMUL.FTZ R136, R2.reuse, R136 ;  /* 0x0000008802887220 */ /* 0x040fe40000410000 */
[----:B------:R1:W-:Y:S01]  /*c260*/  @P0 LDGSTS.E.BYPASS.LTC128B.128 [R250+0xd100], [R4.64], !P4 ;  /* 0x0d10000004fa0fae */ /* 0x0003e2000e101d46 */
[----:B----4-:R-:W-:Y:S01]  /*c270*/  F2FP.BF16.PACK_AB R144, R219, R214 ;  /* 0x000000d6db90723e */ /* 0x010fe200000010ff */
[----:B------:R-:W-:Y:S01]  /*c280*/  FMUL.FTZ R137, R2, R137 ;  /* 0x0000008902897220 */ /* 0x000fe20000410000 */
[----:B------:R-:W-:Y:S01]  /*c290*/  @P0 IADD3.X R7, R146, R5, RZ, P5, !PT ;  /* 0x0000000592070210 */ /* 0x000fe20002ffe4ff */
[----:B------:R-:W4:Y:S01]  /*c2a0*/  MUFU.EX2 R215, R11 ;  /* 0x0000000b00d77308 */ /* 0x000f220000000800 */
[----:B---3--:R-:W-:Y:S01]  /*c2b0*/  F2FP.BF16.PACK_AB R146, R222, R223 ;  /* 0x000000dfde92723e */ /* 0x008fe200000010ff */
[----:B------:R-:W-:Y:S02]  /*c2c0*/  FMUL.FTZ R138, R0, R138 ;  /* 0x0000008a008a7220 */ /* 0x000fe40000410000 */
[----:B------:R1:W-:Y:S01]  /*c2d0*/  @P0 LDGSTS.E.BYPASS.LTC128B.128 [R250+0x10100], [R4.64+0x80], !P3 ;  /* 0x1010008004fa0fae */ /* 0x0003e2000d901d46 */
[----:B------:R-:W-:Y:S01]  /*c2e0*/  F2FP.BF16.PACK_AB R145, R217, R218 ;  /* 0x000000dad991723e */ /* 0x000fe200000010ff */
[C---:B------:R-:W-:Y:S02]  /*c2f0*/  FMUL.FTZ R8, R2.reuse, R152 ;  /* 0x0000009802087220 */ /* 0x040fe40000410000 */
[----:B------:R-:W-:Y:S02]  /*c300*/  FMUL.FTZ R9, R2, R153 ;  /* 0x0000009902097220 */ /* 0x000fe40000410000 */
[----:B------:R-:W-:Y:S02]  /*c310*/  FMUL.FTZ R139, R0, R139 ;  /* 0x0000008b008b7220 */ /* 0x000fe40000410000 */
[----:B------:R1:W-:Y:S01]  /*c320*/  @P0 LDGSTS.E.BYPASS.LTC128B.128 [R250+0x13100], [R4.64+0x100], !P2 ;  /* 0x1310010004fa0fae */ /* 0x0003e2000d101d46 */
[----:B------:R-:W-:Y:S02]  /*c330*/  FMUL.FTZ R52, R2, R52 ;  /* 0x0000003402347220 */ /* 0x000fe40000410000 */
[----:B--2---:R-:W-:Y:S02]  /*c340*/  FMUL.FTZ R10, R0, R154 ;  /* 0x0000009a000a7220 */ /* 0x004fe40000410000 */
[----:B------:R-:W-:Y:S02]  /*c350*/  FMUL.FTZ R53, R2, R53 ;  /* 0x0000003502357220 */ /* 0x000fe40000410000 */
[C---:B------:R-:W-:Y:S01]  /*c360*/  FMUL.FTZ R54, R0.reuse, R54 ;  /* 0x0000003600367220 */ /* 0x040fe20000410000 */
[----:B------:R2:W-:Y:S01]  /*c370*/  @P0 LDGSTS.E.BYPASS.LTC128B.128 [R250+0xe100], [R6.64], !P4 ;  /* 0x0e10000006fa0fae */ /* 0x0005e2000e101d46 */
[----:B------:R-:W-:Y:S02]  /*c380*/  FMUL.FTZ R55, R0, R55 ;  /* 0x0000003700377220 */ /* 0x000fe40000410000 */
[----:B------:R-:W-:Y:S01]  /*c390*/  FMUL.FTZ R56, R2, R56 ;  /* 0x0000003802387220 */ /* 0x000fe20000410000 */
[----:B----4-:R-:W-:Y:S01]  /*c3a0*/  F2FP.BF16.PACK_AB R147, R215, R216 ;  /* 0x000000d8d793723e */ /* 0x010fe200000010ff */
[----:B------:R-:W-:Y:S02]  /*c3b0*/  FMUL.FTZ R11, R0, R155 ;  /* 0x0000009b000b7220 */ /* 0x000fe40000410000 */
[----:B------:R-:W-:Y:S01]  /*c3c0*/  FMUL.FTZ R57, R2, R57 ;  /* 0x0000003902397220 */ /* 0x000fe20000410000 */
[----:B------:R2:W-:Y:S01]  /*c3d0*/  @P0 LDGSTS.E.BYPASS.LTC128B.128 [R250+0x11100], [R6.64+0x80], !P3 ;  /* 0x1110008006fa0fae */ /* 0x0005e2000d901d46 */
[C---:B------:R-:W-:Y:S02]  /*c3e0*/  FMUL.FTZ R58, R0.reuse, R58 ;  /* 0x0000003a003a7220 */ /* 0x040fe40000410000 */
[----:B------:R-:W-:Y:S02]  /*c3f0*/  FMUL.FTZ R59, R0, R59 ;  /* 0x0000003b003b7220 */ /* 0x000fe40000410000 */
[C---:B------:R-:W-:Y:S02]  /*c400*/  FMUL.FTZ R60, R2.reuse, R60 ;  /* 0x0000003c023c7220 */ /* 0x040fe40000410000 */
[----:B------:R-:W-:Y:S01]  /*c410*/  FMUL.FTZ R61, R2, R61 ;  /* 0x0000003d023d7220 */ /* 0x000fe20000410000 */
[----:B------:R2:W-:Y:S01]  /*c420*/  @P0 LDGSTS.E.BYPASS.LTC128B.128 [R250+0x14100], [R6.64+0x100], !P2 ;  /* 0x1410010006fa0fae */ /* 0x0005e2000d101d46 */
[----:B------:R-:W-:Y:S02]  /*c430*/  FMUL.FTZ R62, R0, R62 ;  /* 0x0000003e003e7220 */ /* 0x000fe40000410000 */
[C---:B-1----:R-:W-:Y:S02]  /*c440*/  FMUL.FTZ R4, R2.reuse, R148 ;  /* 0x0000009402047220 */ /* 0x042fe40000410000 */
[----:B------:R-:W-:Y:S02]  /*c450*/  FMUL.FTZ R5, R2, R149 ;  /* 0x0000009502057220 */ /* 0x000fe40000410000 */
[----:B------:R-:W-:Y:S01]  /*c460*/  FMUL.FTZ R63, R0, R63 ;  /* 0x0000003f003f7220 */ /* 0x000fe20000410000 */
[----:B------:R-:W1:Y:S01]  /*c470*/  LDSM.16.MT88.4 R164, [R224] ;  /* 0x00000000e0a4783b */ /* 0x000e620000004200 */
[--C-:B------:R-:W-:Y:S02]  /*c480*/  FFMA.FTZ R12, R12, c[0x0][0x2d0], -R212.reuse ;  /* 0x0000b4000c0c7a23 */ /* 0x100fe400000108d4 */
[--C-:B------:R-:W-:Y:S02]  /*c490*/  FFMA.FTZ R13, R13, c[0x0][0x2d0], -R212.reuse ;  /* 0x0000b4000d0d7a23 */ /* 0x100fe400000108d4 */
[--C-:B------:R-:W-:Y:S01]  /*c4a0*/  FFMA.FTZ R14, R14, c[0x0][0x2d0], -R3.reuse ;  /* 0x0000b4000e0e7a23 */ /* 0x100fe20000010803 */
[----:B------:R-:W-:Y:S01]  /*c4b0*/  MUFU.EX2 R143, R12 ;  /* 0x0000000c008f7308 */ /* 0x000fe20000000800 */
[--C-:B------:R-:W-:Y:S01]  /*c4c0*/  FFMA.FTZ R15, R15, c[0x0][0x2d0], -R3.reuse ;  /* 0x0000b4000f0f7a23 */ /* 0x100fe20000010803 */
[----:B------:R-:W3:Y:S01]  /*c4d0*/  LDSM.16.MT88.4 R208, [R228] ;  /* 0x00000000e4d0783b */ /* 0x000ee20000004200 */
[C---:B------:R-:W-:Y:S02]  /*c4e0*/  FMUL.FTZ R64, R2.reuse, R64 ;  /* 0x0000004002407220 */ /* 0x040fe40000410000 */
[----:B------:R-:W-:Y:S02]  /*c4f0*/  FMUL.FTZ R65, R2, R65 ;  /* 0x0000004102417220 */ /* 0x000fe40000410000 */
[C---:B------:R-:W-:Y:S02]  /*c500*/  FMUL.FTZ R66, R0.reuse, R66 ;  /* 0x0000004200427220 */ /* 0x040fe40000410000 */
[----:B------:R-:W-:Y:S01]  /*c510*/  FMUL.FTZ R67, R0, R67 ;  /* 0x0000004300437220 */ /* 0x000fe20000410000 */
[----:B------:R-:W-:Y:S01]  /*c520*/  LDSM.16.MT88.4 R152, [R249] ;  /* 0x00000000f998783b */ /* 0x000fe20000004200 */
[----:B------:R-:W-:Y:S01]  /*c530*/  MUFU.EX2 R213, R14 ;  /* 0x0000000e00d57308 */ /* 0x000fe20000000800 */
[----:B------:R-:W-:Y:S02]  /*c540*/  FMUL.FTZ R68, R2, R68 ;  /* 0x0000004402447220 */ /* 0x000fe40000410000 */
[C---:B--2---:R-:W-:Y:S02]  /*c550*/  FMUL.FTZ R6, R0.reuse, R150 ;  /* 0x0000009600067220 */ /* 0x044fe40000410000 */
[----:B------:R-:W-:Y:S02]  /*c560*/  FMUL.FTZ R7, R0, R151 ;  /* 0x0000009700077220 */ /* 0x000fe40000410000 */
[----:B------:R-:W2:Y:S01]  /*c570*/  LDSM.16.MT88.4 R148, [R227] ;  /* 0x00000000e394783b */ /* 0x000ea20000004200 */
[--C-:B------:R-:W-:Y:S02]  /*c580*/  FFMA.FTZ R16, R16, c[0x0][0x2d0], -R212.reuse ;  /* 0x0000b40010107a23 */ /* 0x100fe400000108d4 */
[--C-:B------:R-:W-:Y:S02]  /*c590*/  FFMA.FTZ R17, R17, c[0x0][0x2d0], -R212.reuse ;  /* 0x0000b40011117a23 */ /* 0x100fe400000108d4 */
[--C-:B------:R-:W-:Y:S01]  /*c5a0*/  FFMA.FTZ R18, R18, c[0x0][0x2d0], -R3.reuse ;  /* 0x0000b40012127a23 */ /* 0x100fe20000010803 */
[----:B------:R-:W-:Y:S01]  /*c5b0*/  MUFU.EX2 R221, R16 ;  /* 0x0000001000dd7308 */ /* 0x000fe20000000800 */
[--C-:B------:R-:W-:Y:S01]  /*c5c0*/  FFMA.FTZ R142, R19, c[0x0][0x2d0], -R3.reuse ;  /* 0x0000b400138e7a23 */ /* 0x100fe20000010803 */
[----:B------:R-:W0:Y:S01]  /*c5d0*/  LDGDEPBAR ;  /* 0x00000000000079af */ /* 0x000e220000000000 */
[--C-:B------:R-:W-:Y:S02]  /*c5e0*/  FFMA.FTZ R20, R20, c[0x0][0x2d0], -R212.reuse ;  /* 0x0000b40014147a23 */ /* 0x100fe400000108d4 */
[--C-:B------:R-:W-:Y:S02]  /*c5f0*/  FFMA.FTZ R21, R21, c[0x0][0x2d0], -R212.reuse ;  /* 0x0000b40015157a23 */ /* 0x100fe400000108d4 */
[--C-:B------:R-:W-:Y:S02]  /*c600*/  FFMA.FTZ R22, R22, c[0x0][0x2d0], -R3.reuse ;  /* 0x0000b40016167a23 */ /* 0x100fe40000010803 */
[--C-:B------:R-:W-:Y:S01]  /*c610*/  FFMA.FTZ R23, R23, c[0x0][0x2d0], -R3.reuse ;  /* 0x0000b40017177a23 */ /* 0x100fe20000010803 */
[C---:B-1----:R-:W-:Y:S01]  /*c620*/  HMMA.16816.F32.BF16 R4, R144.reuse, R164, R4 ;  /* 0x000000a49004723c */ /* 0x042fe20000041804 */
[----:B------:R1:W5:Y:S01]  /*c630*/  LDL.LU R250, [R1+0x88] ;  /* 0x0000880001fa7983 */ /* 0x0003620000300800 */
[----:B------:R-:W-:Y:S03]  /*c640*/  MUFU.EX2 R220, R17 ;  /* 0x0000001100dc7308 */ /* 0x000fe60000000800 */
[--C-:B------:R-:W-:Y:S02]  /*c650*/  FFMA.FTZ R24, R24, c[0x0][0x2d0], -R212.reuse ;  /* 0x0000b40018187a23 */ /* 0x100fe400000108d4 */
[--C-:B------:R-:W-:Y:S01]  /*c660*/  FFMA.FTZ R25, R25, c[0x0][0x2d0], -R212.reuse ;  /* 0x0000b40019197a23 */ /* 0x100fe200000108d4 */
[C---:B------:R-:W-:Y:S01]  /*c670*/  HMMA.16816.F32.BF16 R8, R144.reuse, R166, R8 ;  /* 0x000000a69008723c */ /* 0x040fe20000041808 */
[----:B------:R-:W4:Y:S03]  /*c680*/  LDSM.16.MT88.4 R164, [R224+0x3000] ;  /* 0x00300000e0a4783b */ /* 0x000f260000004200 */
[--C-:B------:R-:W-:Y:S02]  /*c690*/  FFMA.FTZ R26, R26, c[0x0][0x2d0], -R3.reuse ;  /* 0x0000b4001a1a7a23 */ /* 0x100fe40000010803 */
[--C-:B------:R-:W-:Y:S02]  /*c6a0*/  FFMA.FTZ R27, R27, c[0x0][0x2d0], -R3.reuse ;  /* 0x0000b4001b1b7a23 */ /* 0x100fe40000010803 */
[C---:B---3--:R-:W-:Y:S01]  /*c6b0*/  HMMA.16816.F32.BF16 R100, R144.reuse, R208, R100 ;  /* 0x000000d09064723c */ /* 0x048fe20000041864 */
[----:B------:R-:W3:Y:S03]  /*c6c0*/  MUFU.EX2 R208, R13 ;  /* 0x0000000d00d07308 */ /* 0x000ee60000000800 */
[--C-:B------:R-:W-:Y:S02]  /*c6d0*/  FFMA.FTZ R34, R34, c[0x0][0x2d0], -R3.reuse ;  /* 0x0000b40022227a23 */ /* 0x100fe40000010803 */
[--C-:B------:R-:W-:Y:S02]  /*c6e0*/  FFMA.FTZ R28, R28, c[0x0][0x2d0], -R212.reuse ;  /* 0x0000b4001c1c7a23 */ /* 0x100fe400000108d4 */
[C---:B------:R-:W-:Y:S03]  /*c6f0*/  HMMA.16816.F32.BF16 R104, R144.reuse, R210, R104 ;  /* 0x000000d29068723c */ /* 0x040fe60000041868 */
[----:B------:R1:W1:Y:S01]  /*c700*/  MUFU.EX2 R211, R15 ;  /* 0x0000000f00d37308 */ /* 0x0002620000000800 */
[--C-:B------:R-:W-:Y:S02]  /*c710*/  FFMA.FTZ R29, R29, c[0x0][0x2d0], -R212.reuse ;  /* 0x0000b4001d1d7a23 */ /* 0x100fe400000108d4 */
[--C-:B------:R-:W-:Y:S02]  /*c720*/  FFMA.FTZ R30, R30, c[0x0][0x2d0], -R3.reuse ;  /* 0x0000b4001e1e7a23 */ /* 0x100fe40000010803 */
[C---:B--2---:R-:W-:Y:S04]  /*c730*/  HMMA.16816.F32.BF16 R108, R144.reuse, R148, R108 ;  /* 0x00000094906c723c */ /* 0x044fe8000004186c */
[--C-:B------:R-:W-:Y:S01]  /*c740*/  FFMA.FTZ R31, R31, c[0x0][0x2d0], -R3.reuse ;  /* 0x0000b4001f1f7a23 */ /* 0x100fe20000010803 */
[----:B------:R2:W-:Y:S01]  /*c750*/  MUFU.EX2 R210, R18 ;  /* 0x0000001200d27308 */ /* 0x0005e20000000800 */
[----:B------:R-:W-:Y:S02]  /*c760*/  FMUL.FTZ R69, R2, R69 ;  /* 0x0000004502457220 */ /* 0x000fe40000410000 */
[C---:B------:R-:W-:Y:S01]  /*c770*/  HMMA.16816.F32.BF16 R112, R144.reuse, R150, R112 ;  /* 0x000000969070723c */ /* 0x040fe20000041870 */
[----:B------:R-:W3:Y:S03]  /*c780*/  LDSM.16.MT88.4 R148, [R228+0x3000] ;  /* 0x00300000e494783b */ /* 0x000ee60000004200 */
[C---:B------:R-:W-:Y:S02]  /*c790*/  FMUL.FTZ R70, R0.reuse, R70 ;  /* 0x0000004600467220 */ /* 0x040fe40000410000 */
[----:B------:R-:W-:Y:S01]  /*c7a0*/  FMUL.FTZ R71, R0, R71 ;  /* 0x0000004700477220 */ /* 0x000fe20000410000 */
[----:B------:R3:W3:Y:S01]  /*c7b0*/  MUFU.EX2 R209, R142 ;  /* 0x0000008e00d17308 */ /* 0x0006e20000000800 */
[C---:B------:R-:W-:Y:S01]  /*c7c0*/  HMMA.16816.F32.BF16 R116, R144.reuse, R152, R116 ;  /* 0x000000989074723c */ /* 0x040fe20000041874 */
[----:B-1----:R-:W-:Y:S03]  /*c7d0*/  LDSM.16.MT88.4 R12, [R230+0x6000] ;  /* 0x00600000e60c783b */ /* 0x002fe60000004200 */
[C---:B------:R-:W-:Y:S02]  /*c7e0*/  FMUL.FTZ R72, R2.reuse, R72 ;  /* 0x0000004802487220 */ /* 0x040fe40000410000 */
[----:B------:R-:W-:Y:S02]  /*c7f0*/  FMUL.FTZ R73, R2, R73 ;  /* 0x0000004902497220 */ /* 0x000fe40000410000 */
[C---:B------:R-:W-:Y:S01]  /*c800*/  HMMA.16816.F32.BF16 R120, R144.reuse, R154, R120 ;  /* 0x0000009a9078723c */ /* 0x040fe20000041878 */
[----:B------:R-:W1:Y:S03]  /*c810*/  LDSM.16.MT88.4 R152, [R227+0x3000] ;  /* 0x00300000e398783b */ /* 0x000e660000004200 */
[C---:B------:R-:W-:Y:S02]  /*c820*/  FMUL.FTZ R74, R0.reuse, R74 ;  /* 0x0000004a004a7220 */ /* 0x040fe40000410000 */
[----:B------:R-:W-:Y:S02]  /*c830*/  FMUL.FTZ R75, R0, R75 ;  /* 0x0000004b004b7220 */ /* 0x000fe40000410000 */
[C---:B----4-:R-:W-:Y:S01]  /*c840*/  HMMA.16816.F32.BF16 R124, R144.reuse, R164, R124 ;  /* 0x000000a4907c723c */ /* 0x050fe2000004187c */
[----:B--2---:R-:W-:Y:S03]  /*c850*/  LDSM.16.MT88.4 R16, [R228+0x800] ;  /* 0x00080000e410783b */ /* 0x004fe60000004200 */
[C---:B------:R-:W-:Y:S02]  /*c860*/  FMUL.FTZ R76, R2.reuse, R76 ;  /* 0x0000004c024c7220 */ /* 0x040fe40000410000 */
[----:B------:R-:W-:Y:S01]  /*c870*/  FMUL.FTZ R77, R2, R77 ;  /* 0x0000004d024d7220 */ /* 0x000fe20000410000 */
[----:B---3--:R-:W-:Y:S01]  /*c880*/  MOV R142, R208 ;  /* 0x000000d0008e7202 */ /* 0x008fe20000000f00 */
[C---:B------:R-:W-:Y:S01]  /*c890*/  HMMA.16816.F32.BF16 R128, R144.reuse, R166, R128 ;  /* 0x000000a69080723c */ /* 0x040fe20000041880 */
[----:B------:R-:W-:Y:S01]  /*c8a0*/  MUFU.EX2 R208, R22 ;  /* 0x0000001600d07308 */ /* 0x000fe20000000800 */
[----:B------:R-:W2:Y:S02]  /*c8b0*/  LDSM.16.MT88.4 R164, [R230+0x3000] ;  /* 0x00300000e6a4783b */ /* 0x000ea40000004200 */
[C---:B------:R-:W-:Y:S02]  /*c8c0*/  FMUL.FTZ R78, R0.reuse, R78 ;  /* 0x0000004e004e7220 */ /* 0x040fe40000410000 */
[----:B------:R-:W-:Y:S02]  /*c8d0*/  FMUL.FTZ R79, R0, R79 ;  /* 0x0000004f004f7220 */ /* 0x000fe40000410000 */
[C---:B------:R-:W-:Y:S01]  /*c8e0*/  FMUL.FTZ R80, R2.reuse, R80 ;  /* 0x0000005002507220 */ /* 0x040fe20000410000 */
[C---:B------:R-:W-:Y:S03]  /*c8f0*/  HMMA.16816.F32.BF16 R132, R144.reuse, R148, R132 ;  /* 0x000000949084723c */ /* 0x040fe60000041884 */
[----:B------:R-:W-:Y:S02]  /*c900*/  FMUL.FTZ R81, R2, R81 ;  /* 0x0000005102517220 */ /* 0x000fe40000410000 */
[C---:B------:R-:W-:Y:S02]  /*c910*/  FMUL.FTZ R82, R0.reuse, R82 ;  /* 0x0000005200527220 */ /* 0x040fe40000410000 */
[----:B------:R-:W-:Y:S01]  /*c920*/  FMUL.FTZ R83, R0, R83 ;  /* 0x0000005300537220 */ /* 0x000fe20000410000 */
[C---:B------:R-:W-:Y:S01]  /*c930*/  HMMA.16816.F32.BF16 R136, R144.reuse, R150, R136 ;  /* 0x000000969088723c */ /* 0x040fe20000041888 */
[----:B------:R-:W3:Y:S03]  /*c940*/  LDSM.16.MT88.4 R148, [R224+0x6000] ;  /* 0x00600000e094783b */ /* 0x000ee60000004200 */
[C---:B------:R-:W-:Y:S02]  /*c950*/  FMUL.FTZ R84, R2.reuse, R84 ;  /* 0x0000005402547220 */ /* 0x040fe40000410000 */
[----:B------:R-:W-:Y:S02]  /*c960*/  FMUL.FTZ R85, R2, R85 ;  /* 0x0000005502557220 */ /* 0x000fe40000410000 */
[C---:B------:R-:W-:Y:S01]  /*c970*/  FMUL.FTZ R86, R0.reuse, R86 ;  /* 0x0000005600567220 */ /* 0x040fe20000410000 */
[C---:B-1----:R-:W-:Y:S03]  /*c980*/  HMMA.16816.F32.BF16 R52, R144.reuse, R152, R52 ;  /* 0x000000989034723c */ /* 0x042fe60000041834 */
[----:B------:R-:W-:Y:S02]  /*c990*/  FMUL.FTZ R87, R0, R87 ;  /* 0x0000005700577220 */ /* 0x000fe40000410000 */
[C---:B------:R-:W-:Y:S02]  /*c9a0*/  FMUL.FTZ R88, R2.reuse, R88 ;  /* 0x0000005802587220 */ /* 0x040fe40000410000 */
[----:B------:R-:W-:Y:S01]  /*c9b0*/  FMUL.FTZ R89, R2, R89 ;  /* 0x0000005902597220 */ /* 0x000fe20000410000 */
[C---:B------:R-:W-:Y:S01]  /*c9c0*/  HMMA.16816.F32.BF16 R56, R144.reuse, R154, R56 ;  /* 0x0000009a9038723c */ /* 0x040fe20000041838 */
[----:B------:R-:W1:Y:S03]  /*c9d0*/  LDSM.16.MT88.4 R152, [R228+0x6000] ;  /* 0x00600000e498783b */ /* 0x000e660000004200 */
        /* <DEDUP_REMOVED lines=9> */
[C---:B---3--:R-:W-:Y:S04]  /*ca70*/  HMMA.16816.F32.BF16 R68, R144.reuse, R148, R68 ;  /* 0x000000949044723c */ /* 0x048fe80000041844 */
[C---:B------:R-:W-:Y:S02]  /*ca80*/  FMUL.FTZ R96, R2.reuse, R96 ;  /* 0x0000006002607220 */ /* 0x040fe40000410000 */
[----:B------:R-:W-:Y:S02]  /*ca90*/  FMUL.FTZ R97, R2, R97 ;  /* 0x0000006102617220 */ /* 0x000fe40000410000 */
[C---:B------:R-:W-:Y:S01]  /*caa0*/  HMMA.16816.F32.BF16 R72, R144.reuse, R150, R72 ;  /* 0x000000969048723c */ /* 0x040fe20000041848 */
[----:B------:R-:W3:Y:S03]  /*cab0*/  LDSM.16.MT88.4 R148, [R224+0x800] ;  /* 0x00080000e094783b */ /* 0x000ee60000004200 */
[C---:B------:R-:W-:Y:S02]  /*cac0*/  FMUL.FTZ R98, R0.reuse, R98 ;  /* 0x0000006200627220 */ /* 0x040fe40000410000 */
[----:B------:R-:W-:Y:S02]  /*cad0*/  FMUL.FTZ R99, R0, R99 ;  /* 0x0000006300637220 */ /* 0x000fe40000410000 */
[--C-:B------:R-:W-:Y:S01]  /*cae0*/  FFMA.FTZ R32, R32, c[0x0][0x2d0], -R212.reuse ;  /* 0x0000b40020207a23 */ /* 0x100fe200000108d4 */
[C---:B-1----:R-:W-:Y:S03]  /*caf0*/  HMMA.16816.F32.BF16 R76, R144.reuse, R152, R76 ;  /* 0x00000098904c723c */ /* 0x042fe6000004184c */
[--C-:B------:R-:W-:Y:S02]  /*cb00*/  FFMA.FTZ R33, R33, c[0x0][0x2d0], -R212.reuse ;  /* 0x0000b40021217a23 */ /* 0x100fe400000108d4 */
[--C-:B------:R-:W-:Y:S02]  /*cb10*/  FFMA.FTZ R35, R35, c[0x0][0x2d0], -R3.reuse ;  /* 0x0000b40023237a23 */ /* 0x100fe40000010803 */
[--C-:B------:R-:W-:Y:S01]  /*cb20*/  FFMA.FTZ R40, R40, c[0x0][0x2d0], -R212.reuse ;  /* 0x0000b40028287a23 */ /* 0x100fe200000108d4 */
[C---:B------:R-:W-:Y:S01]  /*cb30*/  HMMA.16816.F32.BF16 R80, R144.reuse, R154, R80 ;  /* 0x0000009a9050723c */ /* 0x040fe20000041850 */
[----:B------:R-:W1:Y:S03]  /*cb40*/  LDSM.16.MT88.4 R152, [R227+0x800] ;  /* 0x00080000e398783b */ /* 0x000e660000004200 */
[--C-:B------:R-:W-:Y:S01]  /*cb50*/  FFMA.FTZ R41, R41, c[0x0][0x2d0], -R212.reuse ;  /* 0x0000b40029297a23 */ /* 0x100fe200000108d4 */
[----:B------:R-:W-:Y:S01]  /*cb60*/  MUFU.EX2 R40, R40 ;  /* 0x0000002800287308 */ /* 0x000fe20000000800 */
[--C-:B------:R-:W-:Y:S02]  /*cb70*/  FFMA.FTZ R42, R42, c[0x0][0x2d0], -R3.reuse ;  /* 0x0000b4002a2a7a23 */ /* 0x100fe40000010803 */
[C---:B--2---:R-:W-:Y:S04]  /*cb80*/  HMMA.16816.F32.BF16 R84, R144.reuse, R164, R84 ;  /* 0x000000a49054723c */ /* 0x044fe80000041854 */
[--C-:B------:R-:W-:Y:S02]  /*cb90*/  FFMA.FTZ R43, R43, c[0x0][0x2d0], -R3.reuse ;  /* 0x0000b4002b2b7a23 */ /* 0x100fe40000010803 */
[--C-:B------:R-:W-:Y:S01]  /*cba0*/  FFMA.FTZ R36, R36, c[0x0][0x2d0], -R212.reuse ;  /* 0x0000b40024247a23 */ /* 0x100fe200000108d4 */
[----:B------:R-:W-:Y:S01]  /*cbb0*/  MOV R164, R219 ;  /* 0x000000db00a47202 */ /* 0x000fe20000000f00 */
[C---:B------:R-:W-:Y:S01]  /*cbc0*/  HMMA.16816.F32.BF16 R88, R144.reuse, R166, R88 ;  /* 0x000000a69058723c */ /* 0x040fe20000041858 */
[----:B------:R-:W2:Y:S03]  /*cbd0*/  MUFU.EX2 R166, R20 ;  /* 0x0000001400a67308 */ /* 0x000ea60000000800 */
[----:B------:R-:W-:Y:S01]  /*cbe0*/  MOV R165, R223 ;  /* 0x000000df00a57202 */ /* 0x000fe20000000f00 */
[--C-:B------:R-:W-:Y:S02]  /*cbf0*/  FFMA.FTZ R37, R37, c[0x0][0x2d0], -R212.reuse ;  /* 0x0000b40025257a23 */ /* 0x100fe400000108d4 */
[--C-:B------:R-:W-:Y:S01]  /*cc00*/  FFMA.FTZ R38, R38, c[0x0][0x2d0], -R3.reuse ;  /* 0x0000b40026267a23 */ /* 0x100fe20000010803 */
[C---:B------:R-:W-:Y:S03]  /*cc10*/  HMMA.16816.F32.BF16 R92, R144.reuse, R12, R92 ;  /* 0x0000000c905c723c */ /* 0x040fe6000004185c */
[----:B------:R-:W-:Y:S01]  /*cc20*/  MUFU.EX2 R219, R21 ;  /* 0x0000001500db7308 */ /* 0x000fe20000000800 */
[--C-:B------:R-:W-:Y:S02]  /*cc30*/  FFMA.FTZ R39, R39, c[0x0][0x2d0], -R3.reuse ;  /* 0x0000b40027277a23 */ /* 0x100fe40000010803 */
[--C-:B------:R-:W-:Y:S01]  /*cc40*/  FFMA.FTZ R44, R44, c[0x0][0x2d0], -R212.reuse ;  /* 0x0000b4002c2c7a23 */ /* 0x100fe200000108d4 */
[----:B------:R-:W-:Y:S01]  /*cc50*/  F2FP.BF16.PACK_AB R12, R142, R143 ;  /* 0x0000008f8e0c723e */ /* 0x000fe200000010ff */
[----:B------:R-:W-:Y:S01]  /*cc60*/  HMMA.16816.F32.BF16 R96, R144, R14, R96 ;  /* 0x0000000e9060723c */ /* 0x000fe20000041860 */
[----:B------:R-:W4:Y:S03]  /*cc70*/  LDSM.16.MT88.4 R144, [R230+0x800] ;  /* 0x00080000e690783b */ /* 0x000f260000004200 */
[----:B------:R-:W-:Y:S01]  /*cc80*/  F2FP.BF16.PACK_AB R13, R211, R213 ;  /* 0x000000d5d30d723e */ /* 0x000fe200000010ff */
[----:B------:R1:W-:Y:S01]  /*cc90*/  MUFU.EX2 R167, R23 ;  /* 0x0000001700a77308 */ /* 0x0003e20000000800 */
[--C-:B------:R-:W-:Y:S01]  /*cca0*/  FFMA.FTZ R45, R45, c[0x0][0x2d0], -R212.reuse ;  /* 0x0000b4002d2d7a23 */ /* 0x100fe200000108d4 */
[-C--:B------:R-:W-:Y:S01]  /*ccb0*/  F2FP.BF16.PACK_AB R14, R220, R221.reuse ;  /* 0x000000dddc0e723e */ /* 0x080fe200000010ff */
[--C-:B------:R-:W-:Y:S01]  /*ccc0*/  FFMA.FTZ R48, R48, c[0x0][0x2d0], -R212.reuse ;  /* 0x0000b40030307a23 */ /* 0x100fe200000108d4 */
[----:B------:R-:W-:Y:S03]  /*ccd0*/  F2FP.BF16.PACK_AB R15, R209, R210 ;  /* 0x000000d2d10f723e */ /* 0x000fe600000010ff */
[----:B------:R-:W-:Y:S03]  /*cce0*/  FFMA.FTZ R212, R49, c[0x0][0x2d0], -R212 ;  /* 0x0000b40031d47a23 */ /* 0x000fe600000108d4 */
[----:B------:R-:W-:Y:S01]  /*ccf0*/  MUFU.EX2 R223, R25 ;  /* 0x0000001900df7308 */ /* 0x000fe20000000800 */
[C---:B---3--:R-:W-:Y:S08]  /*cd00*/  HMMA.16816.F32.BF16 R4, R12.reuse, R148, R4 ;  /* 0x000000940c04723c */ /* 0x048ff00000041804 */
[C---:B------:R-:W-:Y:S01]  /*cd10*/  HMMA.16816.F32.BF16 R8, R12.reuse, R150, R8 ;  /* 0x000000960c08723c */ /* 0x040fe20000041808 */
[----:B------:R-:W3:Y:S01]  /*cd20*/  LDSM.16.MT88.4 R148, [R224+0x3800] ;  /* 0x00380000e094783b */ /* 0x000ee20000004200 */
[----:B------:R-:W-:Y:S06]  /*cd30*/  MUFU.EX2 R212, R212 ;  /* 0x000000d400d47308 */ /* 0x000fec0000000800 */
[C---:B------:R-:W-:Y:S01]  /*cd40*/  HMMA.16816.F32.BF16 R100, R12.reuse, R16, R100 ;  /* 0x000000100c64723c */ /* 0x040fe20000041864 */
[----:B-1----:R-:W-:Y:S03]  /*cd50*/  LDSM.16.MT88.4 R20, [R228+0x1000] ;  /* 0x00100000e414783b */ /* 0x002fe60000004200 */
[----:B------:R-:W-:Y:S04]  /*cd60*/  MUFU.EX2 R41, R41 ;  /* 0x0000002900297308 */ /* 0x000fe80000000800 */
[C---:B------:R-:W-:Y:S01]  /*cd70*/  HMMA.16816.F32.BF16 R104, R12.reuse, R18, R104 ;  /* 0x000000120c68723c */ /* 0x040fe20000041868 */
[----:B------:R-:W1:Y:S05]  /*cd80*/  LDSM.16.MT88.4 R16, [R228+0x3800] ;  /* 0x00380000e410783b */ /* 0x000e6a0000004200 */
[----:B------:R-:W-:Y:S02]  /*cd90*/  MUFU.EX2 R42, R42 ;  /* 0x0000002a002a7308 */ /* 0x000fe40000000800 */
[C---:B------:R-:W-:Y:S08]  /*cda0*/  HMMA.16816.F32.BF16 R108, R12.reuse, R152, R108 ;  /* 0x000000980c6c723c */ /* 0x040ff0000004186c */
[C---:B------:R-:W-:Y:S01]  /*cdb0*/  HMMA.16816.F32.BF16 R112, R12.reuse, R154, R112 ;  /* 0x0000009a0c70723c */ /* 0x040fe20000041870 */
[----:B------:R-:W2:Y:S01]  /*cdc0*/  LDSM.16.MT88.4 R152, [R227+0x3800] ;  /* 0x00380000e398783b */ /* 0x000ea20000004200 */
[----:B------:R-:W-:Y:S06]  /*cdd0*/  MUFU.EX2 R43, R43 ;  /* 0x0000002b002b7308 */ /* 0x000fec0000000800 */
[C---:B----4-:R-:W-:Y:S04]  /*cde0*/  HMMA.16816.F32.BF16 R116, R12.reuse, R144, R116 ;  /* 0x000000900c74723c */ /* 0x050fe80000041874 */
[----:B------:R-:W-:Y:S04]  /*cdf0*/  MUFU.EX2 R44, R44 ;  /* 0x0000002c002c7308 */ /* 0x000fe80000000800 */
[C---:B------:R-:W-:Y:S01]  /*ce00*/  HMMA.16816.F32.BF16 R120, R12.reuse, R146, R120 ;  /* 0x000000920c78723c */ /* 0x040fe20000041878 */
[----:B------:R-:W4:Y:S05]  /*ce10*/  LDSM.16.MT88.4 R144, [R230+0x3800] ;  /* 0x00380000e690783b */ /* 0x000f2a0000004200 */
[----:B------:R-:W-:Y:S02]  /*ce20*/  MUFU.EX2 R45, R45 ;  /* 0x0000002d002d7308 */ /* 0x000fe40000000800 */
[C---:B---3--:R-:W-:Y:S08]  /*ce30*/  HMMA.16816.F32.BF16 R124, R12.reuse, R148, R124 ;  /* 0x000000940c7c723c */ /* 0x048ff0000004187c */
[C---:B------:R-:W-:Y:S01]  /*ce40*/  HMMA.16816.F32.BF16 R128, R12.reuse, R150, R128 ;  /* 0x000000960c80723c */ /* 0x040fe20000041880 */
[----:B------:R-:W3:Y:S01]  /*ce50*/  LDSM.16.MT88.4 R148, [R224+0x6800] ;  /* 0x00680000e094783b */ /* 0x000ee20000004200 */
[----:B------:R-:W-:Y:S06]  /*ce60*/  MUFU.EX2 R48, R48 ;  /* 0x0000003000307308 */ /* 0x000fec0000000800 */
[C---:B-1----:R-:W-:Y:S08]  /*ce70*/  HMMA.16816.F32.BF16 R132, R12.reuse, R16, R132 ;  /* 0x000000100c84723c */ /* 0x042ff00000041884 */
[C---:B------:R-:W-:Y:S01]  /*ce80*/  HMMA.16816.F32.BF16 R136, R12.reuse, R18, R136 ;  /* 0x000000120c88723c */ /* 0x040fe20000041888 */
[----:B------:R-:W1:Y:S07]  /*ce90*/  LDSM.16.MT88.4 R16, [R228+0x6800] ;  /* 0x00680000e410783b */ /* 0x000e6e0000004200 */
[C---:B--2---:R-:W-:Y:S08]  /*cea0*/  HMMA.16816.F32.BF16 R52, R12.reuse, R152, R52 ;  /* 0x000000980c34723c */ /* 0x044ff00000041834 */
[C---:B------:R-:W-:Y:S01]  /*ceb0*/  HMMA.16816.F32.BF16 R56, R12.reuse, R154, R56 ;  /* 0x0000009a0c38723c */ /* 0x040fe20000041838 */
[----:B------:R-:W2:Y:S07]  /*cec0*/  LDSM.16.MT88.4 R152, [R227+0x6800] ;  /* 0x00680000e398783b */ /* 0x000eae0000004200 */
[C---:B----4-:R-:W-:Y:S08]  /*ced0*/  HMMA.16816.F32.BF16 R60, R12.reuse, R144, R60 ;  /* 0x000000900c3c723c */ /* 0x050ff0000004183c */
[C---:B------:R-:W-:Y:S01]  /*cee0*/  HMMA.16816.F32.BF16 R64, R12.reuse, R146, R64 ;  /* 0x000000920c40723c */ /* 0x040fe20000041840 */
[----:B------:R-:W4:Y:S07]  /*cef0*/  LDSM.16.MT88.4 R144, [R230+0x6800] ;  /* 0x00680000e690783b */ /* 0x000f2e0000004200 */
[C---:B---3--:R-:W-:Y:S01]  /*cf00*/  HMMA.16816.F32.BF16 R68, R12.reuse, R148, R68 ;  /* 0x000000940c44723c */ /* 0x048fe20000041844 */
[----:B------:R-:W3:Y:S06]  /*cf10*/  MUFU.EX2 R148, R24 ;  /* 0x0000001800947308 */ /* 0x000eec0000000800 */
[----:B------:R-:W-:Y:S01]  /*cf20*/  MOV R149, R221 ;  /* 0x000000dd00957202 */ /* 0x000fe20000000f00 */
[C---:B------:R-:W-:Y:S03]  /*cf30*/  HMMA.16816.F32.BF16 R72, R12.reuse, R150, R72 ;  /* 0x000000960c48723c */ /* 0x040fe60000041848 */
[----:B------:R-:W-:Y:S04]  /*cf40*/  MUFU.EX2 R221, R29 ;  /* 0x0000001d00dd7308 */ /* 0x000fe80000000800 */
[----:B------:R-:W-:Y:S01]  /*cf50*/  MOV R151, R166 ;  /* 0x000000a600977202 */ /* 0x000fe20000000f00 */
[C---:B-1----:R-:W-:Y:S05]  /*cf60*/  HMMA.16816.F32.BF16 R76, R12.reuse, R16, R76 ;  /* 0x000000100c4c723c */ /* 0x042fea000004184c */
[----:B------:R-:W-:Y:S03]  /*cf70*/  MUFU.EX2 R166, R26 ;  /* 0x0000001a00a67308 */ /* 0x000fe60000000800 */
[C---:B------:R-:W-:Y:S01]  /*cf80*/  HMMA.16816.F32.BF16 R80, R12.reuse, R18, R80 ;  /* 0x000000120c50723c */ /* 0x040fe20000041850 */
[----:B------:R-:W1:Y:S07]  /*cf90*/  LDSM.16.MT88.4 R16, [R224+0x1000] ;  /* 0x00100000e010783b */ /* 0x000e6e0000004200 */
[C---:B--2---:R-:W-:Y:S07]  /*cfa0*/  HMMA.16816.F32.BF16 R84, R12.reuse, R152, R84 ;  /* 0x000000980c54723c */ /* 0x044fee0000041854 */
[----:B------:R-:W-:Y:S01]  /*cfb0*/  MOV R152, R165 ;  /* 0x000000a500987202 */ /* 0x000fe20000000f00 */
[C---:B------:R-:W-:Y:S01]  /*cfc0*/  HMMA.16816.F32.BF16 R88, R12.reuse, R154, R88 ;  /* 0x0000009a0c58723c */ /* 0x040fe20000041858 */
[----:B------:R2:W1:Y:S03]  /*cfd0*/  MUFU.EX2 R165, R27 ;  /* 0x0000001b00a57308 */ /* 0x0004660000000800 */
[----:B------:R-:W-:Y:S03]  /*cfe0*/  MOV R153, R164 ;  /* 0x000000a400997202 */ /* 0x000fe60000000f00 */
[----:B---3--:R-:W-:Y:S01]  /*cff0*/  MOV R154, R148 ;  /* 0x00000094009a7202 */ /* 0x008fe20000000f00 */
[C---:B----4-:R-:W-:Y:S03]  /*d000*/  HMMA.16816.F32.BF16 R92, R12.reuse, R144, R92 ;  /* 0x000000900c5c723c */ /* 0x050fe6000004185c */
[----:B------:R-:W-:Y:S01]  /*d010*/  MUFU.EX2 R164, R30 ;  /* 0x0000001e00a47308 */ /* 0x000fe20000000800 */
[----:B------:R-:W-:Y:S02]  /*d020*/  MOV R155, R222 ;  /* 0x000000de009b7202 */ /* 0x000fe40000000f00 */
[----:B------:R-:W-:Y:S02]  /*d030*/  MOV R49, R154 ;  /* 0x0000009a00317202 */ /* 0x000fe40000000f00 */
[----:B------:R-:W-:Y:S01]  /*d040*/  HMMA.16816.F32.BF16 R96, R12, R146, R96 ;  /* 0x000000920c60723c */ /* 0x000fe20000041860 */
[----:B------:R-:W-:Y:S03]  /*d050*/  LDSM.16.MT88.4 R144, [R230+0x1000] ;  /* 0x00100000e690783b */ /* 0x000fe60000004200 */
[----:B------:R-:W-:Y:S01]  /*d060*/  MOV R148, R220 ;  /* 0x000000dc00947202 */ /* 0x000fe20000000f00 */
[----:B------:R-:W3:Y:S02]  /*d070*/  MUFU.EX2 R222, R28 ;  /* 0x0000001c00de7308 */ /* 0x000ee40000000800 */
[----:B------:R-:W-:Y:S02]  /*d080*/  F2FP.BF16.PACK_AB R14, R223, R154 ;  /* 0x0000009adf0e723e */ /* 0x000fe400000010ff */
[----:B--2---:R-:W2:Y:S03]  /*d090*/  LDSM.16.MT88.4 R24, [R227+0x1000] ;  /* 0x00100000e318783b */ /* 0x004ea60000004200 */
[----:B------:R-:W-:Y:S02]  /*d0a0*/  F2FP.BF16.PACK_AB R12, R219, R151 ;  /* 0x00000097db0c723e */ /* 0x000fe400000010ff */
[----:B------:R-:W-:Y:S01]  /*d0b0*/  F2FP.BF16.PACK_AB R13, R167, R208 ;  /* 0x000000d0a70d723e */ /* 0x000fe200000010ff */
[----:B------:R4:W-:Y:S01]  /*d0c0*/  MUFU.EX2 R220, R32 ;  /* 0x0000002000dc7308 */ /* 0x0009e20000000800 */
[----:B-1----:R-:W-:Y:S02]  /*d0d0*/  F2FP.BF16.PACK_AB R15, R165, R166 ;  /* 0x000000a6a50f723e */ /* 0x002fe400000010ff */
[----:B------:R-:W-:Y:S02]  /*d0e0*/  MOV R150, R148 ;  /* 0x0000009400967202 */ /* 0x000fe40000000f00 */
[----:B------:R-:W-:Y:S03]  /*d0f0*/  MOV R148, R142 ;  /* 0x0000008e00947202 */ /* 0x000fe60000000f00 */
[C---:B------:R-:W-:Y:S02]  /*d100*/  HMMA.16816.F32.BF16 R4, R12.reuse, R16, R4 ;  /* 0x000000100c04723c */ /* 0x040fe40000041804 */
[----:B------:R1:W-:Y:S06]  /*d110*/  MUFU.EX2 R142, R39 ;  /* 0x00000027008e7308 */ /* 0x0003ec0000000800 */
[C---:B------:R-:W-:Y:S01]  /*d120*/  HMMA.16816.F32.BF16 R8, R12.reuse, R18, R8 ;  /* 0x000000120c08723c */ /* 0x040fe20000041808 */
[----:B------:R-:W3:Y:S07]  /*d130*/  LDSM.16.MT88.4 R16, [R224+0x4000] ;  /* 0x00400000e010783b */ /* 0x000eee0000004200 */
[C---:B------:R-:W-:Y:S04]  /*d140*/  HMMA.16816.F32.BF16 R100, R12.reuse, R20, R100 ;  /* 0x000000140c64723c */ /* 0x040fe80000041864 */
[----:B----4-:R-:W-:Y:S02]  /*d150*/  MOV R32, R219 ;  /* 0x000000db00207202 */ /* 0x010fe40000000f00 */
[----:B------:R4:W-:Y:S02]  /*d160*/  MUFU.EX2 R219, R33 ;  /* 0x0000002100db7308 */ /* 0x0009e40000000800 */
[C---:B------:R-:W-:Y:S01]  /*d170*/  HMMA.16816.F32.BF16 R104, R12.reuse, R22, R104 ;  /* 0x000000160c68723c */ /* 0x040fe20000041868 */
[----:B------:R-:W3:Y:S03]  /*d180*/  LDSM.16.MT88.4 R20, [R228+0x4000] ;  /* 0x00400000e414783b */ /* 0x000ee60000004200 */
[--C-:B-1----:R-:W-:Y:S04]  /*d190*/  FFMA.FTZ R39, R47, c[0x0][0x2d0], -R3.reuse ;  /* 0x0000b4002f277a23 */ /* 0x102fe80000010803 */
[C---:B--2---:R-:W-:Y:S02]  /*d1a0*/  HMMA.16816.F32.BF16 R108, R12.reuse, R24, R108 ;  /* 0x000000180c6c723c */ /* 0x044fe4000004186c */
[----:B------:R-:W-:Y:S06]  /*d1b0*/  MUFU.EX2 R39, R39 ;  /* 0x0000002700277308 */ /* 0x000fec0000000800 */
[C---:B------:R-:W-:Y:S01]  /*d1c0*/  HMMA.16816.F32.BF16 R112, R12.reuse, R26, R112 ;  /* 0x0000001a0c70723c */ /* 0x040fe20000041870 */
[----:B------:R-:W1:Y:S03]  /*d1d0*/  LDSM.16.MT88.4 R24, [R227+0x4000] ;  /* 0x00400000e318783b */ /* 0x000e660000004200 */
[----:B----4-:R-:W-:Y:S04]  /*d1e0*/  MOV R33, R151 ;  /* 0x0000009700217202 */ /* 0x010fe80000000f00 */
[C---:B------:R-:W-:Y:S04]  /*d1f0*/  HMMA.16816.F32.BF16 R116, R12.reuse, R144, R116 ;  /* 0x000000900c74723c */ /* 0x040fe80000041874 */
[----:B------:R-:W-:Y:S02]  /*d200*/  MOV R47, R33 ;  /* 0x00000021002f7202 */ /* 0x000fe40000000f00 */
[----:B------:R-:W-:Y:S02]  /*d210*/  MOV R151, R149 ;  /* 0x0000009500977202 */ /* 0x000fe40000000f00 */
[C---:B------:R-:W-:Y:S01]  /*d220*/  HMMA.16816.F32.BF16 R120, R12.reuse, R146, R120 ;  /* 0x000000920c78723c */ /* 0x040fe20000041878 */
[----:B------:R-:W2:Y:S03]  /*d230*/  LDSM.16.MT88.4 R144, [R230+0x4000] ;  /* 0x00400000e690783b */ /* 0x000ea60000004200 */
[----:B------:R-:W-:Y:S02]  /*d240*/  MOV R149, R143 ;  /* 0x0000008f00957202 */ /* 0x000fe40000000f00 */
[----:B------:R4:W-:Y:S02]  /*d250*/  MUFU.EX2 R143, R38 ;  /* 0x00000026008f7308 */ /* 0x0009e40000000800 */
[C---:B---3--:R-:W-:Y:S08]  /*d260*/  HMMA.16816.F32.BF16 R124, R12.reuse, R16, R124 ;  /* 0x000000100c7c723c */ /* 0x048ff0000004187c */
[C---:B------:R-:W-:Y:S01]  /*d270*/  HMMA.16816.F32.BF16 R128, R12.reuse, R18, R128 ;  /* 0x000000120c80723c */ /* 0x040fe20000041880 */
[----:B------:R-:W3:Y:S07]  /*d280*/  LDSM.16.MT88.4 R16, [R224+0x7000] ;  /* 0x00700000e010783b */ /* 0x000eee0000004200 */
[C---:B------:R-:W-:Y:S04]  /*d290*/  HMMA.16816.F32.BF16 R132, R12.reuse, R20, R132 ;  /* 0x000000140c84723c */ /* 0x040fe80000041884 */
[--C-:B----4-:R-:W-:Y:S01]  /*d2a0*/  FFMA.FTZ R38, R46, c[0x0][0x2d0], -R3.reuse ;  /* 0x0000b4002e267a23 */ /* 0x110fe20000010803 */
[----:B------:R-:W-:Y:S03]  /*d2b0*/  MOV R46, R32 ;  /* 0x00000020002e7202 */ /* 0x000fe60000000f00 */
[C---:B------:R-:W-:Y:S01]  /*d2c0*/  HMMA.16816.F32.BF16 R136, R12.reuse, R22, R136 ;  /* 0x000000160c88723c */ /* 0x040fe20000041888 */
[----:B------:R-:W4:Y:S01]  /*d2d0*/  LDSM.16.MT88.4 R20, [R228+0x7000] ;  /* 0x00700000e414783b */ /* 0x000f220000004200 */
[----:B------:R-:W-:Y:S06]  /*d2e0*/  MUFU.EX2 R38, R38 ;  /* 0x0000002600267308 */ /* 0x000fec0000000800 */
[C---:B-1----:R-:W-:Y:S08]  /*d2f0*/  HMMA.16816.F32.BF16 R52, R12.reuse, R24, R52 ;  /* 0x000000180c34723c */ /* 0x042ff00000041834 */
[C---:B------:R-:W-:Y:S01]  /*d300*/  HMMA.16816.F32.BF16 R56, R12.reuse, R26, R56 ;  /* 0x0000001a0c38723c */ /* 0x040fe20000041838 */
[----:B------:R-:W1:Y:S07]  /*d310*/  LDSM.16.MT88.4 R24, [R227+0x7000] ;  /* 0x00700000e318783b */ /* 0x000e6e0000004200 */
[C---:B--2---:R-:W-:Y:S01]  /*d320*/  HMMA.16816.F32.BF16 R60, R12.reuse, R144, R60 ;  /* 0x000000900c3c723c */ /* 0x044fe2000004183c */
[----:B------:R2:W-:Y:S07]  /*d330*/  MUFU.EX2 R145, R34 ;  /* 0x0000002200917308 */ /* 0x0005ee0000000800 */
[C---:B------:R-:W-:Y:S03]  /*d340*/  HMMA.16816.F32.BF16 R64, R12.reuse, R146, R64 ;  /* 0x000000920c40723c */ /* 0x040fe60000041840 */
[----:B------:R1:W1:Y:S05]  /*d350*/  MUFU.EX2 R146, R31 ;  /* 0x0000001f00927308 */ /* 0x00026a0000000800 */
[C---:B---3--:R-:W-:Y:S05]  /*d360*/  HMMA.16816.F32.BF16 R68, R12.reuse, R16, R68 ;  /* 0x000000100c44723c */ /* 0x048fea0000041844 */
[----:B------:R3:W3:Y:S03]  /*d370*/  MUFU.EX2 R144, R35 ;  /* 0x0000002300907308 */ /* 0x0006e60000000800 */
[C---:B------:R-:W-:Y:S01]  /*d380*/  HMMA.16816.F32.BF16 R72, R12.reuse, R18, R72 ;  /* 0x000000120c48723c */ /* 0x040fe20000041848 */
[----:B--2---:R-:W2:Y:S04]  /*d390*/  LDL.LU R34, [R1+0xc] ;  /* 0x00000c0001227983 */ /* 0x004ea80000300800 */
[----:B------:R-:W-:Y:S02]  /*d3a0*/  LDSM.16.MT88.4 R16, [R224+0x1800] ;  /* 0x00180000e010783b */ /* 0x000fe40000004200 */
[----:B------:R3:W-:Y:S01]  /*d3b0*/  MUFU.EX2 R147, R37 ;  /* 0x0000002500937308 */ /* 0x0007e20000000800 */
[C---:B----4-:R-:W-:Y:S05]  /*d3c0*/  HMMA.16816.F32.BF16 R76, R12.reuse, R20, R76 ;  /* 0x000000140c4c723c */ /* 0x050fea000004184c */
[----:B-1----:R-:W1:Y:S03]  /*d3d0*/  LDSM.16.MT88.4 R28, [R230+0x7000] ;  /* 0x00700000e61c783b */ /* 0x002e660000004200 */
[C---:B------:R-:W-:Y:S05]  /*d3e0*/  HMMA.16816.F32.BF16 R80, R12.reuse, R22, R80 ;  /* 0x000000160c50723c */ /* 0x040fea0000041850 */
[----:B------:R-:W4:Y:S01]  /*d3f0*/  LDSM.16.MT88.4 R20, [R228+0x1800] ;  /* 0x00180000e414783b */ /* 0x000f220000004200 */
[----:B---3--:R-:W-:Y:S02]  /*d400*/  MOV R35, R214 ;  /* 0x000000d600237202 */ /* 0x008fe40000000f00 */
[C---:B------:R-:W-:Y:S01]  /*d410*/  HMMA.16816.F32.BF16 R84, R12.reuse, R24, R84 ;  /* 0x000000180c54723c */ /* 0x040fe20000041854 */
[----:B------:R-:W3:Y:S03]  /*d420*/  MUFU.EX2 R214, R36 ;  /* 0x0000002400d67308 */ /* 0x000ee60000000800 */
[--C-:B------:R-:W-:Y:S04]  /*d430*/  FFMA.FTZ R37, R50, c[0x0][0x2d0], -R3.reuse ;  /* 0x0000b40032257a23 */ /* 0x100fe80000010803 */
[C---:B------:R-:W-:Y:S01]  /*d440*/  HMMA.16816.F32.BF16 R88, R12.reuse, R26, R88 ;  /* 0x0000001a0c58723c */ /* 0x040fe20000041858 */
[----:B------:R-:W3:Y:S03]  /*d450*/  LDSM.16.MT88.4 R24, [R227+0x1800] ;  /* 0x00180000e318783b */ /* 0x000ee60000004200 */
[----:B------:R-:W-:Y:S01]  /*d460*/  MOV R50, R155 ;  /* 0x0000009b00327202 */ /* 0x000fe20000000f00 */
[----:B------:R-:W-:Y:S01]  /*d470*/  FFMA.FTZ R3, R51, c[0x0][0x2d0], -R3 ;  /* 0x0000b40033037a23 */ /* 0x000fe20000010803 */
[----:B------:R-:W-:Y:S01]  /*d480*/  MOV R51, R152 ;  /* 0x0000009800337202 */ /* 0x000fe20000000f00 */
[----:B------:R-:W-:Y:S10]  /*d490*/  MUFU.EX2 R37, R37 ;  /* 0x0000002500257308 */ /* 0x000ff40000000800 */
[----:B------:R3:W2:Y:S01]  /*d4a0*/  MUFU.EX2 R36, R3 ;  /* 0x0000000300247308 */ /* 0x0006a20000000800 */
[C---:B-1----:R-:W-:Y:S08]  /*d4b0*/  HMMA.16816.F32.BF16 R92, R12.reuse, R28, R92 ;  /* 0x0000001c0c5c723c */ /* 0x042ff0000004185c */
[----:B------:R-:W-:Y:S01]  /*d4c0*/  HMMA.16816.F32.BF16 R96, R12, R30, R96 ;  /* 0x0000001e0c60723c */ /* 0x000fe20000041860 */
[----:B------:R-:W1:Y:S06]  /*d4d0*/  LDSM.16.MT88.4 R28, [R230+0x1800] ;  /* 0x00180000e61c783b */ /* 0x000e6c0000004200 */
[----:B------:R-:W-:Y:S02]  /*d4e0*/  F2FP.BF16.PACK_AB R12, R221, R222 ;  /* 0x000000dedd0c723e */ /* 0x000fe400000010ff */
[----:B------:R-:W-:Y:S03]  /*d4f0*/  F2FP.BF16.PACK_AB R13, R146, R164 ;  /* 0x000000a4920d723e */ /* 0x000fe600000010ff */
[----:B------:R-:W-:Y:S02]  /*d500*/  F2FP.BF16.PACK_AB R14, R219, R220 ;  /* 0x000000dcdb0e723e */ /* 0x000fe400000010ff */
[----:B------:R-:W-:Y:S02]  /*d510*/  F2FP.BF16.PACK_AB R15, R144, R145 ;  /* 0x00000091900f723e */ /* 0x000fe400000010ff */
[----:B---3--:R-:W-:Y:S05]  /*d520*/  MOV R3, R148 ;  /* 0x0000009400037202 */ /* 0x008fea0000000f00 */
[C---:B------:R-:W-:Y:S08]  /*d530*/  HMMA.16816.F32.BF16 R4, R12.reuse, R16, R4 ;  /* 0x000000100c04723c */ /* 0x040ff00000041804 */
[C---:B------:R-:W-:Y:S01]  /*d540*/  HMMA.16816.F32.BF16 R8, R12.reuse, R18, R8 ;  /* 0x000000120c08723c */ /* 0x040fe20000041808 */
[----:B------:R-:W3:Y:S07]  /*d550*/  LDSM.16.MT88.4 R16, [R224+0x4800] ;  /* 0x00480000e010783b */ /* 0x000eee0000004200 */
[C---:B----4-:R-:W-:Y:S08]  /*d560*/  HMMA.16816.F32.BF16 R100, R12.reuse, R20, R100 ;  /* 0x000000140c64723c */ /* 0x050ff00000041864 */
[C---:B------:R-:W-:Y:S01]  /*d570*/  HMMA.16816.F32.BF16 R104, R12.reuse, R22, R104 ;  /* 0x000000160c68723c */ /* 0x040fe20000041868 */
[----:B------:R-:W4:Y:S07]  /*d580*/  LDSM.16.MT88.4 R20, [R228+0x4800] ;  /* 0x00480000e414783b */ /* 0x000f2e0000004200 */
        /* <DEDUP_REMOVED lines=26> */
[----:B------:R-:W2:Y:S07]  /*d730*/  LDSM.16.MT88.4 R24, [R227+0x2000] ;  /* 0x00200000e318783b */ /* 0x000eae0000004200 */
[C---:B-1----:R-:W-:Y:S08]  /*d740*/  HMMA.16816.F32.BF16 R92, R12.reuse, R28, R92 ;  /* 0x0000001c0c5c723c */ /* 0x042ff0000004185c */
[----:B------:R-:W-:Y:S01]  /*d750*/  HMMA.16816.F32.BF16 R96, R12, R30, R96 ;  /* 0x0000001e0c60723c */ /* 0x000fe20000041860 */
[----:B------:R-:W1:Y:S06]  /*d760*/  LDSM.16.MT88.4 R28, [R230+0x2000] ;  /* 0x00200000e61c783b */ /* 0x000e6c0000004200 */
[----:B------:R-:W-:Y:S02]  /*d770*/  F2FP.BF16.PACK_AB R12, R147, R214 ;  /* 0x000000d6930c723e */ /* 0x000fe400000010ff */
[----:B------:R-:W-:Y:S03]  /*d780*/  F2FP.BF16.PACK_AB R13, R142, R143 ;  /* 0x0000008f8e0d723e */ /* 0x000fe600000010ff */
[----:B------:R-:W-:Y:S02]  /*d790*/  F2FP.BF16.PACK_AB R14, R41, R40 ;  /* 0x00000028290e723e */ /* 0x000fe400000010ff */
[----:B------:R-:W-:Y:S07]  /*d7a0*/  F2FP.BF16.PACK_AB R15, R43, R42 ;  /* 0x0000002a2b0f723e */ /* 0x000fee00000010ff */
[C---:B---3--:R-:W-:Y:S08]  /*d7b0*/  HMMA.16816.F32.BF16 R4, R12.reuse, R16, R4 ;  /* 0x000000100c04723c */ /* 0x048ff00000041804 */
[C---:B------:R-:W-:Y:S01]  /*d7c0*/  HMMA.16816.F32.BF16 R8, R12.reuse, R18, R8 ;  /* 0x000000120c08723c */ /* 0x040fe20000041808 */
[----:B------:R-:W3:Y:S03]  /*d7d0*/  LDSM.16.MT88.4 R16, [R224+0x5000] ;  /* 0x00500000e010783b */ /* 0x000ee60000004200 */
[----:B--2---:R-:W-:Y:S04]  /*d7e0*/  FFMA.FTZ R2, R2, R34, R35 ;  /* 0x0000002202027223 */ /* 0x004fe80000010023 */
[C---:B----4-:R-:W-:Y:S01]  /*d7f0*/  HMMA.16816.F32.BF16 R100, R12.reuse, R20, R100 ;  /* 0x000000140c64723c */ /* 0x050fe20000041864 */
[----:B------:R-:W2:Y:S07]  /*d800*/  LDSM.16.MT88.4 R32, [R228+0x5000] ;  /* 0x00500000e420783b */ /* 0x000eae0000004200 */
[C---:B------:R-:W-:Y:S01]  /*d810*/  HMMA.16816.F32.BF16 R104, R12.reuse, R22, R104 ;  /* 0x000000160c68723c */ /* 0x040fe20000041868 */
[----:B------:R-:W4:Y:S07]  /*d820*/  LDSM.16.MT88.4 R20, [R227+0x5000] ;  /* 0x00500000e314783b */ /* 0x000f2e0000004200 */
[C---:B------:R-:W-:Y:S08]  /*d830*/  HMMA.16816.F32.BF16 R108, R12.reuse, R24, R108 ;  /* 0x000000180c6c723c */ /* 0x040ff0000004186c */
[C---:B------:R-:W-:Y:S01]  /*d840*/  HMMA.16816.F32.BF16 R112, R12.reuse, R26, R112 ;  /* 0x0000001a0c70723c */ /* 0x040fe20000041870 */
[----:B------:R-:W4:Y:S07]  /*d850*/  LDSM.16.MT88.4 R24, [R230+0x5000] ;  /* 0x00500000e618783b */ /* 0x000f2e0000004200 */
[C---:B-1----:R-:W-:Y:S08]  /*d860*/  HMMA.16816.F32.BF16 R116, R12.reuse, R28, R116 ;  /* 0x0000001c0c74723c */ /* 0x042ff00000041874 */
[C---:B------:R-:W-:Y:S01]  /*d870*/  HMMA.16816.F32.BF16 R120, R12.reuse, R30, R120 ;  /* 0x0000001e0c78723c */ /* 0x040fe20000041878 */
[----:B------:R-:W-:Y:S07]  /*d880*/  LDSM.16.MT88.4 R28, [R228+0x8000] ;  /* 0x00800000e41c783b */ /* 0x000fee0000004200 */
[C---:B---3--:R-:W-:Y:S08]  /*d890*/  HMMA.16816.F32.BF16 R124, R12.reuse, R16, R124 ;  /* 0x000000100c7c723c */ /* 0x048ff0000004187c */
[C---:B------:R-:W-:Y:S01]  /*d8a0*/  HMMA.16816.F32.BF16 R128, R12.reuse, R18, R128 ;  /* 0x000000120c80723c */ /* 0x040fe20000041880 */
[----:B------:R-:W1:Y:S07]  /*d8b0*/  LDSM.16.MT88.4 R16, [R224+0x8000] ;  /* 0x00800000e010783b */ /* 0x000e6e0000004200 */
[C---:B--2---:R-:W-:Y:S08]  /*d8c0*/  HMMA.16816.F32.BF16 R132, R12.reuse, R32, R132 ;  /* 0x000000200c84723c */ /* 0x044ff00000041884 */
[C---:B------:R-:W-:Y:S01]  /*d8d0*/  HMMA.16816.F32.BF16 R136, R12.reuse, R34, R136 ;  /* 0x000000220c88723c */ /* 0x040fe20000041888 */
[----:B------:R-:W2:Y:S07]  /*d8e0*/  LDSM.16.MT88.4 R32, [R227+0x8000] ;  /* 0x00800000e320783b */ /* 0x000eae0000004200 */
[C---:B----4-:R-:W-:Y:S08]  /*d8f0*/  HMMA.16816.F32.BF16 R52, R12.reuse, R20, R52 ;  /* 0x000000140c34723c */ /* 0x050ff00000041834 */
[C---:B------:R-:W-:Y:S01]  /*d900*/  HMMA.16816.F32.BF16 R56, R12.reuse, R22, R56 ;  /* 0x000000160c38723c */ /* 0x040fe20000041838 */
[----:B------:R-:W3:Y:S07]  /*d910*/  LDSM.16.MT88.4 R20, [R230+0x8000] ;  /* 0x00800000e614783b */ /* 0x000eee0000004200 */
[C---:B------:R-:W-:Y:S01]  /*d920*/  HMMA.16816.F32.BF16 R60, R12.reuse, R24, R60 ;  /* 0x000000180c3c723c */ /* 0x040fe2000004183c */
[----:B------:R-:W4:Y:S07]  /*d930*/  LDL.LU R25, [R1+0x10] ;  /* 0x0000100001197983 */ /* 0x000f2e0000300800 */
[C---:B------:R-:W-:Y:S08]  /*d940*/  HMMA.16816.F32.BF16 R64, R12.reuse, R26, R64 ;  /* 0x0000001a0c40723c */ /* 0x040ff00000041840 */
[C---:B-1----:R-:W-:Y:S08]  /*d950*/  HMMA.16816.F32.BF16 R68, R12.reuse, R16, R68 ;  /* 0x000000100c44723c */ /* 0x042ff00000041844 */
[C---:B------:R-:W-:Y:S01]  /*d960*/  HMMA.16816.F32.BF16 R72, R12.reuse, R18, R72 ;  /* 0x000000120c48723c */ /* 0x040fe20000041848 */
[----:B------:R-:W-:Y:S07]  /*d970*/  LDSM.16.MT88.4 R16, [R228+0x2800] ;  /* 0x00280000e410783b */ /* 0x000fee0000004200 */
[C---:B------:R-:W-:Y:S07]  /*d980*/  HMMA.16816.F32.BF16 R76, R12.reuse, R28, R76 ;  /* 0x0000001c0c4c723c */ /* 0x040fee000004184c */
[----:B------:R-:W-:Y:S01]  /*d990*/  MOV R29, R153 ;  /* 0x00000099001d7202 */ /* 0x000fe20000000f00 */
[C---:B------:R-:W-:Y:S01]  /*d9a0*/  HMMA.16816.F32.BF16 R80, R12.reuse, R30, R80 ;  /* 0x0000001e0c50723c */ /* 0x040fe20000041850 */
[----:B------:R-:W1:Y:S03]  /*d9b0*/  LDSM.16.MT88.4 R152, [R224+0x2800] ;  /* 0x00280000e098783b */ /* 0x000e660000004200 */
[----:B------:R-:W-:Y:S04]  /*d9c0*/  FADD.FTZ R2, R29, R2 ;  /* 0x000000021d027221 */ /* 0x000fe80000010000 */
[C---:B--2---:R-:W-:Y:S01]  /*d9d0*/  HMMA.16816.F32.BF16 R84, R12.reuse, R32, R84 ;  /* 0x000000200c54723c */ /* 0x044fe20000041854 */
[----:B------:R-:W-:Y:S03]  /*d9e0*/  LDSM.16.MT88.4 R28, [R227+0x5800] ;  /* 0x00580000e31c783b */ /* 0x000fe60000004200 */
[----:B------:R-:W-:Y:S01]  /*d9f0*/  FADD.FTZ R2, R51, R2 ;  /* 0x0000000233027221 */ /* 0x000fe20000010000 */
[----:B------:R-:W-:Y:S03]  /*da00*/  MOV R51, R151 ;  /* 0x0000009700337202 */ /* 0x000fe60000000f00 */
[C---:B------:R-:W-:Y:S01]  /*da10*/  HMMA.16816.F32.BF16 R88, R12.reuse, R34, R88 ;  /* 0x000000220c58723c */ /* 0x040fe20000041858 */
[----:B------:R-:W-:Y:S03]  /*da20*/  LDSM.16.MT88.4 R32, [R230+0x5800] ;  /* 0x00580000e620783b */ /* 0x000fe60000004200 */
[----:B------:R-:W-:Y:S01]  /*da30*/  FADD.FTZ R2, R50, R2 ;  /* 0x0000000232027221 */ /* 0x000fe20000010000 */
[----:B------:R-:W-:Y:S03]  /*da40*/  MOV R50, R150 ;  /* 0x0000009600327202 */ /* 0x000fe60000000f00 */
[C---:B---3--:R-:W-:Y:S08]  /*da50*/  HMMA.16816.F32.BF16 R92, R12.reuse, R20, R92 ;  /* 0x000000140c5c723c */ /* 0x048ff0000004185c */
[----:B------:R-:W-:Y:S01]  /*da60*/  HMMA.16816.F32.BF16 R96, R12, R22, R96 ;  /* 0x000000160c60723c */ /* 0x000fe20000041860 */
[----:B------:R-:W-:Y:S06]  /*da70*/  LDSM.16.MT88.4 R20, [R230+0x2800] ;  /* 0x00280000e614783b */ /* 0x000fec0000004200 */
[----:B------:R-:W-:Y:S02]  /*da80*/  F2FP.BF16.PACK_AB R12, R45, R44 ;  /* 0x0000002c2d0c723e */ /* 0x000fe400000010ff */
[----:B------:R-:W-:Y:S03]  /*da90*/  F2FP.BF16.PACK_AB R13, R39, R38 ;  /* 0x00000026270d723e */ /* 0x000fe600000010ff */
[----:B------:R-:W-:Y:S02]  /*daa0*/  F2FP.BF16.PACK_AB R14, R212, R48 ;  /* 0x00000030d40e723e */ /* 0x000fe400000010ff */
[----:B------:R-:W-:Y:S01]  /*dab0*/  F2FP.BF16.PACK_AB R15, R36, R37 ;  /* 0x00000025240f723e */ /* 0x000fe200000010ff */
[----:B----4-:R-:W-:Y:S01]  /*dac0*/  FFMA.FTZ R0, R0, R25, R218 ;  /* 0x0000001900007223 */ /* 0x010fe200000100da */
[----:B------:R-:W-:Y:S01]  /*dad0*/  MOV R218, R149 ;  /* 0x0000009500da7202 */ /* 0x000fe20000000f00 */
[----:B------:R-:W2:Y:S04]  /*dae0*/  LDSM.16.MT88.4 R24, [R227+0x2800] ;  /* 0x00280000e318783b */ /* 0x000ea80000004200 */
[C---:B-1----:R-:W-:Y:S03]  /*daf0*/  HMMA.16816.F32.BF16 R148, R12.reuse, R152, R4 ;  /* 0x000000980c94723c */ /* 0x042fe60000041804 */
[----:B------:R-:W-:Y:S02]  /*db00*/  FADD.FTZ R2, R218, R2 ;  /* 0x00000002da027221 */ /* 0x000fe40000010000 */
[----:B------:R-:W-:Y:S01]  /*db10*/  FADD.FTZ R0, R217, R0 ;  /* 0x00000000d9007221 */ /* 0x000fe20000010000 */
[----:B------:R-:W1:Y:S02]  /*db20*/  LDSM.16.MT88.4 R4, [R224+0x5800] ;  /* 0x00580000e004783b */ /* 0x000e640000004200 */
[C---:B------:R-:W-:Y:S04]  /*db30*/  HMMA.16816.F32.BF16 R152, R12.reuse, R154, R8 ;  /* 0x0000009a0c98723c */ /* 0x040fe80000041808 */
[----:B------:R-:W-:Y:S02]  /*db40*/  FADD.FTZ R2, R3, R2 ;  /* 0x0000000203027221 */ /* 0x000fe40000010000 */
[----:B------:R-:W-:Y:S01]  /*db50*/  FADD.FTZ R0, R216, R0 ;  /* 0x00000000d8007221 */ /* 0x000fe20000010000 */
[----:B------:R-:W3:Y:S01]  /*db60*/  LDSM.16.MT88.4 R8, [R228+0x5800] ;  /* 0x00580000e408783b */ /* 0x000ee20000004200 */
[C---:B------:R-:W-:Y:S04]  /*db70*/  HMMA.16816.F32.BF16 R100, R12.reuse, R16, R100 ;  /* 0x000000100c64723c */ /* 0x040fe80000041864 */
[----:B------:R-:W-:Y:S02]  /*db80*/  FADD.FTZ R2, R51, R2 ;  /* 0x0000000233027221 */ /* 0x000fe40000010000 */
[----:B------:R-:W-:Y:S02]  /*db90*/  FADD.FTZ R0, R215, R0 ;  /* 0x00000000d7007221 */ /* 0x000fe40000010000 */
[C---:B------:R-:W-:Y:S01]  /*dba0*/  HMMA.16816.F32.BF16 R104, R12.reuse, R18, R104 ;  /* 0x000000120c68723c */ /* 0x040fe20000041868 */
[----:B------:R-:W4:Y:S03]  /*dbb0*/  LDSM.16.MT88.4 R16, [R224+0x8800] ;  /* 0x00880000e010783b */ /* 0x000f260000004200 */
[----:B------:R-:W-:Y:S02]  /*dbc0*/  FADD.FTZ R2, R50, R2 ;  /* 0x0000000232027221 */ /* 0x000fe40000010000 */
[----:B------:R-:W-:Y:S02]  /*dbd0*/  FADD.FTZ R0, R213, R0 ;  /* 0x00000000d5007221 */ /* 0x000fe40000010000 */
[----:B------:R-:W-:Y:S04]  /*dbe0*/  FADD.FTZ R2, R47, R2 ;  /* 0x000000022f027221 */ /* 0x000fe80000010000 */
[----:B------:R-:W-:Y:S02]  /*dbf0*/  FADD.FTZ R2, R46, R2 ;  /* 0x000000022e027221 */ /* 0x000fe40000010000 */
[----:B------:R-:W-:Y:S01]  /*dc00*/  FADD.FTZ R0, R211, R0 ;  /* 0x00000000d3007221 */ /* 0x000fe20000010000 */
[C---:B--2---:R-:W-:Y:S03]  /*dc10*/  HMMA.16816.F32.BF16 R108, R12.reuse, R24, R108 ;  /* 0x000000180c6c723c */ /* 0x044fe6000004186c */
[----:B------:R-:W-:Y:S02]  /*dc20*/  FADD.FTZ R2, R49, R2 ;  /* 0x0000000231027221 */ /* 0x000fe40000010000 */
[----:B------:R-:W-:Y:S02]  /*dc30*/  FADD.FTZ R0, R210, R0 ;  /* 0x00000000d2007221 */ /* 0x000fe40000010000 */
[----:B------:R-:W-:Y:S01]  /*dc40*/  FADD.FTZ R2, R223, R2 ;  /* 0x00000002df027221 */ /* 0x000fe20000010000 */
[C---:B------:R-:W-:Y:S04]  /*dc50*/  HMMA.16816.F32.BF16 R112, R12.reuse, R26, R112 ;  /* 0x0000001a0c70723c */ /* 0x040fe80000041870 */
        /* <DEDUP_REMOVED lines=9> */
[C---:B-1----:R-:W-:Y:S04]  /*dcf0*/  HMMA.16816.F32.BF16 R124, R12.reuse, R4, R124 ;  /* 0x000000040c7c723c */ /* 0x042fe8000004187c */
[----:B------:R-:W-:Y:S02]  /*dd00*/  FADD.FTZ R2, R219, R2 ;  /* 0x00000002db027221 */ /* 0x000fe40000010000 */
[----:B------:R-:W-:Y:S02]  /*dd10*/  FADD.FTZ R0, R166, R0 ;  /* 0x00000000a6007221 */ /* 0x000fe40000010000 */
[C---:B------:R-:W-:Y:S01]  /*dd20*/  HMMA.16816.F32.BF16 R128, R12.reuse, R6, R128 ;  /* 0x000000060c80723c */ /* 0x040fe20000041880 */
[----:B------:R-:W1:Y:S03]  /*dd30*/  LDSM.16.MT88.4 R4, [R227+0x8800] ;  /* 0x00880000e304783b */ /* 0x000e660000004200 */
[----:B------:R-:W-:Y:S02]  /*dd40*/  FADD.FTZ R2, R214, R2 ;  /* 0x00000002d6027221 */ /* 0x000fe40000010000 */
[----:B------:R-:W-:Y:S02]  /*dd50*/  FADD.FTZ R0, R165, R0 ;  /* 0x00000000a5007221 */ /* 0x000fe40000010000 */
[C---:B---3--:R-:W-:Y:S04]  /*dd60*/  HMMA.16816.F32.BF16 R132, R12.reuse, R8, R132 ;  /* 0x000000080c84723c */ /* 0x048fe80000041884 */
[----:B------:R-:W-:Y:S02]  /*dd70*/  FADD.FTZ R2, R147, R2 ;  /* 0x0000000293027221 */ /* 0x000fe40000010000 */
[----:B------:R-:W-:Y:S02]  /*dd80*/  FADD.FTZ R0, R164, R0 ;  /* 0x00000000a4007221 */ /* 0x000fe40000010000 */
[C---:B------:R-:W-:Y:S01]  /*dd90*/  HMMA.16816.F32.BF16 R136, R12.reuse, R10, R136 ;  /* 0x0000000a0c88723c */ /* 0x040fe20000041888 */
[----:B------:R-:W3:Y:S03]  /*dda0*/  LDSM.16.MT88.4 R8, [R230+0x8800] ;  /* 0x00880000e608783b */ /* 0x000ee60000004200 */
[----:B------:R-:W-:Y:S02]  /*ddb0*/  FADD.FTZ R2, R40, R2 ;  /* 0x0000000228027221 */ /* 0x000fe40000010000 */
[----:B------:R-:W-:Y:S02]  /*ddc0*/  FADD.FTZ R0, R146, R0 ;  /* 0x0000000092007221 */ /* 0x000fe40000010000 */
[C---:B------:R-:W-:Y:S04]  /*ddd0*/  HMMA.16816.F32.BF16 R52, R12.reuse, R28, R52 ;  /* 0x0000001c0c34723c */ /* 0x040fe80000041834 */
[----:B------:R-:W-:Y:S02]  /*dde0*/  FADD.FTZ R2, R41, R2 ;  /* 0x0000000229027221 */ /* 0x000fe40000010000 */
[----:B------:R-:W-:Y:S02]  /*ddf0*/  FADD.FTZ R0, R145, R0 ;  /* 0x0000000091007221 */ /* 0x000fe40000010000 */
[C---:B------:R-:W-:Y:S04]  /*de00*/  HMMA.16816.F32.BF16 R56, R12.reuse, R30, R56 ;  /* 0x0000001e0c38723c */ /* 0x040fe80000041838 */
[----:B------:R-:W-:Y:S04]  /*de10*/  FADD.FTZ R0, R144, R0 ;  /* 0x0000000090007221 */ /* 0x000fe80000010000 */
[C---:B------:R-:W-:Y:S04]  /*de20*/  HMMA.16816.F32.BF16 R60, R12.reuse, R32, R60 ;  /* 0x000000200c3c723c */ /* 0x040fe8000004183c */
[----:B------:R-:W-:Y:S01]  /*de30*/  FADD.FTZ R0, R143, R0 ;  /* 0x000000008f007221 */ /* 0x000fe20000010000 */
[----:B------:R-:W-:Y:S03]  /*de40*/  MOV R143, R140 ;  /* 0x0000008c008f7202 */ /* 0x000fe60000000f00 */
[C---:B------:R-:W-:Y:S04]  /*de50*/  HMMA.16816.F32.BF16 R64, R12.reuse, R34, R64 ;  /* 0x000000220c40723c */ /* 0x040fe80000041840 */
[----:B------:R-:W-:Y:S01]  /*de60*/  FADD.FTZ R0, R142, R0 ;  /* 0x000000008e007221 */ /* 0x000fe20000010000 */
[----:B------:R-:W-:Y:S03]  /*de70*/  MOV R142, R141 ;  /* 0x0000008d008e7202 */ /* 0x000fe60000000f00 */
[C---:B----4-:R-:W-:Y:S04]  /*de80*/  HMMA.16816.F32.BF16 R68, R12.reuse, R16, R68 ;  /* 0x000000100c44723c */ /* 0x050fe80000041844 */
[----:B------:R-:W-:Y:S04]  /*de90*/  FADD.FTZ R0, R42, R0 ;  /* 0x000000002a007221 */ /* 0x000fe80000010000 */
[C---:B------:R-:W-:Y:S04]  /*dea0*/  HMMA.16816.F32.BF16 R72, R12.reuse, R18, R72 ;  /* 0x000000120c48723c */ /* 0x040fe80000041848 */
[----:B------:R-:W-:Y:S02]  /*deb0*/  FADD.FTZ R3, R43, R0 ;  /* 0x000000002b037221 */ /* 0x000fe40000010000 */
[----:B------:R-:W-:Y:S02]  /*dec0*/  FADD.FTZ R0, R44, R2 ;  /* 0x000000022c007221 */ /* 0x000fe40000010000 */
[C---:B--2---:R-:W-:Y:S04]  /*ded0*/  HMMA.16816.F32.BF16 R76, R12.reuse, R20, R76 ;  /* 0x000000140c4c723c */ /* 0x044fe8000004184c */
[----:B------:R-:W-:Y:S02]  /*dee0*/  FADD.FTZ R0, R45, R0 ;  /* 0x000000002d007221 */ /* 0x000fe40000010000 */
[----:B------:R-:W-:Y:S02]  /*def0*/  FADD.FTZ R3, R38, R3 ;  /* 0x0000000326037221 */ /* 0x000fe40000010000 */
[C---:B------:R-:W-:Y:S04]  /*df00*/  HMMA.16816.F32.BF16 R80, R12.reuse, R22, R80 ;  /* 0x000000160c50723c */ /* 0x040fe80000041850 */
[----:B------:R-:W-:Y:S02]  /*df10*/  FADD.FTZ R2, R48, R0 ;  /* 0x0000000030027221 */ /* 0x000fe40000010000 */
[----:B------:R-:W-:Y:S02]  /*df20*/  FADD.FTZ R3, R39, R3 ;  /* 0x0000000327037221 */ /* 0x000fe40000010000 */
[C---:B-1----:R-:W-:Y:S04]  /*df30*/  HMMA.16816.F32.BF16 R84, R12.reuse, R4, R84 ;  /* 0x000000040c54723c */ /* 0x042fe80000041854 */
[----:B------:R-:W-:Y:S02]  /*df40*/  FADD.FTZ R2, R212, R2 ;  /* 0x00000002d4027221 */ /* 0x000fe40000010000 */
[----:B------:R-:W-:Y:S02]  /*df50*/  FADD.FTZ R0, R37, R3 ;  /* 0x0000000325007221 */ /* 0x000fe40000010000 */
[C---:B------:R-:W-:Y:S01]  /*df60*/  HMMA.16816.F32.BF16 R88, R12.reuse, R6, R88 ;  /* 0x000000060c58723c */ /* 0x040fe20000041858 */
[----:B------:R1:W-:Y:S03]  /*df70*/  STL [R1+0xc], R2 ;  /* 0x00000c0201007387 */ /* 0x0003e60000100800 */
[----:B------:R-:W-:Y:S04]  /*df80*/  FADD.FTZ R0, R36, R0 ;  /* 0x0000000024007221 */ /* 0x000fe80000010000 */
[C---:B---3--:R-:W-:Y:S01]  /*df90*/  HMMA.16816.F32.BF16 R92, R12.reuse, R8, R92 ;  /* 0x000000080c5c723c */ /* 0x048fe2000004185c */
[----:B------:R1:W-:Y:S07]  /*dfa0*/  STL [R1+0x10], R0 ;  /* 0x0000100001007387 */ /* 0x0003ee0000100800 */
[----:B------:R-:W-:Y:S01]  /*dfb0*/  HMMA.16816.F32.BF16 R96, R12, R10, R96 ;  /* 0x0000000a0c60723c */ /* 0x000fe20000041860 */
[----:B------:R-:W-:-:S07]  /*dfc0*/  @P0 BRA `(.L_x_842) ;  /* 0xffffc85000000947 */ /* 0x000fce000383ffff */
.L_x_841:
[----:B------:R-:W-:Y:S07]  /*dfd0*/  @!UPT UIADD3 URZ, URZ, URZ, URZ ;  /* 0x0000003f3f3ff290 */ /* 0x000fee000fffe03f */
[----:B------:R-:W-:Y:S02]  /*dfe0*/  MOV R7, 0x1f ;  /* 0x0000001f00077802 */ /* 0x000fe40000000f00 */
[----:B------:R-:W-:Y:S01]  /*dff0*/  MOV R6, 0xffffffff ;  /* 0xffffffff00067802 */ /* 0x000fe20000000f00 */
[----:B------:R-:W-:Y:S06]  /*e000*/  BRA.DIV ~URZ, `(.L_x_843) ;  /* 0x000023427f007947 */ /* 0x000fec000b800000 */
[----:B-1----:R-:W2:Y:S04]  /*e010*/  LDL R2, [R1+0xc] ;  /* 0x00000c0001027983 */ /* 0x002ea80000100800 */
[----:B--2---:R1:W2:Y:S02]  /*e020*/  SHFL.BFLY PT, R0, R2, 0x2, 0x1f ;  /* 0x0c401f0002007f89 */ /* 0x0042a400000e0000 */
.L_x_857:
[----:B-1----:R-:W3:Y:S02]  /*e030*/  LDL.LU R2, [R1+0xc] ;  /* 0x00000c0001027983 */ /* 0x002ee40000300800 */
[----:B--23--:R-:W-:Y:S01]  /*e040*/  FADD.FTZ R0, R0, R2 ;  /* 0x0000000200007221 */ /* 0x00cfe20000010000 */
[----:B------:R-:W-:Y:S05]  /*e050*/  BRA.DIV ~URZ, `(.L_x_844) ;  /* 0x000023527f007947 */ /* 0x000fea000b800000 */
[----:B------:R-:W2:Y:S04]  /*e060*/  LDL.LU R5, [R1+0x10] ;  /* 0x0000100001057983 */ /* 0x000ea80000300800 */
[----:B------:R-:W1:Y:S02]  /*e070*/  SHFL.BFLY PT, R2, R0, 0x1, 0x1f ;  /* 0x0c201f0000027f89 */ /* 0x000e6400000e0000 */
[----:B-1----:R-:W-:-:S02]  /*e080*/  FADD.FTZ R0, R0, R2 ;  /* 0x0000000200007221 */ /* 0x002fc40000010000 */
[----:B--2---:R-:W1:Y:S02]  /*e090*/  SHFL.BFLY PT, R4, R5, 0x2, 0x1f ;  /* 0x0c401f0005047f89 */ /* 0x004e6400000e0000 */
[----:B-1----:R-:W-:-:S05]  /*e0a0*/  FADD.FTZ R4, R4, R5 ;  /* 0x0000000504047221 */ /* 0x002fca0000010000 */
[----:B------:R1:W2:Y:S02]  /*e0b0*/  SHFL.BFLY PT, R3, R4, 0x1, 0x1f ;  /* 0x0c201f0004037f89 */ /* 0x0002a400000e0000 */
.L_x_858:
[----:B------:R-:W-:Y:S01]  /*e0c0*/  FSETP.NE.FTZ.AND P1, PT, R0, RZ, PT ;  /* 0x000000ff0000720b */ /* 0x000fe20003f35000 */
[----:B--2---:R-:W-:Y:S01]  /*e0d0*/  FADD.FTZ R3, R3, R4 ;  /* 0x0000000403037221 */ /* 0x004fe20000010000 */
[----:B------:R-:W-:Y:S02]  /*e0e0*/  MOV R2, RZ ;  /* 0x000000ff00027202 */ /* 0x000fe40000000f00 */
[----:B------:R-:W-:Y:S02]  /*e0f0*/  MOV R16, 0xff800000 ;  /* 0xff80000000107802 */ /* 0x000fe40000000f00 */
[----:B------:R-:W-:Y:S02]  /*e100*/  FSETP.NE.FTZ.AND P0, PT, R3, RZ, PT ;  /* 0x000000ff0300720b */ /* 0x000fe40003f15000 */
[----:B------:R-:W-:-:S05]  /*e110*/  MOV R15, 0xff800000 ;  /* 0xff800000000f7802 */ /* 0x000fca0000000f00 */
[----:B------:R-:W2:Y:S01]  /*e120*/  @P1 MUFU.RCP R2, R0 ;  /* 0x0000000000021308 */ /* 0x000ea20000001000 */
[----:B-1----:R-:W-:-:S05]  /*e130*/  @P1 MOV R4, 0x3f317218 ;  /* 0x3f31721800041802 */ /* 0x002fca0000000f00 */
[----:B------:R-:W-:Y:S02]  /*e140*/  @P1 FMUL.FTZ R4, R4, c[0x0][0x2d0] ;  /* 0x0000b40004041a20 */ /* 0x000fe40000410000 */
[----:B------:R1:W3:Y:S01]  /*e150*/  @P1 MUFU.LG2 R5, R0 ;  /* 0x0000000000051308 */ /* 0x0002e20000000c00 */
[C---:B--2---:R-:W-:Y:S02]  /*e160*/  FMUL.FTZ R148, R2.reuse, R148 ;  /* 0x0000009402947220 */ /* 0x044fe40000410000 */
[C---:B------:R-:W-:Y:S02]  /*e170*/  FMUL.FTZ R149, R2.reuse, R149 ;  /* 0x0000009502957220 */ /* 0x040fe40000410000 */
[C---:B------:R-:W-:Y:S02]  /*e180*/  FMUL.FTZ R152, R2.reuse, R152 ;  /* 0x0000009802987220 */ /* 0x040fe40000410000 */
[C---:B------:R-:W-:Y:S01]  /*e190*/  FMUL.FTZ R153, R2.reuse, R153 ;  /* 0x0000009902997220 */ /* 0x040fe20000410000 */
[----:B-1----:R-:W-:Y:S01]  /*e1a0*/  MOV R0, RZ ;  /* 0x000000ff00007202 */ /* 0x002fe20000000f00 */
[----:B------:R-:W-:-:S02]  /*e1b0*/  FMUL.FTZ R100, R2, R100 ;  /* 0x0000006402647220 */ /* 0x000fc40000410000 */
[C---:B------:R-:W-:Y:S02]  /*e1c0*/  FMUL.FTZ R101, R2.reuse, R101 ;  /* 0x0000006502657220 */ /* 0x040fe40000410000 */
[C---:B------:R-:W-:Y:S01]  /*e1d0*/  FMUL.FTZ R104, R2.reuse, R104 ;  /* 0x0000006802687220 */ /* 0x040fe20000410000 */
[----:B------:R-:W1:Y:S01]  /*e1e0*/  @P0 MUFU.RCP R0, R3 ;  /* 0x0000000300000308 */ /* 0x000e620000001000 */
        /* <DEDUP_REMOVED lines=40> */
[----:B------:R-:W-:Y:S02]  /*e470*/  FMUL.FTZ R97, R2, R97 ;  /* 0x0000006102617220 */ /* 0x000fe40000410000 */
[----:B------:R2:W4:Y:S01]  /*e480*/  @P0 MUFU.LG2 R2, R3 ;  /* 0x0000000300020308 */ /* 0x0005220000000c00 */
[----:B---3--:R-:W-:Y:S02]  /*e490*/  @P1 FMUL.FTZ R5, R5, 0.69314718246459960938 ;  /* 0x3f31721805051820 */ /* 0x008fe40000410000 */
[----:B-1----:R-:W-:Y:S02]  /*e4a0*/  FMUL.FTZ R150, R0, R150 ;  /* 0x0000009600967220 */ /* 0x002fe40000410000 */
[----:B------:R-:W-:Y:S01]  /*e4b0*/  @P1 FFMA.FTZ R16, R4, R141, R5 ;  /* 0x0000008d04101223 */ /* 0x000fe20000010005 */
[----:B------:R-:W-:Y:S01]  /*e4c0*/  MOV R4, 0x1 ;  /* 0x0000000100047802 */ /* 0x000fe20000000f00 */
[C---:B------:R-:W-:Y:S02]  /*e4d0*/  FMUL.FTZ R151, R0.reuse, R151 ;  /* 0x0000009700977220 */ /* 0x040fe40000410000 */
[----:B------:R-:W-:-:S02]  /*e4e0*/  FMUL.FTZ R154, R0, R154 ;  /* 0x0000009a009a7220 */ /* 0x000fc40000410000 */
[C---:B------:R-:W-:Y:S02]  /*e4f0*/  FMUL.FTZ R155, R0.reuse, R155 ;  /* 0x0000009b009b7220 */ /* 0x040fe40000410000 */
[C---:B------:R-:W-:Y:S02]  /*e500*/  FMUL.FTZ R102, R0.reuse, R102 ;  /* 0x0000006600667220 */ /* 0x040fe40000410000 */
[----:B------:R-:W-:Y:S01]  /*e510*/  FMUL.FTZ R103, R0, R103 ;  /* 0x0000006700677220 */ /* 0x000fe20000410000 */
[----:B--2---:R-:W-:Y:S01]  /*e520*/  @P0 MOV R3, 0x3f317218 ;  /* 0x3f31721800030802 */ /* 0x004fe20000000f00 */
[----:B----4-:R-:W-:Y:S02]  /*e530*/  @P0 FMUL.FTZ R2, R2, 0.69314718246459960938 ;  /* 0x3f31721802020820 */ /* 0x010fe40000410000 */
[----:B------:R-:W-:Y:S02]  /*e540*/  FMUL.FTZ R106, R0, R106 ;  /* 0x0000006a006a7220 */ /* 0x000fe40000410000 */
[----:B------:R-:W-:-:S02]  /*e550*/  @P0 FMUL.FTZ R3, R3, c[0x0][0x2d0] ;  /* 0x0000b40003030a20 */ /* 0x000fc40000410000 */
        /* <DEDUP_REMOVED lines=43> */
.L_x_836:
[----:B--2---:R2:W5:Y:S01]  /*e810*/  LDL R7, [R1+0x60] ;  /* 0x0000600001077983 */ /* 0x0045620000100800 */
[----:B------:R-:W-:Y:S03]  /*e820*/  BSSY B0, `(.L_x_845) ;  /* 0x0000012000007945 */ /* 0x000fe60003800000 */
[----:B------:R-:W3:Y:S02]  /*e830*/  S2R R6, SR_TID.X ;  /* 0x0000000000067919 */ /* 0x000ee40000002100 */
[----:B---3--:R-:W-:-:S13]  /*e840*/  LOP3.LUT P6, RZ, R6, 0xff, RZ, 0xc0, !PT ;  /* 0x000000ff06ff7812 */ /* 0x008fda00078cc0ff */
[----:B------:R-:W-:Y:S05]  /*e850*/  @P6 BRA `(.L_x_846) ;  /* 0x000000e000006947 */ /* 0x000fea0003800000 */
[----:B--2---:R-:W2:Y:S01]  /*e860*/  S2R R4, SR_LANEID ;  /* 0x0000000000047919 */ /* 0x004ea20000000000 */
        /* <DEDUP_REMOVED lines=11> */
[----:B---3-5:R-:W-:-:S05]  /*e920*/  IADD3 R7, R3, c[0x0][0xc], R2 ;  /* 0x0000030003077a10 */ /* 0x028fca0007ffe002 */
[----:B------:R2:W-:Y:S02]  /*e930*/  STL [R1+0x60], R7 ;  /* 0x0000600701007387 */ /* 0x0005e40000100800 */
.L_x_846:
[----:B--2---:R-:W-:Y:S05]  /*e940*/  BSYNC B0 ;  /* 0x0000000000007941 */ /* 0x004fea0003800000 */
.L_x_845:
[----:B------:R-:W-:Y:S01]  /*e950*/  PRMT R0, R0, 0x9910, RZ ;  /* 0x0000991000007816 */ /* 0x000fe200000000ff */
[----:B------:R-:W-:Y:S01]  /*e960*/  BSSY B1, `(.L_x_847) ;  /* 0x000018a000017945 */ /* 0x000fe20003800000 */
[----:B-----5:R-:W-:Y:S01]  /*e970*/  IMAD.MOV.U32 R140, RZ, RZ, R7 ;  /* 0x000000ffff8c7224 */ /* 0x020fe200078e0007 */
[----:B------:R-:W-:Y:S01]  /*e980*/  MOV R142, 0x1f ;  /* 0x0000001f008e7802 */ /* 0x000fe20000000f00 */
[----:B------:R-:W-:Y:S01]  /*e990*/  IMAD.MOV.U32 R143, RZ, RZ, RZ ;  /* 0x000000ffff8f7224 */ /* 0x000fe200078e00ff */
[----:B------:R-:W-:Y:S01]  /*e9a0*/  ISETP.NE.AND P0, PT, R0, RZ, PT ;  /* 0x000000ff0000720c */ /* 0x000fe20003f05270 */
[----:B------:R-:W-:-:S12]  /*e9b0*/  IMAD.MOV.U32 R141, RZ, RZ, -0x1 ;  /* 0xffffffffff8d7424 */ /* 0x000fd800078e00ff */
[----:B------:R-:W-:Y:S05]  /*e9c0*/  @!P0 BRA `(.L_x_848) ;  /* 0x0000157000008947 */ /* 0x000fea0003800000 */
[----:B------:R-:W-:Y:S01]  /*e9d0*/  WARPSYNC 0xffffffff ;  /* 0xffffffff00007948 */ /* 0x000fe20003800000 */
[----:B------:R-:W-:Y:S06]  /*e9e0*/  BAR.SYNC.DEFER_BLOCKING 0x1, 0x100 ;  /* 0x0044000000007b1d */ /* 0x000fec0000010000 */
[----:B------:R-:W-:Y:S05]  /*e9f0*/  BRA.CONV ~URZ, `(.L_x_849) ;  /* 0x000000537f007947 */ /* 0x000fea000b800000 */
[----:B------:R-:W-:Y:S02]  /*ea00*/  SHF.R.S32.HI R0, RZ, 0x1f, R6 ;  /* 0x0000001fff007819 */ /* 0x000fe40000011406 */
[----:B------:R-:W-:Y:S02]  /*ea10*/  MOV R2, 0xea50 ;  /* 0x0000ea5000027802 */ /* 0x000fe40000000f00 */
[----:B------:R-:W-:-:S04]  /*ea20*/  LEA.HI R0, R0, R6, RZ, 0x7 ;  /* 0x0000000600007211 */ /* 0x000fc800078f38ff */
[----:B------:R-:W-:Y:S02]  /*ea30*/  SHF.R.S32.HI R0, RZ, 0x7, R0 ;  /* 0x00000007ff007819 */ /* 0x000fe40000011400 */
[----:B-1----:R-:W-:Y:S05]  /*ea40*/  CALL.REL.NOINC `($__internal_17_$__cuda_sm70_shflsync_idx_p) ;  /* 0x00001b0000007944 */ /* 0x002fea0003c00000 */
.L_x_849:
[----:B------:R-:W3:Y:S04]  /*ea50*/  LDL R8, [R1+0x78] ;  /* 0x0000780001087983 */ /* 0x000ee80000100800 */
[----:B------:R-:W4:Y:S04]  /*ea60*/  LDL.LU R5, [R1+0x44] ;  /* 0x0000440001057983 */ /* 0x000f280000300800 */
[----:B-12---:R-:W2:Y:S04]  /*ea70*/  LDL.LU R11, [R1+0x48] ;  /* 0x00004800010b7983 */ /* 0x006ea80000300800 */
[----:B------:R-:W2:Y:S04]  /*ea80*/  LDL.LU R17, [R1+0x58] ;  /* 0x0000580001117983 */ /* 0x000ea80000300800 */
[----:B------:R-:W3:Y:S01]  /*ea90*/  LDL.LU R19, [R1+0x5c] ;  /* 0x00005c0001137983 */ /* 0x000ee20000300800 */
[----:B------:R-:W-:-:S03]  /*eaa0*/  IMAD.MOV.U32 R3, RZ, RZ, 0x1 ;  /* 0x00000001ff037424 */ /* 0x000fc600078e00ff */
[----:B------:R-:W3:Y:S02]  /*eab0*/  LDL R18, [R1+0x80] ;  /* 0x0000800001127983 */ /* 0x000ee40000100800 */
[----:B------:R-:W-:Y:S02]  /*eac0*/  ISETP.NE.AND P1, PT, R3, c[0x0][0x4e8], PT ;  /* 0x00013a0003007a0c */ /* 0x000fe40003f25270 */
[----:B------:R-:W3:Y:S04]  /*ead0*/  LDL R147, [R1+0x20] ;  /* 0x0000200001937983 */ /* 0x000ee80000100800 */
[----:B------:R-:W3:Y:S04]  /*eae0*/  LDL R146, [R1+0x64] ;  /* 0x0000640001927983 */ /* 0x000ee80000100800 */
[----:B------:R1:W5:Y:S04]  /*eaf0*/  LDL R145, [R1+0x74] ;  /* 0x0000740001917983 */ /* 0x0003680000100800 */
[----:B------:R1:W5:Y:S04]  /*eb00*/  LDL R144, [R1+0x68] ;  /* 0x0000680001907983 */ /* 0x0003680000100800 */
[----:B------:R-:W1:Y:S01]  /*eb10*/  S2R R20, SR_TID.X ;  /* 0x0000000000147919 */ /* 0x000e620000002100 */
[----:B------:R-:W-:-:S02]  /*eb20*/  ULDC UR5, c[0x0][0x4e8] ;  /* 0x00013a0000057ab9 */ /* 0x000fc40000000800 */
[----:B------:R-:W-:Y:S02]  /*eb30*/  ULDC UR4, c[0x0][0x388] ;  /* 0x0000e20000047ab9 */ /* 0x000fe40000000800 */
[----:B------:R-:W-:Y:S01]  /*eb40*/  UIMAD UR4, UR5, UR4, URZ ;  /* 0x00000004050472a4 */ /* 0x000fe2000f8e023f */
[----:B------:R-:W-:Y:S01]  /*eb50*/  BSSY B0, `(.L_x_850) ;  /* 0x00000da000007945 */ /* 0x000fe20003800000 */
[----:B----4-:R-:W-:Y:S01]  /*eb60*/  SHF.R.S32.HI R0, RZ, 0x1f, R5 ;  /* 0x0000001fff007819 */ /* 0x010fe20000011405 */
[----:B------:R-:W-:-:S04]  /*eb70*/  IMAD.WIDE.U32 R6, R5, c[0x0][0x4d0], RZ ;  /* 0x0001340005067a25 */ /* 0x000fc800078e00ff */
[C---:B------:R-:W-:Y:S02]  /*eb80*/  IMAD R2, R0.reuse, c[0x0][0x4d0], RZ ;  /* 0x0001340000027a24 */ /* 0x040fe400078e02ff */
[----:B------:R-:W-:Y:S02]  /*eb90*/  IMAD R4, R0, c[0x0][0x438], RZ ;  /* 0x00010e0000047a24 */ /* 0x000fe400078e02ff */
[----:B------:R-:W-:Y:S01]  /*eba0*/  IMAD R3, R5, c[0x0][0x4d4], R2 ;  /* 0x0001350005037a24 */ /* 0x000fe200078e0202 */
[----:B--2---:R-:W-:Y:S01]  /*ebb0*/  SHF.R.S32.HI R2, RZ, 0x1f, R11 ;  /* 0x0000001fff027819 */ /* 0x004fe2000001140b */
[----:B---3--:R-:W-:Y:S02]  /*ebc0*/  IMAD.IADD R0, R8, 0x1, R19 ;  /* 0x0000000108007824 */ /* 0x008fe400078e0213 */
[----:B------:R-:W-:Y:S02]  /*ebd0*/  IMAD.IADD R7, R7, 0x1, R3 ;  /* 0x0000000107077824 */ /* 0x000fe400078e0203 */
[----:B------:R-:W-:-:S02]  /*ebe0*/  IMAD R9, R2, c[0x0][0x4d8], RZ ;  /* 0x0001360002097a24 */ /* 0x000fc400078e02ff */
[----:B------:R-:W-:-:S04]  /*ebf0*/  @P1 IMAD.HI.U32 R10, R0, c[0x0][0x4ec], RZ ;  /* 0x00013b00000a1a27 */ /* 0x000fc800078e00ff */
[----:B------:R-:W-:Y:S02]  /*ec00*/  IMAD R8, R5, c[0x0][0x43c], R4 ;  /* 0x00010f0005087a24 */ /* 0x000fe400078e0204 */
[----:B------:R-:W-:Y:S01]  /*ec10*/  IMAD.MOV.U32 R3, RZ, RZ, R0 ;  /* 0x000000ffff037224 */ /* 0x000fe200078e0000 */
[----:B------:R-:W-:Y:S01]  /*ec20*/  @P1 SHF.R.U32.HI R3, RZ, c[0x0][0x4f0], R10 ;  /* 0x00013c00ff031a19 */ /* 0x000fe2000001160a */
[C---:B------:R-:W-:Y:S02]  /*ec30*/  IMAD R9, R11.reuse, c[0x0][0x4dc], R9 ;  /* 0x000137000b097a24 */ /* 0x040fe400078e0209 */
[----:B------:R-:W-:-:S04]  /*ec40*/  IMAD.WIDE.U32 R6, R11, c[0x0][0x4d8], R6 ;  /* 0x000136000b067a25 */ /* 0x000fc800078e0006 */
[----:B------:R-:W-:-:S04]  /*ec50*/  IMAD.WIDE.U32 R4, R5, c[0x0][0x438], RZ ;  /* 0x00010e0005047a25 */ /* 0x000fc800078e00ff */
[----:B------:R-:W-:Y:S01]  /*ec60*/  IMAD.IADD R7, R7, 0x1, R9 ;  /* 0x0000000107077824 */ /* 0x000fe200078e0209 */
[----:B------:R-:W-:Y:S01]  /*ec70*/  SHF.R.S32.HI R9, RZ, 0x1f, R17 ;  /* 0x0000001fff097819 */ /* 0x000fe20000011411 */
[----:B------:R-:W-:Y:S02]  /*ec80*/  IMAD.IADD R5, R5, 0x1, R8 ;  /* 0x0000000105057824 */ /* 0x000fe400078e0208 */
[----:B------:R-:W-:Y:S02]  /*ec90*/  IMAD.MOV R8, RZ, RZ, -R3 ;  /* 0x000000ffff087224 */ /* 0x000fe400078e0a03 */
[----:B------:R-:W-:Y:S02]  /*eca0*/  IMAD R2, R2, c[0x0][0x440], RZ ;  /* 0x0001100002027a24 */ /* 0x000fe400078e02ff */
[----:B------:R-:W-:Y:S02]  /*ecb0*/  IMAD R10, R9, c[0x0][0x4e0], RZ ;  /* 0x00013800090a7a24 */ /* 0x000fe400078e02ff */
[----:B------:R-:W-:-:S02]  /*ecc0*/  IMAD R8, R8, c[0x0][0x4e8], R0 ;  /* 0x00013a0008087a24 */ /* 0x000fc400078e0200 */
[----:B------:R-:W-:Y:S01]  /*ecd0*/  IMAD.WIDE.U32 R6, R17, c[0x0][0x4e0], R6 ;  /* 0x0001380011067a25 */ /* 0x000fe200078e0006 */
[----:B------:R-:W-:-:S03]  /*ece0*/  SHF.R.S32.HI R12, RZ, 0x1f, R3 ;  /* 0x0000001fff0c7819 */ /* 0x000fc60000011403 */
[C---:B------:R-:W-:Y:S02]  /*ecf0*/  IMAD R14, R11.reuse, c[0x0][0x444], R2 ;  /* 0x000111000b0e7a24 */ /* 0x040fe400078e0202 */
[----:B------:R-:W-:Y:S01]  /*ed00*/  IMAD.WIDE.U32 R4, R11, c[0x0][0x440], R4 ;  /* 0x000110000b047a25 */ /* 0x000fe200078e0004 */
[----:B------:R-:W-:Y:S02]  /*ed10*/  SHF.R.S32.HI R13, RZ, 0x1f, R8 ;  /* 0x0000001fff0d7819 */ /* 0x000fe40000011408 */
[----:B------:R-:W-:Y:S01]  /*ed20*/  IADD3 R6, P0, R3, R6, RZ ;  /* 0x0000000603067210 */ /* 0x000fe20007f1e0ff */
[----:B------:R-:W-:Y:S02]  /*ed30*/  IMAD R11, R17, c[0x0][0x4e4], R10 ;  /* 0x00013900110b7a24 */ /* 0x000fe400078e020a */
[----:B------:R-:W-:-:S03]  /*ed40*/  @P1 IMAD.HI.U32 R10, R0, c[0x0][0x4ec], RZ ;  /* 0x00013b00000a1a27 */ /* 0x000fc600078e00ff */
[----:B------:R-:W-:Y:S01]  /*ed50*/  IADD3.X R7, R12, R7, R11, P0, !PT ;  /* 0x000000070c077210 */ /* 0x000fe200007fe40b */
[----:B------:R-:W-:Y:S02]  /*ed60*/  IMAD R9, R9, c[0x0][0x448], RZ ;  /* 0x0001120009097a24 */ /* 0x000fe400078e02ff */
[----:B------:R-:W-:Y:S01]  /*ed70*/  IMAD.MOV.U32 R2, RZ, RZ, R0 ;  /* 0x000000ffff027224 */ /* 0x000fe200078e0000 */
[----:B------:R-:W-:Y:S01]  /*ed80*/  @P1 SHF.R.U32.HI R2, RZ, c[0x0][0x4f0], R10 ;  /* 0x00013c00ff021a19 */ /* 0x000fe2000001160a */
[----:B------:R-:W-:Y:S02]  /*ed90*/  IMAD.IADD R5, R5, 0x1, R14 ;  /* 0x0000000105057824 */ /* 0x000fe400078e020e */
[----:B------:R-:W-:Y:S02]  /*eda0*/  IMAD R3, R13, c[0x0][0x4c8], RZ ;  /* 0x000132000d037a24 */ /* 0x000fe400078e02ff */
[C---:B------:R-:W-:Y:S02]  /*edb0*/  IMAD R10, R17.reuse, c[0x0][0x44c], R9 ;  /* 0x00011300110a7a24 */ /* 0x040fe400078e0209 */
[----:B------:R-:W-:Y:S01]  /*edc0*/  IMAD.WIDE.U32 R4, R17, c[0x0][0x448], R4 ;  /* 0x0001120011047a25 */ /* 0x000fe200078e0004 */
[----:B-1----:R-:W-:-:S03]  /*edd0*/  SHF.R.S32.HI R17, RZ, 0x1f, R20 ;  /* 0x0000001fff117819 */ /* 0x002fc60000011414 */
[C---:B------:R-:W-:Y:S02]  /*ede0*/  IMAD R9, R8.reuse, c[0x0][0x4cc], R3 ;  /* 0x0001330008097a24 */ /* 0x040fe400078e0203 */
[----:B------:R-:W-:Y:S01]  /*edf0*/  IMAD.WIDE.U32 R6, R8, c[0x0][0x4c8], R6 ;  /* 0x0001320008067a25 */ /* 0x000fe200078e0006 */
[----:B------:R-:W-:-:S03]  /*ee00*/  SHF.R.S32.HI R8, RZ, 0x1f, R2 ;  /* 0x0000001fff087819 */ /* 0x000fc60000011402 */
[----:B------:R-:W-:Y:S02]  /*ee10*/  IMAD.MOV R3, RZ, RZ, -R2 ;  /* 0x000000ffff037224 */ /* 0x000fe400078e0a02 */
[----:B------:R-:W-:Y:S01]  /*ee20*/  IMAD.IADD R5, R5, 0x1, R10 ;  /* 0x0000000105057824 */ /* 0x000fe200078e020a */
[----:B------:R-:W-:Y:S01]  /*ee30*/  LEA R10, P0, R6, c[0x0][0x4a8], 0x2 ;  /* 0x00012a00060a7a11 */ /* 0x000fe200078010ff */
[----:B------:R-:W-:Y:S01]  /*ee40*/  IMAD.IADD R9, R7, 0x1, R9 ;  /* 0x0000000107097824 */ /* 0x000fe200078e0209 */
[----:B------:R-:W-:Y:S01]  /*ee50*/  LEA.HI R17, R17, R20, RZ, 0x5 ;  /* 0x0000001411117211 */ /* 0x000fe200078f28ff */
[----:B------:R-:W-:Y:S02]  /*ee60*/  IMAD R7, R3, c[0x0][0x4e8], R0 ;  /* 0x00013a0003077a24 */ /* 0x000fe400078e0200 */
[----:B------:R-:W-:Y:S01]  /*ee70*/  IMAD R0, R8, c[0x0][0x430], RZ ;  /* 0x00010c0008007a24 */ /* 0x000fe200078e02ff */
[----:B------:R-:W-:Y:S02]  /*ee80*/  LEA.HI.X R6, R6, c[0x0][0x4ac], R9, 0x2, P0 ;  /* 0x00012b0006067a11 */ /* 0x000fe400000f1409 */
[----:B------:R-:W-:Y:S01]  /*ee90*/  LOP3.LUT R17, R17, 0xffffffe0, RZ, 0xc0, !PT ;  /* 0xffffffe011117812 */ /* 0x000fe200078ec0ff */
[----:B------:R-:W-:-:S02]  /*eea0*/  IMAD R0, R2, c[0x0][0x434], R0 ;  /* 0x00010d0002007a24 */ /* 0x000fc400078e0200 */
[----:B------:R-:W-:Y:S01]  /*eeb0*/  IMAD.WIDE.U32 R2, R2, c[0x0][0x430], R4 ;  /* 0x00010c0002027a25 */ /* 0x000fe200078e0004 */
[----:B------:R-:W-:Y:S04]  /*eec0*/  SHFL.IDX PT, R8, R10, RZ, 0x1c1f ;  /* 0x001c1fff0a087589 */ /* 0x000fe800000e0000 */
[----:B------:R-:W1:Y:S01]  /*eed0*/  SHFL.IDX PT, R9, R6, RZ, 0x1c1f ;  /* 0x001c1fff06097589 */ /* 0x000e6200000e0000 */
[----:B------:R-:W-:Y:S02]  /*eee0*/  IMAD.IADD R17, R20, 0x1, -R17 ;  /* 0x0000000114117824 */ /* 0x000fe400078e0a11 */
[----:B------:R-:W-:Y:S01]  /*eef0*/  IMAD.IADD R3, R3, 0x1, R0 ;  /* 0x0000000103037824 */ /* 0x000fe200078e0200 */
[----:B------:R-:W-:Y:S01]  /*ef00*/  SHFL.IDX PT, R4, R10, 0x1, 0x1c1f ;  /* 0x003c1f000a047f89 */ /* 0x000fe200000e0000 */
[----:B------:R-:W-:-:S03]  /*ef10*/  IMAD.IADD R0, R18, 0x1, R19 ;  /* 0x0000000112007824 */ /* 0x000fc600078e0213 */
[----:B------:R2:W3:Y:S01]  /*ef20*/  SHFL.IDX PT, R5, R6, 0x1, 0x1c1f ;  /* 0x003c1f0006057f89 */ /* 0x0004e200000e0000 */
[----:B------:R-:W-:Y:S01]  /*ef30*/  LOP3.LUT P3, RZ, R17, 0x3, RZ, 0xc0, !PT ;  /* 0x0000000311ff7812 */ /* 0x000fe2000786c0ff */
[----:B------:R-:W-:-:S03]  /*ef40*/  IMAD.WIDE.U32 R2, R7, c[0x0][0x428], R2 ;  /* 0x00010a0007027a25 */ /* 0x000fc600078e0002 */
[C---:B------:R-:W-:Y:S02]  /*ef50*/  ISETP.GE.OR P4, PT, R0.reuse, UR4, P3 ;  /* 0x0000000400007c0c */ /* 0x040fe40009f86670 */
[----:B------:R-:W-:Y:S02]  /*ef60*/  ISETP.GE.AND P1, PT, R0, UR4, PT ;  /* 0x0000000400007c0c */ /* 0x000fe4000bf26270 */
[----:B--2---:R-:W-:-:S05]  /*ef70*/  SHF.R.S32.HI R6, RZ, 0x1f, R7 ;  /* 0x0000001fff067819 */ /* 0x004fca0000011407 */
[----:B------:R-:W-:Y:S01]  /*ef80*/  IMAD R10, R6, c[0x0][0x428], RZ ;  /* 0x00010a00060a7a24 */ /* 0x000fe200078e02ff */
[----:B------:R-:W-:-:S03]  /*ef90*/  IADD3 R6, R0, 0x8, RZ ;  /* 0x0000000800067810 */ /* 0x000fc60007ffe0ff */
[----:B------:R-:W-:Y:S01]  /*efa0*/  IMAD R10, R7, c[0x0][0x42c], R10 ;  /* 0x00010b00070a7a24 */ /* 0x000fe200078e020a */
[----:B------:R-:W-:Y:S02]  /*efb0*/  ISETP.GE.OR P3, PT, R6, UR4, P3 ;  /* 0x0000000406007c0c */ /* 0x000fe40009f66670 */
[----:B------:R-:W-:Y:S01]  /*efc0*/  LEA R35, P2, R2, c[0x0][0x400], 0x2 ;  /* 0x0001000002237a11 */ /* 0x000fe200078410ff */
[----:B------:R-:W-:Y:S01]  /*efd0*/  IMAD.IADD R3, R3, 0x1, R10 ;  /* 0x0000000103037824 */ /* 0x000fe200078e020a */
[----:B-1----:R1:W-:Y:S01]  /*efe0*/  @!P4 ST.E [R8.64], R16 ;  /* 0x000000100800c985 */ /* 0x0023e2000c101906 */
[----:B------:R-:W-:-:S03]  /*eff0*/  ISETP.GE.AND P0, PT, R6, UR4, PT ;  /* 0x0000000406007c0c */ /* 0x000fc6000bf06270 */
[----:B------:R-:W-:Y:S02]  /*f000*/  LEA.HI.X R30, R2, c[0x0][0x404], R3, 0x2, P2 ;  /* 0x00010100021e7a11 */ /* 0x000fe400010f1403 */
[C---:B------:R-:W-:Y:S01]  /*f010*/  IADD3 R23, R147.reuse, 0x8, RZ ;  /* 0x0000000893177810 */ /* 0x040fe20007ffe0ff */
[----:B------:R-:W2:Y:S01]  /*f020*/  SHFL.IDX PT, R2, R35, RZ, 0x1c1f ;  /* 0x001c1fff23027589 */ /* 0x000ea200000e0000 */
[C---:B------:R-:W-:Y:S02]  /*f030*/  IADD3 R22, R147.reuse, 0x10, RZ ;  /* 0x0000001093167810 */ /* 0x040fe40007ffe0ff */
[C---:B------:R-:W-:Y:S01]  /*f040*/  IADD3 R21, R147.reuse, 0x18, RZ ;  /* 0x0000001893157810 */ /* 0x040fe20007ffe0ff */
[----:B---3--:R3:W-:Y:S01]  /*f050*/  @!P3 ST.E [R4.64], R15 ;  /* 0x0000000f0400b985 */ /* 0x0087e2000c101906 */
[C---:B------:R-:W-:Y:S02]  /*f060*/  IADD3 R20, R147.reuse, 0x20, RZ ;  /* 0x0000002093147810 */ /* 0x040fe40007ffe0ff */
[C---:B------:R-:W-:Y:S01]  /*f070*/  IADD3 R19, R147.reuse, 0x28, RZ ;  /* 0x0000002893137810 */ /* 0x040fe20007ffe0ff */
[----:B------:R4:W2:Y:S01]  /*f080*/  SHFL.IDX PT, R3, R30, RZ, 0x1c1f ;  /* 0x001c1fff1e037589 */ /* 0x0008a200000e0000 */
[----:B------:R-:W-:-:S02]  /*f090*/  IADD3 R18, R147, 0x30, RZ ;  /* 0x0000003093127810 */ /* 0x000fc40007ffe0ff */
[C---:B------:R-:W-:Y:S02]  /*f0a0*/  IADD3 R17, R147.reuse, 0x38, RZ ;  /* 0x0000003893117810 */ /* 0x040fe40007ffe0ff */
        /* <DEDUP_REMOVED lines=9> */
[C---:B---3--:R-:W-:Y:S02]  /*f140*/  IADD3 R15, R147.reuse, 0x48, RZ ;  /* 0x00000048930f7810 */ /* 0x048fe40007ffe0ff */
        /* <DEDUP_REMOVED lines=27> */
[----:B--2-4-:R-:W-:Y:S02]  /*f300*/  ISETP.GE.AND P5, PT, R147, c[0x0][0x3c8], PT ;  /* 0x0000f20093007a0c */ /* 0x014fe40003fa6270 */
[----:B------:R-:W-:Y:S02]  /*f310*/  ISETP.GE.AND P1, PT, R23, c[0x0][0x3c8], PT ;  /* 0x0000f20017007a0c */ /* 0x000fe40003f26270 */
[----:B------:R-:W-:Y:S02]  /*f320*/  ISETP.GE.AND P4, PT, R22, c[0x0][0x3c8], PT ;  /* 0x0000f20016007a0c */ /* 0x000fe40003f86270 */
[----:B------:R-:W-:-:S07]  /*f330*/  ISETP.GE.AND P2, PT, R21, c[0x0][0x3c8], PT ;  /* 0x0000f20015007a0c */ /* 0x000fce0003f46270 */
[----:B------:R-:W-:Y:S02]  /*f340*/  @!P5 IMAD.WIDE R26, R147, 0x4, R2 ;  /* 0x00000004931ad825 */ /* 0x000fe400078e0202 */
[----:B------:R-:W-:-:S03]  /*f350*/  @!P1 LEA R24, P3, R23, R2, 0x2 ;  /* 0x0000000217189211 */ /* 0x000fc600078610ff */
[----:B------:R1:W-:Y:S01]  /*f360*/  @!P5 ST.E.64 [R26.64], R148 ;  /* 0x000000941a00d985 */ /* 0x0003e2000c101b06 */
[----:B------:R-:W-:Y:S02]  /*f370*/  @!P1 LEA.HI.X R25, R23, R3, R32, 0x2, P3 ;  /* 0x0000000317199211 */ /* 0x000fe400018f1420 */
[----:B------:R-:W-:-:S03]  /*f380*/  ISETP.GE.AND P5, PT, R20, c[0x0][0x3c8], PT ;  /* 0x0000f20014007a0c */ /* 0x000fc60003fa6270 */
[----:B------:R2:W-:Y:S01]  /*f390*/  @!P1 ST.E.64 [R24.64], R152 ;  /* 0x0000009818009985 */ /* 0x0005e2000c101b06 */
[----:B------:R-:W-:Y:S02]  /*f3a0*/  ISETP.GE.AND P1, PT, R19, c[0x0][0x3c8], PT ;  /* 0x0000f20013007a0c */ /* 0x000fe40003f26270 */
[----:B-1----:R-:W-:-:S04]  /*f3b0*/  @!P4 LEA R26, P3, R22, R2, 0x2 ;  /* 0x00000002161ac211 */ /* 0x002fc800078610ff */
[----:B------:R-:W-:Y:S02]  /*f3c0*/  @!P4 LEA.HI.X R27, R22, R3, R31, 0x2, P3 ;  /* 0x00000003161bc211 */ /* 0x000fe400018f141f */
[----:B--2---:R-:W-:-:S03]  /*f3d0*/  @!P2 LEA R24, P3, R21, R2, 0x2 ;  /* 0x000000021518a211 */ /* 0x004fc600078610ff */
        /* <DEDUP_REMOVED lines=60> */
[----:B-1----:R-:W-:-:S04]  /*f7a0*/  @!P3 LEA R26, P4, R6, R2, 0x2 ;  /* 0x00000002061ab211 */ /* 0x002fc800078810ff */
[-C--:B------:R-:W-:Y:S02]  /*f7b0*/  @!P3 LEA.HI.X R27, R6, R3.reuse, R48, 0x2, P4 ;  /* 0x00000003061bb211 */ /* 0x080fe400020f1430 */
[CC--:B--2---:R-:W-:Y:S02]  /*f7c0*/  @!P2 LEA R24, P1, R5.reuse, R2.reuse, 0x2 ;  /* 0x000000020518a211 */ /* 0x0c4fe400078210ff */
[----:B------:R-:W-:Y:S01]  /*f7d0*/  ISETP.GE.AND P4, PT, R0, c[0x0][0x3c8], PT ;  /* 0x0000f20000007a0c */ /* 0x000fe20003f86270 */
[----:B------:R1:W-:Y:S01]  /*f7e0*/  @!P3 ST.E.64 [R26.64], R76 ;  /* 0x0000004c1a00b985 */ /* 0x0003e2000c101b06 */
[----:B------:R-:W-:Y:S02]  /*f7f0*/  @!P2 LEA.HI.X R25, R5, R3, R50, 0x2, P1 ;  /* 0x000000030519a211 */ /* 0x000fe400008f1432 */
[----:B------:R-:W-:Y:S02]  /*f800*/  ISETP.GE.AND P3, PT, R146, c[0x0][0x3c8], PT ;  /* 0x0000f20092007a0c */ /* 0x000fe40003f66270 */
[----:B------:R-:W-:Y:S01]  /*f810*/  @!P5 LEA R28, P1, R4, R2, 0x2 ;  /* 0x00000002041cd211 */ /* 0x000fe200078210ff */
[----:B------:R2:W-:Y:S01]  /*f820*/  @!P2 ST.E.64 [R24.64], R80 ;  /* 0x000000501800a985 */ /* 0x0005e2000c101b06 */
[----:B-----5:R-:W-:-:S02]  /*f830*/  ISETP.GE.AND P2, PT, R144, c[0x0][0x3c8], PT ;  /* 0x0000f20090007a0c */ /* 0x020fc40003f46270 */
[----:B------:R-:W-:-:S05]  /*f840*/  @!P5 LEA.HI.X R29, R4, R3, R51, 0x2, P1 ;  /* 0x00000003041dd211 */ /* 0x000fca00008f1433 */
[----:B------:R3:W-:Y:S01]  /*f850*/  @!P5 ST.E.64 [R28.64], R84 ;  /* 0x000000541c00d985 */ /* 0x0007e2000c101b06 */
[----:B-1----:R-:W-:-:S04]  /*f860*/  @!P4 LEA R26, P1, R0, R2, 0x2 ;  /* 0x00000002001ac211 */ /* 0x002fc800078210ff */
[----:B------:R-:W-:Y:S02]  /*f870*/  @!P4 LEA.HI.X R27, R0, R3, R53, 0x2, P1 ;  /* 0x00000003001bc211 */ /* 0x000fe400008f1435 */
[----:B--2---:R-:W-:-:S03]  /*f880*/  @!P3 LEA R24, P1, R146, R2, 0x2 ;  /* 0x000000029218b211 */ /* 0x004fc600078210ff */
[----:B------:R3:W-:Y:S01]  /*f890*/  @!P4 ST.E.64 [R26.64], R88 ;  /* 0x000000581a00c985 */ /* 0x0007e2000c101b06 */
[----:B------:R-:W-:Y:S02]  /*f8a0*/  @!P3 LEA.HI.X R25, R146, R3, R52, 0x2, P1 ;  /* 0x000000039219b211 */ /* 0x000fe400008f1434 */
[----:B------:R-:W-:-:S03]  /*f8b0*/  @!P2 LEA R2, P1, R144, R2, 0x2 ;  /* 0x000000029002a211 */ /* 0x000fc600078210ff */
[----:B------:R3:W-:Y:S01]  /*f8c0*/  @!P3 ST.E.64 [R24.64], R92 ;  /* 0x0000005c1800b985 */ /* 0x0007e2000c101b06 */
[----:B------:R-:W-:-:S05]  /*f8d0*/  @!P2 LEA.HI.X R3, R144, R3, R145, 0x2, P1 ;  /* 0x000000039003a211 */ /* 0x000fca00008f1491 */
[----:B------:R3:W-:Y:S04]  /*f8e0*/  @!P2 ST.E.64 [R2.64], R96 ;  /* 0x000000600200a985 */ /* 0x0007e8000c101b06 */
.L_x_851:
[----:B--2-4-:R-:W-:Y:S05]  /*f8f0*/  BSYNC B0 ;  /* 0x0000000000007941 */ /* 0x014fea0003800000 */
.L_x_850:
[----:B---3--:R1:W2:Y:S04]  /*f900*/  SHFL.IDX PT, R3, R30, 0x1, 0x1c1f ;  /* 0x003c1f001e037f89 */ /* 0x0082a800000e0000 */
[----:B------:R1:W3:Y:S01]  /*f910*/  SHFL.IDX PT, R2, R35, 0x1, 0x1c1f ;  /* 0x003c1f0023027f89 */ /* 0x0002e200000e0000 */
[----:B------:R-:W-:Y:S05]  /*f920*/  @P0 BRA `(.L_x_852) ;  /* 0x000008d000000947 */ /* 0x000fea0003800000 */
[----:B------:R-:W-:Y:S02]  /*f930*/  ISETP.GE.AND P4, PT, R23, c[0x0][0x3c8], PT ;  /* 0x0000f20017007a0c */ /* 0x000fe40003f86270 */
[----:B------:R-:W-:Y:S02]  /*f940*/  ISETP.GE.AND P0, PT, R147, c[0x0][0x3c8], PT ;  /* 0x0000f20093007a0c */ /* 0x000fe40003f06270 */
[----:B------:R-:W-:Y:S02]  /*f950*/  ISETP.GE.AND P3, PT, R22, c[0x0][0x3c8], PT ;  /* 0x0000f20016007a0c */ /* 0x000fe40003f66270 */
[----:B------:R-:W-:-:S07]  /*f960*/  ISETP.GE.AND P2, PT, R21, c[0x0][0x3c8], PT ;  /* 0x0000f20015007a0c */ /* 0x000fce0003f46270 */
[-C--:B---3--:R-:W-:Y:S02]  /*f970*/  @!P4 LEA R24, P1, R23, R2.reuse, 0x2 ;  /* 0x000000021718c211 */ /* 0x088fe400078210ff */
[----:B--2---:R-:W-:Y:S02]  /*f980*/  @!P0 IMAD.WIDE R26, R147, 0x4, R2 ;  /* 0x00000004931a8825 */ /* 0x004fe400078e0202 */
[-C--:B------:R-:W-:Y:S02]  /*f990*/  @!P4 LEA.HI.X R25, R23, R3.reuse, R32, 0x2, P1 ;  /* 0x000000031719c211 */ /* 0x080fe400008f1420 */
[----:B------:R-:W-:Y:S01]  /*f9a0*/  ISETP.GE.AND P1, PT, R20, c[0x0][0x3c8], PT ;  /* 0x0000f20014007a0c */ /* 0x000fe20003f26270 */
[----:B------:R2:W-:Y:S01]  /*f9b0*/  @!P0 ST.E.64 [R26.64], R150 ;  /* 0x000000961a008985 */ /* 0x0005e2000c101b06 */
[C---:B------:R-:W-:Y:S02]  /*f9c0*/  @!P3 LEA R28, P5, R22.reuse, R2, 0x2 ;  /* 0x00000002161cb211 */ /* 0x040fe400078a10ff */
[----:B------:R-:W-:Y:S01]  /*f9d0*/  ISETP.GE.AND P0, PT, R19, c[0x0][0x3c8], PT ;  /* 0x0000f20013007a0c */ /* 0x000fe20003f06270 */
[----:B------:R3:W-:Y:S01]  /*f9e0*/  @!P4 ST.E.64 [R24.64], R154 ;  /* 0x0000009a1800c985 */ /* 0x0007e2000c101b06 */
[----:B------:R-:W-:-:S02]  /*f9f0*/  @!P3 LEA.HI.X R29, R22, R3, R31, 0x2, P5 ;  /* 0x00000003161db211 */ /* 0x000fc400028f141f */
[----:B------:R-:W-:-:S03]  /*fa00*/  ISETP.GE.AND P4, PT, R18, c[0x0][0x3c8], PT ;  /* 0x0000f20012007a0c */ /* 0x000fc60003f86270 */
[----:B------:R-:W-:Y:S01]  /*fa10*/  @!P3 ST.E.64 [R28.64], R102 ;  /* 0x000000661c00b985 */ /* 0x000fe2000c101b06 */
[----:B------:R-:W-:Y:S02]  /*fa20*/  ISETP.GE.AND P3, PT, R17, c[0x0][0x3c8], PT ;  /* 0x0000f20011007a0c */ /* 0x000fe40003f66270 */
[----:B--2---:R-:W-:-:S04]  /*fa30*/  @!P2 LEA R26, P5, R21, R2, 0x2 ;  /* 0x00000002151aa211 */ /* 0x004fc800078a10ff */
[----:B------:R-:W-:Y:S02]  /*fa40*/  @!P2 LEA.HI.X R27, R21, R3, R33, 0x2, P5 ;  /* 0x00000003151ba211 */ /* 0x000fe400028f1421 */
[----:B---3--:R-:W-:-:S03]  /*fa50*/  @!P1 LEA R24, P5, R20, R2, 0x2 ;  /* 0x0000000214189211 */ /* 0x008fc600078a10ff */
[----:B------:R-:W-:Y:S01]  /*fa60*/  @!P2 ST.E.64 [R26.64], R106 ;  /* 0x0000006a1a00a985 */ /* 0x000fe2000c101b06 */
[-C--:B------:R-:W-:Y:S02]  /*fa70*/  @!P1 LEA.HI.X R25, R20, R3.reuse, R34, 0x2, P5 ;  /* 0x0000000314199211 */ /* 0x080fe400028f1422 */
[CC--:B------:R-:W-:Y:S02]  /*fa80*/  @!P0 LEA R20, P5, R19.reuse, R2.reuse, 0x2 ;  /* 0x0000000213148211 */ /* 0x0c0fe400078a10ff */
[----:B------:R-:W-:Y:S01]  /*fa90*/  ISETP.GE.AND P2, PT, R16, c[0x0][0x3c8], PT ;  /* 0x0000f20010007a0c */ /* 0x000fe20003f46270 */
[----:B------:R-:W-:Y:S01]  /*faa0*/  @!P1 ST.E.64 [R24.64], R110 ;  /* 0x0000006e18009985 */ /* 0x000fe2000c101b06 */
[-C--:B------:R-:W-:Y:S02]  /*fab0*/  @!P0 LEA.HI.X R21, R19, R3.reuse, R36, 0x2, P5 ;  /* 0x0000000313158211 */ /* 0x080fe400028f1424 */
[C---:B------:R-:W-:Y:S02]  /*fac0*/  @!P4 LEA R22, P5, R18.reuse, R2, 0x2 ;  /* 0x000000021216c211 */ /* 0x040fe400078a10ff */
[----:B------:R-:W-:Y:S01]  /*fad0*/  ISETP.GE.AND P1, PT, R15, c[0x0][0x3c8], PT ;  /* 0x0000f2000f007a0c */ /* 0x000fe20003f26270 */
[----:B------:R2:W-:Y:S01]  /*fae0*/  @!P0 ST.E.64 [R20.64], R114 ;  /* 0x0000007214008985 */ /* 0x0005e2000c101b06 */
[----:B------:R-:W-:-:S02]  /*faf0*/  @!P4 LEA.HI.X R23, R18, R3, R37, 0x2, P5 ;  /* 0x000000031217c211 */ /* 0x000fc400028f1425 */
[----:B------:R-:W-:-:S03]  /*fb00*/  ISETP.GE.AND P0, PT, R14, c[0x0][0x3c8], PT ;  /* 0x0000f2000e007a0c */ /* 0x000fc60003f06270 */
[----:B------:R3:W-:Y:S01]  /*fb10*/  @!P4 ST.E.64 [R22.64], R118 ;  /* 0x000000761600c985 */ /* 0x0007e2000c101b06 */
[----:B------:R-:W-:Y:S02]  /*fb20*/  ISETP.GE.AND P4, PT, R13, c[0x0][0x3c8], PT ;  /* 0x0000f2000d007a0c */ /* 0x000fe40003f86270 */
[----:B--2---:R-:W-:-:S04]  /*fb30*/  @!P3 LEA R20, P5, R17, R2, 0x2 ;  /* 0x000000021114b211 */ /* 0x004fc800078a10ff */
[----:B------:R-:W-:Y:S02]  /*fb40*/  @!P3 LEA.HI.X R21, R17, R3, R38, 0x2, P5 ;  /* 0x000000031115b211 */ /* 0x000fe400028f1426 */
[----:B------:R-:W-:-:S03]  /*fb50*/  @!P2 LEA R18, P5, R16, R2, 0x2 ;  /* 0x000000021012a211 */ /* 0x000fc600078a10ff */
[----:B------:R2:W-:Y:S01]  /*fb60*/  @!P3 ST.E.64 [R20.64], R122 ;  /* 0x0000007a1400b985 */ /* 0x0005e2000c101b06 */
[----:B------:R-:W-:Y:S02]  /*fb70*/  @!P2 LEA.HI.X R19, R16, R3, R39, 0x2, P5 ;  /* 0x000000031013a211 */ /* 0x000fe400028f1427 */
[----:B---3--:R-:W-:-:S03]  /*fb80*/  @!P0 LEA R22, P5, R14, R2, 0x2 ;  /* 0x000000020e168211 */ /* 0x008fc600078a10ff */
[----:B------:R3:W-:Y:S01]  /*fb90*/  @!P2 ST.E.64 [R18.64], R126 ;  /* 0x0000007e1200a985 */ /* 0x0007e2000c101b06 */
[----:B------:R-:W-:Y:S02]  /*fba0*/  ISETP.GE.AND P2, PT, R11, c[0x0][0x3c8], PT ;  /* 0x0000f2000b007a0c */ /* 0x000fe40003f46270 */
[----:B------:R-:W-:Y:S02]  /*fbb0*/  @!P0 LEA.HI.X R23, R14, R3, R40, 0x2, P5 ;  /* 0x000000030e178211 */ /* 0x000fe400028f1428 */
[----:B--2---:R-:W-:-:S04]  /*fbc0*/  @!P1 LEA R20, P3, R15, R2, 0x2 ;  /* 0x000000020f149211 */ /* 0x004fc800078610ff */
[-C--:B------:R-:W-:Y:S02]  /*fbd0*/  @!P1 LEA.HI.X R21, R15, R3.reuse, R41, 0x2, P3 ;  /* 0x000000030f159211 */ /* 0x080fe400018f1429 */
[----:B------:R-:W-:Y:S02]  /*fbe0*/  ISETP.GE.AND P3, PT, R12, c[0x0][0x3c8], PT ;  /* 0x0000f2000c007a0c */ /* 0x000fe40003f66270 */
[C---:B---3--:R-:W-:Y:S01]  /*fbf0*/  @!P4 LEA R18, P5, R13.reuse, R2, 0x2 ;  /* 0x000000020d12c211 */ /* 0x048fe200078a10ff */
[----:B------:R-:W-:Y:S01]  /*fc00*/  @!P1 ST.E.64 [R20.64], R130 ;  /* 0x0000008214009985 */ /* 0x000fe2000c101b06 */
[----:B------:R-:W-:Y:S02]  /*fc10*/  ISETP.GE.AND P1, PT, R10, c[0x0][0x3c8], PT ;  /* 0x0000f2000a007a0c */ /* 0x000fe40003f26270 */
[----:B------:R-:W-:Y:S01]  /*fc20*/  @!P4 LEA.HI.X R19, R13, R3, R42, 0x2, P5 ;  /* 0x000000030d13c211 */ /* 0x000fe200028f142a */
[----:B------:R-:W-:Y:S01]  /*fc30*/  @!P0 ST.E.64 [R22.64], R134 ;  /* 0x0000008616008985 */ /* 0x000fe2000c101b06 */
[----:B------:R-:W-:-:S03]  /*fc40*/  ISETP.GE.AND P0, PT, R9, c[0x0][0x3c8], PT ;  /* 0x0000f20009007a0c */ /* 0x000fc60003f06270 */
[----:B------:R-:W-:Y:S01]  /*fc50*/  @!P4 ST.E.64 [R18.64], R138 ;  /* 0x0000008a1200c985 */ /* 0x000fe2000c101b06 */
[----:B------:R-:W-:Y:S02]  /*fc60*/  ISETP.GE.AND P4, PT, R8, c[0x0][0x3c8], PT ;  /* 0x0000f20008007a0c */ /* 0x000fe40003f86270 */
[----:B------:R-:W-:-:S04]  /*fc70*/  @!P3 LEA R16, P5, R12, R2, 0x2 ;  /* 0x000000020c10b211 */ /* 0x000fc800078a10ff */
[----:B------:R-:W-:Y:S02]  /*fc80*/  @!P3 LEA.HI.X R17, R12, R3, R43, 0x2, P5 ;  /* 0x000000030c11b211 */ /* 0x000fe400028f142b */
[----:B------:R-:W-:-:S03]  /*fc90*/  @!P2 LEA R14, P5, R11, R2, 0x2 ;  /* 0x000000020b0ea211 */ /* 0x000fc600078a10ff */
[----:B------:R-:W-:Y:S01]  /*fca0*/  @!P3 ST.E.64 [R16.64], R54 ;  /* 0x000000361000b985 */ /* 0x000fe2000c101b06 */
[-C--:B------:R-:W-:Y:S02]  /*fcb0*/  @!P2 LEA.HI.X R15, R11, R3.reuse, R44, 0x2, P5 ;  /* 0x000000030b0fa211 */ /* 0x080fe400028f142c */
[CC--:B------:R-:W-:Y:S02]  /*fcc0*/  @!P1 LEA R12, P5, R10.reuse, R2.reuse, 0x2 ;  /* 0x000000020a0c9211 */ /* 0x0c0fe400078a10ff */
[----:B------:R-:W-:Y:S01]  /*fcd0*/  ISETP.GE.AND P3, PT, R7, c[0x0][0x3c8], PT ;  /* 0x0000f20007007a0c */ /* 0x000fe20003f66270 */
[----:B------:R2:W-:Y:S01]  /*fce0*/  @!P2 ST.E.64 [R14.64], R58 ;  /* 0x0000003a0e00a985 */ /* 0x0005e2000c101b06 */
[-C--:B------:R-:W-:Y:S02]  /*fcf0*/  @!P1 LEA.HI.X R13, R10, R3.reuse, R45, 0x2, P5 ;  /* 0x000000030a0d9211 */ /* 0x080fe400028f142d */
[C---:B------:R-:W-:Y:S02]  /*fd00*/  @!P0 LEA R10, P5, R9.reuse, R2, 0x2 ;  /* 0x00000002090a8211 */ /* 0x040fe400078a10ff */
[----:B------:R-:W-:Y:S01]  /*fd10*/  ISETP.GE.AND P2, PT, R6, c[0x0][0x3c8], PT ;  /* 0x0000f20006007a0c */ /* 0x000fe20003f46270 */
[----:B------:R3:W-:Y:S01]  /*fd20*/  @!P1 ST.E.64 [R12.64], R62 ;  /* 0x0000003e0c009985 */ /* 0x0007e2000c101b06 */
[----:B------:R-:W-:-:S02]  /*fd30*/  @!P0 LEA.HI.X R11, R9, R3, R46, 0x2, P5 ;  /* 0x00000003090b8211 */ /* 0x000fc400028f142e */
[----:B------:R-:W-:-:S03]  /*fd40*/  ISETP.GE.AND P1, PT, R5, c[0x0][0x3c8], PT ;  /* 0x0000f20005007a0c */ /* 0x000fc60003f26270 */
[----:B------:R4:W-:Y:S01]  /*fd50*/  @!P0 ST.E.64 [R10.64], R66 ;  /* 0x000000420a008985 */ /* 0x0009e2000c101b06 */
[----:B--2---:R-:W-:-:S04]  /*fd60*/  @!P4 LEA R14, P5, R8, R2, 0x2 ;  /* 0x00000002080ec211 */ /* 0x004fc800078a10ff */
[----:B------:R-:W-:Y:S02]  /*fd70*/  @!P4 LEA.HI.X R15, R8, R3, R47, 0x2, P5 ;  /* 0x00000003080fc211 */ /* 0x000fe400028f142f */
[----:B---3--:R-:W-:-:S03]  /*fd80*/  @!P2 LEA R12, P5, R6, R2, 0x2 ;  /* 0x00000002060ca211 */ /* 0x008fc600078a10ff */
[----:B------:R-:W-:Y:S01]  /*fd90*/  @!P4 ST.E.64 [R14.64], R70 ;  /* 0x000000460e00c985 */ /* 0x000fe2000c101b06 */
[----:B------:R-:W-:Y:S02]  /*fda0*/  ISETP.GE.AND P4, PT, R0, c[0x0][0x3c8], PT ;  /* 0x0000f20000007a0c */ /* 0x000fe40003f86270 */
[C---:B----4-:R-:W-:Y:S02]  /*fdb0*/  @!P3 LEA R10, P0, R7.reuse, R2, 0x2 ;  /* 0x00000002070ab211 */ /* 0x050fe400078010ff */
[-C--:B------:R-:W-:Y:S02]  /*fdc0*/  @!P2 LEA.HI.X R13, R6, R3.reuse, R48, 0x2, P5 ;  /* 0x00000003060da211 */ /* 0x080fe400028f1430 */
[----:B------:R-:W-:Y:S02]  /*fdd0*/  @!P3 LEA.HI.X R11, R7, R3, R49, 0x2, P0 ;  /* 0x00000003070bb211 */ /* 0x000fe400000f1431 */
[----:B------:R-:W-:-:S03]  /*fde0*/  ISETP.GE.AND P0, PT, R4, c[0x0][0x3c8], PT ;  /* 0x0000f20004007a0c */ /* 0x000fc60003f06270 */
[----:B------:R2:W-:Y:S01]  /*fdf0*/  @!P3 ST.E.64 [R10.64], R74 ;  /* 0x0000004a0a00b985 */ /* 0x0005e2000c101b06 */
[----:B------:R-:W-:-:S03]  /*fe00*/  ISETP.GE.AND P3, PT, R146, c[0x0][0x3c8], PT ;  /* 0x0000f20092007a0c */ /* 0x000fc60003f66270 */
[----:B------:R3:W-:Y:S01]  /*fe10*/  @!P2 ST.E.64 [R12.64], R78 ;  /* 0x0000004e0c00a985 */ /* 0x0007e2000c101b06 */
[----:B--2---:R-:W-:-:S04]  /*fe20*/  @!P1 LEA R10, P5, R5, R2, 0x2 ;  /* 0x00000002050a9211 */ /* 0x004fc800078a10ff */
[----:B------:R-:W-:Y:S02]  /*fe30*/  @!P1 LEA.HI.X R11, R5, R3, R50, 0x2, P5 ;  /* 0x00000003050b9211 */ /* 0x000fe400028f1432 */
[----:B------:R-:W-:-:S03]  /*fe40*/  @!P0 LEA R8, P5, R4, R2, 0x2 ;  /* 0x0000000204088211 */ /* 0x000fc600078a10ff */
[----:B------:R3:W-:Y:S01]  /*fe50*/  @!P1 ST.E.64 [R10.64], R82 ;  /* 0x000000520a009985 */ /* 0x0007e2000c101b06 */
[-C--:B------:R-:W-:Y:S02]  /*fe60*/  @!P0 LEA.HI.X R9, R4, R3.reuse, R51, 0x2, P5 ;  /* 0x0000000304098211 */ /* 0x080fe400028f1433 */
[-C--:B------:R-:W-:Y:S02]  /*fe70*/  @!P4 LEA R6, P5, R0, R2.reuse, 0x2 ;  /* 0x000000020006c211 */ /* 0x080fe400078a10ff */
[----:B------:R-:W-:Y:S01]  /*fe80*/  @!P3 LEA R4, P2, R146, R2, 0x2 ;  /* 0x000000029204b211 */ /* 0x000fe200078410ff */
[----:B------:R3:W-:Y:S01]  /*fe90*/  @!P0 ST.E.64 [R8.64], R86 ;  /* 0x0000005608008985 */ /* 0x0007e2000c101b06 */
[-C--:B------:R-:W-:Y:S02]  /*fea0*/  @!P4 LEA.HI.X R7, R0, R3.reuse, R53, 0x2, P5 ;  /* 0x000000030007c211 */ /* 0x080fe400028f1435 */
[----:B------:R-:W-:Y:S02]  /*feb0*/  @!P3 LEA.HI.X R5, R146, R3, R52, 0x2, P2 ;  /* 0x000000039205b211 */ /* 0x000fe400010f1434 */
[----:B-----5:R-:W-:Y:S01]  /*fec0*/  ISETP.GE.AND P0, PT, R144, c[0x0][0x3c8], PT ;  /* 0x0000f20090007a0c */ /* 0x020fe20003f06270 */
[----:B------:R3:W-:Y:S04]  /*fed0*/  @!P4 ST.E.64 [R6.64], R90 ;  /* 0x0000005a0600c985 */ /* 0x0007e8000c101b06 */
[----:B------:R3:W-:Y:S08]  /*fee0*/  @!P3 ST.E.64 [R4.64], R94 ;  /* 0x0000005e0400b985 */ /* 0x0007f0000c101b06 */
[----:B------:R-:W-:Y:S05]  /*fef0*/  @P0 BRA `(.L_x_852) ;  /* 0x0000030000000947 */ /* 0x000fea0003800000 */
[----:B------:R-:W-:-:S04]  /*ff00*/  LEA R2, P0, R144, R2, 0x2 ;  /* 0x0000000290027211 */ /* 0x000fc800078010ff */
[----:B------:R-:W-:-:S05]  /*ff10*/  LEA.HI.X R3, R144, R3, R145, 0x2, P0 ;  /* 0x0000000390037211 */ /* 0x000fca00000f1491 */
[----:B------:R2:W-:Y:S01]  /*ff20*/  ST.E.64 [R2.64], R98 ;  /* 0x0000006202007985 */ /* 0x0005e2000c101b06 */
[----:B------:R-:W-:Y:S05]  /*ff30*/  BRA `(.L_x_852) ;  /* 0x000002c000007947 */ /* 0x000fea0003800000 */
.L_x_848:
[----:B------:R-:W2:Y:S02]  /*ff40*/  S2R R4, SR_TID.X ;  /* 0x0000000000047919 */ /* 0x000ea40000002100 */
[----:B--2---:R-:W-:-:S13]  /*ff50*/  ISETP.GT.AND P0, PT, R4, 0x7f, PT ;  /* 0x0000007f0400780c */ /* 0x004fda0003f04270 */
[----:B------:R-:W-:Y:S05]  /*ff60*/  @P0 BRA `(.L_x_852) ;  /* 0x0000029000000947 */ /* 0x000fea0003800000 */
[----:B------:R-:W2:Y:S01]  /*ff70*/  LDL.LU R3, [R1+0x5c] ;  /* 0x00005c0001037983 */ /* 0x000ea20000300800 */
[----:B------:R-:W-:-:S05]  /*ff80*/  MOV R2, c[0x0][0x4e8] ;  /* 0x00013a0000027a02 */ /* 0x000fca0000000f00 */
[----:B------:R-:W-:Y:S01]  /*ff90*/  IMAD R0, R2, c[0x0][0x388], RZ ;  /* 0x0000e20002007a24 */ /* 0x000fe200078e02ff */
[----:B--2---:R-:W-:-:S04]  /*ffa0*/  IADD3 R4, R3, R4, RZ ;  /* 0x0000000403047210 */ /* 0x004fc80007ffe0ff */
[----:B------:R-:W-:-:S13]  /*ffb0*/  ISETP.GE.AND P0, PT, R4, R0, PT ;  /* 0x000000000400720c */ /* 0x000fda0003f06270 */
[----:B------:R-:W-:Y:S05]  /*ffc0*/  @P0 BRA `(.L_x_852) ;  /* 0x0000023000000947 */ /* 0x000fea0003800000 */
[----:B------:R-:W2:Y:S04]  /*ffd0*/  LDL.LU R3, [R1+0x44] ;  /* 0x0000440001037983 */ /* 0x000ea80000300800 */
[----:B------:R-:W3:Y:S04]  /*ffe0*/  LDL.LU R9, [R1+0x48] ;  /* 0x0000480001097983 */ /* 0x000ee80000300800 */
[----:B------:R-:W4:Y:S01]  /*fff0*/  LDL.LU R8, [R1+0x58] ;  /* 0x0000580001087983 */ /* 0x000f220000300800 */
[----:B------:R-:W-:-:S13]  /*10000*/  ISETP.NE.AND P0, PT, R2, 0x1, PT ;  /* 0x000000010200780c */ /* 0x000fda0003f05270 */
[----:B------:R-:W-:Y:S01]  /*10010*/  @P0 IMAD.HI.U32 R7, R4, c[0x0][0x4ec], RZ ;  /* 0x00013b0004070a27 */ /* 0x000fe200078e00ff */
[----:B--2---:R-:W-:Y:S02]  /*10020*/  SHF.R.S32.HI R0, RZ, 0x1f, R3 ;  /* 0x0000001fff007819 */ /* 0x004fe40000011403 */
[----:B---3--:R-:W-:-:S03]  /*10030*/  SHF.R.S32.HI R6, RZ, 0x1f, R9 ;  /* 0x0000001fff067819 */ /* 0x008fc60000011409 */
[----:B------:R-:W-:-:S04]  /*10040*/  IMAD R0, R0, c[0x0][0x4d0], RZ ;  /* 0x0001340000007a24 */ /* 0x000fc800078e02ff */
[C---:B------:R-:W-:Y:S01]  /*10050*/  IMAD R5, R3.reuse, c[0x0][0x4d4], R0 ;  /* 0x0001350003057a24 */ /* 0x040fe200078e0200 */
[----:B------:R-:W-:Y:S01]  /*10060*/  MOV R0, R4 ;  /* 0x0000000400007202 */ /* 0x000fe20000000f00 */
[----:B------:R-:W-:Y:S01]  /*10070*/  IMAD.WIDE.U32 R2, R3, c[0x0][0x4d0], RZ ;  /* 0x0001340003027a25 */ /* 0x000fe200078e00ff */
[----:B------:R-:W-:-:S03]  /*10080*/  @P0 SHF.R.U32.HI R0, RZ, c[0x0][0x4f0], R7 ;  /* 0x00013c00ff000a19 */ /* 0x000fc60000011607 */
[----:B------:R-:W-:Y:S01]  /*10090*/  IMAD R6, R6, c[0x0][0x4d8], RZ ;  /* 0x0001360006067a24 */ /* 0x000fe200078e02ff */
[----:B------:R-:W-:Y:S02]  /*100a0*/  IADD3 R3, R3, R5, RZ ;  /* 0x0000000503037210 */ /* 0x000fe40007ffe0ff */
[----:B----4-:R-:W-:Y:S01]  /*100b0*/  SHF.R.S32.HI R5, RZ, 0x1f, R8 ;  /* 0x0000001fff057819 */ /* 0x010fe20000011408 */
[C---:B------:R-:W-:Y:S01]  /*100c0*/  IMAD R7, R9.reuse, c[0x0][0x4dc], R6 ;  /* 0x0001370009077a24 */ /* 0x040fe200078e0206 */
[----:B------:R-:W-:Y:S01]  /*100d0*/  IADD3 R6, -R0, RZ, RZ ;  /* 0x000000ff00067210 */ /* 0x000fe20007ffe1ff */
[----:B------:R-:W-:-:S04]  /*100e0*/  IMAD.WIDE.U32 R2, R9, c[0x0][0x4d8], R2 ;  /* 0x0001360009027a25 */ /* 0x000fc800078e0002 */
[----:B------:R-:W-:Y:S01]  /*100f0*/  IMAD R5, R5, c[0x0][0x4e0], RZ ;  /* 0x0001380005057a24 */ /* 0x000fe200078e02ff */
[----:B------:R-:W-:Y:S01]  /*10100*/  IADD3 R3, R3, R7, RZ ;  /* 0x0000000703037210 */ /* 0x000fe20007ffe0ff */
[----:B------:R-:W-:Y:S01]  /*10110*/  IMAD R4, R6, c[0x0][0x4e8], R4 ;  /* 0x00013a0006047a24 */ /* 0x000fe200078e0204 */
[----:B------:R-:W-:Y:S01]  /*10120*/  SHF.R.S32.HI R7, RZ, 0x1f, R0 ;  /* 0x0000001fff077819 */ /* 0x000fe20000011400 */
[C---:B------:R-:W-:Y:S02]  /*10130*/  IMAD R6, R8.reuse, c[0x0][0x4e4], R5 ;  /* 0x0001390008067a24 */ /* 0x040fe400078e0205 */
[----:B------:R-:W-:Y:S01]  /*10140*/  IMAD.WIDE.U32 R2, R8, c[0x0][0x4e0], R2 ;  /* 0x0001380008027a25 */ /* 0x000fe200078e0002 */
[----:B------:R-:W-:-:S04]  /*10150*/  SHF.R.S32.HI R5, RZ, 0x1f, R4 ;  /* 0x0000001fff057819 */ /* 0x000fc80000011404 */
[----:B------:R-:W-:Y:S01]  /*10160*/  IADD3 R2, P0, R0, R2, RZ ;  /* 0x0000000200027210 */ /* 0x000fe20007f1e0ff */
[----:B------:R-:W-:-:S03]  /*10170*/  IMAD R0, R5, c[0x0][0x4c8], RZ ;  /* 0x0001320005007a24 */ /* 0x000fc600078e02ff */
[----:B------:R-:W-:Y:S01]  /*10180*/  IADD3.X R3, R7, R3, R6, P0, !PT ;  /* 0x0000000307037210 */ /* 0x000fe200007fe406 */
[----:B------:R-:W-:-:S04]  /*10190*/  IMAD R0, R4, c[0x0][0x4cc], R0 ;  /* 0x0001330004007a24 */ /* 0x000fc800078e0200 */
[----:B------:R-:W-:-:S05]  /*101a0*/  IMAD.WIDE.U32 R2, R4, c[0x0][0x4c8], R2 ;  /* 0x0001320004027a25 */ /* 0x000fca00078e0002 */
[----:B------:R-:W-:Y:S02]  /*101b0*/  IADD3 R0, R3, R0, RZ ;  /* 0x0000000003007210 */ /* 0x000fe40007ffe0ff */
[----:B------:R-:W-:-:S04]  /*101c0*/  LEA R4, P0, R2, c[0x0][0x4a8], 0x2 ;  /* 0x00012a0002047a11 */ /* 0x000fc800078010ff */
[----:B------:R-:W-:Y:S02]  /*101d0*/  LEA.HI.X R5, R2, c[0x0][0x4ac], R0, 0x2, P0 ;  /* 0x00012b0002057a11 */ /* 0x000fe400000f1400 */
[----:B------:R-:W-:-:S05]  /*101e0*/  MOV R0, 0xff800000 ;  /* 0xff80000000007802 */ /* 0x000fca0000000f00 */
[----:B------:R2:W-:Y:S02]  /*101f0*/  STG.E [R4.64], R0 ;  /* 0x0000000004007986 */ /* 0x0005e4000c101906 */
.L_x_852:
[----:B------:R-:W-:Y:S05]  /*10200*/  BSYNC B1 ;  /* 0x0000000000017941 */ /* 0x000fea0003800000 */
.L_x_847:
[----:B--2---:R-:W2:Y:S02]  /*10210*/  LDL R0, [R1+0x7c] ;  /* 0x00007c0001007983 */ /* 0x004ea40000100800 */
[----:B--2---:R-:W-:-:S13]  /*10220*/  ISETP.NE.AND P0, PT, R0, RZ, PT ;  /* 0x000000ff0000720c */ /* 0x004fda0003f05270 */
[----:B------:R-:W-:Y:S01]  /*10230*/  @P0 WARPSYNC 0xffffffff ;  /* 0xffffffff00000948 */ /* 0x000fe20003800000 */
[----:B------:R-:W-:Y:S06]  /*10240*/  @P0 BAR.SYNC.DEFER_BLOCKING 0x5, 0x100 ;  /* 0x0144000000000b1d */ /* 0x000fec0000010000 */
[----:B------:R-:W2:Y:S04]  /*10250*/  @P0 LDS R0, [0x15100] ;  /* 0x01510000ff000984 */ /* 0x000ea80000000800 */
[----:B--2---:R2:W-:Y:S04]  /*10260*/  @P0 STL [R1+0x60], R0 ;  /* 0x0000600001000387 */ /* 0x0045e80000100800 */
[----:B------:R-:W-:Y:S06]  /*10270*/  @P0 BAR.ARV 0x4, 0x100 ;  /* 0x0104000000000b1d */ /* 0x000fec0000002000 */
[----:B------:R-:W-:Y:S05]  /*10280*/  @P0 BRA `(.L_x_853) ;  /* 0x0000007000000947 */ /* 0x000fea0003800000 */
[----:B------:R-:W-:Y:S05]  /*10290*/  BRA.DIV ~URZ, `(.L_x_854) ;  /* 0x000002227f007947 */ /* 0x000fea000b800000 */
[----:B--2---:R2:W4:Y:S02]  /*102a0*/  SHFL.IDX PT, R0, R140, RZ, 0x1f ;  /* 0x00001fff8c007589 */ /* 0x00452400000e0000 */
.L_x_859:
[----:B------:R-:W-:Y:S01]  /*102b0*/  WARPSYNC 0xffffffff ;  /* 0xffffffff00007948 */ /* 0x000fe20003800000 */
[----:B------:R-:W-:Y:S06]  /*102c0*/  BAR.SYNC.DEFER_BLOCKING 0x4, 0x100 ;  /* 0x0104000000007b1d */ /* 0x000fec0000010000 */
[----:B----4-:R4:W-:Y:S04]  /*102d0*/  STL [R1+0x60], R0 ;  /* 0x0000600001007387 */ /* 0x0109e80000100800 */
[----:B------:R4:W-:Y:S04]  /*102e0*/  @!P6 STS [0x15100], R140 ;  /* 0x0151008cff00e388 */ /* 0x0009e80000000800 */
[----:B------:R-:W-:Y:S06]  /*102f0*/  BAR.ARV 0x5, 0x100 ;  /* 0x0144000000007b1d */ /* 0x000fec0000002000 */
.L_x_853:
[----:B--2-4-:R-:W2:Y:S02]  /*10300*/  LDL R0, [R1+0x60] ;  /* 0x0000600001007983 */ /* 0x014ea40000100800 */
[----:B--2---:R-:W-:-:S13]  /*10310*/  ISETP.GE.AND P0, PT, R0, c[0x0][0x538], PT ;  /* 0x00014e0000007a0c */ /* 0x004fda0003f06270 */
[----:B-1-3-5:R-:W-:Y:S01]  /*10320*/  @P0 CALL.REL.NOINC `(.L_x_855) ;  /* 0x0000001000000944 */ /* 0x02afe20003c00000 */
[----:B------:R-:W-:Y:S05]  /*10330*/  BRA `(.L_x_856) ;  /* 0xffff056000007947 */ /* 0x000fea000383ffff */
.L_x_855:
[----:B------:R-:W-:Y:S05]  /*10340*/  EXIT ;  /* 0x000000000000794d */ /* 0x000fea0003800000 */
.L_x_843:
[----:B-1----:R1:W5:Y:S01]  /*10350*/  LDL R2, [R1+0xc] ;  /* 0x00000c0001027983 */ /* 0x0023620000100800 */
[----:B------:R-:W-:Y:S02]  /*10360*/  MOV R5, 0x2 ;  /* 0x0000000200057802 */ /* 0x000fe40000000f00 */
[----:B------:R-:W-:Y:S02]  /*10370*/  MOV R3, 0x10390 ;  /* 0x0001039000037802 */ /* 0x000fe40000000f00 */
[----:B-1---5:R-:W-:Y:S05]  /*10380*/  CALL.REL.NOINC `($__internal_16_$__cuda_sm70_shflsync_bfly_p) ;  /* 0x0000017000007944 */ /* 0x022fea0003c00000 */
[----:B------:R-:W-:Y:S01]  /*10390*/  MOV R0, R5 ;  /* 0x0000000500007202 */ /* 0x000fe20000000f00 */
[----:B------:R-:W-:Y:S05]  /*103a0*/  BRA `(.L_x_857) ;  /* 0xffffdc8000007947 */ /* 0x000fea000383ffff */
.L_x_844:
[----:B------:R-:W-:Y:S01]  /*103b0*/  IMAD.MOV.U32 R2, RZ, RZ, R0 ;  /* 0x000000ffff027224 */ /* 0x000fe200078e0000 */
[----:B------:R-:W-:Y:S02]  /*103c0*/  MOV R5, 0x1 ;  /* 0x0000000100057802 */ /* 0x000fe40000000f00 */
[----:B------:R-:W-:Y:S02]  /*103d0*/  MOV R3, 0x103f0 ;  /* 0x000103f000037802 */ /* 0x000fe40000000f00 */
[----:B-----5:R-:W-:Y:S05]  /*103e0*/  CALL.REL.NOINC `($__internal_16_$__cuda_sm70_shflsync_bfly_p) ;  /* 0x0000011000007944 */ /* 0x020fea0003c00000 */
[----:B------:R1:W5:Y:S01]  /*103f0*/  LDL R2, [R1+0x10] ;  /* 0x0000100001027983 */ /* 0x0003620000100800 */
[----:B------:R-:W-:Y:S01]  /*10400*/  FADD.FTZ R0, R0, R5 ;  /* 0x0000000500007221 */ /* 0x000fe20000010000 */
[----:B------:R-:W-:Y:S02]  /*10410*/  MOV R5, 0x2 ;  /* 0x0000000200057802 */ /* 0x000fe40000000f00 */
[----:B------:R-:W-:-:S02]  /*10420*/  MOV R3, 0x10440 ;  /* 0x0001044000037802 */ /* 0x000fc40000000f00 */
[----:B-1---5:R-:W-:Y:S05]  /*10430*/  CALL.REL.NOINC `($__internal_16_$__cuda_sm70_shflsync_bfly_p) ;  /* 0x000000c000007944 */ /* 0x022fea0003c00000 */
[----:B------:R-:W2:Y:S01]  /*10440*/  LDL.LU R2, [R1+0x10] ;  /* 0x0000100001027983 */ /* 0x000ea20000300800 */
[----:B------:R-:W-:Y:S01]  /*10450*/  MOV R3, 0x104a0 ;  /* 0x000104a000037802 */ /* 0x000fe20000000f00 */
[----:B--2---:R-:W-:Y:S01]  /*10460*/  FADD.FTZ R4, R2, R5 ;  /* 0x0000000502047221 */ /* 0x004fe20000010000 */
[----:B------:R-:W-:-:S04]  /*10470*/  MOV R5, 0x1 ;  /* 0x0000000100057802 */ /* 0x000fc80000000f00 */
[----:B------:R-:W-:Y:S02]  /*10480*/  MOV R2, R4 ;  /* 0x0000000400027202 */ /* 0x000fe40000000f00 */
[----:B------:R-:W-:Y:S05]  /*10490*/  CALL.REL.NOINC `($__internal_16_$__cuda_sm70_shflsync_bfly_p) ;  /* 0x0000006000007944 */ /* 0x000fea0003c00000 */
[----:B------:R-:W-:Y:S01]  /*104a0*/  MOV R3, R5 ;  /* 0x0000000500037202 */ /* 0x000fe20000000f00 */
[----:B------:R-:W-:Y:S05]  /*104b0*/  BRA `(.L_x_858) ;  /* 0xffffdc0000007947 */ /* 0x000fea000383ffff */
.L_x_854:
[----:B--2---:R-:W-:Y:S02]  /*104c0*/  MOV R0, R140 ;  /* 0x0000008c00007202 */ /* 0x004fe40000000f00 */
[----:B---3--:R-:W-:Y:S02]  /*104d0*/  MOV R2, 0x104f0 ;  /* 0x000104f000027802 */ /* 0x008fe40000000f00 */
[----:B-1---5:R-:W-:Y:S05]  /*104e0*/  CALL.REL.NOINC `($__internal_17_$__cuda_sm70_shflsync_idx_p) ;  /* 0x0000006000007944 */ /* 0x022fea0003c00000 */
[----:B-12---:R-:W-:Y:S05]  /*104f0*/  BRA `(.L_x_859) ;  /* 0xfffffdb000007947 */ /* 0x006fea000383ffff */
        .weak           $__internal_16_$__cuda_sm70_shflsync_bfly_p
        .type           $__internal_16_$__cuda_sm70_shflsync_bfly_p,@function
        .size           $__internal_16_$__cuda_sm70_shflsync_bfly_p,($__internal_17_$__cuda_sm70_shflsync_idx_p - $__internal_16_$__cuda_sm70_shflsync_bfly_p)
$__internal_16_$__cuda_sm70_shflsync_bfly_p:
[----:B------:R-:W-:Y:S04]  /*10500*/  WARPSYNC R6 ;  /* 0x0000000600007348 */ /* 0x000fe80003800000 */
[----:B------:R1:W2:Y:S02]  /*10510*/  SHFL.BFLY PT, R5, R2, R5, R7 ;  /* 0x0c00000502057389 */ /* 0x0002a400000e0007 */
[----:B-1----:R-:W-:Y:S02]  /*10520*/  MOV R2, R3 ;  /* 0x0000000300027202 */ /* 0x002fe40000000f00 */
[----:B------:R-:W-:-:S04]  /*10530*/  MOV R3, 0x0 ;  /* 0x0000000000037802 */ /* 0x000fc80000000f00 */
[----:B--2---:R-:W-:Y:S05]  /*10540*/  RET.REL.NODEC R2 `(_ZN7cutlass13device_kernelIN5flash19enable_sm80_to_sm89INS1_16FlashAttnFwdSm80INS1_25CollectiveMainloopFwdSm80ILi8ELi1ELb1EN4cute5tupleIJNS5_1CILi128EEENS7_ILi96EEENS7_ILi192EEEEEELi192ENS_10bfloat16_tEfNS_4arch4Sm80ELb1ELb0ELb0ELb0ELb0ELb0ELb1ELb1EEENS1_21CollectiveEpilogueFwdINS6_IJS8_SA_S9_EEENS6_IJNS7_ILi1EEESI_SI_EEESC_SE_Li256ELb0ELb1ELb1ELb0EEENS1_30DynamicPersistentTileSchedulerILi256ELi256ELb1ELb1ELb0EEEEEEEEEvNT_6ParamsE) ;  /* 0xfffefab002007950 */ /* 0x004fea0003c3ffff */
        .weak           $__internal_17_$__cuda_sm70_shflsync_idx_p
        .type           $__internal_17_$__cuda_sm70_shflsync_idx_p,@function
        .size           $__internal_17_$__cuda_sm70_shflsync_idx_p,(.L_x_2474 - $__internal_17_$__cuda_sm70_shflsync_idx_p)
$__internal_17_$__cuda_sm70_shflsync_idx_p:
[----:B------:R-:W-:Y:S01]  /*10550*/  MOV R3, 0x0 ;  /* 0x0000000000037802 */ /* 0x000fe20000000f00 */
[----:B------:R-:W-:Y:S04]  /*10560*/  WARPSYNC R141 ;  /* 0x0000008d00007348 */ /* 0x000fe80003800000 */
[----:B------:R1:W2:Y:S01]  /*10570*/  SHFL.IDX PT, R0, R0, R143, R142 ;  /* 0x0000008f00007389 */ /* 0x0002a200000e008e */
[----:B------:R-:W-:Y:S05]  /*10580*/  RET.REL.NODEC R2 `(_ZN7cutlass13device_kernelIN5flash19enable_sm80_to_sm89INS1_16FlashAttnFwdSm80INS1_25CollectiveMainloopFwdSm80ILi8ELi1ELb1EN4cute5tupleIJNS5_1CILi128EEENS7_ILi96EEENS7_ILi192EEEEEELi192ENS_10bfloat16_tEfNS_4arch4Sm80ELb1ELb0ELb0ELb0ELb0ELb0ELb1ELb1EEENS1_21CollectiveEpilogueFwdINS6_IJS8_SA_S9_EEENS6_IJNS7_ILi1EEESI_SI_EEESC_SE_Li256ELb0ELb1ELb1ELb0EEENS1_30DynamicPersistentTileSchedulerILi256ELi256ELb1ELb1ELb0EEEEEEEEEvNT_6ParamsE) ;  /* 0xfffefa7002007950 */ /* 0x000fea0003c3ffff */
.L_x_860:
        /* <DEDUP_REMOVED lines=15> */
.L_x_2474:


//--------------------- .text._ZN7cutlass13device_kernelIN5flash19enable_sm80_to_sm89INS1_16FlashAttnFwdSm80INS1_25CollectiveMainloopFwdSm80ILi8ELi1ELb0EN4cute5tupleIJNS5_1CILi128EEENS7_ILi64EEENS7_ILi192EEEEEELi192ENS_10bfloat16_tEfNS_4arch4Sm80ELb1ELb0ELb0ELb1ELb0ELb0ELb1ELb1EEENS1_21CollectiveEpilogueFwdINS6_IJS8_SA_S9_EEENS6_IJNS7_ILi1EEESI_SI_EEESC_SE_Li256ELb1ELb1ELb1ELb0EEENS1_36VarlenDynamicPersistentTileSchedulerILi128ELi64ELi256ELi256ELb1ELb1ELb0ELb1ELb1ELb1EEEEEEEEEvNT_6ParamsE --------------------------
	.section	.text._ZN7cutlass13device_kernelIN5flash19enable_sm80_to_sm89INS1_16FlashAttnFwdSm80INS1_25CollectiveMainloopFwdSm80ILi8ELi1ELb0EN4cute5tupleIJNS5_1CILi128EEENS7_ILi64EEENS7_ILi192EEEEEELi192ENS_10bfloat16_tEfNS_4arch4Sm80ELb1ELb0ELb0ELb1ELb0ELb0ELb1ELb1EEENS1_21CollectiveEpilogueFwdINS6_IJS8_SA_S9_EEENS6_IJNS7_ILi1EEESI_SI_EEESC_SE_Li256ELb1ELb1ELb1ELb0EEENS1_36VarlenDynamicPersistentTileSchedulerILi128ELi64ELi256ELi256ELb1ELb1ELb0ELb1ELb1ELb1EEEEEEEEEvNT_6ParamsE,"ax",@progbits
	.sectioninfo	@"SHI_REGISTERS=255"
	.align	128
.text._ZN7cutlass13device_kernelIN5flash19enable_sm80_to_sm89INS1_16FlashAttnFwdSm80INS1_25CollectiveMainloopFwdSm80ILi8ELi1ELb0EN4cute5tupleIJNS5_1CILi128EEENS7_ILi64EEENS7_ILi192EEEEEELi192ENS_10bfloat16_tEfNS_4arch4Sm80ELb1ELb0ELb0ELb1ELb0ELb0ELb1ELb1EEENS1_21CollectiveEpilogueFwdINS6_IJS8_SA_S9_EEENS6_IJNS7_ILi1EEESI_SI_EEESC_SE_Li256ELb1ELb1ELb1ELb0EEENS1_36VarlenDynamicPersistentTileSchedulerILi128ELi64ELi256ELi256ELb1ELb1ELb0ELb1ELb1ELb1EEEEEEEEEvNT_6ParamsE:
        .type           _ZN7cutlass13device_kernelIN5flash19enable_sm80_to_sm89INS1_16FlashAttnFwdSm80INS1_25CollectiveMainloopFwdSm80ILi8ELi1ELb0EN4cute5tupleIJNS5_1CILi128EEENS7_ILi64EEENS7_ILi192EEEEEELi192ENS_10bfloat16_tEfNS_4arch4Sm80ELb1ELb0ELb0ELb1ELb0ELb0ELb1ELb1EEENS1_21CollectiveEpilogueFwdINS6_IJS8_SA_S9_EEENS6_IJNS7_ILi1EEESI_SI_EEESC_SE_Li256ELb1ELb1ELb1ELb0EEENS1_36VarlenDynamicPersistentTileSchedulerILi128ELi64ELi256ELi256ELb1ELb1ELb0ELb1ELb1ELb1EEEEEEEEEvNT_6ParamsE,@function
        .size           _ZN7cutlass13device_kernelIN5flash19enable_sm80_to_sm89INS1_16FlashAttnFwdSm80INS1_25CollectiveMainloopFwdSm80ILi8ELi1ELb0EN4cute5tupleIJNS5_1CILi128EEENS7_ILi64EEENS7_ILi192EEEEEELi192ENS_10bfloat16_tEfNS_4arch4Sm80ELb1ELb0ELb0ELb1ELb0ELb0ELb1ELb1EEENS1_21CollectiveEpilogueFwdINS6_IJS8_SA_S9_EEENS6_IJNS7_ILi1EEESI_SI_EEESC_SE_Li256ELb1ELb1ELb1ELb0EEENS1_36VarlenDynamicPersistentTileSchedulerILi128ELi64ELi256ELi256ELb1ELb1ELb0ELb1ELb1ELb1EEEEEEEEEvNT_6ParamsE,(.L_x_2477 - _ZN7cutlass13device_kernelIN5flash19enable_sm80_to_sm89INS1_16FlashAttnFwdSm80INS1_25CollectiveMainloopFwdSm80ILi8ELi1ELb0EN4cute5tupleIJNS5_1CILi128EEENS7_ILi64EEENS7_ILi192EEEEEELi192ENS_10bfloat16_tEfNS_4arch4Sm80ELb1ELb0ELb0ELb1ELb0ELb0ELb1ELb1EEENS1_21CollectiveEpilogueFwdINS6_IJS8_SA_S9_EEENS6_IJNS7_ILi1EEESI_SI_EEESC_SE_Li256ELb1ELb1ELb1ELb0EEENS1_36VarlenDynamicPersistentTileSchedulerILi128ELi64ELi256ELi256ELb1ELb1ELb0ELb1ELb1ELb1EEEEEEEEEvNT_6ParamsE)
        .other          _ZN7cutlass13device_kernelIN5flash19enable_sm80_to_sm89INS1_16FlashAttnFwdSm80INS1_25CollectiveMainloopFwdSm80ILi8ELi1ELb0EN4cute5tupleIJNS5_1CILi128EEENS7_ILi64EEENS7_ILi192EEEEEELi192ENS_10bfloat16_tEfNS_4arch4Sm80ELb1ELb0ELb0ELb1ELb0ELb0ELb1ELb1EEENS1_21CollectiveEpilogueFwdINS6_IJS8_SA_S9_EEENS6_IJNS7_ILi1EEESI_SI_EEESC_SE_Li256ELb1ELb1ELb1ELb0EEENS1_36VarlenDynamicPersistentTileSchedulerILi128ELi64ELi256ELi256ELb1ELb1ELb0ELb1ELb1ELb1EEEEEEEEEvNT_6ParamsE,@"STO_CUDA_ENTRY STV_DEFAULT"
_ZN7cutlass13device_kernelIN5flash19enable_sm80_to_sm89INS1_16FlashAttnFwdSm80INS1_25CollectiveMainloopFwdSm80ILi8ELi1ELb0EN4cute5tupleIJNS5_1CILi128EEENS7_ILi64EEENS7_ILi192EEEEEELi192ENS_10bfloat16_tEfNS_4arch4Sm80ELb1ELb0ELb0ELb1ELb0ELb0ELb1ELb1EEENS1_21CollectiveEpilogueFwdINS6_IJS8_SA_S9_EEENS6_IJNS7_ILi1EEESI_SI_EEESC_SE_Li256ELb1ELb1ELb1ELb0EEENS1_36VarlenDynamicPersistentTileSchedulerILi128ELi64ELi256ELi256ELb1ELb1ELb0ELb1ELb1ELb1EEEEEEEEEvNT_6ParamsE:
        /* <DEDUP_REMOVED lines=52> */
.L_x_866:
        /* <DEDUP_REMOVED lines=16> */
.L_x_963:
        /* <DEDUP_REMOVED lines=16> */
.L_x_964:
[----:B---3--:R-:W-:-:S05]  /*0540*/  IMAD R0, R0, c[0x0][0x538], RZ ;  /* 0x00014e0000007a24 */ /* 0x008fca00078e02ff */
[----:B------:R-:W-:-:S04]  /*0550*/  IADD3 R7, R0, R7, RZ ;  /* 0x0000000700077210 */ /* 0x000fc80007ffe0ff */
[----:B------:R-:W-:-:S13]  /*0560*/  ISETP.GT.AND P0, PT, R7, UR4, PT ;  /* 0x0000000407007c0c */ /* 0x000fda000bf04270 */
[----:B-12---:R-:W-:Y:S05]  /*0570*/  @!P0 BRA `(.L_x_866) ;  /* 0xfffffdc000008947 */ /* 0x006fea000383ffff */
.L_x_862:
[----:B--2---:R-:W-:-:S05]  /*0580*/  IADD3 R236, -R0, R7, RZ ;  /* 0x0000000700ec7210 */ /* 0x004fca0007ffe1ff */
[----:B------:R-:W-:-:S05]  /*0590*/  IMAD R0, R4, c[0x0][0x538], R236 ;  /* 0x00014e0004007a24 */ /* 0x000fca00078e02ec */
[----:B------:R-:W-:Y:S01]  /*05a0*/  ISETP.GT.AND P0, PT, R0, UR4, PT ;  /* 0x0000000400007c0c */ /* 0x000fe2000bf04270 */
[----:B------:R-:W-:-:S12]  /*05b0*/  BRA.DIV ~URZ, `(.L_x_867) ;  /* 0x0000fbc27f007947 */ /* 0x000fd8000b800000 */
[----:B------:R-:W-:-:S04]  /*05c0*/  VOTE.ANY R10, PT, !P0 ;  /* 0x00000000000a7806 */ /* 0x000fc800040e0100 */
.L_x_965:
[----:B------:R-:W1:Y:S02]  /*05d0*/  POPC R7, R10 ;  /* 0x0000000a00077309 */ /* 0x000e640000000000 */
[----:B-1----:R-:W-:Y:S01]  /*05e0*/  IADD3 R239, R7, R6, RZ ;  /* 0x0000000607ef7210 */ /* 0x002fe20007ffe0ff */
[----:B------:R-:W-:Y:S05]  /*05f0*/  BRA.DIV ~URZ, `(.L_x_868) ;  /* 0x0000fbd27f007947 */ /* 0x000fea000b800000 */
[----:B------:R1:W2:Y:S01]  /*0600*/  SHFL.IDX PT, R237, R9, R7, 0x1f ;  /* 0x00001f0709ed7589 */ /* 0x0002a200000e0000 */
[----:B------:R-:W-:-:S03]  /*0610*/  MOV R6, RZ ;  /* 0x000000ff00067202 */ /* 0x000fc60000000f00 */
[----:B------:R1:W3:Y:S04]  /*0620*/  SHFL.IDX PT, R9, R8, R7, 0x1f ;  /* 0x00001f0708097589 */ /* 0x0002e800000e0000 */
.L_x_966:
[----:B------:R-:W-:Y:S01]  /*0630*/  ISETP.NE.AND P0, PT, R10, RZ, PT ;  /* 0x000000ff0a00720c */ /* 0x000fe20003f05270 */
[----:B------:R-:W-:-:S12]  /*0640*/  BSSY B0, `(.L_x_869) ;  /* 0x0000005000007945 */ /* 0x000fd80003800000 */
[----:B------:R-:W-:Y:S05]  /*0650*/  @!P0 BRA `(.L_x_870) ;  /* 0x0000003000008947 */ /* 0x000fea0003800000 */
[----:B------:R-:W-:Y:S01]  /*0660*/  IADD3 R3, R7, -0x1, RZ ;  /* 0xffffffff07037810 */ /* 0x000fe20007ffe0ff */
[----:B------:R-:W-:Y:S05]  /*0670*/  BRA.DIV ~URZ, `(.L_x_871) ;  /* 0x0000fc327f007947 */ /* 0x000fea000b800000 */
[----:B------:R4:W1:Y:S02]  /*0680*/  SHFL.IDX PT, R6, R4, R3, 0x1f ;  /* 0x00001f0304067589 */ /* 0x00086400000e0000 */
.L_x_870:
[----:B------:R-:W-:Y:S05]  /*0690*/  BSYNC B0 ;  /* 0x0000000000007941 */ /* 0x000fea0003800000 */
.L_x_869:
        /* <DEDUP_REMOVED lines=67> */
.L_x_873:
        /* <DEDUP_REMOVED lines=68> */
.L_x_874:
[----:B------:R-:W-:Y:S05]  /*0f10*/  BSYNC B0 ;  /* 0x0000000000007941 */ /* 0x000fea0003800000 */
.L_x_872:
[----:B------:R-:W-:-:S04]  /*0f20*/  LOP3.LUT R0, RZ, R0, RZ, 0x33, !PT ;  /* 0x00000000ff007212 */ /* 0x000fc800078e33ff */
[----:B------:R-:W-:Y:S01]  /*0f30*/  IADD3 R237, R0, R237, RZ ;  /* 0x000000ed00ed7210 */ /* 0x000fe20007ffe0ff */
[----:B------:R-:W-:Y:S05]  /*0f40*/  BRA `(.L_x_875) ;  /* 0x0000004000007947 */ /* 0x000fea0003800000 */
.L_x_863:
[----:B--2---:R-:W-:Y:S01]  /*0f50*/  IMAD.MOV.U32 R237, RZ, RZ, RZ ;  /* 0x000000ffffed7224 */ /* 0x004fe200078e00ff */
[----:B------:R-:W-:Y:S01]  /*0f60*/  MOV R238, RZ ;  /* 0x000000ff00ee7202 */ /* 0x000fe20000000f00 */
[----:B------:R-:W-:Y:S01]  /*0f70*/  IMAD.U32 R236, RZ, RZ, UR4 ;  /* 0x00000004ffec7e24 */ /* 0x000fe2000f8e00ff */
[----:B------:R-:W-:Y:S02]  /*0f80*/  MOV R239, c[0x0][0x53c] ;  /* 0x00014f0000ef7a02 */ /* 0x000fe40000000f00 */
.L_x_875:
[----:B------:R-:W-:Y:S01]  /*0f90*/  ISETP.NE.AND P0, PT, R12, RZ, PT ;  /* 0x000000ff0c00720c */ /* 0x000fe20003f05270 */
[----:B------:R-:W-:-:S12]  /*0fa0*/  WARPSYNC 0xffffffff ;  /* 0xffffffff00007948 */ /* 0x000fd80003800000 */
[----:B------:R1:W-:Y:S04]  /*0fb0*/  @!P0 STS.128 [0x18100], R236 ;  /* 0x018100ecff008388 */ /* 0x0003e80000000c00 */
[----:B------:R-:W-:Y:S06]  /*0fc0*/  BAR.ARV 0x5, 0x100 ;  /* 0x0144000000007b1d */ /* 0x000fec0000002000 */
.L_x_861:
        /* <DEDUP_REMOVED lines=70> */
[----:B------:R-:W-:Y:S01]  /*1430*/  IADD3 R242, R240, 0x40, RZ ;  /* 0x00000040f0f27810 */ /* 0x000fe20007ffe0ff */
[----:B------:R-:W-:Y:S01]  /*1440*/  IMAD.MOV.U32 R13, RZ, RZ, 0x20 ;  /* 0x00000020ff0d7424 */ /* 0x000fe200078e00ff */
[----:B------:R-:W-:Y:S01]  /*1450*/  LOP3.LUT R3, R3, 0xfffffe00, RZ, 0xc0, !PT ;  /* 0xfffffe0003037812 */ /* 0x000fe200078ec0ff */
[----:B------:R-:W-:Y:S01]  /*1460*/  IMAD.IADD R8, R5, 0x1, R2 ;  /* 0x0000000105087824 */ /* 0x000fe200078e0202 */
[----:B------:R-:W-:-:S02]  /*1470*/  LOP3.LUT R0, R0, 0x1ffffffe, RZ, 0xc0, !PT ;  /* 0x1ffffffe00007812 */ /* 0x000fc400078ec0ff */
        /* <DEDUP_REMOVED lines=9> */
[----:B------:R-:W-:Y:S01]  /*1510*/  IMAD R9, R9, 0x8, R16 ;  /* 0x0000000809097824 */ /* 0x000fe200078e0210 */
[----:B------:R-:W-:-:S02]  /*1520*/  SHF.R.S32.HI R7, RZ, 0x1f, R242 ;  /* 0x0000001fff077819 */ /* 0x000fc400000114f2 */
[----:B------:R-:W-:Y:S02]  /*1530*/  SHF.R.S32.HI R6, RZ, 0x1f, R243 ;  /* 0x0000001fff067819 */ /* 0x000fe400000114f3 */
[C---:B------:R-:W-:Y:S01]  /*1540*/  LOP3.LUT P6, RZ, R11.reuse, 0x2, RZ, 0xc0, !PT ;  /* 0x000000020bff7812 */ /* 0x040fe200078cc0ff */
[----:B------:R2:W-:Y:S01]  /*1550*/  STL [R1+0x14], R7 ;  /* 0x0000140701007387 */ /* 0x0005e20000100800 */
[----:B------:R-:W-:Y:S01]  /*1560*/  LOP3.LUT P5, RZ, R11, 0x4, RZ, 0xc0, !PT ;  /* 0x000000040bff7812 */ /* 0x000fe200078ac0ff */
[----:B------:R-:W-:Y:S01]  /*1570*/  IMAD.MOV.U32 R11, RZ, RZ, 0x40 ;  /* 0x00000040ff0b7424 */ /* 0x000fe200078e00ff */
[----:B------:R-:W-:Y:S01]  /*1580*/  LOP3.LUT P3, RZ, R10, 0x4, RZ, 0xc0, !PT ;  /* 0x000000040aff7812 */ /* 0x000fe2000786c0ff */
[----:B------:R3:W-:Y:S01]  /*1590*/  STL [R1+0x10], R6 ;  /* 0x0000100601007387 */ /* 0x0007e20000100800 */
[----:B------:R-:W-:Y:S02]  /*15a0*/  LEA R176, R0, 0x6100, 0x1 ;  /* 0x0000610000b07811 */ /* 0x000fe400078e08ff */
[C---:B------:R-:W-:Y:S01]  /*15b0*/  SEL R2, R11.reuse, 0xffffffc0, !P3 ;  /* 0xffffffc00b027807 */ /* 0x040fe20005800000 */
[----:B------:R4:W-:Y:S01]  /*15c0*/  STL [R1+0x4], R9 ;  /* 0x0000040901007387 */ /* 0x0009e20000100800 */
        /* <DEDUP_REMOVED lines=17> */
[----:B------:R-:W-:Y:S01]  /*16e0*/  IADD3 R10, R233, 0xa8, RZ ;  /* 0x000000a8e90a7810 */ /* 0x000fe20007ffe0ff */
[----:B------:R-:W-:Y:S01]  /*16f0*/  IMAD.IADD R184, R183, 0x1, R3 ;  /* 0x00000001b7b87824 */ /* 0x000fe200078e0203 */
[----:B----4-:R-:W-:Y:S01]  /*1700*/  IADD3 R9, R233, 0xb8, RZ ;  /* 0x000000b8e9097810 */ /* 0x010fe20007ffe0ff */
        /* <DEDUP_REMOVED lines=33> */
.L_x_962:
[----:B------:R-:W-:-:S04]  /*1920*/  IMAD.MOV.U32 R13, RZ, RZ, 0x4 ;  /* 0x00000004ff0d7424 */ /* 0x000fc800078e00ff */
[----:B-1----:R-:W-:-:S05]  /*1930*/  IMAD.WIDE R2, R239, R13, c[0x0][0x588] ;  /* 0x00016200ef027625 */ /* 0x002fca00078e020d */
[----:B------:R-:W2:Y:S01]  /*1940*/  LDG.E R247, [R2.64] ;  /* 0x0000000602f77981 */ /* 0x000ea2000c1e1900 */
[----:B------:R-:W-:Y:S01]  /*1950*/  ISETP.NE.U32.AND P2, PT, RZ, c[0x0][0x370], PT ;  /* 0x0000dc00ff007a0c */ /* 0x000fe20003f45070 */
[----:B------:R-:W-:Y:S01]  /*1960*/  CS2R R8, SRZ ;  /* 0x0000000000087805 */ /* 0x000fe2000001ff00 */
[----:B------:R-:W-:Y:S02]  /*1970*/  ISETP.NE.U32.AND P5, PT, RZ, c[0x0][0x360], PT ;  /* 0x0000d800ff007a0c */ /* 0x000fe40003fa5070 */
[----:B------:R-:W-:Y:S02]  /*1980*/  ISETP.NE.AND.EX P2, PT, RZ, c[0x0][0x374], PT, P2 ;  /* 0x0000dd00ff007a0c */ /* 0x000fe40003f45320 */
[----:B------:R-:W-:Y:S02]  /*1990*/  ISETP.NE.AND.EX P5, PT, RZ, c[0x0][0x364], PT, P5 ;  /* 0x0000d900ff007a0c */ /* 0x000fe40003fa5350 */
[----:B------:R-:W-:-:S04]  /*19a0*/  ISETP.NE.U32.AND P1, PT, RZ, c[0x0][0x348], PT ;  /* 0x0000d200ff007a0c */ /* 0x000fc80003f25070 */
[----:B------:R-:W-:Y:S01]  /*19b0*/  ISETP.NE.AND.EX P1, PT, RZ, c[0x0][0x34c], PT, P1 ;  /* 0x0000d300ff007a0c */ /* 0x000fe20003f25310 */
[----:B------:R-:W-:Y:S01]  /*19c0*/  IMAD.MOV.U32 R10, RZ, RZ, RZ ;  /* 0x000000ffff0a7224 */ /* 0x000fe200078e00ff */
[----:B--2---:R-:W-:-:S03]  /*19d0*/  SHF.R.S32.HI R18, RZ, 0x1f, R247 ;  /* 0x0000001fff127819 */ /* 0x004fc600000114f7 */
[C---:B------:R-:W-:Y:S02]  /*19e0*/  @P2 LEA R2, P0, R247.reuse, c[0x0][0x370], 0x2 ;  /* 0x0000dc00f7022a11 */ /* 0x040fe400078010ff */
[C---:B------:R-:W-:Y:S01]  /*19f0*/  LEA R4, P4, R247.reuse, c[0x0][0x348], 0x2 ;  /* 0x0000d200f7047a11 */ /* 0x040fe200078810ff */
[----:B------:R1:W-:Y:S01]  /*1a00*/  STL [R1+0xc], R18 ;  /* 0x00000c1201007387 */ /* 0x0003e20000100800 */
[----:B------:R-:W-:Y:S02]  /*1a10*/  @P2 LEA.HI.X R3, R247, c[0x0][0x374], R18, 0x2, P0 ;  /* 0x0000dd00f7032a11 */ /* 0x000fe400000f1412 */
[----:B------:R-:W-:-:S03]  /*1a20*/  ISETP.NE.U32.AND P0, PT, RZ, c[0x0][0x350], PT ;  /* 0x0000d400ff007a0c */ /* 0x000fc60003f05070 */
[----:B------:R2:W5:Y:S01]  /*1a30*/  @P2 LDG.E R9, [R2.64] ;  /* 0x0000000602092981 */ /* 0x000562000c1e1900 */
[----:B------:R-:W-:Y:S02]  /*1a40*/  ISETP.NE.AND.EX P0, PT, RZ, c[0x0][0x354], PT, P0 ;  /* 0x0000d500ff007a0c */ /* 0x000fe40003f05300 */
[C---:B------:R-:W-:Y:S02]  /*1a50*/  @P5 LEA R6, P2, R247.reuse, c[0x0][0x360], 0x2 ;  /* 0x0000d800f7065a11 */ /* 0x040fe400078410ff */
[C-C-:B------:R-:W-:Y:S02]  /*1a60*/  LEA.HI.X R5, R247.reuse, c[0x0][0x34c], R18.reuse, 0x2, P4 ;  /* 0x0000d300f7057a11 */ /* 0x140fe400020f1412 */
[----:B------:R-:W-:-:S03]  /*1a70*/  @P5 LEA.HI.X R7, R247, c[0x0][0x364], R18, 0x2, P2 ;  /* 0x0000d900f7075a11 */ /* 0x000fc600010f1412 */
[----:B------:R1:W5:Y:S04]  /*1a80*/  @P1 LDG.E R8, [R4.64] ;  /* 0x0000000604081981 */ /* 0x000368000c1e1900 */
[----:B------:R1:W5:Y:S01]  /*1a90*/  @P5 LDG.E R235, [R6.64] ;  /* 0x0000000606eb5981 */ /* 0x000362000c1e1900 */
[----:B--2---:R-:W-:-:S04]  /*1aa0*/  LEA R2, P3, R247, c[0x0][0x350], 0x2 ;  /* 0x0000d400f7027a11 */ /* 0x004fc800078610ff */
[----:B------:R-:W-:-:S05]  /*1ab0*/  LEA.HI.X R3, R247, c[0x0][0x354], R18, 0x2, P3 ;  /* 0x0000d500f7037a11 */ /* 0x000fca00018f1412 */
[----:B------:R1:W5:Y:S01]  /*1ac0*/  @P0 LDG.E R10, [R2.64] ;  /* 0x00000006020a0981 */ /* 0x000362000c1e1900 */
[----:B------:R-:W-:-:S05]  /*1ad0*/  LOP3.LUT R19, R238, 0xffff, RZ, 0xc0, !PT ;  /* 0x0000ffffee137812 */ /* 0x000fca00078ec0ff */
[----:B------:R1:W-:Y:S01]  /*1ae0*/  STL [R1], R19 ;  /* 0x0000001301007387 */ /* 0x0003e20000100800 */
[----:B------:R-:W-:Y:S01]  /*1af0*/  YIELD ;  /* 0x0000000000007946 */ /* 0x000fe20003800000 */
[----:B------:R-:W-:Y:S05]  /*1b00*/  @P5 BRA `(.L_x_876) ;  /* 0x0000005000005947 */ /* 0x000fea0003800000 */
[----:B-----5:R-:W-:Y:S01]  /*1b10*/  MOV R235, c[0x0][0x168] ;  /* 0x00005a0000eb7a02 */ /* 0x020fe20000000f00 */
[----:B------:R-:W-:Y:S05]  /*1b20*/  @!P1 BRA `(.L_x_876) ;  /* 0x0000003000009947 */ /* 0x000fea0003800000 */
[----:B-1----:R-:W2:Y:S04]  /*1b30*/  LDG.E R6, [R4.64] ;  /* 0x0000000604067981 */ /* 0x002ea8000c1e1900 */
[----:B------:R-:W2:Y:S02]  /*1b40*/  LDG.E R0, [R4.64+0x4] ;  /* 0x0000040604007981 */ /* 0x000ea4000c1e1900 */
[----:B--2---:R-:W-:Y:S02]  /*1b50*/  IADD3 R235, -R6, R0, RZ ;  /* 0x0000000006eb7210 */ /* 0x004fe40007ffe1ff */
.L_x_876:
[----:B------:R-:W-:-:S04]  /*1b60*/  ISETP.NE.U32.AND P2, PT, RZ, c[0x0][0x368], PT ;  /* 0x0000da00ff007a0c */ /* 0x000fc80003f45070 */
[----:B------:R-:W-:-:S13]  /*1b70*/  ISETP.NE.AND.EX P2, PT, RZ, c[0x0][0x36c], PT, P2 ;  /* 0x0000db00ff007a0c */ /* 0x000fda0003f45320 */
[----:B------:R-:W-:Y:S05]  /*1b80*/  @!P2 BRA `(.L_x_877) ;  /* 0x000000400000a947 */ /* 0x000fea0003800000 */
[----:B-1----:R-:W-:-:S04]  /*1b90*/  LEA R2, P2, R247, c[0x0][0x368], 0x2 ;  /* 0x0000da00f7027a11 */ /* 0x002fc800078410ff */
[----:B------:R-:W-:-:S05]  /*1ba0*/  LEA.HI.X R3, R247, c[0x0][0x36c], R18, 0x2, P2 ;  /* 0x0000db00f7037a11 */ /* 0x000fca00010f1412 */
[----:B------:R1:W5:Y:S01]  /*1bb0*/  LDG.E R0, [R2.64] ;  /* 0x0000000602007981 */ /* 0x000362000c1e1900 */
[----:B------:R-:W-:Y:S05]  /*1bc0*/  BRA `(.L_x_878) ;  /* 0x0000005000007947 */ /* 0x000fea0003800000 */
.L_x_877:
[----:B------:R-:W-:Y:S01]  /*1bd0*/  MOV R0, c[0x0][0x1d0] ;  /* 0x0000740000007a02 */ /* 0x000fe20000000f00 */
[----:B------:R-:W-:Y:S05]  /*1be0*/  @!P0 BRA `(.L_x_878) ;  /* 0x0000003000008947 */ /* 0x000fea0003800000 */
[----:B-1----:R-:W2:Y:S04]  /*1bf0*/  LDG.E R4, [R2.64] ;  /* 0x0000000602047981 */ /* 0x002ea8000c1e1900 */
[----:B------:R-:W2:Y:S02]  /*1c00*/  LDG.E R0, [R2.64+0x4] ;  /* 0x0000040602007981 */ /* 0x000ea4000c1e1900 */
[----:B--2---:R-:W-:Y:S02]  /*1c10*/  IADD3 R0, -R4, R0, RZ ;  /* 0x0000000004007210 */ /* 0x004fe40007ffe1ff */
.L_x_878:
[----:B-1----:R-:W-:Y:S01]  /*1c20*/  IMAD.MOV.U32 R2, RZ, RZ, c[0x0][0x2c4] ;  /* 0x0000b100ff027624 */ /* 0x002fe200078e00ff */
[----:B------:R-:W-:Y:S01]  /*1c30*/  BSSY B0, `(.L_x_879) ;  /* 0x000003c000007945 */ /* 0x000fe20003800000 */
[----:B------:R-:W-:-:S02]  /*1c40*/  IMAD.SHL.U32 R237, R237, 0x80, RZ ;  /* 0x00000080eded7824 */ /* 0x000fc400078e00ff */
[--C-:B-----5:R-:W-:Y:S01]  /*1c50*/  IMAD.IADD R234, R0, 0x1, -R9.reuse ;  /* 0x0000000100ea7824 */ /* 0x120fe200078e0a09 */
[----:B------:R-:W-:Y:S01]  /*1c60*/  ISETP.NE.AND P2, PT, R2, 0x1, PT ;  /* 0x000000010200780c */ /* 0x000fe20003f45270 */
[----:B------:R-:W-:Y:S01]  /*1c70*/  IMAD.IADD R12, R10, 0x1, R9 ;  /* 0x000000010a0c7824 */ /* 0x000fe200078e0209 */
[----:B------:R-:W-:Y:S02]  /*1c80*/  IADD3 R2, R237, 0x7f, RZ ;  /* 0x0000007fed027810 */ /* 0x000fe40007ffe0ff */
[----:B------:R-:W-:-:S03]  /*1c90*/  IADD3 R3, R234, 0x40, -R235 ;  /* 0x00000040ea037810 */ /* 0x000fc60007ffe8eb */
[----:B------:R-:W-:-:S06]  /*1ca0*/  IMAD.MOV.U32 R0, RZ, RZ, R2 ;  /* 0x000000ffff007224 */ /* 0x000fcc00078e0002 */
[----:B------:R-:W-:Y:S01]  /*1cb0*/  @P2 IMAD.HI.U32 R4, R2, c[0x0][0x2c8], RZ ;  /* 0x0000b20002042a27 */ /* 0x000fe200078e00ff */
[----:B------:R-:W-:-:S04]  /*1cc0*/  IADD3 R2, R234, 0x3f, RZ ;  /* 0x0000003fea027810 */ /* 0x000fc80007ffe0ff */
[----:B------:R-:W-:-:S05]  /*1cd0*/  @P2 SHF.R.U32.HI R0, RZ, c[0x0][0x2cc], R4 ;  /* 0x0000b300ff002a19 */ /* 0x000fca0000011604 */
[----:B------:R-:W-:Y:S01]  /*1ce0*/  IMAD.IADD R0, R3, 0x1, R0 ;  /* 0x0000000103007824 */ /* 0x000fe200078e0200 */
[----:B------:R-:W-:-:S04]  /*1cf0*/  SHF.R.S32.HI R3, RZ, 0x1f, R2 ;  /* 0x0000001fff037819 */ /* 0x000fc80000011402 */
[----:B------:R-:W-:Y:S02]  /*1d00*/  SHF.R.S32.HI R4, RZ, 0x1f, R0 ;  /* 0x0000001fff047819 */ /* 0x000fe40000011400 */
[----:B------:R-:W-:Y:S02]  /*1d10*/  LEA.HI R2, R3, R2, RZ, 0x6 ;  /* 0x0000000203027211 */ /* 0x000fe400078f30ff */
[----:B------:R-:W-:Y:S02]  /*1d20*/  LEA.HI R0, R4, R0, RZ, 0x6 ;  /* 0x0000000004007211 */ /* 0x000fe400078f30ff */
[----:B------:R-:W-:Y:S02]  /*1d30*/  SHF.R.S32.HI R2, RZ, 0x6, R2 ;  /* 0x00000006ff027819 */ /* 0x000fe40000011402 */
[----:B------:R-:W-:Y:S02]  /*1d40*/  SHF.R.S32.HI R0, RZ, 0x6, R0 ;  /* 0x00000006ff007819 */ /* 0x000fe40000011400 */
[----:B------:R-:W-:-:S02]  /*1d50*/  LOP3.LUT R3, R238, 0xff000000, RZ, 0xc0, !PT ;  /* 0xff000000ee037812 */ /* 0x000fc400078ec0ff */
[----:B------:R-:W-:Y:S01]  /*1d60*/  IMNMX R6, R2, R0, PT ;  /* 0x0000000002067217 */ /* 0x000fe20003800200 */
[----:B------:R-:W-:Y:S01]  /*1d70*/  IMAD.MOV.U32 R2, RZ, RZ, RZ ;  /* 0x000000ffff027224 */ /* 0x000fe200078e00ff */
[----:B------:R-:W-:Y:S02]  /*1d80*/  LOP3.LUT R4, R238, 0xff0000, RZ, 0xc0, !PT ;  /* 0x00ff0000ee047812 */ /* 0x000fe400078ec0ff */
[----:B------:R-:W-:Y:S02]  /*1d90*/  SHF.R.U32.HI R0, RZ, 0x8, R3 ;  /* 0x00000008ff007819 */ /* 0x000fe40000011603 */
[----:B------:R-:W-:Y:S02]  /*1da0*/  ISETP.GE.AND P3, PT, R6, 0x1, PT ;  /* 0x000000010600780c */ /* 0x000fe40003f66270 */
[----:B------:R-:W-:-:S04]  /*1db0*/  LEA.HI R0, R4, R0, RZ, 0x10 ;  /* 0x0000000004007211 */ /* 0x000fc800078f80ff */
        /* <DEDUP_REMOVED lines=9> */
[----:B------:R-:W2:Y:S02]  /*1e50*/  I2F.RP R2, R3 ;  /* 0x0000000300027306 */ /* 0x000ea40000209400 */
[----:B------:R-:W-:-:S06]  /*1e60*/  IABS R11, R7 ;  /* 0x00000007000b7213 */ /* 0x000fcc0000000000 */
        /* <DEDUP_REMOVED lines=24> */
.L_x_880:
[----:B------:R-:W-:Y:S05]  /*1ff0*/  BSYNC B0 ;  /* 0x0000000000007941 */ /* 0x000fea0003800000 */
.L_x_879:
[----:B------:R-:W-:Y:S01]  /*2000*/  IMAD R229, R14, R2, RZ ;  /* 0x000000020ee57224 */ /* 0x000fe200078e02ff */
        /* <DEDUP_REMOVED lines=13> */
[----:B------:R2:W-:Y:S01]  /*20e0*/  STL [R1+0x8], R17 ;  /* 0x0000081101007387 */ /* 0x0005e20000100800 */
        /* <DEDUP_REMOVED lines=41> */
[----:B--2---:R-:W2:Y:S01]  /*2380*/  LDL R4, [R1+0x40] ;  /* 0x0000400001047983 */ /* 0x004ea20000100800 */
[----:B------:R-:W-:-:S04]  /*2390*/  ISETP.NE.U32.AND P3, PT, RZ, c[0x0][0x340], PT ;  /* 0x0000d000ff007a0c */ /* 0x000fc80003f65070 */
[----:B------:R-:W-:-:S13]  /*23a0*/  ISETP.NE.AND.EX P3, PT, RZ, c[0x0][0x344], PT, P3 ;  /* 0x0000d100ff007a0c */ /* 0x000fda0003f65330 */
[----:B------:R-:W-:-:S05]  /*23b0*/  @P3 IMAD.WIDE R2, R247, R13, c[0x0][0x340] ;  /* 0x0000d000f7023625 */ /* 0x000fca00078e020d */
[----:B------:R3:W4:Y:S01]  /*23c0*/  @P3 LDG.E R13, [R2.64] ;  /* 0x00000006020d3981 */ /* 0x000722000c1e1900 */
[----:B------:R-:W-:Y:S02]  /*23d0*/  SHF.R.S32.HI R0, RZ, 0x1f, R8 ;  /* 0x0000001fff007819 */ /* 0x000fe40000011408 */
[----:B------:R-:W-:Y:S01]  /*23e0*/  SHF.R.S32.HI R6, RZ, 0x1f, R12 ;  /* 0x0000001fff067819 */ /* 0x000fe2000001140c */
[----:B------:R-:W5:Y:S01]  /*23f0*/  S2R R7, SR_TID.X ;  /* 0x0000000000077919 */ /* 0x000f620000002100 */
[----:B------:R-:W-:Y:S01]  /*2400*/  ISETP.GE.AND P5, PT, R240, c[0x0][0x1d4], PT ;  /* 0x00007500f0007a0c */ /* 0x000fe20003fa6270 */
[----:B------:R-:W-:Y:S01]  /*2410*/  IMAD R0, R0, c[0x0][0x178], RZ ;  /* 0x00005e0000007a24 */ /* 0x000fe200078e02ff */
[----:B------:R-:W-:Y:S02]  /*2420*/  ISETP.GE.AND P6, PT, R243, c[0x0][0x198], PT ;  /* 0x00006600f3007a0c */ /* 0x000fe40003fc6270 */
[----:B------:R-:W-:Y:S01]  /*2430*/  IADD3 R60, R17, -0x1, RZ ;  /* 0xffffffff113c7810 */ /* 0x000fe20007ffe0ff */
[----:B------:R-:W-:-:S02]  /*2440*/  IMAD R0, R8, c[0x0][0x17c], R0 ;  /* 0x00005f0008007a24 */ /* 0x000fc400078e0200 */
[----:B---3--:R-:W-:Y:S01]  /*2450*/  IMAD.WIDE.U32 R2, R8, c[0x0][0x178], RZ ;  /* 0x00005e0008027a25 */ /* 0x008fe200078e00ff */
[----:B------:R-:W-:Y:S02]  /*2460*/  SEL R8, R18, RZ, !P1 ;  /* 0x000000ff12087207 */ /* 0x000fe40004800000 */
[----:B-----5:R-:W-:Y:S01]  /*2470*/  SHF.R.S32.HI R16, RZ, 0x1f, R7 ;  /* 0x0000001fff107819 */ /* 0x020fe20000011407 */
[----:B------:R-:W-:Y:S02]  /*2480*/  IMAD.IADD R3, R3, 0x1, R0 ;  /* 0x0000000103037824 */ /* 0x000fe400078e0200 */
[----:B------:R-:W-:Y:S01]  /*2490*/  IMAD R9, R8, c[0x0][0x1c0], RZ ;  /* 0x0000700008097a24 */ /* 0x000fe200078e02ff */
[----:B------:R-:W-:-:S04]  /*24a0*/  LEA.HI R16, R16, R7, RZ, 0x3 ;  /* 0x0000000710107211 */ /* 0x000fc800078f18ff */
[----:B------:R-:W-:Y:S01]  /*24b0*/  SHF.R.S32.HI R16, RZ, 0x3, R16 ;  /* 0x00000003ff107819 */ /* 0x000fe20000011410 */
[----:B--2---:R-:W-:Y:S02]  /*24c0*/  IMAD.IADD R10, R4, 0x1, R237 ;  /* 0x00000001040a7824 */ /* 0x004fe400078e02ed */
[----:B-1----:R-:W-:Y:S01]  /*24d0*/  IMAD.WIDE.U32 R4, R19, c[0x0][0x1b8], R2 ;  /* 0x00006e0013047a25 */ /* 0x002fe200078e0002 */
[----:B------:R-:W-:Y:S02]  /*24e0*/  IADD3 R2, P4, R16, R12, RZ ;  /* 0x0000000c10027210 */ /* 0x000fe40007f9e0ff */
[----:B------:R-:W-:Y:S01]  /*24f0*/  MOV R0, R10 ;  /* 0x0000000a00007202 */ /* 0x000fe20000000f00 */
[----:B------:R-:W-:Y:S01]  /*2500*/  @P2 IMAD.HI.U32 R7, R10, c[0x0][0x2c8], RZ ;  /* 0x0000b2000a072a27 */ /* 0x000fe200078e00ff */
[----:B------:R-:W-:Y:S02]  /*2510*/  SEL R3, R247, RZ, !P1 ;  /* 0x000000fff7037207 */ /* 0x000fe40004800000 */
[----:B------:R-:W-:Y:S01]  /*2520*/  LEA.HI.X.SX32 R8, R16, R6, 0x1, P4 ;  /* 0x0000000610087211 */ /* 0x000fe200020f0eff */
[----:B------:R-:W-:Y:S01]  /*2530*/  IMAD R5, R19, c[0x0][0x1bc], R5 ;  /* 0x00006f0013057a24 */ /* 0x000fe200078e0205 */
[----:B------:R-:W-:Y:S01]  /*2540*/  @P2 SHF.R.U32.HI R0, RZ, c[0x0][0x2cc], R7 ;  /* 0x0000b300ff002a19 */ /* 0x000fe20000011607 */
[C---:B------:R-:W-:Y:S01]  /*2550*/  IMAD R12, R3.reuse, c[0x0][0x1c4], R9 ;  /* 0x00007100030c7a24 */ /* 0x040fe200078e0209 */
[----:B------:R-:W-:Y:S01]  /*2560*/  ISETP.GE.AND P4, PT, R242, c[0x0][0x1d4], PT ;  /* 0x00007500f2007a0c */ /* 0x000fe20003f86270 */
[----:B------:R-:W-:Y:S01]  /*2570*/  IMAD.WIDE.U32 R4, R3, c[0x0][0x1c0], R4 ;  /* 0x0000700003047a25 */ /* 0x000fe200078e0004 */
[----:B------:R-:W-:-:S03]  /*2580*/  SHF.R.S32.HI R11, RZ, 0x1f, R0 ;  /* 0x0000001fff0b7819 */ /* 0x000fc60000011400 */
[C---:B------:R-:W-:Y:S02]  /*2590*/  IMAD R15, R8.reuse, c[0x0][0x1e0], RZ ;  /* 0x00007800080f7a24 */ /* 0x040fe400078e02ff */
[----:B------:R-:W-:Y:S02]  /*25a0*/  IMAD R14, R8, c[0x0][0x208], RZ ;  /* 0x00008200080e7a24 */ /* 0x000fe400078e02ff */
[----:B------:R-:W-:Y:S02]  /*25b0*/  IMAD.IADD R3, R5, 0x1, R12 ;  /* 0x0000000105037824 */ /* 0x000fe400078e020c */
[----:B------:R-:W-:-:S04]  /*25c0*/  IMAD.WIDE.U32 R6, R2, c[0x0][0x1e0], R240 ;  /* 0x0000780002067a25 */ /* 0x000fc800078e00f0 */
[----:B------:R-:W-:-:S04]  /*25d0*/  IMAD.WIDE.U32 R8, R2, c[0x0][0x208], R240 ;  /* 0x0000820002087a25 */ /* 0x000fc800078e00f0 */
[C---:B------:R-:W-:Y:S02]  /*25e0*/  IMAD R12, R2.reuse, c[0x0][0x1e4], R15 ;  /* 0x00007900020c7a24 */ /* 0x040fe400078e020f */
[----:B------:R-:W-:Y:S02]  /*25f0*/  IMAD R14, R2, c[0x0][0x20c], R14 ;  /* 0x00008300020e7a24 */ /* 0x000fe400078e020e */
[----:B------:R-:W-:Y:S01]  /*2600*/  IMAD R5, R11, c[0x0][0x1b0], RZ ;  /* 0x00006c000b057a24 */ /* 0x000fe200078e02ff */
[C---:B------:R-:W-:Y:S01]  /*2610*/  IADD3 R11, -R0.reuse, RZ, RZ ;  /* 0x000000ff000b7210 */ /* 0x040fe20007ffe1ff */
[----:B------:R-:W-:Y:S01]  /*2620*/  IMAD.MOV.U32 R2, RZ, RZ, R4 ;  /* 0x000000ffff027224 */ /* 0x000fe200078e0004 */
[----:B------:R-:W-:Y:S01]  /*2630*/  IADD3 R7, R7, R12, RZ ;  /* 0x0000000c07077210 */ /* 0x000fe20007ffe0ff */
[C---:B------:R-:W-:Y:S01]  /*2640*/  IMAD R4, R0.reuse, c[0x0][0x1b4], R5 ;  /* 0x00006d0000047a24 */ /* 0x040fe200078e0205 */
[----:B------:R-:W-:Y:S01]  /*2650*/  SEL R12, RZ, 0x1, P5 ;  /* 0x00000001ff0c7807 */ /* 0x000fe20002800000 */
[----:B------:R-:W-:-:S04]  /*2660*/  IMAD.WIDE.U32 R2, R0, c[0x0][0x1b0], R2 ;  /* 0x00006c0000027a25 */ /* 0x000fc800078e0002 */
[----:B------:R-:W-:Y:S01]  /*2670*/  IMAD R0, R11, c[0x0][0x2c4], R10 ;  /* 0x0000b1000b007a24 */ /* 0x000fe200078e020a */
[----:B------:R-:W-:Y:S01]  /*2680*/  IADD3 R3, R3, R4, RZ ;  /* 0x0000000403037210 */ /* 0x000fe20007ffe0ff */
[----:B------:R-:W-:Y:S01]  /*2690*/  IMAD.MOV.U32 R4, RZ, RZ, R8 ;  /* 0x000000ffff047224 */ /* 0x000fe200078e0008 */
[----:B------:R-:W-:Y:S01]  /*26a0*/  SEL R8, RZ, 0xffffffff, P4 ;  /* 0xffffffffff087807 */ /* 0x000fe20002000000 */
[----:B------:R-:W-:Y:S01]  /*26b0*/  IMAD.IADD R5, R9, 0x1, R14 ;  /* 0x0000000109057824 */ /* 0x000fe200078e020e */
[----:B------:R-:W-:Y:S02]  /*26c0*/  SHF.R.S32.HI R10, RZ, 0x1f, R0 ;  /* 0x0000001fff0a7819 */ /* 0x000fe40000011400 */
[----:B------:R-:W-:Y:S01]  /*26d0*/  SHF.L.U32 R11, R8, 0x1, RZ ;  /* 0x00000001080b7819 */ /* 0x000fe200000006ff */
[----:B------:R-:W-:-:S03]  /*26e0*/  IMAD.WIDE.U32 R8, R19, c[0x0][0x1e8], R6 ;  /* 0x00007a0013087a25 */ /* 0x000fc600078e0006 */
[----:B------:R-:W-:Y:S01]  /*26f0*/  LOP3.LUT R15, R11, 0x2, R12, 0xe2, !PT ;  /* 0x000000020b0f7812 */ /* 0x000fe200078ee20c */
[----:B------:R-:W-:Y:S02]  /*2700*/  IMAD R10, R10, c[0x0][0x1a8], RZ ;  /* 0x00006a000a0a7a24 */ /* 0x000fe400078e02ff */
[----:B------:R-:W-:-:S04]  /*2710*/  IMAD.WIDE.U32 R6, R0, c[0x0][0x1a8], R2 ;  /* 0x00006a0000067a25 */ /* 0x000fc800078e0002 */
[----:B------:R-:W-:Y:S01]  /*2720*/  IMAD R10, R0, c[0x0][0x1ac], R10 ;  /* 0x00006b00000a7a24 */ /* 0x000fe200078e020a */
[----:B----4-:R-:W-:Y:S01]  /*2730*/  @P3 SHF.R.S32.HI R0, RZ, 0x1f, R13 ;  /* 0x0000001fff003819 */ /* 0x010fe2000001140d */
[----:B------:R-:W-:Y:S01]  /*2740*/  @!P3 IMAD.MOV.U32 R0, RZ, RZ, R18 ;  /* 0x000000ffff00b224 */ /* 0x000fe200078e0012 */
[C---:B------:R-:W-:Y:S01]  /*2750*/  LEA R14, P1, R6.reuse, c[0x0][0x160], 0x1 ;  /* 0x00005800060e7a11 */ /* 0x040fe200078208ff */
[----:B------:R-:W-:Y:S01]  /*2760*/  IMAD.IADD R7, R7, 0x1, R10 ;  /* 0x0000000107077824 */ /* 0x000fe200078e020a */
[----:B------:R-:W-:Y:S01]  /*2770*/  @!P3 MOV R13, R247 ;  /* 0x000000f7000db202 */ /* 0x000fe20000000f00 */
[C---:B------:R-:W-:Y:S01]  /*2780*/  IMAD.WIDE.U32 R2, R19.reuse, c[0x0][0x210], R4 ;  /* 0x0000840013027a25 */ /* 0x040fe200078e0004 */
[----:B------:R-:W-:Y:S02]  /*2790*/  MOV R4, R8 ;  /* 0x0000000800047202 */ /* 0x000fe40000000f00 */
[----:B------:R-:W-:Y:S01]  /*27a0*/  LEA.HI.X R11, R6, c[0x0][0x164], R7, 0x1, P1 ;  /* 0x00005900060b7a11 */ /* 0x000fe200008f0c07 */
[C---:B------:R-:W-:Y:S01]  /*27b0*/  IMAD R5, R19.reuse, c[0x0][0x1ec], R9 ;  /* 0x00007b0013057a24 */ /* 0x040fe200078e0209 */
[----:B------:R-:W-:Y:S01]  /*27c0*/  SEL R6, R0, RZ, !P0 ;  /* 0x000000ff00067207 */ /* 0x000fe20004000000 */
[----:B------:R-:W-:Y:S01]  /*27d0*/  IMAD R3, R19, c[0x0][0x214], R3 ;  /* 0x0000850013037a24 */ /* 0x000fe200078e0203 */
[----:B------:R-:W-:Y:S01]  /*27e0*/  SEL R0, R13, RZ, !P0 ;  /* 0x000000ff0d007207 */ /* 0x000fe20004000000 */
[----:B------:R-:W-:Y:S01]  /*27f0*/  IMAD.IADD R9, R16, 0x1, R237 ;  /* 0x0000000110097824 */ /* 0x000fe200078e02ed */
[----:B------:R-:W-:Y:S01]  /*2800*/  ISETP.GE.AND P3, PT, R243, c[0x0][0x1d4], PT ;  /* 0x00007500f3007a0c */ /* 0x000fe20003f66270 */
[----:B------:R-:W-:Y:S01]  /*2810*/  IMAD R8, R6, c[0x0][0x1f0], RZ ;  /* 0x00007c0006087a24 */ /* 0x000fe200078e02ff */
[----:B------:R-:W-:Y:S01]  /*2820*/  ISETP.GE.AND P1, PT, R240, c[0x0][0x198], PT ;  /* 0x00006600f0007a0c */ /* 0x000fe20003f26270 */
[----:B------:R-:W-:Y:S01]  /*2830*/  IMAD R7, R6, c[0x0][0x218], RZ ;  /* 0x0000860006077a24 */ /* 0x000fe200078e02ff */
[----:B------:R-:W-:Y:S01]  /*2840*/  ISETP.GE.AND P0, PT, R242, c[0x0][0x198], PT ;  /* 0x00006600f2007a0c */ /* 0x000fe20003f06270 */
[C---:B------:R-:W-:Y:S01]  /*2850*/  IMAD R8, R0.reuse, c[0x0][0x1f4], R8 ;  /* 0x00007d0000087a24 */ /* 0x040fe200078e0208 */
[----:B------:R-:W-:Y:S01]  /*2860*/  SEL R6, RZ, 0x4, P3 ;  /* 0x00000004ff067807 */ /* 0x000fe20001800000 */
[C---:B------:R-:W-:Y:S01]  /*2870*/  IMAD R7, R0.reuse, c[0x0][0x21c], R7 ;  /* 0x0000870000077a24 */ /* 0x040fe200078e0207 */
[----:B------:R-:W-:Y:S01]  /*2880*/  P2R R13, PR, RZ, 0x2 ;  /* 0x00000002ff0d7803 */ /* 0x000fe20000000000 */
[----:B------:R-:W-:Y:S01]  /*2890*/  IMAD.WIDE.U32 R224, R0, c[0x0][0x1f0], R4 ;  /* 0x00007c0000e07a25 */ /* 0x000fe200078e0004 */
[----:B------:R-:W-:-:S02]  /*28a0*/  P2R R12, PR, RZ, 0x1 ;  /* 0x00000001ff0c7803 */ /* 0x000fc40000000000 */
[----:B------:R-:W-:Y:S01]  /*28b0*/  LOP3.LUT R15, R15, R6, RZ, 0xfc, !PT ;  /* 0x000000060f0f7212 */ /* 0x000fe200078efcff */
[----:B------:R-:W-:Y:S01]  /*28c0*/  IMAD.WIDE.U32 R226, R0, c[0x0][0x218], R2 ;  /* 0x0000860000e27a25 */ /* 0x000fe200078e0002 */
[----:B------:R-:W-:-:S04]  /*28d0*/  IADD3 R223, R225, R8, RZ ;  /* 0x00000008e1df7210 */ /* 0x000fc80007ffe0ff */
[----:B------:R-:W-:Y:S01]  /*28e0*/  IADD3 R228, R227, R7, RZ ;  /* 0x00000007e3e47210 */ /* 0x000fe20007ffe0ff */
[----:B------:R-:W-:Y:S05]  /*28f0*/  BRA.DIV ~URZ, `(.L_x_882) ;  /* 0x0000da127f007947 */ /* 0x000fea000b800000 */
[----:B------:R1:W2:Y:S02]  /*2900*/  SHFL.IDX PT, R8, R11, RZ, 0x181f ;  /* 0x00181fff0b087589 */ /* 0x0002a400000e0000 */
.L_x_967:
[----:B------:R-:W-:Y:S05]  /*2910*/  BRA.DIV ~URZ, `(.L_x_883) ;  /* 0x0000da627f007947 */ /* 0x000fea000b800000 */
[----:B------:R3:W4:Y:S02]  /*2920*/  SHFL.IDX PT, R0, R14, RZ, 0x181f ;  /* 0x00181fff0e007589 */ /* 0x00072400000e0000 */
.L_x_968:
[----:B------:R-:W-:Y:S01]  /*2930*/  IMAD R10, R235, c[0x0][0x2c4], RZ ;  /* 0x0000b100eb0a7a24 */ /* 0x000fe200078e02ff */
[----:B------:R-:W-:Y:S04]  /*2940*/  BSSY B0, `(.L_x_884) ;  /* 0x0000013000007945 */ /* 0x000fe80003800000 */
[----:B------:R-:W-:-:S13]  /*2950*/  ISETP.GE.AND P0, PT, R9, R10, PT ;  /* 0x0000000a0900720c */ /* 0x000fda0003f06270 */
[----:B------:R-:W-:Y:S05]  /*2960*/  @P0 BRA `(.L_x_885) ;  /* 0x0000010000000947 */ /* 0x000fea0003800000 */
[----:B------:R-:W5:Y:S04]  /*2970*/  LDL R2, [R1+0x14] ;  /* 0x0000140001027983 */ /* 0x000f680000100800 */
[----:B---3--:R-:W3:Y:S01]  /*2980*/  LDL R16, [R1+0x10] ;  /* 0x0000100001107983 */ /* 0x008ee20000100800 */
[----:B----4-:R-:W-:Y:S02]  /*2990*/  LEA R6, P0, R240, R0, 0x1 ;  /* 0x00000000f0067211 */ /* 0x010fe400078008ff */
[----:B------:R-:W-:Y:S02]  /*29a0*/  ISETP.NE.AND P1, PT, R12, RZ, PT ;  /* 0x000000ff0c00720c */ /* 0x000fe40003f25270 */
[----:B--2---:R-:W-:Y:S02]  /*29b0*/  LEA.HI.X R7, R240, R8, R241, 0x1, P0 ;  /* 0x00000008f0077211 */ /* 0x004fe400000f0cf1 */
[----:B------:R-:W-:-:S04]  /*29c0*/  LEA R4, P0, R242, R0, 0x1 ;  /* 0x00000000f2047211 */ /* 0x000fc800078008ff */
[----:B-----5:R-:W-:Y:S02]  /*29d0*/  LEA.HI.X R5, R242, R8, R2, 0x1, P0 ;  /* 0x00000008f2057211 */ /* 0x020fe400000f0c02 */
[----:B------:R-:W-:-:S04]  /*29e0*/  LEA R2, P0, R243, R0, 0x1 ;  /* 0x00000000f3027211 */ /* 0x000fc800078008ff */
[----:B---3--:R-:W-:Y:S02]  /*29f0*/  LEA.HI.X R3, R243, R8, R16, 0x1, P0 ;  /* 0x00000008f3037211 */ /* 0x008fe400000f0c10 */
[----:B------:R-:W-:-:S13]  /*2a00*/  ISETP.NE.AND P0, PT, R13, RZ, PT ;  /* 0x000000ff0d00720c */ /* 0x000fda0003f05270 */
[----:B------:R-:W-:Y:S01]  /*2a10*/  @!PT LDS RZ, [RZ] ;  /* 0x00000000fffff984 */ /* 0x000fe20000000800 */
[----:B------:R-:W-:Y:S01]  /*2a20*/  @!PT LDS RZ, [RZ] ;  /* 0x00000000fffff984 */ /* 0x000fe20000000800 */
[----:B------:R-:W-:Y:S01]  /*2a30*/  @!PT LDS RZ, [RZ] ;  /* 0x00000000fffff984 */ /* 0x000fe20000000800 */
[----:B------:R2:W-:Y:S04]  /*2a40*/  LDGSTS.E.BYPASS.LTC128B.128 [R199+0xc100], [R6.64], !P0 ;  /* 0x0c10000006c77fae */ /* 0x0005e8000c101d46 */
[----:B------:R2:W-:Y:S04]  /*2a50*/  LDGSTS.E.BYPASS.LTC128B.128 [R199+0x10100], [R4.64], !P1 ;  /* 0x1010000004c77fae */ /* 0x0005e8000c901d46 */
[----:B------:R2:W-:Y:S02]  /*2a60*/  LDGSTS.E.BYPASS.LTC128B.128 [R199+0x14100], [R2.64], !P6 ;  /* 0x1410000002c77fae */ /* 0x0005e4000f101d46 */
.L_x_885:
[----:B------:R-:W-:Y:S05]  /*2a70*/  BSYNC B0 ;  /* 0x0000000000007941 */ /* 0x000fea0003800000 */
.L_x_884:
[----:B------:R-:W-:Y:S05]  /*2a80*/  BRA.DIV ~URZ, `(.L_x_886) ;  /* 0x0000d9527f007947 */ /* 0x000fea000b800000 */
[----:B--2---:R2:W1:Y:S04]  /*2a90*/  SHFL.IDX PT, R8, R11, 0x1, 0x181f ;  /* 0x00381f000b087f89 */ /* 0x00446800000e0000 */
[----:B----4-:R2:W4:Y:S02]  /*2aa0*/  SHFL.IDX PT, R0, R14, 0x1, 0x181f ;  /* 0x00381f000e007f89 */ /* 0x01052400000e0000 */
.L_x_969:
[----:B------:R-:W-:Y:S01]  /*2ab0*/  IADD3 R2, R9, 0x20, RZ ;  /* 0x0000002009027810 */ /* 0x000fe20007ffe0ff */
[----:B------:R-:W-:Y:S03]  /*2ac0*/  BSSY B0, `(.L_x_887) ;  /* 0x0000013000007945 */ /* 0x000fe60003800000 */
[----:B------:R-:W-:-:S13]  /*2ad0*/  ISETP.GE.AND P0, PT, R2, R10, PT ;  /* 0x0000000a0200720c */ /* 0x000fda0003f06270 */
[----:B------:R-:W-:Y:S05]  /*2ae0*/  @P0 BRA `(.L_x_888) ;  /* 0x0000010000000947 */ /* 0x000fea0003800000 */
[----:B------:R-:W5:Y:S04]  /*2af0*/  LDL R3, [R1+0x14] ;  /* 0x0000140001037983 */ /* 0x000f680000100800 */
[----:B--2---:R-:W2:Y:S01]  /*2b00*/  LDL R16, [R1+0x10] ;  /* 0x0000100001107983 */ /* 0x004ea20000100800 */
[----:B----4-:R-:W-:Y:S02]  /*2b10*/  LEA R6, P0, R240, R0, 0x1 ;  /* 0x00000000f0067211 */ /* 0x010fe400078008ff */
[----:B------:R-:W-:Y:S02]  /*2b20*/  ISETP.NE.AND P1, PT, R12, RZ, PT ;  /* 0x000000ff0c00720c */ /* 0x000fe40003f25270 */
[----:B-1----:R-:W-:Y:S02]  /*2b30*/  LEA.HI.X R7, R240, R8, R241, 0x1, P0 ;  /* 0x00000008f0077211 */ /* 0x002fe400000f0cf1 */
[----:B------:R-:W-:-:S04]  /*2b40*/  LEA R4, P0, R242, R0, 0x1 ;  /* 0x00000000f2047211 */ /* 0x000fc800078008ff */
[----:B-----5:R-:W-:Y:S02]  /*2b50*/  LEA.HI.X R5, R242, R8, R3, 0x1, P0 ;  /* 0x00000008f2057211 */ /* 0x020fe400000f0c03 */
[----:B------:R-:W-:-:S04]  /*2b60*/  LEA R2, P0, R243, R0, 0x1 ;  /* 0x00000000f3027211 */ /* 0x000fc800078008ff */
[----:B--2---:R-:W-:Y:S02]  /*2b70*/  LEA.HI.X R3, R243, R8, R16, 0x1, P0 ;  /* 0x00000008f3037211 */ /* 0x004fe400000f0c10 */
[----:B------:R-:W-:-:S13]  /*2b80*/  ISETP.NE.AND P0, PT, R13, RZ, PT ;  /* 0x000000ff0d00720c */ /* 0x000fda0003f05270 */
[----:B------:R-:W-:Y:S01]  /*2b90*/  @!PT LDS RZ, [RZ] ;  /* 0x00000000fffff984 */ /* 0x000fe20000000800 */
[----:B------:R-:W-:Y:S01]  /*2ba0*/  @!PT LDS RZ, [RZ] ;  /* 0x00000000fffff984 */ /* 0x000fe20000000800 */
[----:B------:R-:W-:Y:S01]  /*2bb0*/  @!PT LDS RZ, [RZ] ;  /* 0x00000000fffff984 */ /* 0x000fe20000000800 */
[----:B------:R1:W-:Y:S04]  /*2bc0*/  LDGSTS.E.BYPASS.LTC128B.128 [R199+0xd100], [R6.64], !P0 ;  /* 0x0d10000006c77fae */ /* 0x0003e8000c101d46 */
[----:B------:R1:W-:Y:S04]  /*2bd0*/  LDGSTS.E.BYPASS.LTC128B.128 [R199+0x11100], [R4.64], !P1 ;  /* 0x1110000004c77fae */ /* 0x0003e8000c901d46 */
[----:B------:R1:W-:Y:S02]  /*2be0*/  LDGSTS.E.BYPASS.LTC128B.128 [R199+0x15100], [R2.64], !P6 ;  /* 0x1510000002c77fae */ /* 0x0003e4000f101d46 */
.L_x_888:
[----:B------:R-:W-:Y:S05]  /*2bf0*/  BSYNC B0 ;  /* 0x0000000000007941 */ /* 0x000fea0003800000 */
.L_x_887:
[----:B------:R-:W-:Y:S05]  /*2c00*/  BRA.DIV ~URZ, `(.L_x_889) ;  /* 0x0000d8927f007947 */ /* 0x000fea000b800000 */
[----:B-1----:R1:W2:Y:S02]  /*2c10*/  SHFL.IDX PT, R8, R11, 0x2, 0x181f ;  /* 0x00581f000b087f89 */ /* 0x0022a400000e0000 */
.L_x_970:
[----:B------:R-:W-:Y:S05]  /*2c20*/  BRA.DIV ~URZ, `(.L_x_890) ;  /* 0x0000d8e27f007947 */ /* 0x000fea000b800000 */
[----:B----4-:R4:W1:Y:S02]  /*2c30*/  SHFL.IDX PT, R0, R14, 0x2, 0x181f ;  /* 0x00581f000e007f89 */ /* 0x01086400000e0000 */
.L_x_971:
[----:B------:R-:W-:Y:S01]  /*2c40*/  IADD3 R2, R9, 0x40, RZ ;  /* 0x0000004009027810 */ /* 0x000fe20007ffe0ff */
[----:B------:R-:W-:Y:S03]  /*2c50*/  BSSY B0, `(.L_x_891) ;  /* 0x0000013000007945 */ /* 0x000fe60003800000 */
[----:B------:R-:W-:-:S13]  /*2c60*/  ISETP.GE.AND P0, PT, R2, R10, PT ;  /* 0x0000000a0200720c */ /* 0x000fda0003f06270 */
[----:B------:R-:W-:Y:S05]  /*2c70*/  @P0 BRA `(.L_x_892) ;  /* 0x0000010000000947 */ /* 0x000fea0003800000 */
[----:B------:R-:W5:Y:S04]  /*2c80*/  LDL R3, [R1+0x14] ;  /* 0x0000140001037983 */ /* 0x000f680000100800 */
[----:B---3--:R-:W3:Y:S01]  /*2c90*/  LDL R16, [R1+0x10] ;  /* 0x0000100001107983 */ /* 0x008ee20000100800 */
[----:B-1----:R-:W-:Y:S02]  /*2ca0*/  LEA R6, P0, R240, R0, 0x1 ;  /* 0x00000000f0067211 */ /* 0x002fe400078008ff */
        /* <DEDUP_REMOVED lines=13> */
.L_x_892:
[----:B------:R-:W-:Y:S05]  /*2d80*/  BSYNC B0 ;  /* 0x0000000000007941 */ /* 0x000fea0003800000 */
.L_x_891:
[----:B------:R-:W-:Y:S05]  /*2d90*/  BRA.DIV ~URZ, `(.L_x_893) ;  /* 0x0000d7d27f007947 */ /* 0x000fea000b800000 */
[----:B-1----:R1:W3:Y:S04]  /*2da0*/  SHFL.IDX PT, R6, R11, 0x3, 0x181f ;  /* 0x00781f000b067f89 */ /* 0x0022e800000e0000 */
[----:B------:R1:W4:Y:S02]  /*2db0*/  SHFL.IDX PT, R0, R14, 0x3, 0x181f ;  /* 0x00781f000e007f89 */ /* 0x00032400000e0000 */
.L_x_972:
[----:B--2---:R-:W2:Y:S04]  /*2dc0*/  LDL R8, [R1+0x14] ;  /* 0x0000140001087983 */ /* 0x004ea80000100800 */
[----:B----4-:R-:W4:Y:S01]  /*2dd0*/  LDL R16, [R1+0x10] ;  /* 0x0000100001107983 */ /* 0x010f220000100800 */
[----:B------:R-:W-:Y:S01]  /*2de0*/  IADD3 R2, R9, 0x60, RZ ;  /* 0x0000006009027810 */ /* 0x000fe20007ffe0ff */
[----:B------:R-:W-:Y:S01]  /*2df0*/  IMAD R61, R60, -0x40, R234 ;  /* 0xffffffc03c3d7824 */ /* 0x000fe200078e02ea */
[----:B-1-3--:R-:W-:Y:S01]  /*2e00*/  P2R R14, PR, RZ, 0x4 ;  /* 0x00000004ff0e7803 */ /* 0x00afe20000000000 */
[----:B------:R-:W1:Y:S01]  /*2e10*/  S2R R7, SR_TID.X ;  /* 0x0000000000077919 */ /* 0x000e620000002100 */
[----:B------:R-:W-:-:S02]  /*2e20*/  ISETP.GE.AND P1, PT, R2, R10, PT ;  /* 0x0000000a0200720c */ /* 0x000fc40003f26270 */
[----:B------:R-:W-:Y:S01]  /*2e30*/  ISETP.NE.AND P2, PT, R12, RZ, PT ;  /* 0x000000ff0c00720c */ /* 0x000fe20003f45270 */
[----:B------:R3:W5:Y:S10]  /*2e40*/  LDL R207, [R1+0x8] ;  /* 0x0000080001cf7983 */ /* 0x0007740000100800 */
[----:B------:R-:W-:-:S04]  /*2e50*/  @!P1 LEA R4, P0, R240, R0, 0x1 ;  /* 0x00000000f0049211 */ /* 0x000fc800078008ff */
[----:B------:R-:W-:Y:S02]  /*2e60*/  @!P1 LEA.HI.X R5, R240, R6, R241, 0x1, P0 ;  /* 0x00000006f0059211 */ /* 0x000fe400000f0cf1 */
[----:B------:R-:W-:Y:S02]  /*2e70*/  @!P1 LEA R2, P0, R242, R0, 0x1 ;  /* 0x00000000f2029211 */ /* 0x000fe400078008ff */
[----:B-1----:R-:W-:-:S04]  /*2e80*/  SHF.R.S32.HI R11, RZ, 0x1f, R7 ;  /* 0x0000001fff0b7819 */ /* 0x002fc80000011407 */
[----:B------:R-:W-:Y:S02]  /*2e90*/  LEA.HI R11, R11, R7, RZ, 0x3 ;  /* 0x000000070b0b7211 */ /* 0x000fe400078f18ff */
[----:B------:R-:W-:Y:S02]  /*2ea0*/  SHF.R.S32.HI R7, RZ, 0x1f, R60 ;  /* 0x0000001fff077819 */ /* 0x000fe4000001143c */
[----:B------:R-:W-:Y:S02]  /*2eb0*/  SHF.R.S32.HI R11, RZ, 0x3, R11 ;  /* 0x00000003ff0b7819 */ /* 0x000fe4000001140b */
[----:B--2---:R-:W-:Y:S01]  /*2ec0*/  @!P1 LEA.HI.X R3, R242, R6, R8, 0x1, P0 ;  /* 0x00000006f2039211 */ /* 0x004fe200000f0c08 */
[----:B------:R-:W-:Y:S01]  /*2ed0*/  IMAD R8, R7, c[0x0][0x1e0], RZ ;  /* 0x0000780007087a24 */ /* 0x000fe200078e02ff */
[----:B------:R-:W-:-:S13]  /*2ee0*/  ISETP.NE.AND P0, PT, R13, RZ, PT ;  /* 0x000000ff0d00720c */ /* 0x000fda0003f05270 */
[----:B------:R-:W-:Y:S01]  /*2ef0*/  @!PT LDS RZ, [RZ] ;  /* 0x00000000fffff984 */ /* 0x000fe20000000800 */
[----:B------:R-:W-:Y:S01]  /*2f00*/  @!PT LDS RZ, [RZ] ;  /* 0x00000000fffff984 */ /* 0x000fe20000000800 */
[----:B------:R-:W-:Y:S01]  /*2f10*/  @!PT LDS RZ, [RZ] ;  /* 0x00000000fffff984 */ /* 0x000fe20000000800 */
[----:B------:R1:W-:Y:S04]  /*2f20*/  @!P1 LDGSTS.E.BYPASS.LTC128B.128 [R199+0xf100], [R4.64], !P0 ;  /* 0x0f10000004c79fae */ /* 0x0003e8000c101d46 */
[----:B------:R2:W-:Y:S01]  /*2f30*/  @!P1 LDGSTS.E.BYPASS.LTC128B.128 [R199+0x13100], [R2.64], !P2 ;  /* 0x1310000002c79fae */ /* 0x0005e2000d101d46 */
[----:B-1----:R-:W-:Y:S01]  /*2f40*/  IMAD.IADD R4, R234, 0x1, -R11 ;  /* 0x00000001ea047824 */ /* 0x002fe200078e0a0b */
[----:B--2---:R-:W-:-:S03]  /*2f50*/  @!P1 LEA R2, P0, R243, R0, 0x1 ;  /* 0x00000000f3029211 */ /* 0x004fc600078008ff */
[C---:B------:R-:W-:Y:S02]  /*2f60*/  IMAD R0, R60.reuse, -0x40, R4 ;  /* 0xffffffc03c007824 */ /* 0x040fe400078e0204 */
[----:B------:R-:W-:Y:S01]  /*2f70*/  IMAD.WIDE.U32 R4, R60, c[0x0][0x1e0], RZ ;  /* 0x000078003c047a25 */ /* 0x000fe200078e00ff */
[----:B----4-:R-:W-:Y:S02]  /*2f80*/  @!P1 LEA.HI.X R3, R243, R6, R16, 0x1, P0 ;  /* 0x00000006f3039211 */ /* 0x010fe400000f0c10 */
[----:B------:R-:W-:Y:S01]  /*2f90*/  ISETP.GE.AND P0, PT, R0, 0x1, PT ;  /* 0x000000010000780c */ /* 0x000fe20003f06270 */
[----:B------:R-:W-:Y:S02]  /*2fa0*/  IMAD R6, R60, c[0x0][0x1e4], R8 ;  /* 0x000079003c067a24 */ /* 0x000fe400078e0208 */
[----:B------:R1:W-:Y:S01]  /*2fb0*/  @!P1 LDGSTS.E.BYPASS.LTC128B.128 [R199+0x17100], [R2.64], !P6 ;  /* 0x1710000002c79fae */ /* 0x0003e2000f101d46 */
[----:B------:R-:W-:Y:S02]  /*2fc0*/  ISETP.GE.AND P6, PT, R0, 0x21, PT ;  /* 0x000000210000780c */ /* 0x000fe40003fc6270 */
[----:B------:R-:W-:Y:S01]  /*2fd0*/  LEA R0, P1, R4, R224, 0x6 ;  /* 0x000000e004007211 */ /* 0x000fe200078230ff */
[----:B------:R-:W0:Y:S01]  /*2fe0*/  LDGDEPBAR ;  /* 0x00000000000079af */ /* 0x000e220000000000 */
[----:B------:R-:W-:Y:S03]  /*2ff0*/  WARPSYNC 0xffffffff ;  /* 0xffffffff00007948 */ /* 0x000fe60003800000 */
[----:B------:R-:W-:Y:S01]  /*3000*/  BAR.SYNC.DEFER_BLOCKING 0x0 ;  /* 0x0000000000007b1d */ /* 0x000fe20000010000 */
[----:B-1----:R-:W-:-:S02]  /*3010*/  IMAD.IADD R2, R5, 0x1, R6 ;  /* 0x0000000105027824 */ /* 0x002fc400078e0206 */
[----:B------:R-:W-:-:S03]  /*3020*/  IMAD.MOV.U32 R3, RZ, RZ, 0x20 ;  /* 0x00000020ff037424 */ /* 0x000fc600078e00ff */
[----:B------:R-:W-:Y:S01]  /*3030*/  LEA.HI.X R2, R4, R223, R2, 0x6, P1 ;  /* 0x000000df04027211 */ /* 0x000fe200008f3402 */
[----:B------:R-:W-:Y:S01]  /*3040*/  IMAD.WIDE.U32 R8, R3, c[0x0][0x1e0], RZ ;  /* 0x0000780003087a25 */ /* 0x000fe200078e00ff */
[----:B------:R-:W-:-:S03]  /*3050*/  @P0 LEA R4, P1, R0, c[0x0][0x1c8], 0x1 ;  /* 0x0000720000040a11 */ /* 0x000fc600078208ff */
[----:B------:R-:W-:Y:S01]  /*3060*/  IMAD R3, R3, c[0x0][0x1e4], RZ ;  /* 0x0000790003037a24 */ /* 0x000fe200078e02ff */
[C---:B------:R-:W-:Y:S02]  /*3070*/  @P0 LEA.HI.X R5, R0.reuse, c[0x0][0x1cc], R2, 0x1, P1 ;  /* 0x0000730000050a11 */ /* 0x040fe400008f0c02 */
[----:B------:R-:W-:-:S03]  /*3080*/  @P6 IADD3 R0, P1, R0, R8, RZ ;  /* 0x0000000800006210 */ /* 0x000fc60007f3e0ff */
[----:B------:R-:W-:Y:S01]  /*3090*/  @!PT LDS RZ, [RZ] ;  /* 0x00000000fffff984 */ /* 0x000fe20000000800 */
[----:B------:R-:W-:Y:S01]  /*30a0*/  @!PT LDS RZ, [RZ] ;  /* 0x00000000fffff984 */ /* 0x000fe20000000800 */
[----:B------:R-:W-:Y:S01]  /*30b0*/  @!PT LDS RZ, [RZ] ;  /* 0x00000000fffff984 */ /* 0x000fe20000000800 */
[----:B------:R1:W-:Y:S01]  /*30c0*/  @P0 LDGSTS.E.BYPASS.LTC128B.128 [R199+0x6100], [R4.64], !P5 ;  /* 0x0610000004c70fae */ /* 0x0003e2000e901d46 */
[----:B------:R-:W-:Y:S02]  /*30d0*/  @P6 IADD3.X R3, R2, R9, R3, P1, !PT ;  /* 0x0000000902036210 */ /* 0x000fe40000ffe403 */
[C---:B------:R-:W-:Y:S01]  /*30e0*/  @P6 LEA R2, P1, R0.reuse, c[0x0][0x1c8], 0x1 ;  /* 0x0000720000026a11 */ /* 0x040fe200078208ff */
[----:B------:R1:W-:Y:S03]  /*30f0*/  @P0 LDGSTS.E.BYPASS.LTC128B.128 [R199+0x8100], [R4.64+0x80], !P4 ;  /* 0x0810008004c70fae */ /* 0x0003e6000e101d46 */
[----:B------:R-:W-:Y:S01]  /*3100*/  @P6 LEA.HI.X R3, R0, c[0x0][0x1cc], R3, 0x1, P1 ;  /* 0x0000730000036a11 */ /* 0x000fe200008f0c03 */
[----:B------:R1:W-:Y:S01]  /*3110*/  @P0 LDGSTS.E.BYPASS.LTC128B.128 [R199+0xa100], [R4.64+0x100], !P3 ;  /* 0x0a10010004c70fae */ /* 0x0003e2000d901d46 */
[----:B------:R-:W-:-:S03]  /*3120*/  IMAD R0, R7, c[0x0][0x208], RZ ;  /* 0x0000820007007a24 */ /* 0x000fc600078e02ff */
[----:B------:R2:W-:Y:S01]  /*3130*/  @P6 LDGSTS.E.BYPASS.LTC128B.128 [R199+0x7100], [R2.64], !P5 ;  /* 0x0710000002c76fae */ /* 0x0005e2000e901d46 */
[----:B------:R-:W-:-:S03]  /*3140*/  IMAD R6, R60, c[0x0][0x20c], R0 ;  /* 0x000083003c067a24 */ /* 0x000fc600078e0200 */
[----:B------:R2:W-:Y:S04]  /*3150*/  @P6 LDGSTS.E.BYPASS.LTC128B.128 [R199+0x9100], [R2.64+0x80], !P4 ;  /* 0x0910008002c76fae */ /* 0x0005e8000e101d46 */
[----:B------:R2:W-:Y:S04]  /*3160*/  @P6 LDGSTS.E.BYPASS.LTC128B.128 [R199+0xb100], [R2.64+0x100], !P3 ;  /* 0x0b10010002c76fae */ /* 0x0005e8000d901d46 */
[----:B------:R-:W0:Y:S01]  /*3170*/  LDGDEPBAR ;  /* 0x00000000000079af */ /* 0x000e220000000000 */
[----:B-1----:R-:W-:-:S05]  /*3180*/  IMAD.WIDE.U32 R4, R60, c[0x0][0x208], RZ ;  /* 0x000082003c047a25 */ /* 0x002fca00078e00ff */
[----:B------:R-:W-:Y:S01]  /*3190*/  LEA R0, P1, R4, R226, 0x6 ;  /* 0x000000e204007211 */ /* 0x000fe200078230ff */
[----:B--2---:R-:W-:Y:S01]  /*31a0*/  IMAD.IADD R3, R5, 0x1, R6 ;  /* 0x0000000105037824 */ /* 0x004fe200078e0206 */
[----:B------:R-:W-:-:S04]  /*31b0*/  DEPBAR.LE SB0, 0x1 ;  /* 0x000080400000791a */ /* 0x000fc80000000000 */
[----:B------:R-:W-:-:S04]  /*31c0*/  DEPBAR.LE SB0, 0x0 ;  /* 0x000080000000791a */ /* 0x000fc80000000000 */
[----:B------:R-:W-:Y:S01]  /*31d0*/  BAR.SYNC.DEFER_BLOCKING 0x0 ;  /* 0x0000000000007b1d */ /* 0x000fe20000010000 */
[----:B------:R-:W-:Y:S01]  /*31e0*/  LEA R2, P0, R0, c[0x0][0x1f8], 0x1 ;  /* 0x00007e0000027a11 */ /* 0x000fe200078008ff */
[----:B------:R-:W-:Y:S01]  /*31f0*/  IMAD.MOV.U32 R5, RZ, RZ, c[0x0][0x208] ;  /* 0x00008200ff057624 */ /* 0x000fe200078e00ff */
[----:B------:R-:W-:Y:S01]  /*3200*/  LEA.HI.X R3, R4, R228, R3, 0x6, P1 ;  /* 0x000000e404037211 */ /* 0x000fe200008f3403 */
[----:B------:R-:W-:Y:S01]  /*3210*/  IMAD.MOV.U32 R6, RZ, RZ, c[0x0][0x20c] ;  /* 0x00008300ff067624 */ /* 0x000fe200078e00ff */
[----:B------:R-:W-:Y:S02]  /*3220*/  LOP3.LUT R4, R15, 0x1, RZ, 0xc0, !PT ;  /* 0x000000010f047812 */ /* 0x000fe400078ec0ff */
[----:B------:R-:W-:Y:S01]  /*3230*/  LEA.HI.X R3, R0, c[0x0][0x1fc], R3, 0x1, P0 ;  /* 0x00007f0000037a11 */ /* 0x000fe200000f0c03 */
[----:B------:R-:W-:Y:S01]  /*3240*/  IMAD.IADD R0, R61, 0x1, -R11 ;  /* 0x000000013d007824 */ /* 0x000fe200078e0a0b */
[----:B------:R-:W-:Y:S02]  /*3250*/  LEA R12, P0, R5, R2, 0x6 ;  /* 0x00000002050c7211 */ /* 0x000fe400078030ff */
[----:B------:R-:W-:-:S02]  /*3260*/  ISETP.NE.U32.AND P6, PT, R4, 0x1, PT ;  /* 0x000000010400780c */ /* 0x000fc40003fc5070 */
[----:B------:R-:W-:Y:S02]  /*3270*/  LEA.HI.X R13, R5, R3, R6, 0x6, P0 ;  /* 0x00000003050d7211 */ /* 0x000fe400000f3406 */
[----:B------:R-:W-:Y:S01]  /*3280*/  ISETP.LT.OR P0, PT, R0, 0x1, P6 ;  /* 0x000000010000780c */ /* 0x000fe20003701670 */
[----:B------:R-:W-:Y:S04]  /*3290*/  LDSM.16.M88.4 R4, [R183] ;  /* 0x00000000b704783b */ /* 0x000fe80000000200 */
[----:B------:R-:W1:Y:S04]  /*32a0*/  LDSM.16.M88.4 R28, [R176] ;  /* 0x00000000b01c783b */ /* 0x000e680000000200 */
[----:B------:R-:W2:Y:S04]  /*32b0*/  LDSM.16.M88.4 R24, [R176+0x800] ;  /* 0x00080000b018783b */ /* 0x000ea80000000200 */
[----:B------:R-:W4:Y:S01]  /*32c0*/  LDSM.16.M88.4 R20, [R176+0x1000] ;  /* 0x00100000b014783b */ /* 0x000f220000000200 */
[----:B------:R-:W-:-:S03]  /*32d0*/  LOP3.LUT P1, RZ, R15, 0x2, RZ, 0xc0, !PT ;  /* 0x000000020fff7812 */ /* 0x000fc6000782c0ff */
[----:B------:R-:W1:Y:S04]  /*32e0*/  LDSM.16.M88.4 R16, [R176+0x1800] ;  /* 0x00180000b010783b */ /* 0x000e680000000200 */
[----:B------:R-:W-:Y:S04]  /*32f0*/  LDSM.16.M88.4 R8, [R184] ;  /* 0x00000000b808783b */ /* 0x000fe80000000200 */
[----:B------:R-:W2:Y:S04]  /*3300*/  LDSM.16.M88.4 R44, [R187] ;  /* 0x00000000bb2c783b */ /* 0x000ea80000000200 */
[----:B------:R-:W2:Y:S04]  /*3310*/  LDSM.16.M88.4 R64, [R198] ;  /* 0x00000000c640783b */ /* 0x000ea80000000200 */
[----:B------:R-:W2:Y:S04]  /*3320*/  LDSM.16.M88.4 R68, [R197] ;  /* 0x00000000c544783b */ /* 0x000ea80000000200 */
[----:B------:R-:W2:Y:S04]  /*3330*/  LDSM.16.M88.4 R76, [R196] ;  /* 0x00000000c44c783b */ /* 0x000ea80000000200 */
        /* <DEDUP_REMOVED lines=11> */
[C---:B-1----:R-:W-:Y:S08]  /*33f0*/  HMMA.16816.F32.BF16 R32, R4.reuse, R28, RZ ;  /* 0x0000001c0420723c */ /* 0x042ff000000418ff */
[C---:B------:R-:W-:Y:S02]  /*3400*/  HMMA.16816.F32.BF16 R28, R4.reuse, R30, RZ ;  /* 0x0000001e041c723c */ /* 0x040fe400000418ff */
[----:B------:R3:W-:Y:S04]  /*3410*/  LDGSTS.E.BYPASS.LTC128B.128 [R199+0x4100], [R2.64+0x100], !P2 ;  /* 0x0410010002c77fae */ /* 0x0007e8000d101d46 */
[----:B------:R1:W-:Y:S02]  /*3420*/  LDGSTS.E.BYPASS.LTC128B.128 [R199+0x1100], [R12.64], !P6 ;  /* 0x011000000cc77fae */ /* 0x0003e4000f101d46 */
[C---:B--2---:R-:W-:Y:S02]  /*3430*/  HMMA.16816.F32.BF16 R36, R4.reuse, R24, RZ ;  /* 0x000000180424723c */ /* 0x044fe400000418ff */
        /* <DEDUP_REMOVED lines=8> */
[C---:B------:R-:W-:Y:S08]  /*34c0*/  HMMA.16816.F32.BF16 R52, R4.reuse, R22, RZ ;  /* 0x000000160434723c */ /* 0x040ff000000418ff */
[C---:B------:R-:W-:Y:S01]  /*34d0*/  HMMA.16816.F32.BF16 R56, R4.reuse, R16, RZ ;  /* 0x000000100438723c */ /* 0x040fe200000418ff */
[----:B------:R-:W-:Y:S01]  /*34e0*/  ISETP.NE.AND P2, PT, R14, RZ, PT ;  /* 0x000000ff0e00720c */ /* 0x000fe20003f45270 */
[----:B------:R-:W-:Y:S04]  /*34f0*/  LDSM.16.M88.4 R88, [R179+0x1800] ;  /* 0x00180000b358783b */ /* 0x000fe80000000200 */
[----:B------:R-:W0:Y:S02]  /*3500*/  LDGDEPBAR ;  /* 0x00000000000079af */ /* 0x000e240000000000 */
[----:B------:R-:W-:Y:S02]  /*3510*/  HMMA.16816.F32.BF16 R16, R4, R18, RZ ;  /* 0x000000120410723c */ /* 0x000fe400000418ff */
[----:B------:R-:W2:Y:S06]  /*3520*/  LDSM.16.M88.4 R4, [R186] ;  /* 0x00000000ba04783b */ /* 0x000eac0000000200 */
        /* <DEDUP_REMOVED lines=12> */
[----:B-1----:R-:W-:Y:S01]  /*35f0*/  HMMA.16816.F32.BF16 R12, R8, R78, R16 ;  /* 0x0000004e080c723c */ /* 0x002fe20000041810 */
[----:B------:R-:W1:Y:S04]  /*3600*/  LDSM.16.M88.4 R8, [R185] ;  /* 0x00000000b908783b */ /* 0x000e680000000200 */
[----:B------:R-:W-:Y:S03]  /*3610*/  LDSM.16.M88.4 R76, [R176+0x3000] ;  /* 0x00300000b04c783b */ /* 0x000fe60000000200 */
        /* <DEDUP_REMOVED lines=11> */
[----:B------:R-:W2:Y:S07]  /*36d0*/  LDSM.16.M88.4 R4, [R183+0x4000] ;  /* 0x00400000b704783b */ /* 0x000eae0000000200 */
[C---:B-1----:R-:W-:Y:S08]  /*36e0*/  HMMA.16816.F32.BF16 R20, R8.reuse, R48, R16 ;  /* 0x000000300814723c */ /* 0x042ff00000041810 */
        /* <DEDUP_REMOVED lines=10> */
[----:B------:R-:W1:Y:S04]  /*3790*/  LDSM.16.M88.4 R8, [R184+0x4000] ;  /* 0x00400000b808783b */ /* 0x000e680000000200 */
        /* <DEDUP_REMOVED lines=26> */
[----:B------:R-:W1:Y:S03]  /*3940*/  LDSM.16.M88.4 R80, [R179+0x3800] ;  /* 0x00380000b350783b */ /* 0x000e660000000200 */
[C---:B--2---:R-:W-:Y:S08]  /*3950*/  HMMA.16816.F32.BF16 R32, R4.reuse, R52, R28 ;  /* 0x000000340420723c */ /* 0x044ff0000004181c */
        /* <DEDUP_REMOVED lines=10> */
[----:B------:R-:W2:Y:S04]  /*3a00*/  LDSM.16.M88.4 R4, [R183+0x8000] ;  /* 0x00800000b704783b */ /* 0x000ea80000000200 */
[----:B------:R-:W4:Y:S03]  /*3a10*/  LDSM.16.M88.4 R84, [R176+0x5800] ;  /* 0x00580000b054783b */ /* 0x000f260000000200 */
[C---:B-1----:R-:W-:Y:S08]  /*3a20*/  HMMA.16816.F32.BF16 R36, R8.reuse, R48, R32 ;  /* 0x000000300824723c */ /* 0x042ff00000041820 */
[C---:B------:R-:W-:Y:S08]  /*3a30*/  HMMA.16816.F32.BF16 R32, R8.reuse, R50, R28 ;  /* 0x000000320820723c */ /* 0x040ff0000004181c */
        /* <DEDUP_REMOVED lines=8> */
[----:B------:R-:W1:Y:S04]  /*3ac0*/  LDSM.16.M88.4 R12, [R184+0x8000] ;  /* 0x00800000b80c783b */ /* 0x000e680000000200 */
[----:B------:R-:W1:Y:S03]  /*3ad0*/  LDSM.16.M88.4 R80, [R188] ;  /* 0x00000000bc50783b */ /* 0x000e660000000200 */
[C---:B--2---:R-:W-:Y:S08]  /*3ae0*/  HMMA.16816.F32.BF16 R40, R4.reuse, R56, R36 ;  /* 0x000000380428723c */ /* 0x044ff00000041824 */
[C---:B------:R-:W-:Y:S08]  /*3af0*/  HMMA.16816.F32.BF16 R36, R4.reuse, R58, R32 ;  /* 0x0000003a0424723c */ /* 0x040ff00000041820 */
        /* <DEDUP_REMOVED lines=8> */
[----:B------:R-:W-:Y:S04]  /*3b80*/  LDSM.16.M88.4 R8, [R186+0x8000] ;  /* 0x00800000ba08783b */ /* 0x000fe80000000200 */
[----:B------:R-:W2:Y:S03]  /*3b90*/  LDSM.16.M88.4 R84, [R182+0x5000] ;  /* 0x00500000b654783b */ /* 0x000ea60000000200 */
[C---:B-1----:R-:W-:Y:S08]  /*3ba0*/  HMMA.16816.F32.BF16 R24, R12.reuse, R72, R24 ;  /* 0x000000480c18723c */ /* 0x042ff00000041818 */
[C---:B------:R-:W-:Y:S01]  /*3bb0*/  HMMA.16816.F32.BF16 R56, R12.reuse, R52, R40 ;  /* 0x000000340c38723c */ /* 0x040fe20000041828 */
[----:B------:R-:W-:Y:S07]  /*3bc0*/  LDSM.16.M88.4 R40, [R179+0x4000] ;  /* 0x00400000b328783b */ /* 0x000fee0000000200 */
[C---:B------:R-:W-:Y:S01]  /*3bd0*/  HMMA.16816.F32.BF16 R20, R12.reuse, R74, R20 ;  /* 0x0000004a0c14723c */ /* 0x040fe20000041814 */
[----:B------:R-:W-:Y:S07]  /*3be0*/  LDSM.16.M88.4 R72, [R179+0x5000] ;  /* 0x00500000b348783b */ /* 0x000fee0000000200 */
[C---:B------:R-:W-:Y:S08]  /*3bf0*/  HMMA.16816.F32.BF16 R52, R12.reuse, R54, R36 ;  /* 0x000000360c34723c */ /* 0x040ff00000041824 */
[C---:B------:R-:W-:Y:S08]  /*3c00*/  HMMA.16816.F32.BF16 R48, R12.reuse, R64, R32 ;  /* 0x000000400c30723c */ /* 0x040ff00000041820 */
[C---:B------:R-:W-:Y:S01]  /*3c10*/  HMMA.16816.F32.BF16 R44, R12.reuse, R66, R28 ;  /* 0x000000420c2c723c */ /* 0x040fe2000004181c */
[----:B------:R-:W-:Y:S07]  /*3c20*/  LDSM.16.M88.4 R64, [R179+0x4800] ;  /* 0x00480000b340783b */ /* 0x000fee0000000200 */
[C---:B------:R-:W-:Y:S08]  /*3c30*/  HMMA.16816.F32.BF16 R16, R12.reuse, R80, R16 ;  /* 0x000000500c10723c */ /* 0x040ff00000041810 */
[----:B------:R-:W-:Y:S01]  /*3c40*/  HMMA.16816.F32.BF16 R12, R12, R82, R4 ;  /* 0x000000520c0c723c */ /* 0x000fe20000041804 */
[----:B------:R-:W1:Y:S04]  /*3c50*/  LDSM.16.M88.4 R4, [R185+0x8000] ;  /* 0x00800000b904783b */ /* 0x000e680000000200 */
[----:B------:R-:W4:Y:S01]  /*3c60*/  LDSM.16.M88.4 R80, [R179+0x5800] ;  /* 0x00580000b350783b */ /* 0x000f220000000200 */
[----:B------:R-:W-:Y:S01]  /*3c70*/  ISETP.GT.AND P0, PT, R60, R229, PT ;  /* 0x000000e53c00720c */ /* 0x000fe20003f04270 */
[----:B------:R-:W-:-:S04]  /*3c80*/  DEPBAR.LE SB0, 0x0 ;  /* 0x000080000000791a */ /* 0x000fc80000000000 */
        /* <DEDUP_REMOVED lines=8> */
[----:B------:R-:W-:Y:S07]  /*3d10*/  BSSY B0, `(.L_x_894) ;  /* 0x0000023000007945 */ /* 0x000fee0003800000 */
[C---:B-1----:R-:W-:Y:S08]  /*3d20*/  HMMA.16816.F32.BF16 R48, R4.reuse, R72, R24 ;  /* 0x000000480430723c */ /* 0x042ff00000041818 */
[C---:B------:R-:W-:Y:S08]  /*3d30*/  HMMA.16816.F32.BF16 R24, R4.reuse, R74, R20 ;  /* 0x0000004a0418723c */ /* 0x040ff00000041814 */
[C---:B----4-:R-:W-:Y:S08]  /*3d40*/  HMMA.16816.F32.BF16 R20, R4.reuse, R80, R16 ;  /* 0x000000500414723c */ /* 0x050ff00000041810 */
        /* <DEDUP_REMOVED lines=8> */
[----:B---3-5:R-:W-:Y:S01]  /*3dd0*/  IADD3 R0, R207, -0x2, RZ ;  /* 0xfffffffecf007810 */ /* 0x028fe20007ffe0ff */
        /* <DEDUP_REMOVED lines=22> */
.L_x_895:
[----:B---3--:R-:W-:Y:S05]  /*3f40*/  BSYNC B0 ;  /* 0x0000000000007941 */ /* 0x008fea0003800000 */
.L_x_894:
[----:B------:R-:W2:Y:S01]  /*3f50*/  LDL R0, [R1+0x4] ;  /* 0x0000040001007983 */ /* 0x000ea20000100800 */
[----:B-1----:R-:W-:-:S03]  /*3f60*/  IMAD.IADD R3, R61, 0x1, -R233 ;  /* 0x000000013d037824 */ /* 0x002fc600078e0ae9 */
[----:B------:R-:W0:Y:S01]  /*3f70*/  LDGDEPBAR ;  /* 0x00000000000079af */ /* 0x000e220000000000 */
[----:B--2---:R-:W-:-:S04]  /*3f80*/  IMAD.IADD R0, R0, 0x1, R237 ;  /* 0x0000000100007824 */ /* 0x004fc800078e02ed */
[----:B------:R-:W-:-:S05]  /*3f90*/  @P2 IMAD.HI.U32 R2, R0, c[0x0][0x2c8], RZ ;  /* 0x0000b20000022a27 */ /* 0x000fca00078e00ff */
[----:B------:R-:W-:-:S05]  /*3fa0*/  @P2 SHF.R.U32.HI R0, RZ, c[0x0][0x2cc], R2 ;  /* 0x0000b300ff002a19 */ /* 0x000fca0000011602 */
[----:B------:R-:W1:Y:S04]  /*3fb0*/  SHFL.IDX PT, R2, R0, RZ, 0x1c1f ;  /* 0x001c1fff00027589 */ /* 0x000e6800000e0000 */
[----:B------:R2:W3:Y:S02]  /*3fc0*/  SHFL.IDX PT, R4, R0, 0x1, 0x1c1f ;  /* 0x003c1f0000047f89 */ /* 0x0004e400000e0000 */
[----:B--2---:R-:W-:-:S04]  /*3fd0*/  IMAD.MOV.U32 R0, RZ, RZ, -0x40 ;  /* 0xffffffc0ff007424 */ /* 0x004fc800078e00ff */
[----:B------:R-:W-:-:S05]  /*3fe0*/  IMAD R0, R60, R0, 0x1 ;  /* 0x000000013c007424 */ /* 0x000fca00078e0200 */
[----:B------:R-:W-:-:S05]  /*3ff0*/  IADD3 R0, -R233, R0, R234 ;  /* 0x00000000e9007210 */ /* 0x000fca0007ffe1ea */
[----:B------:R-:W-:-:S04]  /*4000*/  IMAD.IADD R0, R0, 0x1, -R235 ;  /* 0x0000000100007824 */ /* 0x000fc800078e0aeb */
[C---:B-1----:R-:W-:Y:S02]  /*4010*/  IMAD.IADD R2, R0.reuse, 0x1, R2 ;  /* 0x0000000100027824 */ /* 0x042fe400078e0202 */
[----:B---3--:R-:W-:-:S03]  /*4020*/  IMAD.IADD R0, R0, 0x1, R4 ;  /* 0x0000000100007824 */ /* 0x008fc600078e0204 */
[C---:B------:R-:W-:Y:S02]  /*4030*/  IMNMX R2, R3.reuse, R2, PT ;  /* 0x0000000203027217 */ /* 0x040fe40003800200 */
[----:B------:R-:W-:Y:S02]  /*4040*/  IMNMX R0, R3, R0, PT ;  /* 0x0000000003007217 */ /* 0x000fe40003800200 */
[C---:B------:R-:W-:Y:S02]  /*4050*/  ISETP.GT.AND P6, PT, R2.reuse, RZ, PT ;  /* 0x000000ff0200720c */ /* 0x040fe40003fc4270 */
[C---:B------:R-:W-:Y:S02]  /*4060*/  ISETP.GT.AND P1, PT, R2.reuse, 0x1, PT ;  /* 0x000000010200780c */ /* 0x040fe40003f24270 */
[----:B------:R-:W-:Y:S02]  /*4070*/  ISETP.GT.AND P0, PT, R2, 0x8, PT ;  /* 0x000000080200780c */ /* 0x000fe40003f04270 */
[----:B------:R-:W-:-:S02]  /*4080*/  FSEL R6, R36, -INF , P6 ;  /* 0xff80000024067808 */ /* 0x000fc40003000000 */
[----:B------:R-:W-:Y:S02]  /*4090*/  FSEL R7, R37, -INF , P1 ;  /* 0xff80000025077808 */ /* 0x000fe40000800000 */
[----:B------:R-:W-:Y:S02]  /*40a0*/  ISETP.GT.AND P6, PT, R2, 0x9, PT ;  /* 0x000000090200780c */ /* 0x000fe40003fc4270 */
[----:B------:R-:W-:Y:S02]  /*40b0*/  FSEL R8, R32, -INF , P0 ;  /* 0xff80000020087808 */ /* 0x000fe40000000000 */
[----:B------:R-:W-:Y:S02]  /*40c0*/  ISETP.GT.AND P0, PT, R0, 0x1, PT ;  /* 0x000000010000780c */ /* 0x000fe40003f04270 */
[----:B------:R-:W-:Y:S02]  /*40d0*/  FMNMX.FTZ R3, R6, R7, !PT ;  /* 0x0000000706037209 */ /* 0x000fe40007810000 */
[----:B------:R-:W-:-:S02]  /*40e0*/  ISETP.GT.AND P1, PT, R0, RZ, PT ;  /* 0x000000ff0000720c */ /* 0x000fc40003f24270 */
[----:B------:R-:W-:Y:S02]  /*40f0*/  FSEL R9, R33, -INF , P6 ;  /* 0xff80000021097808 */ /* 0x000fe40003000000 */
[----:B------:R-:W-:Y:S02]  /*4100*/  ISETP.GT.AND P6, PT, R2, 0x10, PT ;  /* 0x000000100200780c */ /* 0x000fe40003fc4270 */
[----:B------:R-:W-:Y:S02]  /*4110*/  FSEL R11, R39, -INF , P0 ;  /* 0xff800000270b7808 */ /* 0x000fe40000000000 */
[----:B------:R-:W-:Y:S02]  /*4120*/  ISETP.GT.AND P0, PT, R0, 0x8, PT ;  /* 0x000000080000780c */ /* 0x000fe40003f04270 */
[----:B------:R-:W-:Y:S02]  /*4130*/  FMNMX.FTZ R3, R8, R3, !PT ;  /* 0x0000000308037209 */ /* 0x000fe40007810000 */
[----:B------:R-:W-:-:S02]  /*4140*/  FSEL R10, R38, -INF , P1 ;  /* 0xff800000260a7808 */ /* 0x000fc40000800000 */
[----:B------:R-:W-:Y:S02]  /*4150*/  FSEL R38, R28, -INF , P6 ;  /* 0xff8000001c267808 */ /* 0x000fe40003000000 */
[----:B------:R-:W-:Y:S02]  /*4160*/  ISETP.GT.AND P6, PT, R0, 0x9, PT ;  /* 0x000000090000780c */ /* 0x000fe40003fc4270 */
[----:B------:R-:W-:Y:S02]  /*4170*/  ISETP.GT.AND P1, PT, R2, 0x11, PT ;  /* 0x000000110200780c */ /* 0x000fe40003f24270 */
[----:B------:R-:W-:Y:S02]  /*4180*/  FSEL R12, R34, -INF , P0 ;  /* 0xff800000220c7808 */ /* 0x000fe40000000000 */
[----:B------:R-:W-:Y:S02]  /*4190*/  FMNMX.FTZ R3, R9, R3, !PT ;  /* 0x0000000309037209 */ /* 0x000fe40007810000 */
[----:B------:R-:W-:-:S02]  /*41a0*/  ISETP.GT.AND P0, PT, R0, 0x11, PT ;  /* 0x000000110000780c */ /* 0x000fc40003f04270 */
[----:B------:R-:W-:Y:S02]  /*41b0*/  FSEL R13, R35, -INF , P6 ;  /* 0xff800000230d7808 */ /* 0x000fe40003000000 */
[----:B------:R-:W-:Y:S01]  /*41c0*/  FSEL R37, R29, -INF , P1 ;  /* 0xff8000001d257808 */ /* 0x000fe20000800000 */
[----:B------:R-:W-:Y:S01]  /*41d0*/  LDSM.16.MT88.4 R32, [R181+0x2000] ;  /* 0x00200000b520783b */ /* 0x000fe20000004200 */
[----:B------:R-:W-:Y:S02]  /*41e0*/  ISETP.GT.AND P6, PT, R2, 0x18, PT ;  /* 0x000000180200780c */ /* 0x000fe40003fc4270 */
[----:B------:R-:W-:Y:S02]  /*41f0*/  FMNMX.FTZ R3, R38, R3, !PT ;  /* 0x0000000326037209 */ /* 0x000fe40007810000 */
[----:B------:R-:W-:Y:S02]  /*4200*/  FSEL R43, R31, -INF , P0 ;  /* 0xff8000001f2b7808 */ /* 0x000fe40000000000 */
[----:B------:R-:W-:-:S02]  /*4210*/  ISETP.GT.AND P1, PT, R0, 0x10, PT ;  /* 0x000000100000780c */ /* 0x000fc40003f24270 */
[----:B------:R-:W-:Y:S02]  /*4220*/  ISETP.GT.AND P0, PT, R2, 0x19, PT ;  /* 0x000000190200780c */ /* 0x000fe40003f04270 */
[----:B------:R-:W-:Y:S02]  /*4230*/  FSEL R36, R44, -INF , P6 ;  /* 0xff8000002c247808 */ /* 0x000fe40003000000 */
[----:B------:R-:W-:Y:S02]  /*4240*/  FMNMX.FTZ R3, R37, R3, !PT ;  /* 0x0000000325037209 */ /* 0x000fe40007810000 */
[----:B------:R-:W-:Y:S02]  /*4250*/  FSEL R41, R30, -INF , P1 ;  /* 0xff8000001e297808 */ /* 0x000fe40000800000 */
[----:B------:R-:W-:Y:S01]  /*4260*/  FSEL R39, R45, -INF , P0 ;  /* 0xff8000002d277808 */ /* 0x000fe20000000000 */
[----:B------:R-:W-:Y:S01]  /*4270*/  LDSM.16.MT88.4 R28, [R177] ;  /* 0x00000000b11c783b */ /* 0x000fe20000004200 */
[----:B------:R-:W-:-:S02]  /*4280*/  ISETP.GT.AND P1, PT, R0, 0x18, PT ;  /* 0x000000180000780c */ /* 0x000fc40003f24270 */
[----:B------:R-:W-:Y:S02]  /*4290*/  ISETP.GT.AND P0, PT, R0, 0x19, PT ;  /* 0x000000190000780c */ /* 0x000fe40003f04270 */
[----:B------:R-:W-:Y:S02]  /*42a0*/  ISETP.GT.AND P6, PT, R2, 0x20, PT ;  /* 0x000000200200780c */ /* 0x000fe40003fc4270 */
[----:B------:R-:W-:Y:S02]  /*42b0*/  FMNMX.FTZ R4, R10, R11, !PT ;  /* 0x0000000b0a047209 */ /* 0x000fe40007810000 */
[----:B------:R-:W-:Y:S02]  /*42c0*/  FMNMX.FTZ R3, R36, R3, !PT ;  /* 0x0000000324037209 */ /* 0x000fe40007810000 */
[----:B------:R-:W-:Y:S02]  /*42d0*/  FSEL R40, R46, -INF , P1 ;  /* 0xff8000002e287808 */ /* 0x000fe40000800000 */
[----:B------:R-:W-:-:S02]  /*42e0*/  FSEL R42, R47, -INF , P0 ;  /* 0xff8000002f2a7808 */ /* 0x000fc40000000000 */
[----:B------:R-:W-:Y:S02]  /*42f0*/  ISETP.GT.AND P0, PT, R2, 0x21, PT ;  /* 0x000000210200780c */ /* 0x000fe40003f04270 */
[----:B------:R-:W-:Y:S02]  /*4300*/  FSEL R100, R48, -INF , P6 ;  /* 0xff80000030647808 */ /* 0x000fe40003000000 */
[----:B------:R-:W-:Y:S02]  /*4310*/  ISETP.GT.AND P1, PT, R2, 0x28, PT ;  /* 0x000000280200780c */ /* 0x000fe40003f24270 */
[----:B------:R-:W-:Y:S02]  /*4320*/  FMNMX.FTZ R4, R12, R4, !PT ;  /* 0x000000040c047209 */ /* 0x000fe40007810000 */
[----:B------:R-:W-:Y:S02]  /*4330*/  FMNMX.FTZ R3, R39, R3, !PT ;  /* 0x0000000327037209 */ /* 0x000fe40007810000 */
[----:B------:R-:W-:-:S02]  /*4340*/  FSEL R101, R49, -INF , P0 ;  /* 0xff80000031657808 */ /* 0x000fc40000000000 */
[----:B------:R-:W-:Y:S02]  /*4350*/  FSEL R102, R24, -INF , P1 ;  /* 0xff80000018667808 */ /* 0x000fe40000800000 */
[----:B------:R-:W-:Y:S02]  /*4360*/  FMNMX.FTZ R4, R13, R4, !PT ;  /* 0x000000040d047209 */ /* 0x000fe40007810000 */
[----:B------:R-:W-:Y:S02]  /*4370*/  FMNMX.FTZ R3, R100, R3, !PT ;  /* 0x0000000364037209 */ /* 0x000fe40007810000 */
[C---:B------:R-:W-:Y:S02]  /*4380*/  ISETP.GT.AND P1, PT, R2.reuse, 0x30, PT ;  /* 0x000000300200780c */ /* 0x040fe40003f24270 */
[----:B------:R-:W-:Y:S02]  /*4390*/  ISETP.GT.AND P0, PT, R2, 0x29, PT ;  /* 0x000000290200780c */ /* 0x000fe40003f04270 */
[----:B------:R-:W-:-:S02]  /*43a0*/  FMNMX.FTZ R4, R41, R4, !PT ;  /* 0x0000000429047209 */ /* 0x000fc40007810000 */
[----:B------:R-:W-:Y:S02]  /*43b0*/  FMNMX.FTZ R3, R101, R3, !PT ;  /* 0x0000000365037209 */ /* 0x000fe40007810000 */
[----:B------:R-:W-:Y:S02]  /*43c0*/  FSEL R126, R20, -INF , P1 ;  /* 0xff800000147e7808 */ /* 0x000fe40000800000 */
[----:B------:R-:W-:Y:S02]  /*43d0*/  ISETP.GT.AND P1, PT, R0, 0x20, PT ;  /* 0x000000200000780c */ /* 0x000fe40003f24270 */
[----:B------:R-:W-:Y:S02]  /*43e0*/  FSEL R115, R25, -INF , P0 ;  /* 0xff80000019737808 */ /* 0x000fe40000000000 */
[----:B------:R-:W-:Y:S02]  /*43f0*/  FMNMX.FTZ R4, R43, R4, !PT ;  /* 0x000000042b047209 */ /* 0x000fe40007810000 */
[----:B------:R-:W-:-:S02]  /*4400*/  FMNMX.FTZ R3, R102, R3, !PT ;  /* 0x0000000366037209 */ /* 0x000fc40007810000 */
[----:B------:R-:W-:Y:S02]  /*4410*/  ISETP.GT.AND P0, PT, R2, 0x31, PT ;  /* 0x000000310200780c */ /* 0x000fe40003f04270 */
[----:B------:R-:W-:Y:S02]  /*4420*/  FSEL R103, R50, -INF , P1 ;  /* 0xff80000032677808 */ /* 0x000fe40000800000 */
[C---:B------:R-:W-:Y:S02]  /*4430*/  ISETP.GT.AND P6, PT, R2.reuse, 0x38, PT ;  /* 0x000000380200780c */ /* 0x040fe40003fc4270 */
[----:B------:R-:W-:Y:S02]  /*4440*/  ISETP.GT.AND P1, PT, R2, 0x39, PT ;  /* 0x000000390200780c */ /* 0x000fe40003f24270 */
[----:B------:R-:W-:Y:S02]  /*4450*/  FMNMX.FTZ R2, R40, R4, !PT ;  /* 0x0000000428027209 */ /* 0x000fe40007810000 */
[----:B------:R-:W-:-:S02]  /*4460*/  FMNMX.FTZ R3, R115, R3, !PT ;  /* 0x0000000373037209 */ /* 0x000fc40007810000 */
[----:B------:R-:W-:Y:S02]  /*4470*/  FSEL R221, R21, -INF , P0 ;  /* 0xff80000015dd7808 */ /* 0x000fe40000000000 */
[----:B------:R-:W-:Y:S02]  /*4480*/  ISETP.GT.AND P0, PT, R0, 0x21, PT ;  /* 0x000000210000780c */ /* 0x000fe40003f04270 */
[----:B------:R-:W-:Y:S02]  /*4490*/  FMNMX.FTZ R2, R42, R2, !PT ;  /* 0x000000022a027209 */ /* 0x000fe40007810000 */
[----:B------:R-:W-:Y:S02]  /*44a0*/  FMNMX.FTZ R3, R126, R3, !PT ;  /* 0x000000037e037209 */ /* 0x000fe40007810000 */
[----:B------:R-:W-:Y:S02]  /*44b0*/  FSEL R114, R51, -INF , P0 ;  /* 0xff80000033727808 */ /* 0x000fe40000000000 */
[----:B------:R-:W-:-:S02]  /*44c0*/  FSEL R219, R16, -INF , P6 ;  /* 0xff80000010db7808 */ /* 0x000fc40003000000 */
[C---:B------:R-:W-:Y:S02]  /*44d0*/  ISETP.GT.AND P0, PT, R0.reuse, 0x28, PT ;  /* 0x000000280000780c */ /* 0x040fe40003f04270 */
[----:B------:R-:W-:Y:S02]  /*44e0*/  FMNMX.FTZ R2, R103, R2, !PT ;  /* 0x0000000267027209 */ /* 0x000fe40007810000 */
[----:B------:R-:W-:Y:S02]  /*44f0*/  FMNMX.FTZ R3, R221, R3, !PT ;  /* 0x00000003dd037209 */ /* 0x000fe40007810000 */
[----:B------:R-:W-:Y:S02]  /*4500*/  FSEL R230, R17, -INF , P1 ;  /* 0xff80000011e67808 */ /* 0x000fe40000800000 */
[----:B------:R-:W-:Y:S02]  /*4510*/  ISETP.GT.AND P1, PT, R0, 0x29, PT ;  /* 0x000000290000780c */ /* 0x000fe40003f24270 */
[----:B------:R-:W-:-:S02]  /*4520*/  FSEL R113, R26, -INF , P0 ;  /* 0xff8000001a717808 */ /* 0x000fc40000000000 */
[----:B------:R-:W-:Y:S02]  /*4530*/  FMNMX.FTZ R2, R114, R2, !PT ;  /* 0x0000000272027209 */ /* 0x000fe40007810000 */
[----:B------:R-:W-:Y:S02]  /*4540*/  FMNMX.FTZ R3, R219, R3, !PT ;  /* 0x00000003db037209 */ /* 0x000fe40007810000 */
[----:B------:R-:W-:Y:S02]  /*4550*/  FSEL R112, R27, -INF , P1 ;  /* 0xff8000001b707808 */ /* 0x000fe40000800000 */
[----:B------:R-:W-:Y:S01]  /*4560*/  ISETP.GT.AND P1, PT, R0, 0x30, PT ;  /* 0x000000300000780c */ /* 0x000fe20003f24270 */
[----:B------:R-:W-:Y:S01]  /*4570*/  LDSM.16.MT88.4 R24, [R178] ;  /* 0x00000000b218783b */ /* 0x000fe20000004200 */
[----:B------:R-:W-:Y:S02]  /*4580*/  FMNMX.FTZ R2, R113, R2, !PT ;  /* 0x0000000271027209 */ /* 0x000fe40007810000 */
[----:B------:R-:W-:-:S02]  /*4590*/  FMNMX.FTZ R3, R230, R3, !PT ;  /* 0x00000003e6037209 */ /* 0x000fc40007810000 */
[----:B------:R-:W-:Y:S02]  /*45a0*/  ISETP.GT.AND P0, PT, R0, 0x31, PT ;  /* 0x000000310000780c */ /* 0x000fe40003f04270 */
[----:B------:R-:W-:Y:S01]  /*45b0*/  FSEL R231, R22, -INF , P1 ;  /* 0xff80000016e77808 */ /* 0x000fe20000800000 */
[----:B------:R-:W1:Y:S01]  /*45c0*/  SHFL.BFLY PT, R5, R3, 0x2, 0x1f ;  /* 0x0c401f0003057f89 */ /* 0x000e6200000e0000 */
[----:B------:R-:W-:Y:S02]  /*45d0*/  FMNMX.FTZ R2, R112, R2, !PT ;  /* 0x0000000270027209 */ /* 0x000fe40007810000 */
[----:B------:R-:W-:Y:S02]  /*45e0*/  FSEL R245, R23, -INF , P0 ;  /* 0xff80000017f57808 */ /* 0x000fe40000000000 */
[----:B------:R-:W-:Y:S01]  /*45f0*/  ISETP.GT.AND P1, PT, R0, 0x38, PT ;  /* 0x000000380000780c */ /* 0x000fe20003f24270 */
[----:B------:R-:W-:Y:S01]  /*4600*/  LDSM.16.MT88.4 R20, [R181] ;  /* 0x00000000b514783b */ /* 0x000fe20000004200 */
[----:B------:R-:W-:-:S02]  /*4610*/  FMNMX.FTZ R2, R231, R2, !PT ;  /* 0x00000002e7027209 */ /* 0x000fc40007810000 */
[----:B------:R-:W-:Y:S02]  /*4620*/  ISETP.GT.AND P0, PT, R0, 0x39, PT ;  /* 0x000000390000780c */ /* 0x000fe40003f04270 */
[----:B------:R-:W-:Y:S02]  /*4630*/  FSEL R244, R18, -INF , P1 ;  /* 0xff80000012f47808 */ /* 0x000fe40000800000 */
[----:B------:R-:W-:Y:S02]  /*4640*/  FMNMX.FTZ R2, R245, R2, !PT ;  /* 0x00000002f5027209 */ /* 0x000fe40007810000 */
[----:B------:R-:W-:Y:S02]  /*4650*/  FSEL R246, R19, -INF , P0 ;  /* 0xff80000013f67808 */ /* 0x000fe40000000000 */
[----:B------:R-:W-:Y:S01]  /*4660*/  FMNMX.FTZ R2, R244, R2, !PT ;  /* 0x00000002f4027209 */ /* 0x000fe20007810000 */
[----:B------:R-:W-:Y:S03]  /*4670*/  LDSM.16.MT88.4 R16, [R180] ;  /* 0x00000000b410783b */ /* 0x000fe60000004200 */
[----:B------:R-:W-:-:S02]  /*4680*/  FMNMX.FTZ R2, R246, R2, !PT ;  /* 0x00000002f6027209 */ /* 0x000fc40007810000 */
[----:B-1----:R-:W-:-:S03]  /*4690*/  FMNMX.FTZ R0, R3, R5, !PT ;  /* 0x0000000503007209 */ /* 0x002fc60007810000 */
[----:B------:R-:W1:Y:S04]  /*46a0*/  SHFL.BFLY PT, R4, R2, 0x2, 0x1f ;  /* 0x0c401f0002047f89 */ /* 0x000e6800000e0000 */
[----:B------:R-:W2:Y:S01]  /*46b0*/  SHFL.BFLY PT, R5, R0, 0x1, 0x1f ;  /* 0x0c201f0000057f89 */ /* 0x000ea200000e0000 */
[----:B-1----:R-:W-:Y:S02]  /*46c0*/  FMNMX.FTZ R3, R2, R4, !PT ;  /* 0x0000000402037209 */ /* 0x002fe40007810000 */
[----:B--2---:R-:W-:-:S03]  /*46d0*/  FMNMX.FTZ R125, R0, R5, !PT ;  /* 0x00000005007d7209 */ /* 0x004fc60007810000 */
[----:B------:R-:W1:Y:S01]  /*46e0*/  SHFL.BFLY PT, R4, R3, 0x1, 0x1f ;  /* 0x0c201f0003047f89 */ /* 0x000e6200000e0000 */
[C---:B------:R-:W-:Y:S01]  /*46f0*/  FSETP.NEU.FTZ.AND P0, PT, R125.reuse, -INF , PT ;  /* 0xff8000007d00780b */ /* 0x040fe20003f1d000 */
[----:B------:R-:W-:-:S05]  /*4700*/  FMUL.FTZ R2, R125, c[0x0][0x2d0] ;  /* 0x0000b4007d027a20 */ /* 0x000fca0000410000 */
[----:B------:R-:W-:-:S05]  /*4710*/  FSEL R2, R2, RZ, P0 ;  /* 0x000000ff02027208 */ /* 0x000fca0000000000 */
[----:B------:R-:W-:-:S04]  /*4720*/  FFMA.FTZ R0, R6, c[0x0][0x2d0], -R2 ;  /* 0x0000b40006007a23 */ /* 0x000fc80000010802 */
[----:B------:R2:W-:Y:S01]  /*4730*/  MUFU.EX2 R214, R0 ;  /* 0x0000000000d67308 */ /* 0x0005e20000000800 */
[----:B-1----:R-:W-:Y:S01]  /*4740*/  FMNMX.FTZ R124, R3, R4, !PT ;  /* 0x00000004037c7209 */ /* 0x002fe20007810000 */
[----:B------:R-:W-:-:S03]  /*4750*/  FFMA.FTZ R3, R8, c[0x0][0x2d0], -R2 ;  /* 0x0000b40008037a23 */ /* 0x000fc60000010802 */
[----:B------:R-:W-:-:S03]  /*4760*/  FSETP.NEU.FTZ.AND P0, PT, R124, -INF , PT ;  /* 0xff8000007c00780b */ /* 0x000fc60003f1d000 */
[----:B------:R1:W-:Y:S01]  /*4770*/  MUFU.EX2 R211, R3 ;  /* 0x0000000300d37308 */ /* 0x0003e20000000800 */
[----:B--2---:R-:W-:-:S07]  /*4780*/  FFMA.FTZ R0, R7, c[0x0][0x2d0], -R2 ;  /* 0x0000b40007007a23 */ /* 0x004fce0000010802 */
[----:B------:R2:W3:Y:S01]  /*4790*/  MUFU.EX2 R204, R0 ;  /* 0x0000000000cc7308 */ /* 0x0004e20000000800 */
[----:B-1----:R-:W-:-:S07]  /*47a0*/  FFMA.FTZ R3, R9, c[0x0][0x2d0], -R2 ;  /* 0x0000b40009037a23 */ /* 0x002fce0000010802 */
[----:B------:R1:W4:Y:S01]  /*47b0*/  MUFU.EX2 R209, R3 ;  /* 0x0000000300d17308 */ /* 0x0003220000000800 */
[----:B--2---:R-:W-:Y:S01]  /*47c0*/  FMUL.FTZ R0, R124, c[0x0][0x2d0] ;  /* 0x0000b4007c007a20 */ /* 0x004fe20000410000 */
[----:B---3--:R-:W-:-:S04]  /*47d0*/  F2FP.BF16.PACK_AB R4, R204, R214 ;  /* 0x000000d6cc04723e */ /* 0x008fc800000010ff */
[----:B------:R-:W-:-:S05]  /*47e0*/  FSEL R0, R0, RZ, P0 ;  /* 0x000000ff00007208 */ /* 0x000fca0000000000 */
[----:B-1----:R-:W-:Y:S01]  /*47f0*/  FFMA.FTZ R3, R10, c[0x0][0x2d0], -R0 ;  /* 0x0000b4000a037a23 */ /* 0x002fe20000010800 */
[----:B----4-:R-:W-:-:S03]  /*4800*/  F2FP.BF16.PACK_AB R6, R209, R211 ;  /* 0x000000d3d106723e */ /* 0x010fc600000010ff */
[----:B------:R1:W-:Y:S02]  /*4810*/  MUFU.EX2 R212, R3 ;  /* 0x0000000300d47308 */ /* 0x0003e40000000800 */
[--C-:B-1----:R-:W-:Y:S02]  /*4820*/  FFMA.FTZ R3, R11, c[0x0][0x2d0], -R0.reuse ;  /* 0x0000b4000b037a23 */ /* 0x102fe40000010800 */
[----:B------:R-:W-:Y:S04]  /*4830*/  LDSM.16.MT88.4 R8, [R178+0x2000] ;  /* 0x00200000b208783b */ /* 0x000fe80000004200 */
        /* <DEDUP_REMOVED lines=14> */
[C---:B-1----:R-:W-:Y:S01]  /*4920*/  HMMA.16816.F32.BF16 R68, R4.reuse, R12, RZ ;  /* 0x0000000c0444723c */ /* 0x042fe200000418ff */
[----:B------:R1:W2:Y:S07]  /*4930*/  MUFU.EX2 R205, R3 ;  /* 0x0000000300cd7308 */ /* 0x0002ae0000000800 */
[C---:B------:R-:W-:Y:S01]  /*4940*/  HMMA.16816.F32.BF16 R64, R4.reuse, R14, RZ ;  /* 0x0000000e0440723c */ /* 0x040fe200000418ff */
[----:B------:R-:W4:Y:S07]  /*4950*/  LDSM.16.MT88.4 R12, [R181+0x4000] ;  /* 0x00400000b50c783b */ /* 0x000f2e0000004200 */
[----:B------:R-:W-:Y:S01]  /*4960*/  HMMA.16816.F32.BF16 R72, R4, R16, RZ ;  /* 0x000000100448723c */ /* 0x000fe200000418ff */
[----:B-1----:R-:W-:-:S04]  /*4970*/  FFMA.FTZ R3, R36, c[0x0][0x2d0], -R2 ;  /* 0x0000b40024037a23 */ /* 0x002fc80000010802 */
[----:B------:R1:W-:Y:S03]  /*4980*/  MUFU.EX2 R252, R3 ;  /* 0x0000000300fc7308 */ /* 0x0003e60000000800 */
[C---:B------:R-:W-:Y:S01]  /*4990*/  HMMA.16816.F32.BF16 R84, R4.reuse, R18, RZ ;  /* 0x000000120454723c */ /* 0x040fe200000418ff */
[----:B------:R-:W2:Y:S07]  /*49a0*/  LDSM.16.MT88.4 R16, [R178+0x4000] ;  /* 0x00400000b210783b */ /* 0x000eae0000004200 */
[----:B------:R-:W-:Y:S01]  /*49b0*/  HMMA.16816.F32.BF16 R104, R4, R20, RZ ;  /* 0x000000140468723c */ /* 0x000fe200000418ff */
[----:B-1----:R-:W-:-:S07]  /*49c0*/  FFMA.FTZ R3, R39, c[0x0][0x2d0], -R2 ;  /* 0x0000b40027037a23 */ /* 0x002fce0000010802 */
[C---:B------:R-:W-:Y:S01]  /*49d0*/  HMMA.16816.F32.BF16 R88, R4.reuse, R22, RZ ;  /* 0x000000160458723c */ /* 0x040fe200000418ff */
[----:B------:R-:W1:Y:S01]  /*49e0*/  LDSM.16.MT88.4 R20, [R177+0x4000] ;  /* 0x00400000b114783b */ /* 0x000e620000004200 */
[----:B------:R3:W-:Y:S06]  /*49f0*/  MUFU.EX2 R127, R3 ;  /* 0x00000003007f7308 */ /* 0x0007ec0000000800 */
[C---:B------:R-:W-:Y:S08]  /*4a00*/  HMMA.16816.F32.BF16 R60, R4.reuse, R8, RZ ;  /* 0x00000008043c723c */ /* 0x040ff000000418ff */
[----:B------:R-:W-:Y:S01]  /*4a10*/  HMMA.16816.F32.BF16 R52, R4, R10, RZ ;  /* 0x0000000a0434723c */ /* 0x000fe200000418ff */
[----:B------:R-:W1:Y:S01]  /*4a20*/  LDSM.16.MT88.4 R8, [R180+0x4000] ;  /* 0x00400000b408783b */ /* 0x000e620000004200 */
[----:B---3--:R-:W-:-:S04]  /*4a30*/  FFMA.FTZ R3, R41, c[0x0][0x2d0], -R0 ;  /* 0x0000b40029037a23 */ /* 0x008fc80000010800 */
[----:B------:R3:W-:Y:S02]  /*4a40*/  MUFU.EX2 R248, R3 ;  /* 0x0000000300f87308 */ /* 0x0007e40000000800 */
[C---:B------:R-:W-:Y:S08]  /*4a50*/  HMMA.16816.F32.BF16 R44, R4.reuse, R28, RZ ;  /* 0x0000001c042c723c */ /* 0x040ff000000418ff */
[----:B------:R-:W-:Y:S01]  /*4a60*/  HMMA.16816.F32.BF16 R36, R4, R30, RZ ;  /* 0x0000001e0424723c */ /* 0x000fe200000418ff */
[----:B------:R-:W1:Y:S01]  /*4a70*/  LDSM.16.MT88.4 R28, [R178+0x800] ;  /* 0x00080000b21c783b */ /* 0x000e620000004200 */
        /* <DEDUP_REMOVED lines=15> */
[C---:B--2---:R-:W-:Y:S08]  /*4b70*/  HMMA.16816.F32.BF16 R120, R4.reuse, R16, RZ ;  /* 0x000000100478723c */ /* 0x044ff000000418ff */
[----:B------:R-:W-:Y:S01]  /*4b80*/  HMMA.16816.F32.BF16 R128, R4, R18, RZ ;  /* 0x000000120480723c */ /* 0x000fe200000418ff */
[----:B------:R-:W2:Y:S01]  /*4b90*/  LDSM.16.MT88.4 R16, [R177+0x2800] ;  /* 0x00280000b110783b */ /* 0x000ea20000004200 */
[----:B-1----:R-:W-:-:S04]  /*4ba0*/  FFMA.FTZ R3, R100, c[0x0][0x2d0], -R2 ;  /* 0x0000b40064037a23 */ /* 0x002fc80000010802 */
[----:B------:R1:W-:Y:S02]  /*4bb0*/  MUFU.EX2 R238, R3 ;  /* 0x0000000300ee7308 */ /* 0x0003e40000000800 */
[C---:B------:R-:W-:Y:S08]  /*4bc0*/  HMMA.16816.F32.BF16 R108, R4.reuse, R20, RZ ;  /* 0x00000014046c723c */ /* 0x040ff000000418ff */
[----:B------:R-:W-:Y:S01]  /*4bd0*/  HMMA.16816.F32.BF16 R116, R4, R22, RZ ;  /* 0x000000160474723c */ /* 0x000fe200000418ff */
[----:B------:R-:W2:Y:S01]  /*4be0*/  LDSM.16.MT88.4 R20, [R180+0x800] ;  /* 0x00080000b414783b */ /* 0x000ea20000004200 */
[----:B-1----:R-:W-:-:S06]  /*4bf0*/  FFMA.FTZ R3, R101, c[0x0][0x2d0], -R2 ;  /* 0x0000b40065037a23 */ /* 0x002fcc0000010802 */
[C---:B------:R-:W-:Y:S01]  /*4c00*/  HMMA.16816.F32.BF16 R144, R4.reuse, R8, RZ ;  /* 0x000000080490723c */ /* 0x040fe200000418ff */
[----:B------:R1:W1:Y:S07]  /*4c10*/  MUFU.EX2 R232, R3 ;  /* 0x0000000300e87308 */ /* 0x00026e0000000800 */
[----:B------:R-:W-:Y:S01]  /*4c20*/  HMMA.16816.F32.BF16 R136, R4, R10, RZ ;  /* 0x0000000a0488723c */ /* 0x000fe200000418ff */
[----:B------:R-:W2:Y:S06]  /*4c30*/  LDSM.16.MT88.4 R8, [R181+0x2800] ;  /* 0x00280000b508783b */ /* 0x000eac0000004200 */
[----:B------:R-:W-:-:S02]  /*4c40*/  F2FP.BF16.PACK_AB R4, R205, R206 ;  /* 0x000000cecd04723e */ /* 0x000fc400000010ff */
[----:B------:R-:W-:Y:S01]  /*4c50*/  F2FP.BF16.PACK_AB R5, R250, R248 ;  /* 0x000000f8fa05723e */ /* 0x000fe200000010ff */
[--C-:B-1----:R-:W-:Y:S01]  /*4c60*/  FFMA.FTZ R3, R102, c[0x0][0x2d0], -R2.reuse ;  /* 0x0000b40066037a23 */ /* 0x102fe20000010802 */
[----:B------:R-:W-:Y:S02]  /*4c70*/  F2FP.BF16.PACK_AB R6, R127, R252 ;  /* 0x000000fc7f06723e */ /* 0x000fe400000010ff */
[----:B------:R-:W-:Y:S01]  /*4c80*/  F2FP.BF16.PACK_AB R7, R251, R249 ;  /* 0x000000f9fb07723e */ /* 0x000fe200000010ff */
[----:B------:R1:W-:Y:S06]  /*4c90*/  MUFU.EX2 R222, R3 ;  /* 0x0000000300de7308 */ /* 0x0003ec0000000800 */
[C---:B------:R-:W-:Y:S08]  /*4ca0*/  HMMA.16816.F32.BF16 R172, R4.reuse, R28, R76 ;  /* 0x0000001c04ac723c */ /* 0x040ff0000004184c */
[----:B------:R-:W-:Y:S01]  /*4cb0*/  HMMA.16816.F32.BF16 R200, R4, R30, R92 ;  /* 0x0000001e04c8723c */ /* 0x000fe2000004185c */
[----:B------:R-:W2:Y:S01]  /*4cc0*/  LDSM.16.MT88.4 R28, [R180+0x2800] ;  /* 0x00280000b41c783b */ /* 0x000ea20000004200 */
[----:B-1----:R-:W-:-:S02]  /*4cd0*/  FFMA.FTZ R3, R115, c[0x0][0x2d0], -R2 ;  /* 0x0000b40073037a23 */ /* 0x002fc40000010802 */
[----:B------:R-:W-:Y:S02]  /*4ce0*/  IMAD.MOV.U32 R115, RZ, RZ, R204 ;  /* 0x000000ffff737224 */ /* 0x000fe400078e00cc */
[----:B------:R1:W-:Y:S02]  /*4cf0*/  MUFU.EX2 R220, R3 ;  /* 0x0000000300dc7308 */ /* 0x0003e40000000800 */
[C---:B------:R-:W-:Y:S08]  /*4d00*/  HMMA.16816.F32.BF16 R168, R4.reuse, R24, R104 ;  /* 0x0000001804a8723c */ /* 0x040ff00000041868 */
[----:B------:R-:W-:Y:S01]  /*4d10*/  HMMA.16816.F32.BF16 R160, R4, R26, R88 ;  /* 0x0000001a04a0723c */ /* 0x000fe20000041858 */
[----:B------:R-:W2:Y:S01]  /*4d20*/  LDSM.16.MT88.4 R24, [R177+0x4800] ;  /* 0x00480000b118783b */ /* 0x000ea20000004200 */
[----:B-1----:R-:W-:-:S06]  /*4d30*/  FFMA.FTZ R3, R103, c[0x0][0x2d0], -R0 ;  /* 0x0000b40067037a23 */ /* 0x002fcc0000010800 */
[C---:B----4-:R-:W-:Y:S01]  /*4d40*/  HMMA.16816.F32.BF16 R92, R4.reuse, R12, R60 ;  /* 0x0000000c045c723c */ /* 0x050fe2000004183c */
[----:B------:R1:W-:Y:S07]  /*4d50*/  MUFU.EX2 R218, R3 ;  /* 0x0000000300da7308 */ /* 0x0003ee0000000800 */
[C---:B------:R-:W-:Y:S01]  /*4d60*/  HMMA.16816.F32.BF16 R88, R4.reuse, R14, R52 ;  /* 0x0000000e0458723c */ /* 0x040fe20000041834 */
[----:B------:R-:W4:Y:S07]  /*4d70*/  LDSM.16.MT88.4 R12, [R181+0x4800] ;  /* 0x00480000b50c783b */ /* 0x000f2e0000004200 */
[----:B---3--:R-:W-:Y:S01]  /*4d80*/  HMMA.16816.F32.BF16 R164, R4, R34, R96 ;  /* 0x0000002204a4723c */ /* 0x008fe20000041860 */
[----:B-1----:R-:W-:-:S02]  /*4d90*/  FFMA.FTZ R3, R114, c[0x0][0x2d0], -R0 ;  /* 0x0000b40072037a23 */ /* 0x002fc40000010800 */
[----:B------:R-:W-:Y:S02]  /*4da0*/  IMAD.MOV.U32 R114, RZ, RZ, R210 ;  /* 0x000000ffff727224 */ /* 0x000fe400078e00d2 */
[----:B------:R1:W3:Y:S03]  /*4db0*/  MUFU.EX2 R217, R3 ;  /* 0x0000000300d97308 */ /* 0x0002e60000000800 */
[C---:B--2---:R-:W-:Y:S08]  /*4dc0*/  HMMA.16816.F32.BF16 R104, R4.reuse, R16, R68 ;  /* 0x000000100468723c */ /* 0x044ff00000041844 */
[----:B------:R-:W-:Y:S01]  /*4dd0*/  HMMA.16816.F32.BF16 R96, R4, R18, R64 ;  /* 0x000000120460723c */ /* 0x000fe20000041840 */
[----:B------:R-:W2:Y:S01]  /*4de0*/  LDSM.16.MT88.4 R16, [R178+0x4800] ;  /* 0x00480000b210783b */ /* 0x000ea20000004200 */
[----:B-1----:R-:W-:-:S06]  /*4df0*/  FFMA.FTZ R3, R113, c[0x0][0x2d0], -R0 ;  /* 0x0000b40071037a23 */ /* 0x002fcc0000010800 */
[----:B------:R-:W-:Y:S01]  /*4e00*/  HMMA.16816.F32.BF16 R152, R4, R32, R80 ;  /* 0x000000200498723c */ /* 0x000fe20000041850 */
[----:B------:R-:W-:Y:S01]  /*4e10*/  LDSM.16.MT88.4 R32, [R178+0x1000] ;  /* 0x00100000b220783b */ /* 0x000fe20000004200 */
[----:B------:R1:W-:Y:S01]  /*4e20*/  MUFU.EX2 R216, R3 ;  /* 0x0000000300d87308 */ /* 0x0003e20000000800 */
[----:B------:R-:W-:-:S05]  /*4e30*/  IMAD.MOV.U32 R113, RZ, RZ, R209 ;  /* 0x000000ffff717224 */ /* 0x000fca00078e00d1 */
[C---:B------:R-:W-:Y:S08]  /*4e40*/  HMMA.16816.F32.BF16 R148, R4.reuse, R22, R84 ;  /* 0x000000160494723c */ /* 0x040ff00000041854 */
[----:B------:R-:W-:Y:S01]  /*4e50*/  HMMA.16816.F32.BF16 R84, R4, R8, R56 ;  /* 0x000000080454723c */ /* 0x000fe20000041838 */
[----:B-1----:R-:W-:Y:S02]  /*4e60*/  FFMA.FTZ R3, R112, c[0x0][0x2d0], -R0 ;  /* 0x0000b40070037a23 */ /* 0x002fe40000010800 */
[----:B------:R-:W-:-:S05]  /*4e70*/  IMAD.MOV.U32 R112, RZ, RZ, R208 ;  /* 0x000000ffff707224 */ /* 0x000fca00078e00d0 */
[C---:B------:R-:W-:Y:S01]  /*4e80*/  HMMA.16816.F32.BF16 R80, R4.reuse, R10, R48 ;  /* 0x0000000a0450723c */ /* 0x040fe20000041830 */
[----:B------:R-:W1:Y:S07]  /*4e90*/  LDSM.16.MT88.4 R8, [R180+0x4800] ;  /* 0x00480000b408783b */ /* 0x000e6e0000004200 */
[C---:B------:R-:W-:Y:S08]  /*4ea0*/  HMMA.16816.F32.BF16 R56, R4.reuse, R28, R44 ;  /* 0x0000001c0438723c */ /* 0x040ff0000004182c */
[C---:B------:R-:W-:Y:S08]  /*4eb0*/  HMMA.16816.F32.BF16 R52, R4.reuse, R24, R108 ;  /* 0x000000180434723c */ /* 0x040ff0000004186c */
[C---:B------:R-:W-:Y:S01]  /*4ec0*/  HMMA.16816.F32.BF16 R44, R4.reuse, R26, R116 ;  /* 0x0000001a042c723c */ /* 0x040fe20000041874 */
[----:B------:R-:W1:Y:S07]  /*4ed0*/  LDSM.16.MT88.4 R24, [R177+0x1000] ;  /* 0x00100000b118783b */ /* 0x000e6e0000004200 */
[C---:B------:R-:W-:Y:S01]  /*4ee0*/  HMMA.16816.F32.BF16 R156, R4.reuse, R20, R72 ;  /* 0x00000014049c723c */ /* 0x040fe20000041848 */
[----:B------:R-:W1:Y:S07]  /*4ef0*/  LDSM.16.MT88.4 R20, [R181+0x1000] ;  /* 0x00100000b514783b */ /* 0x000e6e0000004200 */
[C---:B----4-:R-:W-:Y:S07]  /*4f00*/  HMMA.16816.F32.BF16 R76, R4.reuse, R12, R132 ;  /* 0x0000000c044c723c */ /* 0x050fee0000041884 */
[----:B------:R-:W-:Y:S01]  /*4f10*/  IMAD.MOV.U32 R132, RZ, RZ, R127 ;  /* 0x000000ffff847224 */ /* 0x000fe200078e007f */
[----:B--2---:R-:W-:Y:S01]  /*4f20*/  HMMA.16816.F32.BF16 R68, R4, R16, R120 ;  /* 0x000000100444723c */ /* 0x004fe20000041878 */
[----:B------:R2:W4:Y:S01]  /*4f30*/  MUFU.EX2 R127, R3 ;  /* 0x00000003007f7308 */ /* 0x0005220000000800 */
[----:B-----5:R-:W-:-:S02]  /*4f40*/  IMAD.MOV.U32 R135, RZ, RZ, R207 ;  /* 0x000000ffff877224 */ /* 0x020fc400078e00cf */
[----:B------:R-:W-:Y:S02]  /*4f50*/  IMAD.MOV.U32 R134, RZ, RZ, R206 ;  /* 0x000000ffff867224 */ /* 0x000fe400078e00ce */
[----:B------:R-:W-:Y:S02]  /*4f60*/  IMAD.MOV.U32 R133, RZ, RZ, R205 ;  /* 0x000000ffff857224 */ /* 0x000fe400078e00cd */
[----:B------:R-:W-:Y:S01]  /*4f70*/  HMMA.16816.F32.BF16 R72, R4, R18, R128 ;  /* 0x000000120448723c */ /* 0x000fe20000041880 */
[----:B------:R-:W3:Y:S01]  /*4f80*/  LDSM.16.MT88.4 R16, [R180+0x1000] ;  /* 0x00100000b410783b */ /* 0x000ee20000004200 */
[----:B------:R-:W-:Y:S02]  /*4f90*/  IMAD.MOV.U32 R123, RZ, RZ, R214 ;  /* 0x000000ffff7b7224 */ /* 0x000fe400078e00d6 */
[----:B------:R-:W-:Y:S02]  /*4fa0*/  IMAD.MOV.U32 R122, RZ, RZ, R213 ;  /* 0x000000ffff7a7224 */ /* 0x000fe400078e00d5 */
[----:B------:R-:W-:-:S02]  /*4fb0*/  IMAD.MOV.U32 R121, RZ, RZ, R212 ;  /* 0x000000ffff797224 */ /* 0x000fc400078e00d4 */
[----:B------:R-:W-:Y:S01]  /*4fc0*/  HMMA.16816.F32.BF16 R40, R4, R30, R36 ;  /* 0x0000001e0428723c */ /* 0x000fe20000041824 */
[----:B------:R-:W-:Y:S01]  /*4fd0*/  IMAD.MOV.U32 R120, RZ, RZ, R211 ;  /* 0x000000ffff787224 */ /* 0x000fe200078e00d3 */
[----:B------:R-:W-:Y:S01]  /*4fe0*/  LDSM.16.MT88.4 R28, [R180+0x3000] ;  /* 0x00300000b41c783b */ /* 0x000fe20000004200 */
[----:B--2---:R-:W-:-:S04]  /*4ff0*/  FFMA.FTZ R3, R126, c[0x0][0x2d0], -R2 ;  /* 0x0000b4007e037a23 */ /* 0x004fc80000010802 */
[----:B------:R2:W-:Y:S01]  /*5000*/  MUFU.EX2 R126, R3 ;  /* 0x00000003007e7308 */ /* 0x0005e20000000800 */
[C---:B------:R-:W-:Y:S01]  /*5010*/  HMMA.16816.F32.BF16 R64, R4.reuse, R14, R140 ;  /* 0x0000000e0440723c */ /* 0x040fe2000004188c */
[----:B------:R-:W-:Y:S07]  /*5020*/  LDSM.16.MT88.4 R12, [R177+0x3000] ;  /* 0x00300000b10c783b */ /* 0x000fee0000004200 */
[----:B-1----:R-:W-:Y:S01]  /*5030*/  HMMA.16816.F32.BF16 R48, R4, R8, R144 ;  /* 0x000000080430723c */ /* 0x002fe20000041890 */
[----:B--2---:R-:W-:-:S07]  /*5040*/  FFMA.FTZ R3, R221, c[0x0][0x2d0], -R2 ;  /* 0x0000b400dd037a23 */ /* 0x004fce0000010802 */
[----:B------:R-:W-:Y:S01]  /*5050*/  HMMA.16816.F32.BF16 R36, R4, R10, R136 ;  /* 0x0000000a0424723c */ /* 0x000fe20000041888 */
[----:B------:R-:W-:Y:S01]  /*5060*/  LDSM.16.MT88.4 R8, [R178+0x3000] ;  /* 0x00300000b208783b */ /* 0x000fe20000004200 */
[----:B------:R-:W-:-:S05]  /*5070*/  IMAD.MOV.U32 R221, RZ, RZ, R132 ;  /* 0x000000ffffdd7224 */ /* 0x000fca00078e0084 */
[----:B------:R-:W-:Y:S02]  /*5080*/  F2FP.BF16.PACK_AB R4, R232, R238 ;  /* 0x000000eee804723e */ /* 0x000fe400000010ff */
[----:B---3--:R-:W-:Y:S02]  /*5090*/  F2FP.BF16.PACK_AB R5, R217, R218 ;  /* 0x000000dad905723e */ /* 0x008fe400000010ff */
[----:B------:R-:W-:Y:S02]  /*50a0*/  F2FP.BF16.PACK_AB R6, R220, R222 ;  /* 0x000000dedc06723e */ /* 0x000fe400000010ff */
[----:B----4-:R-:W-:-:S07]  /*50b0*/  F2FP.BF16.PACK_AB R7, R127, R216 ;  /* 0x000000d87f07723e */ /* 0x010fce00000010ff */
[C---:B------:R-:W-:Y:S08]  /*50c0*/  HMMA.16816.F32.BF16 R128, R4.reuse, R24, R152 ;  /* 0x000000180480723c */ /* 0x040ff00000041898 */
        /* <DEDUP_REMOVED lines=9> */
[C---:B-1----:R-:W-:Y:S01]  /*5160*/  HMMA.16816.F32.BF16 R160, R4.reuse, R26, R80 ;  /* 0x0000001a04a0723c */ /* 0x042fe20000041850 */
[----:B------:R1:W4:Y:S01]  /*5170*/  MUFU.EX2 R26, R3 ;  /* 0x00000003001a7308 */ /* 0x0003220000000800 */
[----:B------:R-:W-:Y:S05]  /*5180*/  LDSM.16.MT88.4 R80, [R178+0x5800] ;  /* 0x00580000b250783b */ /* 0x000fea0000004200 */
[----:B------:R-:W-:Y:S01]  /*5190*/  IMAD.MOV.U32 R27, RZ, RZ, R135 ;  /* 0x000000ffff1b7224 */ /* 0x000fe200078e0087 */
[C---:B------:R-:W-:Y:S08]  /*51a0*/  HMMA.16816.F32.BF16 R32, R4.reuse, R34, R200 ;  /* 0x000000220420723c */ /* 0x040ff000000418c8 */
[----:B------:R-:W-:Y:S01]  /*51b0*/  HMMA.16816.F32.BF16 R200, R4, R12, R104 ;  /* 0x0000000c04c8723c */ /* 0x000fe20000041868 */
[--C-:B-1----:R-:W-:Y:S01]  /*51c0*/  FFMA.FTZ R3, R219, c[0x0][0x2d0], -R2.reuse ;  /* 0x0000b400db037a23 */ /* 0x102fe20000010802 */
[----:B------:R-:W-:Y:S01]  /*51d0*/  LDSM.16.MT88.4 R104, [R178+0x1800] ;  /* 0x00180000b268783b */ /* 0x000fe20000004200 */
[----:B------:R-:W-:-:S02]  /*51e0*/  FFMA.FTZ R2, R230, c[0x0][0x2d0], -R2 ;  /* 0x0000b400e6027a23 */ /* 0x000fc40000010802 */
[----:B------:R-:W-:Y:S02]  /*51f0*/  IMAD.MOV.U32 R230, RZ, RZ, R112 ;  /* 0x000000ffffe67224 */ /* 0x000fe400078e0070 */
[----:B------:R-:W-:Y:S01]  /*5200*/  IMAD.MOV.U32 R219, RZ, RZ, R133 ;  /* 0x000000ffffdb7224 */ /* 0x000fe200078e0085 */
[C---:B------:R-:W-:Y:S01]  /*5210*/  HMMA.16816.F32.BF16 R204, R4.reuse, R14, R96 ;  /* 0x0000000e04cc723c */ /* 0x040fe20000041860 */
[----:B------:R-:W1:Y:S06]  /*5220*/  LDSM.16.MT88.4 R12, [R181+0x5000] ;  /* 0x00500000b50c783b */ /* 0x000e6c0000004200 */
[----:B----4-:R-:W-:Y:S01]  /*5230*/  F2FP.BF16.PACK_AB R96, R26, R126 ;  /* 0x0000007e1a60723e */ /* 0x010fe200000010ff */
[C---:B------:R-:W-:Y:S08]  /*5240*/  HMMA.16816.F32.BF16 R172, R4.reuse, R8, R92 ;  /* 0x0000000804ac723c */ /* 0x040ff0000004185c */
[C---:B------:R-:W-:Y:S01]  /*5250*/  HMMA.16816.F32.BF16 R168, R4.reuse, R10, R88 ;  /* 0x0000000a04a8723c */ /* 0x040fe20000041858 */
[----:B------:R-:W4:Y:S04]  /*5260*/  LDSM.16.MT88.4 R8, [R180+0x5000] ;  /* 0x00500000b408783b */ /* 0x000f280000004200 */
[----:B------:R-:W-:Y:S03]  /*5270*/  LDSM.16.MT88.4 R88, [R181+0x5800] ;  /* 0x00580000b558783b */ /* 0x000fe60000004200 */
[C---:B------:R-:W-:Y:S01]  /*5280*/  HMMA.16816.F32.BF16 R164, R4.reuse, R24, R84 ;  /* 0x0000001804a4723c */ /* 0x040fe20000041854 */
[----:B------:R1:W-:Y:S07]  /*5290*/  MUFU.EX2 R24, R2 ;  /* 0x0000000200187308 */ /* 0x0003ee0000000800 */
[C---:B--2---:R-:W-:Y:S01]  /*52a0*/  HMMA.16816.F32.BF16 R140, R4.reuse, R20, R52 ;  /* 0x00000014048c723c */ /* 0x044fe20000041834 */
[----:B------:R2:W2:Y:S07]  /*52b0*/  MUFU.EX2 R25, R3 ;  /* 0x0000000300197308 */ /* 0x0004ae0000000800 */
[----:B---3--:R-:W-:Y:S01]  /*52c0*/  HMMA.16816.F32.BF16 R92, R4, R16, R68 ;  /* 0x00000010045c723c */ /* 0x008fe20000041844 */
[----:B-1----:R-:W-:-:S02]  /*52d0*/  FFMA.FTZ R2, R231, c[0x0][0x2d0], -R0 ;  /* 0x0000b400e7027a23 */ /* 0x002fc40000010800 */
[----:B------:R-:W-:Y:S02]  /*52e0*/  IMAD.MOV.U32 R231, RZ, RZ, R113 ;  /* 0x000000ffffe77224 */ /* 0x000fe400078e0071 */
[----:B------:R1:W-:Y:S03]  /*52f0*/  MUFU.EX2 R21, R2 ;  /* 0x0000000200157308 */ /* 0x0003e60000000800 */
[----:B------:R-:W-:Y:S01]  /*5300*/  HMMA.16816.F32.BF16 R156, R4, R28, R56 ;  /* 0x0000001c049c723c */ /* 0x000fe20000041838 */
[----:B--2---:R-:W-:Y:S01]  /*5310*/  IMAD.MOV.U32 R3, RZ, RZ, R134 ;  /* 0x000000ffff037224 */ /* 0x004fe200078e0086 */
[----:B------:R-:W-:Y:S01]  /*5320*/  LDSM.16.MT88.4 R56, [R181+0x3800] ;  /* 0x00380000b538783b */ /* 0x000fe20000004200 */
[----:B------:R-:W-:-:S03]  /*5330*/  F2FP.BF16.PACK_AB R98, R24, R25 ;  /* 0x000000191862723e */ /* 0x000fc600000010ff */
[----:B------:R-:W-:Y:S02]  /*5340*/  LDSM.16.MT88.4 R132, [R177+0x1800] ;  /* 0x00180000b184783b */ /* 0x000fe40000004200 */
[----:B------:R-:W-:Y:S02]  /*5350*/  HMMA.16816.F32.BF16 R144, R4, R30, R40 ;  /* 0x0000001e0490723c */ /* 0x000fe40000041828 */
[----:B------:R-:W2:Y:S01]  /*5360*/  LDSM.16.MT88.4 R40, [R177+0x3800] ;  /* 0x00380000b128783b */ /* 0x000ea20000004200 */
[----:B-1----:R-:W-:Y:S02]  /*5370*/  FFMA.FTZ R2, R245, c[0x0][0x2d0], -R0 ;  /* 0x0000b400f5027a23 */ /* 0x002fe40000010800 */
[----:B------:R-:W-:-:S03]  /*5380*/  IMAD.MOV.U32 R245, RZ, RZ, R121 ;  /* 0x000000fffff57224 */ /* 0x000fc600078e0079 */
[C---:B------:R-:W-:Y:S01]  /*5390*/  HMMA.16816.F32.BF16 R28, R4.reuse, R22, R44 ;  /* 0x00000016041c723c */ /* 0x040fe2000004182c */
[----:B------:R1:W3:Y:S06]  /*53a0*/  MUFU.EX2 R20, R2 ;  /* 0x0000000200147308 */ /* 0x0002ec0000000800 */
[----:B------:R-:W-:Y:S01]  /*53b0*/  IMAD.MOV.U32 R22, RZ, RZ, R120 ;  /* 0x000000ffff167224 */ /* 0x000fe200078e0078 */
[----:B------:R-:W-:Y:S01]  /*53c0*/  HMMA.16816.F32.BF16 R136, R4, R12, R76 ;  /* 0x0000000c0488723c */ /* 0x000fe2000004184c */
[----:B------:R-:W-:-:S07]  /*53d0*/  IMAD.MOV.U32 R23, RZ, RZ, R114 ;  /* 0x000000ffff177224 */ /* 0x000fce00078e0072 */
[C---:B------:R-:W-:Y:S01]  /*53e0*/  HMMA.16816.F32.BF16 R84, R4.reuse, R18, R72 ;  /* 0x000000120454723c */ /* 0x040fe20000041848 */
[--C-:B-1----:R-:W-:Y:S01]  /*53f0*/  FFMA.FTZ R2, R244, c[0x0][0x2d0], -R0.reuse ;  /* 0x0000b400f4027a23 */ /* 0x102fe20000010800 */
[----:B------:R-:W-:Y:S01]  /*5400*/  LDSM.16.MT88.4 R72, [R177+0x5800] ;  /* 0x00580000b148783b */ /* 0x000fe20000004200 */
[----:B------:R-:W-:Y:S01]  /*5410*/  FFMA.FTZ R0, R246, c[0x0][0x2d0], -R0 ;  /* 0x0000b400f6007a23 */ /* 0x000fe20000010800 */
[----:B---3--:R-:W-:Y:S01]  /*5420*/  F2FP.BF16.PACK_AB R97, R20, R21 ;  /* 0x000000151461723e */ /* 0x008fe200000010ff */
[----:B------:R1:W-:Y:S01]  /*5430*/  MUFU.EX2 R17, R2 ;  /* 0x0000000200117308 */ /* 0x0003e20000000800 */
[----:B------:R-:W-:Y:S02]  /*5440*/  IMAD.MOV.U32 R246, RZ, RZ, R115 ;  /* 0x000000fffff67224 */ /* 0x000fe400078e0073 */
[----:B------:R-:W-:Y:S01]  /*5450*/  IMAD.MOV.U32 R244, RZ, RZ, R122 ;  /* 0x000000fffff47224 */ /* 0x000fe200078e007a */
[----:B------:R-:W3:Y:S01]  /*5460*/  LDSM.16.MT88.4 R112, [R181+0x1800] ;  /* 0x00180000b570783b */ /* 0x000ee20000004200 */
[C---:B------:R-:W-:Y:S03]  /*5470*/  HMMA.16816.F32.BF16 R12, R4.reuse, R14, R64 ;  /* 0x0000000e040c723c */ /* 0x040fe60000041840 */
[----:B------:R2:W2:Y:S01]  /*5480*/  MUFU.EX2 R16, R0 ;  /* 0x0000000000107308 */ /* 0x0004a20000000800 */
[----:B------:R-:W-:Y:S04]  /*5490*/  LDSM.16.MT88.4 R64, [R180+0x3800] ;  /* 0x00380000b440783b */ /* 0x000fe80000004200 */
[----:B----4-:R-:W-:Y:S01]  /*54a0*/  HMMA.16816.F32.BF16 R152, R4, R8, R48 ;  /* 0x000000080498723c */ /* 0x010fe20000041830 */
[----:B------:R-:W-:Y:S01]  /*54b0*/  LDSM.16.MT88.4 R48, [R178+0x3800] ;  /* 0x00380000b230783b */ /* 0x000fe20000004200 */
[----:B-1----:R-:W-:-:S03]  /*54c0*/  IMAD.MOV.U32 R2, RZ, RZ, R123 ;  /* 0x000000ffff027224 */ /* 0x002fc600078e007b */
[----:B------:R-:W1:Y:S01]  /*54d0*/  LDSM.16.MT88.4 R120, [R180+0x1800] ;  /* 0x00180000b478783b */ /* 0x000e620000004200 */
[----:B------:R-:W-:Y:S02]  /*54e0*/  FADD.FTZ R2, R2, R246 ;  /* 0x000000f602027221 */ /* 0x000fe40000010000 */
[----:B------:R-:W-:Y:S01]  /*54f0*/  HMMA.16816.F32.BF16 R148, R4, R10, R36 ;  /* 0x0000000a0494723c */ /* 0x000fe20000041824 */
[----:B------:R-:W4:Y:S01]  /*5500*/  LDSM.16.MT88.4 R8, [R180+0x5800] ;  /* 0x00580000b408783b */ /* 0x000f220000004200 */
[----:B--2---:R-:W-:Y:S01]  /*5510*/  FADD.FTZ R0, R245, R244 ;  /* 0x000000f4f5007221 */ /* 0x004fe20000010000 */
[----:B------:R-:W-:Y:S01]  /*5520*/  F2FP.BF16.PACK_AB R99, R16, R17 ;  /* 0x000000111063723e */ /* 0x000fe200000010ff */
[----:B------:R-:W-:Y:S02]  /*5530*/  FADD.FTZ R2, R22, R2 ;  /* 0x0000000216027221 */ /* 0x000fe40000010000 */
[----:B------:R-:W-:Y:S02]  /*5540*/  FADD.FTZ R0, R23, R0 ;  /* 0x0000000017007221 */ /* 0x000fe40000010000 */
[----:B------:R-:W-:-:S02]  /*5550*/  FADD.FTZ R2, R231, R2 ;  /* 0x00000002e7027221 */ /* 0x000fc40000010000 */
[----:B------:R-:W-:Y:S01]  /*5560*/  FADD.FTZ R0, R230, R0 ;  /* 0x00000000e6007221 */ /* 0x000fe20000010000 */
[C---:B------:R-:W-:Y:S01]  /*5570*/  HMMA.16816.F32.BF16 R36, R96.reuse, R40, R200 ;  /* 0x000000286024723c */ /* 0x040fe200000418c8 */
[----:B------:R-:W-:Y:S02]  /*5580*/  FADD.FTZ R2, R3, R2 ;  /* 0x0000000203027221 */ /* 0x000fe40000010000 */
[----:B------:R-:W-:Y:S02]  /*5590*/  FADD.FTZ R0, R248, R0 ;  /* 0x00000000f8007221 */ /* 0x000fe40000010000 */
[----:B------:R-:W-:Y:S02]  /*55a0*/  FADD.FTZ R3, R219, R2 ;  /* 0x00000002db037221 */ /* 0x000fe40000010000 */
[----:B------:R-:W-:Y:S01]  /*55b0*/  FADD.FTZ R2, R250, R0 ;  /* 0x00000000fa027221 */ /* 0x000fe20000010000 */
[----:B------:R-:W-:Y:S01]  /*55c0*/  IADD3 R201, R27, -0x2, RZ ;  /* 0xfffffffe1bc97810 */ /* 0x000fe20007ffe0ff */
[----:B------:R-:W-:Y:S01]  /*55d0*/  FADD.FTZ R3, R252, R3 ;  /* 0x00000003fc037221 */ /* 0x000fe20000010000 */
[----:B------:R-:W-:Y:S01]  /*55e0*/  HMMA.16816.F32.BF16 R128, R96, R132, R128 ;  /* 0x000000846080723c */ /* 0x000fe20000041880 */
[----:B------:R-:W-:-:S04]  /*55f0*/  @P2 IMAD.HI.U32 R4, R237, c[0x0][0x2c8], RZ ;  /* 0x0000b200ed042a27 */ /* 0x000fc800078e00ff */
[----:B------:R-:W-:Y:S02]  /*5600*/  FADD.FTZ R2, R249, R2 ;  /* 0x00000002f9027221 */ /* 0x000fe40000010000 */
[----:B------:R-:W-:Y:S01]  /*5610*/  IMAD.MOV.U32 R0, RZ, RZ, R237 ;  /* 0x000000ffff007224 */ /* 0x000fe200078e00ed */
[----:B------:R-:W-:Y:S01]  /*5620*/  @P2 SHF.R.U32.HI R0, RZ, c[0x0][0x2cc], R4 ;  /* 0x0000b300ff002a19 */ /* 0x000fe20000011604 */
[----:B------:R-:W-:Y:S01]  /*5630*/  FADD.FTZ R3, R221, R3 ;  /* 0x00000003dd037221 */ /* 0x000fe20000010000 */
[C---:B---3--:R-:W-:Y:S01]  /*5640*/  HMMA.16816.F32.BF16 R108, R96.reuse, R112, R108 ;  /* 0x00000070606c723c */ /* 0x048fe2000004186c */
[----:B------:R-:W-:Y:S01]  /*5650*/  FADD.FTZ R2, R251, R2 ;  /* 0x00000002fb027221 */ /* 0x000fe20000010000 */
[----:B------:R-:W-:Y:S01]  /*5660*/  IADD3 R0, R0, R234, -R235 ;  /* 0x000000ea00007210 */ /* 0x000fe20007ffe8eb */
[----:B------:R-:W-:Y:S02]  /*5670*/  FADD.FTZ R3, R238, R3 ;  /* 0x00000003ee037221 */ /* 0x000fe40000010000 */
[----:B------:R-:W-:Y:S01]  /*5680*/  FADD.FTZ R2, R218, R2 ;  /* 0x00000002da027221 */ /* 0x000fe20000010000 */
[----:B------:R-:W-:Y:S01]  /*5690*/  SHF.R.S32.HI R4, RZ, 0x1f, R0 ;  /* 0x0000001fff047819 */ /* 0x000fe20000011400 */
[----:B------:R-:W-:Y:S01]  /*56a0*/  FADD.FTZ R3, R232, R3 ;  /* 0x00000003e8037221 */ /* 0x000fe20000010000 */
[----:B------:R-:W-:Y:S01]  /*56b0*/  HMMA.16816.F32.BF16 R76, R96, R80, R92 ;  /* 0x00000050604c723c */ /* 0x000fe2000004185c */
[----:B------:R-:W-:Y:S01]  /*56c0*/  FADD.FTZ R2, R217, R2 ;  /* 0x00000002d9027221 */ /* 0x000fe20000010000 */
[----:B------:R-:W-:Y:S01]  /*56d0*/  LEA.HI R4, R4, R0, RZ, 0x6 ;  /* 0x0000000004047211 */ /* 0x000fe200078f30ff */
[----:B------:R-:W-:-:S02]  /*56e0*/  FADD.FTZ R3, R222, R3 ;  /* 0x00000003de037221 */ /* 0x000fc40000010000 */
[----:B------:R-:W-:Y:S02]  /*56f0*/  FADD.FTZ R0, R216, R2 ;  /* 0x00000002d8007221 */ /* 0x000fe40000010000 */
[----:B------:R-:W-:Y:S01]  /*5700*/  FADD.FTZ R2, R220, R3 ;  /* 0x00000003dc027221 */ /* 0x000fe20000010000 */
[----:B------:R-:W-:Y:S01]  /*5710*/  SHF.R.S32.HI R3, RZ, 0x6, R4 ;  /* 0x00000006ff037819 */ /* 0x000fe20000011404 */
[----:B------:R-:W-:Y:S01]  /*5720*/  FADD.FTZ R0, R127, R0 ;  /* 0x000000007f007221 */ /* 0x000fe20000010000 */
[C---:B------:R-:W-:Y:S01]  /*5730*/  HMMA.16816.F32.BF16 R132, R96.reuse, R134, R60 ;  /* 0x000000866084723c */ /* 0x040fe2000004183c */
[----:B------:R-:W-:Y:S01]  /*5740*/  FADD.FTZ R2, R126, R2 ;  /* 0x000000027e027221 */ /* 0x000fe20000010000 */
[----:B------:R-:W-:Y:S01]  /*5750*/  IMNMX R232, R229, R3, !PT ;  /* 0x00000003e5e87217 */ /* 0x000fe20007800200 */
[----:B------:R-:W-:Y:S02]  /*5760*/  FADD.FTZ R0, R21, R0 ;  /* 0x0000000015007221 */ /* 0x000fe40000010000 */
[----:B------:R-:W-:Y:S01]  /*5770*/  FADD.FTZ R2, R26, R2 ;  /* 0x000000021a027221 */ /* 0x000fe20000010000 */
[----:B------:R-:W-:Y:S01]  /*5780*/  ISETP.GE.AND P0, PT, R201, R232, PT ;  /* 0x000000e8c900720c */ /* 0x000fe20003f06270 */
[----:B------:R-:W-:Y:S01]  /*5790*/  FADD.FTZ R0, R20, R0 ;  /* 0x0000000014007221 */ /* 0x000fe20000010000 */
[----:B------:R-:W-:Y:S01]  /*57a0*/  HMMA.16816.F32.BF16 R112, R96, R114, R116 ;  /* 0x000000726070723c */ /* 0x000fe20000041874 */
[----:B------:R-:W-:-:S02]  /*57b0*/  FADD.FTZ R2, R25, R2 ;  /* 0x0000000219027221 */ /* 0x000fc40000010000 */
[----:B------:R-:W-:Y:S02]  /*57c0*/  FADD.FTZ R0, R17, R0 ;  /* 0x0000000011007221 */ /* 0x000fe40000010000 */
[----:B------:R-:W-:Y:S02]  /*57d0*/  FADD.FTZ R230, R24, R2 ;  /* 0x0000000218e67221 */ /* 0x000fe40000010000 */
[----:B------:R-:W-:Y:S01]  /*57e0*/  FADD.FTZ R231, R16, R0 ;  /* 0x0000000010e77221 */ /* 0x000fe20000010000 */
[C---:B------:R-:W-:Y:S08]  /*57f0*/  HMMA.16816.F32.BF16 R80, R96.reuse, R82, R84 ;  /* 0x000000526050723c */ /* 0x040ff00000041854 */
[C---:B------:R-:W-:Y:S08]  /*5800*/  HMMA.16816.F32.BF16 R100, R96.reuse, R104, R100 ;  /* 0x000000686064723c */ /* 0x040ff00000041864 */
        /* <DEDUP_REMOVED lines=14> */
[C---:B----4-:R-:W-:Y:S08]  /*58f0*/  HMMA.16816.F32.BF16 R92, R96.reuse, R8, R152 ;  /* 0x00000008605c723c */ /* 0x050ff00000041898 */
[----:B------:R-:W-:Y:S01]  /*5900*/  HMMA.16816.F32.BF16 R96, R96, R10, R148 ;  /* 0x0000000a6060723c */ /* 0x000fe20000041894 */
[----:B------:R-:W-:Y:S01]  /*5910*/  @!UPT UIADD3 URZ, URZ, URZ, URZ ;  /* 0x0000003f3f3ff290 */ /* 0x000fe2000fffe03f */
[----:B------:R-:W-:Y:S11]  /*5920*/  @!P0 BRA `(.L_x_896) ;  /* 0x00002ed000008947 */ /* 0x000ff60003800000 */
[----:B------:R-:W-:Y:S02]  /*5930*/  MOV R126, R124 ;  /* 0x0000007c007e7202 */ /* 0x000fe40000000f00 */
[----:B------:R-:W-:-:S02]  /*5940*/  MOV R3, R125 ;  /* 0x0000007d00037202 */ /* 0x000fc40000000f00 */
[----:B------:R-:W-:-:S07]  /*5950*/  MOV R200, R201 ;  /* 0x000000c900c87202 */ /* 0x000fce0000000f00 */
.L_x_897:
[----:B------:R-:W-:Y:S01]  /*5960*/  ISETP.GT.AND P6, PT, R229, R200, PT ;  /* 0x000000c8e500720c */ /* 0x000fe20003fc4270 */
[----:B------:R-:W-:Y:S04]  /*5970*/  DEPBAR.LE SB0, 0x0 ;  /* 0x000080000000791a */ /* 0x000fe80000000000 */
[----:B------:R-:W-:Y:S01]  /*5980*/  WARPSYNC 0xffffffff ;  /* 0xffffffff00007948 */ /* 0x000fe20003800000 */
[----:B------:R-:W-:Y:S01]  /*5990*/  BAR.SYNC.DEFER_BLOCKING 0x0 ;  /* 0x0000000000007b1d */ /* 0x000fe20000010000 */
[C---:B------:R-:W-:Y:S06]  /*59a0*/  IADD3 R201, R200.reuse, -0x1, RZ ;  /* 0xffffffffc8c97810 */ /* 0x040fec0007ffe0ff */
[----:B------:R-:W-:Y:S01]  /*59b0*/  @!P6 SHF.R.S32.HI R0, RZ, 0x1f, R200 ;  /* 0x0000001fff00e819 */ /* 0x000fe200000114c8 */
[----:B------:R-:W-:Y:S04]  /*59c0*/  @!P6 IMAD.WIDE.U32 R4, R200, c[0x0][0x208], RZ ;  /* 0x00008200c804ea25 */ /* 0x000fe800078e00ff */
[----:B------:R-:W-:Y:S02]  /*59d0*/  @!P6 IMAD R0, R0, c[0x0][0x208], RZ ;  /* 0x000082000000ea24 */ /* 0x000fe400078e02ff */
[----:B------:R-:W-:Y:S02]  /*59e0*/  @!P6 IMAD.MOV.U32 R6, RZ, RZ, c[0x0][0x20c] ;  /* 0x00008300ff06e624 */ /* 0x000fe400078e00ff */
[----:B------:R-:W-:Y:S04]  /*59f0*/  @!P6 IMAD R0, R200, c[0x0][0x20c], R0 ;  /* 0x00008300c800ea24 */ /* 0x000fe800078e0200 */
[----:B------:R-:W-:Y:S01]  /*5a00*/  @!P6 IMAD.IADD R2, R5, 0x1, R0 ;  /* 0x000000010502e824 */ /* 0x000fe200078e0200 */
[C---:B------:R-:W-:Y:S01]  /*5a10*/  @!P6 SHF.L.U32 R0, R4.reuse, 0x6, RZ ;  /* 0x000000060400e819 */ /* 0x040fe200000006ff */
[----:B------:R-:W-:Y:S01]  /*5a20*/  @!P6 IMAD.MOV.U32 R5, RZ, RZ, c[0x0][0x208] ;  /* 0x00008200ff05e624 */ /* 0x000fe200078e00ff */
[----:B------:R-:W-:Y:S02]  /*5a30*/  LDSM.16.M88.4 R32, [R183] ;  /* 0x00000000b720783b */ /* 0x000fe40000000200 */
[----:B------:R-:W-:Y:S02]  /*5a40*/  @!P6 SHF.L.U64.HI R2, R4, 0x6, R2 ;  /* 0x000000060402e819 */ /* 0x000fe40000010202 */
[C---:B------:R-:W-:Y:S02]  /*5a50*/  @!P6 LEA R12, P0, R5.reuse, R0, 0x5 ;  /* 0x00000000050ce211 */ /* 0x040fe400078028ff */
[----:B------:R-:W-:Y:S02]  /*5a60*/  @!P6 IADD3 R4, P1, R0, R226, RZ ;  /* 0x000000e20004e210 */ /* 0x000fe40007f3e0ff */
[----:B------:R-:W-:Y:S01]  /*5a70*/  @!P6 LEA.HI.X R13, R5, R2, R6, 0x5, P0 ;  /* 0x00000002050de211 */ /* 0x000fe200000f2c06 */
[----:B------:R-:W1:Y:S01]  /*5a80*/  LDSM.16.M88.4 R8, [R176] ;  /* 0x00000000b008783b */ /* 0x000e620000000200 */
[----:B------:R-:W-:Y:S02]  /*5a90*/  @!P6 IADD3 R14, P0, R226, 0x40, RZ ;  /* 0x00000040e20ee810 */ /* 0x000fe40007f1e0ff */
[----:B------:R-:W-:Y:S02]  /*5aa0*/  @!P6 IADD3.X R6, R2, R228, RZ, P1, !PT ;  /* 0x000000e40206e210 */ /* 0x000fe40000ffe4ff */
[----:B------:R-:W-:Y:S01]  /*5ab0*/  @!P6 LEA R162, P1, R4, c[0x0][0x1f8], 0x1 ;  /* 0x00007e0004a2ea11 */ /* 0x000fe200078208ff */
[----:B------:R-:W-:Y:S01]  /*5ac0*/  @!P6 IMAD.X R20, RZ, RZ, R228, P0 ;  /* 0x000000ffff14e224 */ /* 0x000fe200000e06e4 */
[----:B------:R-:W-:Y:S01]  /*5ad0*/  @!P6 IADD3 R5, P0, R0, R14, RZ ;  /* 0x0000000e0005e210 */ /* 0x000fe20007f1e0ff */
[----:B------:R-:W2:Y:S01]  /*5ae0*/  LDSM.16.M88.4 R16, [R176+0x800] ;  /* 0x00080000b010783b */ /* 0x000ea20000000200 */
[----:B------:R-:W-:Y:S02]  /*5af0*/  @!P6 LEA.HI.X R163, R4, c[0x0][0x1fc], R6, 0x1, P1 ;  /* 0x00007f0004a3ea11 */ /* 0x000fe400008f0c06 */
[----:B------:R-:W-:Y:S02]  /*5b00*/  @!P6 IADD3.X R4, R2, R20, RZ, P0, !PT ;  /* 0x000000140204e210 */ /* 0x000fe400007fe4ff */
[----:B------:R-:W-:Y:S02]  /*5b10*/  @!P6 IADD3 R15, P0, R226, 0x80, RZ ;  /* 0x00000080e20fe810 */ /* 0x000fe40007f1e0ff */
[C---:B------:R-:W-:Y:S01]  /*5b20*/  @!P6 LEA R160, P1, R5.reuse, c[0x0][0x1f8], 0x1 ;  /* 0x00007e0005a0ea11 */ /* 0x040fe200078208ff */
[----:B------:R-:W3:Y:S02]  /*5b30*/  LDSM.16.M88.4 R24, [R176+0x1000] ;  /* 0x00100000b018783b */ /* 0x000ee40000000200 */
[----:B------:R-:W-:Y:S01]  /*5b40*/  @!P6 IMAD.X R21, RZ, RZ, R228, P0 ;  /* 0x000000ffff15e224 */ /* 0x000fe200000e06e4 */
[----:B------:R-:W-:Y:S02]  /*5b50*/  @!P6 IADD3 R22, P0, R0, R15, RZ ;  /* 0x0000000f0016e210 */ /* 0x000fe40007f1e0ff */
[----:B------:R-:W-:Y:S02]  /*5b60*/  @!P6 LEA.HI.X R161, R5, c[0x0][0x1fc], R4, 0x1, P1 ;  /* 0x00007f0005a1ea11 */ /* 0x000fe400008f0c04 */
[----:B------:R-:W-:Y:S01]  /*5b70*/  @!P6 IADD3 R23, P1, R12, R14, RZ ;  /* 0x0000000e0c17e210 */ /* 0x000fe20007f3e0ff */
[----:B------:R-:W4:Y:S01]  /*5b80*/  LDSM.16.M88.4 R136, [R176+0x1800] ;  /* 0x00180000b088783b */ /* 0x000f220000000200 */
[----:B------:R-:W-:Y:S02]  /*5b90*/  @!P6 IADD3.X R14, R2, R21, RZ, P0, !PT ;  /* 0x00000015020ee210 */ /* 0x000fe400007fe4ff */
[C---:B------:R-:W-:Y:S01]  /*5ba0*/  @!P6 IADD3 R2, P0, R12.reuse, R15, RZ ;  /* 0x0000000f0c02e210 */ /* 0x040fe20007f1e0ff */
[C---:B------:R-:W-:Y:S01]  /*5bb0*/  @!P6 IMAD.X R31, R13.reuse, 0x1, R20, P1 ;  /* 0x000000010d1fe824 */ /* 0x040fe200008e0614 */
[----:B------:R-:W-:Y:S02]  /*5bc0*/  @!P6 IADD3 R0, P1, R12, R226, RZ ;  /* 0x000000e20c00e210 */ /* 0x000fe40007f3e0ff */
[C---:B------:R-:W-:Y:S01]  /*5bd0*/  @!P6 IADD3.X R29, R13.reuse, R21, RZ, P0, !PT ;  /* 0x000000150d1de210 */ /* 0x040fe200007fe4ff */
[----:B------:R-:W-:Y:S01]  /*5be0*/  LDSM.16.M88.4 R140, [R184] ;  /* 0x00000000b88c783b */ /* 0x000fe20000000200 */
[----:B------:R-:W-:Y:S01]  /*5bf0*/  @!P6 LEA R20, P0, R22, c[0x0][0x1f8], 0x1 ;  /* 0x00007e001614ea11 */ /* 0x000fe200078008ff */
[----:B------:R-:W-:Y:S01]  /*5c00*/  @!P6 IMAD.X R13, R13, 0x1, R228, P1 ;  /* 0x000000010d0de824 */ /* 0x000fe200008e06e4 */
[----:B------:R-:W-:Y:S02]  /*5c10*/  @!P6 LEA R124, P1, R0, c[0x0][0x1f8], 0x1 ;  /* 0x00007e00007cea11 */ /* 0x000fe400078208ff */
[----:B------:R-:W-:Y:S02]  /*5c20*/  @!P6 LEA.HI.X R21, R22, c[0x0][0x1fc], R14, 0x1, P0 ;  /* 0x00007f001615ea11 */ /* 0x000fe400000f0c0e */
[----:B------:R-:W-:Y:S01]  /*5c30*/  @!P6 LEA.HI.X R125, R0, c[0x0][0x1fc], R13, 0x1, P1 ;  /* 0x00007f00007dea11 */ /* 0x000fe200008f0c0d */
[C---:B-1----:R-:W-:Y:S01]  /*5c40*/  HMMA.16816.F32.BF16 R4, R32.reuse, R8, RZ ;  /* 0x000000082004723c */ /* 0x042fe200000418ff */
[----:B------:R-:W1:Y:S02]  /*5c50*/  LDSM.16.M88.4 R144, [R187] ;  /* 0x00000000bb90783b */ /* 0x000e640000000200 */
[C---:B------:R-:W-:Y:S02]  /*5c60*/  @!P6 LEA R30, P1, R23.reuse, c[0x0][0x1f8], 0x1 ;  /* 0x00007e00171eea11 */ /* 0x040fe400078208ff */
[C---:B------:R-:W-:Y:S02]  /*5c70*/  @!P6 LEA R28, P0, R2.reuse, c[0x0][0x1f8], 0x1 ;  /* 0x00007e00021cea11 */ /* 0x040fe400078008ff */
[----:B------:R-:W-:Y:S01]  /*5c80*/  @!P6 LEA.HI.X R31, R23, c[0x0][0x1fc], R31, 0x1, P1 ;  /* 0x00007f00171fea11 */ /* 0x000fe200008f0c1f */
[C---:B------:R-:W-:Y:S01]  /*5c90*/  HMMA.16816.F32.BF16 R8, R32.reuse, R10, RZ ;  /* 0x0000000a2008723c */ /* 0x040fe200000418ff */
[----:B------:R-:W5:Y:S03]  /*5ca0*/  LDSM.16.M88.4 R148, [R198] ;  /* 0x00000000c694783b */ /* 0x000f660000000200 */
[----:B------:R-:W-:Y:S04]  /*5cb0*/  @!P6 LEA.HI.X R29, R2, c[0x0][0x1fc], R29, 0x1, P0 ;  /* 0x00007f00021dea11 */ /* 0x000fe800000f0c1d */
[C---:B--2---:R-:W-:Y:S01]  /*5cc0*/  HMMA.16816.F32.BF16 R12, R32.reuse, R16, RZ ;  /* 0x00000010200c723c */ /* 0x044fe200000418ff */
[----:B------:R-:W2:Y:S07]  /*5cd0*/  LDSM.16.M88.4 R152, [R197] ;  /* 0x00000000c598783b */ /* 0x000eae0000000200 */
[C---:B------:R-:W-:Y:S01]  /*5ce0*/  HMMA.16816.F32.BF16 R16, R32.reuse, R18, RZ ;  /* 0x000000122010723c */ /* 0x040fe200000418ff */
[----:B------:R-:W1:Y:S08]  /*5cf0*/  LDSM.16.M88.4 R156, [R196] ;  /* 0x00000000c49c783b */ /* 0x000e700000000200 */
[----:B------:R-:W-:Y:S01]  /*5d00*/  @!PT LDS RZ, [RZ] ;  /* 0x00000000fffff984 */ /* 0x000fe20000000800 */
[----:B------:R-:W-:Y:S01]  /*5d10*/  @!PT LDS RZ, [RZ] ;  /* 0x00000000fffff984 */ /* 0x000fe20000000800 */
[----:B------:R-:W-:Y:S01]  /*5d20*/  @!PT LDS RZ, [RZ] ;  /* 0x00000000fffff984 */ /* 0x000fe20000000800 */
[----:B------:R1:W-:Y:S08]  /*5d30*/  @!P6 LDGSTS.E.BYPASS.LTC128B.128 [R199+0x100], [R162.64], !P5 ;  /* 0x00100000a2c7efae */ /* 0x0003f0000e901d46 */
[----:B------:R1:W-:Y:S08]  /*5d40*/  @!P6 LDGSTS.E.BYPASS.LTC128B.128 [R199+0x2100], [R160.64], !P4 ;  /* 0x02100000a0c7efae */ /* 0x0003f0000e101d46 */
[----:B------:R3:W-:Y:S08]  /*5d50*/  @!P6 LDGSTS.E.BYPASS.LTC128B.128 [R199+0x4100], [R20.64], !P3 ;  /* 0x0410000014c7efae */ /* 0x0007f0000d901d46 */
[----:B------:R2:W-:Y:S08]  /*5d60*/  @!P6 LDGSTS.E.BYPASS.LTC128B.128 [R199+0x1100], [R124.64], !P5 ;  /* 0x011000007cc7efae */ /* 0x0005f0000e901d46 */
[----:B------:R4:W-:Y:S08]  /*5d70*/  @!P6 LDGSTS.E.BYPASS.LTC128B.128 [R199+0x3100], [R30.64], !P4 ;  /* 0x031000001ec7efae */ /* 0x0009f0000e101d46 */
[----:B------:R4:W-:Y:S01]  /*5d80*/  @!P6 LDGSTS.E.BYPASS.LTC128B.128 [R199+0x5100], [R28.64], !P3 ;  /* 0x051000001cc7efae */ /* 0x0009e2000d901d46 */
[C---:B---3--:R-:W-:Y:S07]  /*5d90*/  HMMA.16816.F32.BF16 R20, R32.reuse, R24, RZ ;  /* 0x000000182014723c */ /* 0x048fee00000418ff */
[----:B-1----:R-:W-:Y:S01]  /*5da0*/  LDSM.16.M88.4 R160, [R186] ;  /* 0x00000000baa0783b */ /* 0x002fe20000000200 */
[C---:B------:R-:W-:Y:S07]  /*5db0*/  HMMA.16816.F32.BF16 R24, R32.reuse, R26, RZ ;  /* 0x0000001a2018723c */ /* 0x040fee00000418ff */
[----:B------:R-:W0:Y:S08]  /*5dc0*/  LDGDEPBAR ;  /* 0x00000000000079af */ /* 0x000e300000000000 */
[----:B------:R-:W1:Y:S01]  /*5dd0*/  LDSM.16.M88.4 R164, [R182] ;  /* 0x00000000b6a4783b */ /* 0x000e620000000200 */
[C---:B----4-:R-:W-:Y:S07]  /*5de0*/  HMMA.16816.F32.BF16 R28, R32.reuse, R136, RZ ;  /* 0x00000088201c723c */ /* 0x050fee00000418ff */
[----:B------:R-:W3:Y:S01]  /*5df0*/  LDSM.16.M88.4 R168, [R182+0x800] ;  /* 0x00080000b6a8783b */ /* 0x000ee20000000200 */
[----:B------:R-:W-:Y:S07]  /*5e00*/  HMMA.16816.F32.BF16 R32, R32, R138, RZ ;  /* 0x0000008a2020723c */ /* 0x000fee00000418ff */
[----:B------:R-:W4:Y:S01]  /*5e10*/  LDSM.16.M88.4 R136, [R182+0x1000] ;  /* 0x00100000b688783b */ /* 0x000f220000000200 */
[C---:B------:R-:W-:Y:S07]  /*5e20*/  HMMA.16816.F32.BF16 R4, R140.reuse, R144, R4 ;  /* 0x000000908c04723c */ /* 0x040fee0000041804 */
[----:B------:R-:W-:Y:S01]  /*5e30*/  LDSM.16.M88.4 R172, [R179] ;  /* 0x00000000b3ac783b */ /* 0x000fe20000000200 */
[C---:B------:R-:W-:Y:S07]  /*5e40*/  HMMA.16816.F32.BF16 R8, R140.reuse, R146, R8 ;  /* 0x000000928c08723c */ /* 0x040fee0000041808 */
[----:B------:R-:W1:Y:S01]  /*5e50*/  LDSM.16.M88.4 R144, [R182+0x1800] ;  /* 0x00180000b690783b */ /* 0x000e620000000200 */
[C---:B-----5:R-:W-:Y:S07]  /*5e60*/  HMMA.16816.F32.BF16 R12, R140.reuse, R148, R12 ;  /* 0x000000948c0c723c */ /* 0x060fee000004180c */
[----:B------:R-:W5:Y:S01]  /*5e70*/  LDL R127, [R1+0x4] ;  /* 0x00000400017f7983 */ /* 0x000f620000100800 */
[C---:B------:R-:W-:Y:S03]  /*5e80*/  HMMA.16816.F32.BF16 R16, R140.reuse, R150, R16 ;  /* 0x000000968c10723c */ /* 0x040fe60000041810 */
[----:B------:R-:W3:Y:S05]  /*5e90*/  LDSM.16.M88.4 R148, [R185] ;  /* 0x00000000b994783b */ /* 0x000eea0000000200 */
[C---:B--2---:R-:W-:Y:S08]  /*5ea0*/  HMMA.16816.F32.BF16 R20, R140.reuse, R152, R20 ;  /* 0x000000988c14723c */ /* 0x044ff00000041814 */
[C---:B------:R-:W-:Y:S01]  /*5eb0*/  HMMA.16816.F32.BF16 R24, R140.reuse, R154, R24 ;  /* 0x0000009a8c18723c */ /* 0x040fe20000041818 */
[----:B------:R-:W-:Y:S07]  /*5ec0*/  LDSM.16.M88.4 R152, [R179+0x1000] ;  /* 0x00100000b398783b */ /* 0x000fee0000000200 */
[C---:B------:R-:W-:Y:S08]  /*5ed0*/  HMMA.16816.F32.BF16 R28, R140.reuse, R156, R28 ;  /* 0x0000009c8c1c723c */ /* 0x040ff0000004181c */
[----:B------:R-:W-:Y:S01]  /*5ee0*/  HMMA.16816.F32.BF16 R32, R140, R158, R32 ;  /* 0x0000009e8c20723c */ /* 0x000fe20000041820 */
[----:B------:R-:W2:Y:S07]  /*5ef0*/  LDSM.16.M88.4 R140, [R179+0x800] ;  /* 0x00080000b38c783b */ /* 0x000eae0000000200 */
[C---:B-1----:R-:W-:Y:S01]  /*5f00*/  HMMA.16816.F32.BF16 R4, R160.reuse, R164, R4 ;  /* 0x000000a4a004723c */ /* 0x042fe20000041804 */
[----:B------:R-:W1:Y:S07]  /*5f10*/  LDSM.16.M88.4 R156, [R179+0x1800] ;  /* 0x00180000b39c783b */ /* 0x000e6e0000000200 */
[C---:B------:R-:W-:Y:S01]  /*5f20*/  HMMA.16816.F32.BF16 R8, R160.reuse, R166, R8 ;  /* 0x000000a6a008723c */ /* 0x040fe20000041808 */
[----:B------:R-:W-:Y:S07]  /*5f30*/  LDSM.16.M88.4 R164, [R176+0x2000] ;  /* 0x00200000b0a4783b */ /* 0x000fee0000000200 */
[C---:B---3--:R-:W-:Y:S08]  /*5f40*/  HMMA.16816.F32.BF16 R12, R160.reuse, R168, R12 ;  /* 0x000000a8a00c723c */ /* 0x048ff0000004180c */
[C---:B------:R-:W-:Y:S01]  /*5f50*/  HMMA.16816.F32.BF16 R16, R160.reuse, R170, R16 ;  /* 0x000000aaa010723c */ /* 0x040fe20000041810 */
[----:B------:R-:W-:Y:S07]  /*5f60*/  LDSM.16.M88.4 R168, [R176+0x3800] ;  /* 0x00380000b0a8783b */ /* 0x000fee0000000200 */
[C---:B----4-:R-:W-:Y:S08]  /*5f70*/  HMMA.16816.F32.BF16 R20, R160.reuse, R136, R20 ;  /* 0x00000088a014723c */ /* 0x050ff00000041814 */
[C---:B------:R-:W-:Y:S01]  /*5f80*/  HMMA.16816.F32.BF16 R24, R160.reuse, R138, R24 ;  /* 0x0000008aa018723c */ /* 0x040fe20000041818 */
[----:B------:R-:W3:Y:S07]  /*5f90*/  LDSM.16.M88.4 R136, [R183+0x4000] ;  /* 0x00400000b788783b */ /* 0x000eee0000000200 */
[C---:B------:R-:W-:Y:S08]  /*5fa0*/  HMMA.16816.F32.BF16 R28, R160.reuse, R144, R28 ;  /* 0x00000090a01c723c */ /* 0x040ff0000004181c */
[----:B------:R-:W-:Y:S01]  /*5fb0*/  HMMA.16816.F32.BF16 R32, R160, R146, R32 ;  /* 0x00000092a020723c */ /* 0x000fe20000041820 */
[----:B------:R-:W4:Y:S07]  /*5fc0*/  LDSM.16.M88.4 R144, [R176+0x2800] ;  /* 0x00280000b090783b */ /* 0x000f2e0000000200 */
[C---:B------:R-:W-:Y:S01]  /*5fd0*/  HMMA.16816.F32.BF16 R4, R148.reuse, R172, R4 ;  /* 0x000000ac9404723c */ /* 0x040fe20000041804 */
[----:B------:R-:W1:Y:S07]  /*5fe0*/  LDSM.16.M88.4 R160, [R176+0x3000] ;  /* 0x00300000b0a0783b */ /* 0x000e6e0000000200 */
[C---:B------:R-:W-:Y:S01]  /*5ff0*/  HMMA.16816.F32.BF16 R8, R148.reuse, R174, R8 ;  /* 0x000000ae9408723c */ /* 0x040fe20000041808 */
[----:B------:R-:W-:Y:S07]  /*6000*/  LDSM.16.M88.4 R172, [R190] ;  /* 0x00000000beac783b */ /* 0x000fee0000000200 */
[C---:B--2---:R-:W-:Y:S08]  /*6010*/  HMMA.16816.F32.BF16 R12, R148.reuse, R140, R12 ;  /* 0x0000008c940c723c */ /* 0x044ff0000004180c */
[C---:B------:R-:W-:Y:S01]  /*6020*/  HMMA.16816.F32.BF16 R16, R148.reuse, R142, R16 ;  /* 0x0000008e9410723c */ /* 0x040fe20000041810 */
[----:B------:R-:W-:Y:S07]  /*6030*/  LDSM.16.M88.4 R140, [R184+0x4000] ;  /* 0x00400000b88c783b */ /* 0x000fee0000000200 */
[C---:B------:R-:W-:Y:S08]  /*6040*/  HMMA.16816.F32.BF16 R20, R148.reuse, R152, R20 ;  /* 0x000000989414723c */ /* 0x040ff00000041814 */
[C---:B------:R-:W-:Y:S01]  /*6050*/  HMMA.16816.F32.BF16 R24, R148.reuse, R154, R24 ;  /* 0x0000009a9418723c */ /* 0x040fe20000041818 */
[----:B------:R-:W2:Y:S07]  /*6060*/  LDSM.16.M88.4 R152, [R195] ;  /* 0x00000000c398783b */ /* 0x000eae0000000200 */
[C---:B-1----:R-:W-:Y:S08]  /*6070*/  HMMA.16816.F32.BF16 R28, R148.reuse, R156, R28 ;  /* 0x0000009c941c723c */ /* 0x042ff0000004181c */
[----:B------:R-:W-:Y:S01]  /*6080*/  HMMA.16816.F32.BF16 R32, R148, R158, R32 ;  /* 0x0000009e9420723c */ /* 0x000fe20000041820 */
[----:B------:R-:W1:Y:S07]  /*6090*/  LDSM.16.M88.4 R148, [R194] ;  /* 0x00000000c294783b */ /* 0x000e6e0000000200 */
[C---:B---3--:R-:W-:Y:S01]  /*60a0*/  HMMA.16816.F32.BF16 R4, R136.reuse, R164, R4 ;  /* 0x000000a48804723c */ /* 0x048fe20000041804 */
[----:B------:R-:W3:Y:S07]  /*60b0*/  LDSM.16.M88.4 R156, [R193] ;  /* 0x00000000c19c783b */ /* 0x000eee0000000200 */
[C---:B------:R-:W-:Y:S01]  /*60c0*/  HMMA.16816.F32.BF16 R8, R136.reuse, R166, R8 ;  /* 0x000000a68808723c */ /* 0x040fe20000041808 */
[----:B------:R-:W-:Y:S07]  /*60d0*/  LDSM.16.M88.4 R164, [R182+0x2800] ;  /* 0x00280000b6a4783b */ /* 0x000fee0000000200 */
[C---:B----4-:R-:W-:Y:S08]  /*60e0*/  HMMA.16816.F32.BF16 R12, R136.reuse, R144, R12 ;  /* 0x00000090880c723c */ /* 0x050ff0000004180c */
[C---:B------:R-:W-:Y:S01]  /*60f0*/  HMMA.16816.F32.BF16 R16, R136.reuse, R146, R16 ;  /* 0x000000928810723c */ /* 0x040fe20000041810 */
[----:B------:R-:W4:Y:S07]  /*6100*/  LDSM.16.M88.4 R144, [R192] ;  /* 0x00000000c090783b */ /* 0x000f2e0000000200 */
[C---:B------:R-:W-:Y:S08]  /*6110*/  HMMA.16816.F32.BF16 R20, R136.reuse, R160, R20 ;  /* 0x000000a08814723c */ /* 0x040ff00000041814 */
[C---:B------:R-:W-:Y:S01]  /*6120*/  HMMA.16816.F32.BF16 R24, R136.reuse, R162, R24 ;  /* 0x000000a28818723c */ /* 0x040fe20000041818 */
[----:B------:R-:W-:Y:S07]  /*6130*/  LDSM.16.M88.4 R160, [R182+0x2000] ;  /* 0x00200000b6a0783b */ /* 0x000fee0000000200 */
[C---:B------:R-:W-:Y:S08]  /*6140*/  HMMA.16816.F32.BF16 R28, R136.reuse, R168, R28 ;  /* 0x000000a8881c723c */ /* 0x040ff0000004181c */
[----:B------:R-:W-:Y:S01]  /*6150*/  HMMA.16816.F32.BF16 R32, R136, R170, R32 ;  /* 0x000000aa8820723c */ /* 0x000fe20000041820 */
[----:B------:R-:W4:Y:S07]  /*6160*/  LDSM.16.M88.4 R136, [R186+0x4000] ;  /* 0x00400000ba88783b */ /* 0x000f2e0000000200 */
[C---:B--2---:R-:W-:Y:S01]  /*6170*/  HMMA.16816.F32.BF16 R4, R140.reuse, R152, R4 ;  /* 0x000000988c04723c */ /* 0x044fe20000041804 */
[----:B------:R-:W-:Y:S07]  /*6180*/  LDSM.16.M88.4 R168, [R179+0x2000] ;  /* 0x00200000b3a8783b */ /* 0x000fee0000000200 */
[C---:B------:R-:W-:Y:S01]  /*6190*/  HMMA.16816.F32.BF16 R8, R140.reuse, R154, R8 ;  /* 0x0000009a8c08723c */ /* 0x040fe20000041808 */
[----:B------:R-:W-:Y:S07]  /*61a0*/  LDSM.16.M88.4 R152, [R182+0x3800] ;  /* 0x00380000b698783b */ /* 0x000fee0000000200 */
[C---:B-1----:R-:W-:Y:S08]  /*61b0*/  HMMA.16816.F32.BF16 R12, R140.reuse, R148, R12 ;  /* 0x000000948c0c723c */ /* 0x042ff0000004180c */
[C---:B------:R-:W-:Y:S01]  /*61c0*/  HMMA.16816.F32.BF16 R16, R140.reuse, R150, R16 ;  /* 0x000000968c10723c */ /* 0x040fe20000041810 */
[----:B------:R-:W1:Y:S07]  /*61d0*/  LDSM.16.M88.4 R148, [R182+0x3000] ;  /* 0x00300000b694783b */ /* 0x000e6e0000000200 */
[C---:B---3--:R-:W-:Y:S08]  /*61e0*/  HMMA.16816.F32.BF16 R20, R140.reuse, R156, R20 ;  /* 0x0000009c8c14723c */ /* 0x048ff00000041814 */
[C---:B------:R-:W-:Y:S01]  /*61f0*/  HMMA.16816.F32.BF16 R24, R140.reuse, R158, R24 ;  /* 0x0000009e8c18723c */ /* 0x040fe20000041818 */
[----:B------:R-:W2:Y:S07]  /*6200*/  LDSM.16.M88.4 R156, [R185+0x4000] ;  /* 0x00400000b99c783b */ /* 0x000eae0000000200 */
[C---:B----4-:R-:W-:Y:S08]  /*6210*/  HMMA.16816.F32.BF16 R28, R140.reuse, R144, R28 ;  /* 0x000000908c1c723c */ /* 0x050ff0000004181c */
[----:B------:R-:W-:Y:S01]  /*6220*/  HMMA.16816.F32.BF16 R32, R140, R146, R32 ;  /* 0x000000928c20723c */ /* 0x000fe20000041820 */
[----:B------:R-:W3:Y:S07]  /*6230*/  LDSM.16.M88.4 R140, [R179+0x2800] ;  /* 0x00280000b38c783b */ /* 0x000eee0000000200 */
[C---:B------:R-:W-:Y:S01]  /*6240*/  HMMA.16816.F32.BF16 R4, R136.reuse, R160, R4 ;  /* 0x000000a08804723c */ /* 0x040fe20000041804 */
[----:B------:R-:W4:Y:S04]  /*6250*/  LDSM.16.M88.4 R144, [R179+0x3000] ;  /* 0x00300000b390783b */ /* 0x000f280000000200 */
[----:B-----5:R-:W-:Y:S03]  /*6260*/  IADD3 R0, R127, R237, RZ ;  /* 0x000000ed7f007210 */ /* 0x020fe60007ffe0ff */
[C---:B------:R-:W-:Y:S01]  /*6270*/  HMMA.16816.F32.BF16 R8, R136.reuse, R162, R8 ;  /* 0x000000a28808723c */ /* 0x040fe20000041808 */
[----:B------:R-:W-:Y:S03]  /*6280*/  LDSM.16.M88.4 R160, [R176+0x4800] ;  /* 0x00480000b0a0783b */ /* 0x000fe60000000200 */
[----:B------:R-:W-:Y:S04]  /*6290*/  @P2 IMAD.HI.U32 R2, R0, c[0x0][0x2c8], RZ ;  /* 0x0000b20000022a27 */ /* 0x000fe800078e00ff */
[C---:B------:R-:W-:Y:S04]  /*62a0*/  HMMA.16816.F32.BF16 R12, R136.reuse, R164, R12 ;  /* 0x000000a4880c723c */ /* 0x040fe8000004180c */
[----:B------:R-:W-:Y:S04]  /*62b0*/  @P2 SHF.R.U32.HI R0, RZ, c[0x0][0x2cc], R2 ;  /* 0x0000b300ff002a19 */ /* 0x000fe80000011602 */
[C---:B------:R-:W-:Y:S01]  /*62c0*/  HMMA.16816.F32.BF16 R16, R136.reuse, R166, R16 ;  /* 0x000000a68810723c */ /* 0x040fe20000041810 */
[----:B------:R-:W-:Y:S07]  /*62d0*/  LDSM.16.M88.4 R164, [R176+0x5800] ;  /* 0x00580000b0a4783b */ /* 0x000fee0000000200 */
[C---:B-1----:R-:W-:Y:S01]  /*62e0*/  HMMA.16816.F32.BF16 R20, R136.reuse, R148, R20 ;  /* 0x000000948814723c */ /* 0x042fe20000041814 */
[----:B------:R-:W1:Y:S07]  /*62f0*/  SHFL.IDX PT, R2, R0, RZ, 0x1c1f ;  /* 0x001c1fff00027589 */ /* 0x000e6e00000e0000 */
[C---:B------:R-:W-:Y:S01]  /*6300*/  HMMA.16816.F32.BF16 R24, R136.reuse, R150, R24 ;  /* 0x000000968818723c */ /* 0x040fe20000041818 */
[----:B------:R-:W-:Y:S07]  /*6310*/  LDSM.16.M88.4 R148, [R183+0x8000] ;  /* 0x00800000b794783b */ /* 0x000fee0000000200 */
[C---:B------:R-:W-:Y:S01]  /*6320*/  HMMA.16816.F32.BF16 R28, R136.reuse, R152, R28 ;  /* 0x00000098881c723c */ /* 0x040fe2000004181c */
[----:B------:R5:W1:Y:S07]  /*6330*/  SHFL.IDX PT, R124, R0, 0x1, 0x1c1f ;  /* 0x003c1f00007c7f89 */ /* 0x000a6e00000e0000 */
[----:B------:R-:W-:Y:S01]  /*6340*/  HMMA.16816.F32.BF16 R32, R136, R154, R32 ;  /* 0x0000009a8820723c */ /* 0x000fe20000041820 */
[----:B------:R-:W1:Y:S07]  /*6350*/  LDSM.16.M88.4 R136, [R179+0x3800] ;  /* 0x00380000b388783b */ /* 0x000e6e0000000200 */
[C---:B--2---:R-:W-:Y:S01]  /*6360*/  HMMA.16816.F32.BF16 R4, R156.reuse, R168, R4 ;  /* 0x000000a89c04723c */ /* 0x044fe20000041804 */
[----:B------:R-:W2:Y:S07]  /*6370*/  LDSM.16.M88.4 R152, [R176+0x4000] ;  /* 0x00400000b098783b */ /* 0x000eae0000000200 */
[C---:B------:R-:W-:Y:S01]  /*6380*/  HMMA.16816.F32.BF16 R8, R156.reuse, R170, R8 ;  /* 0x000000aa9c08723c */ /* 0x040fe20000041808 */
[----:B------:R-:W-:Y:S03]  /*6390*/  LDSM.16.M88.4 R168, [R191] ;  /* 0x00000000bfa8783b */ /* 0x000fe60000000200 */
[----:B-----5:R-:W-:Y:S04]  /*63a0*/  IMAD.MOV.U32 R0, RZ, RZ, -0x40 ;  /* 0xffffffc0ff007424 */ /* 0x020fe800078e00ff */
[C---:B---3--:R-:W-:Y:S04]  /*63b0*/  HMMA.16816.F32.BF16 R12, R156.reuse, R140, R12 ;  /* 0x0000008c9c0c723c */ /* 0x048fe8000004180c */
[----:B------:R-:W-:Y:S04]  /*63c0*/  IMAD R0, R200, R0, 0x1 ;  /* 0x00000001c8007424 */ /* 0x000fe800078e0200 */
[C---:B------:R-:W-:Y:S01]  /*63d0*/  HMMA.16816.F32.BF16 R16, R156.reuse, R142, R16 ;  /* 0x0000008e9c10723c */ /* 0x040fe20000041810 */
[----:B------:R-:W3:Y:S03]  /*63e0*/  LDSM.16.M88.4 R140, [R176+0x5000] ;  /* 0x00500000b08c783b */ /* 0x000ee60000000200 */
[----:B------:R-:W-:Y:S04]  /*63f0*/  IADD3 R0, R234, R0, -R233 ;  /* 0x00000000ea007210 */ /* 0x000fe80007ffe8e9 */
[C---:B----4-:R-:W-:Y:S04]  /*6400*/  HMMA.16816.F32.BF16 R20, R156.reuse, R144, R20 ;  /* 0x000000909c14723c */ /* 0x050fe80000041814 */
[----:B------:R-:W-:Y:S04]  /*6410*/  IADD3 R0, R0, -R235, RZ ;  /* 0x800000eb00007210 */ /* 0x000fe80007ffe0ff */
[C---:B------:R-:W-:Y:S01]  /*6420*/  HMMA.16816.F32.BF16 R24, R156.reuse, R146, R24 ;  /* 0x000000929c18723c */ /* 0x040fe20000041818 */
[----:B------:R-:W4:Y:S03]  /*6430*/  LDSM.16.M88.4 R144, [R184+0x8000] ;  /* 0x00800000b890783b */ /* 0x000f260000000200 */
[C---:B-1----:R-:W-:Y:S01]  /*6440*/  IMAD.IADD R2, R0.reuse, 0x1, R2 ;  /* 0x0000000100027824 */ /* 0x042fe200078e0202 */
[----:B------:R-:W-:Y:S03]  /*6450*/  IADD3 R0, R0, R124, RZ ;  /* 0x0000007c00007210 */ /* 0x000fe60007ffe0ff */
[C---:B------:R-:W-:Y:S03]  /*6460*/  HMMA.16816.F32.BF16 R28, R156.reuse, R136, R28 ;  /* 0x000000889c1c723c */ /* 0x040fe6000004181c */
[----:B------:R-:W-:Y:S02]  /*6470*/  ISETP.GT.AND P6, PT, R2, 0x1, PT ;  /* 0x000000010200780c */ /* 0x000fe40003fc4270 */
[----:B------:R-:W-:Y:S02]  /*6480*/  ISETP.GT.AND P1, PT, R0, RZ, PT ;  /* 0x000000ff0000720c */ /* 0x000fe40003f24270 */
[----:B------:R-:W-:Y:S01]  /*6490*/  ISETP.GT.AND P0, PT, R2, RZ, PT ;  /* 0x000000ff0200720c */ /* 0x000fe20003f04270 */
[----:B------:R-:W-:Y:S01]  /*64a0*/  HMMA.16816.F32.BF16 R32, R156, R138, R32 ;  /* 0x0000008a9c20723c */ /* 0x000fe20000041820 */
[----:B------:R-:W1:Y:S07]  /*64b0*/  LDSM.16.M88.4 R136, [R189] ;  /* 0x00000000bd88783b */ /* 0x000e6e0000000200 */
[C---:B--2---:R-:W-:Y:S01]  /*64c0*/  HMMA.16816.F32.BF16 R4, R148.reuse, R152, R4 ;  /* 0x000000989404723c */ /* 0x044fe20000041804 */
[----:B------:R-:W-:Y:S07]  /*64d0*/  LDSM.16.M88.4 R156, [R182+0x4800] ;  /* 0x00480000b69c783b */ /* 0x000fee0000000200 */
[C---:B------:R-:W-:Y:S01]  /*64e0*/  HMMA.16816.F32.BF16 R8, R148.reuse, R154, R8 ;  /* 0x0000009a9408723c */ /* 0x040fe20000041808 */
[----:B------:R-:W-:Y:S07]  /*64f0*/  LDSM.16.M88.4 R152, [R182+0x4000] ;  /* 0x00400000b698783b */ /* 0x000fee0000000200 */
[C---:B------:R-:W-:Y:S08]  /*6500*/  HMMA.16816.F32.BF16 R12, R148.reuse, R160, R12 ;  /* 0x000000a0940c723c */ /* 0x040ff0000004180c */
[C---:B------:R-:W-:Y:S01]  /*6510*/  HMMA.16816.F32.BF16 R16, R148.reuse, R162, R16 ;  /* 0x000000a29410723c */ /* 0x040fe20000041810 */
[----:B------:R-:W-:Y:S07]  /*6520*/  LDSM.16.M88.4 R160, [R182+0x5000] ;  /* 0x00500000b6a0783b */ /* 0x000fee0000000200 */
[C---:B---3--:R-:W-:Y:S08]  /*6530*/  HMMA.16816.F32.BF16 R20, R148.reuse, R140, R20 ;  /* 0x0000008c9414723c */ /* 0x048ff00000041814 */
[C---:B------:R-:W-:Y:S01]  /*6540*/  HMMA.16816.F32.BF16 R24, R148.reuse, R142, R24 ;  /* 0x0000008e9418723c */ /* 0x040fe20000041818 */
[----:B------:R-:W2:Y:S07]  /*6550*/  LDSM.16.M88.4 R140, [R188] ;  /* 0x00000000bc8c783b */ /* 0x000eae0000000200 */
[C---:B------:R-:W-:Y:S08]  /*6560*/  HMMA.16816.F32.BF16 R28, R148.reuse, R164, R28 ;  /* 0x000000a4941c723c */ /* 0x040ff0000004181c */
[----:B------:R-:W-:Y:S01]  /*6570*/  HMMA.16816.F32.BF16 R32, R148, R166, R32 ;  /* 0x000000a69420723c */ /* 0x000fe20000041820 */
[----:B------:R-:W3:Y:S07]  /*6580*/  LDSM.16.M88.4 R148, [R186+0x8000] ;  /* 0x00800000ba94783b */ /* 0x000eee0000000200 */
[C---:B----4-:R-:W-:Y:S01]  /*6590*/  HMMA.16816.F32.BF16 R4, R144.reuse, R168, R4 ;  /* 0x000000a89004723c */ /* 0x050fe20000041804 */
[----:B------:R-:W4:Y:S07]  /*65a0*/  LDSM.16.M88.4 R164, [R182+0x5800] ;  /* 0x00580000b6a4783b */ /* 0x000f2e0000000200 */
[C---:B------:R-:W-:Y:S01]  /*65b0*/  HMMA.16816.F32.BF16 R8, R144.reuse, R170, R8 ;  /* 0x000000aa9008723c */ /* 0x040fe20000041808 */
[----:B------:R-:W-:Y:S07]  /*65c0*/  LDSM.16.M88.4 R168, [R179+0x4000] ;  /* 0x00400000b3a8783b */ /* 0x000fee0000000200 */
[C---:B------:R-:W-:Y:S08]  /*65d0*/  HMMA.16816.F32.BF16 R12, R144.reuse, R172, R12 ;  /* 0x000000ac900c723c */ /* 0x040ff0000004180c */
[C---:B------:R-:W-:Y:S08]  /*65e0*/  HMMA.16816.F32.BF16 R16, R144.reuse, R174, R16 ;  /* 0x000000ae9010723c */ /* 0x040ff00000041810 */
        /* <DEDUP_REMOVED lines=8> */
[C---:B------:R-:W-:Y:S08]  /*6670*/  HMMA.16816.F32.BF16 R8, R148.reuse, R154, R8 ;  /* 0x0000009a9408723c */ /* 0x040ff00000041808 */
[C---:B------:R-:W-:Y:S08]  /*6680*/  HMMA.16816.F32.BF16 R12, R148.reuse, R156, R12 ;  /* 0x0000009c940c723c */ /* 0x040ff0000004180c */
[C---:B------:R-:W-:Y:S08]  /*6690*/  HMMA.16816.F32.BF16 R16, R148.reuse, R158, R16 ;  /* 0x0000009e9410723c */ /* 0x040ff00000041810 */
[C---:B------:R-:W-:Y:S08]  /*66a0*/  HMMA.16816.F32.BF16 R20, R148.reuse, R160, R20 ;  /* 0x000000a09414723c */ /* 0x040ff00000041814 */
[C---:B------:R-:W-:Y:S08]  /*66b0*/  HMMA.16816.F32.BF16 R24, R148.reuse, R162, R24 ;  /* 0x000000a29418723c */ /* 0x040ff00000041818 */
[C---:B----4-:R-:W-:Y:S08]  /*66c0*/  HMMA.16816.F32.BF16 R28, R148.reuse, R164, R28 ;  /* 0x000000a4941c723c */ /* 0x050ff0000004181c */
[----:B------:R-:W-:Y:S01]  /*66d0*/  HMMA.16816.F32.BF16 R32, R148, R166, R32 ;  /* 0x000000a69420723c */ /* 0x000fe20000041820 */
[----:B------:R-:W4:Y:S01]  /*66e0*/  LDSM.16.M88.4 R148, [R179+0x5800] ;  /* 0x00580000b394783b */ /* 0x000f220000000200 */
[----:B------:R-:W-:Y:S06]  /*66f0*/  DEPBAR.LE SB0, 0x0 ;  /* 0x000080000000791a */ /* 0x000fec0000000000 */
[C---:B-1----:R-:W-:Y:S01]  /*6700*/  HMMA.16816.F32.BF16 R4, R136.reuse, R168, R4 ;  /* 0x000000a88804723c */ /* 0x042fe20000041804 */
[----:B------:R-:W-:Y:S07]  /*6710*/  BAR.SYNC.DEFER_BLOCKING 0x0 ;  /* 0x0000000000007b1d */ /* 0x000fee0000010000 */
[C---:B------:R-:W-:Y:S08]  /*6720*/  HMMA.16816.F32.BF16 R8, R136.reuse, R170, R8 ;  /* 0x000000aa8808723c */ /* 0x040ff00000041808 */
[C---:B--2---:R-:W-:Y:S08]  /*6730*/  HMMA.16816.F32.BF16 R12, R136.reuse, R140, R12 ;  /* 0x0000008c880c723c */ /* 0x044ff0000004180c */
[C---:B------:R-:W-:Y:S04]  /*6740*/  HMMA.16816.F32.BF16 R16, R136.reuse, R142, R16 ;  /* 0x0000008e8810723c */ /* 0x040fe80000041810 */
[----:B------:R-:W-:Y:S02]  /*6750*/  FSEL R124, R4, -INF , P0 ;  /* 0xff800000047c7808 */ /* 0x000fe40000000000 */
[----:B------:R-:W-:Y:S02]  /*6760*/  ISETP.GT.AND P0, PT, R0, 0x1, PT ;  /* 0x000000010000780c */ /* 0x000fe40003f04270 */
[C---:B---3--:R-:W-:Y:S04]  /*6770*/  HMMA.16816.F32.BF16 R20, R136.reuse, R144, R20 ;  /* 0x000000908814723c */ /* 0x048fe80000041814 */
[----:B------:R-:W-:Y:S02]  /*6780*/  FSEL R142, R5, -INF , P6 ;  /* 0xff800000058e7808 */ /* 0x000fe40003000000 */
[----:B------:R-:W-:Y:S02]  /*6790*/  FSEL R153, R7, -INF , P0 ;  /* 0xff80000007997808 */ /* 0x000fe40000000000 */
[C---:B------:R-:W-:Y:S03]  /*67a0*/  HMMA.16816.F32.BF16 R24, R136.reuse, R146, R24 ;  /* 0x000000928818723c */ /* 0x040fe60000041818 */
[----:B------:R-:W-:Y:S02]  /*67b0*/  ISETP.GT.AND P0, PT, R2, 0x8, PT ;  /* 0x000000080200780c */ /* 0x000fe40003f04270 */
[----:B------:R-:W-:Y:S02]  /*67c0*/  FMNMX.FTZ R4, R124, R3, !PT ;  /* 0x000000037c047209 */ /* 0x000fe40007810000 */
[----:B------:R-:W-:Y:S01]  /*67d0*/  FSEL R140, R8, -INF , P0 ;  /* 0xff800000088c7808 */ /* 0x000fe20000000000 */
[C---:B----4-:R-:W-:Y:S03]  /*67e0*/  HMMA.16816.F32.BF16 R28, R136.reuse, R148, R28 ;  /* 0x00000094881c723c */ /* 0x050fe6000004181c */
[----:B------:R-:W-:Y:S02]  /*67f0*/  ISETP.GT.AND P6, PT, R2, 0x9, PT ;  /* 0x000000090200780c */ /* 0x000fe40003fc4270 */
[----:B------:R-:W-:Y:S02]  /*6800*/  FMNMX.FTZ R4, R142, R4, !PT ;  /* 0x000000048e047209 */ /* 0x000fe40007810000 */
[----:B------:R-:W-:Y:S01]  /*6810*/  ISETP.GT.AND P0, PT, R0, 0x9, PT ;  /* 0x000000090000780c */ /* 0x000fe20003f04270 */
[----:B------:R-:W-:Y:S04]  /*6820*/  HMMA.16816.F32.BF16 R32, R136, R150, R32 ;  /* 0x000000968820723c */ /* 0x000fe80000041820 */
[----:B------:R-:W-:Y:S02]  /*6830*/  FSEL R141, R9, -INF , P6 ;  /* 0xff800000098d7808 */ /* 0x000fe40003000000 */
[----:B------:R-:W-:Y:S02]  /*6840*/  FSEL R152, R11, -INF , P0 ;  /* 0xff8000000b987808 */ /* 0x000fe40000000000 */
[----:B------:R-:W-:Y:S02]  /*6850*/  FMNMX.FTZ R4, R140, R4, !PT ;  /* 0x000000048c047209 */ /* 0x000fe40007810000 */
[----:B------:R-:W-:Y:S02]  /*6860*/  ISETP.GT.AND P0, PT, R2, 0x10, PT ;  /* 0x000000100200780c */ /* 0x000fe40003f04270 */
[----:B------:R-:W-:Y:S02]  /*6870*/  FMNMX.FTZ R4, R141, R4, !PT ;  /* 0x000000048d047209 */ /* 0x000fe40007810000 */
[----:B------:R-:W-:Y:S02]  /*6880*/  FSEL R146, R12, -INF , P0 ;  /* 0xff8000000c927808 */ /* 0x000fe40000000000 */
[----:B------:R-:W-:Y:S02]  /*6890*/  ISETP.GT.AND P6, PT, R2, 0x11, PT ;  /* 0x000000110200780c */ /* 0x000fe40003fc4270 */
[----:B------:R-:W-:Y:S02]  /*68a0*/  ISETP.GT.AND P0, PT, R0, 0x11, PT ;  /* 0x000000110000780c */ /* 0x000fe40003f04270 */
[----:B------:R-:W-:Y:S02]  /*68b0*/  FSEL R155, R13, -INF , P6 ;  /* 0xff8000000d9b7808 */ /* 0x000fe40003000000 */
[----:B------:R-:W-:Y:S02]  /*68c0*/  FSEL R157, R15, -INF , P0 ;  /* 0xff8000000f9d7808 */ /* 0x000fe40000000000 */
[----:B------:R-:W-:Y:S02]  /*68d0*/  FMNMX.FTZ R4, R146, R4, !PT ;  /* 0x0000000492047209 */ /* 0x000fe40007810000 */
[----:B------:R-:W-:Y:S02]  /*68e0*/  ISETP.GT.AND P0, PT, R2, 0x18, PT ;  /* 0x000000180200780c */ /* 0x000fe40003f04270 */
[----:B------:R-:W-:Y:S02]  /*68f0*/  FSEL R154, R6, -INF , P1 ;  /* 0xff800000069a7808 */ /* 0x000fe40000800000 */
[----:B------:R-:W-:Y:S02]  /*6900*/  FSEL R147, R16, -INF , P0 ;  /* 0xff80000010937808 */ /* 0x000fe40000000000 */
[----:B------:R-:W-:Y:S02]  /*6910*/  FMNMX.FTZ R4, R155, R4, !PT ;  /* 0x000000049b047209 */ /* 0x000fe40007810000 */
[----:B------:R-:W-:Y:S02]  /*6920*/  ISETP.GT.AND P1, PT, R0, 0x8, PT ;  /* 0x000000080000780c */ /* 0x000fe40003f24270 */
[----:B------:R-:W-:Y:S02]  /*6930*/  ISETP.GT.AND P6, PT, R2, 0x19, PT ;  /* 0x000000190200780c */ /* 0x000fe40003fc4270 */
[----:B------:R-:W-:Y:S02]  /*6940*/  ISETP.GT.AND P0, PT, R0, 0x19, PT ;  /* 0x000000190000780c */ /* 0x000fe40003f04270 */
[----:B------:R-:W-:Y:S02]  /*6950*/  FSEL R143, R10, -INF , P1 ;  /* 0xff8000000a8f7808 */ /* 0x000fe40000800000 */
[----:B------:R-:W-:Y:S02]  /*6960*/  FSEL R148, R17, -INF , P6 ;  /* 0xff80000011947808 */ /* 0x000fe40003000000 */
[----:B------:R-:W-:Y:S02]  /*6970*/  FSEL R158, R19, -INF , P0 ;  /* 0xff800000139e7808 */ /* 0x000fe40000000000 */
[----:B------:R-:W-:Y:S02]  /*6980*/  FMNMX.FTZ R4, R147, R4, !PT ;  /* 0x0000000493047209 */ /* 0x000fe40007810000 */
[----:B------:R-:W-:Y:S02]  /*6990*/  ISETP.GT.AND P1, PT, R0, 0x10, PT ;  /* 0x000000100000780c */ /* 0x000fe40003f24270 */
[----:B------:R-:W-:Y:S02]  /*69a0*/  ISETP.GT.AND P0, PT, R2, 0x20, PT ;  /* 0x000000200200780c */ /* 0x000fe40003f04270 */
[----:B------:R-:W-:Y:S02]  /*69b0*/  FSEL R156, R14, -INF , P1 ;  /* 0xff8000000e9c7808 */ /* 0x000fe40000800000 */
[----:B------:R-:W-:Y:S02]  /*69c0*/  FSEL R150, R20, -INF , P0 ;  /* 0xff80000014967808 */ /* 0x000fe40000000000 */
[----:B------:R-:W-:Y:S02]  /*69d0*/  FMNMX.FTZ R4, R148, R4, !PT ;  /* 0x0000000494047209 */ /* 0x000fe40007810000 */
[----:B------:R-:W-:Y:S02]  /*69e0*/  ISETP.GT.AND P1, PT, R0, 0x18, PT ;  /* 0x000000180000780c */ /* 0x000fe40003f24270 */
[----:B------:R-:W-:Y:S02]  /*69f0*/  ISETP.GT.AND P6, PT, R2, 0x21, PT ;  /* 0x000000210200780c */ /* 0x000fe40003fc4270 */
[----:B------:R-:W-:Y:S02]  /*6a00*/  FMNMX.FTZ R5, R154, R126, !PT ;  /* 0x0000007e9a057209 */ /* 0x000fe40007810000 */
[----:B------:R-:W-:Y:S02]  /*6a10*/  FSEL R149, R18, -INF , P1 ;  /* 0xff80000012957808 */ /* 0x000fe40000800000 */
[----:B------:R-:W-:Y:S02]  /*6a20*/  FSEL R151, R21, -INF , P6 ;  /* 0xff80000015977808 */ /* 0x000fe40003000000 */
[----:B------:R-:W-:Y:S02]  /*6a30*/  FMNMX.FTZ R4, R150, R4, !PT ;  /* 0x0000000496047209 */ /* 0x000fe40007810000 */
[----:B------:R-:W-:Y:S02]  /*6a40*/  ISETP.GT.AND P1, PT, R2, 0x28, PT ;  /* 0x000000280200780c */ /* 0x000fe40003f24270 */
[----:B------:R-:W-:Y:S02]  /*6a50*/  FMNMX.FTZ R5, R153, R5, !PT ;  /* 0x0000000599057209 */ /* 0x000fe40007810000 */
[----:B------:R-:W-:Y:S02]  /*6a60*/  FSEL R159, R24, -INF , P1 ;  /* 0xff800000189f7808 */ /* 0x000fe40000800000 */
[----:B------:R-:W-:Y:S02]  /*6a70*/  FMNMX.FTZ R4, R151, R4, !PT ;  /* 0x0000000497047209 */ /* 0x000fe40007810000 */
[C---:B------:R-:W-:Y:S02]  /*6a80*/  ISETP.GT.AND P0, PT, R2.reuse, 0x29, PT ;  /* 0x000000290200780c */ /* 0x040fe40003f04270 */
[----:B------:R-:W-:Y:S02]  /*6a90*/  FMNMX.FTZ R5, R143, R5, !PT ;  /* 0x000000058f057209 */ /* 0x000fe40007810000 */
[----:B------:R-:W-:Y:S02]  /*6aa0*/  FMNMX.FTZ R4, R159, R4, !PT ;  /* 0x000000049f047209 */ /* 0x000fe40007810000 */
[----:B------:R-:W-:Y:S02]  /*6ab0*/  ISETP.GT.AND P6, PT, R2, 0x30, PT ;  /* 0x000000300200780c */ /* 0x000fe40003fc4270 */
[----:B------:R-:W-:Y:S02]  /*6ac0*/  FSEL R162, R25, -INF , P0 ;  /* 0xff80000019a27808 */ /* 0x000fe40000000000 */
[----:B------:R-:W-:Y:S02]  /*6ad0*/  FMNMX.FTZ R5, R152, R5, !PT ;  /* 0x0000000598057209 */ /* 0x000fe40007810000 */
[----:B------:R-:W-:Y:S02]  /*6ae0*/  FSEL R165, R28, -INF , P6 ;  /* 0xff8000001ca57808 */ /* 0x000fe40003000000 */
[----:B------:R-:W-:Y:S02]  /*6af0*/  ISETP.GT.AND P1, PT, R2, 0x31, PT ;  /* 0x000000310200780c */ /* 0x000fe40003f24270 */
[----:B------:R-:W-:Y:S02]  /*6b00*/  FMNMX.FTZ R4, R162, R4, !PT ;  /* 0x00000004a2047209 */ /* 0x000fe40007810000 */
[----:B------:R-:W-:Y:S02]  /*6b10*/  FMNMX.FTZ R5, R156, R5, !PT ;  /* 0x000000059c057209 */ /* 0x000fe40007810000 */
[----:B------:R-:W-:Y:S02]  /*6b20*/  FSEL R209, R29, -INF , P1 ;  /* 0xff8000001dd17808 */ /* 0x000fe40000800000 */
[C---:B------:R-:W-:Y:S02]  /*6b30*/  ISETP.GT.AND P6, PT, R2.reuse, 0x39, PT ;  /* 0x000000390200780c */ /* 0x040fe40003fc4270 */
[----:B------:R-:W-:Y:S02]  /*6b40*/  ISETP.GT.AND P0, PT, R2, 0x38, PT ;  /* 0x000000380200780c */ /* 0x000fe40003f04270 */
[----:B------:R-:W-:Y:S02]  /*6b50*/  FMNMX.FTZ R2, R165, R4, !PT ;  /* 0x00000004a5027209 */ /* 0x000fe40007810000 */
[----:B------:R-:W-:Y:S02]  /*6b60*/  FMNMX.FTZ R4, R157, R5, !PT ;  /* 0x000000059d047209 */ /* 0x000fe40007810000 */
[----:B------:R-:W-:Y:S02]  /*6b70*/  FSEL R210, R32, -INF , P0 ;  /* 0xff80000020d27808 */ /* 0x000fe40000000000 */
[----:B------:R-:W-:Y:S02]  /*6b80*/  FMNMX.FTZ R2, R209, R2, !PT ;  /* 0x00000002d1027209 */ /* 0x000fe40007810000 */
[----:B------:R-:W-:Y:S02]  /*6b90*/  FMNMX.FTZ R4, R149, R4, !PT ;  /* 0x0000000495047209 */ /* 0x000fe40007810000 */
[----:B------:R-:W-:Y:S02]  /*6ba0*/  ISETP.GT.AND P1, PT, R0, 0x20, PT ;  /* 0x000000200000780c */ /* 0x000fe40003f24270 */
[----:B------:R-:W-:Y:S02]  /*6bb0*/  FSEL R212, R33, -INF , P6 ;  /* 0xff80000021d47808 */ /* 0x000fe40003000000 */
[----:B------:R-:W-:Y:S02]  /*6bc0*/  FMNMX.FTZ R2, R210, R2, !PT ;  /* 0x00000002d2027209 */ /* 0x000fe40007810000 */
[----:B------:R-:W-:Y:S02]  /*6bd0*/  FSEL R160, R22, -INF , P1 ;  /* 0xff80000016a07808 */ /* 0x000fe40000800000 */
[----:B------:R-:W-:Y:S02]  /*6be0*/  FMNMX.FTZ R4, R158, R4, !PT ;  /* 0x000000049e047209 */ /* 0x000fe40007810000 */
[----:B------:R-:W-:Y:S02]  /*6bf0*/  ISETP.GT.AND P0, PT, R0, 0x21, PT ;  /* 0x000000210000780c */ /* 0x000fe40003f04270 */
[----:B------:R-:W-:Y:S02]  /*6c00*/  FMNMX.FTZ R2, R212, R2, !PT ;  /* 0x00000002d4027209 */ /* 0x000fe40007810000 */
[----:B------:R-:W-:Y:S02]  /*6c10*/  FSEL R161, R23, -INF , P0 ;  /* 0xff80000017a17808 */ /* 0x000fe40000000000 */
[----:B------:R-:W-:Y:S01]  /*6c20*/  ISETP.GT.AND P6, PT, R200, R229, PT ;  /* 0x000000e5c800720c */ /* 0x000fe20003fc4270 */
[----:B------:R-:W1:Y:S01]  /*6c30*/  SHFL.BFLY PT, R7, R2, 0x2, 0x1f ;  /* 0x0c401f0002077f89 */ /* 0x000e6200000e0000 */
[----:B------:R-:W-:Y:S02]  /*6c40*/  ISETP.GT.AND P1, PT, R0, 0x28, PT ;  /* 0x000000280000780c */ /* 0x000fe40003f24270 */
[----:B------:R-:W-:Y:S02]  /*6c50*/  FMNMX.FTZ R4, R160, R4, !PT ;  /* 0x00000004a0047209 */ /* 0x000fe40007810000 */
[----:B------:R-:W-:Y:S02]  /*6c60*/  FSEL R163, R26, -INF , P1 ;  /* 0xff8000001aa37808 */ /* 0x000fe40000800000 */
[C---:B------:R-:W-:Y:S02]  /*6c70*/  ISETP.GT.AND P0, PT, R0.reuse, 0x29, PT ;  /* 0x000000290000780c */ /* 0x040fe40003f04270 */
[----:B------:R-:W-:Y:S02]  /*6c80*/  FMNMX.FTZ R4, R161, R4, !PT ;  /* 0x00000004a1047209 */ /* 0x000fe40007810000 */
[----:B------:R-:W-:Y:S02]  /*6c90*/  FSEL R164, R27, -INF , P0 ;  /* 0xff8000001ba47808 */ /* 0x000fe40000000000 */
[----:B------:R-:W-:Y:S02]  /*6ca0*/  ISETP.GT.AND P1, PT, R0, 0x30, PT ;  /* 0x000000300000780c */ /* 0x000fe40003f24270 */
[----:B------:R-:W-:Y:S02]  /*6cb0*/  FMNMX.FTZ R4, R163, R4, !PT ;  /* 0x00000004a3047209 */ /* 0x000fe40007810000 */
[----:B------:R-:W-:Y:S02]  /*6cc0*/  FSEL R211, R30, -INF , P1 ;  /* 0xff8000001ed37808 */ /* 0x000fe40000800000 */
[----:B------:R-:W-:Y:S02]  /*6cd0*/  ISETP.GT.AND P0, PT, R0, 0x31, PT ;  /* 0x000000310000780c */ /* 0x000fe40003f04270 */
[----:B------:R-:W-:Y:S02]  /*6ce0*/  FMNMX.FTZ R4, R164, R4, !PT ;  /* 0x00000004a4047209 */ /* 0x000fe40007810000 */
[----:B------:R-:W-:Y:S02]  /*6cf0*/  @P6 SHF.R.S32.HI R6, RZ, 0x1f, R201 ;  /* 0x0000001fff066819 */ /* 0x000fe400000114c9 */
[----:B------:R-:W-:Y:S02]  /*6d00*/  FSEL R213, R31, -INF , P0 ;  /* 0xff8000001fd57808 */ /* 0x000fe40000000000 */
[----:B------:R-:W-:Y:S01]  /*6d10*/  ISETP.GT.AND P1, PT, R0, 0x38, PT ;  /* 0x000000380000780c */ /* 0x000fe20003f24270 */
[----:B------:R-:W-:Y:S01]  /*6d20*/  @P6 IMAD R6, R6, c[0x0][0x1e0], RZ ;  /* 0x0000780006066a24 */ /* 0x000fe200078e02ff */
[----:B------:R-:W-:Y:S02]  /*6d30*/  ISETP.GT.AND P0, PT, R0, 0x39, PT ;  /* 0x000000390000780c */ /* 0x000fe40003f04270 */
[----:B------:R-:W-:Y:S01]  /*6d40*/  FMNMX.FTZ R0, R211, R4, !PT ;  /* 0x00000004d3007209 */ /* 0x000fe20007810000 */
[----:B------:R-:W-:Y:S01]  /*6d50*/  @P6 IMAD.WIDE.U32 R4, R201, c[0x0][0x1e0], RZ ;  /* 0x00007800c9046a25 */ /* 0x000fe200078e00ff */
[----:B------:R-:W-:Y:S02]  /*6d60*/  FSEL R214, R34, -INF , P1 ;  /* 0xff80000022d67808 */ /* 0x000fe40000800000 */
[----:B------:R-:W-:Y:S01]  /*6d70*/  FMNMX.FTZ R0, R213, R0, !PT ;  /* 0x00000000d5007209 */ /* 0x000fe20007810000 */
[----:B------:R-:W-:Y:S01]  /*6d80*/  @P6 IMAD R6, R201, c[0x0][0x1e4], R6 ;  /* 0x00007900c9066a24 */ /* 0x000fe200078e0206 */
[----:B------:R-:W-:Y:S02]  /*6d90*/  FSEL R127, R35, -INF , P0 ;  /* 0xff800000237f7808 */ /* 0x000fe40000000000 */
[----:B------:R-:W-:Y:S02]  /*6da0*/  FMNMX.FTZ R0, R214, R0, !PT ;  /* 0x00000000d6007209 */ /* 0x000fe40007810000 */
[----:B-1----:R-:W-:Y:S01]  /*6db0*/  FMNMX.FTZ R9, R2, R7, !PT ;  /* 0x0000000702097209 */ /* 0x002fe20007810000 */
[----:B------:R-:W-:Y:S01]  /*6dc0*/  @P6 IMAD.IADD R2, R5, 0x1, R6 ;  /* 0x0000000105026824 */ /* 0x000fe200078e0206 */
[----:B------:R-:W-:Y:S01]  /*6dd0*/  FMNMX.FTZ R0, R127, R0, !PT ;  /* 0x000000007f007209 */ /* 0x000fe20007810000 */
[----:B------:R-:W-:Y:S01]  /*6de0*/  @P6 IMAD.MOV.U32 R6, RZ, RZ, c[0x0][0x1e0] ;  /* 0x00007800ff066624 */ /* 0x000fe200078e00ff */
[C---:B------:R-:W-:Y:S01]  /*6df0*/  @P6 SHF.L.U32 R5, R4.reuse, 0x6, RZ ;  /* 0x0000000604056819 */ /* 0x040fe200000006ff */
[----:B------:R-:W-:Y:S01]  /*6e00*/  SHFL.BFLY PT, R17, R9, 0x1, 0x1f ;  /* 0x0c201f0009117f89 */ /* 0x000fe200000e0000 */
[----:B------:R-:W-:Y:S02]  /*6e10*/  @P6 SHF.L.U64.HI R4, R4, 0x6, R2 ;  /* 0x0000000604046819 */ /* 0x000fe40000010202 */
[C---:B------:R-:W-:Y:S02]  /*6e20*/  @P6 IADD3 R8, P1, R5.reuse, R224, RZ ;  /* 0x000000e005086210 */ /* 0x040fe40007f3e0ff */
[----:B------:R-:W-:Y:S02]  /*6e30*/  @P6 MOV R10, c[0x0][0x1e4] ;  /* 0x00007900000a6a02 */ /* 0x000fe40000000f00 */
[----:B------:R-:W-:Y:S01]  /*6e40*/  @P6 LEA R7, P0, R6, R5, 0x5 ;  /* 0x0000000506076211 */ /* 0x000fe200078028ff */
[----:B------:R-:W1:Y:S01]  /*6e50*/  SHFL.BFLY PT, R2, R0, 0x2, 0x1f ;  /* 0x0c401f0000027f89 */ /* 0x000e6200000e0000 */
[----:B------:R-:W-:Y:S01]  /*6e60*/  @P6 IMAD.X R11, R4, 0x1, R223, P1 ;  /* 0x00000001040b6824 */ /* 0x000fe200008e06df */
[----:B------:R-:W-:Y:S02]  /*6e70*/  @P6 LEA R18, P1, R8, c[0x0][0x1c8], 0x1 ;  /* 0x0000720008126a11 */ /* 0x000fe400078208ff */
[----:B------:R-:W-:Y:S02]  /*6e80*/  @P6 LEA.HI.X R6, R6, R4, R10, 0x5, P0 ;  /* 0x0000000406066211 */ /* 0x000fe400000f2c0a */
[----:B------:R-:W-:Y:S02]  /*6e90*/  @P6 LEA.HI.X R19, R8, c[0x0][0x1cc], R11, 0x1, P1 ;  /* 0x0000730008136a11 */ /* 0x000fe400008f0c0b */
[C---:B------:R-:W-:Y:S02]  /*6ea0*/  @P6 IADD3 R11, P1, R224.reuse, 0x80, RZ ;  /* 0x00000080e00b6810 */ /* 0x040fe40007f3e0ff */
[----:B------:R-:W-:Y:S01]  /*6eb0*/  @P6 IADD3 R10, P0, R224, 0x40, RZ ;  /* 0x00000040e00a6810 */ /* 0x000fe20007f1e0ff */
[----:B------:R2:W-:Y:S02]  /*6ec0*/  @P6 LDGSTS.E.BYPASS.LTC128B.128 [R199+0x6100], [R18.64], !P5 ;  /* 0x0610000012c76fae */ /* 0x0005e4000e901d46 */
[----:B------:R-:W-:Y:S01]  /*6ed0*/  @P6 IMAD.X R13, RZ, RZ, R223, P1 ;  /* 0x000000ffff0d6224 */ /* 0x000fe200008e06df */
[----:B------:R-:W-:Y:S02]  /*6ee0*/  @P6 IADD3.X R12, RZ, R223, RZ, P0, !PT ;  /* 0x000000dfff0c6210 */ /* 0x000fe400007fe4ff */
[C---:B------:R-:W-:Y:S02]  /*6ef0*/  @P6 IADD3 R8, P0, R5.reuse, R10, RZ ;  /* 0x0000000a05086210 */ /* 0x040fe40007f1e0ff */
[----:B------:R-:W-:Y:S02]  /*6f00*/  @P6 IADD3 R5, P1, R5, R11, RZ ;  /* 0x0000000b05056210 */ /* 0x000fe40007f3e0ff */
[----:B------:R-:W-:Y:S02]  /*6f10*/  @P6 IADD3.X R15, R4, R12, RZ, P0, !PT ;  /* 0x0000000c040f6210 */ /* 0x000fe400007fe4ff */
[----:B------:R-:W-:Y:S01]  /*6f20*/  @P6 LEA R16, P0, R8, c[0x0][0x1c8], 0x1 ;  /* 0x0000720008106a11 */ /* 0x000fe200078008ff */
[----:B------:R-:W-:Y:S01]  /*6f30*/  @P6 IMAD.X R4, R4, 0x1, R13, P1 ;  /* 0x0000000104046824 */ /* 0x000fe200008e060d */
[----:B-1----:R-:W-:Y:S02]  /*6f40*/  FMNMX.FTZ R0, R0, R2, !PT ;  /* 0x0000000200007209 */ /* 0x002fe40007810000 */
[----:B------:R-:W-:Y:S02]  /*6f50*/  @P6 LEA R14, P1, R5, c[0x0][0x1c8], 0x1 ;  /* 0x00007200050e6a11 */ /* 0x000fe400078208ff */
[----:B------:R-:W-:Y:S01]  /*6f60*/  FMNMX.FTZ R125, R9, R17, !PT ;  /* 0x00000011097d7209 */ /* 0x000fe20007810000 */
[----:B------:R-:W1:Y:S01]  /*6f70*/  SHFL.BFLY PT, R2, R0, 0x1, 0x1f ;  /* 0x0c201f0000027f89 */ /* 0x000e6200000e0000 */
[----:B------:R-:W-:Y:S02]  /*6f80*/  @P6 LEA.HI.X R17, R8, c[0x0][0x1cc], R15, 0x1, P0 ;  /* 0x0000730008116a11 */ /* 0x000fe400000f0c0f */
[----:B------:R-:W-:Y:S01]  /*6f90*/  @P6 LEA.HI.X R15, R5, c[0x0][0x1cc], R4, 0x1, P1 ;  /* 0x00007300050f6a11 */ /* 0x000fe200008f0c04 */
[----:B------:R-:W-:Y:S01]  /*6fa0*/  FMUL.FTZ R8, R125, c[0x0][0x2d0] ;  /* 0x0000b4007d087a20 */ /* 0x000fe20000410000 */
[----:B------:R-:W-:Y:S02]  /*6fb0*/  @P6 IADD3 R4, P0, R7, R10, RZ ;  /* 0x0000000a07046210 */ /* 0x000fe40007f1e0ff */
[----:B------:R-:W-:Y:S01]  /*6fc0*/  FSETP.NEU.FTZ.AND P1, PT, R125, -INF , PT ;  /* 0xff8000007d00780b */ /* 0x000fe20003f3d000 */
[----:B------:R3:W-:Y:S01]  /*6fd0*/  @P6 LDGSTS.E.BYPASS.LTC128B.128 [R199+0x8100], [R16.64], !P4 ;  /* 0x0810000010c76fae */ /* 0x0007e2000e101d46 */
[----:B------:R-:W-:Y:S02]  /*6fe0*/  @P6 IADD3.X R10, R6, R12, RZ, P0, !PT ;  /* 0x0000000c060a6210 */ /* 0x000fe400007fe4ff */
[C---:B------:R-:W-:Y:S02]  /*6ff0*/  @P6 IADD3 R5, P0, R7.reuse, R11, RZ ;  /* 0x0000000b07056210 */ /* 0x040fe40007f1e0ff */
[----:B------:R-:W-:Y:S03]  /*7000*/  FSEL R144, R8, RZ, P1 ;  /* 0x000000ff08907208 */ /* 0x000fe60000800000 */
[----:B------:R-:W-:Y:S01]  /*7010*/  @P6 IMAD.X R11, R6, 0x1, R13, P0 ;  /* 0x00000001060b6824 */ /* 0x000fe200000e060d */
[----:B------:R-:W-:Y:S01]  /*7020*/  @P6 IADD3 R7, P0, R7, R224, RZ ;  /* 0x000000e007076210 */ /* 0x000fe20007f1e0ff */
[--C-:B------:R-:W-:Y:S01]  /*7030*/  FFMA.FTZ R8, R124, c[0x0][0x2d0], -R144.reuse ;  /* 0x0000b4007c087a23 */ /* 0x100fe20000010890 */
[----:B------:R4:W-:Y:S02]  /*7040*/  @P6 LDGSTS.E.BYPASS.LTC128B.128 [R199+0xa100], [R14.64], !P3 ;  /* 0x0a1000000ec76fae */ /* 0x0009e4000d901d46 */
[----:B------:R-:W-:Y:S01]  /*7050*/  @P6 IADD3.X R9, R6, R223, RZ, P0, !PT ;  /* 0x000000df06096210 */ /* 0x000fe200007fe4ff */
[----:B------:R5:W-:Y:S01]  /*7060*/  MUFU.EX2 R221, R8 ;  /* 0x0000000800dd7308 */ /* 0x000be20000000800 */
[C---:B------:R-:W-:Y:S02]  /*7070*/  @P6 LEA R6, P0, R7.reuse, c[0x0][0x1c8], 0x1 ;  /* 0x0000720007066a11 */ /* 0x040fe400078008ff */
[----:B-1----:R-:W-:Y:S01]  /*7080*/  FMNMX.FTZ R124, R0, R2, !PT ;  /* 0x00000002007c7209 */ /* 0x002fe20007810000 */
[--C-:B------:R-:W-:Y:S01]  /*7090*/  FFMA.FTZ R0, R140, c[0x0][0x2d0], -R144.reuse ;  /* 0x0000b4008c007a23 */ /* 0x100fe20000010890 */
[----:B------:R-:W-:Y:S01]  /*70a0*/  @P6 LEA.HI.X R7, R7, c[0x0][0x1cc], R9, 0x1, P0 ;  /* 0x0000730007076a11 */ /* 0x000fe200000f0c09 */
[--C-:B------:R-:W-:Y:S02]  /*70b0*/  FFMA.FTZ R9, R142, c[0x0][0x2d0], -R144.reuse ;  /* 0x0000b4008e097a23 */ /* 0x100fe40000010890 */
[----:B------:R-:W-:Y:S02]  /*70c0*/  FFMA.FTZ R2, R141, c[0x0][0x2d0], -R144 ;  /* 0x0000b4008d027a23 */ /* 0x000fe40000010890 */
[----:B------:R1:W1:Y:S01]  /*70d0*/  MUFU.EX2 R222, R9 ;  /* 0x0000000900de7308 */ /* 0x0002620000000800 */
[----:B------:R2:W-:Y:S09]  /*70e0*/  @P6 LDGSTS.E.BYPASS.LTC128B.128 [R199+0x7100], [R6.64], !P5 ;  /* 0x0710000006c76fae */ /* 0x0005f2000e901d46 */
[----:B------:R2:W-:Y:S01]  /*70f0*/  MUFU.EX2 R220, R0 ;  /* 0x0000000000dc7308 */ /* 0x0005e20000000800 */
[C---:B-----5:R-:W-:Y:S09]  /*7100*/  @P6 LEA R8, P0, R4.reuse, c[0x0][0x1c8], 0x1 ;  /* 0x0000720004086a11 */ /* 0x060ff200078008ff */
[----:B------:R5:W3:Y:S01]  /*7110*/  MUFU.EX2 R219, R2 ;  /* 0x0000000200db7308 */ /* 0x000ae20000000800 */
[----:B-1----:R-:W-:Y:S02]  /*7120*/  @P6 LEA.HI.X R9, R4, c[0x0][0x1cc], R10, 0x1, P0 ;  /* 0x0000730004096a11 */ /* 0x002fe400000f0c0a */
[C---:B------:R-:W-:Y:S02]  /*7130*/  @P6 LEA R4, P0, R5.reuse, c[0x0][0x1c8], 0x1 ;  /* 0x0000720005046a11 */ /* 0x040fe400078008ff */
[----:B------:R-:W-:Y:S01]  /*7140*/  F2FP.BF16.PACK_AB R136, R222, R221 ;  /* 0x000000ddde88723e */ /* 0x000fe200000010ff */
[----:B------:R1:W-:Y:S01]  /*7150*/  @P6 LDGSTS.E.BYPASS.LTC128B.128 [R199+0x9100], [R8.64], !P4 ;  /* 0x0910000008c76fae */ /* 0x0003e2000e101d46 */
[----:B------:R-:W-:Y:S02]  /*7160*/  @P6 LEA.HI.X R5, R5, c[0x0][0x1cc], R11, 0x1, P0 ;  /* 0x0000730005056a11 */ /* 0x000fe400000f0c0b */
[C---:B------:R-:W-:Y:S01]  /*7170*/  FSETP.NEU.FTZ.AND P0, PT, R124.reuse, -INF , PT ;  /* 0xff8000007c00780b */ /* 0x040fe20003f1d000 */
[----:B--2---:R-:W-:Y:S04]  /*7180*/  FMUL.FTZ R0, R124, c[0x0][0x2d0] ;  /* 0x0000b4007c007a20 */ /* 0x004fe80000410000 */
[----:B------:R2:W-:Y:S01]  /*7190*/  @P6 LDGSTS.E.BYPASS.LTC128B.128 [R199+0xb100], [R4.64], !P3 ;  /* 0x0b10000004c76fae */ /* 0x0005e2000d901d46 */
[----:B------:R-:W-:Y:S05]  /*71a0*/  FSEL R145, R0, RZ, P0 ;  /* 0x000000ff00917208 */ /* 0x000fea0000000000 */
[--C-:B------:R-:W-:Y:S02]  /*71b0*/  FFMA.FTZ R0, R154, c[0x0][0x2d0], -R145.reuse ;  /* 0x0000b4009a007a23 */ /* 0x100fe40000010891 */
[----:B----4-:R-:W4:Y:S01]  /*71c0*/  LDSM.16.MT88.4 R12, [R177] ;  /* 0x00000000b10c783b */ /* 0x010f220000004200 */
[--C-:B-----5:R-:W-:Y:S01]  /*71d0*/  FFMA.FTZ R2, R152, c[0x0][0x2d0], -R145.reuse ;  /* 0x0000b40098027a23 */ /* 0x120fe20000010891 */
[----:B---3--:R-:W-:Y:S01]  /*71e0*/  F2FP.BF16.PACK_AB R138, R219, R220 ;  /* 0x000000dcdb8a723e */ /* 0x008fe200000010ff */
[----:B------:R3:W-:Y:S05]  /*71f0*/  MUFU.EX2 R216, R0 ;  /* 0x0000000000d87308 */ /* 0x0007ea0000000800 */
[----:B------:R-:W5:Y:S05]  /*7200*/  LDSM.16.MT88.4 R20, [R178] ;  /* 0x00000000b214783b */ /* 0x000f6a0000004200 */
[----:B------:R1:W-:Y:S03]  /*7210*/  MUFU.EX2 R215, R2 ;  /* 0x0000000200d77308 */ /* 0x0003e60000000800 */
[----:B------:R-:W2:Y:S08]  /*7220*/  LDSM.16.MT88.4 R28, [R181] ;  /* 0x00000000b51c783b */ /* 0x000eb00000004200 */
[----:B------:R-:W0:Y:S01]  /*7230*/  LDGDEPBAR ;  /* 0x00000000000079af */ /* 0x000e220000000000 */
[----:B---3--:R-:W-:Y:S04]  /*7240*/  FFMA.FTZ R0, R153, c[0x0][0x2d0], -R145 ;  /* 0x0000b40099007a23 */ /* 0x008fe80000010891 */
[----:B------:R3:W2:Y:S01]  /*7250*/  MUFU.EX2 R218, R0 ;  /* 0x0000000000da7308 */ /* 0x0006a20000000800 */
[----:B-1----:R-:W-:Y:S02]  /*7260*/  FSEL R2, R124, RZ, P0 ;  /* 0x000000ff7c027208 */ /* 0x002fe40000000000 */
[----:B------:R-:W-:Y:S01]  /*7270*/  ISETP.GT.AND P0, PT, R200, R232, PT ;  /* 0x000000e8c800720c */ /* 0x000fe20003f04270 */
[----:B------:R-:W-:Y:S02]  /*7280*/  IMAD.MOV.U32 R200, RZ, RZ, R201 ;  /* 0x000000ffffc87224 */ /* 0x000fe400078e00c9 */
[----:B---3--:R-:W-:Y:S01]  /*7290*/  FFMA.FTZ R0, R143, c[0x0][0x2d0], -R145 ;  /* 0x0000b4008f007a23 */ /* 0x008fe20000010891 */
[----:B--2---:R-:W-:Y:S01]  /*72a0*/  F2FP.BF16.PACK_AB R137, R218, R216 ;  /* 0x000000d8da89723e */ /* 0x004fe200000010ff */
[----:B------:R-:W-:Y:S02]  /*72b0*/  LDSM.16.MT88.4 R140, [R181+0x2800] ;  /* 0x00280000b58c783b */ /* 0x000fe40000004200 */
[----:B------:R1:W2:Y:S02]  /*72c0*/  MUFU.EX2 R217, R0 ;  /* 0x0000000000d97308 */ /* 0x0002a40000000800 */
[----:B-1----:R-:W-:Y:S02]  /*72d0*/  FSEL R0, R125, RZ, P1 ;  /* 0x000000ff7d007208 */ /* 0x002fe40000800000 */
[----:B--2---:R-:W-:Y:S03]  /*72e0*/  F2FP.BF16.PACK_AB R139, R215, R217 ;  /* 0x000000d9d78b723e */ /* 0x004fe600000010ff */
[----:B------:R-:W-:Y:S04]  /*72f0*/  FADD.FTZ R0, -R0, R3 ;  /* 0x0000000300007221 */ /* 0x000fe80000010100 */
[----:B------:R-:W-:Y:S04]  /*7300*/  FMUL.FTZ R0, R0, c[0x0][0x2d0] ;  /* 0x0000b40000007a20 */ /* 0x000fe80000410000 */
[----:B------:R1:W2:Y:S02]  /*7310*/  MUFU.EX2 R3, R0 ;  /* 0x0000000000037308 */ /* 0x0002a40000000800 */
[----:B-1----:R-:W-:Y:S02]  /*7320*/  FADD.FTZ R0, -R2, R126 ;  /* 0x0000007e02007221 */ /* 0x002fe40000010100 */
[--C-:B------:R-:W-:Y:S02]  /*7330*/  FFMA.FTZ R2, R146, c[0x0][0x2d0], -R144.reuse ;  /* 0x0000b40092027a23 */ /* 0x100fe40000010890 */
[----:B------:R-:W-:Y:S04]  /*7340*/  FMUL.FTZ R0, R0, c[0x0][0x2d0] ;  /* 0x0000b40000007a20 */ /* 0x000fe80000410000 */
[----:B------:R1:W-:Y:S01]  /*7350*/  MUFU.EX2 R208, R2 ;  /* 0x0000000200d07308 */ /* 0x0003e20000000800 */
[C---:B--2---:R-:W-:Y:S02]  /*7360*/  FMUL.FTZ R4, R3.reuse, R128 ;  /* 0x0000008003047220 */ /* 0x044fe40000410000 */
[C---:B------:R-:W-:Y:S02]  /*7370*/  FMUL.FTZ R5, R3.reuse, R129 ;  /* 0x0000008103057220 */ /* 0x040fe40000410000 */
[C---:B------:R-:W-:Y:S02]  /*7380*/  FMUL.FTZ R8, R3.reuse, R132 ;  /* 0x0000008403087220 */ /* 0x040fe40000410000 */
[C---:B------:R-:W-:Y:S02]  /*7390*/  FMUL.FTZ R9, R3.reuse, R133 ;  /* 0x0000008503097220 */ /* 0x040fe40000410000 */
[C---:B------:R-:W-:Y:S01]  /*73a0*/  FMUL.FTZ R16, R3.reuse, R104 ;  /* 0x0000006803107220 */ /* 0x040fe20000410000 */
[----:B------:R-:W2:Y:S01]  /*73b0*/  MUFU.EX2 R0, R0 ;  /* 0x0000000000007308 */ /* 0x000ea20000000800 */
[C---:B------:R-:W-:Y:S02]  /*73c0*/  FMUL.FTZ R17, R3.reuse, R105 ;  /* 0x0000006903117220 */ /* 0x040fe40000410000 */
[C---:B------:R-:W-:Y:S02]  /*73d0*/  FMUL.FTZ R24, R3.reuse, R112 ;  /* 0x0000007003187220 */ /* 0x040fe40000410000 */
[C---:B------:R-:W-:Y:S02]  /*73e0*/  FMUL.FTZ R25, R3.reuse, R113 ;  /* 0x0000007103197220 */ /* 0x040fe40000410000 */
[C---:B------:R-:W-:Y:S02]  /*73f0*/  FMUL.FTZ R32, R3.reuse, R120 ;  /* 0x0000007803207220 */ /* 0x040fe40000410000 */
[C---:B------:R-:W-:Y:S02]  /*7400*/  FMUL.FTZ R33, R3.reuse, R121 ;  /* 0x0000007903217220 */ /* 0x040fe40000410000 */
[C---:B------:R-:W-:Y:S02]  /*7410*/  FMUL.FTZ R36, R3.reuse, R36 ;  /* 0x0000002403247220 */ /* 0x040fe40000410000 */
[----:B------:R-:W-:Y:S02]  /*7420*/  FMUL.FTZ R37, R3, R37 ;  /* 0x0000002503257220 */ /* 0x000fe40000410000 */
[--C-:B-1----:R-:W-:Y:S02]  /*7430*/  FFMA.FTZ R2, R155, c[0x0][0x2d0], -R144.reuse ;  /* 0x0000b4009b027a23 */ /* 0x102fe40000010890 */
[----:B------:R-:W-:Y:S01]  /*7440*/  LDSM.16.MT88.4 R152, [R180+0x3800] ;  /* 0x00380000b498783b */ /* 0x000fe20000004200 */
[C---:B------:R-:W-:Y:S01]  /*7450*/  FMUL.FTZ R40, R3.reuse, R40 ;  /* 0x0000002803287220 */ /* 0x040fe20000410000 */
[----:B------:R1:W3:Y:S01]  /*7460*/  MUFU.EX2 R207, R2 ;  /* 0x0000000200cf7308 */ /* 0x0002e20000000800 */
[C---:B------:R-:W-:Y:S02]  /*7470*/  FMUL.FTZ R41, R3.reuse, R41 ;  /* 0x0000002903297220 */ /* 0x040fe40000410000 */
[----:B------:R-:W-:Y:S02]  /*7480*/  FMUL.FTZ R44, R3, R44 ;  /* 0x0000002c032c7220 */ /* 0x000fe40000410000 */
[C---:B--2---:R-:W-:Y:S02]  /*7490*/  FMUL.FTZ R6, R0.reuse, R130 ;  /* 0x0000008200067220 */ /* 0x044fe40000410000 */
[C---:B------:R-:W-:Y:S02]  /*74a0*/  FMUL.FTZ R7, R0.reuse, R131 ;  /* 0x0000008300077220 */ /* 0x040fe40000410000 */
[----:B------:R-:W-:Y:S01]  /*74b0*/  LDSM.16.MT88.4 R128, [R177+0x2800] ;  /* 0x00280000b180783b */ /* 0x000fe20000004200 */
[C---:B------:R-:W-:Y:S02]  /*74c0*/  FMUL.FTZ R10, R0.reuse, R134 ;  /* 0x00000086000a7220 */ /* 0x040fe40000410000 */
[C---:B------:R-:W-:Y:S02]  /*74d0*/  FMUL.FTZ R11, R0.reuse, R135 ;  /* 0x00000087000b7220 */ /* 0x040fe40000410000 */
[C---:B----4-:R-:W-:Y:S03]  /*74e0*/  HMMA.16816.F32.BF16 R4, R136.reuse, R12, R4 ;  /* 0x0000000c8804723c */ /* 0x050fe60000041804 */
[----:B------:R-:W-:Y:S01]  /*74f0*/  LDSM.16.MT88.4 R132, [R178+0x2800] ;  /* 0x00280000b284783b */ /* 0x000fe20000004200 */
[C---:B------:R-:W-:Y:S02]  /*7500*/  FMUL.FTZ R18, R0.reuse, R106 ;  /* 0x0000006a00127220 */ /* 0x040fe40000410000 */
[C---:B------:R-:W-:Y:S02]  /*7510*/  FMUL.FTZ R19, R0.reuse, R107 ;  /* 0x0000006b00137220 */ /* 0x040fe40000410000 */
[C---:B------:R-:W-:Y:S03]  /*7520*/  HMMA.16816.F32.BF16 R8, R136.reuse, R14, R8 ;  /* 0x0000000e8808723c */ /* 0x040fe60000041808 */
[----:B------:R-:W-:Y:S01]  /*7530*/  LDSM.16.MT88.4 R104, [R177+0x2000] ;  /* 0x00200000b168783b */ /* 0x000fe20000004200 */
[--C-:B-1----:R-:W-:Y:S02]  /*7540*/  FFMA.FTZ R2, R147, c[0x0][0x2d0], -R144.reuse ;  /* 0x0000b40093027a23 */ /* 0x102fe40000010890 */
[C---:B------:R-:W-:Y:S02]  /*7550*/  FMUL.FTZ R12, R3.reuse, R100 ;  /* 0x00000064030c7220 */ /* 0x040fe40000410000 */
[----:B------:R1:W-:Y:S01]  /*7560*/  MUFU.EX2 R206, R2 ;  /* 0x0000000200ce7308 */ /* 0x0003e20000000800 */
[C---:B------:R-:W-:Y:S03]  /*7570*/  FMUL.FTZ R13, R3.reuse, R101 ;  /* 0x00000065030d7220 */ /* 0x040fe60000410000 */
[C---:B------:R-:W-:Y:S02]  /*7580*/  FMUL.FTZ R14, R0.reuse, R102 ;  /* 0x00000066000e7220 */ /* 0x040fe40000410000 */
[C---:B------:R-:W-:Y:S02]  /*7590*/  FMUL.FTZ R15, R0.reuse, R103 ;  /* 0x00000067000f7220 */ /* 0x040fe40000410000 */
[----:B------:R-:W2:Y:S01]  /*75a0*/  LDSM.16.MT88.4 R100, [R180] ;  /* 0x00000000b464783b */ /* 0x000ea20000004200 */
[C---:B------:R-:W-:Y:S02]  /*75b0*/  FMUL.FTZ R26, R0.reuse, R114 ;  /* 0x00000072001a7220 */ /* 0x040fe40000410000 */
[C---:B------:R-:W-:Y:S02]  /*75c0*/  FMUL.FTZ R27, R0.reuse, R115 ;  /* 0x00000073001b7220 */ /* 0x040fe40000410000 */
[C---:B-----5:R-:W-:Y:S03]  /*75d0*/  HMMA.16816.F32.BF16 R12, R136.reuse, R20, R12 ;  /* 0x00000014880c723c */ /* 0x060fe6000004180c */
[----:B------:R-:W-:Y:S01]  /*75e0*/  LDSM.16.MT88.4 R112, [R177+0x800] ;  /* 0x00080000b170783b */ /* 0x000fe20000004200 */
[C---:B------:R-:W-:Y:S02]  /*75f0*/  FMUL.FTZ R34, R0.reuse, R122 ;  /* 0x0000007a00227220 */ /* 0x040fe40000410000 */
[C---:B------:R-:W-:Y:S02]  /*7600*/  FMUL.FTZ R35, R0.reuse, R123 ;  /* 0x0000007b00237220 */ /* 0x040fe40000410000 */
[C---:B------:R-:W-:Y:S03]  /*7610*/  HMMA.16816.F32.BF16 R16, R136.reuse, R22, R16 ;  /* 0x000000168810723c */ /* 0x040fe60000041810 */
[----:B------:R-:W-:Y:S01]  /*7620*/  LDSM.16.MT88.4 R120, [R180+0x800] ;  /* 0x00080000b478783b */ /* 0x000fe20000004200 */
[C---:B------:R-:W-:Y:S02]  /*7630*/  FMUL.FTZ R20, R3.reuse, R108 ;  /* 0x0000006c03147220 */ /* 0x040fe40000410000 */
[C---:B------:R-:W-:Y:S02]  /*7640*/  FMUL.FTZ R21, R3.reuse, R109 ;  /* 0x0000006d03157220 */ /* 0x040fe40000410000 */
[C---:B------:R-:W-:Y:S04]  /*7650*/  FMUL.FTZ R22, R0.reuse, R110 ;  /* 0x0000006e00167220 */ /* 0x040fe80000410000 */
[----:B------:R-:W-:Y:S02]  /*7660*/  FMUL.FTZ R23, R0, R111 ;  /* 0x0000006f00177220 */ /* 0x000fe40000410000 */
[--C-:B-1----:R-:W-:Y:S01]  /*7670*/  FFMA.FTZ R2, R148, c[0x0][0x2d0], -R144.reuse ;  /* 0x0000b40094027a23 */ /* 0x102fe20000010890 */
[----:B------:R-:W1:Y:S01]  /*7680*/  LDSM.16.MT88.4 R108, [R178+0x2000] ;  /* 0x00200000b26c783b */ /* 0x000e620000004200 */
[C---:B------:R-:W-:Y:S02]  /*7690*/  FMUL.FTZ R38, R0.reuse, R38 ;  /* 0x0000002600267220 */ /* 0x040fe40000410000 */
[----:B------:R4:W-:Y:S01]  /*76a0*/  MUFU.EX2 R205, R2 ;  /* 0x0000000200cd7308 */ /* 0x0009e20000000800 */
[C---:B------:R-:W-:Y:S03]  /*76b0*/  HMMA.16816.F32.BF16 R20, R136.reuse, R28, R20 ;  /* 0x0000001c8814723c */ /* 0x040fe60000041814 */
[C---:B------:R-:W-:Y:S02]  /*76c0*/  FMUL.FTZ R39, R0.reuse, R39 ;  /* 0x0000002700277220 */ /* 0x040fe40000410000 */
[C---:B------:R-:W-:Y:S02]  /*76d0*/  FMUL.FTZ R42, R0.reuse, R42 ;  /* 0x0000002a002a7220 */ /* 0x040fe40000410000 */
[C---:B------:R-:W-:Y:S01]  /*76e0*/  FMUL.FTZ R28, R3.reuse, R116 ;  /* 0x00000074031c7220 */ /* 0x040fe20000410000 */
[C---:B------:R-:W-:Y:S04]  /*76f0*/  HMMA.16816.F32.BF16 R24, R136.reuse, R30, R24 ;  /* 0x0000001e8818723c */ /* 0x040fe80000041818 */
[C---:B------:R-:W-:Y:S02]  /*7700*/  FMUL.FTZ R29, R3.reuse, R117 ;  /* 0x00000075031d7220 */ /* 0x040fe40000410000 */
[C---:B------:R-:W-:Y:S02]  /*7710*/  FMUL.FTZ R43, R0.reuse, R43 ;  /* 0x0000002b002b7220 */ /* 0x040fe40000410000 */
[C---:B------:R-:W-:Y:S04]  /*7720*/  FMUL.FTZ R30, R0.reuse, R118 ;  /* 0x00000076001e7220 */ /* 0x040fe80000410000 */
[----:B------:R-:W-:Y:S02]  /*7730*/  FMUL.FTZ R31, R0, R119 ;  /* 0x00000077001f7220 */ /* 0x000fe40000410000 */
[----:B------:R-:W-:Y:S01]  /*7740*/  LDSM.16.MT88.4 R116, [R178+0x800] ;  /* 0x00080000b274783b */ /* 0x000fe20000004200 */
[--C-:B----4-:R-:W-:Y:S02]  /*7750*/  FFMA.FTZ R2, R156, c[0x0][0x2d0], -R145.reuse ;  /* 0x0000b4009c027a23 */ /* 0x110fe40000010891 */
[C---:B------:R-:W-:Y:S02]  /*7760*/  FMUL.FTZ R45, R3.reuse, R45 ;  /* 0x0000002d032d7220 */ /* 0x040fe40000410000 */
[C---:B--2---:R-:W-:Y:S01]  /*7770*/  HMMA.16816.F32.BF16 R28, R136.reuse, R100, R28 ;  /* 0x00000064881c723c */ /* 0x044fe2000004181c */
[----:B------:R2:W-:Y:S02]  /*7780*/  MUFU.EX2 R204, R2 ;  /* 0x0000000200cc7308 */ /* 0x0005e40000000800 */
[C---:B------:R-:W-:Y:S02]  /*7790*/  FMUL.FTZ R46, R0.reuse, R46 ;  /* 0x0000002e002e7220 */ /* 0x040fe40000410000 */
[C---:B------:R-:W-:Y:S02]  /*77a0*/  FMUL.FTZ R47, R0.reuse, R47 ;  /* 0x0000002f002f7220 */ /* 0x040fe40000410000 */
[C---:B------:R-:W-:Y:S01]  /*77b0*/  FMUL.FTZ R48, R3.reuse, R48 ;  /* 0x0000003003307220 */ /* 0x040fe20000410000 */
[C---:B------:R-:W-:Y:S01]  /*77c0*/  HMMA.16816.F32.BF16 R32, R136.reuse, R102, R32 ;  /* 0x000000668820723c */ /* 0x040fe20000041820 */
[----:B------:R-:W4:Y:S03]  /*77d0*/  LDSM.16.MT88.4 R100, [R181+0x2000] ;  /* 0x00200000b564783b */ /* 0x000f260000004200 */
[C---:B------:R-:W-:Y:S02]  /*77e0*/  FMUL.FTZ R49, R3.reuse, R49 ;  /* 0x0000003103317220 */ /* 0x040fe40000410000 */
[C---:B------:R-:W-:Y:S02]  /*77f0*/  FMUL.FTZ R50, R0.reuse, R50 ;  /* 0x0000003200327220 */ /* 0x040fe40000410000 */
[C---:B------:R-:W-:Y:S04]  /*7800*/  HMMA.16816.F32.BF16 R36, R136.reuse, R104, R36 ;  /* 0x000000688824723c */ /* 0x040fe80000041824 */
[C---:B------:R-:W-:Y:S02]  /*7810*/  FMUL.FTZ R51, R0.reuse, R51 ;  /* 0x0000003300337220 */ /* 0x040fe40000410000 */
[----:B------:R-:W-:Y:S02]  /*7820*/  FMUL.FTZ R52, R3, R52 ;  /* 0x0000003403347220 */ /* 0x000fe40000410000 */
[C---:B------:R-:W-:Y:S01]  /*7830*/  HMMA.16816.F32.BF16 R40, R136.reuse, R106, R40 ;  /* 0x0000006a8828723c */ /* 0x040fe20000041828 */
[----:B------:R-:W5:Y:S03]  /*7840*/  LDSM.16.MT88.4 R104, [R180+0x2000] ;  /* 0x00200000b468783b */ /* 0x000f660000004200 */
[--C-:B--2---:R-:W-:Y:S02]  /*7850*/  FFMA.FTZ R2, R157, c[0x0][0x2d0], -R145.reuse ;  /* 0x0000b4009d027a23 */ /* 0x104fe40000010891 */
[C---:B------:R-:W-:Y:S02]  /*7860*/  FMUL.FTZ R53, R3.reuse, R53 ;  /* 0x0000003503357220 */ /* 0x040fe40000410000 */
[C---:B-1----:R-:W-:Y:S01]  /*7870*/  HMMA.16816.F32.BF16 R44, R136.reuse, R108, R44 ;  /* 0x0000006c882c723c */ /* 0x042fe2000004182c */
[----:B------:R1:W2:Y:S03]  /*7880*/  MUFU.EX2 R203, R2 ;  /* 0x0000000200cb7308 */ /* 0x0002a60000000800 */
[C---:B------:R-:W-:Y:S02]  /*7890*/  FMUL.FTZ R54, R0.reuse, R54 ;  /* 0x0000003600367220 */ /* 0x040fe40000410000 */
[C---:B------:R-:W-:Y:S02]  /*78a0*/  FMUL.FTZ R55, R0.reuse, R55 ;  /* 0x0000003700377220 */ /* 0x040fe40000410000 */
[C---:B------:R-:W-:Y:S01]  /*78b0*/  HMMA.16816.F32.BF16 R48, R136.reuse, R110, R48 ;  /* 0x0000006e8830723c */ /* 0x040fe20000041830 */
[----:B------:R-:W2:Y:S03]  /*78c0*/  LDSM.16.MT88.4 R108, [R177+0x4000] ;  /* 0x00400000b16c783b */ /* 0x000ea60000004200 */
[C---:B------:R-:W-:Y:S02]  /*78d0*/  FMUL.FTZ R56, R3.reuse, R56 ;  /* 0x0000003803387220 */ /* 0x040fe40000410000 */
[C---:B------:R-:W-:Y:S02]  /*78e0*/  FMUL.FTZ R57, R3.reuse, R57 ;  /* 0x0000003903397220 */ /* 0x040fe40000410000 */
[C---:B------:R-:W-:Y:S01]  /*78f0*/  FMUL.FTZ R58, R0.reuse, R58 ;  /* 0x0000003a003a7220 */ /* 0x040fe20000410000 */
[C---:B----4-:R-:W-:Y:S03]  /*7900*/  HMMA.16816.F32.BF16 R52, R136.reuse, R100, R52 ;  /* 0x000000648834723c */ /* 0x050fe60000041834 */
[C---:B------:R-:W-:Y:S02]  /*7910*/  FMUL.FTZ R59, R0.reuse, R59 ;  /* 0x0000003b003b7220 */ /* 0x040fe40000410000 */
[C---:B------:R-:W-:Y:S02]  /*7920*/  FMUL.FTZ R60, R3.reuse, R60 ;  /* 0x0000003c033c7220 */ /* 0x040fe40000410000 */
[----:B------:R-:W-:Y:S02]  /*7930*/  FMUL.FTZ R61, R3, R61 ;  /* 0x0000003d033d7220 */ /* 0x000fe40000410000 */
[--C-:B-1----:R-:W-:Y:S01]  /*7940*/  FFMA.FTZ R2, R149, c[0x0][0x2d0], -R145.reuse ;  /* 0x0000b40095027a23 */ /* 0x102fe20000010891 */
[C---:B------:R-:W-:Y:S01]  /*7950*/  HMMA.16816.F32.BF16 R56, R136.reuse, R102, R56 ;  /* 0x000000668838723c */ /* 0x040fe20000041838 */
[----:B------:R-:W1:Y:S02]  /*7960*/  LDSM.16.MT88.4 R100, [R178+0x4000] ;  /* 0x00400000b264783b */ /* 0x000e640000004200 */
[C---:B------:R-:W-:Y:S01]  /*7970*/  FMUL.FTZ R62, R0.reuse, R62 ;  /* 0x0000003e003e7220 */ /* 0x040fe20000410000 */
[----:B------:R4:W-:Y:S01]  /*7980*/  MUFU.EX2 R202, R2 ;  /* 0x0000000200ca7308 */ /* 0x0009e20000000800 */
[C---:B------:R-:W-:Y:S02]  /*7990*/  FMUL.FTZ R63, R0.reuse, R63 ;  /* 0x0000003f003f7220 */ /* 0x040fe40000410000 */
[C---:B------:R-:W-:Y:S02]  /*79a0*/  FMUL.FTZ R64, R3.reuse, R64 ;  /* 0x0000004003407220 */ /* 0x040fe40000410000 */
[C---:B------:R-:W-:Y:S03]  /*79b0*/  FMUL.FTZ R65, R3.reuse, R65 ;  /* 0x0000004103417220 */ /* 0x040fe60000410000 */
[C---:B-----5:R-:W-:Y:S03]  /*79c0*/  HMMA.16816.F32.BF16 R60, R136.reuse, R104, R60 ;  /* 0x00000068883c723c */ /* 0x060fe6000004183c */
[C---:B------:R-:W-:Y:S02]  /*79d0*/  FMUL.FTZ R66, R0.reuse, R66 ;  /* 0x0000004200427220 */ /* 0x040fe40000410000 */
[C---:B------:R-:W-:Y:S02]  /*79e0*/  FMUL.FTZ R67, R0.reuse, R67 ;  /* 0x0000004300437220 */ /* 0x040fe40000410000 */
[C---:B------:R-:W-:Y:S02]  /*79f0*/  FMUL.FTZ R68, R3.reuse, R68 ;  /* 0x0000004403447220 */ /* 0x040fe40000410000 */
[C---:B------:R-:W-:Y:S03]  /*7a00*/  FMUL.FTZ R69, R3.reuse, R69 ;  /* 0x0000004503457220 */ /* 0x040fe60000410000 */
[C---:B------:R-:W-:Y:S01]  /*7a10*/  HMMA.16816.F32.BF16 R64, R136.reuse, R106, R64 ;  /* 0x0000006a8840723c */ /* 0x040fe20000041840 */
[----:B------:R-:W5:Y:S02]  /*7a20*/  LDSM.16.MT88.4 R104, [R181+0x4000] ;  /* 0x00400000b568783b */ /* 0x000f640000004200 */
[C---:B------:R-:W-:Y:S02]  /*7a30*/  FMUL.FTZ R70, R0.reuse, R70 ;  /* 0x0000004600467220 */ /* 0x040fe40000410000 */
[----:B------:R-:W-:Y:S02]  /*7a40*/  FMUL.FTZ R71, R0, R71 ;  /* 0x0000004700477220 */ /* 0x000fe40000410000 */
[--C-:B----4-:R-:W-:Y:S02]  /*7a50*/  FFMA.FTZ R2, R158, c[0x0][0x2d0], -R145.reuse ;  /* 0x0000b4009e027a23 */ /* 0x110fe40000010891 */
[C---:B------:R-:W-:Y:S02]  /*7a60*/  FMUL.FTZ R72, R3.reuse, R72 ;  /* 0x0000004803487220 */ /* 0x040fe40000410000 */
[----:B------:R4:W1:Y:S01]  /*7a70*/  MUFU.EX2 R175, R2 ;  /* 0x0000000200af7308 */ /* 0x0008620000000800 */
[C---:B--2---:R-:W-:Y:S03]  /*7a80*/  HMMA.16816.F32.BF16 R68, R136.reuse, R108, R68 ;  /* 0x0000006c8844723c */ /* 0x044fe60000041844 */
[C---:B------:R-:W-:Y:S02]  /*7a90*/  FMUL.FTZ R73, R3.reuse, R73 ;  /* 0x0000004903497220 */ /* 0x040fe40000410000 */
[C---:B------:R-:W-:Y:S02]  /*7aa0*/  FMUL.FTZ R74, R0.reuse, R74 ;  /* 0x0000004a004a7220 */ /* 0x040fe40000410000 */
[C---:B------:R-:W-:Y:S02]  /*7ab0*/  FMUL.FTZ R75, R0.reuse, R75 ;  /* 0x0000004b004b7220 */ /* 0x040fe40000410000 */
[C---:B------:R-:W-:Y:S03]  /*7ac0*/  FMUL.FTZ R76, R3.reuse, R76 ;  /* 0x0000004c034c7220 */ /* 0x040fe60000410000 */
[C---:B------:R-:W-:Y:S02]  /*7ad0*/  FMUL.FTZ R77, R3.reuse, R77 ;  /* 0x0000004d034d7220 */ /* 0x040fe40000410000 */
[C---:B------:R-:W-:Y:S01]  /*7ae0*/  HMMA.16816.F32.BF16 R72, R136.reuse, R110, R72 ;  /* 0x0000006e8848723c */ /* 0x040fe20000041848 */
[----:B------:R-:W2:Y:S02]  /*7af0*/  LDSM.16.MT88.4 R108, [R180+0x4000] ;  /* 0x00400000b46c783b */ /* 0x000ea40000004200 */
[C---:B------:R-:W-:Y:S02]  /*7b00*/  FMUL.FTZ R78, R0.reuse, R78 ;  /* 0x0000004e004e7220 */ /* 0x040fe40000410000 */
[----:B------:R-:W-:Y:S02]  /*7b10*/  FMUL.FTZ R79, R0, R79 ;  /* 0x0000004f004f7220 */ /* 0x000fe40000410000 */
[C---:B------:R-:W-:Y:S02]  /*7b20*/  FMUL.FTZ R80, R3.reuse, R80 ;  /* 0x0000005003507220 */ /* 0x040fe40000410000 */
[--C-:B----4-:R-:W-:Y:S03]  /*7b30*/  FFMA.FTZ R2, R150, c[0x0][0x2d0], -R144.reuse ;  /* 0x0000b40096027a23 */ /* 0x110fe60000010890 */
[C---:B-1----:R-:W-:Y:S01]  /*7b40*/  HMMA.16816.F32.BF16 R76, R136.reuse, R100, R76 ;  /* 0x00000064884c723c */ /* 0x042fe2000004184c */
[----:B------:R1:W-:Y:S02]  /*7b50*/  MUFU.EX2 R174, R2 ;  /* 0x0000000200ae7308 */ /* 0x0003e40000000800 */
[----:B------:R-:W-:Y:S02]  /*7b60*/  FMUL.FTZ R81, R3, R81 ;  /* 0x0000005103517220 */ /* 0x000fe40000410000 */
[C---:B------:R-:W-:Y:S02]  /*7b70*/  FMUL.FTZ R82, R0.reuse, R82 ;  /* 0x0000005200527220 */ /* 0x040fe40000410000 */
[C---:B------:R-:W-:Y:S01]  /*7b80*/  FMUL.FTZ R83, R0.reuse, R83 ;  /* 0x0000005300537220 */ /* 0x040fe20000410000 */
[----:B---3--:R-:W-:Y:S01]  /*7b90*/  F2FP.BF16.PACK_AB R100, R207, R208 ;  /* 0x000000d0cf64723e */ /* 0x008fe200000010ff */
[C---:B------:R-:W-:Y:S03]  /*7ba0*/  FMUL.FTZ R84, R3.reuse, R84 ;  /* 0x0000005403547220 */ /* 0x040fe60000410000 */
[----:B------:R-:W-:Y:S01]  /*7bb0*/  FMUL.FTZ R85, R3, R85 ;  /* 0x0000005503557220 */ /* 0x000fe20000410000 */
[----:B------:R-:W-:Y:S01]  /*7bc0*/  F2FP.BF16.PACK_AB R101, R203, R204 ;  /* 0x000000cccb65723e */ /* 0x000fe200000010ff */
[C---:B------:R-:W-:Y:S03]  /*7bd0*/  HMMA.16816.F32.BF16 R80, R136.reuse, R102, R80 ;  /* 0x000000668850723c */ /* 0x040fe60000041850 */
[C---:B------:R-:W-:Y:S02]  /*7be0*/  FMUL.FTZ R86, R0.reuse, R86 ;  /* 0x0000005600567220 */ /* 0x040fe40000410000 */
[C---:B------:R-:W-:Y:S02]  /*7bf0*/  FMUL.FTZ R87, R0.reuse, R87 ;  /* 0x0000005700577220 */ /* 0x040fe40000410000 */
[----:B------:R-:W-:Y:S01]  /*7c00*/  FMUL.FTZ R88, R3, R88 ;  /* 0x0000005803587220 */ /* 0x000fe20000410000 */
[----:B------:R-:W-:Y:S01]  /*7c10*/  F2FP.BF16.PACK_AB R102, R205, R206 ;  /* 0x000000cecd66723e */ /* 0x000fe200000010ff */
[----:B------:R-:W-:Y:S03]  /*7c20*/  FMUL.FTZ R89, R3, R89 ;  /* 0x0000005903597220 */ /* 0x000fe60000410000 */
[C---:B-----5:R-:W-:Y:S03]  /*7c30*/  HMMA.16816.F32.BF16 R84, R136.reuse, R104, R84 ;  /* 0x000000688854723c */ /* 0x060fe60000041854 */
[C---:B------:R-:W-:Y:S01]  /*7c40*/  FMUL.FTZ R90, R0.reuse, R90 ;  /* 0x0000005a005a7220 */ /* 0x040fe20000410000 */
[----:B------:R-:W-:Y:S01]  /*7c50*/  F2FP.BF16.PACK_AB R103, R175, R202 ;  /* 0x000000caaf67723e */ /* 0x000fe200000010ff */
[C---:B------:R-:W-:Y:S02]  /*7c60*/  FMUL.FTZ R91, R0.reuse, R91 ;  /* 0x0000005b005b7220 */ /* 0x040fe40000410000 */
[--C-:B-1----:R-:W-:Y:S02]  /*7c70*/  FFMA.FTZ R2, R151, c[0x0][0x2d0], -R144.reuse ;  /* 0x0000b40097027a23 */ /* 0x102fe40000010890 */
[----:B------:R-:W-:Y:S02]  /*7c80*/  LDSM.16.MT88.4 R148, [R181+0x3800] ;  /* 0x00380000b594783b */ /* 0x000fe40000004200 */
[----:B------:R1:W-:Y:S01]  /*7c90*/  MUFU.EX2 R173, R2 ;  /* 0x0000000200ad7308 */ /* 0x0003e20000000800 */
[C---:B------:R-:W-:Y:S03]  /*7ca0*/  HMMA.16816.F32.BF16 R88, R136.reuse, R106, R88 ;  /* 0x0000006a8858723c */ /* 0x040fe60000041858 */
[C---:B------:R-:W-:Y:S02]  /*7cb0*/  FMUL.FTZ R92, R3.reuse, R92 ;  /* 0x0000005c035c7220 */ /* 0x040fe40000410000 */
[C---:B------:R-:W-:Y:S01]  /*7cc0*/  FMUL.FTZ R93, R3.reuse, R93 ;  /* 0x0000005d035d7220 */ /* 0x040fe20000410000 */
[----:B------:R-:W3:Y:S01]  /*7cd0*/  LDSM.16.MT88.4 R104, [R181+0x800] ;  /* 0x00080000b568783b */ /* 0x000ee20000004200 */
[C---:B------:R-:W-:Y:S02]  /*7ce0*/  FMUL.FTZ R94, R0.reuse, R94 ;  /* 0x0000005e005e7220 */ /* 0x040fe40000410000 */
[C---:B------:R-:W-:Y:S03]  /*7cf0*/  FMUL.FTZ R95, R0.reuse, R95 ;  /* 0x0000005f005f7220 */ /* 0x040fe60000410000 */
[C---:B------:R-:W-:Y:S02]  /*7d00*/  FMUL.FTZ R96, R3.reuse, R96 ;  /* 0x0000006003607220 */ /* 0x040fe40000410000 */
[----:B------:R-:W-:Y:S02]  /*7d10*/  FMUL.FTZ R97, R3, R97 ;  /* 0x0000006103617220 */ /* 0x000fe40000410000 */
[C---:B--2---:R-:W-:Y:S03]  /*7d20*/  HMMA.16816.F32.BF16 R92, R136.reuse, R108, R92 ;  /* 0x0000006c885c723c */ /* 0x044fe6000004185c */
[C---:B------:R-:W-:Y:S02]  /*7d30*/  FMUL.FTZ R98, R0.reuse, R98 ;  /* 0x0000006200627220 */ /* 0x040fe40000410000 */
[C---:B------:R-:W-:Y:S02]  /*7d40*/  FMUL.FTZ R99, R0.reuse, R99 ;  /* 0x0000006300637220 */ /* 0x040fe40000410000 */
[----:B-1----:R-:W-:Y:S02]  /*7d50*/  FFMA.FTZ R2, R159, c[0x0][0x2d0], -R144 ;  /* 0x0000b4009f027a23 */ /* 0x002fe40000010890 */
[----:B------:R-:W-:Y:S02]  /*7d60*/  LDSM.16.MT88.4 R156, [R177+0x5800] ;  /* 0x00580000b19c783b */ /* 0x000fe40000004200 */
[----:B------:R1:W-:Y:S01]  /*7d70*/  MUFU.EX2 R172, R2 ;  /* 0x0000000200ac7308 */ /* 0x0003e20000000800 */
[----:B------:R-:W-:Y:S03]  /*7d80*/  HMMA.16816.F32.BF16 R96, R136, R110, R96 ;  /* 0x0000006e8860723c */ /* 0x000fe60000041860 */
[----:B------:R-:W-:Y:S02]  /*7d90*/  FFMA.FTZ R0, R0, R231, R216 ;  /* 0x000000e700007223 */ /* 0x000fe400000100d8 */
[----:B------:R-:W2:Y:S02]  /*7da0*/  LDSM.16.MT88.4 R108, [R180+0x2800] ;  /* 0x00280000b46c783b */ /* 0x000ea40000004200 */
[----:B------:R-:W-:Y:S01]  /*7db0*/  FADD.FTZ R0, R218, R0 ;  /* 0x00000000da007221 */ /* 0x000fe20000010000 */
[C---:B------:R-:W-:Y:S05]  /*7dc0*/  HMMA.16816.F32.BF16 R4, R100.reuse, R112, R4 ;  /* 0x000000706404723c */ /* 0x040fea0000041804 */
[----:B------:R-:W-:Y:S01]  /*7dd0*/  LDSM.16.MT88.4 R136, [R181+0x3000] ;  /* 0x00300000b588783b */ /* 0x000fe20000004200 */
[----:B------:R-:W-:Y:S02]  /*7de0*/  FADD.FTZ R0, R217, R0 ;  /* 0x00000000d9007221 */ /* 0x000fe40000010000 */
[C---:B------:R-:W-:Y:S04]  /*7df0*/  HMMA.16816.F32.BF16 R8, R100.reuse, R114, R8 ;  /* 0x000000726408723c */ /* 0x040fe80000041808 */
[----:B------:R-:W-:Y:S01]  /*7e00*/  FADD.FTZ R0, R215, R0 ;  /* 0x00000000d7007221 */ /* 0x000fe20000010000 */
[----:B------:R-:W-:Y:S01]  /*7e10*/  LDSM.16.MT88.4 R112, [R178+0x4800] ;  /* 0x00480000b270783b */ /* 0x000fe20000004200 */
[----:B-1----:R-:W-:Y:S02]  /*7e20*/  FFMA.FTZ R2, R162, c[0x0][0x2d0], -R144 ;  /* 0x0000b400a2027a23 */ /* 0x002fe40000010890 */
[C---:B------:R-:W-:Y:S02]  /*7e30*/  HMMA.16816.F32.BF16 R12, R100.reuse, R116, R12 ;  /* 0x00000074640c723c */ /* 0x040fe4000004180c */
[----:B------:R1:W-:Y:S02]  /*7e40*/  MUFU.EX2 R171, R2 ;  /* 0x0000000200ab7308 */ /* 0x0003e40000000800 */
[----:B------:R-:W-:Y:S04]  /*7e50*/  FADD.FTZ R0, R204, R0 ;  /* 0x00000000cc007221 */ /* 0x000fe80000010000 */
[C---:B------:R-:W-:Y:S01]  /*7e60*/  HMMA.16816.F32.BF16 R16, R100.reuse, R118, R16 ;  /* 0x000000766410723c */ /* 0x040fe20000041810 */
[----:B------:R-:W-:Y:S03]  /*7e70*/  LDSM.16.MT88.4 R116, [R181+0x4800] ;  /* 0x00480000b574783b */ /* 0x000fe60000004200 */
[----:B------:R-:W-:Y:S04]  /*7e80*/  FADD.FTZ R0, R203, R0 ;  /* 0x00000000cb007221 */ /* 0x000fe80000010000 */
[C---:B---3--:R-:W-:Y:S04]  /*7e90*/  HMMA.16816.F32.BF16 R20, R100.reuse, R104, R20 ;  /* 0x000000686414723c */ /* 0x048fe80000041814 */
[----:B------:R-:W-:Y:S04]  /*7ea0*/  FADD.FTZ R0, R202, R0 ;  /* 0x00000000ca007221 */ /* 0x000fe80000010000 */
[C---:B------:R-:W-:Y:S01]  /*7eb0*/  HMMA.16816.F32.BF16 R24, R100.reuse, R106, R24 ;  /* 0x0000006a6418723c */ /* 0x040fe20000041818 */
[----:B------:R-:W3:Y:S03]  /*7ec0*/  LDSM.16.MT88.4 R104, [R177+0x4800] ;  /* 0x00480000b168783b */ /* 0x000ee60000004200 */
[--C-:B-1----:R-:W-:Y:S02]  /*7ed0*/  FFMA.FTZ R2, R160, c[0x0][0x2d0], -R145.reuse ;  /* 0x0000b400a0027a23 */ /* 0x102fe40000010891 */
[----:B------:R-:W-:Y:S02]  /*7ee0*/  FADD.FTZ R0, R175, R0 ;  /* 0x00000000af007221 */ /* 0x000fe40000010000 */
[C---:B------:R-:W-:Y:S01]  /*7ef0*/  HMMA.16816.F32.BF16 R28, R100.reuse, R120, R28 ;  /* 0x00000078641c723c */ /* 0x040fe2000004181c */
[----:B------:R1:W4:Y:S07]  /*7f00*/  MUFU.EX2 R170, R2 ;  /* 0x0000000200aa7308 */ /* 0x00032e0000000800 */
[C---:B------:R-:W-:Y:S01]  /*7f10*/  HMMA.16816.F32.BF16 R32, R100.reuse, R122, R32 ;  /* 0x0000007a6420723c */ /* 0x040fe20000041820 */
[----:B------:R-:W-:Y:S07]  /*7f20*/  LDSM.16.MT88.4 R120, [R178+0x1000] ;  /* 0x00100000b278783b */ /* 0x000fee0000004200 */
[C---:B------:R-:W-:Y:S08]  /*7f30*/  HMMA.16816.F32.BF16 R36, R100.reuse, R128, R36 ;  /* 0x000000806424723c */ /* 0x040ff00000041824 */
[C---:B------:R-:W-:Y:S01]  /*7f40*/  HMMA.16816.F32.BF16 R40, R100.reuse, R130, R40 ;  /* 0x000000826428723c */ /* 0x040fe20000041828 */
[----:B------:R-:W-:Y:S03]  /*7f50*/  LDSM.16.MT88.4 R128, [R180+0x1000] ;  /* 0x00100000b480783b */ /* 0x000fe60000004200 */
[--C-:B-1----:R-:W-:Y:S02]  /*7f60*/  FFMA.FTZ R2, R161, c[0x0][0x2d0], -R145.reuse ;  /* 0x0000b400a1027a23 */ /* 0x102fe40000010891 */
[----:B----4-:R-:W-:Y:S02]  /*7f70*/  FADD.FTZ R0, R170, R0 ;  /* 0x00000000aa007221 */ /* 0x010fe40000010000 */
        /* <DEDUP_REMOVED lines=9> */
[C---:B--2---:R-:W-:Y:S01]  /*8010*/  HMMA.16816.F32.BF16 R60, R100.reuse, R108, R60 ;  /* 0x0000006c643c723c */ /* 0x044fe2000004183c */
[----:B------:R1:W2:Y:S07]  /*8020*/  MUFU.EX2 R168, R2 ;  /* 0x0000000200a87308 */ /* 0x0002ae0000000800 */
[C---:B------:R-:W-:Y:S01]  /*8030*/  HMMA.16816.F32.BF16 R64, R100.reuse, R110, R64 ;  /* 0x0000006e6440723c */ /* 0x040fe20000041840 */
[----:B------:R-:W4:Y:S07]  /*8040*/  LDSM.16.MT88.4 R108, [R180+0x4800] ;  /* 0x00480000b46c783b */ /* 0x000f2e0000004200 */
[C---:B---3--:R-:W-:Y:S08]  /*8050*/  HMMA.16816.F32.BF16 R68, R100.reuse, R104, R68 ;  /* 0x000000686444723c */ /* 0x048ff00000041844 */
[C---:B------:R-:W-:Y:S01]  /*8060*/  HMMA.16816.F32.BF16 R72, R100.reuse, R106, R72 ;  /* 0x0000006a6448723c */ /* 0x040fe20000041848 */
[----:B------:R-:W3:Y:S03]  /*8070*/  LDSM.16.MT88.4 R104, [R177+0x1000] ;  /* 0x00100000b168783b */ /* 0x000ee60000004200 */
[--C-:B-1----:R-:W-:Y:S02]  /*8080*/  FFMA.FTZ R2, R164, c[0x0][0x2d0], -R145.reuse ;  /* 0x0000b400a4027a23 */ /* 0x102fe40000010891 */
[----:B--2---:R-:W-:Y:S02]  /*8090*/  FADD.FTZ R0, R168, R0 ;  /* 0x00000000a8007221 */ /* 0x004fe40000010000 */
[C---:B------:R-:W-:Y:S01]  /*80a0*/  HMMA.16816.F32.BF16 R76, R100.reuse, R112, R76 ;  /* 0x00000070644c723c */ /* 0x040fe2000004184c */
[----:B------:R1:W2:Y:S07]  /*80b0*/  MUFU.EX2 R167, R2 ;  /* 0x0000000200a77308 */ /* 0x0002ae0000000800 */
[C---:B------:R-:W-:Y:S01]  /*80c0*/  HMMA.16816.F32.BF16 R80, R100.reuse, R114, R80 ;  /* 0x000000726450723c */ /* 0x040fe20000041850 */
[----:B------:R-:W5:Y:S07]  /*80d0*/  LDSM.16.MT88.4 R112, [R181+0x1000] ;  /* 0x00100000b570783b */ /* 0x000f6e0000004200 */
[C---:B------:R-:W-:Y:S08]  /*80e0*/  HMMA.16816.F32.BF16 R84, R100.reuse, R116, R84 ;  /* 0x000000746454723c */ /* 0x040ff00000041854 */
[C---:B------:R-:W-:Y:S01]  /*80f0*/  HMMA.16816.F32.BF16 R88, R100.reuse, R118, R88 ;  /* 0x000000766458723c */ /* 0x040fe20000041858 */
[----:B------:R-:W5:Y:S03]  /*8100*/  LDSM.16.MT88.4 R116, [R177+0x3000] ;  /* 0x00300000b174783b */ /* 0x000f660000004200 */
[----:B-1----:R-:W-:Y:S02]  /*8110*/  FFMA.FTZ R2, R165, c[0x0][0x2d0], -R144 ;  /* 0x0000b400a5027a23 */ /* 0x002fe40000010890 */
[----:B--2---:R-:W-:Y:S02]  /*8120*/  FADD.FTZ R0, R167, R0 ;  /* 0x00000000a7007221 */ /* 0x004fe40000010000 */
[C---:B----4-:R-:W-:Y:S01]  /*8130*/  HMMA.16816.F32.BF16 R92, R100.reuse, R108, R92 ;  /* 0x0000006c645c723c */ /* 0x050fe2000004185c */
[----:B------:R1:W-:Y:S07]  /*8140*/  MUFU.EX2 R166, R2 ;  /* 0x0000000200a67308 */ /* 0x0003ee0000000800 */
[----:B------:R-:W-:Y:S01]  /*8150*/  HMMA.16816.F32.BF16 R96, R100, R110, R96 ;  /* 0x0000006e6460723c */ /* 0x000fe20000041860 */
[----:B------:R-:W-:Y:S06]  /*8160*/  LDSM.16.MT88.4 R108, [R177+0x5000] ;  /* 0x00500000b16c783b */ /* 0x000fec0000004200 */
[----:B------:R-:W-:Y:S02]  /*8170*/  F2FP.BF16.PACK_AB R100, R173, R174 ;  /* 0x000000aead64723e */ /* 0x000fe400000010ff */
[----:B------:R-:W-:Y:S03]  /*8180*/  F2FP.BF16.PACK_AB R102, R171, R172 ;  /* 0x000000acab66723e */ /* 0x000fe600000010ff */
[----:B------:R-:W-:Y:S02]  /*8190*/  F2FP.BF16.PACK_AB R101, R169, R170 ;  /* 0x000000aaa965723e */ /* 0x000fe400000010ff */
[----:B------:R-:W-:Y:S01]  /*81a0*/  F2FP.BF16.PACK_AB R103, R167, R168 ;  /* 0x000000a8a767723e */ /* 0x000fe200000010ff */
[--C-:B-1----:R-:W-:Y:S06]  /*81b0*/  FFMA.FTZ R2, R209, c[0x0][0x2d0], -R144.reuse ;  /* 0x0000b400d1027a23 */ /* 0x102fec0000010890 */
[C---:B---3--:R-:W-:Y:S01]  /*81c0*/  HMMA.16816.F32.BF16 R4, R100.reuse, R104, R4 ;  /* 0x000000686404723c */ /* 0x048fe20000041804 */
[----:B------:R1:W2:Y:S07]  /*81d0*/  MUFU.EX2 R165, R2 ;  /* 0x0000000200a57308 */ /* 0x0002ae0000000800 */
[C---:B------:R-:W-:Y:S01]  /*81e0*/  HMMA.16816.F32.BF16 R8, R100.reuse, R106, R8 ;  /* 0x0000006a6408723c */ /* 0x040fe20000041808 */
[----:B------:R-:W3:Y:S07]  /*81f0*/  LDSM.16.MT88.4 R104, [R180+0x3000] ;  /* 0x00300000b468783b */ /* 0x000eee0000004200 */
[C---:B------:R-:W-:Y:S08]  /*8200*/  HMMA.16816.F32.BF16 R12, R100.reuse, R120, R12 ;  /* 0x00000078640c723c */ /* 0x040ff0000004180c */
[C---:B------:R-:W-:Y:S01]  /*8210*/  HMMA.16816.F32.BF16 R16, R100.reuse, R122, R16 ;  /* 0x0000007a6410723c */ /* 0x040fe20000041810 */
[----:B------:R-:W-:Y:S03]  /*8220*/  LDSM.16.MT88.4 R120, [R180+0x1800] ;  /* 0x00180000b478783b */ /* 0x000fe60000004200 */
[--C-:B-1----:R-:W-:Y:S02]  /*8230*/  FFMA.FTZ R2, R210, c[0x0][0x2d0], -R144.reuse ;  /* 0x0000b400d2027a23 */ /* 0x102fe40000010890 */
[----:B------:R-:W-:Y:S02]  /*8240*/  FFMA.FTZ R144, R212, c[0x0][0x2d0], -R144 ;  /* 0x0000b400d4907a23 */ /* 0x000fe40000010890 */
[C---:B-----5:R-:W-:Y:S01]  /*8250*/  HMMA.16816.F32.BF16 R20, R100.reuse, R112, R20 ;  /* 0x000000706414723c */ /* 0x060fe20000041814 */
[----:B------:R1:W-:Y:S07]  /*8260*/  MUFU.EX2 R164, R2 ;  /* 0x0000000200a47308 */ /* 0x0003ee0000000800 */
[C---:B------:R-:W-:Y:S01]  /*8270*/  HMMA.16816.F32.BF16 R24, R100.reuse, R114, R24 ;  /* 0x000000726418723c */ /* 0x040fe20000041818 */
[----:B------:R-:W4:Y:S02]  /*8280*/  LDSM.16.MT88.4 R112, [R178+0x5000] ;  /* 0x00500000b270783b */ /* 0x000f240000004200 */
[----:B------:R-:W5:Y:S05]  /*8290*/  MUFU.EX2 R163, R144 ;  /* 0x0000009000a37308 */ /* 0x000f6a0000000800 */
[C---:B------:R-:W-:Y:S08]  /*82a0*/  HMMA.16816.F32.BF16 R28, R100.reuse, R128, R28 ;  /* 0x00000080641c723c */ /* 0x040ff0000004181c */
[C---:B------:R-:W-:Y:S04]  /*82b0*/  HMMA.16816.F32.BF16 R32, R100.reuse, R130, R32 ;  /* 0x000000826420723c */ /* 0x040fe80000041820 */
[--C-:B-1----:R-:W-:Y:S04]  /*82c0*/  FFMA.FTZ R2, R211, c[0x0][0x2d0], -R145.reuse ;  /* 0x0000b400d3027a23 */ /* 0x102fe80000010891 */
[C---:B------:R-:W-:Y:S01]  /*82d0*/  HMMA.16816.F32.BF16 R36, R100.reuse, R116, R36 ;  /* 0x000000746424723c */ /* 0x040fe20000041824 */
[----:B------:R1:W-:Y:S07]  /*82e0*/  MUFU.EX2 R162, R2 ;  /* 0x0000000200a27308 */ /* 0x0003ee0000000800 */
[C---:B------:R-:W-:Y:S01]  /*82f0*/  HMMA.16816.F32.BF16 R40, R100.reuse, R118, R40 ;  /* 0x000000766428723c */ /* 0x040fe20000041828 */
[----:B------:R-:W4:Y:S07]  /*8300*/  LDSM.16.MT88.4 R116, [R181+0x5000] ;  /* 0x00500000b574783b */ /* 0x000f2e0000004200 */
[C---:B------:R-:W-:Y:S08]  /*8310*/  HMMA.16816.F32.BF16 R44, R100.reuse, R132, R44 ;  /* 0x00000084642c723c */ /* 0x040ff0000004182c */
[C---:B------:R-:W-:Y:S01]  /*8320*/  HMMA.16816.F32.BF16 R48, R100.reuse, R134, R48 ;  /* 0x000000866430723c */ /* 0x040fe20000041830 */
[----:B------:R-:W-:Y:S03]  /*8330*/  LDSM.16.MT88.4 R132, [R177+0x1800] ;  /* 0x00180000b184783b */ /* 0x000fe60000004200 */
[--C-:B-1----:R-:W-:Y:S04]  /*8340*/  FFMA.FTZ R2, R213, c[0x0][0x2d0], -R145.reuse ;  /* 0x0000b400d5027a23 */ /* 0x102fe80000010891 */
[C---:B------:R-:W-:Y:S01]  /*8350*/  HMMA.16816.F32.BF16 R52, R100.reuse, R136, R52 ;  /* 0x000000886434723c */ /* 0x040fe20000041834 */
[----:B------:R1:W1:Y:S06]  /*8360*/  MUFU.EX2 R161, R2 ;  /* 0x0000000200a17308 */ /* 0x00026c0000000800 */
[----:B--2---:R-:W-:Y:S01]  /*8370*/  F2FP.BF16.PACK_AB R136, R165, R166 ;  /* 0x000000a6a588723e */ /* 0x004fe200000010ff */
[C---:B------:R-:W-:Y:S07]  /*8380*/  HMMA.16816.F32.BF16 R56, R100.reuse, R138, R56 ;  /* 0x0000008a6438723c */ /* 0x040fee0000041838 */
[----:B-----5:R-:W-:Y:S01]  /*8390*/  F2FP.BF16.PACK_AB R138, R163, R164 ;  /* 0x000000a4a38a723e */ /* 0x020fe200000010ff */
[C---:B---3--:R-:W-:Y:S08]  /*83a0*/  HMMA.16816.F32.BF16 R60, R100.reuse, R104, R60 ;  /* 0x00000068643c723c */ /* 0x048ff0000004183c */
[C---:B------:R-:W-:Y:S01]  /*83b0*/  HMMA.16816.F32.BF16 R64, R100.reuse, R106, R64 ;  /* 0x0000006a6440723c */ /* 0x040fe20000041840 */
[----:B------:R-:W2:Y:S03]  /*83c0*/  LDSM.16.MT88.4 R104, [R180+0x5000] ;  /* 0x00500000b468783b */ /* 0x000ea60000004200 */
[--C-:B-1----:R-:W-:Y:S01]  /*83d0*/  FFMA.FTZ R2, R214, c[0x0][0x2d0], -R145.reuse ;  /* 0x0000b400d6027a23 */ /* 0x102fe20000010891 */
[----:B------:R-:W-:Y:S01]  /*83e0*/  F2FP.BF16.PACK_AB R137, R161, R162 ;  /* 0x000000a2a189723e */ /* 0x000fe200000010ff */
[----:B------:R-:W-:Y:S02]  /*83f0*/  FFMA.FTZ R145, R127, c[0x0][0x2d0], -R145 ;  /* 0x0000b4007f917a23 */ /* 0x000fe40000010891 */
[C---:B------:R-:W-:Y:S01]  /*8400*/  HMMA.16816.F32.BF16 R68, R100.reuse, R108, R68 ;  /* 0x0000006c6444723c */ /* 0x040fe20000041844 */
[----:B------:R1:W-:Y:S07]  /*8410*/  MUFU.EX2 R160, R2 ;  /* 0x0000000200a07308 */ /* 0x0003ee0000000800 */
[C---:B------:R-:W-:Y:S01]  /*8420*/  HMMA.16816.F32.BF16 R72, R100.reuse, R110, R72 ;  /* 0x0000006e6448723c */ /* 0x040fe20000041848 */
[----:B------:R-:W3:Y:S02]  /*8430*/  LDSM.16.MT88.4 R108, [R178+0x1800] ;  /* 0x00180000b26c783b */ /* 0x000ee40000004200 */
[----:B------:R5:W2:Y:S05]  /*8440*/  MUFU.EX2 R126, R145 ;  /* 0x00000091007e7308 */ /* 0x000aaa0000000800 */
[C---:B----4-:R-:W-:Y:S08]  /*8450*/  HMMA.16816.F32.BF16 R76, R100.reuse, R112, R76 ;  /* 0x00000070644c723c */ /* 0x050ff0000004184c */
[C---:B------:R-:W-:Y:S01]  /*8460*/  HMMA.16816.F32.BF16 R80, R100.reuse, R114, R80 ;  /* 0x000000726450723c */ /* 0x040fe20000041850 */
[----:B------:R-:W4:Y:S03]  /*8470*/  LDSM.16.MT88.4 R112, [R181+0x1800] ;  /* 0x00180000b570783b */ /* 0x000f260000004200 */
[----:B-1----:R-:W-:Y:S02]  /*8480*/  FFMA.FTZ R2, R3, R230, R221 ;  /* 0x000000e603027223 */ /* 0x002fe400000100dd */
[----:B------:R-:W-:Y:S02]  /*8490*/  FADD.FTZ R3, R162, R0 ;  /* 0x00000000a2037221 */ /* 0x000fe40000010000 */
[C---:B------:R-:W-:Y:S01]  /*84a0*/  HMMA.16816.F32.BF16 R84, R100.reuse, R116, R84 ;  /* 0x000000746454723c */ /* 0x040fe20000041854 */
[----:B-----5:R-:W1:Y:S03]  /*84b0*/  LDSM.16.MT88.4 R144, [R178+0x3800] ;  /* 0x00380000b290783b */ /* 0x020e660000004200 */
[----:B--2---:R-:W-:Y:S01]  /*84c0*/  F2FP.BF16.PACK_AB R139, R126, R160 ;  /* 0x000000a07e8b723e */ /* 0x004fe200000010ff */
[----:B------:R-:W-:Y:S02]  /*84d0*/  FADD.FTZ R2, R222, R2 ;  /* 0x00000002de027221 */ /* 0x000fe40000010000 */
[----:B------:R-:W-:Y:S01]  /*84e0*/  FADD.FTZ R3, R161, R3 ;  /* 0x00000003a1037221 */ /* 0x000fe20000010000 */
[C---:B------:R-:W-:Y:S04]  /*84f0*/  HMMA.16816.F32.BF16 R88, R100.reuse, R118, R88 ;  /* 0x000000766458723c */ /* 0x040fe80000041858 */
[----:B------:R-:W-:Y:S04]  /*8500*/  FADD.FTZ R2, R220, R2 ;  /* 0x00000002dc027221 */ /* 0x000fe80000010000 */
[C---:B------:R-:W-:Y:S04]  /*8510*/  HMMA.16816.F32.BF16 R92, R100.reuse, R104, R92 ;  /* 0x00000068645c723c */ /* 0x040fe8000004185c */
[----:B------:R-:W-:Y:S04]  /*8520*/  FADD.FTZ R2, R219, R2 ;  /* 0x00000002db027221 */ /* 0x000fe80000010000 */
[----:B------:R-:W-:Y:S04]  /*8530*/  HMMA.16816.F32.BF16 R96, R100, R106, R96 ;  /* 0x0000006a6460723c */ /* 0x000fe80000041860 */
[----:B------:R-:W-:Y:S04]  /*8540*/  FADD.FTZ R2, R208, R2 ;  /* 0x00000002d0027221 */ /* 0x000fe80000010000 */
[C---:B------:R-:W-:Y:S01]  /*8550*/  HMMA.16816.F32.BF16 R128, R136.reuse, R132, R4 ;  /* 0x000000848880723c */ /* 0x040fe20000041804 */
[----:B------:R-:W2:Y:S04]  /*8560*/  LDSM.16.MT88.4 R4, [R178+0x5800] ;  /* 0x00580000b204783b */ /* 0x000ea80000004200 */
[----:B------:R-:W-:Y:S03]  /*8570*/  FADD.FTZ R2, R207, R2 ;  /* 0x00000002cf027221 */ /* 0x000fe60000010000 */
[C---:B------:R-:W-:Y:S01]  /*8580*/  HMMA.16816.F32.BF16 R132, R136.reuse, R134, R8 ;  /* 0x000000868884723c */ /* 0x040fe20000041808 */
[----:B------:R-:W5:Y:S03]  /*8590*/  LDSM.16.MT88.4 R8, [R181+0x5800] ;  /* 0x00580000b508783b */ /* 0x000f660000004200 */
[----:B------:R-:W-:Y:S04]  /*85a0*/  FADD.FTZ R2, R206, R2 ;  /* 0x00000002ce027221 */ /* 0x000fe80000010000 */
[C---:B---3--:R-:W-:Y:S01]  /*85b0*/  HMMA.16816.F32.BF16 R100, R136.reuse, R108, R12 ;  /* 0x0000006c8864723c */ /* 0x048fe2000004180c */
[----:B------:R-:W3:Y:S03]  /*85c0*/  LDSM.16.MT88.4 R12, [R180+0x5800] ;  /* 0x00580000b40c783b */ /* 0x000ee60000004200 */
[----:B------:R-:W-:Y:S04]  /*85d0*/  FADD.FTZ R2, R205, R2 ;  /* 0x00000002cd027221 */ /* 0x000fe80000010000 */
[C---:B------:R-:W-:Y:S04]  /*85e0*/  HMMA.16816.F32.BF16 R104, R136.reuse, R110, R16 ;  /* 0x0000006e8868723c */ /* 0x040fe80000041810 */
[----:B------:R-:W-:Y:S04]  /*85f0*/  FADD.FTZ R2, R174, R2 ;  /* 0x00000002ae027221 */ /* 0x000fe80000010000 */
[C---:B----4-:R-:W-:Y:S04]  /*8600*/  HMMA.16816.F32.BF16 R108, R136.reuse, R112, R20 ;  /* 0x00000070886c723c */ /* 0x050fe80000041814 */
        /* <DEDUP_REMOVED lines=10> */
[----:B------:R-:W-:Y:S02]  /*86b0*/  FADD.FTZ R2, R164, R0 ;  /* 0x00000000a4027221 */ /* 0x000fe40000010000 */
[----:B------:R-:W-:Y:S02]  /*86c0*/  FADD.FTZ R0, R160, R3 ;  /* 0x00000003a0007221 */ /* 0x000fe40000010000 */
[C---:B-1----:R-:W-:Y:S04]  /*86d0*/  HMMA.16816.F32.BF16 R44, R136.reuse, R144, R44 ;  /* 0x00000090882c723c */ /* 0x042fe8000004182c */
[----:B------:R-:W-:Y:S02]  /*86e0*/  FADD.FTZ R230, R163, R2 ;  /* 0x00000002a3e67221 */ /* 0x000fe40000010000 */
[----:B------:R-:W-:Y:S01]  /*86f0*/  FADD.FTZ R231, R126, R0 ;  /* 0x000000007ee77221 */ /* 0x000fe20000010000 */
[----:B------:R-:W-:Y:S01]  /*8700*/  MOV R126, R124 ;  /* 0x0000007c007e7202 */ /* 0x000fe20000000f00 */
[C---:B------:R-:W-:Y:S04]  /*8710*/  HMMA.16816.F32.BF16 R48, R136.reuse, R146, R48 ;  /* 0x000000928830723c */ /* 0x040fe80000041830 */
[----:B------:R-:W-:Y:S04]  /*8720*/  IMAD.MOV.U32 R3, RZ, RZ, R125 ;  /* 0x000000ffff037224 */ /* 0x000fe800078e007d */
[C---:B------:R-:W-:Y:S08]  /*8730*/  HMMA.16816.F32.BF16 R52, R136.reuse, R148, R52 ;  /* 0x000000948834723c */ /* 0x040ff00000041834 */
[C---:B------:R-:W-:Y:S08]  /*8740*/  HMMA.16816.F32.BF16 R56, R136.reuse, R150, R56 ;  /* 0x000000968838723c */ /* 0x040ff00000041838 */
[C---:B------:R-:W-:Y:S08]  /*8750*/  HMMA.16816.F32.BF16 R60, R136.reuse, R152, R60 ;  /* 0x00000098883c723c */ /* 0x040ff0000004183c */
[C---:B------:R-:W-:Y:S08]  /*8760*/  HMMA.16816.F32.BF16 R64, R136.reuse, R154, R64 ;  /* 0x0000009a8840723c */ /* 0x040ff00000041840 */
[C---:B------:R-:W-:Y:S08]  /*8770*/  HMMA.16816.F32.BF16 R68, R136.reuse, R156, R68 ;  /* 0x0000009c8844723c */ /* 0x040ff00000041844 */
[C---:B------:R-:W-:Y:S08]  /*8780*/  HMMA.16816.F32.BF16 R72, R136.reuse, R158, R72 ;  /* 0x0000009e8848723c */ /* 0x040ff00000041848 */
[C---:B--2---:R-:W-:Y:S08]  /*8790*/  HMMA.16816.F32.BF16 R76, R136.reuse, R4, R76 ;  /* 0x00000004884c723c */ /* 0x044ff0000004184c */
[C---:B------:R-:W-:Y:S08]  /*87a0*/  HMMA.16816.F32.BF16 R80, R136.reuse, R6, R80 ;  /* 0x000000068850723c */ /* 0x040ff00000041850 */
[C---:B-----5:R-:W-:Y:S08]  /*87b0*/  HMMA.16816.F32.BF16 R84, R136.reuse, R8, R84 ;  /* 0x000000088854723c */ /* 0x060ff00000041854 */
[C---:B------:R-:W-:Y:S08]  /*87c0*/  HMMA.16816.F32.BF16 R88, R136.reuse, R10, R88 ;  /* 0x0000000a8858723c */ /* 0x040ff00000041858 */
[C---:B---3--:R-:W-:Y:S08]  /*87d0*/  HMMA.16816.F32.BF16 R92, R136.reuse, R12, R92 ;  /* 0x0000000c885c723c */ /* 0x048ff0000004185c */
[----:B------:R-:W-:Y:S01]  /*87e0*/  HMMA.16816.F32.BF16 R96, R136, R14, R96 ;  /* 0x0000000e8860723c */ /* 0x000fe20000041860 */
[----:B------:R-:W-:-:S07]  /*87f0*/  @P0 BRA `(.L_x_897) ;  /* 0xffffd16000000947 */ /* 0x000fce000383ffff */
.L_x_896:
[----:B------:R-:W-:-:S13]  /*8800*/  ISETP.GE.AND P0, PT, R201, R229, PT ;  /* 0x000000e5c900720c */ /* 0x000fda0003f06270 */
[----:B------:R-:W-:Y:S05]  /*8810*/  @!P0 BRA `(.L_x_898) ;  /* 0x0000297000008947 */ /* 0x000fea0003800000 */
[----:B------:R-:W-:Y:S02]  /*8820*/  MOV R127, R124 ;  /* 0x0000007c007f7202 */ /* 0x000fe40000000f00 */
[----:B------:R-:W-:Y:S02]  /*8830*/  MOV R126, R125 ;  /* 0x0000007d007e7202 */ /* 0x000fe40000000f00 */
.L_x_899:
[----:B------:R-:W-:Y:S04]  /*8840*/  DEPBAR.LE SB0, 0x0 ;  /* 0x000080000000791a */ /* 0x000fe80000000000 */
[----:B------:R-:W-:Y:S01]  /*8850*/  WARPSYNC 0xffffffff ;  /* 0xffffffff00007948 */ /* 0x000fe20003800000 */
[----:B------:R-:W-:Y:S01]  /*8860*/  BAR.SYNC.DEFER_BLOCKING 0x0 ;  /* 0x0000000000007b1d */ /* 0x000fe20000010000 */
[----:B------:R-:W-:Y:S01]  /*8870*/  SHF.R.S32.HI R0, RZ, 0x1f, R201 ;  /* 0x0000001fff007819 */ /* 0x000fe200000114c9 */
[C---:B------:R-:W-:Y:S01]  /*8880*/  IMAD.WIDE.U32 R2, R201.reuse, c[0x0][0x208], RZ ;  /* 0x00008200c9027a25 */ /* 0x040fe200078e00ff */
[----:B------:R-:W-:Y:S02]  /*8890*/  MOV R20, c[0x0][0x20c] ;  /* 0x0000830000147a02 */ /* 0x000fe40000000f00 */
[----:B------:R-:W-:Y:S01]  /*88a0*/  IADD3 R30, P0, R226, 0x40, RZ ;  /* 0x00000040e21e7810 */ /* 0x000fe20007f1e0ff */
[----:B------:R-:W-:Y:S01]  /*88b0*/  IMAD R0, R0, c[0x0][0x208], RZ ;  /* 0x0000820000007a24 */ /* 0x000fe200078e02ff */
[----:B------:R-:W-:Y:S02]  /*88c0*/  SHF.L.U32 R28, R2, 0x6, RZ ;  /* 0x00000006021c7819 */ /* 0x000fe400000006ff */
[----:B------:R-:W-:Y:S01]  /*88d0*/  IADD3.X R125, RZ, R228, RZ, P0, !PT ;  /* 0x000000e4ff7d7210 */ /* 0x000fe200007fe4ff */
[----:B------:R-:W-:Y:S01]  /*88e0*/  IMAD R0, R201, c[0x0][0x20c], R0 ;  /* 0x00008300c9007a24 */ /* 0x000fe200078e0200 */
[----:B------:R-:W-:Y:S04]  /*88f0*/  IADD3 R31, P6, R28, R226, RZ ;  /* 0x000000e21c1f7210 */ /* 0x000fe80007fde0ff */
[----:B------:R-:W-:Y:S02]  /*8900*/  IADD3 R0, R3, R0, RZ ;  /* 0x0000000003007210 */ /* 0x000fe40007ffe0ff */
[----:B------:R-:W-:Y:S02]  /*8910*/  MOV R3, c[0x0][0x208] ;  /* 0x0000820000037a02 */ /* 0x000fe40000000f00 */
[----:B------:R-:W-:Y:S02]  /*8920*/  SHF.L.U64.HI R0, R2, 0x6, R0 ;  /* 0x0000000602007819 */ /* 0x000fe40000010200 */
[----:B------:R-:W-:Y:S02]  /*8930*/  LEA R2, P1, R3, R28, 0x5 ;  /* 0x0000001c03027211 */ /* 0x000fe400078228ff */
[----:B------:R-:W-:Y:S01]  /*8940*/  LEA R166, P2, R31, c[0x0][0x1f8], 0x1 ;  /* 0x00007e001fa67a11 */ /* 0x000fe200078408ff */
[----:B------:R-:W-:Y:S01]  /*8950*/  LDSM.16.M88.4 R32, [R183] ;  /* 0x00000000b720783b */ /* 0x000fe20000000200 */
[----:B------:R-:W-:Y:S02]  /*8960*/  LEA.HI.X R3, R3, R0, R20, 0x5, P1 ;  /* 0x0000000003037211 */ /* 0x000fe400008f2c14 */
[----:B------:R-:W-:Y:S02]  /*8970*/  IADD3 R124, P1, R28, R30, RZ ;  /* 0x0000001e1c7c7210 */ /* 0x000fe40007f3e0ff */
[----:B------:R-:W-:Y:S02]  /*8980*/  IADD3.X R148, R0, R228, RZ, P6, !PT ;  /* 0x000000e400947210 */ /* 0x000fe400037fe4ff */
[----:B------:R-:W-:Y:S01]  /*8990*/  LEA R164, P0, R124, c[0x0][0x1f8], 0x1 ;  /* 0x00007e007ca47a11 */ /* 0x000fe200078008ff */
[----:B------:R-:W1:Y:S01]  /*89a0*/  LDSM.16.M88.4 R8, [R176] ;  /* 0x00000000b008783b */ /* 0x000e620000000200 */
[----:B------:R-:W-:Y:S02]  /*89b0*/  IADD3.X R149, R0, R125, RZ, P1, !PT ;  /* 0x0000007d00957210 */ /* 0x000fe40000ffe4ff */
[----:B------:R-:W-:Y:S02]  /*89c0*/  LEA.HI.X R167, R31, c[0x0][0x1fc], R148, 0x1, P2 ;  /* 0x00007f001fa77a11 */ /* 0x000fe400010f0c94 */
[----:B------:R-:W-:Y:S02]  /*89d0*/  LEA.HI.X R165, R124, c[0x0][0x1fc], R149, 0x1, P0 ;  /* 0x00007f007ca57a11 */ /* 0x000fe400000f0c95 */
[----:B------:R-:W-:Y:S01]  /*89e0*/  IADD3 R29, P1, R226, 0x80, RZ ;  /* 0x00000080e21d7810 */ /* 0x000fe20007f3e0ff */
[----:B------:R-:W2:Y:S01]  /*89f0*/  LDSM.16.M88.4 R16, [R176+0x800] ;  /* 0x00080000b010783b */ /* 0x000ea20000000200 */
[C---:B------:R-:W-:Y:S02]  /*8a00*/  IADD3 R157, P2, R2.reuse, R30, RZ ;  /* 0x0000001e029d7210 */ /* 0x040fe40007f5e0ff */
[-C--:B------:R-:W-:Y:S02]  /*8a10*/  IADD3 R162, P0, R2, R29.reuse, RZ ;  /* 0x0000001d02a27210 */ /* 0x080fe40007f1e0ff */
[----:B------:R-:W-:Y:S02]  /*8a20*/  IADD3 R159, P6, R28, R29, RZ ;  /* 0x0000001d1c9f7210 */ /* 0x000fe40007fde0ff */
[----:B------:R-:W-:Y:S01]  /*8a30*/  IADD3.X R31, RZ, R228, RZ, P1, !PT ;  /* 0x000000e4ff1f7210 */ /* 0x000fe20000ffe4ff */
[----:B------:R-:W3:Y:S01]  /*8a40*/  LDSM.16.M88.4 R24, [R176+0x1000] ;  /* 0x00100000b018783b */ /* 0x000ee20000000200 */
[----:B------:R-:W-:Y:S02]  /*8a50*/  IADD3 R2, P1, R2, R226, RZ ;  /* 0x000000e202027210 */ /* 0x000fe40007f3e0ff */
[-C--:B------:R-:W-:Y:S02]  /*8a60*/  IADD3.X R161, R0, R31.reuse, RZ, P6, !PT ;  /* 0x0000001f00a17210 */ /* 0x080fe400037fe4ff */
[----:B------:R-:W-:Y:S02]  /*8a70*/  LEA R160, P6, R159, c[0x0][0x1f8], 0x1 ;  /* 0x00007e009fa07a11 */ /* 0x000fe400078c08ff */
[----:B------:R-:W-:Y:S01]  /*8a80*/  IADD3.X R0, R3, R31, RZ, P0, !PT ;  /* 0x0000001f03007210 */ /* 0x000fe200007fe4ff */
[----:B------:R-:W4:Y:S01]  /*8a90*/  LDSM.16.M88.4 R136, [R176+0x1800] ;  /* 0x00180000b088783b */ /* 0x000f220000000200 */
[----:B------:R-:W-:Y:S02]  /*8aa0*/  LEA.HI.X R161, R159, c[0x0][0x1fc], R161, 0x1, P6 ;  /* 0x00007f009fa17a11 */ /* 0x000fe400030f0ca1 */
[----:B------:R-:W-:Y:S02]  /*8ab0*/  LEA R124, P0, R162, c[0x0][0x1f8], 0x1 ;  /* 0x00007e00a27c7a11 */ /* 0x000fe400078008ff */
[C---:B------:R-:W-:Y:S02]  /*8ac0*/  IADD3.X R125, R3.reuse, R125, RZ, P2, !PT ;  /* 0x0000007d037d7210 */ /* 0x040fe400017fe4ff */
[C---:B------:R-:W-:Y:S01]  /*8ad0*/  LEA R158, P2, R2.reuse, c[0x0][0x1f8], 0x1 ;  /* 0x00007e00029e7a11 */ /* 0x040fe200078408ff */
[----:B------:R-:W-:Y:S01]  /*8ae0*/  LDSM.16.M88.4 R140, [R184] ;  /* 0x00000000b88c783b */ /* 0x000fe20000000200 */
[----:B------:R-:W-:Y:S02]  /*8af0*/  IADD3.X R3, R3, R228, RZ, P1, !PT ;  /* 0x000000e403037210 */ /* 0x000fe40000ffe4ff */
[C---:B------:R-:W-:Y:S02]  /*8b00*/  LEA R156, P1, R157.reuse, c[0x0][0x1f8], 0x1 ;  /* 0x00007e009d9c7a11 */ /* 0x040fe400078208ff */
[----:B------:R-:W-:Y:S02]  /*8b10*/  LEA.HI.X R159, R2, c[0x0][0x1fc], R3, 0x1, P2 ;  /* 0x00007f00029f7a11 */ /* 0x000fe400010f0c03 */
[----:B------:R-:W-:Y:S01]  /*8b20*/  LEA.HI.X R157, R157, c[0x0][0x1fc], R125, 0x1, P1 ;  /* 0x00007f009d9d7a11 */ /* 0x000fe200008f0c7d */
[C---:B-1----:R-:W-:Y:S01]  /*8b30*/  HMMA.16816.F32.BF16 R4, R32.reuse, R8, RZ ;  /* 0x000000082004723c */ /* 0x042fe200000418ff */
[----:B------:R-:W1:Y:S02]  /*8b40*/  LDSM.16.M88.4 R144, [R187] ;  /* 0x00000000bb90783b */ /* 0x000e640000000200 */
[----:B------:R-:W-:Y:S02]  /*8b50*/  LEA.HI.X R125, R162, c[0x0][0x1fc], R0, 0x1, P0 ;  /* 0x00007f00a27d7a11 */ /* 0x000fe400000f0c00 */
[C---:B------:R-:W-:Y:S02]  /*8b60*/  ISETP.GT.AND P0, PT, R201.reuse, R229, PT ;  /* 0x000000e5c900720c */ /* 0x040fe40003f04270 */
[----:B------:R-:W-:Y:S01]  /*8b70*/  IADD3 R201, R201, -0x1, RZ ;  /* 0xffffffffc9c97810 */ /* 0x000fe20007ffe0ff */
[C---:B------:R-:W-:Y:S01]  /*8b80*/  HMMA.16816.F32.BF16 R8, R32.reuse, R10, RZ ;  /* 0x0000000a2008723c */ /* 0x040fe200000418ff */
[----:B------:R-:W5:Y:S07]  /*8b90*/  LDSM.16.M88.4 R148, [R198] ;  /* 0x00000000c694783b */ /* 0x000f6e0000000200 */
[C---:B--2---:R-:W-:Y:S01]  /*8ba0*/  HMMA.16816.F32.BF16 R12, R32.reuse, R16, RZ ;  /* 0x00000010200c723c */ /* 0x044fe200000418ff */
[----:B------:R-:W2:Y:S07]  /*8bb0*/  LDSM.16.M88.4 R152, [R197] ;  /* 0x00000000c598783b */ /* 0x000eae0000000200 */
[C---:B------:R-:W-:Y:S08]  /*8bc0*/  HMMA.16816.F32.BF16 R16, R32.reuse, R18, RZ ;  /* 0x000000122010723c */ /* 0x040ff000000418ff */
[C---:B---3--:R-:W-:Y:S08]  /*8bd0*/  HMMA.16816.F32.BF16 R20, R32.reuse, R24, RZ ;  /* 0x000000182014723c */ /* 0x048ff000000418ff */
[C---:B------:R-:W-:Y:S08]  /*8be0*/  HMMA.16816.F32.BF16 R24, R32.reuse, R26, RZ ;  /* 0x0000001a2018723c */ /* 0x040ff000000418ff */
[C---:B----4-:R-:W-:Y:S08]  /*8bf0*/  HMMA.16816.F32.BF16 R28, R32.reuse, R136, RZ ;  /* 0x00000088201c723c */ /* 0x050ff000000418ff */
[----:B------:R-:W-:Y:S01]  /*8c00*/  HMMA.16816.F32.BF16 R32, R32, R138, RZ ;  /* 0x0000008a2020723c */ /* 0x000fe200000418ff */
[----:B------:R-:W3:Y:S07]  /*8c10*/  LDSM.16.M88.4 R136, [R196] ;  /* 0x00000000c488783b */ /* 0x000eee0000000200 */
[C---:B-1----:R-:W-:Y:S01]  /*8c20*/  HMMA.16816.F32.BF16 R4, R140.reuse, R144, R4 ;  /* 0x000000908c04723c */ /* 0x042fe20000041804 */
[----:B------:R-:W-:Y:S01]  /*8c30*/  @!PT LDS RZ, [RZ] ;  /* 0x00000000fffff984 */ /* 0x000fe20000000800 */
[----:B------:R-:W-:Y:S01]  /*8c40*/  @!PT LDS RZ, [RZ] ;  /* 0x00000000fffff984 */ /* 0x000fe20000000800 */
[----:B------:R-:W-:Y:S01]  /*8c50*/  @!PT LDS RZ, [RZ] ;  /* 0x00000000fffff984 */ /* 0x000fe20000000800 */
[----:B------:R1:W-:Y:S07]  /*8c60*/  LDGSTS.E.BYPASS.LTC128B.128 [R199+0x100], [R166.64], !P5 ;  /* 0x00100000a6c77fae */ /* 0x0003ee000e901d46 */
[C---:B------:R-:W-:Y:S01]  /*8c70*/  HMMA.16816.F32.BF16 R8, R140.reuse, R146, R8 ;  /* 0x000000928c08723c */ /* 0x040fe20000041808 */
[----:B------:R1:W-:Y:S07]  /*8c80*/  LDGSTS.E.BYPASS.LTC128B.128 [R199+0x2100], [R164.64], !P4 ;  /* 0x02100000a4c77fae */ /* 0x0003ee000e101d46 */
[C---:B-----5:R-:W-:Y:S01]  /*8c90*/  HMMA.16816.F32.BF16 R12, R140.reuse, R148, R12 ;  /* 0x000000948c0c723c */ /* 0x060fe2000004180c */
[----:B------:R4:W-:Y:S07]  /*8ca0*/  LDGSTS.E.BYPASS.LTC128B.128 [R199+0x4100], [R160.64], !P3 ;  /* 0x04100000a0c77fae */ /* 0x0009ee000d901d46 */
[C---:B------:R-:W-:Y:S01]  /*8cb0*/  HMMA.16816.F32.BF16 R16, R140.reuse, R150, R16 ;  /* 0x000000968c10723c */ /* 0x040fe20000041810 */
[----:B------:R5:W-:Y:S07]  /*8cc0*/  LDGSTS.E.BYPASS.LTC128B.128 [R199+0x1100], [R158.64], !P5 ;  /* 0x011000009ec77fae */ /* 0x000bee000e901d46 */
[C---:B--2---:R-:W-:Y:S01]  /*8cd0*/  HMMA.16816.F32.BF16 R20, R140.reuse, R152, R20 ;  /* 0x000000988c14723c */ /* 0x044fe20000041814 */
[----:B------:R5:W-:Y:S07]  /*8ce0*/  LDGSTS.E.BYPASS.LTC128B.128 [R199+0x3100], [R156.64], !P4 ;  /* 0x031000009cc77fae */ /* 0x000bee000e101d46 */
[C---:B------:R-:W-:Y:S01]  /*8cf0*/  HMMA.16816.F32.BF16 R24, R140.reuse, R154, R24 ;  /* 0x0000009a8c18723c */ /* 0x040fe20000041818 */
[----:B------:R2:W-:Y:S07]  /*8d00*/  LDGSTS.E.BYPASS.LTC128B.128 [R199+0x5100], [R124.64], !P3 ;  /* 0x051000007cc77fae */ /* 0x0005ee000d901d46 */
[C---:B---3--:R-:W-:Y:S01]  /*8d10*/  HMMA.16816.F32.BF16 R28, R140.reuse, R136, R28 ;  /* 0x000000888c1c723c */ /* 0x048fe2000004181c */
[----:B----4-:R-:W-:Y:S07]  /*8d20*/  LDSM.16.M88.4 R160, [R182] ;  /* 0x00000000b6a0783b */ /* 0x010fee0000000200 */
[----:B------:R-:W-:Y:S01]  /*8d30*/  HMMA.16816.F32.BF16 R32, R140, R138, R32 ;  /* 0x0000008a8c20723c */ /* 0x000fe20000041820 */
[----:B------:R-:W-:Y:S08]  /*8d40*/  LDSM.16.M88.4 R144, [R182+0x800] ;  /* 0x00080000b690783b */ /* 0x000ff00000000200 */
[----:B-----5:R-:W3:Y:S08]  /*8d50*/  LDSM.16.M88.4 R156, [R186] ;  /* 0x00000000ba9c783b */ /* 0x020ef00000000200 */
[----:B-1----:R-:W1:Y:S08]  /*8d60*/  LDSM.16.M88.4 R164, [R182+0x1000] ;  /* 0x00100000b6a4783b */ /* 0x002e700000000200 */
[----:B------:R-:W0:Y:S08]  /*8d70*/  LDGDEPBAR ;  /* 0x00000000000079af */ /* 0x000e300000000000 */
[----:B------:R-:W4:Y:S08]  /*8d80*/  LDSM.16.M88.4 R148, [R182+0x1800] ;  /* 0x00180000b694783b */ /* 0x000f300000000200 */
[----:B------:R-:W-:Y:S01]  /*8d90*/  LDSM.16.M88.4 R152, [R185] ;  /* 0x00000000b998783b */ /* 0x000fe20000000200 */
[C---:B---3--:R-:W-:Y:S07]  /*8da0*/  HMMA.16816.F32.BF16 R4, R156.reuse, R160, R4 ;  /* 0x000000a09c04723c */ /* 0x048fee0000041804 */
[----:B------:R-:W3:Y:S01]  /*8db0*/  LDSM.16.M88.4 R168, [R179] ;  /* 0x00000000b3a8783b */ /* 0x000ee20000000200 */
[C---:B------:R-:W-:Y:S07]  /*8dc0*/  HMMA.16816.F32.BF16 R8, R156.reuse, R162, R8 ;  /* 0x000000a29c08723c */ /* 0x040fee0000041808 */
[----:B------:R-:W5:Y:S01]  /*8dd0*/  LDSM.16.M88.4 R136, [R179+0x800] ;  /* 0x00080000b388783b */ /* 0x000f620000000200 */
[C---:B------:R-:W-:Y:S07]  /*8de0*/  HMMA.16816.F32.BF16 R12, R156.reuse, R144, R12 ;  /* 0x000000909c0c723c */ /* 0x040fee000004180c */
[----:B------:R-:W2:Y:S01]  /*8df0*/  LDSM.16.M88.4 R140, [R179+0x1000] ;  /* 0x00100000b38c783b */ /* 0x000ea20000000200 */
[C---:B------:R-:W-:Y:S07]  /*8e00*/  HMMA.16816.F32.BF16 R16, R156.reuse, R146, R16 ;  /* 0x000000929c10723c */ /* 0x040fee0000041810 */
[----:B------:R-:W2:Y:S01]  /*8e10*/  LDSM.16.M88.4 R144, [R179+0x1800] ;  /* 0x00180000b390783b */ /* 0x000ea20000000200 */
[C---:B-1----:R-:W-:Y:S07]  /*8e20*/  HMMA.16816.F32.BF16 R20, R156.reuse, R164, R20 ;  /* 0x000000a49c14723c */ /* 0x042fee0000041814 */
[----:B------:R-:W-:Y:S01]  /*8e30*/  LDSM.16.M88.4 R160, [R176+0x2800] ;  /* 0x00280000b0a0783b */ /* 0x000fe20000000200 */
[C---:B------:R-:W-:Y:S07]  /*8e40*/  HMMA.16816.F32.BF16 R24, R156.reuse, R166, R24 ;  /* 0x000000a69c18723c */ /* 0x040fee0000041818 */
[----:B------:R-:W-:Y:S01]  /*8e50*/  LDSM.16.M88.4 R164, [R184+0x4000] ;  /* 0x00400000b8a4783b */ /* 0x000fe20000000200 */
[C---:B----4-:R-:W-:Y:S07]  /*8e60*/  HMMA.16816.F32.BF16 R28, R156.reuse, R148, R28 ;  /* 0x000000949c1c723c */ /* 0x050fee000004181c */
[----:B------:R-:W-:Y:S01]  /*8e70*/  LDSM.16.M88.4 R172, [R179+0x4000] ;  /* 0x00400000b3ac783b */ /* 0x000fe20000000200 */
[----:B------:R-:W-:Y:S07]  /*8e80*/  HMMA.16816.F32.BF16 R32, R156, R150, R32 ;  /* 0x000000969c20723c */ /* 0x000fee0000041820 */
[----:B------:R-:W-:Y:S01]  /*8e90*/  LDSM.16.M88.4 R148, [R183+0x4000] ;  /* 0x00400000b794783b */ /* 0x000fe20000000200 */
[C---:B---3--:R-:W-:Y:S07]  /*8ea0*/  HMMA.16816.F32.BF16 R4, R152.reuse, R168, R4 ;  /* 0x000000a89804723c */ /* 0x048fee0000041804 */
[----:B------:R-:W1:Y:S01]  /*8eb0*/  LDSM.16.M88.4 R156, [R176+0x2000] ;  /* 0x00200000b09c783b */ /* 0x000e620000000200 */
[C---:B------:R-:W-:Y:S07]  /*8ec0*/  HMMA.16816.F32.BF16 R8, R152.reuse, R170, R8 ;  /* 0x000000aa9808723c */ /* 0x040fee0000041808 */
[----:B------:R-:W-:Y:S01]  /*8ed0*/  LDSM.16.M88.4 R168, [R195] ;  /* 0x00000000c3a8783b */ /* 0x000fe20000000200 */
[C---:B-----5:R-:W-:Y:S08]  /*8ee0*/  HMMA.16816.F32.BF16 R12, R152.reuse, R136, R12 ;  /* 0x00000088980c723c */ /* 0x060ff0000004180c */
[C---:B------:R-:W-:Y:S01]  /*8ef0*/  HMMA.16816.F32.BF16 R16, R152.reuse, R138, R16 ;  /* 0x0000008a9810723c */ /* 0x040fe20000041810 */
[----:B------:R-:W3:Y:S07]  /*8f00*/  LDSM.16.M88.4 R136, [R176+0x3000] ;  /* 0x00300000b088783b */ /* 0x000eee0000000200 */
[C---:B--2---:R-:W-:Y:S08]  /*8f10*/  HMMA.16816.F32.BF16 R20, R152.reuse, R140, R20 ;  /* 0x0000008c9814723c */ /* 0x044ff00000041814 */
[C---:B------:R-:W-:Y:S01]  /*8f20*/  HMMA.16816.F32.BF16 R24, R152.reuse, R142, R24 ;  /* 0x0000008e9818723c */ /* 0x040fe20000041818 */
[----:B------:R-:W2:Y:S07]  /*8f30*/  LDSM.16.M88.4 R140, [R176+0x3800] ;  /* 0x00380000b08c783b */ /* 0x000eae0000000200 */
[C---:B------:R-:W-:Y:S08]  /*8f40*/  HMMA.16816.F32.BF16 R28, R152.reuse, R144, R28 ;  /* 0x00000090981c723c */ /* 0x040ff0000004181c */
[----:B------:R-:W-:Y:S01]  /*8f50*/  HMMA.16816.F32.BF16 R32, R152, R146, R32 ;  /* 0x000000929820723c */ /* 0x000fe20000041820 */
[----:B------:R-:W4:Y:S07]  /*8f60*/  LDSM.16.M88.4 R144, [R194] ;  /* 0x00000000c290783b */ /* 0x000f2e0000000200 */
[C---:B-1----:R-:W-:Y:S01]  /*8f70*/  HMMA.16816.F32.BF16 R4, R148.reuse, R156, R4 ;  /* 0x0000009c9404723c */ /* 0x042fe20000041804 */
[----:B------:R-:W1:Y:S07]  /*8f80*/  LDSM.16.M88.4 R152, [R193] ;  /* 0x00000000c198783b */ /* 0x000e6e0000000200 */
[C---:B------:R-:W-:Y:S01]  /*8f90*/  HMMA.16816.F32.BF16 R8, R148.reuse, R158, R8 ;  /* 0x0000009e9408723c */ /* 0x040fe20000041808 */
[----:B------:R-:W5:Y:S07]  /*8fa0*/  LDSM.16.M88.4 R156, [R192] ;  /* 0x00000000c09c783b */ /* 0x000f6e0000000200 */
[C---:B------:R-:W-:Y:S08]  /*8fb0*/  HMMA.16816.F32.BF16 R12, R148.reuse, R160, R12 ;  /* 0x000000a0940c723c */ /* 0x040ff0000004180c */
[C---:B------:R-:W-:Y:S01]  /*8fc0*/  HMMA.16816.F32.BF16 R16, R148.reuse, R162, R16 ;  /* 0x000000a29410723c */ /* 0x040fe20000041810 */
[----:B------:R-:W-:Y:S07]  /*8fd0*/  LDSM.16.M88.4 R160, [R182+0x2000] ;  /* 0x00200000b6a0783b */ /* 0x000fee0000000200 */
[C---:B---3--:R-:W-:Y:S08]  /*8fe0*/  HMMA.16816.F32.BF16 R20, R148.reuse, R136, R20 ;  /* 0x000000889414723c */ /* 0x048ff00000041814 */
[C---:B------:R-:W-:Y:S01]  /*8ff0*/  HMMA.16816.F32.BF16 R24, R148.reuse, R138, R24 ;  /* 0x0000008a9418723c */ /* 0x040fe20000041818 */
[----:B------:R-:W3:Y:S07]  /*9000*/  LDSM.16.M88.4 R136, [R186+0x4000] ;  /* 0x00400000ba88783b */ /* 0x000eee0000000200 */
[C---:B--2---:R-:W-:Y:S08]  /*9010*/  HMMA.16816.F32.BF16 R28, R148.reuse, R140, R28 ;  /* 0x0000008c941c723c */ /* 0x044ff0000004181c */
[----:B------:R-:W-:Y:S01]  /*9020*/  HMMA.16816.F32.BF16 R32, R148, R142, R32 ;  /* 0x0000008e9420723c */ /* 0x000fe20000041820 */
[----:B------:R-:W2:Y:S07]  /*9030*/  LDSM.16.M88.4 R140, [R182+0x2800] ;  /* 0x00280000b68c783b */ /* 0x000eae0000000200 */
        /* <DEDUP_REMOVED lines=10> */
[C---:B-----5:R-:W-:Y:S08]  /*90e0*/  HMMA.16816.F32.BF16 R28, R164.reuse, R156, R28 ;  /* 0x0000009ca41c723c */ /* 0x060ff0000004181c */
[----:B------:R-:W-:Y:S01]  /*90f0*/  HMMA.16816.F32.BF16 R32, R164, R158, R32 ;  /* 0x0000009ea420723c */ /* 0x000fe20000041820 */
[----:B------:R-:W5:Y:S07]  /*9100*/  LDSM.16.M88.4 R156, [R179+0x2800] ;  /* 0x00280000b39c783b */ /* 0x000f6e0000000200 */
[C---:B---3--:R-:W-:Y:S01]  /*9110*/  HMMA.16816.F32.BF16 R4, R136.reuse, R160, R4 ;  /* 0x000000a08804723c */ /* 0x048fe20000041804 */
[----:B------:R-:W-:Y:S07]  /*9120*/  LDSM.16.M88.4 R164, [R176+0x5000] ;  /* 0x00500000b0a4783b */ /* 0x000fee0000000200 */
[C---:B------:R-:W-:Y:S01]  /*9130*/  HMMA.16816.F32.BF16 R8, R136.reuse, R162, R8 ;  /* 0x000000a28808723c */ /* 0x040fe20000041808 */
[----:B------:R-:W-:Y:S07]  /*9140*/  LDSM.16.M88.4 R160, [R176+0x4800] ;  /* 0x00480000b0a0783b */ /* 0x000fee0000000200 */
[C---:B--2---:R-:W-:Y:S08]  /*9150*/  HMMA.16816.F32.BF16 R12, R136.reuse, R140, R12 ;  /* 0x0000008c880c723c */ /* 0x044ff0000004180c */
        /* <DEDUP_REMOVED lines=65> */
[----:B------:R-:W-:Y:S02]  /*9570*/  FMNMX.FTZ R0, R5, R0, !PT ;  /* 0x0000000005007209 */ /* 0x000fe40007810000 */
[----:B------:R-:W-:Y:S01]  /*9580*/  FMNMX.FTZ R2, R7, R2, !PT ;  /* 0x0000000207027209 */ /* 0x000fe20007810000 */
[----:B------:R-:W-:Y:S01]  /*9590*/  @P0 IMAD.WIDE.U32 R136, R201, c[0x0][0x1e0], RZ ;  /* 0x00007800c9880a25 */ /* 0x000fe200078e00ff */
        /* <DEDUP_REMOVED lines=38> */
[C---:B------:R-:W-:Y:S01]  /*9800*/  FADD.FTZ R2, -R125.reuse, R126 ;  /* 0x0000007e7d027221 */ /* 0x040fe20000010100 */
[----:B------:R-:W-:Y:S01]  /*9810*/  @P0 SHF.R.S32.HI R126, RZ, 0x1f, R201 ;  /* 0x0000001fff7e0819 */ /* 0x000fe200000114c9 */
[----:B------:R-:W-:Y:S01]  /*9820*/  FMUL.FTZ R160, R125, c[0x0][0x2d0] ;  /* 0x0000b4007da07a20 */ /* 0x000fe20000410000 */
[----:B--2---:R-:W-:Y:S01]  /*9830*/  FMNMX.FTZ R124, R0, R3, !PT ;  /* 0x00000003007c7209 */ /* 0x004fe20007810000 */
[----:B------:R-:W-:Y:S02]  /*9840*/  FMUL.FTZ R0, R2, c[0x0][0x2d0] ;  /* 0x0000b40002007a20 */ /* 0x000fe40000410000 */
[--C-:B------:R-:W-:Y:S01]  /*9850*/  FFMA.FTZ R138, R4, c[0x0][0x2d0], -R160.reuse ;  /* 0x0000b400048a7a23 */ /* 0x100fe200000108a0 */
[----:B------:R-:W-:Y:S01]  /*9860*/  @P0 MOV R4, c[0x0][0x1e4] ;  /* 0x0000790000040a02 */ /* 0x000fe20000000f00 */
[----:B------:R1:W2:Y:S01]  /*9870*/  MUFU.EX2 R2, R0 ;  /* 0x0000000000027308 */ /* 0x0002a20000000800 */
[----:B------:R-:W-:Y:S01]  /*9880*/  @P0 IMAD R3, R126, c[0x0][0x1e0], RZ ;  /* 0x000078007e030a24 */ /* 0x000fe200078e02ff */
[----:B------:R-:W-:Y:S01]  /*9890*/  @P0 SHF.L.U32 R126, R136, 0x6, RZ ;  /* 0x00000006887e0819 */ /* 0x000fe200000006ff */
[--C-:B------:R-:W-:Y:S02]  /*98a0*/  FFMA.FTZ R5, R5, c[0x0][0x2d0], -R160.reuse ;  /* 0x0000b40005057a23 */ /* 0x100fe400000108a0 */
[----:B------:R-:W-:Y:S02]  /*98b0*/  @P0 IMAD R3, R201, c[0x0][0x1e4], R3 ;  /* 0x00007900c9030a24 */ /* 0x000fe400078e0203 */
[--C-:B------:R-:W-:Y:S02]  /*98c0*/  FFMA.FTZ R8, R8, c[0x0][0x2d0], -R160.reuse ;  /* 0x0000b40008087a23 */ /* 0x100fe400000108a0 */
[--C-:B------:R-:W-:Y:S01]  /*98d0*/  FFMA.FTZ R12, R12, c[0x0][0x2d0], -R160.reuse ;  /* 0x0000b4000c0c7a23 */ /* 0x100fe200000108a0 */
[----:B------:R3:W-:Y:S01]  /*98e0*/  MUFU.EX2 R203, R138 ;  /* 0x0000008a00cb7308 */ /* 0x0007e20000000800 */
[----:B------:R-:W-:Y:S01]  /*98f0*/  @P0 IADD3 R3, R137, R3, RZ ;  /* 0x0000000389030210 */ /* 0x000fe20007ffe0ff */
[--C-:B------:R-:W-:Y:S01]  /*9900*/  FFMA.FTZ R13, R13, c[0x0][0x2d0], -R160.reuse ;  /* 0x0000b4000d0d7a23 */ /* 0x100fe200000108a0 */
[----:B------:R-:W-:Y:S01]  /*9910*/  @P0 IADD3 R137, P6, R126, R224, RZ ;  /* 0x000000e07e890210 */ /* 0x000fe20007fde0ff */
[--C-:B------:R-:W-:Y:S01]  /*9920*/  FFMA.FTZ R17, R17, c[0x0][0x2d0], -R160.reuse ;  /* 0x0000b40011117a23 */ /* 0x100fe200000108a0 */
[----:B------:R-:W-:Y:S01]  /*9930*/  @P0 SHF.L.U64.HI R3, R136, 0x6, R3 ;  /* 0x0000000688030819 */ /* 0x000fe20000010203 */
[--C-:B------:R-:W-:Y:S01]  /*9940*/  FFMA.FTZ R20, R20, c[0x0][0x2d0], -R160.reuse ;  /* 0x0000b40014147a23 */ /* 0x100fe200000108a0 */
[----:B------:R-:W-:Y:S01]  /*9950*/  @P0 MOV R136, c[0x0][0x1e0] ;  /* 0x0000780000880a02 */ /* 0x000fe20000000f00 */
[--C-:B------:R-:W-:Y:S01]  /*9960*/  FFMA.FTZ R21, R21, c[0x0][0x2d0], -R160.reuse ;  /* 0x0000b40015157a23 */ /* 0x100fe200000108a0 */
[----:B------:R-:W-:Y:S01]  /*9970*/  @P0 LEA R146, P2, R137, c[0x0][0x1c8], 0x1 ;  /* 0x0000720089920a11 */ /* 0x000fe200078408ff */
[----:B------:R4:W-:Y:S01]  /*9980*/  MUFU.EX2 R202, R5 ;  /* 0x0000000500ca7308 */ /* 0x0009e20000000800 */
[--C-:B------:R-:W-:Y:S02]  /*9990*/  FFMA.FTZ R24, R24, c[0x0][0x2d0], -R160.reuse ;  /* 0x0000b40018187a23 */ /* 0x100fe400000108a0 */
[----:B------:R-:W-:Y:S02]  /*99a0*/  FFMA.FTZ R29, R29, c[0x0][0x2d0], -R160 ;  /* 0x0000b4001d1d7a23 */ /* 0x000fe400000108a0 */
[----:B-1----:R-:W-:Y:S01]  /*99b0*/  FADD.FTZ R0, -R124, R127 ;  /* 0x0000007f7c007221 */ /* 0x002fe20000010100 */
[----:B------:R-:W-:Y:S01]  /*99c0*/  @P0 LEA R127, P1, R136, R126, 0x5 ;  /* 0x0000007e887f0211 */ /* 0x000fe200078228ff */
[----:B--2---:R-:W-:Y:S02]  /*99d0*/  FMUL.FTZ R100, R2, R100 ;  /* 0x0000006402647220 */ /* 0x004fe40000410000 */
[----:B------:R-:W-:Y:S01]  /*99e0*/  FMUL.FTZ R0, R0, c[0x0][0x2d0] ;  /* 0x0000b40000007a20 */ /* 0x000fe20000410000 */
[----:B------:R-:W-:Y:S01]  /*99f0*/  @P0 LEA.HI.X R4, R136, R3, R4, 0x5, P1 ;  /* 0x0000000388040211 */ /* 0x000fe200008f2c04 */
[----:B------:R-:W-:Y:S01]  /*9a00*/  MUFU.EX2 R200, R8 ;  /* 0x0000000800c87308 */ /* 0x000fe20000000800 */
[----:B------:R-:W-:Y:S01]  /*9a10*/  @P0 IADD3 R139, P1, R224, 0x40, RZ ;  /* 0x00000040e08b0810 */ /* 0x000fe20007f3e0ff */
[C---:B------:R-:W-:Y:S01]  /*9a20*/  FMUL.FTZ R101, R2.reuse, R101 ;  /* 0x0000006502657220 */ /* 0x040fe20000410000 */
[-C--:B---3--:R-:W-:Y:S01]  /*9a30*/  @P0 IADD3.X R138, R3, R223.reuse, RZ, P6, !PT ;  /* 0x000000df038a0210 */ /* 0x088fe200037fe4ff */
[C---:B------:R-:W-:Y:S01]  /*9a40*/  FMUL.FTZ R104, R2.reuse, R104 ;  /* 0x0000006802687220 */ /* 0x040fe20000410000 */
[----:B------:R-:W-:Y:S01]  /*9a50*/  @P0 IADD3.X R136, RZ, R223, RZ, P1, !PT ;  /* 0x000000dfff880210 */ /* 0x000fe20000ffe4ff */
[C---:B------:R-:W-:Y:S01]  /*9a60*/  FMUL.FTZ R105, R2.reuse, R105 ;  /* 0x0000006902697220 */ /* 0x040fe20000410000 */
[----:B------:R-:W-:Y:S01]  /*9a70*/  @P0 LEA.HI.X R147, R137, c[0x0][0x1cc], R138, 0x1, P2 ;  /* 0x0000730089930a11 */ /* 0x000fe200010f0c8a */
[----:B------:R-:W-:Y:S01]  /*9a80*/  FMUL.FTZ R108, R2, R108 ;  /* 0x0000006c026c7220 */ /* 0x000fe20000410000 */
[----:B------:R-:W-:Y:S01]  /*9a90*/  @P0 IADD3 R137, P2, R224, 0x80, RZ ;  /* 0x00000080e0890810 */ /* 0x000fe20007f5e0ff */
[----:B------:R-:W1:Y:S01]  /*9aa0*/  MUFU.EX2 R0, R0 ;  /* 0x0000000000007308 */ /* 0x000e620000000800 */
[----:B------:R-:W-:Y:S01]  /*9ab0*/  @P0 IADD3 R138, P6, R126, R139, RZ ;  /* 0x0000008b7e8a0210 */ /* 0x000fe20007fde0ff */
[----:B------:R2:W-:Y:S01]  /*9ac0*/  @P0 LDGSTS.E.BYPASS.LTC128B.128 [R199+0x6100], [R146.64], !P5 ;  /* 0x0610000092c70fae */ /* 0x0005e2000e901d46 */
[----:B------:R-:W-:Y:S01]  /*9ad0*/  @P0 IADD3.X R144, RZ, R223, RZ, P2, !PT ;  /* 0x000000dfff900210 */ /* 0x000fe200017fe4ff */
[----:B------:R-:W-:Y:S01]  /*9ae0*/  FMUL.FTZ R109, R2, R109 ;  /* 0x0000006d026d7220 */ /* 0x000fe20000410000 */
[----:B------:R-:W-:Y:S01]  /*9af0*/  @P0 LEA R142, P2, R138, c[0x0][0x1c8], 0x1 ;  /* 0x000072008a8e0a11 */ /* 0x000fe200078408ff */
[----:B------:R-:W-:Y:S01]  /*9b00*/  FMUL.FTZ R112, R2, R112 ;  /* 0x0000007002707220 */ /* 0x000fe20000410000 */
[----:B----4-:R-:W-:Y:S01]  /*9b10*/  @P0 IADD3 R5, P1, R126, R137, RZ ;  /* 0x000000897e050210 */ /* 0x010fe20007f3e0ff */
[C---:B------:R-:W-:Y:S01]  /*9b20*/  FMUL.FTZ R113, R2.reuse, R113 ;  /* 0x0000007102717220 */ /* 0x040fe20000410000 */
[C---:B------:R-:W-:Y:S01]  /*9b30*/  @P0 IADD3.X R126, R3.reuse, R136, RZ, P6, !PT ;  /* 0x00000088037e0210 */ /* 0x040fe200037fe4ff */
[C---:B------:R-:W-:Y:S01]  /*9b40*/  FMUL.FTZ R116, R2.reuse, R116 ;  /* 0x0000007402747220 */ /* 0x040fe20000410000 */
[----:B------:R-:W-:Y:S01]  /*9b50*/  @P0 IADD3.X R3, R3, R144, RZ, P1, !PT ;  /* 0x0000009003030210 */ /* 0x000fe20000ffe4ff */
[C---:B------:R-:W-:Y:S01]  /*9b60*/  FMUL.FTZ R117, R2.reuse, R117 ;  /* 0x0000007502757220 */ /* 0x040fe20000410000 */
[C---:B------:R-:W-:Y:S01]  /*9b70*/  @P0 LEA R140, P6, R5.reuse, c[0x0][0x1c8], 0x1 ;  /* 0x00007200058c0a11 */ /* 0x040fe200078c08ff */
[----:B------:R-:W-:Y:S01]  /*9b80*/  FMUL.FTZ R120, R2, R120 ;  /* 0x0000007802787220 */ /* 0x000fe20000410000 */
[----:B------:R-:W-:Y:S01]  /*9b90*/  @P0 LEA.HI.X R143, R138, c[0x0][0x1cc], R126, 0x1, P2 ;  /* 0x000073008a8f0a11 */ /* 0x000fe200010f0c7e */
[----:B------:R-:W-:Y:S01]  /*9ba0*/  FMUL.FTZ R121, R2, R121 ;  /* 0x0000007902797220 */ /* 0x000fe20000410000 */
[----:B------:R-:W-:Y:S01]  /*9bb0*/  @P0 LEA.HI.X R141, R5, c[0x0][0x1cc], R3, 0x1, P6 ;  /* 0x00007300058d0a11 */ /* 0x000fe200030f0c03 */
[----:B------:R-:W-:Y:S01]  /*9bc0*/  FFMA.FTZ R3, R9, c[0x0][0x2d0], -R160 ;  /* 0x0000b40009037a23 */ /* 0x000fe200000108a0 */
[C---:B------:R-:W-:Y:S01]  /*9bd0*/  @P0 IADD3 R139, P6, R127.reuse, R139, RZ ;  /* 0x0000008b7f8b0210 */ /* 0x040fe20007fde0ff */
[----:B------:R3:W-:Y:S01]  /*9be0*/  @P0 LDGSTS.E.BYPASS.LTC128B.128 [R199+0x8100], [R142.64], !P4 ;  /* 0x081000008ec70fae */ /* 0x0007e2000e101d46 */
[C---:B------:R-:W-:Y:S01]  /*9bf0*/  @P0 IADD3 R138, P2, R127.reuse, R224, RZ ;  /* 0x000000e07f8a0210 */ /* 0x040fe20007f5e0ff */
[----:B------:R4:W-:Y:S01]  /*9c00*/  MUFU.EX2 R175, R3 ;  /* 0x0000000300af7308 */ /* 0x0009e20000000800 */
[----:B------:R-:W-:Y:S01]  /*9c10*/  @P0 IADD3 R5, P1, R127, R137, RZ ;  /* 0x000000897f050210 */ /* 0x000fe20007f3e0ff */
[----:B-1----:R-:W-:Y:S01]  /*9c20*/  FMUL.FTZ R102, R0, R102 ;  /* 0x0000006600667220 */ /* 0x002fe20000410000 */
[----:B------:R-:W-:Y:S01]  /*9c30*/  @P0 IADD3.X R137, R4, R136, RZ, P6, !PT ;  /* 0x0000008804890210 */ /* 0x000fe200037fe4ff */
[----:B------:R-:W-:Y:S01]  /*9c40*/  FMUL.FTZ R103, R0, R103 ;  /* 0x0000006700677220 */ /* 0x000fe20000410000 */
[----:B------:R-:W-:Y:S01]  /*9c50*/  @P0 LEA R126, P6, R138, c[0x0][0x1c8], 0x1 ;  /* 0x000072008a7e0a11 */ /* 0x000fe200078c08ff */
[----:B------:R3:W-:Y:S01]  /*9c60*/  @P0 LDGSTS.E.BYPASS.LTC128B.128 [R199+0xa100], [R140.64], !P3 ;  /* 0x0a1000008cc70fae */ /* 0x0007e2000d901d46 */
[----:B------:R-:W-:Y:S01]  /*9c70*/  @P0 IADD3.X R9, R4, R223, RZ, P2, !PT ;  /* 0x000000df04090210 */ /* 0x000fe200017fe4ff */
[C---:B------:R-:W-:Y:S01]  /*9c80*/  FMUL.FTZ R106, R0.reuse, R106 ;  /* 0x0000006a006a7220 */ /* 0x040fe20000410000 */
[C---:B------:R-:W-:Y:S01]  /*9c90*/  @P0 LEA R8, P2, R139.reuse, c[0x0][0x1c8], 0x1 ;  /* 0x000072008b080a11 */ /* 0x040fe200078408ff */
[----:B------:R-:W-:Y:S01]  /*9ca0*/  FMUL.FTZ R107, R0, R107 ;  /* 0x0000006b006b7220 */ /* 0x000fe20000410000 */
[----:B------:R-:W-:Y:S01]  /*9cb0*/  @P0 LEA.HI.X R127, R138, c[0x0][0x1cc], R9, 0x1, P6 ;  /* 0x000073008a7f0a11 */ /* 0x000fe200030f0c09 */
[C---:B------:R-:W-:Y:S01]  /*9cc0*/  FMUL.FTZ R110, R0.reuse, R110 ;  /* 0x0000006e006e7220 */ /* 0x040fe20000410000 */
[----:B------:R-:W-:Y:S01]  /*9cd0*/  @P0 LEA.HI.X R9, R139, c[0x0][0x1cc], R137, 0x1, P2 ;  /* 0x000073008b090a11 */ /* 0x000fe200010f0c89 */
[----:B------:R-:W-:Y:S01]  /*9ce0*/  FMUL.FTZ R111, R0, R111 ;  /* 0x0000006f006f7220 */ /* 0x000fe20000410000 */
[----:B------:R-:W-:Y:S01]  /*9cf0*/  @P0 IADD3.X R136, R4, R144, RZ, P1, !PT ;  /* 0x0000009004880210 */ /* 0x000fe20000ffe4ff */
[----:B------:R1:W-:Y:S01]  /*9d00*/  @P0 LDGSTS.E.BYPASS.LTC128B.128 [R199+0x7100], [R126.64], !P5 ;  /* 0x071000007ec70fae */ /* 0x0003e2000e901d46 */
[C---:B------:R-:W-:Y:S01]  /*9d10*/  @P0 LEA R4, P1, R5.reuse, c[0x0][0x1c8], 0x1 ;  /* 0x0000720005040a11 */ /* 0x040fe200078208ff */
[C---:B------:R-:W-:Y:S01]  /*9d20*/  FMUL.FTZ R114, R0.reuse, R114 ;  /* 0x0000007200727220 */ /* 0x040fe20000410000 */
[----:B------:R-:W-:Y:S01]  /*9d30*/  MUFU.EX2 R174, R12 ;  /* 0x0000000c00ae7308 */ /* 0x000fe20000000800 */
[C---:B------:R-:W-:Y:S01]  /*9d40*/  FMUL.FTZ R115, R0.reuse, R115 ;  /* 0x0000007300737220 */ /* 0x040fe20000410000 */
[----:B------:R-:W-:Y:S01]  /*9d50*/  @P0 LEA.HI.X R5, R5, c[0x0][0x1cc], R136, 0x1, P1 ;  /* 0x0000730005050a11 */ /* 0x000fe200008f0c88 */
[----:B------:R-:W-:Y:S02]  /*9d60*/  FMUL.FTZ R118, R0, R118 ;  /* 0x0000007600767220 */ /* 0x000fe40000410000 */
[----:B------:R5:W-:Y:S01]  /*9d70*/  @P0 LDGSTS.E.BYPASS.LTC128B.128 [R199+0x9100], [R8.64], !P4 ;  /* 0x0910000008c70fae */ /* 0x000be2000e101d46 */
[----:B----4-:R-:W-:Y:S02]  /*9d80*/  FMUL.FTZ R3, R124, c[0x0][0x2d0] ;  /* 0x0000b4007c037a20 */ /* 0x010fe40000410000 */
[----:B------:R-:W-:Y:S02]  /*9d90*/  FMUL.FTZ R119, R0, R119 ;  /* 0x0000007700777220 */ /* 0x000fe40000410000 */
[--C-:B------:R-:W-:Y:S01]  /*9da0*/  FFMA.FTZ R6, R6, c[0x0][0x2d0], -R3.reuse ;  /* 0x0000b40006067a23 */ /* 0x100fe20000010803 */
[----:B------:R-:W-:Y:S01]  /*9db0*/  MUFU.EX2 R173, R13 ;  /* 0x0000000d00ad7308 */ /* 0x000fe20000000800 */
[--C-:B------:R-:W-:Y:S01]  /*9dc0*/  FFMA.FTZ R7, R7, c[0x0][0x2d0], -R3.reuse ;  /* 0x0000b40007077a23 */ /* 0x100fe20000010803 */
[----:B------:R4:W-:Y:S01]  /*9dd0*/  @P0 LDGSTS.E.BYPASS.LTC128B.128 [R199+0xb100], [R4.64], !P3 ;  /* 0x0b10000004c70fae */ /* 0x0009e2000d901d46 */
[C---:B------:R-:W-:Y:S02]  /*9de0*/  FMUL.FTZ R122, R0.reuse, R122 ;  /* 0x0000007a007a7220 */ /* 0x040fe40000410000 */
[----:B------:R-:W-:Y:S02]  /*9df0*/  FMUL.FTZ R123, R0, R123 ;  /* 0x0000007b007b7220 */ /* 0x000fe40000410000 */
[C---:B------:R-:W-:Y:S02]  /*9e00*/  FMUL.FTZ R36, R2.reuse, R36 ;  /* 0x0000002402247220 */ /* 0x040fe40000410000 */
[----:B------:R-:W-:Y:S01]  /*9e10*/  FMUL.FTZ R37, R2, R37 ;  /* 0x0000002502257220 */ /* 0x000fe20000410000 */
[----:B------:R1:W-:Y:S01]  /*9e20*/  MUFU.EX2 R166, R6 ;  /* 0x0000000600a67308 */ /* 0x0003e20000000800 */
[----:B------:R-:W1:Y:S01]  /*9e30*/  LDSM.16.MT88.4 R136, [R177] ;  /* 0x00000000b188783b */ /* 0x000e620000004200 */
[C---:B------:R-:W-:Y:S02]  /*9e40*/  FMUL.FTZ R38, R0.reuse, R38 ;  /* 0x0000002600267220 */ /* 0x040fe40000410000 */
[----:B------:R-:W-:Y:S02]  /*9e50*/  FMUL.FTZ R39, R0, R39 ;  /* 0x0000002700277220 */ /* 0x000fe40000410000 */
[C---:B------:R-:W-:Y:S02]  /*9e60*/  FMUL.FTZ R40, R2.reuse, R40 ;  /* 0x0000002802287220 */ /* 0x040fe40000410000 */
[C---:B------:R-:W-:Y:S01]  /*9e70*/  FMUL.FTZ R41, R2.reuse, R41 ;  /* 0x0000002902297220 */ /* 0x040fe20000410000 */
[----:B---3--:R-:W3:Y:S01]  /*9e80*/  LDSM.16.MT88.4 R140, [R178] ;  /* 0x00000000b28c783b */ /* 0x008ee20000004200 */
[----:B------:R-:W1:Y:S01]  /*9e90*/  MUFU.EX2 R165, R7 ;  /* 0x0000000700a57308 */ /* 0x000e620000000800 */
[C---:B-----5:R-:W-:Y:S02]  /*9ea0*/  FMUL.FTZ R8, R2.reuse, R132 ;  /* 0x0000008402087220 */ /* 0x060fe40000410000 */
[----:B------:R-:W-:Y:S02]  /*9eb0*/  FMUL.FTZ R9, R2, R133 ;  /* 0x0000008502097220 */ /* 0x000fe40000410000 */
[C---:B------:R-:W-:Y:S02]  /*9ec0*/  FMUL.FTZ R42, R0.reuse, R42 ;  /* 0x0000002a002a7220 */ /* 0x040fe40000410000 */
[----:B--2---:R-:W2:Y:S01]  /*9ed0*/  LDSM.16.MT88.4 R144, [R181] ;  /* 0x00000000b590783b */ /* 0x004ea20000004200 */
[----:B------:R-:W-:Y:S02]  /*9ee0*/  FMUL.FTZ R43, R0, R43 ;  /* 0x0000002b002b7220 */ /* 0x000fe40000410000 */
[--C-:B----4-:R-:W-:Y:S01]  /*9ef0*/  FFMA.FTZ R4, R11, c[0x0][0x2d0], -R3.reuse ;  /* 0x0000b4000b047a23 */ /* 0x110fe20000010803 */
[----:B------:R-:W-:Y:S01]  /*9f00*/  MUFU.EX2 R171, R17 ;  /* 0x0000001100ab7308 */ /* 0x000fe20000000800 */
[----:B------:R-:W-:Y:S02]  /*9f10*/  FMUL.FTZ R5, R2, R129 ;  /* 0x0000008102057220 */ /* 0x000fe40000410000 */
[--C-:B-1----:R-:W-:Y:S01]  /*9f20*/  FFMA.FTZ R6, R10, c[0x0][0x2d0], -R3.reuse ;  /* 0x0000b4000a067a23 */ /* 0x102fe20000010803 */
[----:B------:R-:W-:Y:S01]  /*9f30*/  LDSM.16.MT88.4 R148, [R178+0x2800] ;  /* 0x00280000b294783b */ /* 0x000fe20000004200 */
[C---:B------:R-:W-:Y:S02]  /*9f40*/  FMUL.FTZ R10, R0.reuse, R134 ;  /* 0x00000086000a7220 */ /* 0x040fe40000410000 */
[----:B------:R-:W-:Y:S02]  /*9f50*/  FMUL.FTZ R11, R0, R135 ;  /* 0x00000087000b7220 */ /* 0x000fe40000410000 */
[C---:B------:R-:W-:Y:S01]  /*9f60*/  FMUL.FTZ R44, R2.reuse, R44 ;  /* 0x0000002c022c7220 */ /* 0x040fe20000410000 */
[----:B------:R1:W-:Y:S01]  /*9f70*/  MUFU.EX2 R164, R6 ;  /* 0x0000000600a47308 */ /* 0x0003e20000000800 */
[----:B------:R-:W-:Y:S01]  /*9f80*/  FMUL.FTZ R45, R2, R45 ;  /* 0x0000002d022d7220 */ /* 0x000fe20000410000 */
[----:B------:R-:W4:Y:S01]  /*9f90*/  LDSM.16.MT88.4 R132, [R180] ;  /* 0x00000000b484783b */ /* 0x000f220000004200 */
[----:B------:R-:W-:Y:S01]  /*9fa0*/  F2FP.BF16.PACK_AB R129, R165, R166 ;  /* 0x000000a6a581723e */ /* 0x000fe200000010ff */
[C---:B------:R-:W-:Y:S02]  /*9fb0*/  FMUL.FTZ R7, R0.reuse, R131 ;  /* 0x0000008300077220 */ /* 0x040fe40000410000 */
[C---:B------:R-:W-:Y:S02]  /*9fc0*/  FMUL.FTZ R46, R0.reuse, R46 ;  /* 0x0000002e002e7220 */ /* 0x040fe40000410000 */
[----:B------:R-:W-:Y:S02]  /*9fd0*/  FMUL.FTZ R47, R0, R47 ;  /* 0x0000002f002f7220 */ /* 0x000fe40000410000 */
[----:B------:R-:W5:Y:S01]  /*9fe0*/  MUFU.EX2 R163, R4 ;  /* 0x0000000400a37308 */ /* 0x000f620000000800 */
[C---:B------:R-:W-:Y:S01]  /*9ff0*/  FMUL.FTZ R48, R2.reuse, R48 ;  /* 0x0000003002307220 */ /* 0x040fe20000410000 */
[----:B------:R-:W-:Y:S01]  /*a000*/  LDSM.16.MT88.4 R152, [R181+0x2800] ;  /* 0x00280000b598783b */ /* 0x000fe20000004200 */
[----:B------:R-:W-:Y:S02]  /*a010*/  FMUL.FTZ R49, R2, R49 ;  /* 0x0000003102317220 */ /* 0x000fe40000410000 */
[C---:B------:R-:W-:Y:S02]  /*a020*/  FMUL.FTZ R50, R0.reuse, R50 ;  /* 0x0000003200327220 */ /* 0x040fe40000410000 */
[----:B------:R-:W-:Y:S02]  /*a030*/  FMUL.FTZ R51, R0, R51 ;  /* 0x0000003300337220 */ /* 0x000fe40000410000 */
[C---:B------:R-:W-:Y:S01]  /*a040*/  FMUL.FTZ R52, R2.reuse, R52 ;  /* 0x0000003402347220 */ /* 0x040fe20000410000 */
[----:B------:R-:W0:Y:S01]  /*a050*/  LDGDEPBAR ;  /* 0x00000000000079af */ /* 0x000e220000000000 */
[----:B------:R-:W-:Y:S01]  /*a060*/  FMUL.FTZ R53, R2, R53 ;  /* 0x0000003502357220 */ /* 0x000fe20000410000 */
[----:B------:R-:W-:Y:S01]  /*a070*/  MUFU.EX2 R170, R20 ;  /* 0x0000001400aa7308 */ /* 0x000fe20000000800 */
[C---:B------:R-:W-:Y:S02]  /*a080*/  FMUL.FTZ R54, R0.reuse, R54 ;  /* 0x0000003600367220 */ /* 0x040fe40000410000 */
[C---:B-1----:R-:W-:Y:S01]  /*a090*/  FMUL.FTZ R6, R0.reuse, R130 ;  /* 0x0000008200067220 */ /* 0x042fe20000410000 */
[----:B------:R-:W-:Y:S01]  /*a0a0*/  F2FP.BF16.PACK_AB R130, R175, R200 ;  /* 0x000000c8af82723e */ /* 0x000fe200000010ff */
[----:B------:R-:W-:Y:S02]  /*a0b0*/  FMUL.FTZ R55, R0, R55 ;  /* 0x0000003700377220 */ /* 0x000fe40000410000 */
[C---:B------:R-:W-:Y:S02]  /*a0c0*/  FMUL.FTZ R56, R2.reuse, R56 ;  /* 0x0000003802387220 */ /* 0x040fe40000410000 */
[----:B------:R-:W-:Y:S01]  /*a0d0*/  FMUL.FTZ R57, R2, R57 ;  /* 0x0000003902397220 */ /* 0x000fe20000410000 */
[----:B------:R-:W-:Y:S01]  /*a0e0*/  MUFU.EX2 R169, R21 ;  /* 0x0000001500a97308 */ /* 0x000fe20000000800 */
[----:B------:R-:W-:Y:S01]  /*a0f0*/  FMUL.FTZ R58, R0, R58 ;  /* 0x0000003a003a7220 */ /* 0x000fe20000410000 */
[----:B-----5:R-:W-:Y:S01]  /*a100*/  F2FP.BF16.PACK_AB R131, R163, R164 ;  /* 0x000000a4a383723e */ /* 0x020fe200000010ff */
[----:B------:R-:W-:Y:S01]  /*a110*/  FMUL.FTZ R4, R2, R128 ;  /* 0x0000008002047220 */ /* 0x000fe20000410000 */
[----:B------:R-:W-:Y:S01]  /*a120*/  F2FP.BF16.PACK_AB R128, R202, R203 ;  /* 0x000000cbca80723e */ /* 0x000fe200000010ff */
[--C-:B------:R-:W-:Y:S02]  /*a130*/  FFMA.FTZ R14, R14, c[0x0][0x2d0], -R3.reuse ;  /* 0x0000b4000e0e7a23 */ /* 0x100fe40000010803 */
[--C-:B------:R-:W-:Y:S02]  /*a140*/  FFMA.FTZ R15, R15, c[0x0][0x2d0], -R3.reuse ;  /* 0x0000b4000f0f7a23 */ /* 0x100fe40000010803 */
[----:B------:R-:W-:Y:S01]  /*a150*/  FFMA.FTZ R12, R16, c[0x0][0x2d0], -R160 ;  /* 0x0000b400100c7a23 */ /* 0x000fe200000108a0 */
[----:B------:R-:W-:Y:S01]  /*a160*/  MUFU.EX2 R159, R14 ;  /* 0x0000000e009f7308 */ /* 0x000fe20000000800 */
[C---:B------:R-:W-:Y:S05]  /*a170*/  HMMA.16816.F32.BF16 R4, R128.reuse, R136, R4 ;  /* 0x000000888004723c */ /* 0x040fea0000041804 */
[--C-:B------:R-:W-:Y:S02]  /*a180*/  FFMA.FTZ R18, R18, c[0x0][0x2d0], -R3.reuse ;  /* 0x0000b40012127a23 */ /* 0x100fe40000010803 */
[--C-:B------:R-:W-:Y:S01]  /*a190*/  FFMA.FTZ R126, R19, c[0x0][0x2d0], -R3.reuse ;  /* 0x0000b400137e7a23 */ /* 0x100fe20000010803 */
[C---:B------:R-:W-:Y:S01]  /*a1a0*/  HMMA.16816.F32.BF16 R8, R128.reuse, R138, R8 ;  /* 0x0000008a8008723c */ /* 0x040fe20000041808 */
[----:B------:R-:W1:Y:S01]  /*a1b0*/  LDSM.16.MT88.4 R136, [R177+0x2000] ;  /* 0x00200000b188783b */ /* 0x000e620000004200 */
[----:B------:R-:W5:Y:S02]  /*a1c0*/  MUFU.EX2 R158, R15 ;  /* 0x0000000f009e7308 */ /* 0x000f640000000800 */
[--C-:B------:R-:W-:Y:S02]  /*a1d0*/  FFMA.FTZ R22, R22, c[0x0][0x2d0], -R3.reuse ;  /* 0x0000b40016167a23 */ /* 0x100fe40000010803 */
[--C-:B------:R-:W-:Y:S02]  /*a1e0*/  FFMA.FTZ R23, R23, c[0x0][0x2d0], -R3.reuse ;  /* 0x0000b40017177a23 */ /* 0x100fe40000010803 */
[C---:B---3--:R-:W-:Y:S04]  /*a1f0*/  HMMA.16816.F32.BF16 R100, R128.reuse, R140, R100 ;  /* 0x0000008c8064723c */ /* 0x048fe80000041864 */
[----:B------:R3:W1:Y:S01]  /*a200*/  MUFU.EX2 R172, R12 ;  /* 0x0000000c00ac7308 */ /* 0x0006620000000800 */
[----:B------:R-:W-:Y:S02]  /*a210*/  FFMA.FTZ R27, R27, c[0x0][0x2d0], -R3 ;  /* 0x0000b4001b1b7a23 */ /* 0x000fe40000010803 */
[----:B------:R-:W-:Y:S01]  /*a220*/  FMUL.FTZ R59, R0, R59 ;  /* 0x0000003b003b7220 */ /* 0x000fe20000410000 */
[C---:B------:R-:W-:Y:S01]  /*a230*/  HMMA.16816.F32.BF16 R104, R128.reuse, R142, R104 ;  /* 0x0000008e8068723c */ /* 0x040fe20000041868 */
[----:B------:R-:W5:Y:S03]  /*a240*/  LDSM.16.MT88.4 R140, [R178+0x2000] ;  /* 0x00200000b28c783b */ /* 0x000f660000004200 */
[C---:B------:R-:W-:Y:S02]  /*a250*/  FMUL.FTZ R60, R2.reuse, R60 ;  /* 0x0000003c023c7220 */ /* 0x040fe40000410000 */
[----:B------:R1:W-:Y:S01]  /*a260*/  MUFU.EX2 R157, R18 ;  /* 0x00000012009d7308 */ /* 0x0003e20000000800 */
[----:B------:R-:W-:Y:S01]  /*a270*/  FMUL.FTZ R61, R2, R61 ;  /* 0x0000003d023d7220 */ /* 0x000fe20000410000 */
[C---:B--2---:R-:W-:Y:S04]  /*a280*/  HMMA.16816.F32.BF16 R108, R128.reuse, R144, R108 ;  /* 0x00000090806c723c */ /* 0x044fe8000004186c */
[C---:B------:R-:W-:Y:S02]  /*a290*/  FMUL.FTZ R62, R0.reuse, R62 ;  /* 0x0000003e003e7220 */ /* 0x040fe40000410000 */
[----:B------:R-:W-:Y:S02]  /*a2a0*/  FMUL.FTZ R63, R0, R63 ;  /* 0x0000003f003f7220 */ /* 0x000fe40000410000 */
[C---:B------:R-:W-:Y:S01]  /*a2b0*/  HMMA.16816.F32.BF16 R112, R128.reuse, R146, R112 ;  /* 0x000000928070723c */ /* 0x040fe20000041870 */
[----:B------:R-:W-:Y:S01]  /*a2c0*/  LDSM.16.MT88.4 R144, [R177+0x2800] ;  /* 0x00280000b190783b */ /* 0x000fe20000004200 */
[----:B------:R-:W-:Y:S02]  /*a2d0*/  MUFU.EX2 R168, R24 ;  /* 0x0000001800a87308 */ /* 0x000fe40000000800 */
[C---:B------:R-:W-:Y:S02]  /*a2e0*/  FMUL.FTZ R64, R2.reuse, R64 ;  /* 0x0000004002407220 */ /* 0x040fe40000410000 */
[----:B------:R-:W-:Y:S02]  /*a2f0*/  FMUL.FTZ R65, R2, R65 ;  /* 0x0000004102417220 */ /* 0x000fe40000410000 */
[C---:B----4-:R-:W-:Y:S01]  /*a300*/  HMMA.16816.F32.BF16 R116, R128.reuse, R132, R116 ;  /* 0x000000848074723c */ /* 0x050fe20000041874 */
[----:B---3--:R-:W-:Y:S03]  /*a310*/  LDSM.16.MT88.4 R12, [R180+0x4000] ;  /* 0x00400000b40c783b */ /* 0x008fe60000004200 */
[----:B------:R-:W-:Y:S01]  /*a320*/  MUFU.EX2 R161, R29 ;  /* 0x0000001d00a17308 */ /* 0x000fe20000000800 */
[C---:B------:R-:W-:Y:S02]  /*a330*/  FMUL.FTZ R66, R0.reuse, R66 ;  /* 0x0000004200427220 */ /* 0x040fe40000410000 */
[----:B------:R-:W-:Y:S01]  /*a340*/  FMUL.FTZ R67, R0, R67 ;  /* 0x0000004300437220 */ /* 0x000fe20000410000 */
[C---:B------:R-:W-:Y:S01]  /*a350*/  HMMA.16816.F32.BF16 R120, R128.reuse, R134, R120 ;  /* 0x000000868078723c */ /* 0x040fe20000041878 */
[----:B------:R-:W2:Y:S03]  /*a360*/  LDSM.16.MT88.4 R132, [R181+0x2000] ;  /* 0x00200000b584783b */ /* 0x000ea60000004200 */
[C---:B------:R-:W-:Y:S02]  /*a370*/  FMUL.FTZ R68, R2.reuse, R68 ;  /* 0x0000004402447220 */ /* 0x040fe40000410000 */
[----:B------:R-:W-:Y:S01]  /*a380*/  FMUL.FTZ R69, R2, R69 ;  /* 0x0000004502457220 */ /* 0x000fe20000410000 */
[----:B------:R-:W3:Y:S01]  /*a390*/  MUFU.EX2 R156, R126 ;  /* 0x0000007e009c7308 */ /* 0x000ee20000000800 */
[C---:B-1----:R-:W-:Y:S01]  /*a3a0*/  HMMA.16816.F32.BF16 R36, R128.reuse, R136, R36 ;  /* 0x000000888024723c */ /* 0x042fe20000041824 */
[----:B------:R-:W-:Y:S03]  /*a3b0*/  LDSM.16.MT88.4 R16, [R178+0x800] ;  /* 0x00080000b210783b */ /* 0x000fe60000004200 */
[C---:B------:R-:W-:Y:S02]  /*a3c0*/  FMUL.FTZ R70, R0.reuse, R70 ;  /* 0x0000004600467220 */ /* 0x040fe40000410000 */
[----:B------:R-:W-:Y:S02]  /*a3d0*/  FMUL.FTZ R71, R0, R71 ;  /* 0x0000004700477220 */ /* 0x000fe40000410000 */
[C---:B------:R-:W-:Y:S01]  /*a3e0*/  HMMA.16816.F32.BF16 R40, R128.reuse, R138, R40 ;  /* 0x0000008a8028723c */ /* 0x040fe20000041828 */
[----:B------:R-:W1:Y:S03]  /*a3f0*/  LDSM.16.MT88.4 R136, [R180+0x2000] ;  /* 0x00200000b488783b */ /* 0x000e660000004200 */
[C---:B------:R-:W-:Y:S02]  /*a400*/  FMUL.FTZ R72, R2.reuse, R72 ;  /* 0x0000004802487220 */ /* 0x040fe40000410000 */
[----:B------:R-:W-:Y:S02]  /*a410*/  FMUL.FTZ R73, R2, R73 ;  /* 0x0000004902497220 */ /* 0x000fe40000410000 */
[C---:B-----5:R-:W-:Y:S04]  /*a420*/  HMMA.16816.F32.BF16 R44, R128.reuse, R140, R44 ;  /* 0x0000008c802c723c */ /* 0x060fe8000004182c */
[C---:B------:R-:W-:Y:S02]  /*a430*/  FMUL.FTZ R74, R0.reuse, R74 ;  /* 0x0000004a004a7220 */ /* 0x040fe40000410000 */
[----:B------:R-:W-:Y:S02]  /*a440*/  FMUL.FTZ R75, R0, R75 ;  /* 0x0000004b004b7220 */ /* 0x000fe40000410000 */
[C---:B------:R-:W-:Y:S01]  /*a450*/  HMMA.16816.F32.BF16 R48, R128.reuse, R142, R48 ;  /* 0x0000008e8030723c */ /* 0x040fe20000041830 */
[----:B------:R-:W4:Y:S03]  /*a460*/  LDSM.16.MT88.4 R140, [R177+0x4000] ;  /* 0x00400000b18c783b */ /* 0x000f260000004200 */
        /* <DEDUP_REMOVED lines=9> */
[C---:B------:R-:W-:Y:S02]  /*a500*/  FMUL.FTZ R82, R0.reuse, R82 ;  /* 0x0000005200527220 */ /* 0x040fe40000410000 */
[----:B------:R-:W-:Y:S02]  /*a510*/  FMUL.FTZ R83, R0, R83 ;  /* 0x0000005300537220 */ /* 0x000fe40000410000 */
[C---:B-1----:R-:W-:Y:S04]  /*a520*/  HMMA.16816.F32.BF16 R60, R128.reuse, R136, R60 ;  /* 0x00000088803c723c */ /* 0x042fe8000004183c */
[C---:B------:R-:W-:Y:S02]  /*a530*/  FMUL.FTZ R84, R2.reuse, R84 ;  /* 0x0000005402547220 */ /* 0x040fe40000410000 */
[----:B------:R-:W-:Y:S02]  /*a540*/  FMUL.FTZ R85, R2, R85 ;  /* 0x0000005502557220 */ /* 0x000fe40000410000 */
[C---:B------:R-:W-:Y:S01]  /*a550*/  HMMA.16816.F32.BF16 R64, R128.reuse, R138, R64 ;  /* 0x0000008a8040723c */ /* 0x040fe20000041840 */
[----:B------:R-:W1:Y:S03]  /*a560*/  LDSM.16.MT88.4 R136, [R181+0x4000] ;  /* 0x00400000b588783b */ /* 0x000e660000004200 */
[C---:B------:R-:W-:Y:S02]  /*a570*/  FMUL.FTZ R86, R0.reuse, R86 ;  /* 0x0000005600567220 */ /* 0x040fe40000410000 */
[----:B------:R-:W-:Y:S02]  /*a580*/  FMUL.FTZ R87, R0, R87 ;  /* 0x0000005700577220 */ /* 0x000fe40000410000 */
[C---:B----4-:R-:W-:Y:S04]  /*a590*/  HMMA.16816.F32.BF16 R68, R128.reuse, R140, R68 ;  /* 0x0000008c8044723c */ /* 0x050fe80000041844 */
[C---:B------:R-:W-:Y:S02]  /*a5a0*/  FMUL.FTZ R88, R2.reuse, R88 ;  /* 0x0000005802587220 */ /* 0x040fe40000410000 */
[----:B------:R-:W-:Y:S02]  /*a5b0*/  FMUL.FTZ R89, R2, R89 ;  /* 0x0000005902597220 */ /* 0x000fe40000410000 */
[C---:B------:R-:W-:Y:S01]  /*a5c0*/  HMMA.16816.F32.BF16 R72, R128.reuse, R142, R72 ;  /* 0x0000008e8048723c */ /* 0x040fe20000041848 */
[----:B------:R-:W-:Y:S03]  /*a5d0*/  LDSM.16.MT88.4 R140, [R180+0x800] ;  /* 0x00080000b48c783b */ /* 0x000fe60000004200 */
        /* <DEDUP_REMOVED lines=16> */
[----:B------:R-:W-:Y:S02]  /*a6e0*/  FFMA.FTZ R2, R2, R230, R203 ;  /* 0x000000e602027223 */ /* 0x000fe400000100cb */
[----:B------:R-:W-:Y:S02]  /*a6f0*/  FFMA.FTZ R0, R0, R231, R166 ;  /* 0x000000e700007223 */ /* 0x000fe400000100a6 */
[C---:B------:R-:W-:Y:S04]  /*a700*/  HMMA.16816.F32.BF16 R92, R128.reuse, R12, R92 ;  /* 0x0000000c805c723c */ /* 0x040fe8000004185c */
[----:B------:R-:W-:Y:S02]  /*a710*/  FADD.FTZ R2, R202, R2 ;  /* 0x00000002ca027221 */ /* 0x000fe40000010000 */
[----:B------:R-:W-:Y:S01]  /*a720*/  FADD.FTZ R0, R165, R0 ;  /* 0x00000000a5007221 */ /* 0x000fe20000010000 */
[----:B------:R-:W-:Y:S01]  /*a730*/  F2FP.BF16.PACK_AB R12, R173, R174 ;  /* 0x000000aead0c723e */ /* 0x000fe200000010ff */
[----:B------:R-:W-:Y:S01]  /*a740*/  HMMA.16816.F32.BF16 R96, R128, R14, R96 ;  /* 0x0000000e8060723c */ /* 0x000fe20000041860 */
[----:B------:R-:W4:Y:S03]  /*a750*/  LDSM.16.MT88.4 R128, [R180+0x2800] ;  /* 0x00280000b480783b */ /* 0x000f260000004200 */
[----:B------:R-:W-:Y:S01]  /*a760*/  F2FP.BF16.PACK_AB R13, R158, R159 ;  /* 0x0000009f9e0d723e */ /* 0x000fe200000010ff */
[----:B------:R-:W-:Y:S02]  /*a770*/  FADD.FTZ R2, R200, R2 ;  /* 0x00000002c8027221 */ /* 0x000fe40000010000 */
[----:B------:R-:W-:Y:S01]  /*a780*/  F2FP.BF16.PACK_AB R14, R171, R172 ;  /* 0x000000acab0e723e */ /* 0x000fe200000010ff */
[----:B------:R-:W-:Y:S01]  /*a790*/  FADD.FTZ R0, R164, R0 ;  /* 0x00000000a4007221 */ /* 0x000fe20000010000 */
[----:B---3--:R-:W-:Y:S03]  /*a7a0*/  F2FP.BF16.PACK_AB R15, R156, R157 ;  /* 0x0000009d9c0f723e */ /* 0x008fe600000010ff */
[----:B------:R-:W-:Y:S02]  /*a7b0*/  FADD.FTZ R2, R175, R2 ;  /* 0x00000002af027221 */ /* 0x000fe40000010000 */
[----:B------:R-:W-:Y:S02]  /*a7c0*/  FADD.FTZ R0, R163, R0 ;  /* 0x00000000a3007221 */ /* 0x000fe40000010000 */
        /* <DEDUP_REMOVED lines=15> */
[----:B------:R-:W-:Y:S04]  /*a8c0*/  FADD.FTZ R2, R170, R2 ;  /* 0x00000002aa027221 */ /* 0x000fe80000010000 */
[C---:B------:R-:W-:Y:S01]  /*a8d0*/  HMMA.16816.F32.BF16 R112, R12.reuse, R138, R112 ;  /* 0x0000008a0c70723c */ /* 0x040fe20000041870 */
[----:B------:R-:W1:Y:S03]  /*a8e0*/  LDSM.16.MT88.4 R136, [R181+0x4800] ;  /* 0x00480000b588783b */ /* 0x000e660000004200 */
[----:B------:R-:W-:Y:S04]  /*a8f0*/  FADD.FTZ R2, R169, R2 ;  /* 0x00000002a9027221 */ /* 0x000fe80000010000 */
[C---:B------:R-:W-:Y:S04]  /*a900*/  HMMA.16816.F32.BF16 R116, R12.reuse, R140, R116 ;  /* 0x0000008c0c74723c */ /* 0x040fe80000041874 */
[----:B------:R-:W-:Y:S04]  /*a910*/  FADD.FTZ R2, R168, R2 ;  /* 0x00000002a8027221 */ /* 0x000fe80000010000 */
[C---:B------:R-:W-:Y:S01]  /*a920*/  HMMA.16816.F32.BF16 R120, R12.reuse, R142, R120 ;  /* 0x0000008e0c78723c */ /* 0x040fe20000041878 */
[----:B------:R-:W-:Y:S07]  /*a930*/  LDSM.16.MT88.4 R140, [R181+0x1000] ;  /* 0x00100000b58c783b */ /* 0x000fee0000004200 */
[C---:B------:R-:W-:Y:S08]  /*a940*/  HMMA.16816.F32.BF16 R36, R12.reuse, R144, R36 ;  /* 0x000000900c24723c */ /* 0x040ff00000041824 */
[C---:B------:R-:W-:Y:S01]  /*a950*/  HMMA.16816.F32.BF16 R40, R12.reuse, R146, R40 ;  /* 0x000000920c28723c */ /* 0x040fe20000041828 */
[----:B------:R-:W-:Y:S07]  /*a960*/  LDSM.16.MT88.4 R144, [R177+0x5800] ;  /* 0x00580000b190783b */ /* 0x000fee0000004200 */
[C---:B------:R-:W-:Y:S08]  /*a970*/  HMMA.16816.F32.BF16 R44, R12.reuse, R148, R44 ;  /* 0x000000940c2c723c */ /* 0x040ff0000004182c */
[C---:B------:R-:W-:Y:S01]  /*a980*/  HMMA.16816.F32.BF16 R48, R12.reuse, R150, R48 ;  /* 0x000000960c30723c */ /* 0x040fe20000041830 */
[----:B------:R-:W-:Y:S07]  /*a990*/  MUFU.EX2 R150, R27 ;  /* 0x0000001b00967308 */ /* 0x000fee0000000800 */
[C---:B------:R-:W-:Y:S03]  /*a9a0*/  HMMA.16816.F32.BF16 R52, R12.reuse, R152, R52 ;  /* 0x000000980c34723c */ /* 0x040fe60000041834 */
[----:B------:R-:W3:Y:S05]  /*a9b0*/  MUFU.EX2 R153, R22 ;  /* 0x0000001600997308 */ /* 0x000eea0000000800 */
[C---:B------:R-:W-:Y:S05]  /*a9c0*/  HMMA.16816.F32.BF16 R56, R12.reuse, R154, R56 ;  /* 0x0000009a0c38723c */ /* 0x040fea0000041838 */
[----:B------:R5:W1:Y:S03]  /*a9d0*/  MUFU.EX2 R152, R23 ;  /* 0x0000001700987308 */ /* 0x000a660000000800 */
[C---:B----4-:R-:W-:Y:S08]  /*a9e0*/  HMMA.16816.F32.BF16 R60, R12.reuse, R128, R60 ;  /* 0x000000800c3c723c */ /* 0x050ff0000004183c */
[C---:B------:R-:W-:Y:S01]  /*a9f0*/  HMMA.16816.F32.BF16 R64, R12.reuse, R130, R64 ;  /* 0x000000820c40723c */ /* 0x040fe20000041840 */
[----:B------:R-:W-:Y:S03]  /*aa00*/  LDSM.16.MT88.4 R128, [R178+0x1000] ;  /* 0x00100000b280783b */ /* 0x000fe60000004200 */
[----:B---3--:R-:W-:Y:S04]  /*aa10*/  FADD.FTZ R0, R153, R0 ;  /* 0x0000000099007221 */ /* 0x008fe80000010000 */
[C---:B--2---:R-:W-:Y:S01]  /*aa20*/  HMMA.16816.F32.BF16 R68, R12.reuse, R16, R68 ;  /* 0x000000100c44723c */ /* 0x044fe20000041844 */
[----:B-----5:R-:W2:Y:S03]  /*aa30*/  LDSM.16.MT88.4 R20, [R180+0x4800] ;  /* 0x00480000b414783b */ /* 0x020ea60000004200 */
[----:B-1----:R-:W-:Y:S04]  /*aa40*/  FADD.FTZ R0, R152, R0 ;  /* 0x0000000098007221 */ /* 0x002fe80000010000 */
[C---:B------:R-:W-:Y:S04]  /*aa50*/  HMMA.16816.F32.BF16 R72, R12.reuse, R18, R72 ;  /* 0x000000120c48723c */ /* 0x040fe80000041848 */
[----:B------:R-:W-:Y:S04]  /*aa60*/  FFMA.FTZ R16, R25, c[0x0][0x2d0], -R160 ;  /* 0x0000b40019107a23 */ /* 0x000fe800000108a0 */
[C---:B------:R-:W-:Y:S01]  /*aa70*/  HMMA.16816.F32.BF16 R76, R12.reuse, R132, R76 ;  /* 0x000000840c4c723c */ /* 0x040fe2000004184c */
[----:B------:R1:W3:Y:S07]  /*aa80*/  MUFU.EX2 R167, R16 ;  /* 0x0000001000a77308 */ /* 0x0002ee0000000800 */
[C---:B------:R-:W-:Y:S01]  /*aa90*/  HMMA.16816.F32.BF16 R80, R12.reuse, R134, R80 ;  /* 0x000000860c50723c */ /* 0x040fe20000041850 */
[----:B------:R-:W-:Y:S07]  /*aaa0*/  LDSM.16.MT88.4 R132, [R177+0x3000] ;  /* 0x00300000b184783b */ /* 0x000fee0000004200 */
[C---:B------:R-:W-:Y:S08]  /*aab0*/  HMMA.16816.F32.BF16 R84, R12.reuse, R136, R84 ;  /* 0x000000880c54723c */ /* 0x040ff00000041854 */
[C---:B------:R-:W-:Y:S01]  /*aac0*/  HMMA.16816.F32.BF16 R88, R12.reuse, R138, R88 ;  /* 0x0000008a0c58723c */ /* 0x040fe20000041858 */
[----:B------:R-:W-:Y:S03]  /*aad0*/  LDSM.16.MT88.4 R136, [R181+0x3800] ;  /* 0x00380000b588783b */ /* 0x000fe60000004200 */
[--C-:B-1----:R-:W-:Y:S02]  /*aae0*/  FFMA.FTZ R16, R26, c[0x0][0x2d0], -R3.reuse ;  /* 0x0000b4001a107a23 */ /* 0x102fe40000010803 */
[----:B---3--:R-:W-:Y:S02]  /*aaf0*/  FADD.FTZ R2, R167, R2 ;  /* 0x00000002a7027221 */ /* 0x008fe40000010000 */
[C---:B--2---:R-:W-:Y:S01]  /*ab00*/  HMMA.16816.F32.BF16 R92, R12.reuse, R20, R92 ;  /* 0x000000140c5c723c */ /* 0x044fe2000004185c */
        /* <DEDUP_REMOVED lines=8> */
[----:B--2---:R-:W-:Y:S01]  /*ab90*/  F2FP.BF16.PACK_AB R15, R150, R151 ;  /* 0x00000097960f723e */ /* 0x004fe200000010ff */
[----:B------:R-:W-:Y:S06]  /*aba0*/  FADD.FTZ R0, R151, R0 ;  /* 0x0000000097007221 */ /* 0x000fec0000010000 */
[C---:B-1----:R-:W-:Y:S08]  /*abb0*/  HMMA.16816.F32.BF16 R4, R12.reuse, R16, R4 ;  /* 0x000000100c04723c */ /* 0x042ff00000041804 */
[C---:B------:R-:W-:Y:S01]  /*abc0*/  HMMA.16816.F32.BF16 R8, R12.reuse, R18, R8 ;  /* 0x000000120c08723c */ /* 0x040fe20000041808 */
[----:B------:R-:W1:Y:S07]  /*abd0*/  LDSM.16.MT88.4 R16, [R181+0x3000] ;  /* 0x00300000b510783b */ /* 0x000e6e0000004200 */
        /* <DEDUP_REMOVED lines=8> */
[----:B------:R-:W2:Y:S07]  /*ac60*/  LDSM.16.MT88.4 R24, [R180+0x3000] ;  /* 0x00300000b418783b */ /* 0x000eae0000004200 */
[C---:B------:R-:W-:Y:S08]  /*ac70*/  HMMA.16816.F32.BF16 R36, R12.reuse, R132, R36 ;  /* 0x000000840c24723c */ /* 0x040ff00000041824 */
[C---:B------:R-:W-:Y:S01]  /*ac80*/  HMMA.16816.F32.BF16 R40, R12.reuse, R134, R40 ;  /* 0x000000860c28723c */ /* 0x040fe20000041828 */
[----:B------:R-:W-:Y:S07]  /*ac90*/  LDSM.16.MT88.4 R132, [R177+0x1800] ;  /* 0x00180000b184783b */ /* 0x000fee0000004200 */
[C---:B------:R-:W-:Y:S07]  /*aca0*/  HMMA.16816.F32.BF16 R44, R12.reuse, R20, R44 ;  /* 0x000000140c2c723c */ /* 0x040fee000004182c */
[--C-:B------:R-:W-:Y:S01]  /*acb0*/  FFMA.FTZ R20, R28, c[0x0][0x2d0], -R160.reuse ;  /* 0x0000b4001c147a23 */ /* 0x100fe200000108a0 */
[C---:B------:R-:W-:Y:S03]  /*acc0*/  HMMA.16816.F32.BF16 R48, R12.reuse, R22, R48 ;  /* 0x000000160c30723c */ /* 0x040fe60000041830 */
[----:B------:R3:W4:Y:S01]  /*acd0*/  MUFU.EX2 R162, R20 ;  /* 0x0000001400a27308 */ /* 0x0007220000000800 */
[--C-:B------:R-:W-:Y:S04]  /*ace0*/  FFMA.FTZ R28, R33, c[0x0][0x2d0], -R160.reuse ;  /* 0x0000b400211c7a23 */ /* 0x100fe800000108a0 */
[C---:B-1----:R-:W-:Y:S05]  /*acf0*/  HMMA.16816.F32.BF16 R52, R12.reuse, R16, R52 ;  /* 0x000000100c34723c */ /* 0x042fea0000041834 */
[----:B------:R1:W-:Y:S02]  /*ad00*/  MUFU.EX2 R154, R28 ;  /* 0x0000001c009a7308 */ /* 0x0003e40000000800 */
[--C-:B------:R-:W-:Y:S01]  /*ad10*/  FFMA.FTZ R16, R30, c[0x0][0x2d0], -R3.reuse ;  /* 0x0000b4001e107a23 */ /* 0x100fe20000010803 */
[C---:B------:R-:W-:Y:S07]  /*ad20*/  HMMA.16816.F32.BF16 R56, R12.reuse, R18, R56 ;  /* 0x000000120c38723c */ /* 0x040fee0000041838 */
[----:B------:R5:W4:Y:S01]  /*ad30*/  MUFU.EX2 R149, R16 ;  /* 0x0000001000957308 */ /* 0x000b220000000800 */
[C---:B--2---:R-:W-:Y:S01]  /*ad40*/  HMMA.16816.F32.BF16 R60, R12.reuse, R24, R60 ;  /* 0x000000180c3c723c */ /* 0x044fe2000004183c */
[----:B---3--:R-:W2:Y:S06]  /*ad50*/  LDSM.16.MT88.4 R20, [R178+0x5000] ;  /* 0x00500000b214783b */ /* 0x008eac0000004200 */
[--C-:B------:R-:W-:Y:S01]  /*ad60*/  FFMA.FTZ R24, R31, c[0x0][0x2d0], -R3.reuse ;  /* 0x0000b4001f187a23 */ /* 0x100fe20000010803 */
[C---:B------:R-:W-:Y:S03]  /*ad70*/  HMMA.16816.F32.BF16 R64, R12.reuse, R26, R64 ;  /* 0x0000001a0c40723c */ /* 0x040fe60000041840 */
[----:B------:R3:W2:Y:S01]  /*ad80*/  MUFU.EX2 R148, R24 ;  /* 0x0000001800947308 */ /* 0x0006a20000000800 */
[----:B-1----:R-:W-:Y:S04]  /*ad90*/  LDSM.16.MT88.4 R28, [R181+0x1800] ;  /* 0x00180000b51c783b */ /* 0x002fe80000004200 */
[C---:B------:R-:W-:Y:S04]  /*ada0*/  HMMA.16816.F32.BF16 R68, R12.reuse, R128, R68 ;  /* 0x000000800c44723c */ /* 0x040fe80000041844 */
[----:B-----5:R-:W1:Y:S04]  /*adb0*/  LDSM.16.MT88.4 R16, [R181+0x5000] ;  /* 0x00500000b510783b */ /* 0x020e680000004200 */
[C---:B------:R-:W-:Y:S04]  /*adc0*/  HMMA.16816.F32.BF16 R72, R12.reuse, R130, R72 ;  /* 0x000000820c48723c */ /* 0x040fe80000041848 */
[----:B---3--:R-:W-:Y:S04]  /*add0*/  FFMA.FTZ R24, R32, c[0x0][0x2d0], -R160 ;  /* 0x0000b40020187a23 */ /* 0x008fe800000108a0 */
[----:B------:R3:W5:Y:S01]  /*ade0*/  MUFU.EX2 R155, R24 ;  /* 0x00000018009b7308 */ /* 0x0007620000000800 */
[C---:B--2---:R-:W-:Y:S07]  /*adf0*/  HMMA.16816.F32.BF16 R76, R12.reuse, R20, R76 ;  /* 0x000000140c4c723c */ /* 0x044fee000004184c */
[--C-:B------:R-:W-:Y:S01]  /*ae00*/  FFMA.FTZ R20, R34, c[0x0][0x2d0], -R3.reuse ;  /* 0x0000b40022147a23 */ /* 0x100fe20000010803 */
[C---:B------:R-:W-:Y:S03]  /*ae10*/  HMMA.16816.F32.BF16 R80, R12.reuse, R22, R80 ;  /* 0x000000160c50723c */ /* 0x040fe60000041850 */
[----:B------:R2:W2:Y:S01]  /*ae20*/  MUFU.EX2 R127, R20 ;  /* 0x00000014007f7308 */ /* 0x0004a20000000800 */
[----:B------:R-:W-:Y:S02]  /*ae30*/  FFMA.FTZ R3, R35, c[0x0][0x2d0], -R3 ;  /* 0x0000b40023037a23 */ /* 0x000fe40000010803 */
[----:B------:R-:W-:Y:S02]  /*ae40*/  LDSM.16.MT88.4 R32, [R180+0x1800] ;  /* 0x00180000b420783b */ /* 0x000fe40000004200 */
[C---:B-1----:R-:W-:Y:S05]  /*ae50*/  HMMA.16816.F32.BF16 R84, R12.reuse, R16, R84 ;  /* 0x000000100c54723c */ /* 0x042fea0000041854 */
[----:B------:R1:W1:Y:S01]  /*ae60*/  MUFU.EX2 R126, R3 ;  /* 0x00000003007e7308 */ /* 0x0002620000000800 */
[----:B---3--:R-:W3:Y:S02]  /*ae70*/  LDSM.16.MT88.4 R24, [R180+0x5000] ;  /* 0x00500000b418783b */ /* 0x008ee40000004200 */
[C---:B------:R-:W-:Y:S06]  /*ae80*/  HMMA.16816.F32.BF16 R88, R12.reuse, R18, R88 ;  /* 0x000000120c58723c */ /* 0x040fec0000041858 */
[----:B------:R-:W-:Y:S08]  /*ae90*/  LDSM.16.MT88.4 R16, [R177+0x3800] ;  /* 0x00380000b110783b */ /* 0x000ff00000004200 */
[----:B--2---:R-:W2:Y:S01]  /*aea0*/  LDSM.16.MT88.4 R20, [R178+0x1800] ;  /* 0x00180000b214783b */ /* 0x004ea20000004200 */
[----:B-1----:R-:W-:Y:S02]  /*aeb0*/  FADD.FTZ R3, R150, R0 ;  /* 0x0000000096037221 */ /* 0x002fe40000010000 */
[----:B----4-:R-:W-:Y:S02]  /*aec0*/  FADD.FTZ R0, R162, R2 ;  /* 0x00000002a2007221 */ /* 0x010fe40000010000 */
[----:B------:R-:W-:Y:S02]  /*aed0*/  FADD.FTZ R3, R149, R3 ;  /* 0x0000000395037221 */ /* 0x000fe40000010000 */
[----:B------:R-:W-:Y:S02]  /*aee0*/  FADD.FTZ R0, R161, R0 ;  /* 0x00000000a1007221 */ /* 0x000fe40000010000 */
[----:B------:R-:W-:Y:S02]  /*aef0*/  FADD.FTZ R3, R148, R3 ;  /* 0x0000000394037221 */ /* 0x000fe40000010000 */
[----:B-----5:R-:W-:Y:S02]  /*af00*/  FADD.FTZ R2, R155, R0 ;  /* 0x000000009b027221 */ /* 0x020fe40000010000 */
[----:B------:R-:W-:Y:S02]  /*af10*/  FADD.FTZ R0, R127, R3 ;  /* 0x000000037f007221 */ /* 0x000fe40000010000 */
[----:B------:R-:W-:Y:S02]  /*af20*/  FADD.FTZ R230, R154, R2 ;  /* 0x000000029ae67221 */ /* 0x000fe40000010000 */
[----:B------:R-:W-:Y:S01]  /*af30*/  FADD.FTZ R231, R126, R0 ;  /* 0x000000007ee77221 */ /* 0x000fe20000010000 */
[C---:B---3--:R-:W-:Y:S08]  /*af40*/  HMMA.16816.F32.BF16 R92, R12.reuse, R24, R92 ;  /* 0x000000180c5c723c */ /* 0x048ff0000004185c */
[----:B------:R-:W-:Y:S01]  /*af50*/  HMMA.16816.F32.BF16 R96, R12, R26, R96 ;  /* 0x0000001a0c60723c */ /* 0x000fe20000041860 */
[----:B------:R-:W1:Y:S06]  /*af60*/  LDSM.16.MT88.4 R24, [R178+0x3800] ;  /* 0x00380000b218783b */ /* 0x000e6c0000004200 */
[----:B------:R-:W-:Y:S02]  /*af70*/  F2FP.BF16.PACK_AB R12, R161, R162 ;  /* 0x000000a2a10c723e */ /* 0x000fe400000010ff */
[----:B------:R-:W-:Y:S03]  /*af80*/  F2FP.BF16.PACK_AB R13, R148, R149 ;  /* 0x00000095940d723e */ /* 0x000fe600000010ff */
[----:B------:R-:W-:Y:S02]  /*af90*/  F2FP.BF16.PACK_AB R14, R154, R155 ;  /* 0x0000009b9a0e723e */ /* 0x000fe400000010ff */
[----:B------:R-:W-:Y:S02]  /*afa0*/  F2FP.BF16.PACK_AB R15, R126, R127 ;  /* 0x0000007f7e0f723e */ /* 0x000fe400000010ff */
[----:B------:R-:W-:Y:S02]  /*afb0*/  MOV R127, R124 ;  /* 0x0000007c007f7202 */ /* 0x000fe40000000f00 */
[----:B------:R-:W-:Y:S03]  /*afc0*/  MOV R126, R125 ;  /* 0x0000007d007e7202 */ /* 0x000fe60000000f00 */
[C---:B------:R-:W-:Y:S01]  /*afd0*/  HMMA.16816.F32.BF16 R128, R12.reuse, R132, R4 ;  /* 0x000000840c80723c */ /* 0x040fe20000041804 */
[----:B------:R-:W3:Y:S07]  /*afe0*/  LDSM.16.MT88.4 R4, [R178+0x5800] ;  /* 0x00580000b204783b */ /* 0x000eee0000004200 */
[C---:B------:R-:W-:Y:S01]  /*aff0*/  HMMA.16816.F32.BF16 R132, R12.reuse, R134, R8 ;  /* 0x000000860c84723c */ /* 0x040fe20000041808 */
[----:B------:R-:W4:Y:S07]  /*b000*/  LDSM.16.MT88.4 R8, [R181+0x5800] ;  /* 0x00580000b508783b */ /* 0x000f2e0000004200 */
[C---:B--2---:R-:W-:Y:S08]  /*b010*/  HMMA.16816.F32.BF16 R100, R12.reuse, R20, R100 ;  /* 0x000000140c64723c */ /* 0x044ff00000041864 */
[C---:B------:R-:W-:Y:S08]  /*b020*/  HMMA.16816.F32.BF16 R104, R12.reuse, R22, R104 ;  /* 0x000000160c68723c */ /* 0x040ff00000041868 */
[C---:B------:R-:W-:Y:S08]  /*b030*/  HMMA.16816.F32.BF16 R108, R12.reuse, R28, R108 ;  /* 0x0000001c0c6c723c */ /* 0x040ff0000004186c */
[C---:B------:R-:W-:Y:S08]  /*b040*/  HMMA.16816.F32.BF16 R112, R12.reuse, R30, R112 ;  /* 0x0000001e0c70723c */ /* 0x040ff00000041870 */
[C---:B------:R-:W-:Y:S08]  /*b050*/  HMMA.16816.F32.BF16 R116, R12.reuse, R32, R116 ;  /* 0x000000200c74723c */ /* 0x040ff00000041874 */
[C---:B------:R-:W-:Y:S08]  /*b060*/  HMMA.16816.F32.BF16 R120, R12.reuse, R34, R120 ;  /* 0x000000220c78723c */ /* 0x040ff00000041878 */
[C---:B------:R-:W-:Y:S08]  /*b070*/  HMMA.16816.F32.BF16 R36, R12.reuse, R16, R36 ;  /* 0x000000100c24723c */ /* 0x040ff00000041824 */
[C---:B------:R-:W-:Y:S01]  /*b080*/  HMMA.16816.F32.BF16 R40, R12.reuse, R18, R40 ;  /* 0x000000120c28723c */ /* 0x040fe20000041828 */
[----:B------:R-:W2:Y:S07]  /*b090*/  LDSM.16.MT88.4 R16, [R180+0x5800] ;  /* 0x00580000b410783b */ /* 0x000eae0000004200 */
        /* <DEDUP_REMOVED lines=12> */
[C---:B--2---:R-:W-:Y:S08]  /*b160*/  HMMA.16816.F32.BF16 R92, R12.reuse, R16, R92 ;  /* 0x000000100c5c723c */ /* 0x044ff0000004185c */
[----:B------:R-:W-:Y:S01]  /*b170*/  HMMA.16816.F32.BF16 R96, R12, R18, R96 ;  /* 0x000000120c60723c */ /* 0x000fe20000041860 */
[----:B------:R-:W-:-:S07]  /*b180*/  @P0 BRA `(.L_x_899) ;  /* 0xffffd6b000000947 */ /* 0x000fce000383ffff */
.L_x_898:
[----:B------:R-:W-:Y:S07]  /*b190*/  @!UPT UIADD3 URZ, URZ, URZ, URZ ;  /* 0x0000003f3f3ff290 */ /* 0x000fee000fffe03f */
[----:B------:R-:W-:Y:S02]  /*b1a0*/  MOV R7, 0x1f ;  /* 0x0000001f00077802 */ /* 0x000fe40000000f00 */
[----:B------:R-:W-:Y:S01]  /*b1b0*/  MOV R6, 0xffffffff ;  /* 0xffffffff00067802 */ /* 0x000fe20000000f00 */
[----:B------:R-:W-:Y:S06]  /*b1c0*/  BRA.DIV ~URZ, `(.L_x_900) ;  /* 0x000054627f007947 */ /* 0x000fec000b800000 */
[----:B------:R1:W2:Y:S02]  /*b1d0*/  SHFL.BFLY PT, R0, R230, 0x2, 0x1f ;  /* 0x0c401f00e6007f89 */ /* 0x0002a400000e0000 */
.L_x_973:
[----:B--2---:R-:W-:Y:S01]  /*b1e0*/  FADD.FTZ R0, R0, R230 ;  /* 0x000000e600007221 */ /* 0x004fe20000010000 */
[----:B------:R-:W-:Y:S05]  /*b1f0*/  BRA.DIV ~URZ, `(.L_x_901) ;  /* 0x000054927f007947 */ /* 0x000fea000b800000 */
[----:B------:R-:W2:Y:S04]  /*b200*/  SHFL.BFLY PT, R2, R231, 0x2, 0x1f ;  /* 0x0c401f00e7027f89 */ /* 0x000ea800000e0000 */
[----:B------:R-:W3:Y:S01]  /*b210*/  SHFL.BFLY PT, R5, R0, 0x1, 0x1f ;  /* 0x0c201f0000057f89 */ /* 0x000ee200000e0000 */
[----:B--2---:R-:W-:-:S02]  /*b220*/  FADD.FTZ R4, R2, R231 ;  /* 0x000000e702047221 */ /* 0x004fc40000010000 */
[----:B---3--:R-:W-:-:S03]  /*b230*/  FADD.FTZ R0, R0, R5 ;  /* 0x0000000500007221 */ /* 0x008fc60000010000 */
[----:B------:R2:W3:Y:S04]  /*b240*/  SHFL.BFLY PT, R3, R4, 0x1, 0x1f ;  /* 0x0c201f0004037f89 */ /* 0x0004e800000e0000 */
.L_x_974:
        /* <DEDUP_REMOVED lines=13> */
[C---:B------:R-:W-:Y:S01]  /*b320*/  FMUL.FTZ R69, R2.reuse, R73 ;  /* 0x0000004902457220 */ /* 0x040fe20000410000 */
[----:B--2---:R-:W-:Y:S01]  /*b330*/  MOV R0, RZ ;  /* 0x000000ff00007202 */ /* 0x004fe20000000f00 */
[----:B------:R-:W-:-:S02]  /*b340*/  FMUL.FTZ R72, R2, R76 ;  /* 0x0000004c02487220 */ /* 0x000fc40000410000 */
[C---:B------:R-:W-:Y:S02]  /*b350*/  FMUL.FTZ R73, R2.reuse, R77 ;  /* 0x0000004d02497220 */ /* 0x040fe40000410000 */
[C---:B------:R-:W-:Y:S01]  /*b360*/  FMUL.FTZ R144, R2.reuse, R128 ;  /* 0x0000008002907220 */ /* 0x040fe20000410000 */
[----:B------:R-:W2:Y:S01]  /*b370*/  @P0 MUFU.RCP R0, R3 ;  /* 0x0000000300000308 */ /* 0x000ea20000001000 */
        /* <DEDUP_REMOVED lines=41> */
[----:B------:R3:W5:Y:S01]  /*b610*/  @P0 MUFU.LG2 R2, R3 ;  /* 0x0000000300020308 */ /* 0x0007620000000c00 */
[----:B----4-:R-:W-:Y:S02]  /*b620*/  @P1 FMUL.FTZ R5, R5, 0.69314718246459960938 ;  /* 0x3f31721805051820 */ /* 0x010fe40000410000 */
[C---:B--2---:R-:W-:Y:S02]  /*b630*/  FMUL.FTZ R154, R0.reuse, R134 ;  /* 0x00000086009a7220 */ /* 0x044fe40000410000 */
[----:B------:R-:W-:Y:S02]  /*b640*/  FMUL.FTZ R155, R0, R135 ;  /* 0x00000087009b7220 */ /* 0x000fe40000410000 */
[----:B------:R-:W-:Y:S01]  /*b650*/  @P1 FFMA.FTZ R21, R4, R125, R5 ;  /* 0x0000007d04151223 */ /* 0x000fe20000010005 */
[----:B------:R-:W-:Y:S01]  /*b660*/  MOV R4, 0x1 ;  /* 0x0000000100047802 */ /* 0x000fe20000000f00 */
[----:B------:R-:W-:-:S02]  /*b670*/  FMUL.FTZ R134, R0, R118 ;  /* 0x0000007600867220 */ /* 0x000fc40000410000 */
[C---:B------:R-:W-:Y:S02]  /*b680*/  FMUL.FTZ R135, R0.reuse, R119 ;  /* 0x0000007700877220 */ /* 0x040fe40000410000 */
[C---:B------:R-:W-:Y:S02]  /*b690*/  FMUL.FTZ R160, R0.reuse, R130 ;  /* 0x0000008200a07220 */ /* 0x040fe40000410000 */
[C---:B------:R-:W-:Y:S01]  /*b6a0*/  FMUL.FTZ R161, R0.reuse, R131 ;  /* 0x0000008300a17220 */ /* 0x040fe20000410000 */
[----:B---3--:R-:W-:Y:S01]  /*b6b0*/  @P0 MOV R3, 0x3f317218 ;  /* 0x3f31721800030802 */ /* 0x008fe20000000f00 */
[C---:B------:R-:W-:Y:S02]  /*b6c0*/  FMUL.FTZ R118, R0.reuse, R66 ;  /* 0x0000004200767220 */ /* 0x040fe40000410000 */
[----:B------:R-:W-:Y:S02]  /*b6d0*/  FMUL.FTZ R119, R0, R67 ;  /* 0x0000004300777220 */ /* 0x000fe40000410000 */
[----:B-----5:R-:W-:-:S02]  /*b6e0*/  @P0 FMUL.FTZ R2, R2, 0.69314718246459960938 ;  /* 0x3f31721802020820 */ /* 0x020fc40000410000 */
        /* <DEDUP_REMOVED lines=43> */
.L_x_881:
[----:B--2---:R-:W2:Y:S01]  /*b9a0*/  S2R R2, SR_TID.X ;  /* 0x0000000000027919 */ /* 0x004ea20000002100 */
        /* <DEDUP_REMOVED lines=16> */
.L_x_903:
[----:B------:R-:W-:Y:S05]  /*bab0*/  BSYNC B0 ;  /* 0x0000000000007941 */ /* 0x000fea0003800000 */
.L_x_902:
        /* <DEDUP_REMOVED lines=18> */
[----:B------:R-:W-:Y:S01]  /*bbe0*/  F2FP.BF16.PACK_AB R4, R153, R152 ;  /* 0x000000989904723e */ /* 0x000fe200000010ff */
        /* <DEDUP_REMOVED lines=65> */
[----:B--2---:R-:W-:-:S02]  /*c000*/  F2FP.BF16.PACK_AB R3, R73, R72 ;  /* 0x000000484903723e */ /* 0x004fc400000010ff */
[----:B---3--:R-:W-:Y:S01]  /*c010*/  F2FP.BF16.PACK_AB R4, R97, R96 ;  /* 0x000000606104723e */ /* 0x008fe200000010ff */
[----:B----4-:R-:W2:Y:S01]  /*c020*/  LDL R8, [R1+0xc] ;  /* 0x00000c0001087983 */ /* 0x010ea20000100800 */
[----:B------:R-:W-:-:S03]  /*c030*/  F2FP.BF16.PACK_AB R2, R71, R70 ;  /* 0x000000464702723e */ /* 0x000fc600000010ff */
[----:B------:R1:W-:Y:S04]  /*c040*/  STS [R12+0x8000], R0 ;  /* 0x008000000c007388 */ /* 0x0003e80000000800 */
[----:B------:R3:W-:Y:S04]  /*c050*/  STS [R12+0x8400], R4 ;  /* 0x008400040c007388 */ /* 0x0007e80000000800 */
[----:B------:R4:W-:Y:S04]  /*c060*/  STS [R9+0x8000], R3 ;  /* 0x0080000309007388 */ /* 0x0009e80000000800 */
[----:B------:R4:W-:Y:S01]  /*c070*/  STS [R9+0x8400], R2 ;  /* 0x0084000209007388 */ /* 0x0009e20000000800 */
[----:B-1----:R-:W-:-:S02]  /*c080*/  F2FP.BF16.PACK_AB R0, R77, R76 ;  /* 0x0000004c4d00723e */ /* 0x002fc400000010ff */
[----:B---3--:R-:W-:-:S03]  /*c090*/  F2FP.BF16.PACK_AB R4, R83, R82 ;  /* 0x000000525304723e */ /* 0x008fc600000010ff */
[----:B------:R1:W-:Y:S01]  /*c0a0*/  STS [R11+0x8000], R0 ;  /* 0x008000000b007388 */ /* 0x0003e20000000800 */
[----:B----4-:R-:W-:-:S03]  /*c0b0*/  F2FP.BF16.PACK_AB R3, R149, R148 ;  /* 0x000000949503723e */ /* 0x010fc600000010ff */
[----:B------:R3:W-:Y:S01]  /*c0c0*/  STS [R11+0x8400], R4 ;  /* 0x008400040b007388 */ /* 0x0007e20000000800 */
[----:B------:R-:W-:-:S03]  /*c0d0*/  F2FP.BF16.PACK_AB R2, R79, R78 ;  /* 0x0000004e4f02723e */ /* 0x000fc600000010ff */
[----:B------:R4:W-:Y:S04]  /*c0e0*/  STS [R7+0x8000], R3 ;  /* 0x0080000307007388 */ /* 0x0009e80000000800 */
[----:B------:R4:W-:Y:S01]  /*c0f0*/  STS [R7+0x8400], R2 ;  /* 0x0084000207007388 */ /* 0x0009e20000000800 */
[----:B------:R-:W-:Y:S02]  /*c100*/  ISETP.NE.U32.AND P2, PT, RZ, c[0x0][0x508], PT ;  /* 0x00014200ff007a0c */ /* 0x000fe40003f45070 */
[----:B------:R-:W-:Y:S01]  /*c110*/  ISETP.NE.U32.AND P1, PT, RZ, c[0x0][0x500], PT ;  /* 0x00014000ff007a0c */ /* 0x000fe20003f25070 */
[----:B------:R-:W2:Y:S01]  /*c120*/  LDL.LU R9, [R1+0x18] ;  /* 0x0000180001097983 */ /* 0x000ea20000300800 */
[----:B------:R-:W-:Y:S01]  /*c130*/  ISETP.NE.AND.EX P2, PT, RZ, c[0x0][0x50c], PT, P2 ;  /* 0x00014300ff007a0c */ /* 0x000fe20003f45320 */
[----:B------:R-:W-:Y:S01]  /*c140*/  IMAD.MOV.U32 R12, RZ, RZ, c[0x0][0x388] ;  /* 0x0000e200ff0c7624 */ /* 0x000fe200078e00ff */
[----:B------:R-:W-:-:S02]  /*c150*/  ISETP.NE.AND.EX P1, PT, RZ, c[0x0][0x504], PT, P1 ;  /* 0x00014100ff007a0c */ /* 0x000fc40003f25310 */
[----:B-1----:R-:W-:-:S05]  /*c160*/  F2FP.BF16.PACK_AB R0, R89, R88 ;  /* 0x000000585900723e */ /* 0x002fca00000010ff */
[----:B------:R1:W-:Y:S04]  /*c170*/  STS [R6+0x8000], R0 ;  /* 0x0080000006007388 */ /* 0x0003e80000000800 */
[----:B---3--:R-:W-:Y:S02]  /*c180*/  @P2 LEA R4, P0, R247, c[0x0][0x508], 0x2 ;  /* 0x00014200f7042a11 */ /* 0x008fe400078010ff */
[----:B----4-:R-:W-:Y:S02]  /*c190*/  F2FP.BF16.PACK_AB R3, R75, R74 ;  /* 0x0000004a4b03723e */ /* 0x010fe400000010ff */
[----:B------:R-:W-:-:S03]  /*c1a0*/  F2FP.BF16.PACK_AB R2, R81, R80 ;  /* 0x000000505102723e */ /* 0x000fc600000010ff */
[----:B------:R3:W-:Y:S04]  /*c1b0*/  STS [R6+0x8400], R3 ;  /* 0x0084000306007388 */ /* 0x0007e80000000800 */
[----:B------:R4:W-:Y:S01]  /*c1c0*/  STS [R5+0x8000], R2 ;  /* 0x0080000205007388 */ /* 0x0009e20000000800 */
[----:B-1----:R-:W-:-:S05]  /*c1d0*/  F2FP.BF16.PACK_AB R0, R63, R62 ;  /* 0x0000003e3f00723e */ /* 0x002fca00000010ff */
[----:B------:R1:W-:Y:S01]  /*c1e0*/  STS [R5+0x8400], R0 ;  /* 0x0084000005007388 */ /* 0x0003e20000000800 */
[----:B---3--:R-:W-:Y:S01]  /*c1f0*/  F2FP.BF16.PACK_AB R3, R57, R56 ;  /* 0x000000383903723e */ /* 0x008fe200000010ff */
[----:B------:R-:W-:Y:S02]  /*c200*/  IMAD.MOV.U32 R6, RZ, RZ, 0x4 ;  /* 0x00000004ff067424 */ /* 0x000fe400078e00ff */
[----:B----4-:R-:W-:Y:S02]  /*c210*/  IMAD.MOV.U32 R2, RZ, RZ, RZ ;  /* 0x000000ffff027224 */ /* 0x010fe400078e00ff */
[----:B------:R-:W-:Y:S01]  /*c220*/  STS [R10+0x8000], R3 ;  /* 0x008000030a007388 */ /* 0x000fe20000000800 */
[----:B------:R-:W-:Y:S01]  /*c230*/  IMAD.WIDE R6, R247, R6, c[0x0][0x500] ;  /* 0x00014000f7067625 */ /* 0x000fe200078e0206 */
[----:B-1----:R-:W-:-:S05]  /*c240*/  F2FP.BF16.PACK_AB R0, R59, R58 ;  /* 0x0000003a3b00723e */ /* 0x002fca00000010ff */
[----:B------:R1:W-:Y:S04]  /*c250*/  STS [R10+0x8400], R0 ;  /* 0x008400000a007388 */ /* 0x0003e80000000800 */
[----:B------:R-:W-:Y:S06]  /*c260*/  BAR.SYNC.DEFER_BLOCKING 0x1, 0x100 ;  /* 0x0044000000007b1d */ /* 0x000fec0000010000 */
[----:B------:R3:W5:Y:S01]  /*c270*/  @P1 LDG.E R2, [R6.64] ;  /* 0x0000000606021981 */ /* 0x000762000c1e1900 */
[----:B--2---:R-:W-:-:S05]  /*c280*/  @P2 LEA.HI.X R5, R247, c[0x0][0x50c], R8, 0x2, P0 ;  /* 0x00014300f7052a11 */ /* 0x004fca00000f1408 */
[----:B------:R3:W5:Y:S01]  /*c290*/  @P2 LDG.E R12, [R4.64] ;  /* 0x00000006040c2981 */ /* 0x000762000c1e1900 */
[----:B------:R-:W-:-:S04]  /*c2a0*/  ISETP.NE.AND P0, PT, R9, RZ, PT ;  /* 0x000000ff0900720c */ /* 0x000fc80003f05270 */
[----:B-1----:R-:W-:Y:S01]  /*c2b0*/  SEL R0, R9, c[0x0][0x3d4], P0 ;  /* 0x0000f50009007a07 */ /* 0x002fe20000000000 */
[----:B------:R-:W-:Y:S05]  /*c2c0*/  @P2 BRA `(.L_x_906) ;  /* 0x0000004000002947 */ /* 0x000fea0003800000 */
[----:B---3--:R-:W-:Y:S05]  /*c2d0*/  @!P1 BRA `(.L_x_906) ;  /* 0x0000003000009947 */ /* 0x008fea0003800000 */
[----:B-----5:R1:W2:Y:S04]  /*c2e0*/  LDG.E R12, [R6.64] ;  /* 0x00000006060c7981 */ /* 0x0202a8000c1e1900 */
[----:B-1----:R-:W2:Y:S02]  /*c2f0*/  LDG.E R6, [R6.64+0x4] ;  /* 0x0000040606067981 */ /* 0x002ea4000c1e1900 */
[----:B--2---:R-:W-:Y:S02]  /*c300*/  IADD3 R12, -R12, R6, RZ ;  /* 0x000000060c0c7210 */ /* 0x004fe40007ffe1ff */
.L_x_906:
[----:B---3--:R-:W2:Y:S04]  /*c310*/  LDL R3, [R1+0x4] ;  /* 0x0000040001037983 */ /* 0x008ea80000100800 */
[----:B------:R-:W3:Y:S04]  /*c320*/  LDL R22, [R1] ;  /* 0x0000000001167983 */ /* 0x000ee80000100800 */
[----:B------:R-:W4:Y:S04]  /*c330*/  LDL R13, [R1+0x1c] ;  /* 0x00001c00010d7983 */ /* 0x000f280000100800 */
[----:B------:R-:W4:Y:S01]  /*c340*/  LDL R23, [R1+0x48] ;  /* 0x0000480001177983 */ /* 0x000f220000100800 */
[----:B------:R-:W-:Y:S01]  /*c350*/  IMAD.MOV.U32 R10, RZ, RZ, 0x368 ;  /* 0x00000368ff0a7424 */ /* 0x000fe200078e00ff */
[----:B------:R-:W-:-:S04]  /*c360*/  ISETP.GT.AND P3, PT, R0, 0x1, PT ;  /* 0x000000010000780c */ /* 0x000fc80003f64270 */
[----:B------:R-:W-:-:S04]  /*c370*/  SEL R10, R10, 0x328, P3 ;  /* 0x000003280a0a7807 */ /* 0x000fc80001800000 */
[----:B------:R-:W1:Y:S08]  /*c380*/  LDC.64 R6, c[0x0][R10+0x170] ;  /* 0x00005c000a067b82 */ /* 0x000e700000000a00 */
[----:B------:R-:W3:Y:S08]  /*c390*/  LDC.64 R14, c[0x0][R10+0x168] ;  /* 0x00005a000a0e7b82 */ /* 0x000ef00000000a00 */
[----:B------:R1:W2:Y:S08]  /*c3a0*/  LDC.64 R18, c[0x0][R10+0x178] ;  /* 0x00005e000a127b82 */ /* 0x0002b00000000a00 */
[----:B------:R1:W2:Y:S01]  /*c3b0*/  LDC.64 R16, c[0x0][R10+0x160] ;  /* 0x000058000a107b82 */ /* 0x0002a20000000a00 */
[----:B------:R-:W-:Y:S01]  /*c3c0*/  ISETP.NE.U32.AND P0, PT, RZ, c[0x0][0x500], PT ;  /* 0x00014000ff007a0c */ /* 0x000fe20003f05070 */
[----:B------:R-:W-:-:S03]  /*c3d0*/  IMAD.MOV.U32 R0, RZ, RZ, c[0x0][0x4e8] ;  /* 0x00013a00ff007624 */ /* 0x000fc600078e00ff */
[----:B------:R-:W-:Y:S02]  /*c3e0*/  ISETP.NE.AND.EX P0, PT, RZ, c[0x0][0x504], PT, P0 ;  /* 0x00014100ff007a0c */ /* 0x000fe40003f05300 */
[----:B------:R-:W-:Y:S02]  /*c3f0*/  ISETP.NE.AND P2, PT, R0, 0x1, PT ;  /* 0x000000010000780c */ /* 0x000fe40003f45270 */
        /* <DEDUP_REMOVED lines=12> */
[----:B------:R-:W-:Y:S02]  /*c4c0*/  IMAD R10, R15, R22, RZ ;  /* 0x000000160f0a7224 */ /* 0x000fe400078e02ff */
[----:B------:R-:W-:Y:S01]  /*c4d0*/  IMAD.IADD R13, R7, 0x1, R11 ;  /* 0x00000001070d7824 */ /* 0x000fe200078e020b */
[----:B-----5:R-:W-:Y:S01]  /*c4e0*/  IADD3 R14, P1, P0, R6, R8, R2 ;  /* 0x00000008060e7210 */ /* 0x020fe2000783e002 */
[----:B------:R-:W-:Y:S01]  /*c4f0*/  IMAD.IADD R7, R9, 0x1, R10 ;  /* 0x0000000109077824 */ /* 0x000fe200078e020a */
[----:B------:R-:W-:Y:S01]  /*c500*/  SHF.R.S32.HI R6, RZ, 0x1f, R2 ;  /* 0x0000001fff067819 */ /* 0x000fe20000011402 */
        /* <DEDUP_REMOVED lines=23> */
[----:B------:R-:W-:Y:S01]  /*c680*/  SHFL.IDX PT, R10, R8, RZ, 0x1c1f ;  /* 0x001c1fff080a7589 */ /* 0x000fe200000e0000 */
[----:B------:R-:W-:-:S03]  /*c690*/  IMAD.IADD R5, R23, 0x1, R237 ;  /* 0x0000000117057824 */ /* 0x000fc600078e02ed */
[----:B------:R-:W1:Y:S01]  /*c6a0*/  SHFL.IDX PT, R11, R4, RZ, 0x1c1f ;  /* 0x001c1fff040b7589 */ /* 0x000e6200000e0000 */
[----:B------:R-:W-:-:S03]  /*c6b0*/  IMAD.IADD R15, R24, 0x1, -R15 ;  /* 0x00000001180f7824 */ /* 0x000fc600078e0a0f */
        /* <DEDUP_REMOVED lines=26> */
[----:B------:R-:W-:Y:S01]  /*c860*/  IMAD R7, R22, c[0x0][0x3ec], R7 ;  /* 0x0000fb0016077a24 */ /* 0x000fe200078e0207 */
[----:B------:R1:W1:Y:S03]  /*c870*/  LDS.128 R44, [R199+0x6080] ;  /* 0x00608000c72c7984 */ /* 0x0002660000000c00 */
[----:B------:R-:W-:Y:S01]  /*c880*/  IMAD.WIDE.U32 R6, R0, c[0x0][0x3f0], R6 ;  /* 0x0000fc0000067a25 */ /* 0x000fe200078e0006 */
[----:B------:R1:W1:Y:S04]  /*c890*/  LDS.128 R20, [R199+0x4080] ;  /* 0x00408000c7147984 */ /* 0x0002680000000c00 */
        /* <DEDUP_REMOVED lines=32> */
.L_x_975:
[----:B------:R-:W-:Y:S05]  /*caa0*/  BRA.DIV ~URZ, `(.L_x_909) ;  /* 0x00003d527f007947 */ /* 0x000fea000b800000 */
[----:B------:R3:W4:Y:S02]  /*cab0*/  SHFL.IDX PT, R0, R13, RZ, 0x181f ;  /* 0x00181fff0d007589 */ /* 0x00072400000e0000 */
.L_x_976:
[----:B------:R-:W-:Y:S01]  /*cac0*/  ISETP.GE.AND P0, PT, R11, R4, PT ;  /* 0x000000040b00720c */ /* 0x000fe20003f06270 */
[----:B------:R-:W-:-:S12]  /*cad0*/  BSSY B0, `(.L_x_910) ;  /* 0x0000010000007945 */ /* 0x000fd80003800000 */
[----:B------:R-:W-:Y:S05]  /*cae0*/  @P0 BRA `(.L_x_911) ;  /* 0x000000e000000947 */ /* 0x000fea0003800000 */
[----:B------:R-:W5:Y:S04]  /*caf0*/  LDL R14, [R1+0x14] ;  /* 0x00001400010e7983 */ /* 0x000f680000100800 */
[----:B---3--:R-:W3:Y:S01]  /*cb00*/  LDL R5, [R1+0x10] ;  /* 0x0000100001057983 */ /* 0x008ee20000100800 */
        /* <DEDUP_REMOVED lines=12> */
.L_x_911:
[----:B------:R-:W-:Y:S05]  /*cbd0*/  BSYNC B0 ;  /* 0x0000000000007941 */ /* 0x000fea0003800000 */
.L_x_910:
[----:B------:R-:W-:Y:S05]  /*cbe0*/  BRA.DIV ~URZ, `(.L_x_912) ;  /* 0x00003c727f007947 */ /* 0x000fea000b800000 */
[----:B--2---:R2:W1:Y:S04]  /*cbf0*/  SHFL.IDX PT, R10, R12, 0x1, 0x181f ;  /* 0x00381f000c0a7f89 */ /* 0x00446800000e0000 */
[----:B----4-:R2:W4:Y:S02]  /*cc00*/  SHFL.IDX PT, R0, R13, 0x1, 0x181f ;  /* 0x00381f000d007f89 */ /* 0x01052400000e0000 */
.L_x_977:
[----:B------:R-:W-:Y:S01]  /*cc10*/  IADD3 R2, R11, 0x20, RZ ;  /* 0x000000200b027810 */ /* 0x000fe20007ffe0ff */
[----:B------:R-:W-:Y:S03]  /*cc20*/  BSSY B0, `(.L_x_913) ;  /* 0x0000011000007945 */ /* 0x000fe60003800000 */
[----:B------:R-:W-:-:S13]  /*cc30*/  ISETP.GE.AND P0, PT, R2, R4, PT ;  /* 0x000000040200720c */ /* 0x000fda0003f06270 */
[----:B------:R-:W-:Y:S05]  /*cc40*/  @P0 BRA `(.L_x_914) ;  /* 0x000000e000000947 */ /* 0x000fea0003800000 */
[----:B------:R-:W5:Y:S04]  /*cc50*/  LDL R14, [R1+0x14] ;  /* 0x00001400010e7983 */ /* 0x000f680000100800 */
[----:B--2---:R-:W2:Y:S01]  /*cc60*/  LDL R5, [R1+0x10] ;  /* 0x0000100001057983 */ /* 0x004ea20000100800 */
        /* <DEDUP_REMOVED lines=12> */
.L_x_914:
[----:B------:R-:W-:Y:S05]  /*cd30*/  BSYNC B0 ;  /* 0x0000000000007941 */ /* 0x000fea0003800000 */
.L_x_913:
[----:B------:R-:W-:Y:S05]  /*cd40*/  BRA.DIV ~URZ, `(.L_x_915) ;  /* 0x00003bd27f007947 */ /* 0x000fea000b800000 */
[----:B-1----:R1:W2:Y:S02]  /*cd50*/  SHFL.IDX PT, R10, R12, 0x2, 0x181f ;  /* 0x00581f000c0a7f89 */ /* 0x0022a400000e0000 */
.L_x_978:
[----:B------:R-:W-:Y:S05]  /*cd60*/  BRA.DIV ~URZ, `(.L_x_916) ;  /* 0x00003c227f007947 */ /* 0x000fea000b800000 */
[----:B----4-:R4:W1:Y:S02]  /*cd70*/  SHFL.IDX PT, R0, R13, 0x2, 0x181f ;  /* 0x00581f000d007f89 */ /* 0x01086400000e0000 */
.L_x_979:
[----:B------:R-:W-:Y:S01]  /*cd80*/  IADD3 R2, R11, 0x40, RZ ;  /* 0x000000400b027810 */ /* 0x000fe20007ffe0ff */
[----:B------:R-:W-:Y:S03]  /*cd90*/  BSSY B0, `(.L_x_917) ;  /* 0x0000011000007945 */ /* 0x000fe60003800000 */
[----:B------:R-:W-:-:S13]  /*cda0*/  ISETP.GE.AND P0, PT, R2, R4, PT ;  /* 0x000000040200720c */ /* 0x000fda0003f06270 */
[----:B------:R-:W-:Y:S05]  /*cdb0*/  @P0 BRA `(.L_x_918) ;  /* 0x000000e000000947 */ /* 0x000fea0003800000 */
[----:B------:R-:W5:Y:S04]  /*cdc0*/  LDL R14, [R1+0x14] ;  /* 0x00001400010e7983 */ /* 0x000f680000100800 */
[----:B---3--:R-:W3:Y:S01]  /*cdd0*/  LDL R5, [R1+0x10] ;  /* 0x0000100001057983 */ /* 0x008ee20000100800 */
        /* <DEDUP_REMOVED lines=12> */
.L_x_918:
[----:B------:R-:W-:Y:S05]  /*cea0*/  BSYNC B0 ;  /* 0x0000000000007941 */ /* 0x000fea0003800000 */
.L_x_917:
[----:B------:R-:W-:Y:S05]  /*ceb0*/  BRA.DIV ~URZ, `(.L_x_919) ;  /* 0x00003b327f007947 */ /* 0x000fea000b800000 */
[----:B-1----:R1:W3:Y:S04]  /*cec0*/  SHFL.IDX PT, R6, R12, 0x3, 0x181f ;  /* 0x00781f000c067f89 */ /* 0x0022e800000e0000 */
[----:B------:R1:W4:Y:S02]  /*ced0*/  SHFL.IDX PT, R0, R13, 0x3, 0x181f ;  /* 0x00781f000d007f89 */ /* 0x00032400000e0000 */
.L_x_980:
[----:B------:R-:W-:-:S04]  /*cee0*/  IADD3 R2, R11, 0x60, RZ ;  /* 0x000000600b027810 */ /* 0x000fc80007ffe0ff */
[----:B------:R-:W-:-:S13]  /*cef0*/  ISETP.GE.AND P0, PT, R2, R4, PT ;  /* 0x000000040200720c */ /* 0x000fda0003f06270 */
[----:B------:R-:W-:Y:S05]  /*cf00*/  @P0 BRA `(.L_x_920) ;  /* 0x0000204000000947 */ /* 0x000fea0003800000 */
[----:B------:R-:W5:Y:S01]  /*cf10*/  LDL R7, [R1+0x14] ;  /* 0x0000140001077983 */ /* 0x000f620000100800 */
[----:B------:R-:W-:Y:S02]  /*cf20*/  ISETP.GE.AND P1, PT, R240, c[0x0][0x3c8], PT ;  /* 0x0000f200f0007a0c */ /* 0x000fe40003f26270 */
[----:B------:R-:W-:-:S11]  /*cf30*/  ISETP.GE.AND P0, PT, R242, c[0x0][0x3c8], PT ;  /* 0x0000f200f2007a0c */ /* 0x000fd60003f06270 */
[-C--:B----4-:R-:W-:Y:S02]  /*cf40*/  @!P1 LEA R4, P3, R240, R0.reuse, 0x1 ;  /* 0x00000000f0049211 */ /* 0x090fe400078608ff */
[----:B------:R-:W-:Y:S02]  /*cf50*/  @!P0 LEA R2, P2, R242, R0, 0x1 ;  /* 0x00000000f2028211 */ /* 0x000fe400078408ff */
[----:B---3--:R-:W-:-:S05]  /*cf60*/  @!P1 LEA.HI.X R5, R240, R6, R241, 0x1, P3 ;  /* 0x00000006f0059211 */ /* 0x008fca00018f0cf1 */
[----:B------:R3:W-:Y:S01]  /*cf70*/  @!P1 ST.E.128 [R4.64], R56 ;  /* 0x0000003804009985 */ /* 0x0007e2000c101d06 */
[----:B-----5:R-:W-:-:S05]  /*cf80*/  @!P0 LEA.HI.X R3, R242, R6, R7, 0x1, P2 ;  /* 0x00000006f2038211 */ /* 0x020fca00010f0c07 */
[----:B------:R3:W-:Y:S01]  /*cf90*/  @!P0 ST.E.128 [R2.64], R52 ;  /* 0x0000003402008985 */ /* 0x0007e2000c101d06 */
[----:B------:R-:W-:-:S13]  /*cfa0*/  ISETP.GE.AND P0, PT, R243, c[0x0][0x3c8], PT ;  /* 0x0000f200f3007a0c */ /* 0x000fda0003f06270 */
[----:B------:R-:W-:Y:S05]  /*cfb0*/  @P0 BRA `(.L_x_920) ;  /* 0x00001f9000000947 */ /* 0x000fea0003800000 */
[----:B------:R-:W4:Y:S01]  /*cfc0*/  LDL R7, [R1+0x10] ;  /* 0x0000100001077983 */ /* 0x000f220000100800 */
[----:B---3--:R-:W-:-:S04]  /*cfd0*/  LEA R2, P0, R243, R0, 0x1 ;  /* 0x00000000f3027211 */ /* 0x008fc800078008ff */
[----:B----4-:R-:W-:-:S05]  /*cfe0*/  LEA.HI.X R3, R243, R6, R7, 0x1, P0 ;  /* 0x00000006f3037211 */ /* 0x010fca00000f0c07 */
[----:B------:R3:W-:Y:S01]  /*cff0*/  ST.E.128 [R2.64], R60 ;  /* 0x0000003c02007985 */ /* 0x0007e2000c101d06 */
[----:B------:R-:W-:Y:S05]  /*d000*/  BRA `(.L_x_920) ;  /* 0x00001f4000007947 */ /* 0x000fea0003800000 */
.L_x_907:
[----:B-1----:R-:W2:Y:S04]  /*d010*/  LDL.LU R8, [R1] ;  /* 0x0000000001087983 */ /* 0x002ea80000300800 */
[----:B------:R-:W3:Y:S01]  /*d020*/  LDL.LU R7, [R1+0x1c] ;  /* 0x00001c0001077983 */ /* 0x000ee20000300800 */
[----:B------:R-:W-:Y:S02]  /*d030*/  IMAD R6, R6, c[0x0][0x408], RZ ;  /* 0x0001020006067a24 */ /* 0x000fe400078e02ff */
[----:B------:R-:W-:-:S04]  /*d040*/  IMAD.WIDE.U32 R4, R2, c[0x0][0x408], RZ ;  /* 0x0001020002047a25 */ /* 0x000fc800078e00ff */
[----:B------:R-:W-:Y:S02]  /*d050*/  IMAD R2, R2, c[0x0][0x40c], R6 ;  /* 0x0001030002027a24 */ /* 0x000fe400078e0206 */
[----:B------:R-:W-:-:S03]  /*d060*/  @P2 IMAD.HI.U32 R6, R3, c[0x0][0x4ec], RZ ;  /* 0x00013b0003062a27 */ /* 0x000fc600078e00ff */
[----:B------:R-:W-:Y:S02]  /*d070*/  IADD3 R5, R5, R2, RZ ;  /* 0x0000000205057210 */ /* 0x000fe40007ffe0ff */
[----:B------:R-:W-:-:S05]  /*d080*/  SHF.R.S32.HI R2, RZ, 0x1f, R0 ;  /* 0x0000001fff027819 */ /* 0x000fca0000011400 */
[----:B------:R-:W-:-:S04]  /*d090*/  IMAD R2, R2, c[0x0][0x440], RZ ;  /* 0x0001100002027a24 */ /* 0x000fc800078e02ff */
[----:B------:R-:W-:Y:S02]  /*d0a0*/  IMAD R2, R0, c[0x0][0x444], R2 ;  /* 0x0001110000027a24 */ /* 0x000fe400078e0202 */
[----:B--2---:R-:W-:-:S04]  /*d0b0*/  IMAD.WIDE.U32 R4, R8, c[0x0][0x438], R4 ;  /* 0x00010e0008047a25 */ /* 0x004fc800078e0004 */
[----:B------:R-:W-:-:S04]  /*d0c0*/  IMAD R5, R8, c[0x0][0x43c], R5 ;  /* 0x00010f0008057a24 */ /* 0x000fc800078e0205 */
[----:B------:R-:W-:Y:S01]  /*d0d0*/  IMAD.WIDE.U32 R4, R0, c[0x0][0x440], R4 ;  /* 0x0001100000047a25 */ /* 0x000fe200078e0004 */
[----:B------:R-:W-:Y:S02]  /*d0e0*/  MOV R0, R3 ;  /* 0x0000000300007202 */ /* 0x000fe40000000f00 */
[----:B------:R-:W-:Y:S02]  /*d0f0*/  @P2 SHF.R.U32.HI R0, RZ, c[0x0][0x4f0], R6 ;  /* 0x00013c00ff002a19 */ /* 0x000fe40000011606 */
        /* <DEDUP_REMOVED lines=19> */
.L_x_981:
[----:B------:R-:W-:Y:S05]  /*d230*/  BRA.DIV ~URZ, `(.L_x_922) ;  /* 0x000038e27f007947 */ /* 0x000fea000b800000 */
[----:B------:R3:W4:Y:S02]  /*d240*/  SHFL.IDX PT, R0, R33, RZ, 0x1c1f ;  /* 0x001c1fff21007589 */ /* 0x00072400000e0000 */
.L_x_982:
        /* <DEDUP_REMOVED lines=48> */
[----:B------:R-:W-:Y:S02]  /*d550*/  ISETP.GE.AND P6, PT, R16, c[0x0][0x3c8], PT ;  /* 0x0000f20010007a0c */ /* 0x000fe40003fc6270 */
[C---:B------:R-:W-:Y:S02]  /*d560*/  IADD3 R87, R233.reuse, 0xb0, RZ ;  /* 0x000000b0e9577810 */ /* 0x040fe40007ffe0ff */
[C---:B------:R-:W-:Y:S01]  /*d570*/  IADD3 R5, R233.reuse, 0xb8, RZ ;  /* 0x000000b8e9057810 */ /* 0x040fe20007ffe0ff */
[----:B----4-:R-:W-:Y:S01]  /*d580*/  @!P4 IMAD.MOV.U32 R6, RZ, RZ, R0 ;  /* 0x000000ffff06c224 */ /* 0x010fe200078e0000 */
[----:B------:R-:W-:Y:S01]  /*d590*/  IADD3 R90, R233, 0xb0, RZ ;  /* 0x000000b0e95a7810 */ /* 0x000fe20007ffe0ff */
[----:B--2---:R-:W-:Y:S01]  /*d5a0*/  @!P4 IMAD.MOV.U32 R7, RZ, RZ, R4 ;  /* 0x000000ffff07c224 */ /* 0x004fe200078e0004 */
[----:B------:R-:W-:-:S02]  /*d5b0*/  @!P2 LEA R2, P3, R13, R0, 0x2 ;  /* 0x000000000d02a211 */ /* 0x000fc400078610ff */
[C---:B------:R-:W-:Y:S01]  /*d5c0*/  IADD3 R55, R233.reuse, 0xb8, RZ ;  /* 0x000000b8e9377810 */ /* 0x040fe20007ffe0ff */
[----:B------:R-:W-:Y:S01]  /*d5d0*/  @!P4 IMAD.WIDE R6, R233, 0x4, R6 ;  /* 0x00000004e906c825 */ /* 0x000fe200078e0206 */
[----:B------:R-:W-:Y:S02]  /*d5e0*/  @!P2 LEA.HI.X R3, R13, R4, R35, 0x2, P3 ;  /* 0x000000040d03a211 */ /* 0x000fe400018f1423 */
[----:B------:R-:W-:Y:S02]  /*d5f0*/  SHF.R.S32.HI R90, RZ, 0x1f, R90 ;  /* 0x0000001fff5a7819 */ /* 0x000fe4000001145a */
[----:B------:R2:W-:Y:S01]  /*d600*/  @!P4 ST.E.64 [R6.64], R144 ;  /* 0x000000900600c985 */ /* 0x0005e2000c101b06 */
[----:B------:R-:W-:-:S03]  /*d610*/  SHF.R.S32.HI R55, RZ, 0x1f, R55 ;  /* 0x0000001fff377819 */ /* 0x000fc60000011437 */
        /* <DEDUP_REMOVED lines=45> */
[----:B------:R-:W-:Y:S02]  /*d8f0*/  @!P2 LEA.HI.X R3, R25, R4, R46, 0x2, P3 ;  /* 0x000000041903a211 */ /* 0x000fe400018f142e */
[----:B------:R-:W-:Y:S01]  /*d900*/  ISETP.GE.AND P4, PT, R28, c[0x0][0x3c8], PT ;  /* 0x0000f2001c007a0c */ /* 0x000fe20003f86270 */
[----:B------:R2:W-:Y:S01]  /*d910*/  @!P6 ST.E.64 [R6.64], R140 ;  /* 0x0000008c0600e985 */ /* 0x0005e2000c101b06 */
[----:B------:R-:W-:-:S03]  /*d920*/  ISETP.GE.AND P6, PT, R29, c[0x0][0x3c8], PT ;  /* 0x0000f2001d007a0c */ /* 0x000fc60003fc6270 */
[----:B------:R4:W-:Y:S01]  /*d930*/  @!P2 ST.E.64 [R2.64], R142 ;  /* 0x0000008e0200a985 */ /* 0x0009e2000c101b06 */
[CC--:B--2---:R-:W-:Y:S02]  /*d940*/  @!P5 LEA R6, P3, R26.reuse, R0.reuse, 0x2 ;  /* 0x000000001a06d211 */ /* 0x0c4fe400078610ff */
[C---:B----4-:R-:W-:Y:S02]  /*d950*/  @!P1 LEA R2, P2, R27.reuse, R0, 0x2 ;  /* 0x000000001b029211 */ /* 0x050fe400078410ff */
[-C--:B------:R-:W-:Y:S02]  /*d960*/  @!P5 LEA.HI.X R7, R26, R4.reuse, R47, 0x2, P3 ;  /* 0x000000041a07d211 */ /* 0x080fe400018f142f */
[----:B------:R-:W-:Y:S02]  /*d970*/  ISETP.GE.AND P3, PT, R30, c[0x0][0x3c8], PT ;  /* 0x0000f2001e007a0c */ /* 0x000fe40003f66270 */
[----:B------:R-:W-:Y:S01]  /*d980*/  @!P1 LEA.HI.X R3, R27, R4, R48, 0x2, P2 ;  /* 0x000000041b039211 */ /* 0x000fe200010f1430 */
[----:B------:R2:W-:Y:S01]  /*d990*/  @!P5 ST.E.64 [R6.64], R60 ;  /* 0x0000003c0600d985 */ /* 0x0005e2000c101b06 */
[----:B------:R-:W-:-:S03]  /*d9a0*/  @!P6 LEA R8, P2, R29, R0, 0x2 ;  /* 0x000000001d08e211 */ /* 0x000fc600078410ff */
[----:B------:R4:W-:Y:S01]  /*d9b0*/  @!P1 ST.E.64 [R2.64], R64 ;  /* 0x0000004002009985 */ /* 0x0009e2000c101b06 */
[----:B------:R-:W-:Y:S02]  /*d9c0*/  ISETP.GE.AND P1, PT, R31, c[0x0][0x3c8], PT ;  /* 0x0000f2001f007a0c */ /* 0x000fe40003f26270 */
[----:B------:R-:W-:-:S05]  /*d9d0*/  @!P6 LEA.HI.X R9, R29, R4, R50, 0x2, P2 ;  /* 0x000000041d09e211 */ /* 0x000fca00010f1432 */
[----:B------:R-:W-:Y:S01]  /*d9e0*/  @!P6 ST.E.64 [R8.64], R146 ;  /* 0x000000920800e985 */ /* 0x000fe2000c101b06 */
[----:B------:R-:W-:Y:S02]  /*d9f0*/  ISETP.GE.AND P6, PT, R32, c[0x0][0x3c8], PT ;  /* 0x0000f20020007a0c */ /* 0x000fe40003fc6270 */
[-C--:B--2---:R-:W-:Y:S02]  /*da00*/  @!P3 LEA R6, P2, R30, R0.reuse, 0x2 ;  /* 0x000000001e06b211 */ /* 0x084fe400078410ff */
[----:B----4-:R-:W-:Y:S02]  /*da10*/  @!P4 LEA R2, P5, R28, R0, 0x2 ;  /* 0x000000001c02c211 */ /* 0x010fe400078a10ff */
[-C--:B------:R-:W-:Y:S02]  /*da20*/  @!P3 LEA.HI.X R7, R30, R4.reuse, R51, 0x2, P2 ;  /* 0x000000041e07b211 */ /* 0x080fe400010f1433 */
[----:B------:R-:W-:Y:S02]  /*da30*/  @!P4 LEA.HI.X R3, R28, R4, R49, 0x2, P5 ;  /* 0x000000041c03c211 */ /* 0x000fe400028f1431 */
[----:B------:R-:W-:-:S03]  /*da40*/  ISETP.GE.AND P5, PT, R91, c[0x0][0x3c8], PT ;  /* 0x0000f2005b007a0c */ /* 0x000fc60003fa6270 */
[----:B------:R2:W-:Y:S01]  /*da50*/  @!P4 ST.E.64 [R2.64], R68 ;  /* 0x000000440200c985 */ /* 0x0005e2000c101b06 */
[----:B------:R-:W-:-:S03]  /*da60*/  ISETP.GE.AND P4, PT, R87, c[0x0][0x3c8], PT ;  /* 0x0000f20057007a0c */ /* 0x000fc60003f86270 */
[----:B------:R4:W-:Y:S01]  /*da70*/  @!P3 ST.E.64 [R6.64], R72 ;  /* 0x000000480600b985 */ /* 0x0009e2000c101b06 */
[----:B------:R-:W-:Y:S02]  /*da80*/  ISETP.GE.AND P3, PT, R5, c[0x0][0x3c8], PT ;  /* 0x0000f20005007a0c */ /* 0x000fe40003f66270 */
[----:B--2---:R-:W-:-:S04]  /*da90*/  @!P1 LEA R2, P2, R31, R0, 0x2 ;  /* 0x000000001f029211 */ /* 0x004fc800078410ff */
[----:B------:R-:W-:Y:S02]  /*daa0*/  @!P1 LEA.HI.X R3, R31, R4, R52, 0x2, P2 ;  /* 0x000000041f039211 */ /* 0x000fe400010f1434 */
[----:B------:R-:W-:-:S03]  /*dab0*/  @!P6 LEA R10, P2, R32, R0, 0x2 ;  /* 0x00000000200ae211 */ /* 0x000fc600078410ff */
[----:B------:R2:W-:Y:S01]  /*dac0*/  @!P1 ST.E.64 [R2.64], R76 ;  /* 0x0000004c02009985 */ /* 0x0005e2000c101b06 */
[----:B------:R-:W-:Y:S02]  /*dad0*/  @!P5 LEA R8, P1, R91, R0, 0x2 ;  /* 0x000000005b08d211 */ /* 0x000fe400078210ff */
[----:B------:R-:W-:Y:S02]  /*dae0*/  @!P6 LEA.HI.X R11, R32, R4, R54, 0x2, P2 ;  /* 0x00000004200be211 */ /* 0x000fe400010f1436 */
[----:B----4-:R-:W-:Y:S02]  /*daf0*/  @!P4 LEA R6, P2, R87, R0, 0x2 ;  /* 0x000000005706c211 */ /* 0x010fe400078410ff */
[-C--:B------:R-:W-:Y:S01]  /*db00*/  @!P5 LEA.HI.X R9, R91, R4.reuse, R53, 0x2, P1 ;  /* 0x000000045b09d211 */ /* 0x080fe200008f1435 */
[----:B------:R4:W-:Y:S01]  /*db10*/  @!P6 ST.E.64 [R10.64], R148 ;  /* 0x000000940a00e985 */ /* 0x0009e2000c101b06 */
[----:B------:R-:W-:-:S03]  /*db20*/  @!P4 LEA.HI.X R7, R87, R4, R90, 0x2, P2 ;  /* 0x000000045707c211 */ /* 0x000fc600010f145a */
[----:B------:R4:W-:Y:S04]  /*db30*/  @!P5 ST.E.64 [R8.64], R88 ;  /* 0x000000580800d985 */ /* 0x0009e8000c101b06 */
[----:B------:R4:W-:Y:S01]  /*db40*/  @!P4 ST.E.64 [R6.64], R80 ;  /* 0x000000500600c985 */ /* 0x0009e2000c101b06 */
[----:B--2---:R-:W-:-:S04]  /*db50*/  @!P3 LEA R2, P1, R5, R0, 0x2 ;  /* 0x000000000502b211 */ /* 0x004fc800078210ff */
[----:B------:R-:W-:-:S05]  /*db60*/  @!P3 LEA.HI.X R3, R5, R4, R55, 0x2, P1 ;  /* 0x000000040503b211 */ /* 0x000fca00008f1437 */
[----:B------:R4:W-:Y:S04]  /*db70*/  @!P3 ST.E.64 [R2.64], R56 ;  /* 0x000000380200b985 */ /* 0x0009e8000c101b06 */
.L_x_924:
[----:B------:R-:W-:Y:S05]  /*db80*/  BSYNC B0 ;  /* 0x0000000000007941 */ /* 0x000fea0003800000 */
.L_x_923:
[----:B------:R-:W-:Y:S05]  /*db90*/  BRA.DIV ~URZ, `(.L_x_925) ;  /* 0x00002fe27f007947 */ /* 0x000fea000b800000 */
[----:B--2---:R2:W1:Y:S04]  /*dba0*/  SHFL.IDX PT, R4, R12, 0x1, 0x1c1f ;  /* 0x003c1f000c047f89 */ /* 0x00446800000e0000 */
[----:B----4-:R2:W4:Y:S02]  /*dbb0*/  SHFL.IDX PT, R0, R33, 0x1, 0x1c1f ;  /* 0x003c1f0021007f89 */ /* 0x01052400000e0000 */
.L_x_983:
[----:B------:R-:W-:Y:S05]  /*dbc0*/  @P0 BRA `(.L_x_920) ;  /* 0x0000138000000947 */ /* 0x000fea0003800000 */
[----:B------:R-:W-:Y:S02]  /*dbd0*/  ISETP.GE.AND P2, PT, R14, c[0x0][0x3c8], PT ;  /* 0x0000f2000e007a0c */ /* 0x000fe40003f46270 */
[----:B------:R-:W-:Y:S02]  /*dbe0*/  ISETP.GE.AND P3, PT, R13, c[0x0][0x3c8], PT ;  /* 0x0000f2000d007a0c */ /* 0x000fe40003f66270 */
[----:B------:R-:W-:Y:S02]  /*dbf0*/  ISETP.GE.AND P1, PT, R15, c[0x0][0x3c8], PT ;  /* 0x0000f2000f007a0c */ /* 0x000fe40003f26270 */
[----:B------:R-:W-:-:S02]  /*dc00*/  ISETP.GE.AND P4, PT, R233, c[0x0][0x3c8], PT ;  /* 0x0000f200e9007a0c */ /* 0x000fc40003f86270 */
[----:B------:R-:W-:Y:S02]  /*dc10*/  ISETP.GE.AND P5, PT, R16, c[0x0][0x3c8], PT ;  /* 0x0000f20010007a0c */ /* 0x000fe40003fa6270 */
[C---:B------:R-:W-:Y:S02]  /*dc20*/  IADD3 R55, R233.reuse, 0xa8, RZ ;  /* 0x000000a8e9377810 */ /* 0x040fe40007ffe0ff */
[----:B------:R-:W-:Y:S02]  /*dc30*/  IADD3 R5, R233, 0xb0, RZ ;  /* 0x000000b0e9057810 */ /* 0x000fe40007ffe0ff */
[CC--:B----4-:R-:W-:Y:S02]  /*dc40*/  @!P2 LEA R10, P6, R14.reuse, R0.reuse, 0x2 ;  /* 0x000000000e0aa211 */ /* 0x0d0fe400078c10ff */
[----:B-12---:R-:W-:Y:S02]  /*dc50*/  @!P3 LEA R12, P0, R13, R0, 0x2 ;  /* 0x000000000d0cb211 */ /* 0x006fe400078010ff */
[----:B------:R-:W-:Y:S01]  /*dc60*/  @!P2 LEA.HI.X R11, R14, R4, R34, 0x2, P6 ;  /* 0x000000040e0ba211 */ /* 0x000fe200030f1422 */
[----:B------:R-:W-:Y:S01]  /*dc70*/  @!P4 IMAD.MOV.U32 R14, RZ, RZ, R0 ;  /* 0x000000ffff0ec224 */ /* 0x000fe200078e0000 */
[----:B------:R-:W-:-:S02]  /*dc80*/  @!P1 LEA R8, P6, R15, R0, 0x2 ;  /* 0x000000000f089211 */ /* 0x000fc400078c10ff */
[-C--:B------:R-:W-:Y:S02]  /*dc90*/  @!P3 LEA.HI.X R13, R13, R4.reuse, R35, 0x2, P0 ;  /* 0x000000040d0db211 */ /* 0x080fe400000f1423 */
[----:B------:R-:W-:Y:S01]  /*dca0*/  @!P1 LEA.HI.X R9, R15, R4, R36, 0x2, P6 ;  /* 0x000000040f099211 */ /* 0x000fe200030f1424 */
[----:B------:R-:W-:Y:S01]  /*dcb0*/  @!P4 IMAD.MOV.U32 R15, RZ, RZ, R4 ;  /* 0x000000ffff0fc224 */ /* 0x000fe200078e0004 */
[----:B------:R-:W-:Y:S02]  /*dcc0*/  ISETP.GE.AND P0, PT, R17, c[0x0][0x3c8], PT ;  /* 0x0000f20011007a0c */ /* 0x000fe40003f06270 */
[C---:B------:R-:W-:Y:S01]  /*dcd0*/  @!P5 LEA R6, P6, R16.reuse, R0, 0x2 ;  /* 0x000000001006d211 */ /* 0x040fe200078c10ff */
[C---:B------:R-:W-:Y:S01]  /*dce0*/  @!P4 IMAD.WIDE R14, R233.reuse, 0x4, R14 ;  /* 0x00000004e90ec825 */ /* 0x040fe200078e020e */
[----:B---3--:R-:W-:Y:S02]  /*dcf0*/  IADD3 R33, R233, 0xb0, RZ ;  /* 0x000000b0e9217810 */ /* 0x008fe40007ffe0ff */
[----:B------:R-:W-:-:S02]  /*dd00*/  @!P5 LEA.HI.X R7, R16, R4, R37, 0x2, P6 ;  /* 0x000000041007d211 */ /* 0x000fc400030f1425 */
[----:B------:R-:W-:Y:S01]  /*dd10*/  @!P4 ST.E.64 [R14.64], R160 ;  /* 0x000000a00e00c985 */ /* 0x000fe2000c101b06 */
[----:B------:R-:W-:Y:S02]  /*dd20*/  ISETP.GE.AND P4, PT, R18, c[0x0][0x3c8], PT ;  /* 0x0000f20012007a0c */ /* 0x000fe40003f86270 */
[----:B------:R-:W-:Y:S01]  /*dd30*/  SHF.R.S32.HI R33, RZ, 0x1f, R33 ;  /* 0x0000001fff217819 */ /* 0x000fe20000011421 */
[----:B------:R-:W-:Y:S01]  /*dd40*/  @!P3 ST.E.64 [R12.64], R154 ;  /* 0x0000009a0c00b985 */ /* 0x000fe2000c101b06 */
[----:B------:R-:W-:Y:S02]  /*dd50*/  @!P0 LEA R2, P6, R17, R0, 0x2 ;  /* 0x0000000011028211 */ /* 0x000fe400078c10ff */
[----:B------:R-:W-:Y:S01]  /*dd60*/  ISETP.GE.AND P3, PT, R19, c[0x0][0x3c8], PT ;  /* 0x0000f20013007a0c */ /* 0x000fe20003f66270 */
[----:B------:R-:W-:Y:S01]  /*dd70*/  @!P2 ST.E.64 [R10.64], R130 ;  /* 0x000000820a00a985 */ /* 0x000fe2000c101b06 */
[----:B------:R-:W-:Y:S02]  /*dd80*/  ISETP.GE.AND P2, PT, R21, c[0x0][0x3c8], PT ;  /* 0x0000f20015007a0c */ /* 0x000fe40003f46270 */
[----:B------:R-:W-:Y:S01]  /*dd90*/  @!P0 LEA.HI.X R3, R17, R4, R38, 0x2, P6 ;  /* 0x0000000411038211 */ /* 0x000fe200030f1426 */
[----:B------:R-:W-:Y:S01]  /*dda0*/  @!P1 ST.E.64 [R8.64], R102 ;  /* 0x0000006608009985 */ /* 0x000fe2000c101b06 */
[----:B------:R-:W-:-:S03]  /*ddb0*/  ISETP.GE.AND P1, PT, R20, c[0x0][0x3c8], PT ;  /* 0x0000f20014007a0c */ /* 0x000fc60003f26270 */
[----:B------:R1:W-:Y:S01]  /*ddc0*/  @!P5 ST.E.64 [R6.64], R92 ;  /* 0x0000005c0600d985 */ /* 0x0003e2000c101b06 */
[----:B------:R-:W-:-:S03]  /*ddd0*/  ISETP.GE.AND P5, PT, R22, c[0x0][0x3c8], PT ;  /* 0x0000f20016007a0c */ /* 0x000fc60003fa6270 */
[----:B------:R2:W-:Y:S01]  /*dde0*/  @!P0 ST.E.64 [R2.64], R84 ;  /* 0x0000005402008985 */ /* 0x0005e2000c101b06 */
        /* <DEDUP_REMOVED lines=72> */
.L_x_905:
[----:B------:R-:W2:Y:S04]  /*e270*/  LDL.LU R7, [R1+0x18] ;  /* 0x0000180001077983 */ /* 0x000ea80000300800 */
[----:B------:R-:W3:Y:S01]  /*e280*/  LDL R6, [R1+0xc] ;  /* 0x00000c0001067983 */ /* 0x000ee20000100800 */
[----:B------:R-:W-:Y:S01]  /*e290*/  ISETP.NE.U32.AND P1, PT, RZ, c[0x0][0x508], PT ;  /* 0x00014200ff007a0c */ /* 0x000fe20003f25070 */
[----:B------:R-:W-:Y:S01]  /*e2a0*/  IMAD.MOV.U32 R4, RZ, RZ, 0x4 ;  /* 0x00000004ff047424 */ /* 0x000fe200078e00ff */
[----:B------:R-:W-:Y:S01]  /*e2b0*/  ISETP.NE.U32.AND P2, PT, RZ, c[0x0][0x500], PT ;  /* 0x00014000ff007a0c */ /* 0x000fe20003f45070 */
[----:B------:R-:W-:Y:S01]  /*e2c0*/  IMAD.MOV.U32 R0, RZ, RZ, RZ ;  /* 0x000000ffff007224 */ /* 0x000fe200078e00ff */
[----:B------:R-:W-:Y:S01]  /*e2d0*/  ISETP.NE.AND.EX P1, PT, RZ, c[0x0][0x50c], PT, P1 ;  /* 0x00014300ff007a0c */ /* 0x000fe20003f25310 */
[----:B------:R-:W-:Y:S01]  /*e2e0*/  IMAD.MOV.U32 R18, RZ, RZ, c[0x0][0x388] ;  /* 0x0000e200ff127624 */ /* 0x000fe200078e00ff */
[----:B------:R-:W-:Y:S01]  /*e2f0*/  ISETP.NE.AND.EX P2, PT, RZ, c[0x0][0x504], PT, P2 ;  /* 0x00014100ff007a0c */ /* 0x000fe20003f45320 */
[----:B-1----:R-:W-:-:S10]  /*e300*/  IMAD.WIDE R4, R247, R4, c[0x0][0x500] ;  /* 0x00014000f7047625 */ /* 0x002fd400078e0204 */
[C---:B------:R-:W-:Y:S02]  /*e310*/  @P1 LEA R2, P0, R247.reuse, c[0x0][0x508], 0x2 ;  /* 0x00014200f7021a11 */ /* 0x040fe400078010ff */
[----:B------:R1:W5:Y:S02]  /*e320*/  @P2 LDG.E R0, [R4.64] ;  /* 0x0000000604002981 */ /* 0x000364000c1e1900 */
[----:B---3--:R-:W-:-:S05]  /*e330*/  @P1 LEA.HI.X R3, R247, c[0x0][0x50c], R6, 0x2, P0 ;  /* 0x00014300f7031a11 */ /* 0x008fca00000f1406 */
[----:B------:R1:W5:Y:S01]  /*e340*/  @P1 LDG.E R18, [R2.64] ;  /* 0x0000000602121981 */ /* 0x000362000c1e1900 */
[----:B--2---:R-:W-:-:S04]  /*e350*/  ISETP.NE.AND P0, PT, R7, RZ, PT ;  /* 0x000000ff0700720c */ /* 0x004fc80003f05270 */
[----:B------:R-:W-:Y:S01]  /*e360*/  SEL R17, R7, c[0x0][0x3d4], P0 ;  /* 0x0000f50007117a07 */ /* 0x000fe20000000000 */
[----:B------:R-:W-:Y:S05]  /*e370*/  @P1 BRA `(.L_x_926) ;  /* 0x0000004000001947 */ /* 0x000fea0003800000 */
[----:B------:R-:W-:Y:S05]  /*e380*/  @!P2 BRA `(.L_x_926) ;  /* 0x000000300000a947 */ /* 0x000fea0003800000 */
[----:B-1----:R1:W2:Y:S04]  /*e390*/  LDG.E R2, [R4.64] ;  /* 0x0000000604027981 */ /* 0x0022a8000c1e1900 */
[----:B-1----:R-:W2:Y:S02]  /*e3a0*/  LDG.E R4, [R4.64+0x4] ;  /* 0x0000040604047981 */ /* 0x002ea4000c1e1900 */
[----:B--2--5:R-:W-:Y:S02]  /*e3b0*/  IADD3 R18, -R2, R4, RZ ;  /* 0x0000000402127210 */ /* 0x024fe40007ffe1ff */
.L_x_926:
[----:B-1----:R-:W1:Y:S01]  /*e3c0*/  S2R R3, SR_TID.X ;  /* 0x0000000000037919 */ /* 0x002e620000002100 */
[----:B------:R-:W-:Y:S01]  /*e3d0*/  BSSY B0, `(.L_x_927) ;  /* 0x0000037000007945 */ /* 0x000fe20003800000 */
[----:B------:R-:W-:Y:S02]  /*e3e0*/  SEL R8, R247, RZ, !P2 ;  /* 0x000000fff7087207 */ /* 0x000fe40005000000 */
[----:B------:R-:W-:-:S02]  /*e3f0*/  SEL R20, R6, RZ, !P2 ;  /* 0x000000ff06147207 */ /* 0x000fc40005000000 */
[----:B-----5:R-:W-:Y:S02]  /*e400*/  SHF.R.S32.HI R16, RZ, 0x1f, R0 ;  /* 0x0000001fff107819 */ /* 0x020fe40000011400 */
[----:B-1----:R-:W-:-:S13]  /*e410*/  ISETP.GT.AND P0, PT, R3, 0x7f, PT ;  /* 0x0000007f0300780c */ /* 0x002fda0003f04270 */
[----:B------:R-:W-:Y:S05]  /*e420*/  @P0 BRA `(.L_x_928) ;  /* 0x0000031000000947 */ /* 0x000fea0003800000 */
[----:B------:R-:W-:Y:S01]  /*e430*/  IMAD R2, R18, c[0x0][0x4e8], RZ ;  /* 0x00013a0012027a24 */ /* 0x000fe200078e02ff */
[----:B------:R-:W-:-:S04]  /*e440*/  IADD3 R9, R237, R3, RZ ;  /* 0x00000003ed097210 */ /* 0x000fc80007ffe0ff */
[----:B------:R-:W-:-:S13]  /*e450*/  ISETP.GE.AND P0, PT, R9, R2, PT ;  /* 0x000000020900720c */ /* 0x000fda0003f06270 */
[----:B------:R-:W-:Y:S05]  /*e460*/  @P0 BRA `(.L_x_928) ;  /* 0x000002d000000947 */ /* 0x000fea0003800000 */
[----:B------:R-:W2:Y:S04]  /*e470*/  LDL R4, [R1] ;  /* 0x0000000001047983 */ /* 0x000ea80000100800 */
[----:B------:R-:W3:Y:S01]  /*e480*/  LDL.LU R21, [R1+0x1c] ;  /* 0x00001c0001157983 */ /* 0x000ee20000300800 */
[----:B------:R-:W-:Y:S01]  /*e490*/  IMAD.MOV.U32 R2, RZ, RZ, 0x368 ;  /* 0x00000368ff027424 */ /* 0x000fe200078e00ff */
[----:B------:R-:W-:-:S04]  /*e4a0*/  ISETP.GT.AND P2, PT, R17, 0x1, PT ;  /* 0x000000011100780c */ /* 0x000fc80003f44270 */
[----:B------:R-:W-:-:S04]  /*e4b0*/  SEL R2, R2, 0x328, P2 ;  /* 0x0000032802027807 */ /* 0x000fc80001000000 */
[----:B------:R1:W4:Y:S08]  /*e4c0*/  LDC.64 R10, c[0x0][R2+0x170] ;  /* 0x00005c00020a7b82 */ /* 0x0003300000000a00 */
[----:B------:R1:W2:Y:S08]  /*e4d0*/  LDC.64 R6, c[0x0][R2+0x168] ;  /* 0x00005a0002067b82 */ /* 0x0002b00000000a00 */
[----:B------:R1:W5:Y:S08]  /*e4e0*/  LDC.64 R14, c[0x0][R2+0x178] ;  /* 0x00005e00020e7b82 */ /* 0x0003700000000a00 */
[----:B------:R1:W2:Y:S02]  /*e4f0*/  LDC.64 R12, c[0x0][R2+0x160] ;  /* 0x00005800020c7b82 */ /* 0x0002a40000000a00 */
[----:B-1----:R-:W-:-:S02]  /*e500*/  IMAD.MOV.U32 R2, RZ, RZ, c[0x0][0x4e8] ;  /* 0x00013a00ff027624 */ /* 0x002fc400078e00ff */
[----:B----4-:R-:W-:-:S03]  /*e510*/  IMAD R3, R11, R8, RZ ;  /* 0x000000080b037224 */ /* 0x010fc600078e02ff */
[----:B------:R-:W-:Y:S02]  /*e520*/  ISETP.NE.AND P0, PT, R2, 0x1, PT ;  /* 0x000000010200780c */ /* 0x000fe40003f05270 */
[----:B------:R-:W-:-:S11]  /*e530*/  MOV R2, R9 ;  /* 0x0000000900027202 */ /* 0x000fd60000000f00 */
[----:B------:R-:W-:-:S05]  /*e540*/  @P0 IMAD.HI.U32 R19, R9, c[0x0][0x4ec], RZ ;  /* 0x00013b0009130a27 */ /* 0x000fca00078e00ff */
[----:B------:R-:W-:Y:S01]  /*e550*/  @P0 SHF.R.U32.HI R2, RZ, c[0x0][0x4f0], R19 ;  /* 0x00013c00ff020a19 */ /* 0x000fe20000011613 */
[-C--:B--2---:R-:W-:Y:S02]  /*e560*/  IMAD R11, R7, R4.reuse, RZ ;  /* 0x00000004070b7224 */ /* 0x084fe400078e02ff */
[----:B------:R-:W-:-:S04]  /*e570*/  IMAD.WIDE.U32 R6, R6, R4, RZ ;  /* 0x0000000406067225 */ /* 0x000fc800078e00ff */
[----:B------:R-:W-:-:S04]  /*e580*/  IMAD.WIDE.U32 R4, R10, R8, RZ ;  /* 0x000000080a047225 */ /* 0x000fc800078e00ff */
[----:B------:R-:W-:Y:S01]  /*e590*/  IMAD R10, R10, R20, R3 ;  /* 0x000000140a0a7224 */ /* 0x000fe200078e0203 */
[----:B---3--:R-:W-:Y:S01]  /*e5a0*/  SEL R3, R21, RZ, P2 ;  /* 0x000000ff15037207 */ /* 0x008fe20001000000 */
[----:B------:R-:W-:Y:S01]  /*e5b0*/  IMAD.IADD R11, R7, 0x1, R11 ;  /* 0x00000001070b7824 */ /* 0x000fe200078e020b */
[----:B------:R-:W-:Y:S01]  /*e5c0*/  IADD3 R19, P1, P0, R4, R6, R0 ;  /* 0x0000000604137210 */ /* 0x000fe2000783e000 */
[----:B------:R-:W-:Y:S01]  /*e5d0*/  IMAD.MOV R6, RZ, RZ, -R2 ;  /* 0x000000ffff067224 */ /* 0x000fe200078e0a02 */
[----:B------:R-:W-:Y:S01]  /*e5e0*/  IADD3 R7, R5, R10, RZ ;  /* 0x0000000a05077210 */ /* 0x000fe20007ffe0ff */
        /* <DEDUP_REMOVED lines=21> */
.L_x_928:
[----:B------:R-:W-:Y:S05]  /*e740*/  BSYNC B0 ;  /* 0x0000000000007941 */ /* 0x000fea0003800000 */
.L_x_927:
[----:B------:R-:W-:-:S13]  /*e750*/  ISETP.GT.AND P0, PT, R17, 0x1, PT ;  /* 0x000000011100780c */ /* 0x000fda0003f04270 */
[----:B------:R-:W-:Y:S05]  /*e760*/  @P0 BRA `(.L_x_920) ;  /* 0x000007e000000947 */ /* 0x000fea0003800000 */
[----:B-1----:R-:W2:Y:S04]  /*e770*/  LDL.LU R2, [R1] ;  /* 0x0000000001027983 */ /* 0x002ea80000300800 */
[----:B------:R-:W3:Y:S01]  /*e780*/  LDL R5, [R1+0x40] ;  /* 0x0000400001057983 */ /* 0x000ee20000100800 */
[----:B------:R-:W-:-:S03]  /*e790*/  IMAD R4, R16, c[0x0][0x3a0], RZ ;  /* 0x0000e80010047a24 */ /* 0x000fc600078e02ff */
[----:B------:R-:W1:Y:S02]  /*e7a0*/  S2R R10, SR_TID.X ;  /* 0x00000000000a7919 */ /* 0x000e640000002100 */
[----:B-1----:R-:W-:-:S04]  /*e7b0*/  SHF.R.S32.HI R9, RZ, 0x1f, R10 ;  /* 0x0000001fff097819 */ /* 0x002fc8000001140a */
[----:B------:R-:W-:-:S04]  /*e7c0*/  LEA.HI R9, R9, R10, RZ, 0x3 ;  /* 0x0000000a09097211 */ /* 0x000fc800078f18ff */
[----:B------:R-:W-:-:S04]  /*e7d0*/  SHF.R.S32.HI R9, RZ, 0x3, R9 ;  /* 0x00000003ff097819 */ /* 0x000fc80000011409 */
[----:B------:R-:W-:Y:S02]  /*e7e0*/  IADD3 R11, R9, R237, RZ ;  /* 0x000000ed090b7210 */ /* 0x000fe40007ffe0ff */
[----:B--2---:R-:W-:Y:S02]  /*e7f0*/  MOV R7, R2 ;  /* 0x0000000200077202 */ /* 0x004fe40000000f00 */
[----:B------:R-:W-:-:S04]  /*e800*/  MOV R2, c[0x0][0x4e8] ;  /* 0x00013a0000027a02 */ /* 0x000fc80000000f00 */
[----:B------:R-:W-:Y:S01]  /*e810*/  ISETP.NE.AND P0, PT, R2, 0x1, PT ;  /* 0x000000010200780c */ /* 0x000fe20003f05270 */
[----:B------:R-:W-:-:S04]  /*e820*/  IMAD.WIDE.U32 R2, R0, c[0x0][0x3a0], RZ ;  /* 0x0000e80000027a25 */ /* 0x000fc800078e00ff */
[----:B------:R-:W-:Y:S01]  /*e830*/  IMAD R0, R0, c[0x0][0x3a4], R4 ;  /* 0x0000e90000007a24 */ /* 0x000fe200078e0204 */
[----:B---3--:R-:W-:Y:S01]  /*e840*/  IADD3 R4, R5, R237, RZ ;  /* 0x000000ed05047210 */ /* 0x008fe20007ffe0ff */
[----:B------:R-:W-:-:S03]  /*e850*/  IMAD R5, R20, c[0x0][0x3f0], RZ ;  /* 0x0000fc0014057a24 */ /* 0x000fc600078e02ff */
[----:B------:R-:W-:Y:S02]  /*e860*/  IADD3 R3, R3, R0, RZ ;  /* 0x0000000003037210 */ /* 0x000fe40007ffe0ff */
[----:B------:R-:W-:Y:S01]  /*e870*/  MOV R0, R4 ;  /* 0x0000000400007202 */ /* 0x000fe20000000f00 */
[----:B------:R-:W-:-:S04]  /*e880*/  @P0 IMAD.HI.U32 R6, R4, c[0x0][0x4ec], RZ ;  /* 0x00013b0004060a27 */ /* 0x000fc800078e00ff */
[----:B------:R-:W-:Y:S01]  /*e890*/  IMAD.WIDE.U32 R2, R7, c[0x0][0x3e8], R2 ;  /* 0x0000fa0007027a25 */ /* 0x000fe200078e0002 */
[----:B------:R-:W-:-:S03]  /*e8a0*/  @P0 SHF.R.U32.HI R0, RZ, c[0x0][0x4f0], R6 ;  /* 0x00013c00ff000a19 */ /* 0x000fc60000011606 */
[----:B------:R-:W-:Y:S01]  /*e8b0*/  IMAD R3, R7, c[0x0][0x3ec], R3 ;  /* 0x0000fb0007037a24 */ /* 0x000fe200078e0203 */
[----:B------:R-:W-:Y:S01]  /*e8c0*/  SHF.R.S32.HI R6, RZ, 0x1f, R0 ;  /* 0x0000001fff067819 */ /* 0x000fe20000011400 */
[----:B------:R-:W-:Y:S01]  /*e8d0*/  IMAD R7, R8, c[0x0][0x3f4], R5 ;  /* 0x0000fd0008077a24 */ /* 0x000fe200078e0205 */
        /* <DEDUP_REMOVED lines=17> */
.L_x_984:
[----:B------:R-:W-:Y:S05]  /*e9f0*/  BRA.DIV ~URZ, `(.L_x_930) ;  /* 0x000022b27f007947 */ /* 0x000fea000b800000 */
[----:B------:R3:W4:Y:S02]  /*ea00*/  SHFL.IDX PT, R0, R12, RZ, 0x181f ;  /* 0x00181fff0c007589 */ /* 0x00072400000e0000 */
.L_x_985:
[----:B------:R-:W-:Y:S01]  /*ea10*/  IMAD R10, R18, c[0x0][0x4e8], RZ ;  /* 0x00013a00120a7a24 */ /* 0x000fe200078e02ff */
[----:B------:R-:W-:Y:S04]  /*ea20*/  BSSY B0, `(.L_x_931) ;  /* 0x0000011000007945 */ /* 0x000fe80003800000 */
[----:B------:R-:W-:-:S13]  /*ea30*/  ISETP.GE.AND P0, PT, R11, R10, PT ;  /* 0x0000000a0b00720c */ /* 0x000fda0003f06270 */
        /* <DEDUP_REMOVED lines=15> */
.L_x_932:
[----:B------:R-:W-:Y:S05]  /*eb30*/  BSYNC B0 ;  /* 0x0000000000007941 */ /* 0x000fea0003800000 */
.L_x_931:
[----:B------:R-:W-:Y:S05]  /*eb40*/  BRA.DIV ~URZ, `(.L_x_933) ;  /* 0x000021c27f007947 */ /* 0x000fea000b800000 */
[----:B--2---:R2:W1:Y:S04]  /*eb50*/  SHFL.IDX PT, R8, R9, 0x1, 0x181f ;  /* 0x00381f0009087f89 */ /* 0x00446800000e0000 */
[----:B----4-:R2:W4:Y:S02]  /*eb60*/  SHFL.IDX PT, R0, R12, 0x1, 0x181f ;  /* 0x00381f000c007f89 */ /* 0x01052400000e0000 */
.L_x_986:
        /* <DEDUP_REMOVED lines=18> */
.L_x_935:
[----:B------:R-:W-:Y:S05]  /*ec90*/  BSYNC B0 ;  /* 0x0000000000007941 */ /* 0x000fea0003800000 */
.L_x_934:
[----:B------:R-:W-:Y:S05]  /*eca0*/  BRA.DIV ~URZ, `(.L_x_936) ;  /* 0x000021227f007947 */ /* 0x000fea000b800000 */
[----:B-1----:R1:W2:Y:S02]  /*ecb0*/  SHFL.IDX PT, R8, R9, 0x2, 0x181f ;  /* 0x00581f0009087f89 */ /* 0x0022a400000e0000 */
.L_x_987:
[----:B------:R-:W-:Y:S05]  /*ecc0*/  BRA.DIV ~URZ, `(.L_x_937) ;  /* 0x000021727f007947 */ /* 0x000fea000b800000 */
[----:B----4-:R4:W1:Y:S02]  /*ecd0*/  SHFL.IDX PT, R0, R12, 0x2, 0x181f ;  /* 0x00581f000c007f89 */ /* 0x01086400000e0000 */
.L_x_988:
        /* <DEDUP_REMOVED lines=18> */
.L_x_939:
[----:B------:R-:W-:Y:S05]  /*ee00*/  BSYNC B0 ;  /* 0x0000000000007941 */ /* 0x000fea0003800000 */
.L_x_938:
[----:B------:R-:W-:Y:S05]  /*ee10*/  BRA.DIV ~URZ, `(.L_x_940) ;  /* 0x000020827f007947 */ /* 0x000fea000b800000 */
[----:B--2---:R2:W3:Y:S04]  /*ee20*/  SHFL.IDX PT, R8, R9, 0x3, 0x181f ;  /* 0x00781f0009087f89 */ /* 0x0044e800000e0000 */
[----:B-1----:R2:W1:Y:S02]  /*ee30*/  SHFL.IDX PT, R0, R12, 0x3, 0x181f ;  /* 0x00781f000c007f89 */ /* 0x00246400000e0000 */
.L_x_989:
[----:B------:R-:W-:-:S04]  /*ee40*/  IADD3 R11, R11, 0x60, RZ ;  /* 0x000000600b0b7810 */ /* 0x000fc80007ffe0ff */
[----:B------:R-:W-:-:S13]  /*ee50*/  ISETP.GE.AND P0, PT, R11, R10, PT ;  /* 0x0000000a0b00720c */ /* 0x000fda0003f06270 */
[----:B------:R-:W-:Y:S05]  /*ee60*/  @P0 BRA `(.L_x_920) ;  /* 0x000000e000000947 */ /* 0x000fea0003800000 */
[----:B--234-:R-:W2:Y:S04]  /*ee70*/  LDL R12, [R1+0x14] ;  /* 0x00001400010c7983 */ /* 0x01cea80000100800 */
[----:B------:R-:W3:Y:S01]  /*ee80*/  LDL R9, [R1+0x10] ;  /* 0x0000100001097983 */ /* 0x000ee20000100800 */
        /* <DEDUP_REMOVED lines=12> */
.L_x_920:
[----:B------:R-:W-:Y:S05]  /*ef50*/  BSYNC B1 ;  /* 0x0000000000017941 */ /* 0x000fea0003800000 */
.L_x_904:
[----:B-1--4-:R-:W4:Y:S02]  /*ef60*/  LDL R0, [R1+0x44] ;  /* 0x0000440001007983 */ /* 0x012f240000100800 */
[----:B----4-:R-:W-:-:S13]  /*ef70*/  ISETP.NE.AND P0, PT, R0, RZ, PT ;  /* 0x000000ff0000720c */ /* 0x010fda0003f05270 */
[----:B------:R-:W-:Y:S01]  /*ef80*/  @P0 WARPSYNC 0xffffffff ;  /* 0xffffffff00000948 */ /* 0x000fe20003800000 */
[----:B------:R-:W-:Y:S06]  /*ef90*/  @P0 BAR.SYNC.DEFER_BLOCKING 0x5, 0x100 ;  /* 0x0144000000000b1d */ /* 0x000fec0000010000 */
[----:B------:R-:W1:Y:S04]  /*efa0*/  @P0 LDS.128 R236, [0x18100] ;  /* 0x01810000ffec0984 */ /* 0x000e680000000c00 */
[----:B------:R-:W-:Y:S06]  /*efb0*/  @P0 BAR.ARV 0x4, 0x100 ;  /* 0x0104000000000b1d */ /* 0x000fec0000002000 */
[----:B------:R-:W-:Y:S05]  /*efc0*/  @P0 BRA `(.L_x_941) ;  /* 0x00000f6000000947 */ /* 0x000fea0003800000 */
[----:B------:R-:W4:Y:S01]  /*efd0*/  S2R R0, SR_TID.X ;  /* 0x0000000000007919 */ /* 0x000f220000002100 */
[----:B--2---:R-:W-:Y:S01]  /*efe0*/  IMAD.MOV.U32 R7, RZ, RZ, RZ ;  /* 0x000000ffff077224 */ /* 0x004fe200078e00ff */
[----:B----4-:R-:W-:-:S04]  /*eff0*/  LOP3.LUT R14, R0, 0x1f, RZ, 0xc0, !PT ;  /* 0x0000001f000e7812 */ /* 0x010fc800078ec0ff */
[----:B------:R-:W-:Y:S01]  /*f000*/  ISETP.NE.AND P5, PT, R14, 0x1f, PT ;  /* 0x0000001f0e00780c */ /* 0x000fe20003fa5270 */
[----:B------:R-:W-:Y:S10]  /*f010*/  BRA.DIV ~URZ, `(.L_x_942) ;  /* 0x00001f427f007947 */ /* 0x000ff4000b800000 */
[----:B------:R2:W4:Y:S02]  /*f020*/  SHFL.IDX PT, R9, R86, RZ, 0x1f ;  /* 0x00001fff56097589 */ /* 0x00052400000e0000 */
.L_x_990:
[----:B------:R-:W-:Y:S05]  /*f030*/  BRA.DIV ~URZ, `(.L_x_943) ;  /* 0x00001f927f007947 */ /* 0x000fea000b800000 */
[----:B---3--:R3:W2:Y:S02]  /*f040*/  SHFL.IDX PT, R8, R86, 0x1, 0x1f ;  /* 0x00201f0056087f89 */ /* 0x0086a400000e0000 */
.L_x_991:
        /* <DEDUP_REMOVED lines=18> */
.L_x_992:
        /* <DEDUP_REMOVED lines=16> */
.L_x_993:
[----:B---3--:R-:W-:Y:S01]  /*f270*/  IMAD R0, R0, c[0x0][0x538], RZ ;  /* 0x00014e0000007a24 */ /* 0x008fe200078e02ff */
[----:B------:R-:W-:Y:S04]  /*f280*/  BSSY B1, `(.L_x_946) ;  /* 0x00000c5000017945 */ /* 0x000fe80003800000 */
[----:B--2---:R-:W-:-:S04]  /*f290*/  IADD3 R8, R0, R8, RZ ;  /* 0x0000000800087210 */ /* 0x004fc80007ffe0ff */
[----:B----4-:R-:W-:-:S13]  /*f2a0*/  ISETP.GT.AND P6, PT, R8, R9, PT ;  /* 0x000000090800720c */ /* 0x010fda0003fc4270 */
[----:B------:R-:W-:Y:S05]  /*f2b0*/  @P6 BRA `(.L_x_947) ;  /* 0x0000024000006947 */ /* 0x000fea0003800000 */
.L_x_951:
        /* <DEDUP_REMOVED lines=16> */
.L_x_994:
        /* <DEDUP_REMOVED lines=16> */
.L_x_995:
[----:B--2---:R-:W-:-:S05]  /*f4c0*/  IMAD R0, R0, c[0x0][0x538], RZ ;  /* 0x00014e0000007a24 */ /* 0x004fca00078e02ff */
[----:B------:R-:W-:-:S04]  /*f4d0*/  IADD3 R8, R0, R8, RZ ;  /* 0x0000000800087210 */ /* 0x000fc80007ffe0ff */
[----:B------:R-:W-:-:S13]  /*f4e0*/  ISETP.GT.AND P6, PT, R8, R9, PT ;  /* 0x000000090800720c */ /* 0x000fda0003fc4270 */
[----:B-1----:R-:W-:Y:S05]  /*f4f0*/  @!P6 BRA `(.L_x_951) ;  /* 0xfffffdc00000e947 */ /* 0x002fea000383ffff */
.L_x_947:
[----:B------:R-:W-:-:S05]  /*f500*/  IADD3 R11, -R0, R8, RZ ;  /* 0x00000008000b7210 */ /* 0x000fca0007ffe1ff */
[----:B------:R-:W-:-:S05]  /*f510*/  IMAD R0, R4, c[0x0][0x538], R11 ;  /* 0x00014e0004007a24 */ /* 0x000fca00078e020b */
[----:B------:R-:W-:Y:S01]  /*f520*/  ISETP.GT.AND P0, PT, R0, R9, PT ;  /* 0x000000090000720c */ /* 0x000fe20003f04270 */
[----:B------:R-:W-:-:S12]  /*f530*/  BRA.DIV ~URZ, `(.L_x_952) ;  /* 0x00001ed27f007947 */ /* 0x000fd8000b800000 */
[----:B------:R-:W-:-:S04]  /*f540*/  VOTE.ANY R12, PT, !P0 ;  /* 0x00000000000c7806 */ /* 0x000fc800040e0100 */
.L_x_996:
[----:B------:R-:W2:Y:S02]  /*f550*/  POPC R8, R12 ;  /* 0x0000000c00087309 */ /* 0x000ea40000000000 */
[----:B--2---:R-:W-:Y:S01]  /*f560*/  IADD3 R239, R8, R239, RZ ;  /* 0x000000ef08ef7210 */ /* 0x004fe20007ffe0ff */
[----:B------:R-:W-:Y:S05]  /*f570*/  BRA.DIV ~URZ, `(.L_x_953) ;  /* 0x00001ee27f007947 */ /* 0x000fea000b800000 */
[----:B------:R2:W3:Y:S04]  /*f580*/  SHFL.IDX PT, R10, R6, R8, 0x1f ;  /* 0x00001f08060a7589 */ /* 0x0004e800000e0000 */
[----:B------:R2:W4:Y:S02]  /*f590*/  SHFL.IDX PT, R7, R7, R8, 0x1f ;  /* 0x00001f0807077589 */ /* 0x00052400000e0000 */
.L_x_997:
[----:B------:R-:W-:Y:S01]  /*f5a0*/  ISETP.NE.AND P0, PT, R12, RZ, PT ;  /* 0x000000ff0c00720c */ /* 0x000fe20003f05270 */
[----:B------:R-:W-:-:S12]  /*f5b0*/  BSSY B0, `(.L_x_954) ;  /* 0x0000005000007945 */ /* 0x000fd80003800000 */
[----:B------:R-:W-:Y:S05]  /*f5c0*/  @!P0 BRA `(.L_x_955) ;  /* 0x0000003000008947 */ /* 0x000fea0003800000 */
[----:B------:R-:W-:Y:S01]  /*f5d0*/  IADD3 R3, R8, -0x1, RZ ;  /* 0xffffffff08037810 */ /* 0x000fe20007ffe0ff */
[----:B------:R-:W-:Y:S05]  /*f5e0*/  BRA.DIV ~URZ, `(.L_x_956) ;  /* 0x00001f427f007947 */ /* 0x000fea000b800000 */
[----:B------:R1:W2:Y:S02]  /*f5f0*/  SHFL.IDX PT, R13, R4, R3, 0x1f ;  /* 0x00001f03040d7589 */ /* 0x0002a400000e0000 */
.L_x_955:
[----:B------:R-:W-:Y:S05]  /*f600*/  BSYNC B0 ;  /* 0x0000000000007941 */ /* 0x000fea0003800000 */
.L_x_954:
        /* <DEDUP_REMOVED lines=66> */
.L_x_958:
        /* <DEDUP_REMOVED lines=66> */
.L_x_959:
[----:B------:R-:W-:Y:S05]  /*fe50*/  BSYNC B0 ;  /* 0x0000000000007941 */ /* 0x000fea0003800000 */
.L_x_957:
[----:B------:R-:W-:-:S04]  /*fe60*/  LOP3.LUT R2, RZ, R2, RZ, 0x33, !PT ;  /* 0x00000002ff027212 */ /* 0x000fc800078e33ff */
[----:B------:R-:W-:Y:S01]  /*fe70*/  IADD3 R237, R2, R10, RZ ;  /* 0x0000000a02ed7210 */ /* 0x000fe20007ffe0ff */
[----:B------:R-:W-:Y:S05]  /*fe80*/  BRA `(.L_x_960) ;  /* 0x0000004000007947 */ /* 0x000fea0003800000 */
.L_x_948:
[----:B------:R-:W-:Y:S01]  /*fe90*/  IMAD.MOV.U32 R236, RZ, RZ, R9 ;  /* 0x000000ffffec7224 */ /* 0x000fe200078e0009 */
[----:B------:R-:W-:Y:S01]  /*fea0*/  MOV R238, RZ ;  /* 0x000000ff00ee7202 */ /* 0x000fe20000000f00 */
[----:B------:R-:W-:Y:S01]  /*feb0*/  IMAD.MOV.U32 R237, RZ, RZ, RZ ;  /* 0x000000ffffed7224 */ /* 0x000fe200078e00ff */
[----:B------:R-:W-:Y:S02]  /*fec0*/  MOV R239, c[0x0][0x53c] ;  /* 0x00014f0000ef7a02 */ /* 0x000fe40000000f00 */
.L_x_960:
[----:B------:R-:W-:Y:S05]  /*fed0*/  BSYNC B1 ;  /* 0x0000000000017941 */ /* 0x000fea0003800000 */
.L_x_946:
[----:B------:R-:W-:Y:S01]  /*fee0*/  WARPSYNC 0xffffffff ;  /* 0xffffffff00007948 */ /* 0x000fe20003800000 */
[----:B------:R-:W-:Y:S01]  /*fef0*/  BAR.SYNC.DEFER_BLOCKING 0x4, 0x100 ;  /* 0x0104000000007b1d */ /* 0x000fe20000010000 */
[----:B------:R-:W-:-:S13]  /*ff00*/  ISETP.NE.AND P0, PT, R14, RZ, PT ;  /* 0x000000ff0e00720c */ /* 0x000fda0003f05270 */
[----:B------:R2:W-:Y:S04]  /*ff10*/  @!P0 STS.128 [0x18100], R236 ;  /* 0x018100ecff008388 */ /* 0x0005e80000000c00 */
[----:B------:R-:W-:Y:S06]  /*ff20*/  BAR.ARV 0x5, 0x100 ;  /* 0x0144000000007b1d */ /* 0x000fec0000002000 */
.L_x_941:
[----:B-1----:R-:W-:-:S13]  /*ff30*/  ISETP.GE.AND P0, PT, R239, c[0x0][0x53c], PT ;  /* 0x00014f00ef007a0c */ /* 0x002fda0003f06270 */
[----:B--23--:R-:W-:Y:S01]  /*ff40*/  @P0 CALL.REL.NOINC `(.L_x_961) ;  /* 0x0000001000000944 */ /* 0x00cfe20003c00000 */
[----:B------:R-:W-:Y:S05]  /*ff50*/  BRA `(.L_x_962) ;  /* 0xffff19c000007947 */ /* 0x000fea000383ffff */
.L_x_961:
[----:B------:R-:W-:Y:S05]  /*ff60*/  EXIT ;  /* 0x000000000000794d */ /* 0x000fea0003800000 */
.L_x_864:
[----:B------:R-:W-:Y:S01]  /*ff70*/  IMAD.MOV.U32 R0, RZ, RZ, R5 ;  /* 0x000000ffff007224 */ /* 0x000fe200078e0005 */
[----:B------:R-:W-:Y:S02]  /*ff80*/  MOV R2, 0x1 ;  /* 0x0000000100027802 */ /* 0x000fe40000000f00 */
[----:B------:R-:W-:Y:S02]  /*ff90*/  MOV R3, 0xffb0 ;  /* 0x0000ffb000037802 */ /* 0x000fe40000000f00 */
[----:B--2---:R-:W-:Y:S05]  /*ffa0*/  CALL.REL.NOINC `($__internal_20_$__cuda_sm70_shflsync_up_p) ;  /* 0x0000168000007944 */ /* 0x004fea0003c00000 */
[----:B------:R-:W-:Y:S01]  /*ffb0*/  MOV R0, R4 ;  /* 0x0000000400007202 */ /* 0x000fe20000000f00 */
[----:B------:R-:W-:Y:S05]  /*ffc0*/  BRA `(.L_x_963) ;  /* 0xffff047000007947 */ /* 0x000fea000383ffff */
.L_x_865:
[----:B------:R-:W-:Y:S01]  /*ffd0*/  IMAD.MOV.U32 R0, RZ, RZ, R5 ;  /* 0x000000ffff007224 */ /* 0x000fe200078e0005 */
[----:B------:R-:W-:Y:S02]  /*ffe0*/  MOV R2, 0x2 ;  /* 0x0000000200027802 */ /* 0x000fe40000000f00 */
[----:B------:R-:W-:Y:S02]  /*fff0*/  MOV R3, 0x10010 ;  /* 0x0001001000037802 */ /* 0x000fe40000000f00 */
[----:B--2---:R-:W-:Y:S05]  /*10000*/  CALL.REL.NOINC `($__internal_20_$__cuda_sm70_shflsync_up_p) ;  /* 0x0000162000007944 */ /* 0x004fea0003c00000 */
[----:B------:R-:W-:Y:S01]  /*10010*/  SEL R0, R4, RZ, P4 ;  /* 0x000000ff04007207 */ /* 0x000fe20002000000 */
[----:B------:R-:W-:Y:S01]  /*10020*/  IMAD.MOV.U32 R2, RZ, RZ, 0x4 ;  /* 0x00000004ff027424 */ /* 0x000fe200078e00ff */
[----:B------:R-:W-:-:S03]  /*10030*/  MOV R3, 0x10060 ;  /* 0x0001006000037802 */ /* 0x000fc60000000f00 */
[----:B------:R-:W-:Y:S02]  /*10040*/  IMAD.IADD R0, R5, 0x1, R0 ;  /* 0x0000000105007824 */ /* 0x000fe400078e0200 */
[----:B------:R-:W-:Y:S05]  /*10050*/  CALL.REL.NOINC `($__internal_20_$__cuda_sm70_shflsync_up_p) ;  /* 0x000015d000007944 */ /* 0x000fea0003c00000 */
        /* <DEDUP_REMOVED lines=13> */
[----:B------:R-:W-:Y:S01]  /*10130*/  IMAD.IADD R4, R0, 0x1, R4 ;  /* 0x0000000100047824 */ /* 0x000fe200078e0204 */
[----:B------:R-:W-:-:S03]  /*10140*/  MOV R0, 0x1f ;  /* 0x0000001f00007802 */ /* 0x000fc60000000f00 */
[----:B------:R-:W-:Y:S02]  /*10150*/  IMAD.MOV.U32 R5, RZ, RZ, R4 ;  /* 0x000000ffff057224 */ /* 0x000fe400078e0004 */
[----:B------:R-:W-:Y:S05]  /*10160*/  CALL.REL.NOINC `($__internal_19_$__cuda_sm70_shflsync_idx_p) ;  /* 0x0000147000007944 */ /* 0x000fea0003c00000 */
[----:B------:R-:W-:Y:S05]  /*10170*/  BRA `(.L_x_964) ;  /* 0xffff03c000007947 */ /* 0x000fea000383ffff */
.L_x_867:
[----:B------:R-:W-:Y:S02]  /*10180*/  SEL R0, RZ, 0x1, P0 ;  /* 0x00000001ff007807 */ /* 0x000fe40000000000 */
[----:B------:R-:W-:Y:S02]  /*10190*/  MOV R2, 0x101b0 ;  /* 0x000101b000027802 */ /* 0x000fe40000000f00 */
[----:B------:R-:W-:Y:S05]  /*101a0*/  CALL.REL.NOINC `($__internal_21_$__cuda_sm70_votesync_ballot) ;  /* 0x000014f000007944 */ /* 0x000fea0003c00000 */
[----:B------:R-:W-:Y:S01]  /*101b0*/  MOV R10, R0 ;  /* 0x00000000000a7202 */ /* 0x000fe20000000f00 */
[----:B------:R-:W-:Y:S05]  /*101c0*/  BRA `(.L_x_965) ;  /* 0xffff040000007947 */ /* 0x000fea000383ffff */
.L_x_868:
[----:B------:R-:W-:Y:S01]  /*101d0*/  IMAD.MOV.U32 R5, RZ, RZ, R9 ;  /* 0x000000ffff057224 */ /* 0x000fe200078e0009 */
[----:B------:R-:W-:Y:S01]  /*101e0*/  MOV R3, R7 ;  /* 0x0000000700037202 */ /* 0x000fe20000000f00 */
[----:B------:R-:W-:Y:S01]  /*101f0*/  IMAD.MOV.U32 R0, RZ, RZ, 0x1f ;  /* 0x0000001fff007424 */ /* 0x000fe200078e00ff */
[----:B------:R-:W-:Y:S02]  /*10200*/  MOV R2, 0x10220 ;  /* 0x0001022000027802 */ /* 0x000fe40000000f00 */
[----:B------:R-:W-:Y:S05]  /*10210*/  CALL.REL.NOINC `($__internal_19_$__cuda_sm70_shflsync_idx_p) ;  /* 0x000013c000007944 */ /* 0x000fea0003c00000 */
[----:B------:R-:W-:Y:S01]  /*10220*/  IMAD.MOV.U32 R237, RZ, RZ, R0 ;  /* 0x000000ffffed7224 */ /* 0x000fe200078e0000 */
[----:B------:R-:W-:Y:S01]  /*10230*/  MOV R5, R8 ;  /* 0x0000000800057202 */ /* 0x000fe20000000f00 */
[----:B------:R-:W-:Y:S01]  /*10240*/  IMAD.MOV.U32 R6, RZ, RZ, RZ ;  /* 0x000000ffff067224 */ /* 0x000fe200078e00ff */
[----:B------:R-:W-:Y:S01]  /*10250*/  MOV R3, R7 ;  /* 0x0000000700037202 */ /* 0x000fe20000000f00 */
[----:B------:R-:W-:Y:S01]  /*10260*/  IMAD.MOV.U32 R0, RZ, RZ, 0x1f ;  /* 0x0000001fff007424 */ /* 0x000fe200078e00ff */
[----:B------:R-:W-:-:S02]  /*10270*/  MOV R2, 0x10290 ;  /* 0x0001029000027802 */ /* 0x000fc40000000f00 */
[----:B------:R-:W-:Y:S05]  /*10280*/  CALL.REL.NOINC `($__internal_19_$__cuda_sm70_shflsync_idx_p) ;  /* 0x0000135000007944 */ /* 0x000fea0003c00000 */
[----:B------:R-:W-:Y:S01]  /*10290*/  MOV R9, R0 ;  /* 0x0000000000097202 */ /* 0x000fe20000000f00 */
[----:B------:R-:W-:Y:S05]  /*102a0*/  BRA `(.L_x_966) ;  /* 0xffff038000007947 */ /* 0x000fea000383ffff */
.L_x_871:
[----:B------:R-:W-:Y:S01]  /*102b0*/  IMAD.MOV.U32 R5, RZ, RZ, R4 ;  /* 0x000000ffff057224 */ /* 0x000fe200078e0004 */
[----:B------:R-:W-:-:S02]  /*102c0*/  MOV R0, 0x1f ;  /* 0x0000001f00007802 */ /* 0x000fc40000000f00 */
[----:B------:R-:W-:Y:S02]  /*102d0*/  MOV R2, 0x102f0 ;  /* 0x000102f000027802 */ /* 0x000fe40000000f00 */
[----:B-123--:R-:W-:Y:S05]  /*102e0*/  CALL.REL.NOINC `($__internal_19_$__cuda_sm70_shflsync_idx_p) ;  /* 0x000012f000007944 */ /* 0x00efea0003c00000 */
[----:B------:R-:W-:Y:S01]  /*102f0*/  MOV R6, R0 ;  /* 0x0000000000067202 */ /* 0x000fe20000000f00 */
[----:B------:R-:W-:Y:S05]  /*10300*/  BRA `(.L_x_870) ;  /* 0xffff038000007947 */ /* 0x000fea000383ffff */
.L_x_882:
[----:B------:R-:W-:Y:S01]  /*10310*/  IMAD.MOV.U32 R5, RZ, RZ, R11 ;  /* 0x000000ffff057224 */ /* 0x000fe200078e000b */
[----:B------:R-:W-:Y:S01]  /*10320*/  MOV R3, RZ ;  /* 0x000000ff00037202 */ /* 0x000fe20000000f00 */
[----:B------:R-:W-:Y:S01]  /*10330*/  IMAD.MOV.U32 R0, RZ, RZ, 0x181f ;  /* 0x0000181fff007424 */ /* 0x000fe200078e00ff */
[----:B------:R-:W-:Y:S02]  /*10340*/  MOV R2, 0x10360 ;  /* 0x0001036000027802 */ /* 0x000fe40000000f00 */
[----:B------:R-:W-:Y:S05]  /*10350*/  CALL.REL.NOINC `($__internal_19_$__cuda_sm70_shflsync_idx_p) ;  /* 0x0000128000007944 */ /* 0x000fea0003c00000 */
[----:B------:R-:W-:Y:S01]  /*10360*/  MOV R8, R0 ;  /* 0x0000000000087202 */ /* 0x000fe20000000f00 */
[----:B------:R-:W-:Y:S05]  /*10370*/  BRA `(.L_x_967) ;  /* 0xffff259000007947 */ /* 0x000fea000383ffff */
.L_x_883:
[----:B------:R-:W-:Y:S01]  /*10380*/  IMAD.MOV.U32 R5, RZ, RZ, R14 ;  /* 0x000000ffff057224 */ /* 0x000fe200078e000e */
[----:B------:R-:W-:Y:S01]  /*10390*/  MOV R3, RZ ;  /* 0x000000ff00037202 */ /* 0x000fe20000000f00 */
[----:B------:R-:W-:Y:S01]  /*103a0*/  IMAD.MOV.U32 R0, RZ, RZ, 0x181f ;  /* 0x0000181fff007424 */ /* 0x000fe200078e00ff */
[----:B------:R-:W-:Y:S02]  /*103b0*/  MOV R2, 0x103d0 ;  /* 0x000103d000027802 */ /* 0x000fe40000000f00 */
[----:B-12---:R-:W-:Y:S05]  /*103c0*/  CALL.REL.NOINC `($__internal_19_$__cuda_sm70_shflsync_idx_p) ;  /* 0x0000121000007944 */ /* 0x006fea0003c00000 */
[----:B------:R-:W-:Y:S05]  /*103d0*/  BRA `(.L_x_968) ;  /* 0xffff255000007947 */ /* 0x000fea000383ffff */
.L_x_886:
[----:B--2---:R-:W-:Y:S01]  /*103e0*/  IMAD.MOV.U32 R5, RZ, RZ, R11 ;  /* 0x000000ffff057224 */ /* 0x004fe200078e000b */
[----:B------:R-:W-:Y:S01]  /*103f0*/  MOV R3, 0x1 ;  /* 0x0000000100037802 */ /* 0x000fe20000000f00 */
[----:B----4-:R-:W-:Y:S01]  /*10400*/  IMAD.MOV.U32 R0, RZ, RZ, 0x181f ;  /* 0x0000181fff007424 */ /* 0x010fe200078e00ff */
[----:B------:R-:W-:-:S02]  /*10410*/  MOV R2, 0x10430 ;  /* 0x0001043000027802 */ /* 0x000fc40000000f00 */
[----:B-1-3--:R-:W-:Y:S05]  /*10420*/  CALL.REL.NOINC `($__internal_19_$__cuda_sm70_shflsync_idx_p) ;  /* 0x000011b000007944 */ /* 0x00afea0003c00000 */
[----:B------:R-:W-:Y:S01]  /*10430*/  IMAD.MOV.U32 R8, RZ, RZ, R0 ;  /* 0x000000ffff087224 */ /* 0x000fe200078e0000 */
[----:B------:R-:W-:Y:S01]  /*10440*/  MOV R3, 0x1 ;  /* 0x0000000100037802 */ /* 0x000fe20000000f00 */
[----:B------:R-:W-:Y:S01]  /*10450*/  IMAD.MOV.U32 R5, RZ, RZ, R14 ;  /* 0x000000ffff057224 */ /* 0x000fe200078e000e */
[----:B------:R-:W-:-:S02]  /*10460*/  MOV R0, 0x181f ;  /* 0x0000181f00007802 */ /* 0x000fc40000000f00 */
[----:B------:R-:W-:Y:S02]  /*10470*/  MOV R2, 0x10490 ;  /* 0x0001049000027802 */ /* 0x000fe40000000f00 */
[----:B------:R-:W-:Y:S05]  /*10480*/  CALL.REL.NOINC `($__internal_19_$__cuda_sm70_shflsync_idx_p) ;  /* 0x0000115000007944 */ /* 0x000fea0003c00000 */
[----:B------:R-:W-:Y:S05]  /*10490*/  BRA `(.L_x_969) ;  /* 0xffff261000007947 */ /* 0x000fea000383ffff */
.L_x_889:
[----:B-1----:R-:W-:Y:S01]  /*104a0*/  IMAD.MOV.U32 R5, RZ, RZ, R11 ;  /* 0x000000ffff057224 */ /* 0x002fe200078e000b */
[----:B------:R-:W-:Y:S01]  /*104b0*/  MOV R3, 0x2 ;  /* 0x0000000200037802 */ /* 0x000fe20000000f00 */
[----:B----4-:R-:W-:Y:S01]  /*104c0*/  IMAD.MOV.U32 R0, RZ, RZ, 0x181f ;  /* 0x0000181fff007424 */ /* 0x010fe200078e00ff */
[----:B------:R-:W-:Y:S02]  /*104d0*/  MOV R2, 0x104f0 ;  /* 0x000104f000027802 */ /* 0x000fe40000000f00 */
[----:B--23--:R-:W-:Y:S05]  /*104e0*/  CALL.REL.NOINC `($__internal_19_$__cuda_sm70_shflsync_idx_p) ;  /* 0x000010f000007944 */ /* 0x00cfea0003c00000 */
[----:B------:R-:W-:Y:S01]  /*104f0*/  MOV R8, R0 ;  /* 0x0000000000087202 */ /* 0x000fe20000000f00 */
[----:B------:R-:W-:Y:S05]  /*10500*/  BRA `(.L_x_970) ;  /* 0xffff271000007947 */ /* 0x000fea000383ffff */
.L_x_890:
[----:B------:R-:W-:Y:S01]  /*10510*/  IMAD.MOV.U32 R5, RZ, RZ, R14 ;  /* 0x000000ffff057224 */ /* 0x000fe200078e000e */
[----:B------:R-:W-:Y:S01]  /*10520*/  MOV R3, 0x2 ;  /* 0x0000000200037802 */ /* 0x000fe20000000f00 */
[----:B----4-:R-:W-:Y:S01]  /*10530*/  IMAD.MOV.U32 R0, RZ, RZ, 0x181f ;  /* 0x0000181fff007424 */ /* 0x010fe200078e00ff */
[----:B------:R-:W-:Y:S02]  /*10540*/  MOV R2, 0x10560 ;  /* 0x0001056000027802 */ /* 0x000fe40000000f00 */
[----:B-123--:R-:W-:Y:S05]  /*10550*/  CALL.REL.NOINC `($__internal_19_$__cuda_sm70_shflsync_idx_p) ;  /* 0x0000108000007944 */ /* 0x00efea0003c00000 */
[----:B------:R-:W-:Y:S05]  /*10560*/  BRA `(.L_x_971) ;  /* 0xffff26d000007947 */ /* 0x000fea000383ffff */
.L_x_893:
[----:B-1----:R-:W-:Y:S01]  /*10570*/  IMAD.MOV.U32 R5, RZ, RZ, R11 ;  /* 0x000000ffff057224 */ /* 0x002fe200078e000b */
[----:B------:R-:W-:Y:S01]  /*10580*/  MOV R3, 0x3 ;  /* 0x0000000300037802 */ /* 0x000fe20000000f00 */
[----:B------:R-:W-:Y:S01]  /*10590*/  IMAD.MOV.U32 R0, RZ, RZ, 0x181f ;  /* 0x0000181fff007424 */ /* 0x000fe200078e00ff */
[----:B------:R-:W-:-:S02]  /*105a0*/  MOV R2, 0x105c0 ;  /* 0x000105c000027802 */ /* 0x000fc40000000f00 */
[----:B--234-:R-:W-:Y:S05]  /*105b0*/  CALL.REL.NOINC `($__internal_19_$__cuda_sm70_shflsync_idx_p) ;  /* 0x0000102000007944 */ /* 0x01cfea0003c00000 */
[----:B------:R-:W-:Y:S01]  /*105c0*/  IMAD.MOV.U32 R6, RZ, RZ, R0 ;  /* 0x000000ffff067224 */ /* 0x000fe200078e0000 */
[----:B------:R-:W-:Y:S01]  /*105d0*/  MOV R3, 0x3 ;  /* 0x0000000300037802 */ /* 0x000fe20000000f00 */
[----:B------:R-:W-:Y:S01]  /*105e0*/  IMAD.MOV.U32 R5, RZ, RZ, R14 ;  /* 0x000000ffff057224 */ /* 0x000fe200078e000e */
[----:B------:R-:W-:-:S02]  /*105f0*/  MOV R0, 0x181f ;  /* 0x0000181f00007802 */ /* 0x000fc40000000f00 */
[----:B------:R-:W-:Y:S02]  /*10600*/  MOV R2, 0x10620 ;  /* 0x0001062000027802 */ /* 0x000fe40000000f00 */
[----:B------:R-:W-:Y:S05]  /*10610*/  CALL.REL.NOINC `($__internal_19_$__cuda_sm70_shflsync_idx_p) ;  /* 0x00000fc000007944 */ /* 0x000fea0003c00000 */
[----:B------:R-:W-:Y:S05]  /*10620*/  BRA `(.L_x_972) ;  /* 0xffff279000007947 */ /* 0x000fea000383ffff */
.L_x_900:
[----:B------:R-:W-:Y:S01]  /*10630*/  IMAD.MOV.U32 R2, RZ, RZ, R230 ;  /* 0x000000ffff027224 */ /* 0x000fe200078e00e6 */
[----:B------:R-:W-:Y:S02]  /*10640*/  MOV R5, 0x2 ;  /* 0x0000000200057802 */ /* 0x000fe40000000f00 */
[----:B------:R-:W-:Y:S02]  /*10650*/  MOV R3, 0x10670 ;  /* 0x0001067000037802 */ /* 0x000fe40000000f00 */
[----:B------:R-:W-:Y:S05]  /*10660*/  CALL.REL.NOINC `($__internal_18_$__cuda_sm70_shflsync_bfly_p) ;  /* 0x00000f2000007944 */ /* 0x000fea0003c00000 */
[----:B------:R-:W-:Y:S01]  /*10670*/  MOV R0, R5 ;  /* 0x0000000500007202 */ /* 0x000fe20000000f00 */
[----:B------:R-:W-:Y:S05]  /*10680*/  BRA `(.L_x_973) ;  /* 0xffffab5000007947 */ /* 0x000fea000383ffff */
.L_x_901:
[----:B------:R-:W-:Y:S01]  /*10690*/  IMAD.MOV.U32 R2, RZ, RZ, R0 ;  /* 0x000000ffff027224 */ /* 0x000fe200078e0000 */
[----:B------:R-:W-:Y:S02]  /*106a0*/  MOV R5, 0x1 ;  /* 0x0000000100057802 */ /* 0x000fe40000000f00 */
[----:B------:R-:W-:Y:S02]  /*106b0*/  MOV R3, 0x106d0 ;  /* 0x000106d000037802 */ /* 0x000fe40000000f00 */
[----:B-1----:R-:W-:Y:S05]  /*106c0*/  CALL.REL.NOINC `($__internal_18_$__cuda_sm70_shflsync_bfly_p) ;  /* 0x00000ec000007944 */ /* 0x002fea0003c00000 */
[----:B------:R-:W-:Y:S01]  /*106d0*/  FADD.FTZ R0, R0, R5 ;  /* 0x0000000500007221 */ /* 0x000fe20000010000 */
[----:B------:R-:W-:Y:S02]  /*106e0*/  MOV R2, R231 ;  /* 0x000000e700027202 */ /* 0x000fe40000000f00 */
[----:B------:R-:W-:-:S02]  /*106f0*/  MOV R5, 0x2 ;  /* 0x0000000200057802 */ /* 0x000fc40000000f00 */
[----:B------:R-:W-:Y:S02]  /*10700*/  MOV R3, 0x10720 ;  /* 0x0001072000037802 */ /* 0x000fe40000000f00 */
[----:B------:R-:W-:Y:S05]  /*10710*/  CALL.REL.NOINC `($__internal_18_$__cuda_sm70_shflsync_bfly_p) ;  /* 0x00000e7000007944 */ /* 0x000fea0003c00000 */
[----:B------:R-:W-:Y:S01]  /*10720*/  FADD.FTZ R4, R231, R5 ;  /* 0x00000005e7047221 */ /* 0x000fe20000010000 */
[----:B------:R-:W-:Y:S02]  /*10730*/  MOV R5, 0x1 ;  /* 0x0000000100057802 */ /* 0x000fe40000000f00 */
[----:B------:R-:W-:Y:S02]  /*10740*/  MOV R3, 0x10770 ;  /* 0x0001077000037802 */ /* 0x000fe40000000f00 */
[----:B------:R-:W-:Y:S02]  /*10750*/  MOV R2, R4 ;  /* 0x0000000400027202 */ /* 0x000fe40000000f00 */
[----:B------:R-:W-:Y:S05]  /*10760*/  CALL.REL.NOINC `($__internal_18_$__cuda_sm70_shflsync_bfly_p) ;  /* 0x00000e2000007944 */ /* 0x000fea0003c00000 */
[----:B------:R-:W-:Y:S01]  /*10770*/  MOV R3, R5 ;  /* 0x0000000500037202 */ /* 0x000fe20000000f00 */
[----:B------:R-:W-:Y:S05]  /*10780*/  BRA `(.L_x_974) ;  /* 0xffffaac000007947 */ /* 0x000fea000383ffff */
.L_x_908:
[----:B-1-34-:R-:W-:Y:S01]  /*10790*/  IMAD.MOV.U32 R5, RZ, RZ, R12 ;  /* 0x000000ffff057224 */ /* 0x01afe200078e000c */
[----:B------:R-:W-:Y:S01]  /*107a0*/  MOV R3, RZ ;  /* 0x000000ff00037202 */ /* 0x000fe20000000f00 */
[----:B------:R-:W-:Y:S01]  /*107b0*/  IMAD.MOV.U32 R0, RZ, RZ, 0x181f ;  /* 0x0000181fff007424 */ /* 0x000fe200078e00ff */
[----:B------:R-:W-:Y:S02]  /*107c0*/  MOV R2, 0x107e0 ;  /* 0x000107e000027802 */ /* 0x000fe40000000f00 */
[----:B------:R-:W-:Y:S05]  /*107d0*/  CALL.REL.NOINC `($__internal_19_$__cuda_sm70_shflsync_idx_p) ;  /* 0x00000e0000007944 */ /* 0x000fea0003c00000 */
[----:B------:R-:W-:Y:S01]  /*107e0*/  MOV R10, R0 ;  /* 0x00000000000a7202 */ /* 0x000fe20000000f00 */
[----:B------:R-:W-:Y:S05]  /*107f0*/  BRA `(.L_x_975) ;  /* 0xffffc2a000007947 */ /* 0x000fea000383ffff */
.L_x_909:
[----:B------:R-:W-:Y:S01]  /*10800*/  IMAD.MOV.U32 R5, RZ, RZ, R13 ;  /* 0x000000ffff057224 */ /* 0x000fe200078e000d */
[----:B------:R-:W-:Y:S01]  /*10810*/  MOV R3, RZ ;  /* 0x000000ff00037202 */ /* 0x000fe20000000f00 */
[----:B------:R-:W-:Y:S01]  /*10820*/  IMAD.MOV.U32 R0, RZ, RZ, 0x181f ;  /* 0x0000181fff007424 */ /* 0x000fe200078e00ff */
[----:B------:R-:W-:-:S02]  /*10830*/  MOV R2, 0x10850 ;  /* 0x0001085000027802 */ /* 0x000fc40000000f00 */
[----:B-12---:R-:W-:Y:S05]  /*10840*/  CALL.REL.NOINC `($__internal_19_$__cuda_sm70_shflsync_idx_p) ;  /* 0x00000d9000007944 */ /* 0x006fea0003c00000 */
[----:B------:R-:W-:Y:S05]  /*10850*/  BRA `(.L_x_976) ;  /* 0xffffc26000007947 */ /* 0x000fea000383ffff */
.L_x_912:
[----:B------:R-:W-:Y:S01]  /*10860*/  IMAD.MOV.U32 R5, RZ, RZ, R12 ;  /* 0x000000ffff057224 */ /* 0x000fe200078e000c */
[----:B--2---:R-:W-:Y:S01]  /*10870*/  MOV R3, 0x1 ;  /* 0x0000000100037802 */ /* 0x004fe20000000f00 */
        /* <DEDUP_REMOVED lines=10> */
.L_x_915:
[----:B------:R-:W-:Y:S01]  /*10920*/  IMAD.MOV.U32 R5, RZ, RZ, R12 ;  /* 0x000000ffff057224 */ /* 0x000fe200078e000c */
[----:B-1----:R-:W-:Y:S01]  /*10930*/  MOV R3, 0x2 ;  /* 0x0000000200037802 */ /* 0x002fe20000000f00 */
[----:B----4-:R-:W-:Y:S01]  /*10940*/  IMAD.MOV.U32 R0, RZ, RZ, 0x181f ;  /* 0x0000181fff007424 */ /* 0x010fe200078e00ff */
[----:B------:R-:W-:Y:S02]  /*10950*/  MOV R2, 0x10970 ;  /* 0x0001097000027802 */ /* 0x000fe40000000f00 */
[----:B--23--:R-:W-:Y:S05]  /*10960*/  CALL.REL.NOINC `($__internal_19_$__cuda_sm70_shflsync_idx_p) ;  /* 0x00000c7000007944 */ /* 0x00cfea0003c00000 */
[----:B------:R-:W-:Y:S01]  /*10970*/  MOV R10, R0 ;  /* 0x00000000000a7202 */ /* 0x000fe20000000f00 */
[----:B------:R-:W-:Y:S05]  /*10980*/  BRA `(.L_x_978) ;  /* 0xffffc3d000007947 */ /* 0x000fea000383ffff */
.L_x_916:
[----:B------:R-:W-:Y:S01]  /*10990*/  IMAD.MOV.U32 R5, RZ, RZ, R13 ;  /* 0x000000ffff057224 */ /* 0x000fe200078e000d */
[----:B------:R-:W-:Y:S01]  /*109a0*/  MOV R3, 0x2 ;  /* 0x0000000200037802 */ /* 0x000fe20000000f00 */
[----:B----4-:R-:W-:Y:S01]  /*109b0*/  IMAD.MOV.U32 R0, RZ, RZ, 0x181f ;  /* 0x0000181fff007424 */ /* 0x010fe200078e00ff */
[----:B------:R-:W-:Y:S02]  /*109c0*/  MOV R2, 0x109e0 ;  /* 0x000109e000027802 */ /* 0x000fe40000000f00 */
[----:B-123--:R-:W-:Y:S05]  /*109d0*/  CALL.REL.NOINC `($__internal_19_$__cuda_sm70_shflsync_idx_p) ;  /* 0x00000c0000007944 */ /* 0x00efea0003c00000 */
[----:B------:R-:W-:Y:S05]  /*109e0*/  BRA `(.L_x_979) ;  /* 0xffffc39000007947 */ /* 0x000fea000383ffff */
.L_x_919:
[----:B------:R-:W-:Y:S01]  /*109f0*/  IMAD.MOV.U32 R5, RZ, RZ, R12 ;  /* 0x000000ffff057224 */ /* 0x000fe200078e000c */
[----:B-1----:R-:W-:Y:S01]  /*10a00*/  MOV R3, 0x3 ;  /* 0x0000000300037802 */ /* 0x002fe20000000f00 */
        /* <DEDUP_REMOVED lines=10> */
.L_x_921:
[----:B------:R-:W-:Y:S01]  /*10ab0*/  IMAD.MOV.U32 R5, RZ, RZ, R12 ;  /* 0x000000ffff057224 */ /* 0x000fe200078e000c */
[----:B------:R-:W-:Y:S01]  /*10ac0*/  MOV R3, RZ ;  /* 0x000000ff00037202 */ /* 0x000fe20000000f00 */
[----:B------:R-:W-:Y:S01]  /*10ad0*/  IMAD.MOV.U32 R0, RZ, RZ, 0x1c1f ;  /* 0x00001c1fff007424 */ /* 0x000fe200078e00ff */
[----:B------:R-:W-:Y:S02]  /*10ae0*/  MOV R2, 0x10b00 ;  /* 0x00010b0000027802 */ /* 0x000fe40000000f00 */
[----:B------:R-:W-:Y:S05]  /*10af0*/  CALL.REL.NOINC `($__internal_19_$__cuda_sm70_shflsync_idx_p) ;  /* 0x00000ae000007944 */ /* 0x000fea0003c00000 */
[----:B------:R-:W-:Y:S01]  /*10b00*/  MOV R4, R0 ;  /* 0x0000000000047202 */ /* 0x000fe20000000f00 */
[----:B------:R-:W-:Y:S05]  /*10b10*/  BRA `(.L_x_981) ;  /* 0xffffc71000007947 */ /* 0x000fea000383ffff */
.L_x_922:
[----:B------:R-:W-:Y:S01]  /*10b20*/  IMAD.MOV.U32 R5, RZ, RZ, R33 ;  /* 0x000000ffff057224 */ /* 0x000fe200078e0021 */
[----:B------:R-:W-:Y:S01]  /*10b30*/  MOV R3, RZ ;  /* 0x000000ff00037202 */ /* 0x000fe20000000f00 */
[----:B------:R-:W-:Y:S01]  /*10b40*/  IMAD.MOV.U32 R0, RZ, RZ, 0x1c1f ;  /* 0x00001c1fff007424 */ /* 0x000fe200078e00ff */
[----:B------:R-:W-:Y:S02]  /*10b50*/  MOV R2, 0x10b70 ;  /* 0x00010b7000027802 */ /* 0x000fe40000000f00 */
[----:B-12---:R-:W-:Y:S05]  /*10b60*/  CALL.REL.NOINC `($__internal_19_$__cuda_sm70_shflsync_idx_p) ;  /* 0x00000a7000007944 */ /* 0x006fea0003c00000 */
[----:B------:R-:W-:Y:S05]  /*10b70*/  BRA `(.L_x_982) ;  /* 0xffffc6d000007947 */ /* 0x000fea000383ffff */
.L_x_925:
[----:B------:R-:W-:Y:S01]  /*10b80*/  IMAD.MOV.U32 R5, RZ, RZ, R12 ;  /* 0x000000ffff057224 */ /* 0x000fe200078e000c */
[----:B----4-:R-:W-:Y:S01]  /*10b90*/  MOV R3, 0x1 ;  /* 0x0000000100037802 */ /* 0x010fe20000000f00 */
[----:B------:R-:W-:Y:S01]  /*10ba0*/  IMAD.MOV.U32 R0, RZ, RZ, 0x1c1f ;  /* 0x00001c1fff007424 */ /* 0x000fe200078e00ff */
[----:B------:R-:W-:-:S02]  /*10bb0*/  MOV R2, 0x10bd0 ;  /* 0x00010bd000027802 */ /* 0x000fc40000000f00 */
[----:B-123--:R-:W-:Y:S05]  /*10bc0*/  CALL.REL.NOINC `($__internal_19_$__cuda_sm70_shflsync_idx_p) ;  /* 0x00000a1000007944 */ /* 0x00efea0003c00000 */
[----:B------:R-:W-:Y:S01]  /*10bd0*/  IMAD.MOV.U32 R4, RZ, RZ, R0 ;  /* 0x000000ffff047224 */ /* 0x000fe200078e0000 */
[----:B------:R-:W-:Y:S01]  /*10be0*/  MOV R3, 0x1 ;  /* 0x0000000100037802 */ /* 0x000fe20000000f00 */
[----:B------:R-:W-:Y:S01]  /*10bf0*/  IMAD.MOV.U32 R5, RZ, RZ, R33 ;  /* 0x000000ffff057224 */ /* 0x000fe200078e0021 */
[----:B------:R-:W-:-:S02]  /*10c00*/  MOV R0, 0x1c1f ;  /* 0x00001c1f00007802 */ /* 0x000fc40000000f00 */
[----:B------:R-:W-:Y:S02]  /*10c10*/  MOV R2, 0x10c30 ;  /* 0x00010c3000027802 */ /* 0x000fe40000000f00 */
[----:B------:R-:W-:Y:S05]  /*10c20*/  CALL.REL.NOINC `($__internal_19_$__cuda_sm70_shflsync_idx_p) ;  /* 0x000009b000007944 */ /* 0x000fea0003c00000 */
[----:B------:R-:W-:Y:S05]  /*10c30*/  BRA `(.L_x_983) ;  /* 0xffffcf8000007947 */ /* 0x000fea000383ffff */
.L_x_929:
[----:B------:R-:W-:Y:S01]  /*10c40*/  IMAD.MOV.U32 R5, RZ, RZ, R9 ;  /* 0x000000ffff057224 */ /* 0x000fe200078e0009 */
[----:B------:R-:W-:Y:S01]  /*10c50*/  MOV R3, RZ ;  /* 0x000000ff00037202 */ /* 0x000fe20000000f00 */
[----:B------:R-:W-:Y:S01]  /*10c60*/  IMAD.MOV.U32 R0, RZ, RZ, 0x181f ;  /* 0x0000181fff007424 */ /* 0x000fe200078e00ff */
[----:B------:R-:W-:Y:S02]  /*10c70*/  MOV R2, 0x10c90 ;  /* 0x00010c9000027802 */ /* 0x000fe40000000f00 */
[----:B------:R-:W-:Y:S05]  /*10c80*/  CALL.REL.NOINC `($__internal_19_$__cuda_sm70_shflsync_idx_p) ;  /* 0x0000095000007944 */ /* 0x000fea0003c00000 */
[----:B------:R-:W-:Y:S01]  /*10c90*/  MOV R8, R0 ;  /* 0x0000000000087202 */ /* 0x000fe20000000f00 */
[----:B------:R-:W-:Y:S05]  /*10ca0*/  BRA `(.L_x_984) ;  /* 0xffffdd4000007947 */ /* 0x000fea000383ffff */
.L_x_930:
[----:B------:R-:W-:Y:S01]  /*10cb0*/  IMAD.MOV.U32 R5, RZ, RZ, R12 ;  /* 0x000000ffff057224 */ /* 0x000fe200078e000c */
[----:B------:R-:W-:Y:S01]  /*10cc0*/  MOV R3, RZ ;  /* 0x000000ff00037202 */ /* 0x000fe20000000f00 */
[----:B------:R-:W-:Y:S01]  /*10cd0*/  IMAD.MOV.U32 R0, RZ, RZ, 0x181f ;  /* 0x0000181fff007424 */ /* 0x000fe200078e00ff */
[----:B------:R-:W-:Y:S02]  /*10ce0*/  MOV R2, 0x10d00 ;  /* 0x00010d0000027802 */ /* 0x000fe40000000f00 */
[----:B-12---:R-:W-:Y:S05]  /*10cf0*/  CALL.REL.NOINC `($__internal_19_$__cuda_sm70_shflsync_idx_p) ;  /* 0x000008e000007944 */ /* 0x006fea0003c00000 */
[----:B------:R-:W-:Y:S05]  /*10d00*/  BRA `(.L_x_985) ;  /* 0xffffdd0000007947 */ /* 0x000fea000383ffff */
.L_x_933:
        /* <DEDUP_REMOVED lines=12> */
.L_x_936:
[----:B-1----:R-:W-:Y:S01]  /*10dd0*/  IMAD.MOV.U32 R5, RZ, RZ, R9 ;  /* 0x000000ffff057224 */ /* 0x002fe200078e0009 */
[----:B------:R-:W-:Y:S01]  /*10de0*/  MOV R3, 0x2 ;  /* 0x0000000200037802 */ /* 0x000fe20000000f00 */
[----:B----4-:R-:W-:Y:S01]  /*10df0*/  IMAD.MOV.U32 R0, RZ, RZ, 0x181f ;  /* 0x0000181fff007424 */ /* 0x010fe200078e00ff */
[----:B------:R-:W-:Y:S02]  /*10e00*/  MOV R2, 0x10e20 ;  /* 0x00010e2000027802 */ /* 0x000fe40000000f00 */
[----:B--23--:R-:W-:Y:S05]  /*10e10*/  CALL.REL.NOINC `($__internal_19_$__cuda_sm70_shflsync_idx_p) ;  /* 0x000007c000007944 */ /* 0x00cfea0003c00000 */
[----:B------:R-:W-:Y:S01]  /*10e20*/  MOV R8, R0 ;  /* 0x0000000000087202 */ /* 0x000fe20000000f00 */
[----:B------:R-:W-:Y:S05]  /*10e30*/  BRA `(.L_x_987) ;  /* 0xffffde8000007947 */ /* 0x000fea000383ffff */
.L_x_937:
[----:B------:R-:W-:Y:S01]  /*10e40*/  IMAD.MOV.U32 R5, RZ, RZ, R12 ;  /* 0x000000ffff057224 */ /* 0x000fe200078e000c */
[----:B------:R-:W-:Y:S01]  /*10e50*/  MOV R3, 0x2 ;  /* 0x0000000200037802 */ /* 0x000fe20000000f00 */
[----:B----4-:R-:W-:Y:S01]  /*10e60*/  IMAD.MOV.U32 R0, RZ, RZ, 0x181f ;  /* 0x0000181fff007424 */ /* 0x010fe200078e00ff */
[----:B------:R-:W-:Y:S02]  /*10e70*/  MOV R2, 0x10e90 ;  /* 0x00010e9000027802 */ /* 0x000fe40000000f00 */
[----:B-123--:R-:W-:Y:S05]  /*10e80*/  CALL.REL.NOINC `($__internal_19_$__cuda_sm70_shflsync_idx_p) ;  /* 0x0000075000007944 */ /* 0x00efea0003c00000 */
[----:B------:R-:W-:Y:S05]  /*10e90*/  BRA `(.L_x_988) ;  /* 0xffffde4000007947 */ /* 0x000fea000383ffff */
.L_x_940:
        /* <DEDUP_REMOVED lines=12> */
.L_x_942:
[----:B---3--:R-:W-:Y:S01]  /*10f60*/  IMAD.MOV.U32 R5, RZ, RZ, R86 ;  /* 0x000000ffff057224 */ /* 0x008fe200078e0056 */
[----:B------:R-:W-:Y:S01]  /*10f70*/  MOV R3, RZ ;  /* 0x000000ff00037202 */ /* 0x000fe20000000f00 */
[----:B------:R-:W-:Y:S01]  /*10f80*/  IMAD.MOV.U32 R0, RZ, RZ, 0x1f ;  /* 0x0000001fff007424 */ /* 0x000fe200078e00ff */
[----:B------:R-:W-:Y:S02]  /*10f90*/  MOV R2, 0x10fb0 ;  /* 0x00010fb000027802 */ /* 0x000fe40000000f00 */
[----:B-1----:R-:W-:Y:S05]  /*10fa0*/  CALL.REL.NOINC `($__internal_19_$__cuda_sm70_shflsync_idx_p) ;  /* 0x0000063000007944 */ /* 0x002fea0003c00000 */
[----:B------:R-:W-:Y:S01]  /*10fb0*/  MOV R9, R0 ;  /* 0x0000000000097202 */ /* 0x000fe20000000f00 */
[----:B------:R-:W-:Y:S05]  /*10fc0*/  BRA `(.L_x_990) ;  /* 0xffffe06000007947 */ /* 0x000fea000383ffff */
.L_x_943:
[----:B---3--:R-:W-:Y:S01]  /*10fd0*/  IMAD.MOV.U32 R5, RZ, RZ, R86 ;  /* 0x000000ffff057224 */ /* 0x008fe200078e0056 */
[----:B------:R-:W-:Y:S01]  /*10fe0*/  MOV R3, 0x1 ;  /* 0x0000000100037802 */ /* 0x000fe20000000f00 */
[----:B------:R-:W-:Y:S01]  /*10ff0*/  IMAD.MOV.U32 R0, RZ, RZ, 0x1f ;  /* 0x0000001fff007424 */ /* 0x000fe200078e00ff */
[----:B------:R-:W-:Y:S02]  /*11000*/  MOV R2, 0x11020 ;  /* 0x0001102000027802 */ /* 0x000fe40000000f00 */
[----:B-12-4-:R-:W-:Y:S05]  /*11010*/  CALL.REL.NOINC `($__internal_19_$__cuda_sm70_shflsync_idx_p) ;  /* 0x000005c000007944 */ /* 0x016fea0003c00000 */
[----:B------:R-:W-:Y:S01]  /*11020*/  MOV R8, R0 ;  /* 0x0000000000087202 */ /* 0x000fe20000000f00 */
[----:B------:R-:W-:Y:S05]  /*11030*/  BRA `(.L_x_991) ;  /* 0xffffe01000007947 */ /* 0x000fea000383ffff */
.L_x_944:
[----:B------:R-:W-:Y:S02]  /*11040*/  MOV R2, 0x1 ;  /* 0x0000000100027802 */ /* 0x000fe40000000f00 */
[----:B------:R-:W-:-:S02]  /*11050*/  MOV R3, 0x11070 ;  /* 0x0001107000037802 */ /* 0x000fc40000000f00 */
[----:B--234-:R-:W-:Y:S05]  /*11060*/  CALL.REL.NOINC `($__internal_20_$__cuda_sm70_shflsync_up_p) ;  /* 0x000005c000007944 */ /* 0x01cfea0003c00000 */
[----:B------:R-:W-:Y:S05]  /*11070*/  BRA `(.L_x_992) ;  /* 0xffffe0f000007947 */ /* 0x000fea000383ffff */
.L_x_945:
[----:B------:R-:W-:Y:S02]  /*11080*/  MOV R2, 0x2 ;  /* 0x0000000200027802 */ /* 0x000fe40000000f00 */
[----:B------:R-:W-:-:S02]  /*11090*/  MOV R3, 0x110b0 ;  /* 0x000110b000037802 */ /* 0x000fc40000000f00 */
[----:B--2-4-:R-:W-:Y:S05]  /*110a0*/  CALL.REL.NOINC `($__internal_20_$__cuda_sm70_shflsync_up_p) ;  /* 0x0000058000007944 */ /* 0x014fea0003c00000 */
[----:B------:R-:W-:Y:S01]  /*110b0*/  SEL R3, R4, RZ, P1 ;  /* 0x000000ff04037207 */ /* 0x000fe20000800000 */
[----:B------:R-:W-:-:S04]  /*110c0*/  IMAD.MOV.U32 R2, RZ, RZ, 0x4 ;  /* 0x00000004ff027424 */ /* 0x000fc800078e00ff */
[----:B------:R-:W-:Y:S01]  /*110d0*/  IMAD.IADD R0, R0, 0x1, R3 ;  /* 0x0000000100007824 */ /* 0x000fe200078e0203 */
[----:B------:R-:W-:Y:S02]  /*110e0*/  MOV R3, 0x11100 ;  /* 0x0001110000037802 */ /* 0x000fe40000000f00 */
        /* <DEDUP_REMOVED lines=19> */
.L_x_949:
[----:B------:R-:W-:Y:S02]  /*11220*/  MOV R2, 0x1 ;  /* 0x0000000100027802 */ /* 0x000fe40000000f00 */
[----:B------:R-:W-:Y:S02]  /*11230*/  MOV R3, 0x11250 ;  /* 0x0001125000037802 */ /* 0x000fe40000000f00 */
[----:B------:R-:W-:Y:S05]  /*11240*/  CALL.REL.NOINC `($__internal_20_$__cuda_sm70_shflsync_up_p) ;  /* 0x000003e000007944 */ /* 0x000fea0003c00000 */
[----:B------:R-:W-:Y:S01]  /*11250*/  MOV R2, R4 ;  /* 0x0000000400027202 */ /* 0x000fe20000000f00 */
[----:B------:R-:W-:Y:S05]  /*11260*/  BRA `(.L_x_994) ;  /* 0xffffe15000007947 */ /* 0x000fea000383ffff */
.L_x_950:
[----:B------:R-:W-:Y:S02]  /*11270*/  MOV R2, 0x2 ;  /* 0x0000000200027802 */ /* 0x000fe40000000f00 */
        /* <DEDUP_REMOVED lines=25> */
.L_x_952:
[----:B------:R-:W-:Y:S02]  /*11410*/  SEL R0, RZ, 0x1, P0 ;  /* 0x00000001ff007807 */ /* 0x000fe40000000000 */
[----:B------:R-:W-:Y:S02]  /*11420*/  MOV R2, 0x11440 ;  /* 0x0001144000027802 */ /* 0x000fe40000000f00 */
[----:B-1----:R-:W-:Y:S05]  /*11430*/  CALL.REL.NOINC `($__internal_21_$__cuda_sm70_votesync_ballot) ;  /* 0x0000026000007944 */ /* 0x002fea0003c00000 */
[----:B------:R-:W-:Y:S01]  /*11440*/  MOV R12, R0 ;  /* 0x00000000000c7202 */ /* 0x000fe20000000f00 */
[----:B------:R-:W-:Y:S05]  /*11450*/  BRA `(.L_x_996) ;  /* 0xffffe0f000007947 */ /* 0x000fea000383ffff */
.L_x_953:
[----:B------:R-:W-:Y:S01]  /*11460*/  IMAD.MOV.U32 R5, RZ, RZ, R6 ;  /* 0x000000ffff057224 */ /* 0x000fe200078e0006 */
[----:B------:R-:W-:Y:S01]  /*11470*/  MOV R3, R8 ;  /* 0x0000000800037202 */ /* 0x000fe20000000f00 */
[----:B------:R-:W-:Y:S01]  /*11480*/  IMAD.MOV.U32 R0, RZ, RZ, 0x1f ;  /* 0x0000001fff007424 */ /* 0x000fe200078e00ff */
[----:B------:R-:W-:Y:S02]  /*11490*/  MOV R2, 0x114b0 ;  /* 0x000114b000027802 */ /* 0x000fe40000000f00 */
[----:B-1----:R-:W-:Y:S05]  /*114a0*/  CALL.REL.NOINC `($__internal_19_$__cuda_sm70_shflsync_idx_p) ;  /* 0x0000013000007944 */ /* 0x002fea0003c00000 */
[----:B------:R-:W-:Y:S01]  /*114b0*/  IMAD.MOV.U32 R10, RZ, RZ, R0 ;  /* 0x000000ffff0a7224 */ /* 0x000fe200078e0000 */
[----:B------:R-:W-:Y:S01]  /*114c0*/  MOV R3, R8 ;  /* 0x0000000800037202 */ /* 0x000fe20000000f00 */
[----:B------:R-:W-:Y:S01]  /*114d0*/  IMAD.MOV.U32 R5, RZ, RZ, R7 ;  /* 0x000000ffff057224 */ /* 0x000fe200078e0007 */
[----:B------:R-:W-:Y:S02]  /*114e0*/  MOV R0, 0x1f ;  /* 0x0000001f00007802 */ /* 0x000fe40000000f00 */
[----:B------:R-:W-:-:S02]  /*114f0*/  MOV R2, 0x11510 ;  /* 0x0001151000027802 */ /* 0x000fc40000000f00 */
[----:B------:R-:W-:Y:S05]  /*11500*/  CALL.REL.NOINC `($__internal_19_$__cuda_sm70_shflsync_idx_p) ;  /* 0x000000d000007944 */ /* 0x000fea0003c00000 */
[----:B------:R-:W-:Y:S01]  /*11510*/  MOV R7, R0 ;  /* 0x0000000000077202 */ /* 0x000fe20000000f00 */
[----:B------:R-:W-:Y:S05]  /*11520*/  BRA `(.L_x_997) ;  /* 0xffffe07000007947 */ /* 0x000fea000383ffff */
.L_x_956:
[----:B------:R-:W-:Y:S01]  /*11530*/  IMAD.MOV.U32 R5, RZ, RZ, R4 ;  /* 0x000000ffff057224 */ /* 0x000fe200078e0004 */
[----:B------:R-:W-:-:S02]  /*11540*/  MOV R0, 0x1f ;  /* 0x0000001f00007802 */ /* 0x000fc40000000f00 */
[----:B------:R-:W-:Y:S02]  /*11550*/  MOV R2, 0x11570 ;  /* 0x0001157000027802 */ /* 0x000fe40000000f00 */
[----:B-1234-:R-:W-:Y:S05]  /*11560*/  CALL.REL.NOINC `($__internal_19_$__cuda_sm70_shflsync_idx_p) ;  /* 0x0000007000007944 */ /* 0x01efea0003c00000 */
[----:B------:R-:W-:Y:S01]  /*11570*/  MOV R13, R0 ;  /* 0x00000000000d7202 */ /* 0x000fe20000000f00 */
[----:B------:R-:W-:Y:S05]  /*11580*/  BRA `(.L_x_955) ;  /* 0xffffe07000007947 */ /* 0x000fea000383ffff */
        .weak           $__internal_18_$__cuda_sm70_shflsync_bfly_p
        .type           $__internal_18_$__cuda_sm70_shflsync_bfly_p,@function
        .size           $__internal_18_$__cuda_sm70_shflsync_bfly_p,($__internal_19_$__cuda_sm70_shflsync_idx_p - $__internal_18_$__cuda_sm70_shflsync_bfly_p)
$__internal_18_$__cuda_sm70_shflsync_bfly_p:
[----:B------:R-:W-:Y:S04]  /*11590*/  WARPSYNC R6 ;  /* 0x0000000600007348 */ /* 0x000fe80003800000 */
[----:B------:R1:W2:Y:S02]  /*115a0*/  SHFL.BFLY PT, R5, R2, R5, R7 ;  /* 0x0c00000502057389 */ /* 0x0002a400000e0007 */
[----:B-1----:R-:W-:Y:S02]  /*115b0*/  MOV R2, R3 ;  /* 0x0000000300027202 */ /* 0x002fe40000000f00 */
[----:B------:R-:W-:-:S04]  /*115c0*/  MOV R3, 0x0 ;  /* 0x0000000000037802 */ /* 0x000fc80000000f00 */
[----:B--2---:R-:W-:Y:S05]  /*115d0*/  RET.REL.NODEC R2 `(_ZN7cutlass13device_kernelIN5flash19enable_sm80_to_sm89INS1_16FlashAttnFwdSm80INS1_25CollectiveMainloopFwdSm80ILi8ELi1ELb0EN4cute5tupleIJNS5_1CILi128EEENS7_ILi64EEENS7_ILi192EEEEEELi192ENS_10bfloat16_tEfNS_4arch4Sm80ELb1ELb0ELb0ELb1ELb0ELb0ELb1ELb1EEENS1_21CollectiveEpilogueFwdINS6_IJS8_SA_S9_EEENS6_IJNS7_ILi1EEESI_SI_EEESC_SE_Li256ELb1ELb1ELb1ELb0EEENS1_36VarlenDynamicPersistentTileSchedulerILi128ELi64ELi256ELi256ELb1ELb1ELb0ELb1ELb1ELb1EEEEEEEEEvNT_6ParamsE) ;  /* 0xfffeea2002007950 */ /* 0x004fea0003c3ffff */
        .weak           $__internal_19_$__cuda_sm70_shflsync_idx_p
        .type           $__internal_19_$__cuda_sm70_shflsync_idx_p,@function
        .size           $__internal_19_$__cuda_sm70_shflsync_idx_p,($__internal_20_$__cuda_sm70_shflsync_up_p - $__internal_19_$__cuda_sm70_shflsync_idx_p)
$__internal_19_$__cuda_sm70_shflsync_idx_p:
[----:B------:R-:W-:-:S04]  /*115e0*/  MOV R87, 0xffffffff ;  /* 0xffffffff00577802 */ /* 0x000fc80000000f00 */
[----:B------:R-:W-:Y:S04]  /*115f0*/  WARPSYNC R87 ;  /* 0x0000005700007348 */ /* 0x000fe80003800000 */
[----:B------:R1:W2:Y:S02]  /*11600*/  SHFL.IDX PT, R0, R5, R3, R0 ;  /* 0x0000000305007389 */ /* 0x0002a400000e0000 */
[----:B-1----:R-:W-:-:S04]  /*11610*/  MOV R3, 0x0 ;  /* 0x0000000000037802 */ /* 0x002fc80000000f00 */
[----:B--2---:R-:W-:Y:S05]  /*11620*/  RET.REL.NODEC R2 `(_ZN7cutlass13device_kernelIN5flash19enable_sm80_to_sm89INS1_16FlashAttnFwdSm80INS1_25CollectiveMainloopFwdSm80ILi8ELi1ELb0EN4cute5tupleIJNS5_1CILi128EEENS7_ILi64EEENS7_ILi192EEEEEELi192ENS_10bfloat16_tEfNS_4arch4Sm80ELb1ELb0ELb0ELb1ELb0ELb0ELb1ELb1EEENS1_21CollectiveEpilogueFwdINS6_IJS8_SA_S9_EEENS6_IJNS7_ILi1EEESI_SI_EEESC_SE_Li256ELb1ELb1ELb1ELb0EEENS1_36VarlenDynamicPersistentTileSchedulerILi128ELi64ELi256ELi256ELb1ELb1ELb0ELb1ELb1ELb1EEEEEEEEEvNT_6ParamsE) ;  /* 0xfffee9d002007950 */ /* 0x004fea0003c3ffff */
        .weak           $__internal_20_$__cuda_sm70_shflsync_up_p
        .type           $__internal_20_$__cuda_sm70_shflsync_up_p,@function
        .size           $__internal_20_$__cuda_sm70_shflsync_up_p,($__internal_21_$__cuda_sm70_votesync_ballot - $__internal_20_$__cuda_sm70_shflsync_up_p)
$__internal_20_$__cuda_sm70_shflsync_up_p:
[----:B------:R-:W-:Y:S02]  /*11630*/  IMAD.MOV.U32 R4, RZ, RZ, RZ ;  /* 0x000000ffff047224 */ /* 0x000fe400078e00ff */
[----:B------:R-:W-:-:S04]  /*11640*/  IMAD.MOV.U32 R10, RZ, RZ, -0x1 ;  /* 0xffffffffff0a7424 */ /* 0x000fc800078e00ff */
[----:B------:R-:W-:Y:S04]  /*11650*/  WARPSYNC R10 ;  /* 0x0000000a00007348 */ /* 0x000fe80003800000 */
[----:B------:R1:W2:Y:S02]  /*11660*/  SHFL.UP PT, R4, R0, R2, R4 ;  /* 0x0400000200047389 */ /* 0x0002a400000e0004 */
[----:B-1----:R-:W-:Y:S02]  /*11670*/  MOV R2, R3 ;  /* 0x0000000300027202 */ /* 0x002fe40000000f00 */
[----:B------:R-:W-:-:S04]  /*11680*/  MOV R3, 0x0 ;  /* 0x0000000000037802 */ /* 0x000fc80000000f00 */
[----:B--2---:R-:W-:Y:S05]  /*11690*/  RET.REL.NODEC R2 `(_ZN7cutlass13device_kernelIN5flash19enable_sm80_to_sm89INS1_16FlashAttnFwdSm80INS1_25CollectiveMainloopFwdSm80ILi8ELi1ELb0EN4cute5tupleIJNS5_1CILi128EEENS7_ILi64EEENS7_ILi192EEEEEELi192ENS_10bfloat16_tEfNS_4arch4Sm80ELb1ELb0ELb0ELb1ELb0ELb0ELb1ELb1EEENS1_21CollectiveEpilogueFwdINS6_IJS8_SA_S9_EEENS6_IJNS7_ILi1EEESI_SI_EEESC_SE_Li256ELb1ELb1ELb1ELb0EEENS1_36VarlenDynamicPersistentTileSchedulerILi128ELi64ELi256ELi256ELb1ELb1ELb0ELb1ELb1ELb1EEEEEEEEEvNT_6ParamsE) ;  /* 0xfffee96002007950 */ /* 0x004fea0003c3ffff */
        .weak           $__internal_21_$__cuda_sm70_votesync_ballot
        .type           $__internal_21_$__cuda_sm70_votesync_ballot,@function
        .size           $__internal_21_$__cuda_sm70_votesync_ballot,(.L_x_2477 - $__internal_21_$__cuda_sm70_votesync_ballot)
$__internal_21_$__cuda_sm70_votesync_ballot:
[----:B------:R-:W-:Y:S01]  /*116a0*/  ISETP.NE.U32.AND P0, PT, R0, 0x1, PT ;  /* 0x000000010000780c */ /* 0x000fe20003f05070 */
[----:B------:R-:W-:-:S04]  /*116b0*/  IMAD.MOV.U32 R3, RZ, RZ, -0x1 ;  /* 0xffffffffff037424 */ /* 0x000fc800078e00ff */
[----:B------:R-:W-:Y:S08]  /*116c0*/  WARPSYNC R3 ;  /* 0x0000000300007348 */ /* 0x000ff00003800000 */
[----:B------:R-:W-:-:S04]  /*116d0*/  VOTE.ANY R0, PT, !P0 ;  /* 0x0000000000007806 */ /* 0x000fc800040e0100 */
[----:B------:R-:W-:Y:S01]  /*116e0*/  LOP3.LUT R0, R0, R3, RZ, 0xc0, !PT ;  /* 0x0000000300007212 */ /* 0x000fe200078ec0ff */
[----:B------:R-:W-:-:S04]  /*116f0*/  IMAD.MOV.U32 R3, RZ, RZ, 0x0 ;  /* 0x00000000ff037424 */ /* 0x000fc800078e00ff */
[----:B------:R-:W-:Y:S05]  /*11700*/  RET.REL.NODEC R2 `(_ZN7cutlass13device_kernelIN5flash19enable_sm80_to_sm89INS1_16FlashAttnFwdSm80INS1_25CollectiveMainloopFwdSm80ILi8ELi1ELb0EN4cute5tupleIJNS5_1CILi128EEENS7_ILi64EEENS7_ILi192EEEEEELi192ENS_10bfloat16_tEfNS_4arch4Sm80ELb1ELb0ELb0ELb1ELb0ELb0ELb1ELb1EEENS1_21CollectiveEpilogueFwdINS6_IJS8_SA_S9_EEENS6_IJNS7_ILi1EEESI_SI_EEESC_SE_Li256ELb1ELb1ELb1ELb0EEENS1_36VarlenDynamicPersistentTileSchedulerILi128ELi64ELi256ELi256ELb1ELb1ELb0ELb1ELb1ELb1EEEEEEEEEvNT_6ParamsE) ;  /* 0xfffee8f002007950 */ /* 0x000fea0003c3ffff */
.L_x_998:
        /* <DEDUP_REMOVED lines=15> */
.L_x_2477:


//--------------------- .text._ZN7cutlass13device_kernelIN5flash19enable_sm80_to_sm89INS1_16FlashAttnFwdSm80INS1_25CollectiveMainloopFwdSm80ILi8ELi1ELb0EN4cute5tupleIJNS5_1CILi128EEENS7_ILi64EEENS7_ILi192EEEEEELi192ENS_10bfloat16_tEfNS_4arch4Sm80ELb1ELb0ELb0ELb1ELb0ELb1ELb1ELb1EEENS1_21CollectiveEpilogueFwdINS6_IJS8_SA_S9_EEENS6_IJNS7_ILi1EEESI_SI_EEESC_SE_Li256ELb1ELb1ELb1ELb0EEENS1_36VarlenDynamicPersistentTileSchedulerILi128ELi64ELi256ELi256ELb1ELb1ELb0ELb1ELb1ELb1EEEEEEEEEvNT_6ParamsE --------------------------
	.section	.text._ZN7cutlass13device_kernelIN5flash19enable_sm80_to_sm89INS1_16FlashAttnFwdSm80INS1_25CollectiveMainloopFwdSm80ILi8ELi1ELb0EN4cute5tupleIJNS5_1CILi128EEENS7_ILi64EEENS7_ILi192EEEEEELi192ENS_10bfloat16_tEfNS_4arch4Sm80ELb1ELb0ELb0ELb1ELb0ELb1ELb1ELb1EEENS1_21CollectiveEpilogueFwdINS6_IJS8_SA_S9_EEENS6_IJNS7_ILi1EEESI_SI_EEESC_SE_Li256ELb1ELb1ELb1ELb0EEENS1_36VarlenDynamicPersistentTileSchedulerILi128ELi64ELi256ELi256ELb1ELb1ELb0ELb1ELb1ELb1EEEEEEEEEvNT_6ParamsE,"ax",@progbits
	.sectioninfo	@"SHI_REGISTERS=255"
	.align	128
.text._ZN7cutlass13device_kernelIN5flash19enable_sm80_to_sm89INS1_16FlashAttnFwdSm80INS1_25CollectiveMainloopFwdSm80ILi8ELi1ELb0EN4cute5tupleIJNS5_1CILi128EEENS7_ILi64EEENS7_ILi192EEEEEELi192ENS_10bfloat16_tEfNS_4arch4Sm80ELb1ELb0ELb0ELb1ELb0ELb1ELb1ELb1EEENS1_21CollectiveEpilogueFwdINS6_IJS8_SA_S9_EEENS6_IJNS7_ILi1EEESI_SI_EEESC_SE_Li256ELb1ELb1ELb1ELb0EEENS1_36VarlenDynamicPersistentTileSchedulerILi128ELi64ELi256ELi256ELb1ELb1ELb0ELb1ELb1ELb1EEEEEEEEEvNT_6ParamsE:
        .type           _ZN7cutlass13device_kernelIN5flash19enable_sm80_to_sm89INS1_16FlashAttnFwdSm80INS1_25CollectiveMainloopFwdSm80ILi8ELi1ELb0EN4cute5tupleIJNS5_1CILi128EEENS7_ILi64EEENS7_ILi192EEEEEELi192ENS_10bfloat16_tEfNS_4arch4Sm80ELb1ELb0ELb0ELb1ELb0ELb1ELb1ELb1EEENS1_21CollectiveEpilogueFwdINS6_IJS8_SA_S9_EEENS6_IJNS7_ILi1EEESI_SI_EEESC_SE_Li256ELb1ELb1ELb1ELb0EEENS1_36VarlenDynamicPersistentTileSchedulerILi128ELi64ELi256ELi256ELb1ELb1ELb0ELb1ELb1ELb1EEEEEEEEEvNT_6ParamsE,@function
        .size           _ZN7cutlass13device_kernelIN5flash19enable_sm80_to_sm89INS1_16FlashAttnFwdSm80INS1_25CollectiveMainloopFwdSm80ILi8ELi1ELb0EN4cute5tupleIJNS5_1CILi128EEENS7_ILi64EEENS7_ILi192EEEEEELi192ENS_10bfloat16_tEfNS_4arch4Sm80ELb1ELb0ELb0ELb1ELb0ELb1ELb1ELb1EEENS1_21CollectiveEpilogueFwdINS6_IJS8_SA_S9_EEENS6_IJNS7_ILi1EEESI_SI_EEESC_SE_Li256ELb1ELb1ELb1ELb0EEENS1_36VarlenDynamicPersistentTileSchedulerILi128ELi64ELi256ELi256ELb1ELb1ELb0ELb1ELb1ELb1EEEEEEEEEvNT_6ParamsE,(.L_x_2482 - _ZN7cutlass13device_kernelIN5flash19enable_sm80_to_sm89INS1_16FlashAttnFwdSm80INS1_25CollectiveMainloopFwdSm80ILi8ELi1ELb0EN4cute5tupleIJNS5_1CILi128EEENS7_ILi64EEENS7_ILi192EEEEEELi192ENS_10bfloat16_tEfNS_4arch4Sm80ELb1ELb0ELb0ELb1ELb0ELb1ELb1ELb1EEENS1_21CollectiveEpilogueFwdINS6_IJS8_SA_S9_EEENS6_IJNS7_ILi1EEESI_SI_EEESC_SE_Li256ELb1ELb1ELb1ELb0EEENS1_36VarlenDynamicPersistentTileSchedulerILi128ELi64ELi256ELi256ELb1ELb1ELb0ELb1ELb1ELb1EEEEEEEEEvNT_6ParamsE)
        .other          _ZN7cutlass13device_kernelIN5flash19enable_sm80_to_sm89INS1_16FlashAttnFwdSm80INS1_25CollectiveMainloopFwdSm80ILi8ELi1ELb0EN4cute5tupleIJNS5_1CILi128EEENS7_ILi64EEENS7_ILi192EEEEEELi192ENS_10bfloat16_tEfNS_4arch4Sm80ELb1ELb0ELb0ELb1ELb0ELb1ELb1ELb1EEENS1_21CollectiveEpilogueFwdINS6_IJS8_SA_S9_EEENS6_IJNS7_ILi1EEESI_SI_EEESC_SE_Li256ELb1ELb1ELb1ELb0EEENS1_36VarlenDynamicPersistentTileSchedulerILi128ELi64ELi256ELi256ELb1ELb1ELb0ELb1ELb1ELb1EEEEEEEEEvNT_6ParamsE,@"STO_CUDA_ENTRY STV_DEFAULT"
_ZN7cutlass13device_kernelIN5flash19enable_sm80_to_sm89INS1_16FlashAttnFwdSm80INS1_25CollectiveMainloopFwdSm80ILi8ELi1ELb0EN4cute5tupleIJNS5_1CILi128EEENS7_ILi64EEENS7_ILi192EEEEEELi192ENS_10bfloat16_tEfNS_4arch4Sm80ELb1ELb0ELb0ELb1ELb0ELb1ELb1ELb1EEENS1_21CollectiveEpilogueFwdINS6_IJS8_SA_S9_EEENS6_IJNS7_ILi1EEESI_SI_EEESC_SE_Li256ELb1ELb1ELb1ELb0EEENS1_36VarlenDynamicPersistentTileSchedulerILi128ELi64ELi256ELi256ELb1ELb1ELb0ELb1ELb1ELb1EEEEEEEEEvNT_6ParamsE:
        /* <DEDUP_REMOVED lines=53> */
.L_x_1004:
        /* <DEDUP_REMOVED lines=17> */
.L_x_1173:
        /* <DEDUP_REMOVED lines=16> */
.L_x_1174:
[----:B---3--:R-:W-:-:S05]  /*0560*/  IMAD R0, R0, c[0x0][0x538], RZ ;  /* 0x00014e0000007a24 */ /* 0x008fca00078e02ff */
[----:B------:R-:W-:-:S04]  /*0570*/  IADD3 R7, R0, R7, RZ ;  /* 0x0000000700077210 */ /* 0x000fc80007ffe0ff */
[----:B------:R-:W-:-:S13]  /*0580*/  ISETP.GT.AND P0, PT, R7, UR4, PT ;  /* 0x0000000407007c0c */ /* 0x000fda000bf04270 */
[----:B-12---:R-:W-:Y:S05]  /*0590*/  @!P0 BRA `(.L_x_1004) ;  /* 0xfffffdb000008947 */ /* 0x006fea000383ffff */
.L_x_1000:
[----:B------:R-:W-:-:S05]  /*05a0*/  IADD3 R11, -R0, R7, RZ ;  /* 0x00000007000b7210 */ /* 0x000fca0007ffe1ff */
[----:B------:R-:W-:-:S05]  /*05b0*/  IMAD R0, R4, c[0x0][0x538], R11 ;  /* 0x00014e0004007a24 */ /* 0x000fca00078e020b */
[----:B------:R-:W-:Y:S01]  /*05c0*/  ISETP.GT.AND P0, PT, R0, UR4, PT ;  /* 0x0000000400007c0c */ /* 0x000fe2000bf04270 */
[----:B------:R-:W-:-:S12]  /*05d0*/  BRA.DIV ~URZ, `(.L_x_1005) ;  /* 0x0001c2a27f007947 */ /* 0x000fd8000b800000 */
[----:B------:R-:W-:-:S04]  /*05e0*/  VOTE.ANY R7, PT, !P0 ;  /* 0x0000000000077806 */ /* 0x000fc800040e0100 */
.L_x_1175:
[----:B------:R-:W1:Y:S02]  /*05f0*/  POPC R0, R7 ;  /* 0x0000000700007309 */ /* 0x000e640000000000 */
[----:B-12---:R-:W-:Y:S01]  /*0600*/  IADD3 R251, R0, R6, RZ ;  /* 0x0000000600fb7210 */ /* 0x006fe20007ffe0ff */
[----:B------:R-:W-:Y:S05]  /*0610*/  BRA.DIV ~URZ, `(.L_x_1006) ;  /* 0x0001c2b27f007947 */ /* 0x000fea000b800000 */
[----:B------:R1:W2:Y:S01]  /*0620*/  SHFL.IDX PT, R249, R10, R0, 0x1f ;  /* 0x00001f000af97589 */ /* 0x0002a200000e0000 */
[----:B------:R-:W-:-:S03]  /*0630*/  MOV R6, RZ ;  /* 0x000000ff00067202 */ /* 0x000fc60000000f00 */
[----:B------:R1:W3:Y:S04]  /*0640*/  SHFL.IDX PT, R10, R8, R0, 0x1f ;  /* 0x00001f00080a7589 */ /* 0x0002e800000e0000 */
.L_x_1176:
[----:B------:R-:W-:Y:S01]  /*0650*/  ISETP.NE.AND P0, PT, R7, RZ, PT ;  /* 0x000000ff0700720c */ /* 0x000fe20003f05270 */
[----:B------:R-:W-:-:S12]  /*0660*/  BSSY B0, `(.L_x_1007) ;  /* 0x0000005000007945 */ /* 0x000fd80003800000 */
[----:B------:R-:W-:Y:S05]  /*0670*/  @!P0 BRA `(.L_x_1008) ;  /* 0x0000003000008947 */ /* 0x000fea0003800000 */
[----:B------:R-:W-:Y:S01]  /*0680*/  IADD3 R5, R0, -0x1, RZ ;  /* 0xffffffff00057810 */ /* 0x000fe20007ffe0ff */
[----:B------:R-:W-:Y:S05]  /*0690*/  BRA.DIV ~URZ, `(.L_x_1009) ;  /* 0x0001c3127f007947 */ /* 0x000fea000b800000 */
[----:B------:R4:W1:Y:S02]  /*06a0*/  SHFL.IDX PT, R6, R4, R5, 0x1f ;  /* 0x00001f0504067589 */ /* 0x00086400000e0000 */
.L_x_1008:
[----:B------:R-:W-:Y:S05]  /*06b0*/  BSYNC B0 ;  /* 0x0000000000007941 */ /* 0x000fea0003800000 */
.L_x_1007:
        /* <DEDUP_REMOVED lines=67> */
.L_x_1011:
        /* <DEDUP_REMOVED lines=68> */
.L_x_1012:
[----:B------:R-:W-:Y:S05]  /*0f30*/  BSYNC B0 ;  /* 0x0000000000007941 */ /* 0x000fea0003800000 */
.L_x_1010:
[----:B------:R-:W-:-:S04]  /*0f40*/  LOP3.LUT R0, RZ, R0, RZ, 0x33, !PT ;  /* 0x00000000ff007212 */ /* 0x000fc800078e33ff */
[----:B------:R-:W-:Y:S01]  /*0f50*/  IADD3 R249, R0, R249, RZ ;  /* 0x000000f900f97210 */ /* 0x000fe20007ffe0ff */
[----:B------:R-:W-:Y:S05]  /*0f60*/  BRA `(.L_x_1013) ;  /* 0x0000004000007947 */ /* 0x000fea0003800000 */
.L_x_1001:
[----:B--2---:R-:W-:Y:S01]  /*0f70*/  IMAD.MOV.U32 R249, RZ, RZ, RZ ;  /* 0x000000fffff97224 */ /* 0x004fe200078e00ff */
[----:B------:R-:W-:Y:S01]  /*0f80*/  MOV R250, RZ ;  /* 0x000000ff00fa7202 */ /* 0x000fe20000000f00 */
[----:B------:R-:W-:Y:S01]  /*0f90*/  IMAD.U32 R248, RZ, RZ, UR4 ;  /* 0x00000004fff87e24 */ /* 0x000fe2000f8e00ff */
[----:B------:R-:W-:Y:S02]  /*0fa0*/  MOV R251, c[0x0][0x53c] ;  /* 0x00014f0000fb7a02 */ /* 0x000fe40000000f00 */
.L_x_1013:
[----:B------:R-:W-:Y:S01]  /*0fb0*/  ISETP.NE.AND P0, PT, R12, RZ, PT ;  /* 0x000000ff0c00720c */ /* 0x000fe20003f05270 */
[----:B------:R-:W-:-:S12]  /*0fc0*/  WARPSYNC 0xffffffff ;  /* 0xffffffff00007948 */ /* 0x000fd80003800000 */
[----:B------:R1:W-:Y:S04]  /*0fd0*/  @!P0 STS.128 [0x18100], R248 ;  /* 0x018100f8ff008388 */ /* 0x0003e80000000c00 */
[----:B------:R-:W-:Y:S06]  /*0fe0*/  BAR.ARV 0x5, 0x100 ;  /* 0x0144000000007b1d */ /* 0x000fec0000002000 */
.L_x_999:
[----:B-12---:R-:W-:-:S13]  /*0ff0*/  ISETP.GE.AND P0, PT, R251, c[0x0][0x53c], PT ;  /* 0x00014f00fb007a0c */ /* 0x006fda0003f06270 */
[----:B------:R-:W-:Y:S05]  /*1000*/  @P0 EXIT ;  /* 0x000000000000094d */ /* 0x000fea0003800000 */
[----:B------:R-:W1:Y:S02]  /*1010*/  S2R R18, SR_TID.X ;  /* 0x0000000000127919 */ /* 0x000e640000002100 */
[----:B-1----:R-:W-:-:S04]  /*1020*/  SHF.R.S32.HI R13, RZ, 0x1f, R18 ;  /* 0x0000001fff0d7819 */ /* 0x002fc80000011412 */
[CC--:B------:R-:W-:Y:S02]  /*1030*/  LEA.HI R0, R13.reuse, R18.reuse, RZ, 0x4 ;  /* 0x000000120d007211 */ /* 0x0c0fe400078f20ff */
[-C--:B------:R-:W-:Y:S02]  /*1040*/  LEA.HI R10, R13, R18.reuse, RZ, 0x3 ;  /* 0x000000120d0a7211 */ /* 0x080fe400078f18ff */
[----:B------:R-:W-:Y:S02]  /*1050*/  LOP3.LUT R2, R0, 0xfffffff0, RZ, 0xc0, !PT ;  /* 0xfffffff000027812 */ /* 0x000fe400078ec0ff */
[----:B------:R-:W-:Y:S02]  /*1060*/  SHF.R.S32.HI R19, RZ, 0x3, R10 ;  /* 0x00000003ff137819 */ /* 0x000fe4000001140a */
[----:B------:R-:W-:Y:S01]  /*1070*/  LOP3.LUT R3, R10, 0xfffffff8, RZ, 0xc0, !PT ;  /* 0xfffffff80a037812 */ /* 0x000fe200078ec0ff */
[C---:B------:R-:W-:Y:S01]  /*1080*/  IMAD.IADD R2, R18.reuse, 0x1, -R2 ;  /* 0x0000000112027824 */ /* 0x040fe200078e0a02 */
[----:B------:R-:W-:Y:S01]  /*1090*/  SHF.R.S32.HI R4, RZ, 0x4, R0 ;  /* 0x00000004ff047819 */ /* 0x000fe20000011400 */
[----:B------:R-:W-:Y:S01]  /*10a0*/  IMAD.SHL.U32 R5, R19, 0x40, RZ ;  /* 0x0000004013057824 */ /* 0x000fe200078e00ff */
[----:B------:R-:W-:Y:S01]  /*10b0*/  LEA.HI R14, R13, R18, RZ, 0x2 ;  /* 0x000000120d0e7211 */ /* 0x000fe200078f10ff */
[----:B------:R-:W-:Y:S01]  /*10c0*/  IMAD.IADD R9, R18, 0x1, -R3 ;  /* 0x0000000112097824 */ /* 0x000fe200078e0a03 */
[----:B------:R-:W-:-:S02]  /*10d0*/  LEA.HI R0, R0, R4, RZ, 0x1 ;  /* 0x0000000400007211 */ /* 0x000fc400078f08ff */
[----:B------:R-:W-:Y:S01]  /*10e0*/  SHF.R.S32.HI R6, RZ, 0x1f, R2 ;  /* 0x0000001fff067819 */ /* 0x000fe20000011402 */
[C---:B------:R-:W-:Y:S01]  /*10f0*/  IMAD.SHL.U32 R240, R9.reuse, 0x8, RZ ;  /* 0x0000000809f07824 */ /* 0x040fe200078e00ff */
[----:B------:R-:W-:Y:S01]  /*1100*/  LOP3.LUT R3, R0, 0xfffffffe, RZ, 0xc0, !PT ;  /* 0xfffffffe00037812 */ /* 0x000fe200078ec0ff */
[----:B------:R-:W-:Y:S01]  /*1110*/  IMAD.SHL.U32 R8, R9, 0x40, RZ ;  /* 0x0000004009087824 */ /* 0x000fe200078e00ff */
[----:B------:R-:W-:Y:S02]  /*1120*/  LOP3.LUT R0, R5, 0x1c0, RZ, 0xc0, !PT ;  /* 0x000001c005007812 */ /* 0x000fe400078ec0ff */
[----:B------:R-:W-:Y:S01]  /*1130*/  LEA.HI R11, R6, R2, RZ, 0x3 ;  /* 0x00000002060b7211 */ /* 0x000fe200078f18ff */
[----:B------:R-:W-:Y:S01]  /*1140*/  IMAD.IADD R12, R4, 0x1, -R3 ;  /* 0x00000001040c7824 */ /* 0x000fe200078e0a03 */
[----:B------:R-:W-:Y:S02]  /*1150*/  SHF.R.U32.HI R7, RZ, 0x3, R0 ;  /* 0x00000003ff077819 */ /* 0x000fe40000011600 */
[----:B------:R-:W-:-:S02]  /*1160*/  LOP3.LUT R6, R0, 0x38, R240, 0xf8, !PT ;  /* 0x0000003800067812 */ /* 0x000fc400078ef8f0 */
[----:B------:R-:W-:Y:S02]  /*1170*/  LOP3.LUT R5, R11, 0xfffffff8, RZ, 0xc0, !PT ;  /* 0xfffffff80b057812 */ /* 0x000fe400078ec0ff */
[----:B------:R-:W-:Y:S02]  /*1180*/  LOP3.LUT R0, R8, 0x1c0, RZ, 0xc0, !PT ;  /* 0x000001c008007812 */ /* 0x000fe400078ec0ff */
[----:B------:R-:W-:Y:S01]  /*1190*/  LOP3.LUT R8, R6, R7, RZ, 0x3c, !PT ;  /* 0x0000000706087212 */ /* 0x000fe200078e3cff */
[----:B------:R-:W-:Y:S01]  /*11a0*/  IMAD.IADD R6, R2, 0x1, -R5 ;  /* 0x0000000102067824 */ /* 0x000fe200078e0a05 */
[----:B------:R-:W-:Y:S02]  /*11b0*/  LOP3.LUT R2, R0, 0x8, R10, 0xf8, !PT ;  /* 0x0000000800027812 */ /* 0x000fe400078ef80a */
[----:B------:R-:W-:Y:S02]  /*11c0*/  SHF.R.U32.HI R0, RZ, 0x3, R0 ;  /* 0x00000003ff007819 */ /* 0x000fe40000011600 */
[----:B------:R-:W-:-:S02]  /*11d0*/  LEA.HI R3, R13, R18, RZ, 0x5 ;  /* 0x000000120d037211 */ /* 0x000fc400078f28ff */
[--C-:B------:R-:W-:Y:S02]  /*11e0*/  SHF.R.S32.HI R237, RZ, 0x2, R14.reuse ;  /* 0x00000002ffed7819 */ /* 0x100fe4000001140e */
[----:B------:R-:W-:Y:S02]  /*11f0*/  SHF.R.S32.HI R4, RZ, 0x1f, R14 ;  /* 0x0000001fff047819 */ /* 0x000fe4000001140e */
[----:B------:R-:W-:Y:S02]  /*1200*/  LOP3.LUT R15, R2, R0, RZ, 0x3c, !PT ;  /* 0x00000000020f7212 */ /* 0x000fe400078e3cff */
[----:B------:R-:W-:Y:S02]  /*1210*/  LOP3.LUT R0, R3, 0xffffffe0, RZ, 0xc0, !PT ;  /* 0xffffffe003007812 */ /* 0x000fe400078ec0ff */
[--C-:B------:R-:W-:Y:S02]  /*1220*/  SHF.R.S32.HI R7, RZ, 0x5, R3.reuse ;  /* 0x00000005ff077819 */ /* 0x100fe40000011403 */
[----:B------:R-:W-:Y:S01]  /*1230*/  LEA.HI R2, R4, R237, RZ, 0x3 ;  /* 0x000000ed04027211 */ /* 0x000fe200078f18ff */
[----:B------:R-:W-:Y:S01]  /*1240*/  IMAD.IADD R17, R18, 0x1, -R0 ;  /* 0x0000000112117824 */ /* 0x000fe200078e0a00 */
[----:B------:R-:W-:-:S02]  /*1250*/  SHF.R.S32.HI R3, RZ, 0x1f, R3 ;  /* 0x0000001fff037819 */ /* 0x000fc40000011403 */
[----:B------:R-:W-:Y:S01]  /*1260*/  LEA.HI R4, R13, R18, RZ, 0x6 ;  /* 0x000000120d047211 */ /* 0x000fe200078f30ff */
[----:B------:R-:W-:Y:S01]  /*1270*/  IMAD.MOV.U32 R13, RZ, RZ, 0x20 ;  /* 0x00000020ff0d7424 */ /* 0x000fe200078e00ff */
[----:B------:R-:W-:Y:S02]  /*1280*/  LOP3.LUT R2, R2, 0xfffffff8, RZ, 0xc0, !PT ;  /* 0xfffffff802027812 */ /* 0x000fe400078ec0ff */
[----:B------:R-:W-:Y:S01]  /*1290*/  LEA.HI R0, R3, R7, RZ, 0x3 ;  /* 0x0000000703007211 */ /* 0x000fe200078f18ff */
[----:B------:R-:W-:Y:S01]  /*12a0*/  IMAD.SHL.U32 R4, R4, 0x8, RZ ;  /* 0x0000000804047824 */ /* 0x000fe200078e00ff */
[----:B------:R-:W-:Y:S01]  /*12b0*/  SHF.R.S32.HI R10, RZ, 0x1f, R17 ;  /* 0x0000001fff0a7819 */ /* 0x000fe20000011411 */
[----:B------:R-:W-:Y:S01]  /*12c0*/  IMAD.IADD R3, R237, 0x1, -R2 ;  /* 0x00000001ed037824 */ /* 0x000fe200078e0a02 */
[----:B------:R-:W-:Y:S02]  /*12d0*/  LOP3.LUT R0, R0, 0xffffff8, RZ, 0xc0, !PT ;  /* 0x0ffffff800007812 */ /* 0x000fe400078ec0ff */
[----:B------:R-:W-:-:S02]  /*12e0*/  LEA.HI R10, R10, R17, RZ, 0x2 ;  /* 0x000000110a0a7211 */ /* 0x000fc400078f10ff */
[----:B------:R-:W-:Y:S01]  /*12f0*/  LOP3.LUT R210, R8, 0x7ffffe00, R4, 0xf8, !PT ;  /* 0x7ffffe0008d27812 */ /* 0x000fe200078ef804 */
[----:B------:R-:W-:Y:S01]  /*1300*/  IMAD.IADD R5, R7, 0x1, -R0 ;  /* 0x0000000107057824 */ /* 0x000fe200078e0a00 */
[----:B------:R-:W-:Y:S01]  /*1310*/  LOP3.LUT R2, R3, 0x1, RZ, 0xc0, !PT ;  /* 0x0000000103027812 */ /* 0x000fe200078ec0ff */
[----:B------:R-:W-:Y:S01]  /*1320*/  IMAD.SHL.U32 R0, R6, 0x40, RZ ;  /* 0x0000004006007824 */ /* 0x000fe200078e00ff */
[----:B------:R-:W-:Y:S01]  /*1330*/  SHF.R.S32.HI R4, RZ, 0x2, R10 ;  /* 0x00000002ff047819 */ /* 0x000fe2000001140a */
[----:B------:R-:W-:Y:S01]  /*1340*/  IMAD.SHL.U32 R210, R210, 0x2, RZ ;  /* 0x00000002d2d27824 */ /* 0x000fe200078e00ff */
[----:B------:R-:W-:Y:S01]  /*1350*/  ISETP.NE.U32.AND P0, PT, R2, 0x1, PT ;  /* 0x000000010200780c */ /* 0x000fe20003f05070 */
[----:B------:R-:W-:Y:S01]  /*1360*/  IMAD.SHL.U32 R2, R12, 0x8, RZ ;  /* 0x000000080c027824 */ /* 0x000fe200078e00ff */
[----:B------:R-:W-:Y:S01]  /*1370*/  LOP3.LUT R0, R0, 0x1c0, RZ, 0xc0, !PT ;  /* 0x000001c000007812 */ /* 0x000fe200078ec0ff */
[----:B------:R-:W-:Y:S01]  /*1380*/  IMAD R16, R5, 0x10, R4 ;  /* 0x0000001005107824 */ /* 0x000fe200078e0204 */
[----:B------:R-:W-:-:S02]  /*1390*/  LOP3.LUT R5, R14, 0xfffffffc, RZ, 0xc0, !PT ;  /* 0xfffffffc0e057812 */ /* 0x000fc400078ec0ff */
[----:B------:R-:W-:Y:S02]  /*13a0*/  LOP3.LUT R4, R0, 0x8, R2, 0xf8, !PT ;  /* 0x0000000800047812 */ /* 0x000fe400078ef802 */
[----:B------:R-:W-:Y:S01]  /*13b0*/  SHF.R.U32.HI R2, RZ, 0x3, R0 ;  /* 0x00000003ff027819 */ /* 0x000fe20000011600 */
[C---:B------:R-:W-:Y:S01]  /*13c0*/  IMAD.SHL.U32 R0, R3.reuse, 0x40, RZ ;  /* 0x0000004003007824 */ /* 0x040fe200078e00ff */
[----:B------:R-:W-:Y:S01]  /*13d0*/  R2P PR, R3, 0x6 ;  /* 0x0000000603007804 */ /* 0x000fe20000000000 */
[----:B------:R-:W-:Y:S01]  /*13e0*/  IMAD.IADD R18, R18, 0x1, -R5 ;  /* 0x0000000112127824 */ /* 0x000fe200078e0a05 */
[C---:B------:R-:W-:Y:S01]  /*13f0*/  LOP3.LUT P6, RZ, R6.reuse, 0x2, RZ, 0xc0, !PT ;  /* 0x0000000206ff7812 */ /* 0x040fe200078cc0ff */
[----:B------:R-:W-:Y:S01]  /*1400*/  STL [R1+0x4c], R16 ;  /* 0x00004c1001007387 */ /* 0x000fe20000100800 */
[----:B------:R-:W-:Y:S01]  /*1410*/  LOP3.LUT P5, RZ, R6, 0x4, RZ, 0xc0, !PT ;  /* 0x0000000406ff7812 */ /* 0x000fe200078ac0ff */
[----:B------:R-:W-:Y:S01]  /*1420*/  IMAD.SHL.U32 R126, R18, 0x8, RZ ;  /* 0x00000008127e7824 */ /* 0x000fe200078e00ff */
[----:B------:R-:W-:Y:S01]  /*1430*/  LOP3.LUT R6, R4, R2, RZ, 0x3c, !PT ;  /* 0x0000000204067212 */ /* 0x000fe200078e3cff */
[----:B------:R-:W-:Y:S01]  /*1440*/  IMAD.SHL.U32 R2, R11, 0x40, RZ ;  /* 0x000000400b027824 */ /* 0x000fe200078e00ff */
[----:B------:R-:W-:Y:S01]  /*1450*/  LOP3.LUT R8, R0, 0x1c0, RZ, 0xc0, !PT ;  /* 0x000001c000087812 */ /* 0x000fe200078ec0ff */
[----:B------:R-:W-:Y:S01]  /*1460*/  IMAD.SHL.U32 R0, R7, 0x400, RZ ;  /* 0x0000040007007824 */ /* 0x000fe200078e00ff */
[----:B------:R-:W-:Y:S01]  /*1470*/  IADD3 R14, R237, 0x40, RZ ;  /* 0x00000040ed0e7810 */ /* 0x000fe20007ffe0ff */
[----:B------:R-:W-:Y:S01]  /*1480*/  IMAD.SHL.U32 R7, R7, 0x200, RZ ;  /* 0x0000020007077824 */ /* 0x000fe200078e00ff */
[----:B------:R-:W-:Y:S01]  /*1490*/  SHF.R.U32.HI R3, RZ, 0x3, R8 ;  /* 0x00000003ff037819 */ /* 0x000fe20000011608 */
[----:B------:R-:W-:Y:S01]  /*14a0*/  IMAD R11, R18, 0x2, R0 ;  /* 0x00000002120b7824 */ /* 0x000fe200078e0200 */
[----:B------:R-:W-:Y:S01]  /*14b0*/  LOP3.LUT R4, R8, 0x18, R126, 0xf8, !PT ;  /* 0x0000001808047812 */ /* 0x000fe200078ef87e */
[----:B------:R1:W-:Y:S01]  /*14c0*/  STL [R1+0x14], R8 ;  /* 0x0000140801007387 */ /* 0x0003e20000100800 */
[----:B------:R-:W-:Y:S01]  /*14d0*/  LOP3.LUT R5, R2, 0xfffffe00, RZ, 0xc0, !PT ;  /* 0xfffffe0002057812 */ /* 0x000fe200078ec0ff */
[----:B------:R-:W-:Y:S01]  /*14e0*/  IMAD R2, R12, 0x200, R15 ;  /* 0x000002000c027824 */ /* 0x000fe200078e020f */
[----:B------:R-:W-:Y:S01]  /*14f0*/  LOP3.LUT R231, R7, R4, R3, 0xf6, !PT ;  /* 0x0000000407e77212 */ /* 0x000fe200078ef603 */
[----:B------:R-:W-:Y:S01]  /*1500*/  IMAD.MOV.U32 R12, RZ, RZ, 0x40 ;  /* 0x00000040ff0c7424 */ /* 0x000fe200078e00ff */
[-C--:B------:R-:W-:Y:S01]  /*1510*/  IADD3 R4, R6, R5.reuse, R0 ;  /* 0x0000000506047210 */ /* 0x080fe20007ffe000 */
[C---:B------:R-:W-:Y:S01]  /*1520*/  IMAD R0, R9.reuse, 0x20, R19 ;  /* 0x0000002009007824 */ /* 0x040fe200078e0213 */
[----:B------:R-:W-:Y:S01]  /*1530*/  LOP3.LUT P4, RZ, R9, 0x2, RZ, 0xc0, !PT ;  /* 0x0000000209ff7812 */ /* 0x000fe2000788c0ff */
[----:B------:R-:W-:Y:S01]  /*1540*/  IMAD.SHL.U32 R140, R18, 0x4, RZ ;  /* 0x00000004128c7824 */ /* 0x000fe200078e00ff */
[----:B------:R-:W-:-:S02]  /*1550*/  LOP3.LUT R5, R6, R5, RZ, 0xfc, !PT ;  /* 0x0000000506057212 */ /* 0x000fc400078efcff */
[----:B------:R2:W-:Y:S01]  /*1560*/  STL [R1+0x44], R0 ;  /* 0x0000440001007387 */ /* 0x0005e20000100800 */
[----:B------:R-:W-:Y:S02]  /*1570*/  SHF.R.S32.HI R7, RZ, 0x1f, R14 ;  /* 0x0000001fff077819 */ /* 0x000fe4000001140e */
[----:B------:R-:W-:Y:S02]  /*1580*/  LEA R147, R2, 0x6100, 0x1 ;  /* 0x0000610002937811 */ /* 0x000fe400078e08ff */
[----:B------:R-:W-:Y:S02]  /*1590*/  LOP3.LUT P3, RZ, R9, 0x4, RZ, 0xc0, !PT ;  /* 0x0000000409ff7812 */ /* 0x000fe4000786c0ff */
[C---:B------:R-:W-:Y:S02]  /*15a0*/  IADD3 R198, R147.reuse, 0x20, RZ ;  /* 0x0000002093c67810 */ /* 0x040fe40007ffe0ff */
[----:B------:R-:W-:Y:S02]  /*15b0*/  @P4 IADD3 R198, R147, -0x20, RZ ;  /* 0xffffffe093c64810 */ /* 0x000fe40007ffe0ff */
[----:B------:R-:W-:-:S02]  /*15c0*/  LEA R194, R4, 0xc100, 0x1 ;  /* 0x0000c10004c27811 */ /* 0x000fc400078e08ff */
[----:B------:R-:W-:Y:S02]  /*15d0*/  LEA R188, R5, 0x100, 0x1 ;  /* 0x0000010005bc7811 */ /* 0x000fe400078e08ff */
[----:B-1----:R-:W-:Y:S02]  /*15e0*/  LOP3.LUT R8, R3, R8, RZ, 0xfc, !PT ;  /* 0x0000000803087212 */ /* 0x002fe400078efcff */
[----:B------:R-:W-:Y:S02]  /*15f0*/  LEA.HI R3, R18, R18, RZ, 0x1 ;  /* 0x0000001212037211 */ /* 0x000fe400078f08ff */
[C---:B------:R-:W-:Y:S01]  /*1600*/  IADD3 R143, R140.reuse, 0x20, RZ ;  /* 0x000000208c8f7810 */ /* 0x040fe20007ffe0ff */
[----:B------:R-:W-:Y:S01]  /*1610*/  IMAD.IADD R11, R11, 0x1, R8 ;  /* 0x000000010b0b7824 */ /* 0x000fe200078e0208 */
[----:B------:R-:W-:Y:S02]  /*1620*/  LOP3.LUT R6, R3, 0x1ffffffe, RZ, 0xc0, !PT ;  /* 0x1ffffffe03067812 */ /* 0x000fe400078ec0ff */
[----:B------:R-:W-:Y:S01]  /*1630*/  LEA.HI R3, R7, R14, RZ, 0x3 ;  /* 0x0000000e07037211 */ /* 0x000fe200078f18ff */
[----:B------:R-:W-:Y:S01]  /*1640*/  IMAD.IADD R131, R140, 0x1, R143 ;  /* 0x000000018c837824 */ /* 0x000fe200078e028f */
[----:B------:R-:W-:Y:S01]  /*1650*/  LOP3.LUT R7, R10, 0x7ffffffc, RZ, 0xc0, !PT ;  /* 0x7ffffffc0a077812 */ /* 0x000fe200078ec0ff */
[----:B--2---:R-:W-:Y:S01]  /*1660*/  IMAD.SHL.U32 R0, R14, 0x40, RZ ;  /* 0x000000400e007824 */ /* 0x004fe200078e00ff */
[----:B------:R-:W-:Y:S01]  /*1670*/  IADD3 R142, R140, 0x40, RZ ;  /* 0x000000408c8e7810 */ /* 0x000fe20007ffe0ff */
[----:B------:R-:W-:Y:S01]  /*1680*/  IMAD.IADD R6, R18, 0x1, -R6 ;  /* 0x0000000112067824 */ /* 0x000fe200078e0a06 */
[----:B------:R-:W-:Y:S01]  /*1690*/  LEA R231, R231, 0x100, 0x1 ;  /* 0x00000100e7e77811 */ /* 0x000fe200078e08ff */
[----:B------:R-:W-:Y:S01]  /*16a0*/  IMAD.SHL.U32 R3, R3, 0x40, RZ ;  /* 0x0000004003037824 */ /* 0x000fe200078e00ff */
[----:B------:R-:W-:Y:S01]  /*16b0*/  LOP3.LUT R8, R0, 0x1c0, RZ, 0xc0, !PT ;  /* 0x000001c000087812 */ /* 0x000fe200078ec0ff */
[----:B------:R-:W-:Y:S01]  /*16c0*/  IMAD R2, R6, 0x8, R16 ;  /* 0x0000000806027824 */ /* 0x000fe200078e0210 */
[----:B------:R-:W-:Y:S01]  /*16d0*/  SEL R0, R12, 0xffffffc0, !P3 ;  /* 0xffffffc00c007807 */ /* 0x000fe20005800000 */
[----:B------:R-:W-:Y:S01]  /*16e0*/  IMAD.IADD R239, R17, 0x1, -R7 ;  /* 0x0000000111ef7824 */ /* 0x000fe200078e0a07 */
[----:B------:R-:W-:Y:S01]  /*16f0*/  SHF.R.U32.HI R8, RZ, 0x3, R8 ;  /* 0x00000003ff087819 */ /* 0x000fe20000011608 */
[----:B------:R-:W-:Y:S01]  /*1700*/  IMAD.IADD R130, R140, 0x1, R142 ;  /* 0x000000018c827824 */ /* 0x000fe200078e028e */
[----:B------:R-:W-:Y:S01]  /*1710*/  SEL R8, R13, 0xffffffe0, !P1 ;  /* 0xffffffe00d087807 */ /* 0x000fe20004800000 */
[----:B------:R-:W-:Y:S01]  /*1720*/  IMAD.IADD R193, R147, 0x1, R0 ;  /* 0x0000000193c17824 */ /* 0x000fe200078e0200 */
[----:B------:R-:W-:Y:S01]  /*1730*/  LEA R6, R11, 0x80, 0x1 ;  /* 0x000000800b067811 */ /* 0x000fe200078e08ff */
[----:B------:R-:W-:Y:S01]  /*1740*/  IMAD.IADD R190, R0, 0x1, R198 ;  /* 0x0000000100be7824 */ /* 0x000fe200078e02c6 */
[----:B------:R-:W-:Y:S01]  /*1750*/  SEL R7, R12, 0xffffffc0, !P2 ;  /* 0xffffffc00c077807 */ /* 0x000fe20005000000 */
[----:B------:R-:W-:Y:S01]  /*1760*/  IMAD.SHL.U32 R239, R239, 0x2, RZ ;  /* 0x00000002efef7824 */ /* 0x000fe200078e00ff */
[----:B------:R-:W-:Y:S01]  /*1770*/  LOP3.LUT R3, R3, 0xfffffe00, RZ, 0xc0, !PT ;  /* 0xfffffe0003037812 */ /* 0x000fe200078ec0ff */
[C---:B------:R-:W-:Y:S01]  /*1780*/  IMAD.IADD R10, R6.reuse, 0x1, R8 ;  /* 0x00000001060a7824 */ /* 0x040fe200078e0208 */
[C---:B------:R-:W-:Y:S01]  /*1790*/  IADD3 R9, R6.reuse, -0x10, RZ ;  /* 0xfffffff006097810 */ /* 0x040fe20007ffe0ff */
[C-C-:B------:R-:W-:Y:S01]  /*17a0*/  IMAD.IADD R0, R6.reuse, 0x1, R7.reuse ;  /* 0x0000000106007824 */ /* 0x140fe200078e0207 */
[----:B------:R-:W-:Y:S01]  /*17b0*/  @P0 IADD3 R9, R6, 0x10, RZ ;  /* 0x0000001006090810 */ /* 0x000fe20007ffe0ff */
[----:B------:R1:W-:Y:S01]  /*17c0*/  STL [R1+0x40], R3 ;  /* 0x0000400301007387 */ /* 0x0003e20000100800 */
[C---:B------:R-:W-:Y:S01]  /*17d0*/  IADD3 R146, R140.reuse, 0x10, RZ ;  /* 0x000000108c927810 */ /* 0x040fe20007ffe0ff */
[----:B------:R-:W-:Y:S01]  /*17e0*/  IMAD.IADD R232, R231, 0x1, R7 ;  /* 0x00000001e7e87824 */ /* 0x000fe200078e0207 */
[C---:B------:R-:W-:Y:S01]  /*17f0*/  IADD3 R145, R140.reuse, 0x30, RZ ;  /* 0x000000308c917810 */ /* 0x040fe20007ffe0ff */
[----:B------:R2:W-:Y:S01]  /*1800*/  STL [R1+0x10], R2 ;  /* 0x0000100201007387 */ /* 0x0005e20000100800 */
[----:B------:R-:W-:-:S02]  /*1810*/  IADD3 R144, R140, 0x50, RZ ;  /* 0x000000508c907810 */ /* 0x000fc40007ffe0ff */
[C---:B------:R-:W-:Y:S01]  /*1820*/  IADD3 R209, R198.reuse, 0x800, RZ ;  /* 0x00000800c6d17810 */ /* 0x040fe20007ffe0ff */
[----:B------:R-:W-:Y:S01]  /*1830*/  STL [R1+0x2c], R10 ;  /* 0x00002c0a01007387 */ /* 0x000fe20000100800 */
[C---:B------:R-:W-:Y:S02]  /*1840*/  IADD3 R208, R198.reuse, 0x1000, RZ ;  /* 0x00001000c6d07810 */ /* 0x040fe40007ffe0ff */
[C---:B------:R-:W-:Y:S01]  /*1850*/  IADD3 R207, R198.reuse, 0x1800, RZ ;  /* 0x00001800c6cf7810 */ /* 0x040fe20007ffe0ff */
[----:B------:R3:W-:Y:S01]  /*1860*/  STL [R1+0x3c], R0 ;  /* 0x00003c0001007387 */ /* 0x0007e20000100800 */
[C---:B------:R-:W-:Y:S02]  /*1870*/  IADD3 R206, R198.reuse, 0x2000, RZ ;  /* 0x00002000c6ce7810 */ /* 0x040fe40007ffe0ff */
[C---:B------:R-:W-:Y:S01]  /*1880*/  IADD3 R205, R198.reuse, 0x2800, RZ ;  /* 0x00002800c6cd7810 */ /* 0x040fe20007ffe0ff */
[----:B------:R-:W-:Y:S01]  /*1890*/  STL [R1+0x24], R9 ;  /* 0x0000240901007387 */ /* 0x000fe20000100800 */
[----:B------:R-:W-:-:S02]  /*18a0*/  IADD3 R204, R198, 0x3000, RZ ;  /* 0x00003000c6cc7810 */ /* 0x000fc40007ffe0ff */
[C---:B------:R-:W-:Y:S02]  /*18b0*/  IADD3 R203, R198.reuse, 0x3800, RZ ;  /* 0x00003800c6cb7810 */ /* 0x040fe40007ffe0ff */
[C---:B------:R-:W-:Y:S02]  /*18c0*/  IADD3 R202, R198.reuse, 0x4000, RZ ;  /* 0x00004000c6ca7810 */ /* 0x040fe40007ffe0ff */
[C---:B------:R-:W-:Y:S02]  /*18d0*/  IADD3 R201, R198.reuse, 0x4800, RZ ;  /* 0x00004800c6c97810 */ /* 0x040fe40007ffe0ff */
[----:B-1----:R-:W-:Y:S02]  /*18e0*/  SEL R3, R13, 0xffffffe0, !P6 ;  /* 0xffffffe00d037807 */ /* 0x002fe40007000000 */
[----:B------:R-:W-:Y:S02]  /*18f0*/  IADD3 R200, R198, 0x5000, RZ ;  /* 0x00005000c6c87810 */ /* 0x000fe40007ffe0ff */
[----:B--2---:R-:W-:Y:S01]  /*1900*/  SEL R2, R12, 0xffffffc0, !P5 ;  /* 0xffffffc00c027807 */ /* 0x004fe20006800000 */
[----:B------:R-:W-:Y:S01]  /*1910*/  IMAD.IADD R195, R194, 0x1, R3 ;  /* 0x00000001c2c37824 */ /* 0x000fe200078e0203 */
[----:B------:R-:W-:Y:S01]  /*1920*/  IADD3 R199, R198, 0x5800, RZ ;  /* 0x00005800c6c77810 */ /* 0x000fe20007ffe0ff */
[----:B------:R-:W-:-:S02]  /*1930*/  IMAD.IADD R189, R3, 0x1, R188 ;  /* 0x0000000103bd7824 */ /* 0x000fc400078e02bc */
[C---:B------:R-:W-:Y:S02]  /*1940*/  IMAD.IADD R3, R7.reuse, 0x1, R9 ;  /* 0x0000000107037824 */ /* 0x040fe400078e0209 */
[----:B------:R-:W-:Y:S02]  /*1950*/  IMAD.IADD R197, R194, 0x1, R2 ;  /* 0x00000001c2c57824 */ /* 0x000fe400078e0202 */
[----:B---3--:R-:W-:Y:S02]  /*1960*/  IMAD.IADD R0, R7, 0x1, R10 ;  /* 0x0000000107007824 */ /* 0x008fe400078e020a */
[C---:B------:R-:W-:Y:S02]  /*1970*/  IMAD.IADD R192, R2.reuse, 0x1, R188 ;  /* 0x0000000102c07824 */ /* 0x040fe400078e02bc */
[----:B------:R-:W-:Y:S01]  /*1980*/  IMAD.IADD R196, R195, 0x1, R2 ;  /* 0x00000001c3c47824 */ /* 0x000fe200078e0202 */
[----:B------:R1:W-:Y:S01]  /*1990*/  STL [R1+0x38], R0 ;  /* 0x0000380001007387 */ /* 0x0003e20000100800 */
[----:B------:R-:W-:-:S02]  /*19a0*/  IMAD.IADD R191, R2, 0x1, R189 ;  /* 0x0000000102bf7824 */ /* 0x000fc400078e02bd */
[----:B-1----:R-:W-:-:S05]  /*19b0*/  IMAD.IADD R0, R8, 0x1, R9 ;  /* 0x0000000108007824 */ /* 0x002fca00078e0209 */
[----:B------:R1:W-:Y:S04]  /*19c0*/  STL [R1+0x28], R0 ;  /* 0x0000280001007387 */ /* 0x0003e80000100800 */
[----:B------:R2:W-:Y:S01]  /*19d0*/  STL [R1+0x34], R3 ;  /* 0x0000340301007387 */ /* 0x0005e20000100800 */
[----:B-1----:R-:W-:-:S05]  /*19e0*/  IMAD.IADD R0, R7, 0x1, R0 ;  /* 0x0000000107007824 */ /* 0x002fca00078e0200 */
[----:B------:R2:W-:Y:S02]  /*19f0*/  STL [R1+0x30], R0 ;  /* 0x0000300001007387 */ /* 0x0005e40000100800 */
.L_x_1172:
[----:B------:R-:W-:-:S04]  /*1a00*/  IMAD.MOV.U32 R13, RZ, RZ, 0x4 ;  /* 0x00000004ff0d7424 */ /* 0x000fc800078e00ff */
[----:B--2---:R-:W-:-:S05]  /*1a10*/  IMAD.WIDE R2, R251, R13, c[0x0][0x588] ;  /* 0x00016200fb027625 */ /* 0x004fca00078e020d */
        /* <DEDUP_REMOVED lines=13> */
[----:B--2---:R-:W-:Y:S01]  /*1af0*/  SHF.R.S32.HI R135, RZ, 0x1f, R14 ;  /* 0x0000001fff877819 */ /* 0x004fe2000001140e */
[----:B------:R1:W-:Y:S01]  /*1b00*/  STL [R1], R14 ;  /* 0x0000000e01007387 */ /* 0x0003e20000100800 */
[----:B------:R-:W-:-:S02]  /*1b10*/  @P4 LEA R2, P0, R14, c[0x0][0x360], 0x2 ;  /* 0x0000d8000e024a11 */ /* 0x000fc400078010ff */
[C---:B------:R-:W-:Y:S02]  /*1b20*/  @P2 LEA R4, P1, R14.reuse, c[0x0][0x370], 0x2 ;  /* 0x0000dc000e042a11 */ /* 0x040fe400078210ff */
[C-C-:B------:R-:W-:Y:S02]  /*1b30*/  @P4 LEA.HI.X R3, R14.reuse, c[0x0][0x364], R135.reuse, 0x2, P0 ;  /* 0x0000d9000e034a11 */ /* 0x140fe400000f1487 */
[----:B------:R-:W-:-:S03]  /*1b40*/  @P2 LEA.HI.X R5, R14, c[0x0][0x374], R135, 0x2, P1 ;  /* 0x0000dd000e052a11 */ /* 0x000fc600008f1487 */
[----:B------:R2:W3:Y:S01]  /*1b50*/  @P4 LDG.E R0, [R2.64] ;  /* 0x0000000602004981 */ /* 0x0004e2000c1e1900 */
[----:B------:R-:W-:-:S03]  /*1b60*/  ISETP.NE.U32.AND P0, PT, RZ, c[0x0][0x350], PT ;  /* 0x0000d400ff007a0c */ /* 0x000fc60003f05070 */
[----:B------:R4:W5:Y:S01]  /*1b70*/  @P2 LDG.E R136, [R4.64] ;  /* 0x0000000604882981 */ /* 0x000962000c1e1900 */
[----:B------:R-:W-:Y:S02]  /*1b80*/  ISETP.NE.AND.EX P6, PT, RZ, c[0x0][0x354], PT, P0 ;  /* 0x0000d500ff007a0c */ /* 0x000fe40003fc5300 */
[----:B------:R-:W-:-:S04]  /*1b90*/  LEA R6, P2, R14, c[0x0][0x348], 0x2 ;  /* 0x0000d2000e067a11 */ /* 0x000fc800078410ff */
[----:B------:R-:W-:-:S05]  /*1ba0*/  LEA.HI.X R7, R14, c[0x0][0x34c], R135, 0x2, P2 ;  /* 0x0000d3000e077a11 */ /* 0x000fca00010f1487 */
[----:B------:R1:W5:Y:S01]  /*1bb0*/  @P3 LDG.E R182, [R6.64] ;  /* 0x0000000606b63981 */ /* 0x000362000c1e1900 */
[C---:B--2---:R-:W-:Y:S02]  /*1bc0*/  LEA R2, P0, R14.reuse, c[0x0][0x358], 0x2 ;  /* 0x0000d6000e027a11 */ /* 0x044fe400078010ff */
[C---:B----4-:R-:W-:Y:S02]  /*1bd0*/  LEA R4, P1, R14.reuse, c[0x0][0x350], 0x2 ;  /* 0x0000d4000e047a11 */ /* 0x050fe400078210ff */
[C-C-:B------:R-:W-:Y:S02]  /*1be0*/  LEA.HI.X R3, R14.reuse, c[0x0][0x35c], R135.reuse, 0x2, P0 ;  /* 0x0000d7000e037a11 */ /* 0x140fe400000f1487 */
[----:B------:R-:W-:-:S03]  /*1bf0*/  LEA.HI.X R5, R14, c[0x0][0x354], R135, 0x2, P1 ;  /* 0x0000d5000e057a11 */ /* 0x000fc600008f1487 */
[----:B------:R1:W5:Y:S04]  /*1c00*/  @P5 LDG.E R12, [R2.64] ;  /* 0x00000006020c5981 */ /* 0x000368000c1e1900 */
[----:B------:R1:W5:Y:S01]  /*1c10*/  @P6 LDG.E R129, [R4.64] ;  /* 0x0000000604816981 */ /* 0x000362000c1e1900 */
[----:B------:R-:W-:-:S05]  /*1c20*/  LOP3.LUT R20, R250, 0xffff, RZ, 0xc0, !PT ;  /* 0x0000fffffa147812 */ /* 0x000fca00078ec0ff */
[----:B------:R1:W-:Y:S01]  /*1c30*/  STL [R1+0xc], R20 ;  /* 0x00000c1401007387 */ /* 0x0003e20000100800 */
[----:B------:R-:W-:Y:S03]  /*1c40*/  YIELD ;  /* 0x0000000000007946 */ /* 0x000fe60003800000 */
[----:B---3--:R1:W-:Y:S01]  /*1c50*/  @P4 STL [R1+0x8], R0 ;  /* 0x0000080001004387 */ /* 0x0083e20000100800 */
[----:B------:R-:W-:Y:S05]  /*1c60*/  @P4 BRA `(.L_x_1014) ;  /* 0x0000007000004947 */ /* 0x000fea0003800000 */
[----:B-1----:R-:W-:-:S05]  /*1c70*/  MOV R0, c[0x0][0x168] ;  /* 0x00005a0000007a02 */ /* 0x002fca0000000f00 */
[----:B------:R1:W-:Y:S01]  /*1c80*/  STL [R1+0x8], R0 ;  /* 0x0000080001007387 */ /* 0x0003e20000100800 */
[----:B------:R-:W-:Y:S05]  /*1c90*/  @!P3 BRA `(.L_x_1014) ;  /* 0x000000400000b947 */ /* 0x000fea0003800000 */
[----:B------:R-:W2:Y:S04]  /*1ca0*/  LDG.E R8, [R6.64] ;  /* 0x0000000606087981 */ /* 0x000ea8000c1e1900 */
[----:B-1----:R-:W2:Y:S02]  /*1cb0*/  LDG.E R0, [R6.64+0x4] ;  /* 0x0000040606007981 */ /* 0x002ea4000c1e1900 */
[----:B--2---:R-:W-:-:S05]  /*1cc0*/  IADD3 R0, -R8, R0, RZ ;  /* 0x0000000008007210 */ /* 0x004fca0007ffe1ff */
[----:B------:R1:W-:Y:S02]  /*1cd0*/  STL [R1+0x8], R0 ;  /* 0x0000080001007387 */ /* 0x0003e40000100800 */
.L_x_1014:
[----:B------:R-:W-:-:S04]  /*1ce0*/  ISETP.NE.U32.AND P0, PT, RZ, c[0x0][0x368], PT ;  /* 0x0000da00ff007a0c */ /* 0x000fc80003f05070 */
[----:B------:R-:W-:-:S13]  /*1cf0*/  ISETP.NE.AND.EX P0, PT, RZ, c[0x0][0x36c], PT, P0 ;  /* 0x0000db00ff007a0c */ /* 0x000fda0003f05300 */
[----:B------:R-:W-:Y:S05]  /*1d00*/  @!P0 BRA `(.L_x_1015) ;  /* 0x0000004000008947 */ /* 0x000fea0003800000 */
[----:B-1----:R-:W-:-:S04]  /*1d10*/  LEA R6, P0, R14, c[0x0][0x368], 0x2 ;  /* 0x0000da000e067a11 */ /* 0x002fc800078010ff */
[----:B------:R-:W-:-:S05]  /*1d20*/  LEA.HI.X R7, R14, c[0x0][0x36c], R135, 0x2, P0 ;  /* 0x0000db000e077a11 */ /* 0x000fca00000f1487 */
[----:B------:R1:W5:Y:S01]  /*1d30*/  LDG.E R6, [R6.64] ;  /* 0x0000000606067981 */ /* 0x000362000c1e1900 */
[----:B------:R-:W-:Y:S05]  /*1d40*/  BRA `(.L_x_1016) ;  /* 0x0000005000007947 */ /* 0x000fea0003800000 */
.L_x_1015:
[----:B-1----:R-:W-:Y:S01]  /*1d50*/  MOV R6, c[0x0][0x1d0] ;  /* 0x0000740000067a02 */ /* 0x002fe20000000f00 */
[----:B------:R-:W-:Y:S05]  /*1d60*/  @!P6 BRA `(.L_x_1016) ;  /* 0x000000300000e947 */ /* 0x000fea0003800000 */
[----:B------:R-:W2:Y:S04]  /*1d70*/  LDG.E R6, [R4.64] ;  /* 0x0000000604067981 */ /* 0x000ea8000c1e1900 */
[----:B------:R-:W2:Y:S02]  /*1d80*/  LDG.E R0, [R4.64+0x4] ;  /* 0x0000040604007981 */ /* 0x000ea4000c1e1900 */
[----:B--2---:R-:W-:Y:S02]  /*1d90*/  IADD3 R6, -R6, R0, RZ ;  /* 0x0000000006067210 */ /* 0x004fe40007ffe1ff */
.L_x_1016:
[----:B------:R2:W3:Y:S04]  /*1da0*/  @P5 LDG.E R5, [R2.64] ;  /* 0x0000000602055981 */ /* 0x0004e8000c1e1900 */
[----:B------:R2:W3:Y:S04]  /*1db0*/  @P5 LDG.E R4, [R2.64+0x4] ;  /* 0x0000040602045981 */ /* 0x0004e8000c1e1900 */
[----:B-1----:R-:W4:Y:S01]  /*1dc0*/  LDL R7, [R1+0x8] ;  /* 0x0000080001077983 */ /* 0x002f220000100800 */
[----:B------:R-:W-:-:S04]  /*1dd0*/  ISETP.NE.U32.AND P0, PT, RZ, c[0x0][0x378], PT ;  /* 0x0000de00ff007a0c */ /* 0x000fc80003f05070 */
[----:B------:R-:W-:Y:S01]  /*1de0*/  ISETP.NE.AND.EX P1, PT, RZ, c[0x0][0x37c], PT, P0 ;  /* 0x0000df00ff007a0c */ /* 0x000fe20003f25300 */
[----:B------:R-:W-:Y:S02]  /*1df0*/  IMAD.MOV.U32 R0, RZ, RZ, c[0x0][0x2c4] ;  /* 0x0000b100ff007624 */ /* 0x000fe400078e00ff */
[----:B------:R-:W-:Y:S02]  /*1e00*/  IMAD.SHL.U32 R249, R249, 0x80, RZ ;  /* 0x00000080f9f97824 */ /* 0x000fe400078e00ff */
[----:B-----5:R-:W-:-:S08]  /*1e10*/  IMAD.MOV.U32 R132, RZ, RZ, R6 ;  /* 0x000000ffff847224 */ /* 0x020fd000078e0006 */
[----:B--2---:R-:W-:-:S04]  /*1e20*/  @P1 LEA R2, P0, R14, c[0x0][0x378], 0x2 ;  /* 0x0000de000e021a11 */ /* 0x004fc800078010ff */
[----:B------:R-:W-:Y:S02]  /*1e30*/  @P1 LEA.HI.X R3, R14, c[0x0][0x37c], R135, 0x2, P0 ;  /* 0x0000df000e031a11 */ /* 0x000fe400000f1487 */
[----:B------:R-:W-:Y:S01]  /*1e40*/  ISETP.NE.AND P0, PT, R0, 0x1, PT ;  /* 0x000000010000780c */ /* 0x000fe20003f05270 */
[----:B------:R-:W-:Y:S01]  /*1e50*/  IMAD.MOV.U32 R76, RZ, RZ, c[0x0][0x228] ;  /* 0x00008a00ff4c7624 */ /* 0x000fe200078e00ff */
[----:B------:R-:W-:Y:S01]  /*1e60*/  IADD3 R0, R249, 0x7f, RZ ;  /* 0x0000007ff9007810 */ /* 0x000fe20007ffe0ff */
[----:B------:R-:W-:Y:S01]  /*1e70*/  IMAD.IADD R8, R6, 0x1, -R136 ;  /* 0x0000000106087824 */ /* 0x000fe200078e0a88 */
[----:B------:R1:W5:Y:S09]  /*1e80*/  @P1 LDG.E R132, [R2.64] ;  /* 0x0000000602841981 */ /* 0x000372000c1e1900 */
[----:B-1----:R-:W-:-:S05]  /*1e90*/  @P0 IMAD.HI.U32 R2, R0, c[0x0][0x2c8], RZ ;  /* 0x0000b20000020a27 */ /* 0x002fca00078e00ff */
[----:B------:R-:W-:Y:S01]  /*1ea0*/  @P0 SHF.R.U32.HI R0, RZ, c[0x0][0x2cc], R2 ;  /* 0x0000b300ff000a19 */ /* 0x000fe20000011602 */
[----:B------:R-:W-:Y:S01]  /*1eb0*/  BSSY B0, `(.L_x_1017) ;  /* 0x0000037000007945 */ /* 0x000fe20003800000 */
[----:B---3--:R-:W-:-:S04]  /*1ec0*/  @P5 IMAD.IADD R76, R4, 0x1, -R5 ;  /* 0x00000001044c5824 */ /* 0x008fc800078e0a05 */
[----:B------:R-:W-:-:S05]  /*1ed0*/  IMAD.IADD R3, R8, 0x1, R76 ;  /* 0x0000000108037824 */ /* 0x000fca00078e024c */
[C---:B----4-:R-:W-:Y:S01]  /*1ee0*/  IADD3 R149, R3.reuse, 0x40, -R7 ;  /* 0x0000004003957810 */ /* 0x050fe20007ffe807 */
[----:B------:R1:W-:Y:S01]  /*1ef0*/  STL [R1+0x4], R3 ;  /* 0x0000040301007387 */ /* 0x0003e20000100800 */
[----:B------:R-:W-:-:S03]  /*1f00*/  IADD3 R2, R3, 0x3f, RZ ;  /* 0x0000003f03027810 */ /* 0x000fc60007ffe0ff */
[----:B------:R-:W-:Y:S01]  /*1f10*/  IMAD.IADD R0, R149, 0x1, R0 ;  /* 0x0000000195007824 */ /* 0x000fe200078e0200 */
[----:B------:R-:W-:Y:S02]  /*1f20*/  LOP3.LUT R7, R250, 0xff0000, RZ, 0xc0, !PT ;  /* 0x00ff0000fa077812 */ /* 0x000fe400078ec0ff */
[----:B------:R-:W-:Y:S02]  /*1f30*/  SHF.R.S32.HI R4, RZ, 0x1f, R2 ;  /* 0x0000001fff047819 */ /* 0x000fe40000011402 */
[----:B------:R-:W-:Y:S02]  /*1f40*/  SHF.R.S32.HI R5, RZ, 0x1f, R0 ;  /* 0x0000001fff057819 */ /* 0x000fe40000011400 */
[----:B------:R-:W-:Y:S02]  /*1f50*/  LEA.HI R2, R4, R2, RZ, 0x6 ;  /* 0x0000000204027211 */ /* 0x000fe400078f30ff */
[----:B------:R-:W-:Y:S02]  /*1f60*/  LEA.HI R0, R5, R0, RZ, 0x6 ;  /* 0x0000000005007211 */ /* 0x000fe400078f30ff */
[----:B-1----:R-:W-:-:S04]  /*1f70*/  LOP3.LUT R3, R250, 0xff000000, RZ, 0xc0, !PT ;  /* 0xff000000fa037812 */ /* 0x002fc800078ec0ff */
[----:B------:R-:W-:-:S04]  /*1f80*/  SHF.R.U32.HI R3, RZ, 0x8, R3 ;  /* 0x00000008ff037819 */ /* 0x000fc80000011603 */
[----:B------:R-:W-:-:S04]  /*1f90*/  LEA.HI R3, R7, R3, RZ, 0x10 ;  /* 0x0000000307037211 */ /* 0x000fc800078f80ff */
[----:B------:R-:W-:Y:S02]  /*1fa0*/  SHF.R.U32.HI R9, RZ, 0x10, R3 ;  /* 0x00000010ff097819 */ /* 0x000fe40000011603 */
[----:B------:R-:W-:Y:S02]  /*1fb0*/  LOP3.LUT R15, R3, 0xff, RZ, 0xc0, !PT ;  /* 0x000000ff030f7812 */ /* 0x000fe400078ec0ff */
[----:B------:R-:W-:Y:S02]  /*1fc0*/  SHF.R.S32.HI R148, RZ, 0x6, R2 ;  /* 0x00000006ff947819 */ /* 0x000fe40000011402 */
[----:B------:R-:W-:Y:S01]  /*1fd0*/  SHF.R.S32.HI R0, RZ, 0x6, R0 ;  /* 0x00000006ff007819 */ /* 0x000fe20000011400 */
[----:B------:R1:W-:Y:S03]  /*1fe0*/  STL [R1+0x1c], R9 ;  /* 0x00001c0901007387 */ /* 0x0003e60000100800 */
[----:B------:R-:W-:Y:S01]  /*1ff0*/  IMNMX R7, R148, R0, PT ;  /* 0x0000000094077217 */ /* 0x000fe20003800200 */
[----:B------:R1:W-:Y:S03]  /*2000*/  STL [R1+0x20], R15 ;  /* 0x0000200f01007387 */ /* 0x0003e60000100800 */
[----:B------:R-:W-:-:S02]  /*2010*/  ISETP.GE.AND P0, PT, R7, 0x1, PT ;  /* 0x000000010700780c */ /* 0x000fc40003f06270 */
[----:B------:R-:W-:Y:S01]  /*2020*/  ISETP.NE.AND P1, PT, R9, RZ, PT ;  /* 0x000000ff0900720c */ /* 0x000fe20003f25270 */
[----:B------:R-:W-:-:S03]  /*2030*/  IMAD.MOV.U32 R0, RZ, RZ, RZ ;  /* 0x000000ffff007224 */ /* 0x000fc600078e00ff */
[----:B------:R-:W-:-:S07]  /*2040*/  SEL R128, R9, c[0x0][0x338], P1 ;  /* 0x0000ce0009807a07 */ /* 0x000fce0000800000 */
[----:B------:R-:W-:Y:S05]  /*2050*/  @!P0 BRA `(.L_x_1018) ;  /* 0x000001c000008947 */ /* 0x000fea0003800000 */
[----:B------:R-:W-:Y:S01]  /*2060*/  IABS R2, R128 ;  /* 0x0000008000027213 */ /* 0x000fe20000000000 */
[----:B------:R-:W-:Y:S01]  /*2070*/  IMAD.MOV.U32 R4, RZ, RZ, RZ ;  /* 0x000000ffff047224 */ /* 0x000fe200078e00ff */
[----:B-1----:R-:W-:Y:S02]  /*2080*/  IADD3 R9, R128, -0x1, R7 ;  /* 0xffffffff80097810 */ /* 0x002fe40007ffe007 */
[----:B------:R-:W1:Y:S02]  /*2090*/  I2F.RP R0, R2 ;  /* 0x0000000200007306 */ /* 0x000e640000209400 */
[----:B------:R-:W-:-:S06]  /*20a0*/  IABS R11, R9 ;  /* 0x00000009000b7213 */ /* 0x000fcc0000000000 */
[----:B-1----:R-:W1:Y:S02]  /*20b0*/  MUFU.RCP R0, R0 ;  /* 0x0000000000007308 */ /* 0x002e640000001000 */
[----:B-1----:R-:W-:-:S06]  /*20c0*/  IADD3 R0, R0, 0xffffffe, RZ ;  /* 0x0ffffffe00007810 */ /* 0x002fcc0007ffe0ff */
[----:B------:R-:W1:Y:S02]  /*20d0*/  F2I.FTZ.U32.TRUNC.NTZ R5, R0 ;  /* 0x0000000000057305 */ /* 0x000e64000021f000 */
        /* <DEDUP_REMOVED lines=20> */
.L_x_1018:
[----:B------:R-:W-:Y:S05]  /*2220*/  BSYNC B0 ;  /* 0x0000000000007941 */ /* 0x000fea0003800000 */
.L_x_1017:
[----:B------:R-:W2:Y:S01]  /*2230*/  LDL R27, [R1+0x14] ;  /* 0x00001400011b7983 */ /* 0x000ea20000100800 */
[----:B------:R-:W-:Y:S01]  /*2240*/  IMAD R2, R15, R0, RZ ;  /* 0x000000000f027224 */ /* 0x000fe200078e02ff */
[----:B------:R-:W-:Y:S02]  /*2250*/  IADD3 R133, R240, 0x40, RZ ;  /* 0x00000040f0857810 */ /* 0x000fe40007ffe0ff */
[----:B------:R-:W3:Y:S01]  /*2260*/  S2R R4, SR_TID.X ;  /* 0x0000000000047919 */ /* 0x000ee20000002100 */
        /* <DEDUP_REMOVED lines=13> */
[----:B---3--:R-:W-:Y:S02]  /*2340*/  SHF.R.S32.HI R3, RZ, 0x1f, R4 ;  /* 0x0000001fff037819 */ /* 0x008fe40000011404 */
[----:B------:R-:W-:Y:S02]  /*2350*/  @P0 SHF.R.S32.HI R0, RZ, 0x6, R2 ;  /* 0x00000006ff000819 */ /* 0x000fe40000011402 */
[----:B------:R-:W-:Y:S02]  /*2360*/  LEA.HI R2, R3, R4, RZ, 0x5 ;  /* 0x0000000403027211 */ /* 0x000fe400078f28ff */
[----:B------:R-:W-:Y:S02]  /*2370*/  ISETP.GT.AND P0, PT, R0, R121, PT ;  /* 0x000000790000720c */ /* 0x000fe40003f04270 */
[----:B------:R-:W-:-:S05]  /*2380*/  SHF.R.S32.HI R2, RZ, 0x5, R2 ;  /* 0x00000005ff027819 */ /* 0x000fca0000011402 */
[----:B------:R-:W-:Y:S01]  /*2390*/  IMAD.SHL.U32 R181, R2, 0x200, RZ ;  /* 0x0000020002b57824 */ /* 0x000fe200078e00ff */
[----:B--2---:R-:W-:-:S05]  /*23a0*/  SHF.R.U32.HI R180, RZ, 0x3, R27 ;  /* 0x00000003ffb47819 */ /* 0x004fca000001161b */
[----:B------:R-:W-:Y:S05]  /*23b0*/  @!P0 BRA `(.L_x_1019) ;  /* 0x00004e8000008947 */ /* 0x000fea0003800000 */
[----:B------:R-:W-:Y:S02]  /*23c0*/  ISETP.NE.U32.AND P0, PT, RZ, c[0x0][0x340], PT ;  /* 0x0000d000ff007a0c */ /* 0x000fe40003f05070 */
[----:B------:R-:W-:Y:S02]  /*23d0*/  SHF.R.S32.HI R5, RZ, 0x1f, R4 ;  /* 0x0000001fff057819 */ /* 0x000fe40000011404 */
[----:B------:R-:W-:Y:S02]  /*23e0*/  ISETP.NE.AND.EX P2, PT, RZ, c[0x0][0x344], PT, P0 ;  /* 0x0000d100ff007a0c */ /* 0x000fe40003f45300 */
[----:B------:R-:W-:-:S04]  /*23f0*/  LEA.HI R5, R5, R4, RZ, 0x3 ;  /* 0x0000000405057211 */ /* 0x000fc800078f18ff */
[----:B------:R-:W-:-:S07]  /*2400*/  SHF.R.S32.HI R5, RZ, 0x3, R5 ;  /* 0x00000003ff057819 */ /* 0x000fce0000011405 */
[----:B------:R-:W-:-:S05]  /*2410*/  @P2 IMAD.WIDE R2, R14, R13, c[0x0][0x340] ;  /* 0x0000d0000e022625 */ /* 0x000fca00078e020d */
[----:B------:R2:W3:Y:S01]  /*2420*/  @P2 LDG.E R8, [R2.64] ;  /* 0x0000000602082981 */ /* 0x0004e2000c1e1900 */
[----:B------:R-:W-:Y:S01]  /*2430*/  IADD3 R120, P0, R5, R12, RZ ;  /* 0x0000000c05787210 */ /* 0x000fe20007f1e0ff */
[----:B------:R-:W-:Y:S01]  /*2440*/  IMAD.MOV.U32 R13, RZ, RZ, c[0x0][0x238] ;  /* 0x00008e00ff0d7624 */ /* 0x000fe200078e00ff */
[----:B------:R-:W-:Y:S01]  /*2450*/  SHF.R.S32.HI R241, RZ, 0x1f, R240 ;  /* 0x0000001ffff17819 */ /* 0x000fe200000114f0 */
[----:B------:R-:W-:Y:S01]  /*2460*/  IMAD.MOV.U32 R139, RZ, RZ, 0x6 ;  /* 0x00000006ff8b7424 */ /* 0x000fe200078e00ff */
[----:B------:R-:W-:Y:S01]  /*2470*/  IADD3 R57, R0, -0x1, RZ ;  /* 0xffffffff00397810 */ /* 0x000fe20007ffe0ff */
[----:B------:R-:W-:Y:S01]  /*2480*/  IMAD.SHL.U32 R155, R13, 0x40, RZ ;  /* 0x000000400d9b7824 */ /* 0x000fe200078e00ff */
[----:B------:R-:W-:Y:S01]  /*2490*/  IADD3 R100, -R5, R76, RZ ;  /* 0x0000004c05647210 */ /* 0x000fe20007ffe1ff */
[----:B------:R-:W-:Y:S01]  /*24a0*/  IMAD.SHL.U32 R156, R13, 0x20, RZ ;  /* 0x000000200d9c7824 */ /* 0x000fe200078e00ff */
[----:B------:R-:W-:Y:S01]  /*24b0*/  SEL R10, R135, RZ, !P5 ;  /* 0x000000ff870a7207 */ /* 0x000fe20006800000 */
[----:B------:R-:W-:Y:S01]  /*24c0*/  IMAD.WIDE.U32 R158, R237, c[0x0][0x1e0], RZ ;  /* 0x00007800ed9e7a25 */ /* 0x000fe200078e00ff */
[----:B------:R-:W-:-:S02]  /*24d0*/  SEL R11, R14, RZ, !P5 ;  /* 0x000000ff0e0b7207 */ /* 0x000fc40006800000 */
[----:B------:R-:W-:Y:S01]  /*24e0*/  SHF.L.U64.HI R151, R13, R139, c[0x0][0x23c] ;  /* 0x00008f000d977619 */ /* 0x000fe2000001028b */
[----:B------:R-:W-:Y:S01]  /*24f0*/  IMAD R7, R57, -0x40, R100 ;  /* 0xffffffc039077824 */ /* 0x000fe200078e0264 */
[----:B------:R-:W-:Y:S01]  /*2500*/  ISETP.GE.AND P5, PT, R240, c[0x0][0x1d4], PT ;  /* 0x00007500f0007a0c */ /* 0x000fe20003fa6270 */
[----:B------:R-:W-:Y:S01]  /*2510*/  IMAD R0, R10, c[0x0][0x248], RZ ;  /* 0x000092000a007a24 */ /* 0x000fe200078e02ff */
[----:B------:R-:W-:Y:S01]  /*2520*/  ISETP.GE.AND P4, PT, R133, c[0x0][0x1d4], PT ;  /* 0x0000750085007a0c */ /* 0x000fe20003f86270 */
[----:B------:R-:W-:Y:S01]  /*2530*/  IMAD.MOV.U32 R157, RZ, RZ, c[0x0][0x27c] ;  /* 0x00009f00ff9d7624 */ /* 0x000fe200078e00ff */
[----:B------:R-:W-:Y:S02]  /*2540*/  ISETP.GE.AND P1, PT, R7, 0x1, PT ;  /* 0x000000010700780c */ /* 0x000fe40003f26270 */
[----:B------:R-:W-:Y:S02]  /*2550*/  ISETP.GE.AND P3, PT, R134, c[0x0][0x1d4], PT ;  /* 0x0000750086007a0c */ /* 0x000fe40003f66270 */
[----:B------:R-:W-:-:S02]  /*2560*/  MOV R150, 0x5 ;  /* 0x0000000500967802 */ /* 0x000fc40000000f00 */
[----:B--2---:R-:W-:Y:S02]  /*2570*/  SHF.R.S32.HI R2, RZ, 0x1f, R5 ;  /* 0x0000001fff027819 */ /* 0x004fe40000011405 */
[----:B------:R-:W-:Y:S02]  /*2580*/  SHF.L.U64.HI R150, R13, R150, c[0x0][0x23c] ;  /* 0x00008f000d967619 */ /* 0x000fe40000010296 */
[----:B------:R-:W-:Y:S01]  /*2590*/  LEA.HI.X.SX32 R123, R12, R2, 0x1, P0 ;  /* 0x000000020c7b7211 */ /* 0x000fe200000f0eff */
[----:B------:R-:W-:Y:S01]  /*25a0*/  IMAD.WIDE.U32 R2, R120, c[0x0][0x238], R240 ;  /* 0x00008e0078027a25 */ /* 0x000fe200078e00f0 */
[----:B------:R-:W-:Y:S02]  /*25b0*/  SHF.R.S32.HI R127, RZ, 0x1f, R126 ;  /* 0x0000001fff7f7819 */ /* 0x000fe4000001147e */
[----:B------:R-:W-:Y:S01]  /*25c0*/  SHF.R.S32.HI R141, RZ, 0x1f, R140 ;  /* 0x0000001fff8d7819 */ /* 0x000fe2000001148c */
[----:B------:R-:W-:Y:S01]  /*25d0*/  IMAD R4, R123, c[0x0][0x238], RZ ;  /* 0x00008e007b047a24 */ /* 0x000fe200078e02ff */
[----:B-----5:R-:W-:-:S03]  /*25e0*/  SHF.R.S32.HI R23, RZ, 0x1f, R132 ;  /* 0x0000001fff177819 */ /* 0x020fc60000011484 */
[----:B------:R-:W-:-:S04]  /*25f0*/  IMAD R4, R120, c[0x0][0x23c], R4 ;  /* 0x00008f0078047a24 */ /* 0x000fc800078e0204 */
[----:B------:R-:W-:Y:S02]  /*2600*/  IMAD.IADD R3, R3, 0x1, R4 ;  /* 0x0000000103037824 */ /* 0x000fe400078e0204 */
[----:B------:R-:W-:Y:S02]  /*2610*/  IMAD R4, R11, c[0x0][0x24c], R0 ;  /* 0x000093000b047a24 */ /* 0x000fe400078e0200 */
[----:B------:R-:W-:-:S04]  /*2620*/  IMAD.WIDE.U32 R2, R20, c[0x0][0x240], R2 ;  /* 0x0000900014027a25 */ /* 0x000fc800078e0002 */
[----:B------:R-:W-:Y:S02]  /*2630*/  IMAD R3, R20, c[0x0][0x244], R3 ;  /* 0x0000910014037a24 */ /* 0x000fe400078e0203 */
[----:B------:R-:W-:Y:S02]  /*2640*/  IMAD R0, R151, R57, RZ ;  /* 0x0000003997007224 */ /* 0x000fe400078e02ff */
[----:B------:R-:W-:Y:S01]  /*2650*/  IMAD.WIDE.U32 R94, R11, c[0x0][0x248], R2 ;  /* 0x000092000b5e7a25 */ /* 0x000fe200078e0002 */
[----:B------:R-:W-:-:S03]  /*2660*/  SHF.R.S32.HI R2, RZ, 0x1f, R57 ;  /* 0x0000001fff027819 */ /* 0x000fc60000011439 */
[----:B------:R-:W-:Y:S02]  /*2670*/  IMAD.IADD R85, R95, 0x1, R4 ;  /* 0x000000015f557824 */ /* 0x000fe400078e0204 */
[----:B------:R-:W-:Y:S02]  /*2680*/  IMAD.MOV.U32 R84, RZ, RZ, R94 ;  /* 0x000000ffff547224 */ /* 0x000fe400078e005e */
[----:B------:R-:W-:Y:S01]  /*2690*/  IMAD R2, R2, R155, R0 ;  /* 0x0000009b02027224 */ /* 0x000fe200078e0200 */
[----:B------:R-:W-:Y:S01]  /*26a0*/  IADD3 R0, R6, R129, RZ ;  /* 0x0000008106007210 */ /* 0x000fe20007ffe0ff */
[----:B------:R-:W-:-:S03]  /*26b0*/  IMAD.WIDE.U32 R4, R57, R155, R84 ;  /* 0x0000009b39047225 */ /* 0x000fc600078e0054 */
[----:B------:R-:W-:Y:S01]  /*26c0*/  SHF.R.S32.HI R12, RZ, 0x1f, R0 ;  /* 0x0000001fff0c7819 */ /* 0x000fe20000011400 */
[----:B-1----:R-:W-:Y:S01]  /*26d0*/  IMAD.IADD R9, R5, 0x1, R2 ;  /* 0x0000000105097824 */ /* 0x002fe200078e0202 */
[----:B------:R-:W-:-:S03]  /*26e0*/  @P1 LEA R2, P0, R4, c[0x0][0x220], 0x1 ;  /* 0x0000880004021a11 */ /* 0x000fc600078008ff */
[----:B------:R-:W-:Y:S01]  /*26f0*/  IMAD R5, R12, c[0x0][0x1e0], RZ ;  /* 0x000078000c057a24 */ /* 0x000fe200078e02ff */
[----:B------:R-:W-:Y:S02]  /*2700*/  @P1 LEA.HI.X R3, R4, c[0x0][0x224], R9, 0x1, P0 ;  /* 0x0000890004031a11 */ /* 0x000fe400000f0c09 */
[----:B------:R-:W-:Y:S01]  /*2710*/  ISETP.GT.AND P0, PT, R7, 0x20, PT ;  /* 0x000000200700780c */ /* 0x000fe20003f04270 */
[C---:B------:R-:W-:Y:S02]  /*2720*/  IMAD.WIDE.U32 R6, R0.reuse, c[0x0][0x1e0], RZ ;  /* 0x0000780000067a25 */ /* 0x040fe400078e00ff */
[----:B------:R-:W-:Y:S01]  /*2730*/  @!PT LDS RZ, [RZ] ;  /* 0x00000000fffff984 */ /* 0x000fe20000000800 */
[----:B------:R-:W-:Y:S01]  /*2740*/  @!PT LDS RZ, [RZ] ;  /* 0x00000000fffff984 */ /* 0x000fe20000000800 */
[----:B------:R-:W-:Y:S01]  /*2750*/  @!PT LDS RZ, [RZ] ;  /* 0x00000000fffff984 */ /* 0x000fe20000000800 */
[----:B------:R1:W-:Y:S02]  /*2760*/  @P1 LDGSTS.E.BYPASS.LTC128B.128 [R210+0x6100], [R2.64], !P5 ;  /* 0x0610000002d21fae */ /* 0x0003e4000e901d46 */
[----:B------:R-:W-:Y:S02]  /*2770*/  IMAD R5, R0, c[0x0][0x1e4], R5 ;  /* 0x0000790000057a24 */ /* 0x000fe400078e0205 */
[----:B------:R1:W-:Y:S02]  /*2780*/  @P1 LDGSTS.E.BYPASS.LTC128B.128 [R210+0x8100], [R2.64+0x80], !P4 ;  /* 0x0810008002d21fae */ /* 0x0003e4000e101d46 */
[----:B------:R-:W-:Y:S01]  /*2790*/  IMAD.IADD R5, R7, 0x1, R5 ;  /* 0x0000000107057824 */ /* 0x000fe200078e0205 */
[----:B------:R-:W-:Y:S01]  /*27a0*/  SHF.R.S32.HI R7, RZ, 0x1f, R237 ;  /* 0x0000001fff077819 */ /* 0x000fe200000114ed */
[----:B------:R1:W-:Y:S02]  /*27b0*/  @P1 LDGSTS.E.BYPASS.LTC128B.128 [R210+0xa100], [R2.64+0x100], !P3 ;  /* 0x0a10010002d21fae */ /* 0x0003e4000d901d46 */
[----:B-1----:R-:W-:-:S02]  /*27c0*/  @P0 IADD3 R3, P1, R156, R4, RZ ;  /* 0x000000049c030210 */ /* 0x002fc40007f3e0ff */
[----:B------:R-:W-:-:S03]  /*27d0*/  MOV R4, R6 ;  /* 0x0000000600047202 */ /* 0x000fc60000000f00 */
[----:B------:R-:W-:Y:S01]  /*27e0*/  @P0 IMAD.X R6, R9, 0x1, R150, P1 ;  /* 0x0000000109060824 */ /* 0x000fe200008e0696 */
[----:B------:R-:W-:Y:S01]  /*27f0*/  @P0 LEA R2, P1, R3, c[0x0][0x220], 0x1 ;  /* 0x0000880003020a11 */ /* 0x000fe200078208ff */
[----:B------:R-:W-:-:S03]  /*2800*/  IMAD.WIDE.U32 R4, R20, c[0x0][0x1e8], R4 ;  /* 0x00007a0014047a25 */ /* 0x000fc600078e0004 */
[----:B------:R-:W-:Y:S01]  /*2810*/  @P0 LEA.HI.X R3, R3, c[0x0][0x224], R6, 0x1, P1 ;  /* 0x0000890003030a11 */ /* 0x000fe200008f0c06 */
[----:B------:R-:W-:-:S04]  /*2820*/  IMAD R5, R20, c[0x0][0x1ec], R5 ;  /* 0x00007b0014057a24 */ /* 0x000fc800078e0205 */
[----:B------:R1:W-:Y:S04]  /*2830*/  @P0 LDGSTS.E.BYPASS.LTC128B.128 [R210+0x7100], [R2.64], !P5 ;  /* 0x0710000002d20fae */ /* 0x0003e8000e901d46 */
[----:B------:R1:W-:Y:S04]  /*2840*/  @P0 LDGSTS.E.BYPASS.LTC128B.128 [R210+0x9100], [R2.64+0x80], !P4 ;  /* 0x0910008002d20fae */ /* 0x0003e8000e101d46 */
[----:B------:R1:W-:Y:S04]  /*2850*/  @P0 LDGSTS.E.BYPASS.LTC128B.128 [R210+0xb100], [R2.64+0x100], !P3 ;  /* 0x0b10010002d20fae */ /* 0x0003e8000d901d46 */
[----:B------:R-:W0:Y:S01]  /*2860*/  LDGDEPBAR ;  /* 0x00000000000079af */ /* 0x000e220000000000 */
[----:B------:R-:W-:Y:S01]  /*2870*/  WARPSYNC 0xffffffff ;  /* 0xffffffff00007948 */ /* 0x000fe20003800000 */
[----:B-1----:R-:W-:-:S04]  /*2880*/  IMAD R2, R7, c[0x0][0x1e0], RZ ;  /* 0x0000780007027a24 */ /* 0x002fc800078e02ff */
[----:B------:R-:W-:-:S05]  /*2890*/  IMAD R2, R237, c[0x0][0x1e4], R2 ;  /* 0x00007900ed027a24 */ /* 0x000fca00078e0202 */
[----:B------:R-:W-:Y:S02]  /*28a0*/  IADD3 R122, R159, R2, RZ ;  /* 0x000000029f7a7210 */ /* 0x000fe40007ffe0ff */
[----:B---3--:R-:W-:Y:S01]  /*28b0*/  @P2 SHF.R.S32.HI R6, RZ, 0x1f, R8 ;  /* 0x0000001fff062819 */ /* 0x008fe20000011408 */
[----:B------:R-:W-:Y:S01]  /*28c0*/  @!P2 IMAD.MOV.U32 R6, RZ, RZ, R135 ;  /* 0x000000ffff06a224 */ /* 0x000fe200078e0087 */
[----:B------:R-:W-:Y:S02]  /*28d0*/  @!P2 MOV R8, R14 ;  /* 0x0000000e0008a202 */ /* 0x000fe40000000f00 */
[----:B------:R-:W-:Y:S02]  /*28e0*/  ISETP.GE.AND P2, PT, R126, c[0x0][0x27c], PT ;  /* 0x00009f007e007a0c */ /* 0x000fe40003f46270 */
[----:B------:R-:W-:Y:S02]  /*28f0*/  SEL R19, R6, RZ, !P6 ;  /* 0x000000ff06137207 */ /* 0x000fe40007000000 */
[----:B------:R-:W-:-:S03]  /*2900*/  SEL R18, R8, RZ, !P6 ;  /* 0x000000ff08127207 */ /* 0x000fc60007000000 */
[----:B------:R-:W-:Y:S02]  /*2910*/  IMAD R3, R19, c[0x0][0x1f0], RZ ;  /* 0x00007c0013037a24 */ /* 0x000fe400078e02ff */
[----:B------:R-:W-:-:S04]  /*2920*/  IMAD.WIDE.U32 R72, R18, c[0x0][0x1f0], R4 ;  /* 0x00007c0012487a25 */ /* 0x000fc800078e0004 */
[----:B------:R-:W-:Y:S02]  /*2930*/  IMAD R3, R18, c[0x0][0x1f4], R3 ;  /* 0x00007d0012037a24 */ /* 0x000fe400078e0203 */
[----:B------:R-:W-:Y:S02]  /*2940*/  IMAD.SHL.U32 R4, R157, 0x2, RZ ;  /* 0x000000029d047824 */ /* 0x000fe400078e00ff */
[----:B------:R-:W-:Y:S02]  /*2950*/  IMAD.IADD R74, R73, 0x1, R3 ;  /* 0x00000001494a7824 */ /* 0x000fe400078e0203 */
[----:B------:R-:W-:Y:S01]  /*2960*/  IADD3 R125, P0, R237, R0, RZ ;  /* 0x00000000ed7d7210 */ /* 0x000fe20007f1e0ff */
[----:B------:R-:W-:Y:S01]  /*2970*/  IMAD.WIDE.U32 R2, R20, c[0x0][0x260], R240 ;  /* 0x0000980014027a25 */ /* 0x000fe200078e00f0 */
[----:B------:R-:W-:Y:S01]  /*2980*/  ISETP.GE.AND P1, PT, R157, 0x1, PT ;  /* 0x000000019d00780c */ /* 0x000fe20003f26270 */
[----:B------:R-:W-:Y:S01]  /*2990*/  BAR.SYNC.DEFER_BLOCKING 0x0 ;  /* 0x0000000000007b1d */ /* 0x000fe20000010000 */
[----:B------:R-:W-:Y:S01]  /*29a0*/  ISETP.GE.AND P1, PT, R131, c[0x0][0x27c], PT ;  /* 0x00009f0083007a0c */ /* 0x000fe20003f26270 */
[----:B------:R-:W-:Y:S01]  /*29b0*/  IMAD R0, R10, c[0x0][0x268], RZ ;  /* 0x00009a000a007a24 */ /* 0x000fe200078e02ff */
[----:B------:R-:W-:Y:S01]  /*29c0*/  IADD3 R17, -R4, c[0x0][0x1d4], RZ ;  /* 0x0000750004117a10 */ /* 0x000fe20007ffe1ff */
[----:B------:R-:W-:Y:S01]  /*29d0*/  IMAD.X R124, R12, 0x1, R7, P0 ;  /* 0x000000010c7c7824 */ /* 0x000fe200000e0607 */
[----:B------:R-:W-:Y:S01]  /*29e0*/  ISETP.GE.AND P0, PT, R130, c[0x0][0x27c], PT ;  /* 0x00009f0082007a0c */ /* 0x000fe20003f06270 */
[----:B------:R-:W-:Y:S01]  /*29f0*/  IMAD R3, R20, c[0x0][0x264], R3 ;  /* 0x0000990014037a24 */ /* 0x000fe200078e0203 */
[CC--:B------:R-:W-:Y:S01]  /*2a00*/  SEL R16, R4.reuse, R17.reuse, !P2 ;  /* 0x0000001104107207 */ /* 0x0c0fe20005000000 */
[----:B------:R-:W-:Y:S01]  /*2a10*/  IMAD R26, R11, c[0x0][0x26c], R0 ;  /* 0x00009b000b1a7a24 */ /* 0x000fe200078e0200 */
[CC--:B------:R-:W-:Y:S01]  /*2a20*/  SEL R14, R4.reuse, R17.reuse, !P1 ;  /* 0x00000011040e7207 */ /* 0x0c0fe20004800000 */
[----:B------:R-:W-:Y:S01]  /*2a30*/  IMAD R0, R7, c[0x0][0x280], RZ ;  /* 0x0000a00007007a24 */ /* 0x000fe200078e02ff */
[----:B------:R-:W-:Y:S01]  /*2a40*/  SEL R17, R4, R17, !P0 ;  /* 0x0000001104117207 */ /* 0x000fe20004000000 */
[----:B------:R-:W-:Y:S01]  /*2a50*/  IMAD.WIDE.U32 R78, R11, c[0x0][0x268], R2 ;  /* 0x00009a000b4e7a25 */ /* 0x000fe200078e0002 */
[----:B------:R-:W-:Y:S01]  /*2a60*/  SEL R15, RZ, c[0x0][0x27c], !P2 ;  /* 0x00009f00ff0f7a07 */ /* 0x000fe20005000000 */
[----:B------:R-:W-:-:S02]  /*2a70*/  ULDC.U8 UR4, c[0x0][0x298] ;  /* 0x0000a60000047ab9 */ /* 0x000fc40000000000 */
[----:B------:R-:W-:Y:S01]  /*2a80*/  IMAD.WIDE.U32 R2, R20, c[0x0][0x210], R126 ;  /* 0x0000840014027a25 */ /* 0x000fe200078e007e */
[----:B------:R-:W-:-:S03]  /*2a90*/  ISETP.NE.AND P6, PT, RZ, UR4, PT ;  /* 0x00000004ff007c0c */ /* 0x000fc6000bfc5270 */
[----:B------:R-:W-:Y:S02]  /*2aa0*/  IMAD R8, R7, c[0x0][0x290], RZ ;  /* 0x0000a40007087a24 */ /* 0x000fe400078e02ff */
[----:B------:R-:W-:-:S04]  /*2ab0*/  IMAD.WIDE.U32 R4, R237, c[0x0][0x280], R140 ;  /* 0x0000a000ed047a25 */ /* 0x000fc800078e008c */
[C---:B------:R-:W-:Y:S02]  /*2ac0*/  IMAD R0, R237.reuse, c[0x0][0x284], R0 ;  /* 0x0000a100ed007a24 */ /* 0x040fe400078e0200 */
[----:B------:R-:W-:-:S04]  /*2ad0*/  IMAD.WIDE.U32 R12, R237, c[0x0][0x280], R126 ;  /* 0x0000a000ed0c7a25 */ /* 0x000fc800078e007e */
[----:B------:R-:W-:Y:S01]  /*2ae0*/  IMAD R11, R20, c[0x0][0x214], R3 ;  /* 0x00008500140b7a24 */ /* 0x000fe200078e0203 */
[----:B------:R-:W-:Y:S01]  /*2af0*/  SHF.R.S32.HI R20, RZ, 0x1f, R16 ;  /* 0x0000001fff147819 */ /* 0x000fe20000011410 */
[----:B------:R-:W-:Y:S02]  /*2b00*/  IMAD.MOV.U32 R10, RZ, RZ, R2 ;  /* 0x000000ffff0a7224 */ /* 0x000fe400078e0002 */
[----:B------:R-:W-:Y:S01]  /*2b10*/  IMAD.WIDE.U32 R6, R237, c[0x0][0x290], R140 ;  /* 0x0000a400ed067a25 */ /* 0x000fe200078e008c */
[----:B------:R-:W-:-:S03]  /*2b20*/  LEA.HI R22, R20, R16, RZ, 0x4 ;  /* 0x0000001014167211 */ /* 0x000fc600078f20ff */
[C---:B------:R-:W-:Y:S02]  /*2b30*/  IMAD R8, R237.reuse, c[0x0][0x294], R8 ;  /* 0x0000a500ed087a24 */ /* 0x040fe400078e0208 */
[----:B------:R-:W-:-:S04]  /*2b40*/  IMAD.WIDE.U32 R2, R237, c[0x0][0x290], R126 ;  /* 0x0000a400ed027a25 */ /* 0x000fc800078e007e */
[----:B------:R-:W-:Y:S02]  /*2b50*/  IMAD.IADD R9, R5, 0x1, R0 ;  /* 0x0000000105097824 */ /* 0x000fe400078e0200 */
[----:B------:R-:W-:Y:S01]  /*2b60*/  IMAD.IADD R5, R0, 0x1, R13 ;  /* 0x0000000100057824 */ /* 0x000fe200078e020d */
[----:B------:R-:W-:Y:S01]  /*2b70*/  SHF.R.S32.HI R13, RZ, 0x1f, R14 ;  /* 0x0000001fff0d7819 */ /* 0x000fe2000001140e */
[----:B------:R-:W-:Y:S02]  /*2b80*/  IMAD.IADD R0, R126, 0x1, R15 ;  /* 0x000000017e007824 */ /* 0x000fe400078e020f */
[----:B------:R-:W-:Y:S01]  /*2b90*/  IMAD.IADD R7, R7, 0x1, R8 ;  /* 0x0000000107077824 */ /* 0x000fe200078e0208 */
[----:B------:R-:W-:Y:S01]  /*2ba0*/  LEA.HI R20, R13, R14, RZ, 0x4 ;  /* 0x0000000e0d147211 */ /* 0x000fe200078f20ff */
[----:B------:R-:W-:Y:S01]  /*2bb0*/  IMAD.IADD R3, R8, 0x1, R3 ;  /* 0x0000000108037824 */ /* 0x000fe200078e0203 */
[----:B------:R-:W-:Y:S01]  /*2bc0*/  SEL R13, RZ, c[0x0][0x27c], !P0 ;  /* 0x00009f00ff0d7a07 */ /* 0x000fe20004000000 */
[----:B------:R-:W-:-:S02]  /*2bd0*/  IMAD.MOV.U32 R8, RZ, RZ, R4 ;  /* 0x000000ffff087224 */ /* 0x000fc400078e0004 */
[----:B------:R-:W-:Y:S01]  /*2be0*/  IMAD.MOV.U32 R4, RZ, RZ, R12 ;  /* 0x000000ffff047224 */ /* 0x000fe200078e000c */
[----:B------:R-:W-:Y:S01]  /*2bf0*/  SHF.R.S32.HI R12, RZ, 0x1f, R0 ;  /* 0x0000001fff0c7819 */ /* 0x000fe20000011400 */
[----:B------:R-:W-:Y:S02]  /*2c00*/  IMAD R14, R19, c[0x0][0x218], RZ ;  /* 0x00008600130e7a24 */ /* 0x000fe400078e02ff */
[----:B------:R-:W-:Y:S01]  /*2c10*/  IMAD.IADD R13, R130, 0x1, R13 ;  /* 0x00000001820d7824 */ /* 0x000fe200078e020d */
[-C--:B------:R-:W-:Y:S01]  /*2c20*/  LEA.HI R15, R12, R0.reuse, RZ, 0x3 ;  /* 0x000000000c0f7211 */ /* 0x080fe200078f18ff */
[----:B------:R-:W-:Y:S01]  /*2c30*/  IMAD R25, R18, c[0x0][0x21c], R14 ;  /* 0x0000870012197a24 */ /* 0x000fe200078e020e */
[----:B------:R-:W-:Y:S01]  /*2c40*/  LEA.HI R21, R12, R0, RZ, 0x6 ;  /* 0x000000000c157211 */ /* 0x000fe200078f30ff */
[----:B------:R-:W-:Y:S01]  /*2c50*/  IMAD.WIDE.U32 R96, R18, c[0x0][0x218], R10 ;  /* 0x0000860012607a25 */ /* 0x000fe200078e000a */
[----:B------:R-:W-:Y:S02]  /*2c60*/  SEL R0, RZ, c[0x0][0x27c], !P1 ;  /* 0x00009f00ff007a07 */ /* 0x000fe40004800000 */
[----:B------:R-:W-:Y:S01]  /*2c70*/  SHF.R.S32.HI R12, RZ, 0x1f, R17 ;  /* 0x0000001fff0c7819 */ /* 0x000fe20000011411 */
[----:B------:R-:W-:Y:S01]  /*2c80*/  IMAD.SHL.U32 R11, R21, 0x40, RZ ;  /* 0x00000040150b7824 */ /* 0x000fe200078e00ff */
[----:B------:R-:W-:Y:S01]  /*2c90*/  SHF.R.S32.HI R10, RZ, 0x1f, R13 ;  /* 0x0000001fff0a7819 */ /* 0x000fe2000001140d */
[----:B------:R-:W-:Y:S01]  /*2ca0*/  IMAD.IADD R0, R131, 0x1, R0 ;  /* 0x0000000183007824 */ /* 0x000fe200078e0200 */
[----:B------:R-:W-:Y:S01]  /*2cb0*/  LEA.HI R19, R12, R17, RZ, 0x4 ;  /* 0x000000110c137211 */ /* 0x000fe200078f20ff */
[----:B------:R-:W-:Y:S01]  /*2cc0*/  IMAD.MOV.U32 R152, RZ, RZ, c[0x0][0x1e0] ;  /* 0x00007800ff987624 */ /* 0x000fe200078e00ff */
[----:B------:R-:W-:Y:S01]  /*2cd0*/  LOP3.LUT R17, R11, 0x7ffff000, RZ, 0xc0, !PT ;  /* 0x7ffff0000b117812 */ /* 0x000fe200078ec0ff */
[----:B------:R-:W-:Y:S01]  /*2ce0*/  IMAD.MOV.U32 R153, RZ, RZ, c[0x0][0x280] ;  /* 0x0000a000ff997624 */ /* 0x000fe200078e00ff */
[----:B------:R-:W-:Y:S01]  /*2cf0*/  SHF.R.S32.HI R12, RZ, 0x1f, R0 ;  /* 0x0000001fff0c7819 */ /* 0x000fe20000011400 */
[----:B------:R-:W-:Y:S01]  /*2d00*/  IMAD.MOV.U32 R154, RZ, RZ, c[0x0][0x290] ;  /* 0x0000a400ff9a7624 */ /* 0x000fe200078e00ff */
[----:B------:R-:W-:Y:S01]  /*2d10*/  LEA.HI R18, R10, R13, RZ, 0x6 ;  /* 0x0000000d0a127211 */ /* 0x000fe200078f30ff */
[----:B------:R-:W-:Y:S01]  /*2d20*/  IMAD.WIDE.U32 R92, R132, c[0x0][0x280], R8 ;  /* 0x0000a000845c7a25 */ /* 0x000fe200078e0008 */
[----:B------:R-:W-:-:S02]  /*2d30*/  LEA.HI R14, R12, R0, RZ, 0x3 ;  /* 0x000000000c0e7211 */ /* 0x000fc400078f18ff */
[----:B------:R-:W-:Y:S01]  /*2d40*/  LEA.HI R0, R12, R0, RZ, 0x6 ;  /* 0x000000000c007211 */ /* 0x000fe200078f30ff */
[----:B------:R-:W-:Y:S01]  /*2d50*/  IMAD.WIDE.U32 R90, R132, c[0x0][0x290], R6 ;  /* 0x0000a400845a7a25 */ /* 0x000fe200078e0006 */
[C---:B------:R-:W-:Y:S02]  /*2d60*/  LOP3.LUT R11, R27.reuse, 0x38, R14, 0xf8, !PT ;  /* 0x000000381b0b7812 */ /* 0x040fe400078ef80e */
[----:B------:R-:W-:Y:S01]  /*2d70*/  LEA.HI R12, R10, R13, RZ, 0x3 ;  /* 0x0000000d0a0c7211 */ /* 0x000fe200078f18ff */
[----:B------:R-:W-:Y:S01]  /*2d80*/  IMAD.SHL.U32 R0, R0, 0x40, RZ ;  /* 0x0000004000007824 */ /* 0x000fe200078e00ff */
[----:B------:R-:W-:Y:S01]  /*2d90*/  LOP3.LUT R16, R27, 0x38, R15, 0xf8, !PT ;  /* 0x000000381b107812 */ /* 0x000fe200078ef80f */
[----:B------:R-:W-:Y:S01]  /*2da0*/  IMAD.WIDE.U32 R88, R132, c[0x0][0x280], R4 ;  /* 0x0000a00084587a25 */ /* 0x000fe200078e0004 */
[----:B------:R-:W-:Y:S02]  /*2db0*/  SHF.R.S32.HI R13, RZ, 0x4, R20 ;  /* 0x00000004ff0d7819 */ /* 0x000fe40000011414 */
[----:B------:R-:W-:Y:S01]  /*2dc0*/  LOP3.LUT R10, R0, 0x7ffff000, RZ, 0xc0, !PT ;  /* 0x7ffff000000a7812 */ /* 0x000fe200078ec0ff */
[----:B------:R-:W-:Y:S01]  /*2dd0*/  IMAD.WIDE.U32 R86, R132, c[0x0][0x290], R2 ;  /* 0x0000a40084567a25 */ /* 0x000fe200078e0002 */
[----:B------:R-:W-:-:S02]  /*2de0*/  LOP3.LUT R0, R11, R180, RZ, 0x3c, !PT ;  /* 0x000000b40b007212 */ /* 0x000fc400078e3cff */
[----:B------:R-:W-:Y:S01]  /*2df0*/  SHF.R.S32.HI R11, RZ, 0x4, R22 ;  /* 0x00000004ff0b7819 */ /* 0x000fe20000011416 */
[----:B------:R-:W-:Y:S01]  /*2e00*/  IMAD.IADD R82, R79, 0x1, R26 ;  /* 0x000000014f527824 */ /* 0x000fe200078e021a */
[----:B------:R-:W-:Y:S01]  /*2e10*/  LOP3.LUT R16, R16, R180, RZ, 0x3c, !PT ;  /* 0x000000b410107212 */ /* 0x000fe200078e3cff */
[----:B------:R-:W-:Y:S01]  /*2e20*/  IMAD.IADD R117, R97, 0x1, R25 ;  /* 0x0000000161757824 */ /* 0x000fe200078e0219 */
[----:B------:R-:W-:Y:S02]  /*2e30*/  IADD3 R22, R0, R10, R181 ;  /* 0x0000000a00167210 */ /* 0x000fe40007ffe0b5 */
[----:B------:R-:W-:Y:S02]  /*2e40*/  SHF.R.S32.HI R0, RZ, 0x4, R19 ;  /* 0x00000004ff007819 */ /* 0x000fe40000011413 */
[----:B------:R-:W-:Y:S01]  /*2e50*/  IADD3 R24, R16, R17, R181 ;  /* 0x0000001110187210 */ /* 0x000fe20007ffe0b5 */
[----:B------:R-:W-:Y:S01]  /*2e60*/  IMAD.SHL.U32 R16, R18, 0x40, RZ ;  /* 0x0000004012107824 */ /* 0x000fe200078e00ff */
[----:B------:R-:W-:Y:S01]  /*2e70*/  LEA.HI.SX32 R11, R15, R11, 0x1d ;  /* 0x0000000b0f0b7211 */ /* 0x000fe200078feaff */
[----:B------:R-:W-:Y:S01]  /*2e80*/  IMAD.SHL.U32 R112, R22, 0x2, RZ ;  /* 0x0000000216707824 */ /* 0x000fe200078e00ff */
[----:B------:R-:W-:Y:S01]  /*2e90*/  LEA.HI.SX32 R10, R14, R13, 0x1d ;  /* 0x0000000d0e0a7211 */ /* 0x000fe200078feaff */
[----:B------:R-:W-:Y:S01]  /*2ea0*/  IMAD.SHL.U32 R113, R24, 0x2, RZ ;  /* 0x0000000218717824 */ /* 0x000fe200078e00ff */
[----:B------:R-:W-:Y:S01]  /*2eb0*/  LEA.HI.SX32 R0, R12, R0, 0x1d ;  /* 0x000000000c007211 */ /* 0x000fe200078feaff */
[----:B------:R-:W-:Y:S01]  /*2ec0*/  IMAD.SHL.U32 R80, R11, 0x8, RZ ;  /* 0x000000080b507824 */ /* 0x000fe200078e00ff */
[----:B------:R-:W-:Y:S01]  /*2ed0*/  SHF.R.S32.HI R13, RZ, 0x1f, R11 ;  /* 0x0000001fff0d7819 */ /* 0x000fe2000001140b */
[----:B------:R-:W-:Y:S01]  /*2ee0*/  IMAD.SHL.U32 R77, R10, 0x8, RZ ;  /* 0x000000080a4d7824 */ /* 0x000fe200078e00ff */
[----:B------:R-:W-:Y:S01]  /*2ef0*/  SHF.R.S32.HI R17, RZ, 0x1f, R0 ;  /* 0x0000001fff117819 */ /* 0x000fe20000011400 */
[----:B------:R-:W-:Y:S01]  /*2f00*/  IMAD.SHL.U32 R81, R0, 0x8, RZ ;  /* 0x0000000800517824 */ /* 0x000fe200078e00ff */
[----:B------:R-:W-:-:S02]  /*2f10*/  LOP3.LUT R21, R16, 0x7ffff000, RZ, 0xc0, !PT ;  /* 0x7ffff00010157812 */ /* 0x000fc400078ec0ff */
[----:B------:R-:W-:Y:S02]  /*2f20*/  SHF.R.S32.HI R16, RZ, 0x1f, R10 ;  /* 0x0000001fff107819 */ /* 0x000fe4000001140a */
[----:B------:R-:W-:Y:S02]  /*2f30*/  LEA.HI R19, R13, R11, RZ, 0x3 ;  /* 0x0000000b0d137211 */ /* 0x000fe400078f18ff */
[----:B------:R-:W-:Y:S02]  /*2f40*/  LOP3.LUT R18, R27, 0x38, R12, 0xf8, !PT ;  /* 0x000000381b127812 */ /* 0x000fe400078ef80c */
[----:B------:R-:W-:Y:S02]  /*2f50*/  LEA.HI R11, R17, R0, RZ, 0x3 ;  /* 0x00000000110b7211 */ /* 0x000fe400078f18ff */
[----:B------:R-:W-:Y:S02]  /*2f60*/  LOP3.LUT R0, R27, 0x38, R77, 0xf8, !PT ;  /* 0x000000381b007812 */ /* 0x000fe400078ef84d */
[----:B------:R-:W-:-:S02]  /*2f70*/  LEA.HI R16, R16, R10, RZ, 0x3 ;  /* 0x0000000a10107211 */ /* 0x000fc400078f18ff */
[-C--:B------:R-:W-:Y:S01]  /*2f80*/  LOP3.LUT R20, R18, R180.reuse, RZ, 0x3c, !PT ;  /* 0x000000b412147212 */ /* 0x080fe200078e3cff */
[----:B------:R-:W-:Y:S01]  /*2f90*/  IMAD.SHL.U32 R18, R19, 0x200, RZ ;  /* 0x0000020013127824 */ /* 0x000fe200078e00ff */
[C---:B------:R-:W-:Y:S01]  /*2fa0*/  LOP3.LUT R10, R27.reuse, 0x38, R80, 0xf8, !PT ;  /* 0x000000381b0a7812 */ /* 0x040fe200078ef850 */
[----:B------:R-:W-:Y:S01]  /*2fb0*/  IMAD.SHL.U32 R16, R16, 0x200, RZ ;  /* 0x0000020010107824 */ /* 0x000fe200078e00ff */
[----:B------:R-:W-:Y:S02]  /*2fc0*/  LOP3.LUT R13, R27, 0x38, R81, 0xf8, !PT ;  /* 0x000000381b0d7812 */ /* 0x000fe400078ef851 */
[-C--:B------:R-:W-:Y:S01]  /*2fd0*/  LOP3.LUT R17, R0, R180.reuse, RZ, 0x3c, !PT ;  /* 0x000000b400117212 */ /* 0x080fe200078e3cff */
[----:B------:R-:W-:Y:S01]  /*2fe0*/  IMAD.SHL.U32 R0, R11, 0x200, RZ ;  /* 0x000002000b007824 */ /* 0x000fe200078e00ff */
[-C--:B------:R-:W-:Y:S02]  /*2ff0*/  LOP3.LUT R19, R10, R180.reuse, RZ, 0x3c, !PT ;  /* 0x000000b40a137212 */ /* 0x080fe400078e3cff */
        /* <DEDUP_REMOVED lines=10> */
[----:B------:R-:W-:Y:S01]  /*30a0*/  IMAD R10, R132, c[0x0][0x284], R0 ;  /* 0x0000a100840a7a24 */ /* 0x000fe200078e0200 */
[----:B------:R-:W-:Y:S01]  /*30b0*/  IADD3 R119, P1, P0, R72, R158, R126 ;  /* 0x0000009e48777210 */ /* 0x000fe2000783e07e */
[----:B------:R-:W-:Y:S01]  /*30c0*/  IMAD R0, R132, c[0x0][0x294], R11 ;  /* 0x0000a50084007a24 */ /* 0x000fe200078e020b */
        /* <DEDUP_REMOVED lines=10> */
[C---:B------:R-:W-:Y:S01]  /*3170*/  SHF.L.U64.HI R139, R154.reuse, R139, c[0x0][0x294] ;  /* 0x0000a5009a8b7619 */ /* 0x040fe2000001028b */
[----:B------:R-:W-:Y:S01]  /*3180*/  IMAD.SHL.U32 R154, R154, 0x40, RZ ;  /* 0x000000409a9a7824 */ /* 0x000fe200078e00ff */
        /* <DEDUP_REMOVED lines=10> */
[----:B------:R-:W-:-:S02]  /*3230*/  SHF.R.S32.HI R107, RZ, 0x1f, R77 ;  /* 0x0000001fff6b7819 */ /* 0x000fc4000001144d */
[----:B------:R-:W-:Y:S02]  /*3240*/  SHF.R.S32.HI R106, RZ, 0x1f, R81 ;  /* 0x0000001fff6a7819 */ /* 0x000fe40000011451 */
.L_x_1044:
[-C--:B------:R-:W-:Y:S01]  /*3250*/  IMAD R0, R137, R57.reuse, RZ ;  /* 0x0000003989007224 */ /* 0x080fe200078e02ff */
[----:B------:R-:W-:Y:S01]  /*3260*/  SHF.R.S32.HI R75, RZ, 0x1f, R57 ;  /* 0x0000001fff4b7819 */ /* 0x000fe20000011439 */
[----:B------:R-:W-:Y:S01]  /*3270*/  IMAD.WIDE.U32 R10, R152, R57, RZ ;  /* 0x00000039980a7225 */ /* 0x000fe200078e00ff */
[----:B------:R-:W-:Y:S04]  /*3280*/  DEPBAR.LE SB0, 0x0 ;  /* 0x000080000000791a */ /* 0x000fe80000000000 */
[----:B------:R-:W-:Y:S01]  /*3290*/  WARPSYNC 0xffffffff ;  /* 0xffffffff00007948 */ /* 0x000fe20003800000 */
[----:B------:R-:W-:Y:S01]  /*32a0*/  BAR.SYNC.DEFER_BLOCKING 0x0 ;  /* 0x0000000000007b1d */ /* 0x000fe20000010000 */
[----:B------:R-:W-:Y:S01]  /*32b0*/  ISETP.GE.AND P2, PT, R157, 0x1, PT ;  /* 0x000000019d00780c */ /* 0x000fe20003f46270 */
[----:B-1----:R-:W-:Y:S01]  /*32c0*/  IMAD R2, R75, R152, R0 ;  /* 0x000000984b027224 */ /* 0x002fe200078e0200 */
[----:B------:R-:W-:Y:S03]  /*32d0*/  IADD3 R0, P1, R119, R10, RZ ;  /* 0x0000000a77007210 */ /* 0x000fe60007f3e0ff */
[----:B------:R-:W-:Y:S01]  /*32e0*/  IMAD.IADD R12, R11, 0x1, R2 ;  /* 0x000000010b0c7824 */ /* 0x000fe200078e0202 */
[----:B------:R-:W-:Y:S03]  /*32f0*/  LEA R48, P0, R0, c[0x0][0x1c8], 0x1 ;  /* 0x0000720000307a11 */ /* 0x000fe600078008ff */
[----:B------:R-:W-:Y:S05]  /*3300*/  IMAD.X R2, R12, 0x1, R118, P1 ;  /* 0x000000010c027824 */ /* 0x000fea00008e0676 */
[----:B------:R-:W-:Y:S01]  /*3310*/  LEA.HI.X R49, R0, c[0x0][0x1cc], R2, 0x1, P0 ;  /* 0x0000730000317a11 */ /* 0x000fe200000f0c02 */
[----:B------:R-:W-:Y:S01]  /*3320*/  BSSY B1, `(.L_x_1020) ;  /* 0x0000389000017945 */ /* 0x000fe20003800000 */
[----:B------:R-:W-:-:S05]  /*3330*/  @!P2 BRA `(.L_x_1021) ;  /* 0x000036d00000a947 */ /* 0x000fca0003800000 */
[-C--:B------:R-:W-:Y:S02]  /*3340*/  IMAD R2, R138, R57.reuse, RZ ;  /* 0x000000398a027224 */ /* 0x080fe400078e02ff */
[-C--:B------:R-:W-:Y:S02]  /*3350*/  IMAD R0, R139, R57.reuse, RZ ;  /* 0x000000398b007224 */ /* 0x080fe400078e02ff */
[----:B------:R-:W-:Y:S02]  /*3360*/  IMAD R4, R57, -0x40, R76 ;  /* 0xffffffc039047824 */ /* 0x000fe400078e024c */
[-C--:B------:R-:W-:Y:S04]  /*3370*/  IMAD.WIDE.U32 R8, R153, R57.reuse, RZ ;  /* 0x0000003999087225 */ /* 0x080fe800078e00ff */
[----:B------:R-:W-:Y:S04]  /*3380*/  IMAD.WIDE.U32 R14, R154, R57, RZ ;  /* 0x000000399a0e7225 */ /* 0x000fe800078e00ff */
[C---:B------:R-:W-:Y:S02]  /*3390*/  IMAD R3, R75.reuse, R153, R2 ;  /* 0x000000994b037224 */ /* 0x040fe400078e0202 */
[----:B------:R-:W-:Y:S01]  /*33a0*/  IMAD R2, R75, R154, R0 ;  /* 0x0000009a4b027224 */ /* 0x000fe200078e0200 */
[----:B------:R-:W-:Y:S02]  /*33b0*/  IMNMX R0, R4, 0x40, PT ;  /* 0x0000004004007817 */ /* 0x000fe40003800200 */
        /* <DEDUP_REMOVED lines=62> */
.L_x_1024:
[----:B------:R-:W-:Y:S05]  /*37a0*/  BSYNC B0 ;  /* 0x0000000000007941 */ /* 0x000fea0003800000 */
.L_x_1023:
        /* <DEDUP_REMOVED lines=89> */
.L_x_1027:
[----:B------:R-:W-:Y:S05]  /*3d40*/  BSYNC B0 ;  /* 0x0000000000007941 */ /* 0x000fea0003800000 */
.L_x_1026:
        /* <DEDUP_REMOVED lines=56> */
.L_x_1029:
[----:B------:R-:W-:Y:S05]  /*40d0*/  BSYNC B0 ;  /* 0x0000000000007941 */ /* 0x000fea0003800000 */
.L_x_1028:
        /* <DEDUP_REMOVED lines=56> */
.L_x_1031:
[----:B------:R-:W-:Y:S05]  /*4460*/  BSYNC B0 ;  /* 0x0000000000007941 */ /* 0x000fea0003800000 */
.L_x_1030:
        /* <DEDUP_REMOVED lines=57> */
.L_x_1033:
[----:B------:R-:W-:Y:S05]  /*4800*/  BSYNC B0 ;  /* 0x0000000000007941 */ /* 0x000fea0003800000 */
.L_x_1032:
        /* <DEDUP_REMOVED lines=57> */
.L_x_1035:
[----:B------:R-:W-:Y:S05]  /*4ba0*/  BSYNC B0 ;  /* 0x0000000000007941 */ /* 0x000fea0003800000 */
.L_x_1034:
        /* <DEDUP_REMOVED lines=57> */
.L_x_1022:
        /* <DEDUP_REMOVED lines=47> */
.L_x_1037:
[----:B------:R-:W-:Y:S05]  /*5230*/  BSYNC B0 ;  /* 0x0000000000007941 */ /* 0x000fea0003800000 */
.L_x_1036:
        /* <DEDUP_REMOVED lines=120> */
[----:B------:R-:W-:Y:S02]  /*59c0*/  @!P0 FMUL.FTZ R58, R7, R37 ;  /* 0x00000025073a8220 */ /* 0x000fe40000410000 */
[----:B------:R-:W-:Y:S02]  /*59d0*/  @!P0 FMUL.FTZ R59, R8, R39 ;  /* 0x00000027083b8220 */ /* 0x000fe40000410000 */
[----:B------:R-:W-:Y:S02]  /*59e0*/  @!P0 FFMA.FTZ R3, R29, R30, R3 ;  /* 0x0000001e1d038223 */ /* 0x000fe40000010003 */
[----:B------:R-:W-:Y:S02]  /*59f0*/  @!P0 FFMA.FTZ R4, R31, R32, R4 ;  /* 0x000000201f048223 */ /* 0x000fe40000010004 */
[----:B------:R-:W-:Y:S02]  /*5a00*/  @!P0 FFMA.FTZ R58, R38, R9, -R58 ;  /* 0x00000009263a8223 */ /* 0x000fe4000001083a */
[----:B------:R-:W-:Y:S01]  /*5a10*/  @!P0 FFMA.FTZ R59, R40, R10, -R59 ;  /* 0x0000000a283b8223 */ /* 0x000fe2000001083b */
[----:B------:R-:W-:Y:S01]  /*5a20*/  @!P0 F2FP.BF16.PACK_AB R3, R4, R3 ;  /* 0x000000030403823e */ /* 0x000fe200000010ff */
[----:B------:R-:W-:Y:S01]  /*5a30*/  @!P0 FMUL.FTZ R7, R7, R9 ;  /* 0x0000000907078220 */ /* 0x000fe20000410000 */
[----:B------:R-:W-:Y:S01]  /*5a40*/  @!P0 F2FP.BF16.PACK_AB R9, R68, R71 ;  /* 0x000000474409823e */ /* 0x000fe200000010ff */
[----:B------:R-:W-:Y:S01]  /*5a50*/  @!P0 FFMA.FTZ R5, R33, R34, R5 ;  /* 0x0000002221058223 */ /* 0x000fe20000010005 */
[----:B------:R-:W-:Y:S01]  /*5a60*/  @!P0 F2FP.BF16.PACK_AB R28, R59, R58 ;  /* 0x0000003a3b1c823e */ /* 0x000fe200000010ff */
[----:B------:R-:W-:Y:S01]  /*5a70*/  @!P0 FMUL.FTZ R8, R8, R10 ;  /* 0x0000000a08088220 */ /* 0x000fe20000410000 */
[----:B------:R-:W-:Y:S01]  /*5a80*/  @!P0 F2FP.BF16.PACK_AB R10, R69, R70 ;  /* 0x00000046450a823e */ /* 0x000fe200000010ff */
[----:B------:R-:W-:Y:S01]  /*5a90*/  @!P0 FFMA.FTZ R6, R35, R36, R6 ;  /* 0x0000002423068223 */ /* 0x000fe20000010006 */
[----:B------:R-:W-:Y:S01]  /*5aa0*/  @!P0 MOV R44, R9 ;  /* 0x00000009002c8202 */ /* 0x000fe20000000f00 */
[----:B------:R-:W-:Y:S01]  /*5ab0*/  @!P0 FFMA.FTZ R7, R37, R38, R7 ;  /* 0x0000002625078223 */ /* 0x000fe20000010007 */
[----:B------:R-:W-:Y:S01]  /*5ac0*/  @!P0 MOV R47, R28 ;  /* 0x0000001c002f8202 */ /* 0x000fe20000000f00 */
[----:B------:R-:W-:Y:S01]  /*5ad0*/  @!P0 FFMA.FTZ R8, R39, R40, R8 ;  /* 0x0000002827088223 */ /* 0x000fe20000010008 */
[----:B------:R-:W-:Y:S01]  /*5ae0*/  @!P0 F2FP.BF16.PACK_AB R9, R2, R0 ;  /* 0x000000000209823e */ /* 0x000fe200000010ff */
[----:B------:R-:W-:Y:S01]  /*5af0*/  @!P0 IMAD.MOV.U32 R45, RZ, RZ, R10 ;  /* 0x000000ffff2d8224 */ /* 0x000fe200078e000a */
[----:B------:R-:W-:Y:S01]  /*5b00*/  @!P0 F2FP.BF16.PACK_AB R2, R6, R5 ;  /* 0x000000050602823e */ /* 0x000fe200000010ff */
        /* <DEDUP_REMOVED lines=8> */
.L_x_1039:
[----:B------:R-:W-:Y:S05]  /*5b90*/  BSYNC B0 ;  /* 0x0000000000007941 */ /* 0x000fea0003800000 */
.L_x_1038:
        /* <DEDUP_REMOVED lines=88> */
[----:B------:R-:W-:Y:S02]  /*6120*/  @!P0 FMUL.FTZ R5, R5, R10 ;  /* 0x0000000a05058220 */ /* 0x000fe40000410000 */
[----:B------:R-:W-:Y:S02]  /*6130*/  @!P0 FFMA.FTZ R3, R17, R18, R3 ;  /* 0x0000001211038223 */ /* 0x000fe40000010003 */
[----:B------:R-:W-:Y:S01]  /*6140*/  @!P0 FFMA.FTZ R35, R28, R10, -R35 ;  /* 0x0000000a1c238223 */ /* 0x000fe20000010823 */
[----:B------:R-:W-:Y:S01]  /*6150*/  @!P0 F2FP.BF16.PACK_AB R10, R48, R49 ;  /* 0x00000031300a823e */ /* 0x000fe200000010ff */
[-C--:B------:R-:W-:Y:S02]  /*6160*/  @!P0 FMUL.FTZ R6, R6, R9.reuse ;  /* 0x0000000906068220 */ /* 0x080fe40000410000 */
[----:B------:R-:W-:Y:S01]  /*6170*/  @!P0 FFMA.FTZ R40, R30, R9, -R40 ;  /* 0x000000091e288223 */ /* 0x000fe20000010828 */
[----:B------:R-:W-:Y:S01]  /*6180*/  @!P0 F2FP.BF16.PACK_AB R9, R50, R51 ;  /* 0x000000333209823e */ /* 0x000fe200000010ff */
[----:B------:R-:W-:Y:S02]  /*6190*/  @!P0 FFMA.FTZ R4, R19, R24, R4 ;  /* 0x0000001813048223 */ /* 0x000fe40000010004 */
[----:B------:R-:W-:Y:S01]  /*61a0*/  @!P0 FFMA.FTZ R5, R27, R28, R5 ;  /* 0x0000001c1b058223 */ /* 0x000fe20000010005 */
[----:B------:R-:W-:Y:S01]  /*61b0*/  @!P0 MOV R36, R9 ;  /* 0x0000000900248202 */ /* 0x000fe20000000f00 */
[----:B------:R-:W-:Y:S01]  /*61c0*/  @!P0 FFMA.FTZ R6, R29, R30, R6 ;  /* 0x0000001e1d068223 */ /* 0x000fe20000010006 */
[----:B------:R-:W-:Y:S01]  /*61d0*/  @!P0 F2FP.BF16.PACK_AB R11, R40, R35 ;  /* 0x00000023280b823e */ /* 0x000fe200000010ff */
[----:B------:R-:W-:Y:S01]  /*61e0*/  @!P0 FFMA.FTZ R7, R31, R32, R7 ;  /* 0x000000201f078223 */ /* 0x000fe20000010007 */
[----:B------:R-:W-:Y:S01]  /*61f0*/  @!P0 F2FP.BF16.PACK_AB R9, R2, R0 ;  /* 0x000000000209823e */ /* 0x000fe200000010ff */
        /* <DEDUP_REMOVED lines=8> */
[----:B------:R-:W-:Y:S02]  /*6280*/  @!P0 IMAD.MOV.U32 R12, RZ, RZ, R9 ;  /* 0x000000ffff0c8224 */ /* 0x000fe400078e0009 */
[----:B------:R-:W-:Y:S01]  /*6290*/  @!P0 IMAD.MOV.U32 R14, RZ, RZ, R2 ;  /* 0x000000ffff0e8224 */ /* 0x000fe200078e0002 */
[----:B------:R1:W-:Y:S01]  /*62a0*/  STG.E.128 [R46.64], R36 ;  /* 0x000000242e007986 */ /* 0x0003e2000c101d06 */
[----:B------:R-:W-:Y:S07]  /*62b0*/  @!P0 IMAD.MOV.U32 R15, RZ, RZ, R0 ;  /* 0x000000ffff0f8224 */ /* 0x000fee00078e0000 */
[----:B------:R1:W-:Y:S02]  /*62c0*/  @!P2 STG.E.128 [R44.64], R12 ;  /* 0x0000000c2c00a986 */ /* 0x0003e4000c101d06 */
.L_x_1041:
[----:B------:R-:W-:Y:S05]  /*62d0*/  BSYNC B0 ;  /* 0x0000000000007941 */ /* 0x000fea0003800000 */
.L_x_1040:
        /* <DEDUP_REMOVED lines=11> */
[--C-:B------:R-:W-:Y:S02]  /*6390*/  @!P0 SHF.R.U32.HI R2, RZ, 0x10, R21.reuse ;  /* 0x00000010ff028819 */ /* 0x100fe40000011615 */
[----:B------:R-:W-:Y:S02]  /*63a0*/  @!P0 SHF.R.U64 R0, R20, 0x10, R21 ;  /* 0x0000001014008819 */ /* 0x000fe40000001215 */
[C---:B------:R-:W-:Y:S02]  /*63b0*/  @!P0 PRMT R11, R25.reuse, 0x5410, R2 ;  /* 0x00005410190b8816 */ /* 0x040fe40000000002 */
[--C-:B------:R-:W-:Y:S02]  /*63c0*/  @!P0 SHF.R.U64 R4, R22, 0x10, R23.reuse ;  /* 0x0000001016048819 */ /* 0x100fe40000001217 */
[----:B------:R-:W-:Y:S02]  /*63d0*/  @!P0 SHF.R.U32.HI R5, RZ, 0x10, R23 ;  /* 0x00000010ff058819 */ /* 0x000fe40000011617 */
[----:B------:R-:W-:Y:S01]  /*63e0*/  @!P0 PRMT R2, R25, 0x5432, R0 ;  /* 0x0000543219028816 */ /* 0x000fe20000000000 */
[C---:B------:R-:W-:Y:S01]  /*63f0*/  @!P0 IMAD.U32 R0, R11.reuse, 0x10000, RZ ;  /* 0x000100000b008824 */ /* 0x040fe200078e00ff */
[----:B------:R-:W-:Y:S02]  /*6400*/  @!P0 LOP3.LUT R11, R11, 0xffff0000, RZ, 0xc0, !PT ;  /* 0xffff00000b0b8812 */ /* 0x000fe400078ec0ff */
[--C-:B------:R-:W-:Y:S02]  /*6410*/  @!P0 SHF.R.U32.HI R3, RZ, 0x10, R53.reuse ;  /* 0x00000010ff038819 */ /* 0x100fe40000011635 */
[----:B------:R-:W-:Y:S02]  /*6420*/  @!P0 SHF.R.U64 R6, R52, 0x10, R53 ;  /* 0x0000001034068819 */ /* 0x000fe40000001235 */
[C---:B------:R-:W-:Y:S02]  /*6430*/  @!P0 PRMT R24, R43.reuse, 0x5410, R3 ;  /* 0x000054102b188816 */ /* 0x040fe40000000003 */
[----:B------:R-:W-:Y:S01]  /*6440*/  @!P0 PRMT R6, R43, 0x5432, R6 ;  /* 0x000054322b068816 */ /* 0x000fe20000000006 */
[----:B-1----:R-:W-:Y:S01]  /*6450*/  @!P0 IMAD.U32 R3, R13, 0x10000, RZ ;  /* 0x000100000d038824 */ /* 0x002fe200078e00ff */
[----:B------:R-:W-:Y:S01]  /*6460*/  @!P0 SHF.R.U32.HI R7, RZ, 0x10, R55 ;  /* 0x00000010ff078819 */ /* 0x000fe20000011637 */
[----:B------:R-:W-:Y:S01]  /*6470*/  @!P0 IMAD.U32 R22, R24, 0x10000, RZ ;  /* 0x0001000018168824 */ /* 0x000fe200078e00ff */
[C---:B------:R-:W-:Y:S01]  /*6480*/  @!P0 LOP3.LUT R20, R6.reuse, 0xffff0000, RZ, 0xc0, !PT ;  /* 0xffff000006148812 */ /* 0x040fe200078ec0ff */
[----:B------:R-:W-:Y:S01]  /*6490*/  @!P0 IMAD.U32 R18, R6, 0x10000, RZ ;  /* 0x0001000006128824 */ /* 0x000fe200078e00ff */
[----:B------:R-:W-:Y:S01]  /*64a0*/  @!P0 PRMT R16, R56, 0x5410, R7 ;  /* 0x0000541038108816 */ /* 0x000fe20000000007 */
[----:B------:R-:W-:Y:S01]  /*64b0*/  @!P0 FMUL.FTZ R7, R3, R22 ;  /* 0x0000001603078220 */ /* 0x000fe20000410000 */
[----:B------:R-:W-:Y:S01]  /*64c0*/  @!P0 PRMT R10, R26, 0x5410, R5 ;  /* 0x000054101a0a8816 */ /* 0x000fe20000000005 */
[----:B--2---:R-:W-:Y:S01]  /*64d0*/  @!P0 IMAD.U32 R23, R37, 0x10000, RZ ;  /* 0x0001000025178824 */ /* 0x004fe200078e00ff */
[C---:B------:R-:W-:Y:S01]  /*64e0*/  @!P0 SHF.L.U32 R19, R36.reuse, 0x10, RZ ;  /* 0x0000001024138819 */ /* 0x040fe200000006ff */
[-C--:B------:R-:W-:Y:S01]  /*64f0*/  @!P0 FMUL.FTZ R3, R3, R0.reuse ;  /* 0x0000000003038220 */ /* 0x080fe20000410000 */
[----:B------:R-:W-:Y:S01]  /*6500*/  @!P0 LOP3.LUT R21, R36, 0xffff0000, RZ, 0xc0, !PT ;  /* 0xffff000024158812 */ /* 0x000fe200078ec0ff */
[----:B------:R-:W-:Y:S01]  /*6510*/  @!P0 FFMA.FTZ R49, R23, R0, -R7 ;  /* 0x0000000017318223 */ /* 0x000fe20000010807 */
[----:B------:R-:W-:Y:S01]  /*6520*/  @!P0 LOP3.LUT R25, R37, 0xffff0000, RZ, 0xc0, !PT ;  /* 0xffff000025198812 */ /* 0x000fe200078ec0ff */
[----:B------:R-:W-:Y:S01]  /*6530*/  @!P0 IMAD.U32 R0, R12, 0x10000, RZ ;  /* 0x000100000c008824 */ /* 0x000fe200078e00ff */
[----:B------:R-:W-:Y:S01]  /*6540*/  @!P0 LOP3.LUT R29, R38, 0xffff0000, RZ, 0xc0, !PT ;  /* 0xffff0000261d8812 */ /* 0x000fe200078ec0ff */
[----:B------:R-:W-:Y:S01]  /*6550*/  @!P0 IMAD.U32 R6, R2, 0x10000, RZ ;  /* 0x0001000002068824 */ /* 0x000fe200078e00ff */
[C---:B------:R-:W-:Y:S01]  /*6560*/  @!P0 SHF.L.U32 R31, R39.reuse, 0x10, RZ ;  /* 0x00000010271f8819 */ /* 0x040fe200000006ff */
[----:B------:R-:W-:Y:S01]  /*6570*/  @!P0 IMAD.U32 R27, R38, 0x10000, RZ ;  /* 0x00010000261b8824 */ /* 0x000fe200078e00ff */
[----:B------:R-:W-:Y:S02]  /*6580*/  @!P0 LOP3.LUT R33, R39, 0xffff0000, RZ, 0xc0, !PT ;  /* 0xffff000027218812 */ /* 0x000fe400078ec0ff */
[----:B------:R-:W-:Y:S01]  /*6590*/  @!P0 LOP3.LUT R5, R2, 0xffff0000, RZ, 0xc0, !PT ;  /* 0xffff000002058812 */ /* 0x000fe200078ec0ff */
[----:B------:R-:W-:Y:S01]  /*65a0*/  @!P0 FMUL.FTZ R2, R0, R18 ;  /* 0x0000001200028220 */ /* 0x000fe20000410000 */
[----:B------:R-:W-:Y:S01]  /*65b0*/  @!P0 SHF.L.U32 R30, R16, 0x10, RZ ;  /* 0x00000010101e8819 */ /* 0x000fe200000006ff */
[-C--:B------:R-:W-:Y:S01]  /*65c0*/  @!P0 FMUL.FTZ R0, R0, R6.reuse ;  /* 0x0000000600008220 */ /* 0x080fe20000410000 */
[----:B------:R-:W-:Y:S01]  /*65d0*/  @!P0 LOP3.LUT R24, R24, 0xffff0000, RZ, 0xc0, !PT ;  /* 0xffff000018188812 */ /* 0x000fe200078ec0ff */
[----:B------:R-:W-:Y:S01]  /*65e0*/  @!P0 FFMA.FTZ R48, R19, R6, -R2 ;  /* 0x0000000613308223 */ /* 0x000fe20000010802 */
[----:B------:R-:W-:Y:S01]  /*65f0*/  @!P0 LOP3.LUT R6, R14, 0xffff0000, RZ, 0xc0, !PT ;  /* 0xffff00000e068812 */ /* 0x000fe200078ec0ff */
[----:B------:R-:W-:Y:S01]  /*6600*/  @!P0 FFMA.FTZ R0, R18, R19, R0 ;  /* 0x0000001312008223 */ /* 0x000fe20000010000 */
[----:B------:R-:W-:Y:S02]  /*6610*/  @!P0 LOP3.LUT R9, R15, 0xffff0000, RZ, 0xc0, !PT ;  /* 0xffff00000f098812 */ /* 0x000fe400078ec0ff */
[----:B------:R-:W-:Y:S02]  /*6620*/  @!P0 LOP3.LUT R32, R16, 0xffff0000, RZ, 0xc0, !PT ;  /* 0xffff000010208812 */ /* 0x000fe400078ec0ff */
[----:B------:R-:W-:Y:S02]  /*6630*/  @!P0 LOP3.LUT R16, R10, 0xffff0000, RZ, 0xc0, !PT ;  /* 0xffff00000a108812 */ /* 0x000fe400078ec0ff */
[----:B------:R-:W-:Y:S01]  /*6640*/  @!P0 SHF.R.U64 R8, R54, 0x10, R55 ;  /* 0x0000001036088819 */ /* 0x000fe20000001237 */
[----:B------:R-:W-:Y:S03]  /*6650*/  @!P0 FMUL.FTZ R34, R9, R32 ;  /* 0x0000002009228220 */ /* 0x000fe60000410000 */
[----:B------:R-:W-:Y:S01]  /*6660*/  @!P0 PRMT R17, R56, 0x5432, R8 ;  /* 0x0000543238118816 */ /* 0x000fe20000000008 */
[----:B------:R-:W-:Y:S01]  /*6670*/  @!P0 FFMA.FTZ R34, R33, R16, -R34 ;  /* 0x0000001021228223 */ /* 0x000fe20000010822 */
[----:B------:R-:W-:Y:S02]  /*6680*/  @!P0 PRMT R8, R26, 0x5432, R4 ;  /* 0x000054321a088816 */ /* 0x000fe40000000004 */
[C---:B------:R-:W-:Y:S01]  /*6690*/  @!P0 LOP3.LUT R28, R17.reuse, 0xffff0000, RZ, 0xc0, !PT ;  /* 0xffff0000111c8812 */ /* 0x040fe200078ec0ff */
[----:B------:R-:W-:Y:S01]  /*66a0*/  @!P0 IMAD.U32 R26, R17, 0x10000, RZ ;  /* 0x00010000111a8824 */ /* 0x000fe200078e00ff */
[----:B------:R-:W-:Y:S01]  /*66b0*/  @!P0 LOP3.LUT R4, R12, 0xffff0000, RZ, 0xc0, !PT ;  /* 0xffff00000c048812 */ /* 0x000fe200078ec0ff */
[----:B------:R-:W-:Y:S02]  /*66c0*/  @!P0 IMAD.U32 R17, R10, 0x10000, RZ ;  /* 0x000100000a118824 */ /* 0x000fe400078e00ff */
[C---:B------:R-:W-:Y:S01]  /*66d0*/  @!P0 IMAD.U32 R10, R8.reuse, 0x10000, RZ ;  /* 0x00010000080a8824 */ /* 0x040fe200078e00ff */
[----:B------:R-:W-:Y:S01]  /*66e0*/  @!P0 LOP3.LUT R8, R8, 0xffff0000, RZ, 0xc0, !PT ;  /* 0xffff000008088812 */ /* 0x000fe200078ec0ff */
[C---:B------:R-:W-:Y:S02]  /*66f0*/  @!P0 FMUL.FTZ R7, R4.reuse, R20 ;  /* 0x0000001404078220 */ /* 0x040fe40000410000 */
[-C--:B------:R-:W-:Y:S01]  /*6700*/  @!P0 FMUL.FTZ R2, R4, R5.reuse ;  /* 0x0000000504028220 */ /* 0x080fe20000410000 */
[----:B------:R-:W-:Y:S01]  /*6710*/  @!P0 LOP3.LUT R4, R13, 0xffff0000, RZ, 0xc0, !PT ;  /* 0xffff00000d048812 */ /* 0x000fe200078ec0ff */
[----:B------:R-:W-:Y:S02]  /*6720*/  @!P0 FFMA.FTZ R47, R21, R5, -R7 ;  /* 0x00000005152f8223 */ /* 0x000fe40000010807 */
[----:B------:R-:W-:Y:S02]  /*6730*/  @!P0 IMAD.U32 R5, R14, 0x10000, RZ ;  /* 0x000100000e058824 */ /* 0x000fe400078e00ff */
[----:B------:R-:W-:Y:S02]  /*6740*/  @!P0 IMAD.U32 R7, R15, 0x10000, RZ ;  /* 0x000100000f078824 */ /* 0x000fe400078e00ff */
[----:B------:R-:W-:Y:S02]  /*6750*/  @!P0 FMUL.FTZ R42, R4, R24 ;  /* 0x00000018042a8220 */ /* 0x000fe40000410000 */
[----:B------:R-:W-:Y:S02]  /*6760*/  @!P0 FMUL.FTZ R41, R5, R26 ;  /* 0x0000001a05298220 */ /* 0x000fe40000410000 */
[----:B------:R-:W-:Y:S02]  /*6770*/  @!P0 FMUL.FTZ R40, R6, R28 ;  /* 0x0000001c06288220 */ /* 0x000fe40000410000 */
[----:B------:R-:W-:Y:S02]  /*6780*/  @!P0 FMUL.FTZ R35, R7, R30 ;  /* 0x0000001e07238220 */ /* 0x000fe40000410000 */
[----:B------:R-:W-:Y:S02]  /*6790*/  @!P0 FFMA.FTZ R43, R25, R11, -R42 ;  /* 0x0000000b192b8223 */ /* 0x000fe4000001082a */
[----:B------:R-:W-:Y:S02]  /*67a0*/  @!P0 FFMA.FTZ R41, R27, R10, -R41 ;  /* 0x0000000a1b298223 */ /* 0x000fe40000010829 */
[----:B------:R-:W-:Y:S01]  /*67b0*/  @!P0 FFMA.FTZ R42, R29, R8, -R40 ;  /* 0x000000081d2a8223 */ /* 0x000fe20000010828 */
[----:B------:R-:W-:Y:S01]  /*67c0*/  @!P0 F2FP.BF16.PACK_AB R40, R43, R49 ;  /* 0x000000312b28823e */ /* 0x000fe200000010ff */
[----:B------:R-:W-:Y:S01]  /*67d0*/  @!P0 FFMA.FTZ R46, R31, R17, -R35 ;  /* 0x000000111f2e8223 */ /* 0x000fe20000010823 */
[----:B------:R-:W-:Y:S01]  /*67e0*/  @!P0 F2FP.BF16.PACK_AB R35, R47, R48 ;  /* 0x000000302f23823e */ /* 0x000fe200000010ff */
[----:B------:R-:W-:Y:S01]  /*67f0*/  @!P0 FMUL.FTZ R4, R4, R11 ;  /* 0x0000000b04048220 */ /* 0x000fe20000410000 */
[----:B------:R-:W-:Y:S01]  /*6800*/  @!P0 F2FP.BF16.PACK_AB R11, R42, R41 ;  /* 0x000000292a0b823e */ /* 0x000fe200000010ff */
[----:B------:R-:W-:Y:S01]  /*6810*/  @!P0 IMAD.MOV.U32 R37, RZ, RZ, R40 ;  /* 0x000000ffff258224 */ /* 0x000fe200078e0028 */
[----:B------:R-:W-:Y:S01]  /*6820*/  @!P0 F2FP.BF16.PACK_AB R34, R34, R46 ;  /* 0x0000002e2222823e */ /* 0x000fe200000010ff */
[----:B------:R-:W-:Y:S01]  /*6830*/  @!P0 FFMA.FTZ R2, R20, R21, R2 ;  /* 0x0000001514028223 */ /* 0x000fe20000010002 */
[----:B------:R-:W-:Y:S01]  /*6840*/  @!P0 MOV R36, R35 ;  /* 0x0000002300248202 */ /* 0x000fe20000000f00 */
[----:B------:R-:W-:Y:S01]  /*6850*/  @!P0 IMAD.MOV.U32 R38, RZ, RZ, R11 ;  /* 0x000000ffff268224 */ /* 0x000fe200078e000b */
[----:B------:R-:W-:Y:S01]  /*6860*/  @!P0 MOV R39, R34 ;  /* 0x0000002200278202 */ /* 0x000fe20000000f00 */
[----:B------:R-:W-:Y:S02]  /*6870*/  @!P0 FMUL.FTZ R5, R5, R10 ;  /* 0x0000000a05058220 */ /* 0x000fe40000410000 */
[----:B------:R-:W-:Y:S02]  /*6880*/  @!P0 FFMA.FTZ R3, R22, R23, R3 ;  /* 0x0000001716038223 */ /* 0x000fe40000010003 */
[----:B------:R-:W-:Y:S01]  /*6890*/  @!P0 FMUL.FTZ R6, R6, R8 ;  /* 0x0000000806068220 */ /* 0x000fe20000410000 */
[----:B------:R1:W-:Y:S01]  /*68a0*/  STG.E.128 [R44.64], R36 ;  /* 0x000000242c007986 */ /* 0x0003e2000c101d06 */
[----:B------:R-:W-:Y:S02]  /*68b0*/  @!P0 FFMA.FTZ R4, R24, R25, R4 ;  /* 0x0000001918048223 */ /* 0x000fe40000010004 */
[----:B------:R-:W-:Y:S02]  /*68c0*/  @!P0 FMUL.FTZ R7, R7, R17 ;  /* 0x0000001107078220 */ /* 0x000fe40000410000 */
[----:B------:R-:W-:Y:S01]  /*68d0*/  @!P0 FFMA.FTZ R5, R26, R27, R5 ;  /* 0x0000001b1a058223 */ /* 0x000fe20000010005 */
[----:B------:R-:W-:Y:S01]  /*68e0*/  @!P0 F2FP.BF16.PACK_AB R3, R4, R3 ;  /* 0x000000030403823e */ /* 0x000fe200000010ff */
[----:B------:R-:W-:Y:S01]  /*68f0*/  @!P0 FMUL.FTZ R8, R9, R16 ;  /* 0x0000001009088220 */ /* 0x000fe20000410000 */
[----:B------:R-:W-:Y:S01]  /*6900*/  @!P0 F2FP.BF16.PACK_AB R9, R2, R0 ;  /* 0x000000000209823e */ /* 0x000fe200000010ff */
        /* <DEDUP_REMOVED lines=16> */
.L_x_1021:
        /* <DEDUP_REMOVED lines=26> */
.L_x_1025:
[----:B------:R-:W-:Y:S05]  /*6bb0*/  BSYNC B1 ;  /* 0x0000000000017941 */ /* 0x000fea0003800000 */
.L_x_1020:
[C---:B-1----:R-:W-:Y:S01]  /*6bc0*/  IMAD.SHL.U32 R10, R57.reuse, 0x40, RZ ;  /* 0x00000040390a7824 */ /* 0x042fe200078e00ff */
[----:B------:R-:W-:Y:S01]  /*6bd0*/  SHF.L.U64.HI R9, R57, 0x6, R75 ;  /* 0x0000000639097819 */ /* 0x000fe2000001024b */
[----:B------:R-:W-:Y:S02]  /*6be0*/  BSSY B0, `(.L_x_1042) ;  /* 0x000004b000007945 */ /* 0x000fe40003800000 */
[----:B--2--5:R-:W-:Y:S01]  /*6bf0*/  IMAD.IADD R3, R100, 0x1, -R10 ;  /* 0x0000000164037824 */ /* 0x024fe200078e0a0a */
[----:B------:R-:W-:Y:S04]  /*6c00*/  IADD3 R0, P1, R10, R120, RZ ;  /* 0x000000780a007210 */ /* 0x000fe80007f3e0ff */
[----:B------:R-:W-:Y:S02]  /*6c10*/  ISETP.GE.AND P0, PT, R3, 0x21, PT ;  /* 0x000000210300780c */ /* 0x000fe40003f06270 */
[----:B------:R-:W-:Y:S11]  /*6c20*/  IADD3.X R2, R9, R123, RZ, P1, !PT ;  /* 0x0000007b09027210 */ /* 0x000ff60000ffe4ff */
        /* <DEDUP_REMOVED lines=38> */
[C---:B------:R-:W-:Y:S01]  /*6e90*/  ISETP.GE.AND P1, PT, R126.reuse, c[0x0][0x1d4], PT ;  /* 0x000075007e007a0c */ /* 0x040fe20003f26270 */
[----:B------:R-:W-:Y:S01]  /*6ea0*/  IMAD.MOV.U32 R5, RZ, RZ, R117 ;  /* 0x000000ffff057224 */ /* 0x000fe200078e0075 */
[----:B------:R-:W-:Y:S01]  /*6eb0*/  IADD3 R12, R126, 0x80, RZ ;  /* 0x000000807e0c7810 */ /* 0x000fe20007ffe0ff */
[----:B------:R-:W-:Y:S02]  /*6ec0*/  IMAD.X R2, R9, 0x1, R124, P0 ;  /* 0x0000000109027824 */ /* 0x000fe400000e067c */
[----:B------:R-:W-:Y:S04]  /*6ed0*/  IMAD.WIDE.U32 R4, R0, c[0x0][0x208], R4 ;  /* 0x0000820000047a25 */ /* 0x000fe800078e0004 */
[----:B------:R-:W-:Y:S04]  /*6ee0*/  IMAD R2, R2, c[0x0][0x208], RZ ;  /* 0x0000820002027a24 */ /* 0x000fe800078e02ff */
[----:B------:R-:W1:Y:S01]  /*6ef0*/  @!P1 LDS.128 R8, [R231] ;  /* 0x00000000e7089984 */ /* 0x000e620000000c00 */
[----:B------:R-:W-:Y:S01]  /*6f00*/  IMAD R0, R0, c[0x0][0x20c], R2 ;  /* 0x0000830000007a24 */ /* 0x000fe200078e0202 */
[C---:B------:R-:W-:Y:S03]  /*6f10*/  LEA R2, P0, R4.reuse, c[0x0][0x1f8], 0x1 ;  /* 0x00007e0004027a11 */ /* 0x040fe600078008ff */
        /* <DEDUP_REMOVED lines=23> */
.L_x_1043:
[----:B-1----:R-:W-:Y:S05]  /*7090*/  BSYNC B0 ;  /* 0x0000000000007941 */ /* 0x002fea0003800000 */
.L_x_1042:
        /* <DEDUP_REMOVED lines=26> */
.L_x_1019:
[----:B------:R-:W-:Y:S01]  /*7240*/  IMAD.MOV.U32 R0, RZ, RZ, c[0x0][0x2c4] ;  /* 0x0000b100ff007624 */ /* 0x000fe200078e00ff */
[----:B------:R-:W-:Y:S01]  /*7250*/  LOP3.LUT R238, R238, 0xfffffffd, RZ, 0xc0, !PT ;  /* 0xfffffffdeeee7812 */ /* 0x000fe200078ec0ff */
[----:B------:R-:W-:Y:S01]  /*7260*/  BSSY B0, `(.L_x_1045) ;  /* 0x000002b000007945 */ /* 0x000fe20003800000 */
[----:B------:R-:W-:-:S02]  /*7270*/  IMAD.IADD R10, R129, 0x1, R136 ;  /* 0x00000001810a7824 */ /* 0x000fc400078e0288 */
[----:B------:R-:W-:Y:S02]  /*7280*/  ISETP.NE.AND P3, PT, R0, 0x1, PT ;  /* 0x000000010000780c */ /* 0x000fe40003f65270 */
[----:B------:R-:W-:-:S11]  /*7290*/  IADD3 R0, R249, 0x7f, RZ ;  /* 0x0000007ff9007810 */ /* 0x000fd60007ffe0ff */
[----:B-1----:R-:W-:Y:S01]  /*72a0*/  @P3 IMAD.HI.U32 R2, R0, c[0x0][0x2c8], RZ ;  /* 0x0000b20000023a27 */ /* 0x002fe200078e00ff */
[----:B------:R-:W-:-:S04]  /*72b0*/  @P3 LOP3.LUT R238, R238, 0x2, RZ, 0xfc, !PT ;  /* 0x00000002eeee3812 */ /* 0x000fc800078efcff */
[----:B------:R-:W-:-:S05]  /*72c0*/  @P3 SHF.R.U32.HI R0, RZ, c[0x0][0x2cc], R2 ;  /* 0x0000b300ff003a19 */ /* 0x000fca0000011602 */
[----:B------:R-:W-:-:S05]  /*72d0*/  IMAD.IADD R0, R149, 0x1, R0 ;  /* 0x0000000195007824 */ /* 0x000fca00078e0200 */
[----:B------:R-:W-:-:S04]  /*72e0*/  SHF.R.S32.HI R2, RZ, 0x1f, R0 ;  /* 0x0000001fff027819 */ /* 0x000fc80000011400 */
[----:B------:R-:W-:-:S04]  /*72f0*/  LEA.HI R0, R2, R0, RZ, 0x6 ;  /* 0x0000000002007211 */ /* 0x000fc800078f30ff */
[----:B------:R-:W-:-:S04]  /*7300*/  SHF.R.S32.HI R0, RZ, 0x6, R0 ;  /* 0x00000006ff007819 */ /* 0x000fc80000011400 */
[----:B------:R-:W-:Y:S01]  /*7310*/  IMNMX R6, R148, R0, PT ;  /* 0x0000000094067217 */ /* 0x000fe20003800200 */
[----:B------:R-:W-:-:S03]  /*7320*/  IMAD.MOV.U32 R0, RZ, RZ, RZ ;  /* 0x000000ffff007224 */ /* 0x000fc600078e00ff */
[----:B------:R-:W-:-:S13]  /*7330*/  ISETP.GE.AND P0, PT, R6, 0x1, PT ;  /* 0x000000010600780c */ /* 0x000fda0003f06270 */
[----:B------:R-:W-:Y:S05]  /*7340*/  @!P0 BRA `(.L_x_1046) ;  /* 0x000001c000008947 */ /* 0x000fea0003800000 */
[----:B------:R-:W-:Y:S01]  /*7350*/  IABS R2, R128 ;  /* 0x0000008000027213 */ /* 0x000fe20000000000 */
[----:B------:R-:W-:Y:S01]  /*7360*/  IMAD.MOV.U32 R4, RZ, RZ, RZ ;  /* 0x000000ffff047224 */ /* 0x000fe200078e00ff */
[----:B------:R-:W-:Y:S02]  /*7370*/  IADD3 R7, R128, -0x1, R6 ;  /* 0xffffffff80077810 */ /* 0x000fe40007ffe006 */
        /* <DEDUP_REMOVED lines=25> */
.L_x_1046:
[----:B------:R-:W-:Y:S05]  /*7510*/  BSYNC B0 ;  /* 0x0000000000007941 */ /* 0x000fea0003800000 */
.L_x_1045:
        /* <DEDUP_REMOVED lines=50> */
[----:B--2---:R-:W-:-:S04]  /*7840*/  IMAD R235, R2, R0, RZ ;  /* 0x0000000002eb7224 */ /* 0x004fc800078e02ff */
[--C-:B------:R-:W-:Y:S01]  /*7850*/  IMAD.IADD R2, R235, 0x1, R0.reuse ;  /* 0x00000001eb027824 */ /* 0x100fe200078e0200 */
[----:B------:R-:W-:-:S04]  /*7860*/  PRMT R0, RZ, 0x7610, R0 ;  /* 0x00007610ff007816 */ /* 0x000fc80000000000 */
[----:B------:R-:W-:-:S04]  /*7870*/  IMNMX R18, R6, R2, PT ;  /* 0x0000000206127217 */ /* 0x000fc80003800200 */
[----:B------:R-:W-:Y:S01]  /*7880*/  ISETP.GT.AND P0, PT, R18, R235, PT ;  /* 0x000000eb1200720c */ /* 0x000fe20003f04270 */
[----:B------:R1:W-:-:S12]  /*7890*/  STL [R1+0x18], R18 ;  /* 0x0000181201007387 */ /* 0x0003d80000100800 */
[----:B------:R-:W-:Y:S05]  /*78a0*/  @!P0 BRA `(.L_x_1047) ;  /* 0x000107d000008947 */ /* 0x000fea0003800000 */
[----:B------:R-:W2:Y:S04]  /*78b0*/  LDL R19, [R1] ;  /* 0x0000000001137983 */ /* 0x000ea80000100800 */
[----:B------:R-:W3:Y:S04]  /*78c0*/  LDL R7, [R1+0x44] ;  /* 0x0000440001077983 */ /* 0x000ee80000100800 */
[----:B------:R-:W4:Y:S01]  /*78d0*/  LDL R20, [R1+0xc] ;  /* 0x00000c0001147983 */ /* 0x000f220000100800 */
[----:B------:R-:W-:-:S04]  /*78e0*/  ISETP.NE.U32.AND P0, PT, RZ, c[0x0][0x340], PT ;  /* 0x0000d000ff007a0c */ /* 0x000fc80003f05070 */
[----:B------:R-:W-:-:S13]  /*78f0*/  ISETP.NE.AND.EX P1, PT, RZ, c[0x0][0x344], PT, P0 ;  /* 0x0000d100ff007a0c */ /* 0x000fda0003f25300 */
[----:B------:R-:W-:Y:S01]  /*7900*/  @P1 IMAD.MOV.U32 R2, RZ, RZ, 0x4 ;  /* 0x00000004ff021424 */ /* 0x000fe200078e00ff */
[----:B------:R-:W1:Y:S01]  /*7910*/  S2R R4, SR_TID.X ;  /* 0x0000000000047919 */ /* 0x000e620000002100 */
[----:B------:R-:W-:Y:S02]  /*7920*/  SHF.R.S32.HI R0, RZ, 0x1f, R182 ;  /* 0x0000001fff007819 */ /* 0x000fe400000114b6 */
[----:B------:R-:W-:-:S03]  /*7930*/  ISETP.NE.U32.AND P2, PT, RZ, c[0x0][0x348], PT ;  /* 0x0000d200ff007a0c */ /* 0x000fc60003f45070 */
[----:B------:R-:W-:-:S04]  /*7940*/  IMAD R0, R0, c[0x0][0x178], RZ ;  /* 0x00005e0000007a24 */ /* 0x000fc800078e02ff */
[----:B------:R-:W-:Y:S01]  /*7950*/  IMAD R0, R182, c[0x0][0x17c], R0 ;  /* 0x00005f00b6007a24 */ /* 0x000fe200078e0200 */
[----:B-1----:R-:W-:-:S04]  /*7960*/  SHF.R.S32.HI R17, RZ, 0x1f, R4 ;  /* 0x0000001fff117819 */ /* 0x002fc80000011404 */
[----:B------:R-:W-:Y:S01]  /*7970*/  LEA.HI R17, R17, R4, RZ, 0x3 ;  /* 0x0000000411117211 */ /* 0x000fe200078f18ff */
[----:B--2---:R-:W-:-:S05]  /*7980*/  @P1 IMAD.WIDE R2, R19, R2, c[0x0][0x340] ;  /* 0x0000d00013021625 */ /* 0x004fca00078e0202 */
[----:B------:R1:W2:Y:S01]  /*7990*/  @P1 LDG.E R14, [R2.64] ;  /* 0x00000006020e1981 */ /* 0x0002a2000c1e1900 */
[----:B------:R-:W-:Y:S01]  /*79a0*/  SHF.R.S32.HI R17, RZ, 0x3, R17 ;  /* 0x00000003ff117819 */ /* 0x000fe20000011411 */
[----:B------:R-:W-:Y:S01]  /*79b0*/  IMAD.WIDE.U32 R4, R182, c[0x0][0x178], RZ ;  /* 0x00005e00b6047a25 */ /* 0x000fe200078e00ff */
[----:B---3--:R-:W-:-:S03]  /*79c0*/  IADD3 R12, R7, R249, RZ ;  /* 0x000000f9070c7210 */ /* 0x008fc60007ffe0ff */
[----:B------:R-:W-:Y:S02]  /*79d0*/  IMAD.IADD R5, R5, 0x1, R0 ;  /* 0x0000000105057824 */ /* 0x000fe400078e0200 */
[----:B------:R-:W-:-:S04]  /*79e0*/  @P3 IMAD.HI.U32 R9, R12, c[0x0][0x2c8], RZ ;  /* 0x0000b2000c093a27 */ /* 0x000fc800078e00ff */
[----:B----4-:R-:W-:Y:S01]  /*79f0*/  IMAD.WIDE.U32 R4, R20, c[0x0][0x1b8], R4 ;  /* 0x00006e0014047a25 */ /* 0x010fe200078e0004 */
[----:B-1----:R-:W-:Y:S02]  /*7a00*/  SHF.R.S32.HI R3, RZ, 0x1f, R17 ;  /* 0x0000001fff037819 */ /* 0x002fe40000011411 */
[----:B------:R-:W-:-:S04]  /*7a10*/  IADD3 R2, P0, R17, R10, RZ ;  /* 0x0000000a11027210 */ /* 0x000fc80007f1e0ff */
[----:B------:R-:W-:Y:S02]  /*7a20*/  LEA.HI.X.SX32 R8, R10, R3, 0x1, P0 ;  /* 0x000000030a087211 */ /* 0x000fe400000f0eff */
[----:B------:R-:W-:-:S04]  /*7a30*/  ISETP.NE.AND.EX P0, PT, RZ, c[0x0][0x34c], PT, P2 ;  /* 0x0000d300ff007a0c */ /* 0x000fc80003f05320 */
[----:B------:R-:W-:Y:S01]  /*7a40*/  SEL R6, R135, RZ, !P0 ;  /* 0x000000ff87067207 */ /* 0x000fe20004000000 */
[----:B------:R-:W-:Y:S01]  /*7a50*/  IMAD R5, R20, c[0x0][0x1bc], R5 ;  /* 0x00006f0014057a24 */ /* 0x000fe200078e0205 */
[----:B------:R-:W-:Y:S01]  /*7a60*/  SEL R3, R19, RZ, !P0 ;  /* 0x000000ff13037207 */ /* 0x000fe20004000000 */
[----:B------:R-:W-:Y:S02]  /*7a70*/  IMAD.MOV.U32 R0, RZ, RZ, R12 ;  /* 0x000000ffff007224 */ /* 0x000fe400078e000c */
[----:B------:R-:W-:Y:S01]  /*7a80*/  IMAD R6, R6, c[0x0][0x1c0], RZ ;  /* 0x0000700006067a24 */ /* 0x000fe200078e02ff */
[----:B------:R-:W-:Y:S01]  /*7a90*/  @P3 SHF.R.U32.HI R0, RZ, c[0x0][0x2cc], R9 ;  /* 0x0000b300ff003a19 */ /* 0x000fe20000011609 */
[----:B------:R-:W-:Y:S01]  /*7aa0*/  IMAD.WIDE.U32 R4, R3, c[0x0][0x1c0], R4 ;  /* 0x0000700003047a25 */ /* 0x000fe200078e0004 */
[----:B------:R-:W-:-:S03]  /*7ab0*/  SHF.R.S32.HI R7, RZ, 0x1f, R240 ;  /* 0x0000001fff077819 */ /* 0x000fc600000114f0 */
[----:B------:R-:W-:Y:S01]  /*7ac0*/  IMAD R10, R3, c[0x0][0x1c4], R6 ;  /* 0x00007100030a7a24 */ /* 0x000fe200078e0206 */
[----:B------:R-:W-:Y:S01]  /*7ad0*/  SHF.R.S32.HI R13, RZ, 0x1f, R0 ;  /* 0x0000001fff0d7819 */ /* 0x000fe20000011400 */
[----:B------:R-:W-:Y:S02]  /*7ae0*/  IMAD.MOV.U32 R6, RZ, RZ, R240 ;  /* 0x000000ffff067224 */ /* 0x000fe400078e00f0 */
[C---:B------:R-:W-:Y:S02]  /*7af0*/  IMAD R16, R8.reuse, c[0x0][0x1e0], RZ ;  /* 0x0000780008107a24 */ /* 0x040fe400078e02ff */
[----:B------:R-:W-:Y:S01]  /*7b00*/  IMAD R15, R8, c[0x0][0x208], RZ ;  /* 0x00008200080f7a24 */ /* 0x000fe200078e02ff */
[----:B------:R-:W-:Y:S01]  /*7b10*/  IADD3 R3, R5, R10, RZ ;  /* 0x0000000a05037210 */ /* 0x000fe20007ffe0ff */
[----:B------:R-:W-:-:S04]  /*7b20*/  IMAD.WIDE.U32 R8, R2, c[0x0][0x1e0], R6 ;  /* 0x0000780002087a25 */ /* 0x000fc800078e0006 */
[----:B------:R-:W-:-:S04]  /*7b30*/  IMAD.WIDE.U32 R10, R2, c[0x0][0x208], R6 ;  /* 0x00008200020a7a25 */ /* 0x000fc800078e0006 */
[C---:B------:R-:W-:Y:S02]  /*7b40*/  IMAD R16, R2.reuse, c[0x0][0x1e4], R16 ;  /* 0x0000790002107a24 */ /* 0x040fe400078e0210 */
[----:B------:R-:W-:Y:S02]  /*7b50*/  IMAD R15, R2, c[0x0][0x20c], R15 ;  /* 0x00008300020f7a24 */ /* 0x000fe400078e020f */
[----:B------:R-:W-:Y:S01]  /*7b60*/  IMAD.MOV.U32 R2, RZ, RZ, R4 ;  /* 0x000000ffff027224 */ /* 0x000fe200078e0004 */
[C---:B------:R-:W-:Y:S01]  /*7b70*/  IADD3 R4, -R0.reuse, RZ, RZ ;  /* 0x000000ff00047210 */ /* 0x040fe20007ffe1ff */
[----:B------:R-:W-:Y:S02]  /*7b80*/  IMAD R5, R13, c[0x0][0x1b0], RZ ;  /* 0x00006c000d057a24 */ /* 0x000fe400078e02ff */
[----:B------:R-:W-:-:S04]  /*7b90*/  IMAD.WIDE.U32 R2, R0, c[0x0][0x1b0], R2 ;  /* 0x00006c0000027a25 */ /* 0x000fc800078e0002 */
[----:B------:R-:W-:Y:S02]  /*7ba0*/  IMAD R13, R0, c[0x0][0x1b4], R5 ;  /* 0x00006d00000d7a24 */ /* 0x000fe400078e0205 */
[----:B------:R-:W-:Y:S02]  /*7bb0*/  IMAD R0, R4, c[0x0][0x2c4], R12 ;  /* 0x0000b10004007a24 */ /* 0x000fe400078e020c */
[----:B------:R-:W-:Y:S01]  /*7bc0*/  IMAD.IADD R5, R9, 0x1, R16 ;  /* 0x0000000109057824 */ /* 0x000fe200078e0210 */
[----:B------:R-:W-:Y:S02]  /*7bd0*/  IADD3 R9, R11, R15, RZ ;  /* 0x0000000f0b097210 */ /* 0x000fe40007ffe0ff */
[----:B------:R-:W-:Y:S02]  /*7be0*/  SHF.R.S32.HI R11, RZ, 0x1f, R0 ;  /* 0x0000001fff0b7819 */ /* 0x000fe40000011400 */
[----:B------:R-:W-:Y:S02]  /*7bf0*/  ISETP.GE.AND P0, PT, R240, c[0x0][0x1d4], PT ;  /* 0x00007500f0007a0c */ /* 0x000fe40003f06270 */
[----:B------:R-:W-:Y:S01]  /*7c00*/  ISETP.GE.AND P6, PT, R133, c[0x0][0x1d4], PT ;  /* 0x0000750085007a0c */ /* 0x000fe20003fc6270 */
[----:B------:R-:W-:Y:S01]  /*7c10*/  IMAD.IADD R3, R3, 0x1, R13 ;  /* 0x0000000103037824 */ /* 0x000fe200078e020d */
[----:B------:R-:W-:Y:S01]  /*7c20*/  MOV R4, R8 ;  /* 0x0000000800047202 */ /* 0x000fe20000000f00 */
[----:B------:R-:W-:Y:S01]  /*7c30*/  IMAD R12, R11, c[0x0][0x1a8], RZ ;  /* 0x00006a000b0c7a24 */ /* 0x000fe200078e02ff */
[----:B------:R-:W-:Y:S01]  /*7c40*/  SEL R13, RZ, 0xffffffff, P6 ;  /* 0xffffffffff0d7807 */ /* 0x000fe20003000000 */
[----:B------:R-:W-:Y:S01]  /*7c50*/  IMAD.MOV.U32 R8, RZ, RZ, R10 ;  /* 0x000000ffff087224 */ /* 0x000fe200078e000a */
[----:B------:R-:W-:Y:S01]  /*7c60*/  LOP3.LUT R238, R238, 0xfffffffe, RZ, 0xc0, !PT ;  /* 0xfffffffeeeee7812 */ /* 0x000fe200078ec0ff */
[C---:B------:R-:W-:Y:S01]  /*7c70*/  IMAD R12, R0.reuse, c[0x0][0x1ac], R12 ;  /* 0x00006b00000c7a24 */ /* 0x040fe200078e020c */
[----:B------:R-:W-:Y:S01]  /*7c80*/  SEL R15, RZ, 0x1, P0 ;  /* 0x00000001ff0f7807 */ /* 0x000fe20000000000 */
[----:B------:R-:W-:Y:S01]  /*7c90*/  IMAD.WIDE.U32 R2, R0, c[0x0][0x1a8], R2 ;  /* 0x00006a0000027a25 */ /* 0x000fe200078e0002 */
[----:B------:R-:W-:-:S03]  /*7ca0*/  SHF.L.U32 R13, R13, 0x1, RZ ;  /* 0x000000010d0d7819 */ /* 0x000fc600000006ff */
[----:B------:R-:W-:Y:S01]  /*7cb0*/  IMAD.WIDE.U32 R10, R20, c[0x0][0x1e8], R4 ;  /* 0x00007a00140a7a25 */ /* 0x000fe200078e0004 */
[----:B------:R-:W-:-:S03]  /*7cc0*/  @P0 LOP3.LUT R238, R238, 0x1, RZ, 0xfc, !PT ;  /* 0x00000001eeee0812 */ /* 0x000fc600078efcff */
[----:B------:R-:W-:Y:S01]  /*7cd0*/  IMAD.WIDE.U32 R4, R20, c[0x0][0x210], R8 ;  /* 0x0000840014047a25 */ /* 0x000fe200078e0008 */
[----:B------:R-:W-:Y:S02]  /*7ce0*/  LOP3.LUT R8, R13, 0x2, R15, 0xe2, !PT ;  /* 0x000000020d087812 */ /* 0x000fe400078ee20f */
[----:B------:R-:W-:Y:S01]  /*7cf0*/  LEA R15, P0, R2, c[0x0][0x160], 0x1 ;  /* 0x00005800020f7a11 */ /* 0x000fe200078008ff */
[----:B------:R-:W-:Y:S01]  /*7d00*/  IMAD.IADD R3, R3, 0x1, R12 ;  /* 0x0000000103037824 */ /* 0x000fe200078e020c */
[----:B------:R-:W-:-:S04]  /*7d10*/  ISETP.NE.U32.AND P2, PT, RZ, c[0x0][0x350], PT ;  /* 0x0000d400ff007a0c */ /* 0x000fc80003f45070 */
[----:B------:R-:W-:Y:S02]  /*7d20*/  LEA.HI.X R13, R2, c[0x0][0x164], R3, 0x1, P0 ;  /* 0x00005900020d7a11 */ /* 0x000fe400000f0c03 */
[----:B------:R-:W-:Y:S01]  /*7d30*/  ISETP.NE.AND.EX P0, PT, RZ, c[0x0][0x354], PT, P2 ;  /* 0x0000d500ff007a0c */ /* 0x000fe20003f05320 */
[C---:B------:R-:W-:Y:S02]  /*7d40*/  IMAD R11, R20.reuse, c[0x0][0x1ec], R11 ;  /* 0x00007b00140b7a24 */ /* 0x040fe400078e020b */
[----:B------:R-:W-:Y:S01]  /*7d50*/  IMAD R5, R20, c[0x0][0x214], R5 ;  /* 0x0000850014057a24 */ /* 0x000fe200078e0205 */
[----:B------:R-:W-:-:S04]  /*7d60*/  ISETP.GE.AND P5, PT, R134, c[0x0][0x1d4], PT ;  /* 0x0000750086007a0c */ /* 0x000fc80003fa6270 */
[----:B------:R-:W-:Y:S02]  /*7d70*/  SEL R3, RZ, 0x4, P5 ;  /* 0x00000004ff037807 */ /* 0x000fe40002800000 */
[----:B------:R-:W-:Y:S02]  /*7d80*/  ISETP.GE.AND P3, PT, R240, c[0x0][0x198], PT ;  /* 0x00006600f0007a0c */ /* 0x000fe40003f66270 */
[----:B------:R-:W-:Y:S02]  /*7d90*/  ISETP.GE.AND P2, PT, R133, c[0x0][0x198], PT ;  /* 0x0000660085007a0c */ /* 0x000fe40003f46270 */
[----:B------:R-:W-:Y:S02]  /*7da0*/  ISETP.GE.AND P4, PT, R134, c[0x0][0x198], PT ;  /* 0x0000660086007a0c */ /* 0x000fe40003f86270 */
[----:B------:R-:W-:Y:S02]  /*7db0*/  LOP3.LUT R103, R8, R3, RZ, 0xfc, !PT ;  /* 0x0000000308677212 */ /* 0x000fe400078efcff */
[----:B------:R-:W-:-:S02]  /*7dc0*/  IADD3 R90, R18, -0x1, RZ ;  /* 0xffffffff125a7810 */ /* 0x000fc40007ffe0ff */
[----:B--2---:R-:W-:Y:S02]  /*7dd0*/  @P1 SHF.R.S32.HI R0, RZ, 0x1f, R14 ;  /* 0x0000001fff001819 */ /* 0x004fe4000001140e */
[----:B------:R-:W-:Y:S01]  /*7de0*/  @!P1 MOV R0, R135 ;  /* 0x0000008700009202 */ /* 0x000fe20000000f00 */
[----:B------:R-:W-:-:S03]  /*7df0*/  @!P1 IMAD.MOV.U32 R14, RZ, RZ, R19 ;  /* 0x000000ffff0e9224 */ /* 0x000fc600078e0013 */
[----:B------:R-:W-:Y:S02]  /*7e00*/  SEL R2, R0, RZ, !P0 ;  /* 0x000000ff00027207 */ /* 0x000fe40004000000 */
[----:B------:R-:W-:-:S03]  /*7e10*/  SEL R0, R14, RZ, !P0 ;  /* 0x000000ff0e007207 */ /* 0x000fc60004000000 */
        /* <DEDUP_REMOVED lines=10> */
[----:B------:R1:W2:Y:S02]  /*7ec0*/  SHFL.IDX PT, R10, R13, RZ, 0x181f ;  /* 0x00181fff0d0a7589 */ /* 0x0002a400000e0000 */
.L_x_1177:
[----:B------:R-:W-:Y:S05]  /*7ed0*/  BRA.DIV ~URZ, `(.L_x_1049) ;  /* 0x00014ba27f007947 */ /* 0x000fea000b800000 */
[----:B------:R3:W4:Y:S02]  /*7ee0*/  SHFL.IDX PT, R0, R15, RZ, 0x181f ;  /* 0x00181fff0f007589 */ /* 0x00072400000e0000 */
.L_x_1178:
[----:B---3--:R-:W3:Y:S01]  /*7ef0*/  LDL R2, [R1+0x8] ;  /* 0x0000080001027983 */ /* 0x008ee20000100800 */
[----:B------:R-:W-:Y:S01]  /*7f00*/  BSSY B0, `(.L_x_1050) ;  /* 0x0000012000007945 */ /* 0x000fe20003800000 */
[----:B------:R-:W-:Y:S02]  /*7f10*/  SHF.R.S32.HI R12, RZ, 0x1f, R133 ;  /* 0x0000001fff0c7819 */ /* 0x000fe40000011485 */
[----:B------:R-:W-:Y:S01]  /*7f20*/  SHF.R.S32.HI R14, RZ, 0x1f, R134 ;  /* 0x0000001fff0e7819 */ /* 0x000fe20000011486 */
[----:B---3--:R-:W-:-:S05]  /*7f30*/  IMAD R30, R2, c[0x0][0x2c4], RZ ;  /* 0x0000b100021e7a24 */ /* 0x008fca00078e02ff */
        /* <DEDUP_REMOVED lines=14> */
.L_x_1051:
[----:B------:R-:W-:Y:S05]  /*8020*/  BSYNC B0 ;  /* 0x0000000000007941 */ /* 0x000fea0003800000 */
.L_x_1050:
[----:B------:R-:W-:Y:S05]  /*8030*/  BRA.DIV ~URZ, `(.L_x_1052) ;  /* 0x00014ab27f007947 */ /* 0x000fea000b800000 */
[----:B--2---:R2:W3:Y:S04]  /*8040*/  SHFL.IDX PT, R10, R13, 0x1, 0x181f ;  /* 0x00381f000d0a7f89 */ /* 0x0044e800000e0000 */
[----:B----4-:R2:W4:Y:S02]  /*8050*/  SHFL.IDX PT, R0, R15, 0x1, 0x181f ;  /* 0x00381f000f007f89 */ /* 0x01052400000e0000 */
.L_x_1179:
[----:B------:R-:W-:Y:S01]  /*8060*/  IADD3 R2, R11, 0x20, RZ ;  /* 0x000000200b027810 */ /* 0x000fe20007ffe0ff */
[----:B------:R-:W-:Y:S03]  /*8070*/  BSSY B0, `(.L_x_1053) ;  /* 0x000000f000007945 */ /* 0x000fe60003800000 */
[----:B------:R-:W-:-:S13]  /*8080*/  ISETP.GE.AND P0, PT, R2, R30, PT ;  /* 0x0000001e0200720c */ /* 0x000fda0003f06270 */
[----:B------:R-:W-:Y:S05]  /*8090*/  @P0 BRA `(.L_x_1054) ;  /* 0x000000c000000947 */ /* 0x000fea0003800000 */
[----:B----4-:R-:W-:-:S04]  /*80a0*/  LEA R8, P0, R240, R0, 0x1 ;  /* 0x00000000f0087211 */ /* 0x010fc800078008ff */
        /* <DEDUP_REMOVED lines=11> */
.L_x_1054:
[----:B------:R-:W-:Y:S05]  /*8160*/  BSYNC B0 ;  /* 0x0000000000007941 */ /* 0x000fea0003800000 */
.L_x_1053:
[----:B------:R-:W-:Y:S05]  /*8170*/  BRA.DIV ~URZ, `(.L_x_1055) ;  /* 0x00014a427f007947 */ /* 0x000fea000b800000 */
[----:B---3--:R3:W1:Y:S02]  /*8180*/  SHFL.IDX PT, R10, R13, 0x2, 0x181f ;  /* 0x00581f000d0a7f89 */ /* 0x00866400000e0000 */
.L_x_1180:
[----:B------:R-:W-:Y:S05]  /*8190*/  BRA.DIV ~URZ, `(.L_x_1056) ;  /* 0x00014a927f007947 */ /* 0x000fea000b800000 */
[----:B----4-:R4:W2:Y:S02]  /*81a0*/  SHFL.IDX PT, R0, R15, 0x2, 0x181f ;  /* 0x00581f000f007f89 */ /* 0x0108a400000e0000 */
.L_x_1181:
[----:B------:R-:W-:Y:S01]  /*81b0*/  IADD3 R2, R11, 0x40, RZ ;  /* 0x000000400b027810 */ /* 0x000fe20007ffe0ff */
[----:B------:R-:W-:Y:S03]  /*81c0*/  BSSY B0, `(.L_x_1057) ;  /* 0x000000f000007945 */ /* 0x000fe60003800000 */
[----:B------:R-:W-:-:S13]  /*81d0*/  ISETP.GE.AND P0, PT, R2, R30, PT ;  /* 0x0000001e0200720c */ /* 0x000fda0003f06270 */
[----:B------:R-:W-:Y:S05]  /*81e0*/  @P0 BRA `(.L_x_1058) ;  /* 0x000000c000000947 */ /* 0x000fea0003800000 */
[----:B--2---:R-:W-:-:S04]  /*81f0*/  LEA R8, P0, R240, R0, 0x1 ;  /* 0x00000000f0087211 */ /* 0x004fc800078008ff */
        /* <DEDUP_REMOVED lines=11> */
.L_x_1058:
[----:B------:R-:W-:Y:S05]  /*82b0*/  BSYNC B0 ;  /* 0x0000000000007941 */ /* 0x000fea0003800000 */
.L_x_1057:
[----:B------:R-:W-:Y:S05]  /*82c0*/  BRA.DIV ~URZ, `(.L_x_1059) ;  /* 0x000149d27f007947 */ /* 0x000fea000b800000 */
[----:B-1----:R1:W3:Y:S04]  /*82d0*/  SHFL.IDX PT, R8, R13, 0x3, 0x181f ;  /* 0x00781f000d087f89 */ /* 0x0022e800000e0000 */
[----:B--2---:R1:W2:Y:S02]  /*82e0*/  SHFL.IDX PT, R0, R15, 0x3, 0x181f ;  /* 0x00781f000f007f89 */ /* 0x0042a400000e0000 */
.L_x_1182:
[----:B----4-:R-:W4:Y:S01]  /*82f0*/  LDL R128, [R1+0x4] ;  /* 0x0000040001807983 */ /* 0x010f220000100800 */
[----:B------:R-:W-:Y:S01]  /*8300*/  IADD3 R2, R11, 0x60, RZ ;  /* 0x000000600b027810 */ /* 0x000fe20007ffe0ff */
[----:B------:R-:W-:Y:S01]  /*8310*/  IMAD.MOV.U32 R10, RZ, RZ, c[0x0][0x2c4] ;  /* 0x0000b100ff0a7624 */ /* 0x000fe200078e00ff */
[----:B------:R-:W-:Y:S01]  /*8320*/  SHF.R.S32.HI R104, RZ, 0x1f, R90 ;  /* 0x0000001fff687819 */ /* 0x000fe2000001145a */
[----:B------:R-:W1:Y:S01]  /*8330*/  S2R R9, SR_TID.X ;  /* 0x0000000000097919 */ /* 0x000e620000002100 */
[----:B------:R-:W-:-:S03]  /*8340*/  ISETP.GE.AND P0, PT, R2, R30, PT ;  /* 0x0000001e0200720c */ /* 0x000fc60003f06270 */
[----:B------:R-:W-:-:S04]  /*8350*/  IMAD R6, R104, c[0x0][0x1e0], RZ ;  /* 0x0000780068067a24 */ /* 0x000fc800078e02ff */
[----:B------:R-:W-:-:S06]  /*8360*/  IMAD R6, R90, c[0x0][0x1e4], R6 ;  /* 0x000079005a067a24 */ /* 0x000fcc00078e0206 */
[----:B--2---:R-:W-:-:S04]  /*8370*/  @!P0 LEA R4, P1, R240, R0, 0x1 ;  /* 0x00000000f0048211 */ /* 0x004fc800078208ff */
[----:B---3--:R-:W-:Y:S02]  /*8380*/  @!P0 LEA.HI.X R5, R240, R8, R7, 0x1, P1 ;  /* 0x00000008f0058211 */ /* 0x008fe400008f0c07 */
[----:B------:R-:W-:-:S03]  /*8390*/  @!P0 LEA R2, P1, R133, R0, 0x1 ;  /* 0x0000000085028211 */ /* 0x000fc600078208ff */
[----:B------:R-:W-:Y:S01]  /*83a0*/  @!PT LDS RZ, [RZ] ;  /* 0x00000000fffff984 */ /* 0x000fe20000000800 */
[----:B------:R-:W-:Y:S01]  /*83b0*/  @!PT LDS RZ, [RZ] ;  /* 0x00000000fffff984 */ /* 0x000fe20000000800 */
[----:B------:R-:W-:Y:S01]  /*83c0*/  @!PT LDS RZ, [RZ] ;  /* 0x00000000fffff984 */ /* 0x000fe20000000800 */
[----:B------:R4:W-:Y:S01]  /*83d0*/  @!P0 LDGSTS.E.BYPASS.LTC128B.128 [R210+0xf100], [R4.64], !P3 ;  /* 0x0f10000004d28fae */ /* 0x0009e2000d901d46 */
[----:B-1----:R-:W-:Y:S02]  /*83e0*/  SHF.R.S32.HI R105, RZ, 0x1f, R9 ;  /* 0x0000001fff697819 */ /* 0x002fe40000011409 */
[----:B------:R-:W-:Y:S02]  /*83f0*/  @!P0 LEA.HI.X R3, R133, R8, R12, 0x1, P1 ;  /* 0x0000000885038211 */ /* 0x000fe400008f0c0c */
[----:B------:R-:W-:Y:S02]  /*8400*/  LEA.HI R105, R105, R9, RZ, 0x3 ;  /* 0x0000000969697211 */ /* 0x000fe400078f18ff */
[----:B------:R-:W-:Y:S01]  /*8410*/  LOP3.LUT P3, RZ, R238, 0x1, RZ, 0xc0, !PT ;  /* 0x00000001eeff7812 */ /* 0x000fe2000786c0ff */
[----:B------:R1:W-:Y:S01]  /*8420*/  @!P0 LDGSTS.E.BYPASS.LTC128B.128 [R210+0x13100], [R2.64], !P2 ;  /* 0x1310000002d28fae */ /* 0x0003e2000d101d46 */
[----:B------:R-:W-:Y:S02]  /*8430*/  SHF.R.S32.HI R105, RZ, 0x3, R105 ;  /* 0x00000003ff697819 */ /* 0x000fe40000011469 */
[----:B-1----:R-:W-:-:S04]  /*8440*/  @!P0 LEA R2, P1, R134, R0, 0x1 ;  /* 0x0000000086028211 */ /* 0x002fc800078208ff */
[----:B------:R-:W-:-:S05]  /*8450*/  @!P0 LEA.HI.X R3, R134, R8, R14, 0x1, P1 ;  /* 0x0000000886038211 */ /* 0x000fca00008f0c0e */
[----:B------:R1:W-:Y:S01]  /*8460*/  @!P0 LDGSTS.E.BYPASS.LTC128B.128 [R210+0x17100], [R2.64], !P4 ;  /* 0x1710000002d28fae */ /* 0x0003e2000e101d46 */
[----:B------:R-:W-:-:S03]  /*8470*/  ISETP.NE.AND P4, PT, R10, 0x1, PT ;  /* 0x000000010a00780c */ /* 0x000fc60003f85270 */
[----:B------:R-:W0:Y:S01]  /*8480*/  LDGDEPBAR ;  /* 0x00000000000079af */ /* 0x000e220000000000 */
[----:B------:R-:W-:Y:S01]  /*8490*/  WARPSYNC 0xffffffff ;  /* 0xffffffff00007948 */ /* 0x000fe20003800000 */
[----:B-1----:R-:W-:Y:S02]  /*84a0*/  IMAD.MOV.U32 R3, RZ, RZ, 0x20 ;  /* 0x00000020ff037424 */ /* 0x002fe400078e00ff */
[----:B------:R-:W-:Y:S01]  /*84b0*/  BAR.SYNC.DEFER_BLOCKING 0x0 ;  /* 0x0000000000007b1d */ /* 0x000fe20000010000 */
[----:B----4-:R-:W-:-:S04]  /*84c0*/  IMAD.IADD R4, R128, 0x1, -R105 ;  /* 0x0000000180047824 */ /* 0x010fc800078e0a69 */
[C---:B------:R-:W-:Y:S02]  /*84d0*/  IMAD R0, R90.reuse, -0x40, R4 ;  /* 0xffffffc05a007824 */ /* 0x040fe400078e0204 */
[----:B------:R-:W-:-:S03]  /*84e0*/  IMAD.WIDE.U32 R4, R90, c[0x0][0x1e0], RZ ;  /* 0x000078005a047a25 */ /* 0x000fc600078e00ff */
[C---:B------:R-:W-:Y:S01]  /*84f0*/  ISETP.GE.AND P1, PT, R0.reuse, 0x1, PT ;  /* 0x000000010000780c */ /* 0x040fe20003f26270 */
[----:B------:R-:W-:Y:S01]  /*8500*/  IMAD.IADD R2, R5, 0x1, R6 ;  /* 0x0000000105027824 */ /* 0x000fe200078e0206 */
[----:B------:R-:W-:Y:S01]  /*8510*/  ISETP.GE.AND P0, PT, R0, 0x21, PT ;  /* 0x000000210000780c */ /* 0x000fe20003f06270 */
[----:B------:R-:W-:Y:S01]  /*8520*/  IMAD.WIDE.U32 R6, R3, c[0x0][0x1e0], RZ ;  /* 0x0000780003067a25 */ /* 0x000fe200078e00ff */
[----:B------:R-:W-:-:S03]  /*8530*/  LEA R0, P2, R4, R226, 0x6 ;  /* 0x000000e204007211 */ /* 0x000fc600078430ff */
[----:B------:R-:W-:Y:S01]  /*8540*/  IMAD R3, R3, c[0x0][0x1e4], RZ ;  /* 0x0000790003037a24 */ /* 0x000fe200078e02ff */
[----:B------:R-:W-:-:S05]  /*8550*/  LEA.HI.X R2, R4, R225, R2, 0x6, P2 ;  /* 0x000000e104027211 */ /* 0x000fca00010f3402 */
[----:B------:R-:W-:-:S04]  /*8560*/  @P1 LEA R4, P2, R0, c[0x0][0x1c8], 0x1 ;  /* 0x0000720000041a11 */ /* 0x000fc800078408ff */
        /* <DEDUP_REMOVED lines=19> */
.L_x_1060:
        /* <DEDUP_REMOVED lines=8> */
[----:B------:R-:W-:Y:S01]  /*8720*/  IMAD R2, R0, c[0x0][0x280], RZ ;  /* 0x0000a00000027a24 */ /* 0x000fe200078e02ff */
[----:B------:R-:W-:Y:S01]  /*8730*/  LOP3.LUT R106, R106, 0xfffffffc, RZ, 0xc0, !PT ;  /* 0xfffffffc6a6a7812 */ /* 0x000fe200078ec0ff */
[----:B------:R-:W-:-:S02]  /*8740*/  IMAD R0, R0, c[0x0][0x290], RZ ;  /* 0x0000a40000007a24 */ /* 0x000fc400078e02ff */
[----:B------:R-:W-:Y:S01]  /*8750*/  IMAD R7, R132, c[0x0][0x284], R2 ;  /* 0x0000a10084077a24 */ /* 0x000fe200078e0202 */
[----:B------:R-:W-:Y:S01]  /*8760*/  IADD3 R106, -R106, R9, RZ ;  /* 0x000000096a6a7210 */ /* 0x000fe20007ffe1ff */
[C---:B------:R-:W-:Y:S02]  /*8770*/  IMAD R6, R132.reuse, c[0x0][0x294], R0 ;  /* 0x0000a50084067a24 */ /* 0x040fe400078e0200 */
[----:B------:R-:W-:Y:S01]  /*8780*/  IMAD.WIDE.U32 R2, R132, c[0x0][0x290], RZ ;  /* 0x0000a40084027a25 */ /* 0x000fe200078e00ff */
[----:B------:R-:W-:-:S03]  /*8790*/  IADD3 R7, R7, R5, RZ ;  /* 0x0000000507077210 */ /* 0x000fc60007ffe0ff */
[----:B------:R-:W-:Y:S02]  /*87a0*/  IMAD R0, R106, 0x40, R26 ;  /* 0x000000406a007824 */ /* 0x000fe400078e021a */
[----:B------:R-:W-:Y:S01]  /*87b0*/  IMAD.IADD R6, R6, 0x1, R3 ;  /* 0x0000000106067824 */ /* 0x000fe200078e0203 */
[----:B------:R-:W-:Y:S05]  /*87c0*/  @!P0 BRA `(.L_x_1062) ;  /* 0x0000368000008947 */ /* 0x000fea0003800000 */
[----:B------:R-:W-:Y:S01]  /*87d0*/  @P4 IMAD.HI.U32 R3, R0, c[0x0][0x2c8], RZ ;  /* 0x0000b20000034a27 */ /* 0x000fe200078e00ff */
[----:B------:R-:W-:Y:S01]  /*87e0*/  BSSY B0, `(.L_x_1063) ;  /* 0x0000068000007945 */ /* 0x000fe20003800000 */
[----:B------:R-:W-:Y:S01]  /*87f0*/  SHF.R.S32.HI R41, RZ, 0x1f, R143 ;  /* 0x0000001fff297819 */ /* 0x000fe2000001148f */
[----:B------:R-:W-:Y:S01]  /*8800*/  CS2R R66, SRZ ;  /* 0x0000000000427805 */ /* 0x000fe2000001ff00 */
[----:B------:R-:W-:Y:S01]  /*8810*/  IMAD.MOV.U32 R5, RZ, RZ, R7 ;  /* 0x000000ffff057224 */ /* 0x000fe200078e0007 */
[----:B------:R-:W-:Y:S01]  /*8820*/  @P4 SHF.R.U32.HI R0, RZ, c[0x0][0x2cc], R3 ;  /* 0x0000b300ff004a19 */ /* 0x000fe20000011603 */
[----:B------:R-:W-:Y:S01]  /*8830*/  IMAD.MOV.U32 R7, RZ, RZ, R6 ;  /* 0x000000ffff077224 */ /* 0x000fe200078e0006 */
[----:B------:R-:W-:Y:S01]  /*8840*/  SHF.R.S32.HI R46, RZ, 0x1f, R145 ;  /* 0x0000001fff2e7819 */ /* 0x000fe20000011491 */
[----:B------:R-:W-:Y:S01]  /*8850*/  IMAD.MOV.U32 R6, RZ, RZ, R2 ;  /* 0x000000ffff067224 */ /* 0x000fe200078e0002 */
[----:B------:R-:W-:Y:S01]  /*8860*/  SHF.R.S32.HI R3, RZ, 0x1f, R0 ;  /* 0x0000001fff037819 */ /* 0x000fe20000011400 */
[----:B------:R-:W-:Y:S01]  /*8870*/  IMAD.WIDE.U32 R4, R0, c[0x0][0x280], R4 ;  /* 0x0000a00000047a25 */ /* 0x000fe200078e0004 */
[----:B------:R-:W-:Y:S01]  /*8880*/  SHF.R.S32.HI R47, RZ, 0x1f, R142 ;  /* 0x0000001fff2f7819 */ /* 0x000fe2000001148e */
[----:B------:R-:W-:Y:S01]  /*8890*/  CS2R R42, SRZ ;  /* 0x00000000002a7805 */ /* 0x000fe2000001ff00 */
[----:B------:R-:W-:Y:S01]  /*88a0*/  SHF.R.S32.HI R52, RZ, 0x1f, R144 ;  /* 0x0000001fff347819 */ /* 0x000fe20000011490 */
[C---:B------:R-:W-:Y:S01]  /*88b0*/  IMAD R8, R3.reuse, c[0x0][0x280], RZ ;  /* 0x0000a00003087a24 */ /* 0x040fe200078e02ff */
[----:B------:R-:W-:Y:S01]  /*88c0*/  LEA R38, P0, R4, c[0x0][0x270], 0x1 ;  /* 0x00009c0004267a11 */ /* 0x000fe200078008ff */
[----:B------:R-:W-:Y:S01]  /*88d0*/  IMAD R9, R3, c[0x0][0x290], RZ ;  /* 0x0000a40003097a24 */ /* 0x000fe200078e02ff */
[----:B------:R-:W-:Y:S01]  /*88e0*/  SHF.R.S32.HI R40, RZ, 0x1f, R146 ;  /* 0x0000001fff287819 */ /* 0x000fe20000011492 */
[C---:B------:R-:W-:Y:S01]  /*88f0*/  IMAD R8, R0.reuse, c[0x0][0x284], R8 ;  /* 0x0000a10000087a24 */ /* 0x040fe200078e0208 */
[----:B------:R-:W-:Y:S01]  /*8900*/  CS2R R34, SRZ ;  /* 0x0000000000227805 */ /* 0x000fe2000001ff00 */
[----:B------:R-:W-:Y:S01]  /*8910*/  IMAD.WIDE.U32 R2, R0, c[0x0][0x290], R6 ;  /* 0x0000a40000027a25 */ /* 0x000fe200078e0006 */
[----:B------:R-:W-:Y:S01]  /*8920*/  CS2R R28, SRZ ;  /* 0x00000000001c7805 */ /* 0x000fe2000001ff00 */
[----:B------:R-:W-:Y:S01]  /*8930*/  CS2R R22, SRZ ;  /* 0x0000000000167805 */ /* 0x000fe2000001ff00 */
[----:B------:R-:W-:Y:S01]  /*8940*/  CS2R R12, SRZ ;  /* 0x00000000000c7805 */ /* 0x000fe2000001ff00 */
[----:B------:R-:W-:Y:S01]  /*8950*/  IMAD.IADD R5, R5, 0x1, R8 ;  /* 0x0000000105057824 */ /* 0x000fe200078e0208 */
[----:B------:R-:W-:Y:S01]  /*8960*/  LEA R39, P1, R2, c[0x0][0x288], 0x1 ;  /* 0x0000a20002277a11 */ /* 0x000fe200078208ff */
[----:B------:R-:W-:Y:S01]  /*8970*/  IMAD R0, R0, c[0x0][0x294], R9 ;  /* 0x0000a50000007a24 */ /* 0x000fe200078e0209 */
[----:B------:R-:W-:Y:S01]  /*8980*/  CS2R R10, SRZ ;  /* 0x00000000000a7805 */ /* 0x000fe2000001ff00 */
[----:B------:R-:W-:Y:S01]  /*8990*/  CS2R R44, SRZ ;  /* 0x00000000002c7805 */ /* 0x000fe2000001ff00 */
[----:B------:R-:W-:Y:S01]  /*89a0*/  LEA.HI.X R31, R4, c[0x0][0x274], R5, 0x1, P0 ;  /* 0x00009d00041f7a11 */ /* 0x000fe200000f0c05 */
[----:B------:R-:W-:Y:S01]  /*89b0*/  IMAD.IADD R0, R3, 0x1, R0 ;  /* 0x0000000103007824 */ /* 0x000fe200078e0200 */
[----:B------:R-:W-:Y:S01]  /*89c0*/  ISETP.GE.AND P0, PT, R26, R30, PT ;  /* 0x0000001e1a00720c */ /* 0x000fe20003f06270 */
[----:B------:R1:W2:Y:S01]  /*89d0*/  SHFL.IDX PT, R4, R38, RZ, 0x1c1f ;  /* 0x001c1fff26047589 */ /* 0x0002a200000e0000 */
[----:B------:R-:W-:Y:S01]  /*89e0*/  CS2R R36, SRZ ;  /* 0x0000000000247805 */ /* 0x000fe2000001ff00 */
[----:B------:R-:W-:Y:S01]  /*89f0*/  CS2R R32, SRZ ;  /* 0x0000000000207805 */ /* 0x000fe2000001ff00 */
[----:B------:R-:W-:Y:S01]  /*8a00*/  LEA.HI.X R27, R2, c[0x0][0x28c], R0, 0x1, P1 ;  /* 0x0000a300021b7a11 */ /* 0x000fe200008f0c00 */
[----:B------:R1:W3:Y:S01]  /*8a10*/  SHFL.IDX PT, R5, R31, RZ, 0x1c1f ;  /* 0x001c1fff1f057589 */ /* 0x0002e200000e0000 */
[----:B------:R-:W-:Y:S01]  /*8a20*/  CS2R R24, SRZ ;  /* 0x0000000000187805 */ /* 0x000fe2000001ff00 */
[----:B------:R-:W-:Y:S01]  /*8a30*/  CS2R R8, SRZ ;  /* 0x0000000000087805 */ /* 0x000fe2000001ff00 */
[----:B------:R-:W-:Y:S01]  /*8a40*/  CS2R R6, SRZ ;  /* 0x0000000000067805 */ /* 0x000fe2000001ff00 */
[----:B------:R1:W4:Y:S04]  /*8a50*/  SHFL.IDX PT, R2, R39, RZ, 0x1c1f ;  /* 0x001c1fff27027589 */ /* 0x00032800000e0000 */
[----:B------:R1:W1:Y:S01]  /*8a60*/  SHFL.IDX PT, R3, R27, RZ, 0x1c1f ;  /* 0x001c1fff1b037589 */ /* 0x00026200000e0000 */
[----:B------:R-:W-:Y:S05]  /*8a70*/  @P0 BRA `(.L_x_1064) ;  /* 0x000003e000000947 */ /* 0x000fea0003800000 */
[----:B------:R-:W-:Y:S01]  /*8a80*/  ISETP.GE.AND P0, PT, R146, c[0x0][0x27c], PT ;  /* 0x00009f0092007a0c */ /* 0x000fe20003f06270 */
[----:B------:R-:W-:Y:S01]  /*8a90*/  CS2R R12, SRZ ;  /* 0x00000000000c7805 */ /* 0x000fe2000001ff00 */
[----:B------:R-:W-:Y:S01]  /*8aa0*/  ISETP.GE.AND P2, PT, R143, c[0x0][0x27c], PT ;  /* 0x00009f008f007a0c */ /* 0x000fe20003f46270 */
[----:B------:R-:W-:-:S10]  /*8ab0*/  CS2R R8, SRZ ;  /* 0x0000000000087805 */ /* 0x000fd4000001ff00 */
[C---:B------:R-:W-:Y:S01]  /*8ac0*/  @!P0 IMAD.SHL.U32 R0, R146.reuse, 0x2, RZ ;  /* 0x0000000292008824 */ /* 0x040fe200078e00ff */
[----:B------:R-:W-:-:S04]  /*8ad0*/  @!P0 SHF.L.U64.HI R7, R146, 0x1, R40 ;  /* 0x0000000192078819 */ /* 0x000fc80000010228 */
[----:B--2---:R-:W-:-:S05]  /*8ae0*/  @!P0 IADD3 R10, P1, R4, R0, RZ ;  /* 0x00000000040a8210 */ /* 0x004fca0007f3e0ff */
[----:B---3--:R-:W-:Y:S01]  /*8af0*/  @!P0 IMAD.X R11, R5, 0x1, R7, P1 ;  /* 0x00000001050b8824 */ /* 0x008fe200008e0607 */
[----:B----4-:R-:W-:Y:S01]  /*8b00*/  @!P0 IADD3 R6, P1, R2, R0, RZ ;  /* 0x0000000002068210 */ /* 0x010fe20007f3e0ff */
[----:B------:R-:W-:-:S03]  /*8b10*/  @!P2 IMAD.SHL.U32 R14, R143, 0x2, RZ ;  /* 0x000000028f0ea824 */ /* 0x000fc600078e00ff */
[----:B------:R2:W5:Y:S01]  /*8b20*/  @!P0 LD.E.64 R12, [R10.64] ;  /* 0x000000060a0c8980 */ /* 0x000562000c101b00 */
[----:B-1----:R-:W-:Y:S01]  /*8b30*/  @!P0 IMAD.X R7, R3, 0x1, R7, P1 ;  /* 0x0000000103078824 */ /* 0x002fe200008e0607 */
[----:B------:R-:W-:-:S04]  /*8b40*/  @!P2 SHF.L.U64.HI R0, R143, 0x1, R41 ;  /* 0x000000018f00a819 */ /* 0x000fc80000010229 */
[----:B------:R1:W5:Y:S01]  /*8b50*/  @!P0 LD.E.64 R8, [R6.64] ;  /* 0x0000000606088980 */ /* 0x000362000c101b00 */
[----:B------:R-:W-:Y:S01]  /*8b60*/  ISETP.GE.AND P0, PT, R145, c[0x0][0x27c], PT ;  /* 0x00009f0091007a0c */ /* 0x000fe20003f06270 */
[----:B------:R-:W-:Y:S01]  /*8b70*/  CS2R R22, SRZ ;  /* 0x0000000000167805 */ /* 0x000fe2000001ff00 */
[----:B------:R-:W-:Y:S01]  /*8b80*/  CS2R R24, SRZ ;  /* 0x0000000000187805 */ /* 0x000fe2000001ff00 */
[----:B--2---:R-:W-:-:S05]  /*8b90*/  @!P2 IADD3 R10, P1, R4, R14, RZ ;  /* 0x0000000e040aa210 */ /* 0x004fca0007f3e0ff */
[----:B------:R-:W-:Y:S01]  /*8ba0*/  @!P2 IMAD.X R11, R5, 0x1, R0, P1 ;  /* 0x00000001050ba824 */ /* 0x000fe200008e0600 */
[----:B-1----:R-:W-:-:S04]  /*8bb0*/  @!P2 IADD3 R6, P1, R2, R14, RZ ;  /* 0x0000000e0206a210 */ /* 0x002fc80007f3e0ff */
[----:B------:R-:W-:Y:S01]  /*8bc0*/  @!P0 IMAD.SHL.U32 R14, R145, 0x2, RZ ;  /* 0x00000002910e8824 */ /* 0x000fe200078e00ff */
[----:B------:R1:W5:Y:S01]  /*8bd0*/  @!P2 LD.E.64 R22, [R10.64] ;  /* 0x000000060a16a980 */ /* 0x000362000c101b00 */
[----:B------:R-:W-:Y:S01]  /*8be0*/  @!P2 IMAD.X R7, R3, 0x1, R0, P1 ;  /* 0x000000010307a824 */ /* 0x000fe200008e0600 */
[----:B------:R-:W-:Y:S02]  /*8bf0*/  ISETP.GE.AND P1, PT, R142, c[0x0][0x27c], PT ;  /* 0x00009f008e007a0c */ /* 0x000fe40003f26270 */
[----:B------:R-:W-:Y:S02]  /*8c00*/  @!P0 SHF.L.U64.HI R0, R145, 0x1, R46 ;  /* 0x0000000191008819 */ /* 0x000fe4000001022e */
[----:B------:R2:W5:Y:S01]  /*8c10*/  @!P2 LD.E.64 R24, [R6.64] ;  /* 0x000000060618a980 */ /* 0x000562000c101b00 */
[----:B------:R-:W-:Y:S01]  /*8c20*/  CS2R R28, SRZ ;  /* 0x00000000001c7805 */ /* 0x000fe2000001ff00 */
[----:B------:R-:W-:Y:S01]  /*8c30*/  CS2R R32, SRZ ;  /* 0x0000000000207805 */ /* 0x000fe2000001ff00 */
[----:B-1----:R-:W-:-:S05]  /*8c40*/  @!P0 IADD3 R10, P2, R4, R14, RZ ;  /* 0x0000000e040a8210 */ /* 0x002fca0007f5e0ff */
[----:B------:R-:W-:Y:S01]  /*8c50*/  @!P0 IMAD.X R11, R5, 0x1, R0, P2 ;  /* 0x00000001050b8824 */ /* 0x000fe200010e0600 */
[----:B--2---:R-:W-:Y:S01]  /*8c60*/  @!P0 IADD3 R6, P2, R2, R14, RZ ;  /* 0x0000000e02068210 */ /* 0x004fe20007f5e0ff */
[----:B------:R-:W-:-:S03]  /*8c70*/  @!P1 IMAD.SHL.U32 R14, R142, 0x2, RZ ;  /* 0x000000028e0e9824 */ /* 0x000fc600078e00ff */
[----:B------:R1:W5:Y:S01]  /*8c80*/  @!P0 LD.E.64 R28, [R10.64] ;  /* 0x000000060a1c8980 */ /* 0x000362000c101b00 */
[----:B------:R-:W-:Y:S01]  /*8c90*/  @!P0 IMAD.X R7, R3, 0x1, R0, P2 ;  /* 0x0000000103078824 */ /* 0x000fe200010e0600 */
[-C--:B------:R-:W-:Y:S02]  /*8ca0*/  @!P1 IADD3 R16, P3, R4, R14.reuse, RZ ;  /* 0x0000000e04109210 */ /* 0x080fe40007f7e0ff */
[----:B------:R-:W-:Y:S02]  /*8cb0*/  @!P1 SHF.L.U64.HI R0, R142, 0x1, R47 ;  /* 0x000000018e009819 */ /* 0x000fe4000001022f */
[----:B------:R2:W5:Y:S01]  /*8cc0*/  @!P0 LD.E.64 R32, [R6.64] ;  /* 0x0000000606208980 */ /* 0x000562000c101b00 */
[----:B------:R-:W-:Y:S02]  /*8cd0*/  @!P1 IADD3 R14, P0, R2, R14, RZ ;  /* 0x0000000e020e9210 */ /* 0x000fe40007f1e0ff */
[----:B------:R-:W-:-:S03]  /*8ce0*/  ISETP.GE.AND P2, PT, R140, c[0x0][0x27c], PT ;  /* 0x00009f008c007a0c */ /* 0x000fc60003f46270 */
[--C-:B------:R-:W-:Y:S01]  /*8cf0*/  @!P1 IMAD.X R15, R3, 0x1, R0.reuse, P0 ;  /* 0x00000001030f9824 */ /* 0x100fe200000e0600 */
[----:B------:R-:W-:Y:S01]  /*8d00*/  ISETP.GE.AND P0, PT, R144, c[0x0][0x27c], PT ;  /* 0x00009f0090007a0c */ /* 0x000fe20003f06270 */
[----:B------:R-:W-:-:S08]  /*8d10*/  @!P1 IMAD.X R17, R5, 0x1, R0, P3 ;  /* 0x0000000105119824 */ /* 0x000fd000018e0600 */
[----:B------:R-:W-:Y:S01]  /*8d20*/  @!P2 IMAD.WIDE R20, R140, 0x2, R4 ;  /* 0x000000028c14a825 */ /* 0x000fe200078e0204 */
[----:B-1----:R-:W-:-:S03]  /*8d30*/  CS2R R10, SRZ ;  /* 0x00000000000a7805 */ /* 0x002fc6000001ff00 */
[----:B------:R-:W-:Y:S01]  /*8d40*/  @!P2 IMAD.WIDE R18, R140, 0x2, R2 ;  /* 0x000000028c12a825 */ /* 0x000fe200078e0202 */
[----:B--2---:R-:W-:-:S03]  /*8d50*/  CS2R R6, SRZ ;  /* 0x0000000000067805 */ /* 0x004fc6000001ff00 */
[----:B------:R-:W-:Y:S01]  /*8d60*/  @!P0 IMAD.SHL.U32 R0, R144, 0x2, RZ ;  /* 0x0000000290008824 */ /* 0x000fe200078e00ff */
[----:B------:R1:W5:Y:S04]  /*8d70*/  @!P2 LD.E.64 R10, [R20.64] ;  /* 0x00000006140aa980 */ /* 0x000368000c101b00 */
[----:B------:R2:W5:Y:S01]  /*8d80*/  @!P2 LD.E.64 R6, [R18.64] ;  /* 0x000000061206a980 */ /* 0x000562000c101b00 */
[----:B------:R-:W-:Y:S01]  /*8d90*/  @!P0 IADD3 R4, P2, R4, R0, RZ ;  /* 0x0000000004048210 */ /* 0x000fe20007f5e0ff */
[----:B------:R-:W-:Y:S01]  /*8da0*/  CS2R R34, SRZ ;  /* 0x0000000000227805 */ /* 0x000fe2000001ff00 */
[----:B------:R-:W-:Y:S01]  /*8db0*/  CS2R R36, SRZ ;  /* 0x0000000000247805 */ /* 0x000fe2000001ff00 */
[----:B------:R-:W-:Y:S01]  /*8dc0*/  CS2R R42, SRZ ;  /* 0x00000000002a7805 */ /* 0x000fe2000001ff00 */
[----:B------:R-:W-:-:S03]  /*8dd0*/  CS2R R44, SRZ ;  /* 0x00000000002c7805 */ /* 0x000fc6000001ff00 */
[----:B------:R1:W5:Y:S04]  /*8de0*/  @!P1 LD.E.64 R34, [R16.64] ;  /* 0x0000000610229980 */ /* 0x000368000c101b00 */
[----:B------:R1:W5:Y:S01]  /*8df0*/  @!P1 LD.E.64 R36, [R14.64] ;  /* 0x000000060e249980 */ /* 0x000362000c101b00 */
[----:B--2---:R-:W-:-:S05]  /*8e00*/  @!P0 SHF.L.U64.HI R18, R144, 0x1, R52 ;  /* 0x0000000190128819 */ /* 0x004fca0000010234 */
[----:B------:R-:W-:Y:S01]  /*8e10*/  @!P0 IMAD.X R5, R5, 0x1, R18, P2 ;  /* 0x0000000105058824 */ /* 0x000fe200010e0612 */
[----:B------:R-:W-:-:S04]  /*8e20*/  @!P0 IADD3 R2, P2, R2, R0, RZ ;  /* 0x0000000002028210 */ /* 0x000fc80007f5e0ff */
[----:B------:R1:W5:Y:S01]  /*8e30*/  @!P0 LD.E.64 R42, [R4.64] ;  /* 0x00000006042a8980 */ /* 0x000362000c101b00 */
[----:B------:R-:W-:-:S05]  /*8e40*/  @!P0 IMAD.X R3, R3, 0x1, R18, P2 ;  /* 0x0000000103038824 */ /* 0x000fca00010e0612 */
[----:B------:R1:W5:Y:S03]  /*8e50*/  @!P0 LD.E.64 R44, [R2.64] ;  /* 0x00000006022c8980 */ /* 0x000366000c101b00 */
.L_x_1064:
[----:B------:R-:W-:Y:S05]  /*8e60*/  BSYNC B0 ;  /* 0x0000000000007941 */ /* 0x000fea0003800000 */
.L_x_1063:
[----:B------:R-:W-:Y:S01]  /*8e70*/  IADD3 R0, R26, 0x40, RZ ;  /* 0x000000401a007810 */ /* 0x000fe20007ffe0ff */
[----:B-1--45:R-:W-:Y:S01]  /*8e80*/  IMAD.MOV.U32 R2, RZ, RZ, R34 ;  /* 0x000000ffff027224 */ /* 0x032fe200078e0022 */
[----:B------:R-:W-:Y:S01]  /*8e90*/  MOV R14, R6 ;  /* 0x00000006000e7202 */ /* 0x000fe20000000f00 */
[----:B--2---:R-:W-:Y:S01]  /*8ea0*/  IMAD.MOV.U32 R4, RZ, RZ, R42 ;  /* 0x000000ffff047224 */ /* 0x004fe200078e002a */
[----:B------:R-:W-:Y:S01]  /*8eb0*/  ISETP.GE.AND P0, PT, R0, R30, PT ;  /* 0x0000001e0000720c */ /* 0x000fe20003f06270 */
[----:B------:R-:W-:Y:S01]  /*8ec0*/  IMAD.MOV.U32 R0, RZ, RZ, R35 ;  /* 0x000000ffff007224 */ /* 0x000fe200078e0023 */
[----:B---3--:R1:W2:Y:S01]  /*8ed0*/  SHFL.IDX PT, R5, R31, 0x1, 0x1c1f ;  /* 0x003c1f001f057f89 */ /* 0x0082a200000e0000 */
        /* <DEDUP_REMOVED lines=38> */
[----:B------:R-:W3:Y:S01]  /*9140*/  SHFL.IDX PT, R2, R39, 0x1, 0x1c1f ;  /* 0x003c1f0027027f89 */ /* 0x000ee200000e0000 */
[----:B------:R-:W-:Y:S01]  /*9150*/  CS2R R60, SRZ ;  /* 0x00000000003c7805 */ /* 0x000fe2000001ff00 */
[----:B------:R-:W-:Y:S01]  /*9160*/  CS2R R56, SRZ ;  /* 0x0000000000387805 */ /* 0x000fe2000001ff00 */
[----:B-1----:R-:W-:Y:S01]  /*9170*/  PRMT R31, R0, 0x5410, R14 ;  /* 0x00005410001f7816 */ /* 0x002fe2000000000e */
[----:B------:R1:W4:Y:S01]  /*9180*/  SHFL.IDX PT, R4, R38, 0x1, 0x1c1f ;  /* 0x003c1f0026047f89 */ /* 0x00032200000e0000 */
[----:B------:R-:W-:-:S03]  /*9190*/  CS2R R50, SRZ ;  /* 0x0000000000327805 */ /* 0x000fc6000001ff00 */
[----:B------:R2:W3:Y:S01]  /*91a0*/  SHFL.IDX PT, R3, R27, 0x1, 0x1c1f ;  /* 0x003c1f001b037f89 */ /* 0x0004e200000e0000 */
[----:B-1----:R-:W-:Y:S01]  /*91b0*/  CS2R R38, SRZ ;  /* 0x0000000000267805 */ /* 0x002fe2000001ff00 */
[----:B--2---:R-:W-:Y:S01]  /*91c0*/  CS2R R26, SRZ ;  /* 0x00000000001a7805 */ /* 0x004fe2000001ff00 */
[----:B------:R-:W-:Y:S05]  /*91d0*/  @P0 BRA `(.L_x_1066) ;  /* 0x000003e000000947 */ /* 0x000fea0003800000 */
[----:B---34-:R-:W-:Y:S01]  /*91e0*/  ISETP.GE.AND P0, PT, R146, c[0x0][0x27c], PT ;  /* 0x00009f0092007a0c */ /* 0x018fe20003f06270 */
[----:B------:R-:W-:Y:S01]  /*91f0*/  CS2R R48, SRZ ;  /* 0x0000000000307805 */ /* 0x000fe2000001ff00 */
[----:B------:R-:W-:Y:S01]  /*9200*/  ISETP.GE.AND P2, PT, R143, c[0x0][0x27c], PT ;  /* 0x00009f008f007a0c */ /* 0x000fe20003f46270 */
[----:B------:R-:W-:-:S10]  /*9210*/  CS2R R50, SRZ ;  /* 0x0000000000327805 */ /* 0x000fd4000001ff00 */
[C---:B------:R-:W-:Y:S01]  /*9220*/  @!P0 IMAD.SHL.U32 R0, R146.reuse, 0x2, RZ ;  /* 0x0000000292008824 */ /* 0x040fe200078e00ff */
[----:B------:R-:W-:-:S04]  /*9230*/  @!P0 SHF.L.U64.HI R15, R146, 0x1, R40 ;  /* 0x00000001920f8819 */ /* 0x000fc80000010228 */
[----:B------:R-:W-:-:S05]  /*9240*/  @!P0 IADD3 R16, P1, R4, R0, RZ ;  /* 0x0000000004108210 */ /* 0x000fca0007f3e0ff */
        /* <DEDUP_REMOVED lines=8> */
[----:B------:R-:W-:Y:S01]  /*92d0*/  CS2R R56, SRZ ;  /* 0x0000000000387805 */ /* 0x000fe2000001ff00 */
[----:B-1----:R-:W-:Y:S02]  /*92e0*/  @!P2 IADD3 R16, P1, R4, R0, RZ ;  /* 0x000000000410a210 */ /* 0x002fe40007f3e0ff */
[----:B--2---:R-:W-:-:S05]  /*92f0*/  @!P2 SHF.L.U64.HI R15, R143, 0x1, R41 ;  /* 0x000000018f0fa819 */ /* 0x004fca0000010229 */
[--C-:B------:R-:W-:Y:S01]  /*9300*/  @!P2 IMAD.X R17, R5, 0x1, R15.reuse, P1 ;  /* 0x000000010511a824 */ /* 0x100fe200008e060f */
[----:B------:R-:W-:Y:S02]  /*9310*/  @!P2 IADD3 R14, P1, R2, R0, RZ ;  /* 0x00000000020ea210 */ /* 0x000fe40007f3e0ff */
[----:B------:R-:W-:Y:S02]  /*9320*/  @!P0 IMAD.SHL.U32 R0, R145, 0x2, RZ ;  /* 0x0000000291008824 */ /* 0x000fe400078e00ff */
[----:B------:R1:W5:Y:S01]  /*9330*/  @!P2 LD.E.64 R54, [R16.64] ;  /* 0x000000061036a980 */ /* 0x000362000c101b00 */
[----:B------:R-:W-:Y:S01]  /*9340*/  @!P2 IMAD.X R15, R3, 0x1, R15, P1 ;  /* 0x00000001030fa824 */ /* 0x000fe200008e060f */
[----:B------:R-:W-:-:S04]  /*9350*/  ISETP.GE.AND P1, PT, R142, c[0x0][0x27c], PT ;  /* 0x00009f008e007a0c */ /* 0x000fc80003f26270 */
[----:B------:R2:W5:Y:S01]  /*9360*/  @!P2 LD.E.64 R56, [R14.64] ;  /* 0x000000060e38a980 */ /* 0x000562000c101b00 */
[----:B------:R-:W-:Y:S01]  /*9370*/  CS2R R58, SRZ ;  /* 0x00000000003a7805 */ /* 0x000fe2000001ff00 */
[----:B------:R-:W-:Y:S01]  /*9380*/  CS2R R60, SRZ ;  /* 0x00000000003c7805 */ /* 0x000fe2000001ff00 */
[----:B-1----:R-:W-:Y:S02]  /*9390*/  @!P0 IADD3 R16, P2, R4, R0, RZ ;  /* 0x0000000004108210 */ /* 0x002fe40007f5e0ff */
[----:B--2---:R-:W-:-:S05]  /*93a0*/  @!P0 SHF.L.U64.HI R15, R145, 0x1, R46 ;  /* 0x00000001910f8819 */ /* 0x004fca000001022e */
[----:B------:R-:W-:Y:S01]  /*93b0*/  @!P0 IMAD.X R17, R5, 0x1, R15, P2 ;  /* 0x0000000105118824 */ /* 0x000fe200010e060f */
[----:B------:R-:W-:Y:S01]  /*93c0*/  @!P0 IADD3 R14, P2, R2, R0, RZ ;  /* 0x00000000020e8210 */ /* 0x000fe20007f5e0ff */
        /* <DEDUP_REMOVED lines=8> */
[----:B--2---:R-:W-:-:S05]  /*9450*/  @!P1 IADD3 R14, P0, R2, R18, RZ ;  /* 0x00000012020e9210 */ /* 0x004fca0007f1e0ff */
[----:B------:R-:W-:Y:S01]  /*9460*/  @!P1 IMAD.X R15, R3, 0x1, R0, P0 ;  /* 0x00000001030f9824 */ /* 0x000fe200000e0600 */
[----:B------:R-:W-:Y:S02]  /*9470*/  ISETP.GE.AND P0, PT, R144, c[0x0][0x27c], PT ;  /* 0x00009f0090007a0c */ /* 0x000fe40003f06270 */
[----:B-1----:R-:W-:Y:S02]  /*9480*/  @!P1 IADD3 R16, P3, R4, R18, RZ ;  /* 0x0000001204109210 */ /* 0x002fe40007f7e0ff */
[----:B------:R-:W-:-:S04]  /*9490*/  @!P2 IMAD.WIDE R20, R140, 0x2, R4 ;  /* 0x000000028c14a825 */ /* 0x000fc800078e0204 */
[----:B------:R-:W-:Y:S01]  /*94a0*/  @!P1 IMAD.X R17, R5, 0x1, R0, P3 ;  /* 0x0000000105119824 */ /* 0x000fe200018e0600 */
[----:B------:R1:W5:Y:S01]  /*94b0*/  @!P2 LD.E.64 R26, [R20.64] ;  /* 0x00000006141aa980 */ /* 0x000362000c101b00 */
[----:B------:R-:W-:-:S04]  /*94c0*/  @!P2 IMAD.WIDE R18, R140, 0x2, R2 ;  /* 0x000000028c12a825 */ /* 0x000fc800078e0202 */
[----:B------:R-:W-:Y:S01]  /*94d0*/  @!P0 IMAD.SHL.U32 R0, R144, 0x2, RZ ;  /* 0x0000000290008824 */ /* 0x000fe200078e00ff */
[----:B------:R2:W5:Y:S04]  /*94e0*/  @!P2 LD.E.64 R38, [R18.64] ;  /* 0x000000061226a980 */ /* 0x000568000c101b00 */
[----:B------:R-:W-:Y:S01]  /*94f0*/  @!P0 IADD3 R4, P2, R4, R0, RZ ;  /* 0x0000000004048210 */ /* 0x000fe20007f5e0ff */
[----:B------:R-:W-:Y:S01]  /*9500*/  CS2R R62, SRZ ;  /* 0x00000000003e7805 */ /* 0x000fe2000001ff00 */
[----:B------:R-:W-:Y:S01]  /*9510*/  CS2R R66, SRZ ;  /* 0x0000000000427805 */ /* 0x000fe2000001ff00 */
[----:B------:R-:W-:-:S04]  /*9520*/  CS2R R64, SRZ ;  /* 0x0000000000407805 */ /* 0x000fc8000001ff00 */
[----:B------:R3:W5:Y:S01]  /*9530*/  @!P1 LD.E.64 R62, [R14.64] ;  /* 0x000000060e3e9980 */ /* 0x000762000c101b00 */
[----:B--2---:R-:W-:-:S05]  /*9540*/  @!P0 SHF.L.U64.HI R18, R144, 0x1, R52 ;  /* 0x0000000190128819 */ /* 0x004fca0000010234 */
[----:B------:R-:W-:Y:S01]  /*9550*/  @!P0 IMAD.X R5, R5, 0x1, R18, P2 ;  /* 0x0000000105058824 */ /* 0x000fe200010e0612 */
[----:B------:R-:W-:Y:S01]  /*9560*/  @!P0 IADD3 R2, P2, R2, R0, RZ ;  /* 0x0000000002028210 */ /* 0x000fe20007f5e0ff */
[----:B-1----:R-:W-:-:S03]  /*9570*/  CS2R R20, SRZ ;  /* 0x0000000000147805 */ /* 0x002fc6000001ff00 */
[----:B------:R3:W5:Y:S01]  /*9580*/  @!P0 LD.E.64 R66, [R4.64] ;  /* 0x0000000604428980 */ /* 0x000762000c101b00 */
[----:B------:R-:W-:-:S03]  /*9590*/  @!P0 IMAD.X R3, R3, 0x1, R18, P2 ;  /* 0x0000000103038824 */ /* 0x000fc600010e0612 */
[----:B------:R3:W5:Y:S04]  /*95a0*/  @!P1 LD.E.64 R20, [R16.64] ;  /* 0x0000000610149980 */ /* 0x000768000c101b00 */
[----:B------:R3:W5:Y:S02]  /*95b0*/  @!P0 LD.E.64 R64, [R2.64] ;  /* 0x0000000602408980 */ /* 0x000764000c101b00 */
.L_x_1066:
[----:B---34-:R-:W-:Y:S05]  /*95c0*/  BSYNC B0 ;  /* 0x0000000000007941 */ /* 0x018fea0003800000 */
.L_x_1065:
[----:B-----5:R-:W-:Y:S01]  /*95d0*/  IMAD.MOV.U32 R0, RZ, RZ, R66 ;  /* 0x000000ffff007224 */ /* 0x020fe200078e0042 */
[----:B------:R-:W-:-:S04]  /*95e0*/  DEPBAR.LE SB0, 0x1 ;  /* 0x000080400000791a */ /* 0x000fc80000000000 */
[----:B------:R-:W-:Y:S01]  /*95f0*/  IMAD.MOV.U32 R4, RZ, RZ, R67 ;  /* 0x000000ffff047224 */ /* 0x000fe200078e0043 */
        /* <DEDUP_REMOVED lines=54> */
[----:B------:R-:W-:Y:S02]  /*9960*/  PRMT R10, R31, 0x5432, R4 ;  /* 0x000054321f0a7816 */ /* 0x000fe40000000004 */
[----:B------:R-:W-:Y:S02]  /*9970*/  LOP3.LUT R31, R0, 0xffff0000, RZ, 0xc0, !PT ;  /* 0xffff0000001f7812 */ /* 0x000fe400078ec0ff */
        /* <DEDUP_REMOVED lines=37> */
.L_x_1070:
[----:B------:R-:W-:Y:S05]  /*9bd0*/  BSYNC B0 ;  /* 0x0000000000007941 */ /* 0x000fea0003800000 */
.L_x_1069:
        /* <DEDUP_REMOVED lines=49> */
.L_x_1072:
[----:B------:R-:W-:Y:S05]  /*9ef0*/  BSYNC B0 ;  /* 0x0000000000007941 */ /* 0x000fea0003800000 */
.L_x_1071:
        /* <DEDUP_REMOVED lines=49> */
.L_x_1074:
[----:B------:R-:W-:Y:S05]  /*a210*/  BSYNC B0 ;  /* 0x0000000000007941 */ /* 0x000fea0003800000 */
.L_x_1073:
        /* <DEDUP_REMOVED lines=49> */
.L_x_1076:
[----:B------:R-:W-:Y:S05]  /*a530*/  BSYNC B0 ;  /* 0x0000000000007941 */ /* 0x000fea0003800000 */
.L_x_1075:
        /* <DEDUP_REMOVED lines=49> */
.L_x_1078:
[----:B------:R-:W-:Y:S05]  /*a850*/  BSYNC B0 ;  /* 0x0000000000007941 */ /* 0x000fea0003800000 */
.L_x_1077:
        /* <DEDUP_REMOVED lines=48> */
.L_x_1068:
[----:B------:R-:W-:Y:S05]  /*ab60*/  BSYNC B1 ;  /* 0x0000000000017941 */ /* 0x000fea0003800000 */
.L_x_1067:
[----:B------:R-:W-:-:S04]  /*ab70*/  IADD3 R0, R237, 0x40, RZ ;  /* 0x00000040ed007810 */ /* 0x000fc80007ffe0ff */
        /* <DEDUP_REMOVED lines=51> */
.L_x_1081:
[----:B------:R-:W-:Y:S05]  /*aeb0*/  BSYNC B0 ;  /* 0x0000000000007941 */ /* 0x000fea0003800000 */
.L_x_1080:
        /* <DEDUP_REMOVED lines=49> */
.L_x_1083:
[----:B------:R-:W-:Y:S05]  /*b1d0*/  BSYNC B0 ;  /* 0x0000000000007941 */ /* 0x000fea0003800000 */
.L_x_1082:
        /* <DEDUP_REMOVED lines=49> */
.L_x_1085:
[----:B------:R-:W-:Y:S05]  /*b4f0*/  BSYNC B0 ;  /* 0x0000000000007941 */ /* 0x000fea0003800000 */
.L_x_1084:
        /* <DEDUP_REMOVED lines=49> */
.L_x_1087:
[----:B------:R-:W-:Y:S05]  /*b810*/  BSYNC B0 ;  /* 0x0000000000007941 */ /* 0x000fea0003800000 */
.L_x_1086:
        /* <DEDUP_REMOVED lines=49> */
.L_x_1089:
[----:B------:R-:W-:Y:S05]  /*bb30*/  BSYNC B0 ;  /* 0x0000000000007941 */ /* 0x000fea0003800000 */
.L_x_1088:
        /* <DEDUP_REMOVED lines=49> */
.L_x_1062:
[----:B------:R-:W-:Y:S01]  /*be50*/  @P4 IMAD.HI.U32 R3, R0, c[0x0][0x2c8], RZ ;  /* 0x0000b20000034a27 */ /* 0x000fe200078e00ff */
[----:B------:R-:W-:Y:S01]  /*be60*/  SHF.R.S32.HI R84, RZ, 0x1f, R130 ;  /* 0x0000001fff547819 */ /* 0x000fe20000011482 */
[----:B------:R-:W-:Y:S01]  /*be70*/  BSSY B0, `(.L_x_1090) ;  /* 0x000004c000007945 */ /* 0x000fe20003800000 */
[----:B------:R-:W-:Y:S01]  /*be80*/  SHF.R.S32.HI R80, RZ, 0x1f, R131 ;  /* 0x0000001fff507819 */ /* 0x000fe20000011483 */
[----:B------:R-:W-:Y:S01]  /*be90*/  IMAD.MOV.U32 R5, RZ, RZ, R7 ;  /* 0x000000ffff057224 */ /* 0x000fe200078e0007 */
[----:B------:R-:W-:Y:S01]  /*bea0*/  @P4 SHF.R.U32.HI R0, RZ, c[0x0][0x2cc], R3 ;  /* 0x0000b300ff004a19 */ /* 0x000fe20000011603 */
[----:B------:R-:W-:Y:S01]  /*beb0*/  IMAD.MOV.U32 R7, RZ, RZ, R6 ;  /* 0x000000ffff077224 */ /* 0x000fe200078e0006 */
[----:B------:R-:W-:Y:S01]  /*bec0*/  LEA.HI R85, R84, R130, RZ, 0x3 ;  /* 0x0000008254557211 */ /* 0x000fe200078f18ff */
[----:B------:R-:W-:Y:S01]  /*bed0*/  IMAD.MOV.U32 R6, RZ, RZ, R2 ;  /* 0x000000ffff067224 */ /* 0x000fe200078e0002 */
[----:B------:R-:W-:Y:S01]  /*bee0*/  SHF.R.S32.HI R3, RZ, 0x1f, R0 ;  /* 0x0000001fff037819 */ /* 0x000fe20000011400 */
[----:B------:R-:W-:Y:S01]  /*bef0*/  IMAD.WIDE.U32 R4, R0, c[0x0][0x280], R4 ;  /* 0x0000a00000047a25 */ /* 0x000fe200078e0004 */
[----:B------:R-:W-:Y:S01]  /*bf00*/  LEA.HI R81, R80, R131, RZ, 0x3 ;  /* 0x0000008350517211 */ /* 0x000fe200078f18ff */
[----:B------:R-:W-:Y:S01]  /*bf10*/  CS2R R74, SRZ ;  /* 0x00000000004a7805 */ /* 0x000fe2000001ff00 */
[----:B------:R-:W-:Y:S01]  /*bf20*/  SHF.R.S32.HI R29, RZ, 0x1f, R126 ;  /* 0x0000001fff1d7819 */ /* 0x000fe2000001147e */
[C---:B------:R-:W-:Y:S01]  /*bf30*/  IMAD R8, R3.reuse, c[0x0][0x280], RZ ;  /* 0x0000a00003087a24 */ /* 0x040fe200078e02ff */
[----:B------:R-:W-:Y:S01]  /*bf40*/  LEA R31, P0, R4, c[0x0][0x270], 0x1 ;  /* 0x00009c00041f7a11 */ /* 0x000fe200078008ff */
[----:B------:R-:W-:Y:S01]  /*bf50*/  IMAD R9, R3, c[0x0][0x290], RZ ;  /* 0x0000a40003097a24 */ /* 0x000fe200078e02ff */
[----:B------:R-:W-:Y:S01]  /*bf60*/  CS2R R46, SRZ ;  /* 0x00000000002e7805 */ /* 0x000fe2000001ff00 */
[C---:B------:R-:W-:Y:S01]  /*bf70*/  IMAD R8, R0.reuse, c[0x0][0x284], R8 ;  /* 0x0000a10000087a24 */ /* 0x040fe200078e0208 */
[----:B------:R-:W-:Y:S01]  /*bf80*/  CS2R R44, SRZ ;  /* 0x00000000002c7805 */ /* 0x000fe2000001ff00 */
[----:B------:R-:W-:Y:S01]  /*bf90*/  IMAD.WIDE.U32 R2, R0, c[0x0][0x290], R6 ;  /* 0x0000a40000027a25 */ /* 0x000fe200078e0006 */
[----:B------:R1:W2:Y:S01]  /*bfa0*/  SHFL.IDX PT, R20, R31, RZ, 0x1c1f ;  /* 0x001c1fff1f147589 */ /* 0x0002a200000e0000 */
        /* <DEDUP_REMOVED lines=10> */
[----:B------:R-:W-:Y:S01]  /*c050*/  CS2R R42, SRZ ;  /* 0x00000000002a7805 */ /* 0x000fe2000001ff00 */
[----:B------:R-:W-:Y:S01]  /*c060*/  CS2R R40, SRZ ;  /* 0x0000000000287805 */ /* 0x000fe2000001ff00 */
[----:B------:R1:W3:Y:S01]  /*c070*/  SHFL.IDX PT, R21, R28, RZ, 0x1c1f ;  /* 0x001c1fff1c157589 */ /* 0x0002e200000e0000 */
[----:B------:R-:W-:Y:S01]  /*c080*/  LEA.HI.X R27, R2, c[0x0][0x28c], R0, 0x1, P1 ;  /* 0x0000a300021b7a11 */ /* 0x000fe200008f0c00 */
[----:B------:R-:W-:Y:S01]  /*c090*/  CS2R R10, SRZ ;  /* 0x00000000000a7805 */ /* 0x000fe2000001ff00 */
[----:B------:R-:W-:Y:S01]  /*c0a0*/  CS2R R8, SRZ ;  /* 0x0000000000087805 */ /* 0x000fe2000001ff00 */
[----:B------:R1:W4:Y:S01]  /*c0b0*/  SHFL.IDX PT, R2, R32, RZ, 0x1c1f ;  /* 0x001c1fff20027589 */ /* 0x00032200000e0000 */
[----:B------:R-:W-:Y:S01]  /*c0c0*/  CS2R R6, SRZ ;  /* 0x0000000000067805 */ /* 0x000fe2000001ff00 */
[----:B------:R-:W-:Y:S01]  /*c0d0*/  CS2R R4, SRZ ;  /* 0x0000000000047805 */ /* 0x000fe2000001ff00 */
[----:B------:R-:W-:Y:S01]  /*c0e0*/  SHF.R.S32.HI R77, RZ, 0x3, R85 ;  /* 0x00000003ff4d7819 */ /* 0x000fe20000011455 */
[----:B------:R1:W1:Y:S01]  /*c0f0*/  SHFL.IDX PT, R3, R27, RZ, 0x1c1f ;  /* 0x001c1fff1b037589 */ /* 0x00026200000e0000 */
[----:B------:R-:W-:Y:S01]  /*c100*/  SHF.R.S32.HI R59, RZ, 0x3, R81 ;  /* 0x00000003ff3b7819 */ /* 0x000fe20000011451 */
[----:B------:R-:W-:Y:S05]  /*c110*/  @P0 BRA `(.L_x_1091) ;  /* 0x0000021000000947 */ /* 0x000fea0003800000 */
[----:B------:R-:W-:Y:S01]  /*c120*/  ISETP.GE.AND P0, PT, R126, c[0x0][0x27c], PT ;  /* 0x00009f007e007a0c */ /* 0x000fe20003f06270 */
[----:B------:R-:W-:Y:S01]  /*c130*/  CS2R R18, SRZ ;  /* 0x0000000000127805 */ /* 0x000fe2000001ff00 */
[----:B------:R-:W-:Y:S01]  /*c140*/  ISETP.GE.AND P2, PT, R131, c[0x0][0x27c], PT ;  /* 0x00009f0083007a0c */ /* 0x000fe20003f46270 */
[----:B------:R-:W-:Y:S01]  /*c150*/  CS2R R16, SRZ ;  /* 0x0000000000107805 */ /* 0x000fe2000001ff00 */
[----:B------:R-:W-:Y:S01]  /*c160*/  CS2R R10, SRZ ;  /* 0x00000000000a7805 */ /* 0x000fe2000001ff00 */
[----:B------:R-:W-:Y:S01]  /*c170*/  CS2R R8, SRZ ;  /* 0x0000000000087805 */ /* 0x000fe2000001ff00 */
[----:B------:R-:W-:Y:S01]  /*c180*/  CS2R R46, SRZ ;  /* 0x00000000002e7805 */ /* 0x000fe2000001ff00 */
[----:B------:R-:W-:-:S06]  /*c190*/  CS2R R44, SRZ ;  /* 0x00000000002c7805 */ /* 0x000fcc000001ff00 */
[C---:B------:R-:W-:Y:S01]  /*c1a0*/  @!P0 IMAD.SHL.U32 R4, R126.reuse, 0x2, RZ ;  /* 0x000000027e048824 */ /* 0x040fe200078e00ff */
[----:B------:R-:W-:-:S04]  /*c1b0*/  @!P0 SHF.L.U64.HI R0, R126, 0x1, R29 ;  /* 0x000000017e008819 */ /* 0x000fc8000001021d */
[-C--:B--2---:R-:W-:Y:S02]  /*c1c0*/  @!P0 IADD3 R24, P1, R20, R4.reuse, RZ ;  /* 0x0000000414188210 */ /* 0x084fe40007f3e0ff */
[----:B----4-:R-:W-:Y:S02]  /*c1d0*/  @!P0 IADD3 R22, P3, R2, R4, RZ ;  /* 0x0000000402168210 */ /* 0x010fe40007f7e0ff */
[----:B---3--:R-:W-:Y:S02]  /*c1e0*/  @!P0 IADD3.X R25, R21, R0, RZ, P1, !PT ;  /* 0x0000000015198210 */ /* 0x008fe40000ffe4ff */
[----:B------:R-:W-:Y:S01]  /*c1f0*/  ISETP.GE.AND P1, PT, R130, c[0x0][0x27c], PT ;  /* 0x00009f0082007a0c */ /* 0x000fe20003f26270 */
[----:B-1----:R-:W-:Y:S01]  /*c200*/  @!P0 IMAD.X R23, R3, 0x1, R0, P3 ;  /* 0x0000000103178824 */ /* 0x002fe200018e0600 */
[----:B------:R-:W-:-:S05]  /*c210*/  @!P2 SHF.L.U32 R4, R59, 0x3, RZ ;  /* 0x000000033b04a819 */ /* 0x000fca00000006ff */
[----:B------:R-:W-:-:S04]  /*c220*/  @!P2 IMAD.WIDE R12, R4, 0x2, R20 ;  /* 0x00000002040ca825 */ /* 0x000fc800078e0214 */
[----:B------:R-:W-:Y:S01]  /*c230*/  @!P2 IMAD.WIDE R6, R4, 0x2, R2 ;  /* 0x000000020406a825 */ /* 0x000fe200078e0202 */
[----:B------:R1:W5:Y:S03]  /*c240*/  @!P2 LD.E.128 R16, [R12.64] ;  /* 0x000000060c10a980 */ /* 0x000366000c101d00 */
[----:B------:R-:W-:Y:S01]  /*c250*/  @!P1 IMAD.SHL.U32 R0, R77, 0x8, RZ ;  /* 0x000000084d009824 */ /* 0x000fe200078e00ff */
[----:B------:R2:W5:Y:S03]  /*c260*/  @!P2 LD.E.128 R8, [R6.64] ;  /* 0x000000060608a980 */ /* 0x000566000c101d00 */
[C---:B------:R-:W-:Y:S01]  /*c270*/  @!P1 IMAD.WIDE R4, R0.reuse, 0x2, R20 ;  /* 0x0000000200049825 */ /* 0x040fe200078e0214 */
[----:B------:R-:W-:Y:S01]  /*c280*/  CS2R R42, SRZ ;  /* 0x00000000002a7805 */ /* 0x000fe2000001ff00 */
[----:B------:R-:W-:Y:S01]  /*c290*/  CS2R R40, SRZ ;  /* 0x0000000000287805 */ /* 0x000fe2000001ff00 */
[----:B------:R-:W-:Y:S01]  /*c2a0*/  CS2R R14, SRZ ;  /* 0x00000000000e7805 */ /* 0x000fe2000001ff00 */
[----:B------:R-:W-:Y:S01]  /*c2b0*/  @!P1 IMAD.WIDE R2, R0, 0x2, R2 ;  /* 0x0000000200029825 */ /* 0x000fe200078e0202 */
[----:B------:R3:W5:Y:S04]  /*c2c0*/  @!P1 LD.E.128 R44, [R4.64] ;  /* 0x00000006042c9980 */ /* 0x000768000c101d00 */
[----:B------:R4:W5:Y:S01]  /*c2d0*/  @!P1 LD.E.128 R40, [R2.64] ;  /* 0x0000000602289980 */ /* 0x000962000c101d00 */
[----:B-1----:R-:W-:Y:S01]  /*c2e0*/  CS2R R12, SRZ ;  /* 0x00000000000c7805 */ /* 0x002fe2000001ff00 */
[----:B--2---:R-:W-:-:S05]  /*c2f0*/  CS2R R6, SRZ ;  /* 0x0000000000067805 */ /* 0x004fca000001ff00 */
[----:B------:R4:W5:Y:S01]  /*c300*/  @!P0 LD.E.128 R12, [R24.64] ;  /* 0x00000006180c8980 */ /* 0x000962000c101d00 */
[----:B---3--:R-:W-:-:S06]  /*c310*/  CS2R R4, SRZ ;  /* 0x0000000000047805 */ /* 0x008fcc000001ff00 */
[----:B------:R4:W5:Y:S02]  /*c320*/  @!P0 LD.E.128 R4, [R22.64] ;  /* 0x0000000616048980 */ /* 0x000964000c101d00 */
.L_x_1091:
[----:B------:R-:W-:Y:S05]  /*c330*/  BSYNC B0 ;  /* 0x0000000000007941 */ /* 0x000fea0003800000 */
.L_x_1090:
[----:B------:R-:W-:Y:S01]  /*c340*/  IADD3 R0, R26, 0x40, RZ ;  /* 0x000000401a007810 */ /* 0x000fe20007ffe0ff */
[----:B----45:R-:W-:Y:S01]  /*c350*/  IMAD.MOV.U32 R2, RZ, RZ, R44 ;  /* 0x000000ffff027224 */ /* 0x030fe200078e002c */
[----:B------:R-:W-:Y:S01]  /*c360*/  MOV R23, R7 ;  /* 0x0000000700177202 */ /* 0x000fe20000000f00 */
[----:B--2---:R-:W-:Y:S01]  /*c370*/  IMAD.MOV.U32 R20, RZ, RZ, R46 ;  /* 0x000000ffff147224 */ /* 0x004fe200078e002e */
[----:B------:R-:W-:Y:S01]  /*c380*/  ISETP.GE.AND P0, PT, R0, R30, PT ;  /* 0x0000001e0000720c */ /* 0x000fe20003f06270 */
[----:B------:R-:W-:Y:S01]  /*c390*/  IMAD.MOV.U32 R0, RZ, RZ, R45 ;  /* 0x000000ffff007224 */ /* 0x000fe200078e002d */
[----:B---3--:R-:W2:Y:S01]  /*c3a0*/  SHFL.IDX PT, R21, R28, 0x1, 0x1c1f ;  /* 0x003c1f001c157f89 */ /* 0x008ea200000e0000 */
[----:B-1----:R-:W-:Y:S01]  /*c3b0*/  IMAD.MOV.U32 R3, RZ, RZ, R47 ;  /* 0x000000ffff037224 */ /* 0x002fe200078e002f */
        /* <DEDUP_REMOVED lines=37> */
[----:B------:R-:W1:Y:S01]  /*c610*/  SHFL.IDX PT, R2, R32, 0x1, 0x1c1f ;  /* 0x003c1f0020027f89 */ /* 0x000e6200000e0000 */
        /* <DEDUP_REMOVED lines=21> */
[----:B------:R-:W-:Y:S02]  /*c770*/  @!P0 SHF.L.U64.HI R23, R126, 0x1, R29 ;  /* 0x000000017e178819 */ /* 0x000fe4000001021d */
[----:B------:R-:W-:Y:S02]  /*c780*/  @!P2 SHF.L.U32 R26, R59, 0x3, RZ ;  /* 0x000000033b1aa819 */ /* 0x000fe400000006ff */
[-C--:B------:R-:W-:Y:S02]  /*c790*/  @!P0 IADD3 R24, P1, R20, R0.reuse, RZ ;  /* 0x0000000014188210 */ /* 0x080fe40007f3e0ff */
[----:B-1----:R-:W-:Y:S01]  /*c7a0*/  @!P0 IADD3 R22, P3, R2, R0, RZ ;  /* 0x0000000002168210 */ /* 0x002fe20007f7e0ff */
[----:B------:R-:W-:Y:S01]  /*c7b0*/  @!P2 IMAD.WIDE R28, R26, 0x2, R20 ;  /* 0x000000021a1ca825 */ /* 0x000fe200078e0214 */
[----:B------:R-:W-:Y:S02]  /*c7c0*/  @!P0 IADD3.X R25, R21, R23, RZ, P1, !PT ;  /* 0x0000001715198210 */ /* 0x000fe40000ffe4ff */
[----:B------:R-:W-:Y:S01]  /*c7d0*/  ISETP.GE.AND P1, PT, R130, c[0x0][0x27c], PT ;  /* 0x00009f0082007a0c */ /* 0x000fe20003f26270 */
[----:B------:R-:W-:Y:S01]  /*c7e0*/  @!P0 IMAD.X R23, R3, 0x1, R23, P3 ;  /* 0x0000000103178824 */ /* 0x000fe200018e0617 */
[----:B------:R-:W-:Y:S01]  /*c7f0*/  CS2R R70, SRZ ;  /* 0x0000000000467805 */ /* 0x000fe2000001ff00 */
[----:B------:R-:W-:Y:S01]  /*c800*/  @!P2 IMAD.WIDE R26, R26, 0x2, R2 ;  /* 0x000000021a1aa825 */ /* 0x000fe200078e0202 */
[----:B------:R-:W-:Y:S01]  /*c810*/  CS2R R68, SRZ ;  /* 0x0000000000447805 */ /* 0x000fe2000001ff00 */
[----:B------:R-:W-:Y:S01]  /*c820*/  CS2R R50, SRZ ;  /* 0x0000000000327805 */ /* 0x000fe2000001ff00 */
[----:B------:R-:W-:Y:S01]  /*c830*/  CS2R R48, SRZ ;  /* 0x0000000000307805 */ /* 0x000fe2000001ff00 */
[----:B------:R-:W-:Y:S01]  /*c840*/  CS2R R54, SRZ ;  /* 0x0000000000367805 */ /* 0x000fe2000001ff00 */
[----:B------:R-:W-:Y:S01]  /*c850*/  CS2R R52, SRZ ;  /* 0x0000000000347805 */ /* 0x000fe2000001ff00 */
[----:B------:R1:W5:Y:S04]  /*c860*/  @!P2 LD.E.128 R60, [R28.64] ;  /* 0x000000061c3ca980 */ /* 0x000368000c101d00 */
[----:B------:R-:W-:Y:S01]  /*c870*/  @!P1 IMAD.SHL.U32 R0, R77, 0x8, RZ ;  /* 0x000000084d009824 */ /* 0x000fe200078e00ff */
[----:B------:R1:W5:Y:S03]  /*c880*/  @!P2 LD.E.128 R64, [R26.64] ;  /* 0x000000061a40a980 */ /* 0x000366000c101d00 */
[C---:B------:R-:W-:Y:S01]  /*c890*/  @!P1 IMAD.WIDE R20, R0.reuse, 0x2, R20 ;  /* 0x0000000200149825 */ /* 0x040fe200078e0214 */
[----:B------:R1:W5:Y:S03]  /*c8a0*/  @!P0 LD.E.128 R48, [R24.64] ;  /* 0x0000000618308980 */ /* 0x000366000c101d00 */
[----:B------:R-:W-:Y:S01]  /*c8b0*/  @!P1 IMAD.WIDE R2, R0, 0x2, R2 ;  /* 0x0000000200029825 */ /* 0x000fe200078e0202 */
[----:B------:R1:W5:Y:S04]  /*c8c0*/  @!P1 LD.E.128 R72, [R20.64] ;  /* 0x0000000614489980 */ /* 0x000368000c101d00 */
[----:B------:R1:W5:Y:S04]  /*c8d0*/  @!P1 LD.E.128 R68, [R2.64] ;  /* 0x0000000602449980 */ /* 0x000368000c101d00 */
[----:B------:R1:W5:Y:S02]  /*c8e0*/  @!P0 LD.E.128 R52, [R22.64] ;  /* 0x0000000616348980 */ /* 0x000364000c101d00 */
.L_x_1093:
[----:B--2-4-:R-:W-:Y:S05]  /*c8f0*/  BSYNC B0 ;  /* 0x0000000000007941 */ /* 0x014fea0003800000 */
.L_x_1092:
        /* <DEDUP_REMOVED lines=157> */
.L_x_1097:
[----:B------:R-:W-:Y:S05]  /*d2d0*/  BSYNC B0 ;  /* 0x0000000000007941 */ /* 0x000fea0003800000 */
.L_x_1096:
        /* <DEDUP_REMOVED lines=113> */
.L_x_1099:
[----:B------:R-:W-:Y:S05]  /*d9f0*/  BSYNC B0 ;  /* 0x0000000000007941 */ /* 0x000fea0003800000 */
.L_x_1098:
[----:B------:R-:W-:-:S13]  /*da00*/  ISETP.GE.AND P0, PT, R130, c[0x0][0x27c], PT ;  /* 0x00009f0082007a0c */ /* 0x000fda0003f06270 */
        /* <DEDUP_REMOVED lines=111> */
.L_x_1095:
[----:B------:R-:W-:Y:S05]  /*e100*/  BSYNC B1 ;  /* 0x0000000000017941 */ /* 0x000fea0003800000 */
.L_x_1094:
[----:B------:R-:W-:-:S04]  /*e110*/  IADD3 R0, R237, 0x40, RZ ;  /* 0x00000040ed007810 */ /* 0x000fc80007ffe0ff */
[----:B------:R-:W-:-:S13]  /*e120*/  ISETP.GE.AND P0, PT, R0, R76, PT ;  /* 0x0000004c0000720c */ /* 0x000fda0003f06270 */
[----:B------:R-:W-:Y:S05]  /*e130*/  @P0 BRA `(.L_x_1079) ;  /* 0x0000158000000947 */ /* 0x000fea0003800000 */
[----:B------:R3:W5:Y:S01]  /*e140*/  LDL R35, [R1+0x40] ;  /* 0x0000400001237983 */ /* 0x0007620000100800 */
[----:B------:R-:W-:Y:S01]  /*e150*/  ISETP.GE.AND P0, PT, R126, c[0x0][0x27c], PT ;  /* 0x00009f007e007a0c */ /* 0x000fe20003f06270 */
[----:B------:R-:W-:Y:S01]  /*e160*/  BSSY B0, `(.L_x_1100) ;  /* 0x0000073000007945 */ /* 0x000fe20003800000 */
[C---:B------:R-:W-:Y:S02]  /*e170*/  IADD3 R36, R237.reuse, 0x40, RZ ;  /* 0x00000040ed247810 */ /* 0x040fe40007ffe0ff */
[----:B------:R-:W-:-:S03]  /*e180*/  IADD3 R37, R237, 0x40, RZ ;  /* 0x00000040ed257810 */ /* 0x000fc60007ffe0ff */
[----:B------:R-:W-:Y:S02]  /*e190*/  IMAD.SHL.U32 R36, R36, 0x40, RZ ;  /* 0x0000004024247824 */ /* 0x000fe400078e00ff */
[----:B------:R-:W-:-:S03]  /*e1a0*/  IMAD.SHL.U32 R37, R37, 0x40, RZ ;  /* 0x0000004025257824 */ /* 0x000fc600078e00ff */
[----:B------:R-:W-:Y:S02]  /*e1b0*/  LOP3.LUT R36, R36, 0x1c0, RZ, 0xc0, !PT ;  /* 0x000001c024247812 */ /* 0x000fe400078ec0ff */
[----:B------:R-:W-:Y:S02]  /*e1c0*/  LOP3.LUT R37, R37, 0x1c0, RZ, 0xc0, !PT ;  /* 0x000001c025257812 */ /* 0x000fe400078ec0ff */
[----:B------:R-:W-:Y:S01]  /*e1d0*/  SHF.R.U32.HI R36, RZ, 0x3, R36 ;  /* 0x00000003ff247819 */ /* 0x000fe20000011624 */
[----:B------:R-:W-:Y:S05]  /*e1e0*/  @P0 BRA `(.L_x_1101) ;  /* 0x000006a000000947 */ /* 0x000fea0003800000 */
[----:B------:R-:W-:Y:S01]  /*e1f0*/  IMAD.MOV.U32 R3, RZ, RZ, c[0x0][0x27c] ;  /* 0x00009f00ff037624 */ /* 0x000fe200078e00ff */
[----:B------:R-:W-:Y:S02]  /*e200*/  LOP3.LUT R0, R37, 0x38, R126, 0xf8, !PT ;  /* 0x0000003825007812 */ /* 0x000fe400078ef87e */
[----:B--2---:R-:W-:Y:S02]  /*e210*/  SHF.R.U64 R13, R52, 0x10, R53 ;  /* 0x00000010340d7819 */ /* 0x004fe40000001235 */
[----:B------:R-:W-:-:S02]  /*e220*/  LEA.HI R3, R3, R106, RZ, 0x1d ;  /* 0x0000006a03037211 */ /* 0x000fc400078fe8ff */
[----:B-----5:R-:W-:Y:S02]  /*e230*/  LOP3.LUT R0, R35, R0, R36, 0xf6, !PT ;  /* 0x0000000023007212 */ /* 0x020fe400078ef624 */
[----:B------:R-:W-:Y:S01]  /*e240*/  SHF.R.S32.HI R4, RZ, 0x1f, R3 ;  /* 0x0000001fff047819 */ /* 0x000fe20000011403 */
[----:B------:R-:W-:Y:S01]  /*e250*/  IMAD.SHL.U32 R2, R3, 0x8, RZ ;  /* 0x0000000803027824 */ /* 0x000fe200078e00ff */
[----:B------:R-:W-:Y:S02]  /*e260*/  LEA R29, R0, 0xc100, 0x1 ;  /* 0x0000c100001d7811 */ /* 0x000fe400078e08ff */
[----:B------:R-:W-:Y:S02]  /*e270*/  LEA.HI R3, R4, R3, RZ, 0x3 ;  /* 0x0000000304037211 */ /* 0x000fe400078f18ff */
[----:B------:R-:W-:Y:S01]  /*e280*/  LOP3.LUT R2, R37, 0x38, R2, 0xf8, !PT ;  /* 0x0000003825027812 */ /* 0x000fe200078ef802 */
[----:B------:R-:W2:Y:S01]  /*e290*/  LDS.128 R8, [R29] ;  /* 0x000000001d087984 */ /* 0x000ea20000000c00 */
[----:B------:R-:W-:Y:S01]  /*e2a0*/  PRMT R16, R91, 0x5432, R13 ;  /* 0x000054325b107816 */ /* 0x000fe2000000000d */
[----:B------:R-:W-:Y:S01]  /*e2b0*/  IMAD.SHL.U32 R3, R3, 0x400, RZ ;  /* 0x0000040003037824 */ /* 0x000fe200078e00ff */
[----:B------:R-:W-:-:S02]  /*e2c0*/  LOP3.LUT R2, R2, R36, RZ, 0x3c, !PT ;  /* 0x0000002402027212 */ /* 0x000fc400078e3cff */
[--C-:B------:R-:W-:Y:S02]  /*e2d0*/  SHF.R.U64 R14, R54, 0x10, R55.reuse ;  /* 0x00000010360e7819 */ /* 0x100fe40000001237 */
[----:B------:R-:W-:Y:S02]  /*e2e0*/  LOP3.LUT R0, R3, 0x7fffe000, RZ, 0xc0, !PT ;  /* 0x7fffe00003007812 */ /* 0x000fe400078ec0ff */
[----:B------:R-:W-:Y:S02]  /*e2f0*/  SHF.R.U32.HI R19, RZ, 0x10, R55 ;  /* 0x00000010ff137819 */ /* 0x000fe40000011637 */
[----:B------:R-:W-:Y:S02]  /*e300*/  IADD3 R0, R2, R0, R35 ;  /* 0x0000000002007210 */ /* 0x000fe40007ffe023 */
[----:B------:R-:W-:Y:S02]  /*e310*/  SHF.R.U64 R3, R50, 0x10, R51 ;  /* 0x0000001032037819 */ /* 0x000fe40000001233 */
[----:B------:R-:W-:Y:S01]  /*e320*/  SHF.R.U32.HI R15, RZ, 0x10, R53 ;  /* 0x00000010ff0f7819 */ /* 0x000fe20000011635 */
[----:B------:R-:W-:Y:S01]  /*e330*/  IMAD.SHL.U32 R28, R0, 0x2, RZ ;  /* 0x00000002001c7824 */ /* 0x000fe200078e00ff */
[----:B------:R-:W-:-:S02]  /*e340*/  SHF.R.U64 R0, R48, 0x10, R49 ;  /* 0x0000001030007819 */ /* 0x000fc40000001231 */
[----:B------:R-:W-:Y:S02]  /*e350*/  SHF.L.U32 R30, R16, 0x10, RZ ;  /* 0x00000010101e7819 */ /* 0x000fe400000006ff */
[----:B------:R-:W4:Y:S01]  /*e360*/  LDS.128 R4, [R28+0xc100] ;  /* 0x00c100001c047984 */ /* 0x000f220000000c00 */
[----:B------:R-:W-:Y:S02]  /*e370*/  PRMT R18, R93, 0x5432, R0 ;  /* 0x000054325d127816 */ /* 0x000fe40000000000 */
[----:B------:R-:W-:Y:S02]  /*e380*/  SHF.R.U32.HI R2, RZ, 0x10, R49 ;  /* 0x00000010ff027819 */ /* 0x000fe40000011631 */
[----:B------:R-:W-:Y:S01]  /*e390*/  SHF.R.U32.HI R12, RZ, 0x10, R51 ;  /* 0x00000010ff0c7819 */ /* 0x000fe20000011633 */
[----:B------:R-:W-:Y:S01]  /*e3a0*/  IMAD.U32 R31, R18, 0x10000, RZ ;  /* 0x00010000121f7824 */ /* 0x000fe200078e00ff */
[C---:B------:R-:W-:Y:S02]  /*e3b0*/  PRMT R23, R92.reuse, 0x5432, R14 ;  /* 0x000054325c177816 */ /* 0x040fe4000000000e */
[----:B------:R-:W-:-:S02]  /*e3c0*/  PRMT R22, R92, 0x5410, R19 ;  /* 0x000054105c167816 */ /* 0x000fc40000000013 */
[C---:B------:R-:W-:Y:S02]  /*e3d0*/  PRMT R25, R94.reuse, 0x5432, R3 ;  /* 0x000054325e197816 */ /* 0x040fe40000000003 */
        /* <DEDUP_REMOVED lines=10> */
[----:B------:R-:W-:Y:S01]  /*e480*/  SHF.L.U32 R32, R22, 0x10, RZ ;  /* 0x0000001016207819 */ /* 0x000fe200000006ff */
[----:B------:R-:W-:Y:S01]  /*e490*/  IMAD.U32 R12, R11, 0x10000, RZ ;  /* 0x000100000b0c7824 */ /* 0x000fe200078e00ff */
[----:B------:R-:W-:-:S02]  /*e4a0*/  LOP3.LUT R34, R16, 0xffff0000, RZ, 0xc0, !PT ;  /* 0xffff000010227812 */ /* 0x000fc400078ec0ff */
[----:B------:R-:W-:Y:S02]  /*e4b0*/  LOP3.LUT R15, R15, 0xffff0000, RZ, 0xc0, !PT ;  /* 0xffff00000f0f7812 */ /* 0x000fe400078ec0ff */
[----:B------:R-:W-:Y:S01]  /*e4c0*/  LOP3.LUT R11, R11, 0xffff0000, RZ, 0xc0, !PT ;  /* 0xffff00000b0b7812 */ /* 0x000fe200078ec0ff */
[C---:B----4-:R-:W-:Y:S01]  /*e4d0*/  IMAD.U32 R10, R4.reuse, 0x10000, RZ ;  /* 0x00010000040a7824 */ /* 0x050fe200078e00ff */
[----:B------:R-:W-:Y:S01]  /*e4e0*/  LOP3.LUT R9, R4, 0xffff0000, RZ, 0xc0, !PT ;  /* 0xffff000004097812 */ /* 0x000fe200078ec0ff */
[C---:B------:R-:W-:Y:S01]  /*e4f0*/  IMAD.U32 R4, R6.reuse, 0x10000, RZ ;  /* 0x0001000006047824 */ /* 0x040fe200078e00ff */
[----:B------:R-:W-:Y:S01]  /*e500*/  LOP3.LUT R3, R6, 0xffff0000, RZ, 0xc0, !PT ;  /* 0xffff000006037812 */ /* 0x000fe200078ec0ff */
[C---:B------:R-:W-:Y:S01]  /*e510*/  FMUL.FTZ R27, R10.reuse, R30 ;  /* 0x0000001e0a1b7220 */ /* 0x040fe20000410000 */
[----:B------:R-:W-:Y:S01]  /*e520*/  LOP3.LUT R0, R7, 0xffff0000, RZ, 0xc0, !PT ;  /* 0xffff000007007812 */ /* 0x000fe200078ec0ff */
[-C--:B------:R-:W-:Y:S02]  /*e530*/  FMUL.FTZ R6, R10, R31.reuse ;  /* 0x0000001f0a067220 */ /* 0x080fe40000410000 */
[C---:B------:R-:W-:Y:S01]  /*e540*/  IMAD.U32 R8, R5.reuse, 0x10000, RZ ;  /* 0x0001000005087824 */ /* 0x040fe200078e00ff */
[----:B------:R-:W-:Y:S01]  /*e550*/  LOP3.LUT R5, R5, 0xffff0000, RZ, 0xc0, !PT ;  /* 0xffff000005057812 */ /* 0x000fe200078ec0ff */
[----:B------:R-:W-:-:S02]  /*e560*/  FFMA.FTZ R31, R21, R31, -R27 ;  /* 0x0000001f151f7223 */ /* 0x000fc4000001081b */
[----:B------:R-:W-:Y:S02]  /*e570*/  IMAD.U32 R2, R7, 0x10000, RZ ;  /* 0x0001000007027824 */ /* 0x000fe400078e00ff */
[C---:B------:R-:W-:Y:S01]  /*e580*/  IMAD.U32 R27, R17.reuse, 0x10000, RZ ;  /* 0x00010000111b7824 */ /* 0x040fe200078e00ff */
[----:B------:R-:W-:Y:S01]  /*e590*/  LOP3.LUT R17, R17, 0xffff0000, RZ, 0xc0, !PT ;  /* 0xffff000011117812 */ /* 0x000fe200078ec0ff */
[----:B------:R-:W-:Y:S02]  /*e5a0*/  FFMA.FTZ R30, R21, R30, R6 ;  /* 0x0000001e151e7223 */ /* 0x000fe40000010006 */
[----:B------:R-:W-:Y:S02]  /*e5b0*/  IMAD.U32 R21, R24, 0x10000, RZ ;  /* 0x0001000018157824 */ /* 0x000fe400078e00ff */
[C---:B------:R-:W-:Y:S02]  /*e5c0*/  FMUL.FTZ R10, R8.reuse, R33 ;  /* 0x00000021080a7220 */ /* 0x040fe40000410000 */
[----:B------:R-:W-:-:S02]  /*e5d0*/  FMUL.FTZ R7, R8, R27 ;  /* 0x0000001b08077220 */ /* 0x000fc40000410000 */
[CC--:B------:R-:W-:Y:S02]  /*e5e0*/  FMUL.FTZ R6, R2.reuse, R32.reuse ;  /* 0x0000002002067220 */ /* 0x0c0fe40000410000 */
[----:B------:R-:W-:Y:S02]  /*e5f0*/  FMUL.FTZ R2, R2, R21 ;  /* 0x0000001502027220 */ /* 0x000fe40000410000 */
[C---:B------:R-:W-:Y:S02]  /*e600*/  FFMA.FTZ R27, R19.reuse, R27, -R10 ;  /* 0x0000001b131b7223 */ /* 0x040fe4000001080a */
[----:B------:R-:W-:Y:S01]  /*e610*/  FFMA.FTZ R19, R19, R33, R7 ;  /* 0x0000002113137223 */ /* 0x000fe20000010007 */
[----:B------:R-:W-:Y:S01]  /*e620*/  LOP3.LUT R7, R18, 0xffff0000, RZ, 0xc0, !PT ;  /* 0xffff000012077812 */ /* 0x000fe200078ec0ff */
[----:B------:R-:W-:Y:S02]  /*e630*/  FFMA.FTZ R16, R12, R32, R2 ;  /* 0x000000200c107223 */ /* 0x000fe40000010002 */
[----:B------:R-:W-:-:S02]  /*e640*/  FMUL.FTZ R2, R9, R34 ;  /* 0x0000002209027220 */ /* 0x000fc40000410000 */
        /* <DEDUP_REMOVED lines=36> */
.L_x_1101:
[----:B------:R-:W-:Y:S05]  /*e890*/  BSYNC B0 ;  /* 0x0000000000007941 */ /* 0x000fea0003800000 */
.L_x_1100:
[----:B------:R-:W-:Y:S01]  /*e8a0*/  ISETP.GE.AND P0, PT, R131, c[0x0][0x27c], PT ;  /* 0x00009f0083007a0c */ /* 0x000fe20003f06270 */
[----:B------:R-:W-:-:S12]  /*e8b0*/  BSSY B0, `(.L_x_1102) ;  /* 0x0000070000007945 */ /* 0x000fd80003800000 */
[----:B------:R-:W-:Y:S05]  /*e8c0*/  @P0 BRA `(.L_x_1103) ;  /* 0x000006e000000947 */ /* 0x000fea0003800000 */
[----:B------:R-:W-:Y:S01]  /*e8d0*/  IMAD.MOV.U32 R0, RZ, RZ, c[0x0][0x27c] ;  /* 0x00009f00ff007624 */ /* 0x000fe200078e00ff */
[----:B------:R-:W-:Y:S02]  /*e8e0*/  LEA.HI R3, R80, R131, RZ, 0x6 ;  /* 0x0000008350037211 */ /* 0x000fe400078f30ff */
[----:B------:R-:W-:Y:S02]  /*e8f0*/  LOP3.LUT R2, R37, 0x38, R81, 0xf8, !PT ;  /* 0x0000003825027812 */ /* 0x000fe400078ef851 */
[----:B------:R-:W-:Y:S01]  /*e900*/  LEA.HI R0, R0, R59, RZ, 0x1d ;  /* 0x0000003b00007211 */ /* 0x000fe200078fe8ff */
[----:B--2---:R-:W-:Y:S01]  /*e910*/  IMAD.SHL.U32 R5, R3, 0x80, RZ ;  /* 0x0000008003057824 */ /* 0x004fe200078e00ff */
[----:B------:R-:W-:Y:S02]  /*e920*/  LOP3.LUT R2, R2, R36, RZ, 0x3c, !PT ;  /* 0x0000002402027212 */ /* 0x000fe400078e3cff */
[----:B------:R-:W-:Y:S01]  /*e930*/  SHF.R.S32.HI R3, RZ, 0x1f, R0 ;  /* 0x0000001fff037819 */ /* 0x000fe20000011400 */
[----:B------:R-:W-:Y:S01]  /*e940*/  IMAD.SHL.U32 R4, R0, 0x8, RZ ;  /* 0x0000000800047824 */ /* 0x000fe200078e00ff */
[----:B------:R-:W-:-:S02]  /*e950*/  LOP3.LUT R5, R5, 0xffffe000, RZ, 0xc0, !PT ;  /* 0xffffe00005057812 */ /* 0x000fc400078ec0ff */
[----:B------:R-:W-:Y:S02]  /*e960*/  LEA.HI R3, R3, R0, RZ, 0x3 ;  /* 0x0000000003037211 */ /* 0x000fe400078f18ff */
[----:B-----5:R-:W-:Y:S02]  /*e970*/  IADD3 R0, R2, R5, R35 ;  /* 0x0000000502007210 */ /* 0x020fe40007ffe023 */
        /* <DEDUP_REMOVED lines=14> */
[----:B------:R-:W4:Y:S01]  /*ea60*/  LDS.128 R4, [R28+0xc100] ;  /* 0x00c100001c047984 */ /* 0x000f220000000c00 */
[----:B------:R-:W-:-:S02]  /*ea70*/  PRMT R18, R97, 0x5432, R0 ;  /* 0x0000543261127816 */ /* 0x000fc40000000000 */
[----:B------:R-:W-:Y:S02]  /*ea80*/  SHF.R.U64 R3, R62, 0x10, R63 ;  /* 0x000000103e037819 */ /* 0x000fe4000000123f */
[----:B------:R-:W-:Y:S01]  /*ea90*/  SHF.R.U32.HI R15, RZ, 0x10, R65 ;  /* 0x00000010ff0f7819 */ /* 0x000fe20000011641 */
[----:B------:R-:W-:Y:S01]  /*eaa0*/  IMAD.U32 R31, R18, 0x10000, RZ ;  /* 0x00010000121f7824 */ /* 0x000fe200078e00ff */
[----:B------:R-:W-:Y:S02]  /*eab0*/  SHF.R.U32.HI R2, RZ, 0x10, R61 ;  /* 0x00000010ff027819 */ /* 0x000fe4000001163d */
[----:B------:R-:W-:Y:S02]  /*eac0*/  SHF.R.U32.HI R12, RZ, 0x10, R63 ;  /* 0x00000010ff0c7819 */ /* 0x000fe4000001163f */
[C---:B------:R-:W-:Y:S02]  /*ead0*/  PRMT R23, R96.reuse, 0x5432, R14 ;  /* 0x0000543260177816 */ /* 0x040fe4000000000e */
[----:B------:R-:W-:-:S02]  /*eae0*/  PRMT R22, R96, 0x5410, R19 ;  /* 0x0000541060167816 */ /* 0x000fc40000000013 */
[----:B------:R-:W-:Y:S02]  /*eaf0*/  PRMT R25, R98, 0x5432, R3 ;  /* 0x0000543262197816 */ /* 0x000fe40000000003 */
[----:B------:R-:W-:Y:S01]  /*eb00*/  PRMT R15, R95, 0x5410, R15 ;  /* 0x000054105f0f7816 */ /* 0x000fe2000000000f */
[----:B------:R-:W-:Y:S01]  /*eb10*/  IMAD.U32 R32, R22, 0x10000, RZ ;  /* 0x0001000016207824 */ /* 0x000fe200078e00ff */
[----:B------:R-:W-:Y:S02]  /*eb20*/  PRMT R17, R97, 0x5410, R2 ;  /* 0x0000541061117816 */ /* 0x000fe40000000002 */
[----:B------:R-:W-:Y:S01]  /*eb30*/  PRMT R24, R98, 0x5410, R12 ;  /* 0x0000541062187816 */ /* 0x000fe2000000000c */
[C---:B------:R-:W-:Y:S01]  /*eb40*/  IMAD.U32 R33, R15.reuse, 0x10000, RZ ;  /* 0x000100000f217824 */ /* 0x040fe200078e00ff */
[----:B------:R-:W-:Y:S02]  /*eb50*/  LOP3.LUT R34, R16, 0xffff0000, RZ, 0xc0, !PT ;  /* 0xffff000010227812 */ /* 0x000fe400078ec0ff */
        /* <DEDUP_REMOVED lines=9> */
[C---:B----4-:R-:W-:Y:S01]  /*ebf0*/  IMAD.U32 R10, R4.reuse, 0x10000, RZ ;  /* 0x00010000040a7824 */ /* 0x050fe200078e00ff */
        /* <DEDUP_REMOVED lines=59> */
.L_x_1103:
[----:B------:R-:W-:Y:S05]  /*efb0*/  BSYNC B0 ;  /* 0x0000000000007941 */ /* 0x000fea0003800000 */
.L_x_1102:
[----:B------:R-:W-:-:S13]  /*efc0*/  ISETP.GE.AND P0, PT, R130, c[0x0][0x27c], PT ;  /* 0x00009f0082007a0c */ /* 0x000fda0003f06270 */
        /* <DEDUP_REMOVED lines=111> */
.L_x_1079:
[----:B------:R-:W-:Y:S05]  /*f6c0*/  BSYNC B2 ;  /* 0x0000000000027941 */ /* 0x000fea0003800000 */
.L_x_1061:
[----:B------:R-:W-:Y:S01]  /*f6d0*/  IMAD R0, R104, c[0x0][0x208], RZ ;  /* 0x0000820068007a24 */ /* 0x000fe200078e02ff */
[----:B------:R-:W-:-:S04]  /*f6e0*/  DEPBAR.LE SB0, 0x0 ;  /* 0x000080000000791a */ /* 0x000fc80000000000 */
[C---:B-12---:R-:W-:Y:S01]  /*f6f0*/  IMAD.WIDE.U32 R4, R90.reuse, c[0x0][0x208], RZ ;  /* 0x000082005a047a25 */ /* 0x046fe200078e00ff */
[----:B------:R-:W-:Y:S03]  /*f700*/  BAR.SYNC.DEFER_BLOCKING 0x0 ;  /* 0x0000000000007b1d */ /* 0x000fe60000010000 */
[----:B------:R-:W-:Y:S01]  /*f710*/  IMAD R2, R90, c[0x0][0x20c], R0 ;  /* 0x000083005a027a24 */ /* 0x000fe200078e0200 */
[----:B------:R-:W-:Y:S01]  /*f720*/  LEA R0, P1, R4, R228, 0x6 ;  /* 0x000000e404007211 */ /* 0x000fe200078230ff */
[----:B------:R-:W-:Y:S01]  /*f730*/  IMAD R88, R90, -0x40, R128 ;  /* 0xffffffc05a587824 */ /* 0x000fe200078e0280 */
[----:B------:R1:W5:Y:S01]  /*f740*/  LDL R161, [R1+0x18] ;  /* 0x0000180001a17983 */ /* 0x0003620000100800 */
[----:B------:R-:W-:Y:S01]  /*f750*/  IMAD.IADD R3, R5, 0x1, R2 ;  /* 0x0000000105037824 */ /* 0x000fe200078e0202 */
[----:B------:R-:W-:Y:S01]  /*f760*/  LEA R2, P0, R0, c[0x0][0x1f8], 0x1 ;  /* 0x00007e0000027a11 */ /* 0x000fe200078008ff */
[----:B------:R-:W-:-:S03]  /*f770*/  IMAD.MOV.U32 R5, RZ, RZ, c[0x0][0x20c] ;  /* 0x00008300ff057624 */ /* 0x000fc600078e00ff */
[----:B------:R-:W-:Y:S01]  /*f780*/  LEA.HI.X R3, R4, R230, R3, 0x6, P1 ;  /* 0x000000e604037211 */ /* 0x000fe200008f3403 */
[----:B------:R-:W-:Y:S01]  /*f790*/  IMAD.MOV.U32 R4, RZ, RZ, c[0x0][0x208] ;  /* 0x00008200ff047624 */ /* 0x000fe200078e00ff */
[C---:B------:R-:W-:Y:S02]  /*f7a0*/  LOP3.LUT P1, RZ, R103.reuse, 0x2, RZ, 0xc0, !PT ;  /* 0x0000000267ff7812 */ /* 0x040fe4000782c0ff */
[----:B------:R-:W-:Y:S02]  /*f7b0*/  LEA.HI.X R3, R0, c[0x0][0x1fc], R3, 0x1, P0 ;  /* 0x00007f0000037a11 */ /* 0x000fe400000f0c03 */
[----:B------:R-:W-:Y:S02]  /*f7c0*/  LOP3.LUT R0, R103, 0x1, RZ, 0xc0, !PT ;  /* 0x0000000167007812 */ /* 0x000fe400078ec0ff */
[----:B------:R-:W-:Y:S02]  /*f7d0*/  LEA R12, P0, R4, R2, 0x6 ;  /* 0x00000002040c7211 */ /* 0x000fe400078030ff */
[----:B------:R-:W-:Y:S01]  /*f7e0*/  ISETP.NE.U32.AND P2, PT, R0, 0x1, PT ;  /* 0x000000010000780c */ /* 0x000fe20003f45070 */
[----:B------:R-:W-:Y:S01]  /*f7f0*/  IMAD.IADD R0, R88, 0x1, -R105 ;  /* 0x0000000158007824 */ /* 0x000fe200078e0a69 */
[----:B------:R-:W-:Y:S01]  /*f800*/  LEA.HI.X R13, R4, R3, R5, 0x6, P0 ;  /* 0x00000003040d7211 */ /* 0x000fe200000f3405 */
[----:B------:R-:W-:Y:S03]  /*f810*/  LDSM.16.M88.4 R28, [R147] ;  /* 0x00000000931c783b */ /* 0x000fe60000000200 */
[C---:B------:R-:W-:Y:S01]  /*f820*/  ISETP.LT.OR P0, PT, R0.reuse, 0x1, P2 ;  /* 0x000000010000780c */ /* 0x040fe20001701670 */
[----:B------:R-:W2:Y:S04]  /*f830*/  LDSM.16.M88.4 R4, [R194] ;  /* 0x00000000c204783b */ /* 0x000ea80000000200 */
[----:B------:R-:W4:Y:S04]  /*f840*/  LDSM.16.M88.4 R24, [R147+0x800] ;  /* 0x000800009318783b */ /* 0x000f280000000200 */
[----:B------:R-:W3:Y:S04]  /*f850*/  LDSM.16.M88.4 R20, [R147+0x1000] ;  /* 0x001000009314783b */ /* 0x000ee80000000200 */
        /* <DEDUP_REMOVED lines=17> */
[C---:B--2--5:R-:W-:Y:S08]  /*f970*/  HMMA.16816.F32.BF16 R32, R4.reuse, R28, RZ ;  /* 0x0000001c0420723c */ /* 0x064ff000000418ff */
[C---:B------:R-:W-:Y:S02]  /*f980*/  HMMA.16816.F32.BF16 R28, R4.reuse, R30, RZ ;  /* 0x0000001e041c723c */ /* 0x040fe400000418ff */
[----:B------:R2:W-:Y:S04]  /*f990*/  LDGSTS.E.BYPASS.LTC128B.128 [R210+0x4100], [R2.64+0x100], !P3 ;  /* 0x0410010002d27fae */ /* 0x0005e8000d901d46 */
[----:B------:R1:W-:Y:S02]  /*f9a0*/  LDGSTS.E.BYPASS.LTC128B.128 [R210+0x1100], [R12.64], !P2 ;  /* 0x011000000cd27fae */ /* 0x0003e4000d101d46 */
[C---:B----4-:R-:W-:Y:S02]  /*f9b0*/  HMMA.16816.F32.BF16 R36, R4.reuse, R24, RZ ;  /* 0x000000180424723c */ /* 0x050fe400000418ff */
[----:B------:R4:W-:Y:S04]  /*f9c0*/  LDGSTS.E.BYPASS.LTC128B.128 [R210+0x3100], [R12.64+0x80], !P1 ;  /* 0x031000800cd27fae */ /* 0x0009e8000c901d46 */
[----:B------:R4:W-:Y:S02]  /*f9d0*/  LDGSTS.E.BYPASS.LTC128B.128 [R210+0x5100], [R12.64+0x100], !P0 ;  /* 0x051001000cd27fae */ /* 0x0009e4000c101d46 */
[C---:B------:R-:W-:Y:S02]  /*f9e0*/  HMMA.16816.F32.BF16 R40, R4.reuse, R26, RZ ;  /* 0x0000001a0428723c */ /* 0x040fe400000418ff */
[----:B------:R-:W-:Y:S04]  /*f9f0*/  LDSM.16.M88.4 R68, [R193] ;  /* 0x00000000c144783b */ /* 0x000fe80000000200 */
[----:B------:R-:W-:Y:S02]  /*fa00*/  LDSM.16.M88.4 R76, [R193+0x800] ;  /* 0x00080000c14c783b */ /* 0x000fe40000000200 */
[C---:B---3--:R-:W-:Y:S02]  /*fa10*/  HMMA.16816.F32.BF16 R48, R4.reuse, R20, RZ ;  /* 0x000000140430723c */ /* 0x048fe400000418ff */
        /* <DEDUP_REMOVED lines=19> */
[----:B----4-:R-:W-:Y:S01]  /*fb50*/  HMMA.16816.F32.BF16 R12, R8, R74, R16 ;  /* 0x0000004a080c723c */ /* 0x010fe20000041810 */
[----:B------:R-:W3:Y:S04]  /*fb60*/  LDSM.16.M88.4 R8, [R196] ;  /* 0x00000000c408783b */ /* 0x000ee80000000200 */
        /* <DEDUP_REMOVED lines=79> */
[C---:B------:R-:W-:Y:S08]  /*10060*/  HMMA.16816.F32.BF16 R36, R4.reuse, R54, R32 ;  /* 0x000000360424723c */ /* 0x040ff00000041820 */
        /* <DEDUP_REMOVED lines=23> */
[----:B------:R-:W-:Y:S01]  /*101e0*/  ISETP.GT.AND P0, PT, R90, R235, PT ;  /* 0x000000eb5a00720c */ /* 0x000fe20003f04270 */
[----:B------:R-:W-:-:S04]  /*101f0*/  DEPBAR.LE SB0, 0x0 ;  /* 0x000080000000791a */ /* 0x000fc80000000000 */
[C---:B-1----:R-:W-:Y:S08]  /*10200*/  HMMA.16816.F32.BF16 R32, R8.reuse, R60, R52 ;  /* 0x0000003c0820723c */ /* 0x042ff00000041834 */
        /* <DEDUP_REMOVED lines=8> */
[C---:B---3--:R-:W-:Y:S08]  /*10290*/  HMMA.16816.F32.BF16 R48, R4.reuse, R36, R32 ;  /* 0x000000240430723c */ /* 0x048ff00000041820 */
[C---:B------:R-:W-:Y:S08]  /*102a0*/  HMMA.16816.F32.BF16 R28, R4.reuse, R38, R28 ;  /* 0x00000026041c723c */ /* 0x040ff0000004181c */
[C---:B------:R-:W-:Y:S08]  /*102b0*/  HMMA.16816.F32.BF16 R36, R4.reuse, R64, R24 ;  /* 0x000000400424723c */ /* 0x040ff00000041818 */
[C---:B------:R-:W-:Y:S08]  /*102c0*/  HMMA.16816.F32.BF16 R24, R4.reuse, R66, R20 ;  /* 0x000000420418723c */ /* 0x040ff00000041814 */
[C---:B----4-:R-:W-:Y:S08]  /*102d0*/  HMMA.16816.F32.BF16 R20, R4.reuse, R72, R16 ;  /* 0x000000480414723c */ /* 0x050ff00000041810 */
[C---:B------:R-:W-:Y:S08]  /*102e0*/  HMMA.16816.F32.BF16 R12, R4.reuse, R56, R44 ;  /* 0x00000038040c723c */ /* 0x040ff0000004182c */
[C---:B------:R-:W-:Y:S08]  /*102f0*/  HMMA.16816.F32.BF16 R32, R4.reuse, R58, R40 ;  /* 0x0000003a0420723c */ /* 0x040ff00000041828 */
[----:B------:R-:W-:Y:S01]  /*10300*/  HMMA.16816.F32.BF16 R16, R4, R74, R8 ;  /* 0x0000004a0410723c */ /* 0x000fe20000041808 */
[----:B------:R-:W-:Y:S06]  /*10310*/  BAR.SYNC.DEFER_BLOCKING 0x0 ;  /* 0x0000000000007b1d */ /* 0x000fec0000010000 */
[----:B------:R-:W-:Y:S01]  /*10320*/  @!UPT UIADD3 URZ, URZ, URZ, URZ ;  /* 0x0000003f3f3ff290 */ /* 0x000fe2000fffe03f */
[----:B------:R-:W-:Y:S11]  /*10330*/  @!P0 BRA `(.L_x_1105) ;  /* 0x0000018000008947 */ /* 0x000ff60003800000 */
[----:B--2---:R-:W-:Y:S01]  /*10340*/  IADD3 R0, R161, -0x2, RZ ;  /* 0xfffffffea1007810 */ /* 0x004fe20007ffe0ff */
[----:B------:R-:W-:Y:S01]  /*10350*/  IMAD.MOV.U32 R6, RZ, RZ, c[0x0][0x1e4] ;  /* 0x00007900ff067624 */ /* 0x000fe200078e00ff */
[----:B------:R-:W-:-:S02]  /*10360*/  LOP3.LUT P3, RZ, R238, 0x1, RZ, 0xc0, !PT ;  /* 0x00000001eeff7812 */ /* 0x000fc4000786c0ff */
        /* <DEDUP_REMOVED lines=21> */
.L_x_1105:
[----:B--2---:R-:W-:Y:S05]  /*104c0*/  BSYNC B0 ;  /* 0x0000000000007941 */ /* 0x004fea0003800000 */
.L_x_1104:
[----:B------:R-:W2:Y:S04]  /*104d0*/  LDL R0, [R1+0x10] ;  /* 0x0000100001007983 */ /* 0x000ea80000100800 */
[----:B------:R-:W3:Y:S01]  /*104e0*/  LDL R185, [R1+0x8] ;  /* 0x0000080001b97983 */ /* 0x000ee20000100800 */
[----:B-1----:R-:W-:-:S03]  /*104f0*/  IMAD.IADD R3, R88, 0x1, -R239 ;  /* 0x0000000158037824 */ /* 0x002fc600078e0aef */
[----:B------:R-:W0:Y:S01]  /*10500*/  LDGDEPBAR ;  /* 0x00000000000079af */ /* 0x000e220000000000 */
[----:B--2---:R-:W-:-:S04]  /*10510*/  IMAD.IADD R0, R0, 0x1, R249 ;  /* 0x0000000100007824 */ /* 0x004fc800078e02f9 */
[----:B------:R-:W-:-:S05]  /*10520*/  @P4 IMAD.HI.U32 R2, R0, c[0x0][0x2c8], RZ ;  /* 0x0000b20000024a27 */ /* 0x000fca00078e00ff */
[----:B------:R-:W-:-:S05]  /*10530*/  @P4 SHF.R.U32.HI R0, RZ, c[0x0][0x2cc], R2 ;  /* 0x0000b300ff004a19 */ /* 0x000fca0000011602 */
[----:B------:R-:W1:Y:S04]  /*10540*/  SHFL.IDX PT, R2, R0, RZ, 0x1c1f ;  /* 0x001c1fff00027589 */ /* 0x000e6800000e0000 */
[----:B------:R2:W4:Y:S02]  /*10550*/  SHFL.IDX PT, R4, R0, 0x1, 0x1c1f ;  /* 0x003c1f0000047f89 */ /* 0x00052400000e0000 */
[----:B--2---:R-:W-:-:S04]  /*10560*/  IMAD.MOV.U32 R0, RZ, RZ, -0x40 ;  /* 0xffffffc0ff007424 */ /* 0x004fc800078e00ff */
[----:B------:R-:W-:-:S05]  /*10570*/  IMAD R0, R90, R0, 0x1 ;  /* 0x000000015a007424 */ /* 0x000fca00078e0200 */
[----:B------:R-:W-:-:S05]  /*10580*/  IADD3 R0, -R239, R0, R128 ;  /* 0x00000000ef007210 */ /* 0x000fca0007ffe180 */
[----:B---3--:R-:W-:-:S04]  /*10590*/  IMAD.IADD R0, R0, 0x1, -R185 ;  /* 0x0000000100007824 */ /* 0x008fc800078e0ab9 */
[C---:B-1----:R-:W-:Y:S02]  /*105a0*/  IMAD.IADD R2, R0.reuse, 0x1, R2 ;  /* 0x0000000100027824 */ /* 0x042fe400078e0202 */
[----:B----4-:R-:W-:-:S03]  /*105b0*/  IMAD.IADD R0, R0, 0x1, R4 ;  /* 0x0000000100007824 */ /* 0x010fc600078e0204 */
        /* <DEDUP_REMOVED lines=8> */
[----:B------:R-:W-:Y:S02]  /*10640*/  ISETP.GT.AND P0, PT, R0, RZ, PT ;  /* 0x000000ff0000720c */ /* 0x000fe40003f04270 */
[----:B------:R-:W-:Y:S02]  /*10650*/  FSEL R8, R28, -INF , P3 ;  /* 0xff8000001c087808 */ /* 0x000fe40001800000 */
[----:B------:R-:W-:Y:S02]  /*10660*/  FMNMX.FTZ R3, R6, R7, !PT ;  /* 0x0000000706037209 */ /* 0x000fe40007810000 */
[----:B------:R-:W-:-:S02]  /*10670*/  FSEL R9, R29, -INF , P1 ;  /* 0xff8000001d097808 */ /* 0x000fc40000800000 */
[----:B------:R-:W-:Y:S02]  /*10680*/  ISETP.GT.AND P1, PT, R2, 0x10, PT ;  /* 0x000000100200780c */ /* 0x000fe40003f24270 */
[----:B------:R-:W-:Y:S02]  /*10690*/  FSEL R10, R50, -INF , P0 ;  /* 0xff800000320a7808 */ /* 0x000fe40000000000 */
[----:B------:R-:W-:Y:S02]  /*106a0*/  ISETP.GT.AND P0, PT, R2, 0x11, PT ;  /* 0x000000110200780c */ /* 0x000fe40003f04270 */
[----:B------:R-:W-:Y:S02]  /*106b0*/  FMNMX.FTZ R3, R8, R3, !PT ;  /* 0x0000000308037209 */ /* 0x000fe40007810000 */
[----:B------:R-:W-:Y:S02]  /*106c0*/  FSEL R40, R12, -INF , P1 ;  /* 0xff8000000c287808 */ /* 0x000fe40000800000 */
[----:B------:R-:W-:-:S02]  /*106d0*/  ISETP.GT.AND P1, PT, R0, 0x9, PT ;  /* 0x000000090000780c */ /* 0x000fc40003f24270 */
[----:B------:R-:W-:Y:S02]  /*106e0*/  FSEL R41, R13, -INF , P0 ;  /* 0xff8000000d297808 */ /* 0x000fe40000000000 */
[----:B------:R-:W-:Y:S02]  /*106f0*/  FMNMX.FTZ R3, R9, R3, !PT ;  /* 0x0000000309037209 */ /* 0x000fe40007810000 */
[C---:B------:R-:W-:Y:S02]  /*10700*/  ISETP.GT.AND P0, PT, R0.reuse, 0x11, PT ;  /* 0x000000110000780c */ /* 0x040fe40003f04270 */
[----:B------:R-:W-:Y:S02]  /*10710*/  ISETP.GT.AND P2, PT, R0, 0x1, PT ;  /* 0x000000010000780c */ /* 0x000fe40003f44270 */
[----:B------:R-:W-:Y:S02]  /*10720*/  FSEL R13, R31, -INF , P1 ;  /* 0xff8000001f0d7808 */ /* 0x000fe40000800000 */
[----:B------:R-:W-:-:S02]  /*10730*/  ISETP.GT.AND P1, PT, R2, 0x18, PT ;  /* 0x000000180200780c */ /* 0x000fc40003f24270 */
[----:B------:R-:W-:Y:S02]  /*10740*/  FMNMX.FTZ R3, R40, R3, !PT ;  /* 0x0000000328037209 */ /* 0x000fe40007810000 */
[----:B------:R-:W-:Y:S02]  /*10750*/  FSEL R47, R15, -INF , P0 ;  /* 0xff8000000f2f7808 */ /* 0x000fe40000000000 */
[----:B------:R-:W-:Y:S02]  /*10760*/  FSEL R11, R51, -INF , P2 ;  /* 0xff800000330b7808 */ /* 0x000fe40001000000 */
[----:B------:R-:W-:Y:S02]  /*10770*/  ISETP.GT.AND P0, PT, R2, 0x19, PT ;  /* 0x000000190200780c */ /* 0x000fe40003f04270 */
[----:B------:R-:W-:Y:S02]  /*10780*/  ISETP.GT.AND P2, PT, R0, 0x8, PT ;  /* 0x000000080000780c */ /* 0x000fe40003f44270 */
[----:B------:R-:W-:-:S02]  /*10790*/  FSEL R42, R32, -INF , P1 ;  /* 0xff800000202a7808 */ /* 0x000fc40000800000 */
[----:B------:R-:W-:Y:S02]  /*107a0*/  FMNMX.FTZ R3, R41, R3, !PT ;  /* 0x0000000329037209 */ /* 0x000fe40007810000 */
[----:B------:R-:W-:Y:S02]  /*107b0*/  FSEL R43, R33, -INF , P0 ;  /* 0xff800000212b7808 */ /* 0x000fe40000000000 */
[----:B------:R-:W-:Y:S02]  /*107c0*/  FSEL R12, R30, -INF , P2 ;  /* 0xff8000001e0c7808 */ /* 0x000fe40001000000 */
[----:B------:R-:W-:Y:S01]  /*107d0*/  ISETP.GT.AND P0, PT, R0, 0x19, PT ;  /* 0x000000190000780c */ /* 0x000fe20003f04270 */
[----:B------:R-:W-:Y:S01]  /*107e0*/  LDSM.16.MT88.4 R28, [R188] ;  /* 0x00000000bc1c783b */ /* 0x000fe20000004200 */
[----:B------:R-:W-:Y:S02]  /*107f0*/  ISETP.GT.AND P2, PT, R2, 0x20, PT ;  /* 0x000000200200780c */ /* 0x000fe40003f44270 */
[----:B------:R-:W-:-:S02]  /*10800*/  FMNMX.FTZ R4, R10, R11, !PT ;  /* 0x0000000b0a047209 */ /* 0x000fc40007810000 */
[----:B------:R-:W-:Y:S02]  /*10810*/  FMNMX.FTZ R3, R42, R3, !PT ;  /* 0x000000032a037209 */ /* 0x000fe40007810000 */
[C---:B------:R-:W-:Y:S02]  /*10820*/  ISETP.GT.AND P1, PT, R0.reuse, 0x18, PT ;  /* 0x000000180000780c */ /* 0x040fe40003f24270 */
[----:B------:R-:W-:Y:S02]  /*10830*/  FSEL R45, R35, -INF , P0 ;  /* 0xff800000232d7808 */ /* 0x000fe40000000000 */
[----:B------:R-:W-:Y:S02]  /*10840*/  ISETP.GT.AND P3, PT, R0, 0x10, PT ;  /* 0x000000100000780c */ /* 0x000fe40003f64270 */
[----:B------:R-:W-:Y:S02]  /*10850*/  ISETP.GT.AND P0, PT, R2, 0x21, PT ;  /* 0x000000210200780c */ /* 0x000fe40003f04270 */
[----:B------:R-:W-:-:S02]  /*10860*/  FSEL R96, R36, -INF , P2 ;  /* 0xff80000024607808 */ /* 0x000fc40001000000 */
[----:B------:R-:W-:Y:S02]  /*10870*/  FMNMX.FTZ R4, R12, R4, !PT ;  /* 0x000000040c047209 */ /* 0x000fe40007810000 */
[----:B------:R-:W-:Y:S02]  /*10880*/  FMNMX.FTZ R3, R43, R3, !PT ;  /* 0x000000032b037209 */ /* 0x000fe40007810000 */
[----:B------:R-:W-:Y:S02]  /*10890*/  FSEL R46, R34, -INF , P1 ;  /* 0xff800000222e7808 */ /* 0x000fe40000800000 */
[----:B------:R-:W-:Y:S01]  /*108a0*/  FSEL R44, R14, -INF , P3 ;  /* 0xff8000000e2c7808 */ /* 0x000fe20001800000 */
[----:B------:R-:W-:Y:S01]  /*108b0*/  LDSM.16.MT88.4 R32, [R192+0x2000] ;  /* 0x00200000c020783b */ /* 0x000fe20000004200 */
[----:B------:R-:W-:Y:S02]  /*108c0*/  ISETP.GT.AND P1, PT, R2, 0x28, PT ;  /* 0x000000280200780c */ /* 0x000fe40003f24270 */
        /* <DEDUP_REMOVED lines=10> */
[----:B------:R-:W-:Y:S02]  /*10970*/  FMNMX.FTZ R3, R98, R3, !PT ;  /* 0x0000000362037209 */ /* 0x000fe40007810000 */
[----:B------:R-:W-:Y:S02]  /*10980*/  ISETP.GT.AND P0, PT, R2, 0x31, PT ;  /* 0x000000310200780c */ /* 0x000fe40003f04270 */
[----:B------:R-:W-:-:S02]  /*10990*/  FSEL R234, R20, -INF , P1 ;  /* 0xff80000014ea7808 */ /* 0x000fc40000800000 */
[C---:B------:R-:W-:Y:S02]  /*109a0*/  ISETP.GT.AND P3, PT, R2.reuse, 0x38, PT ;  /* 0x000000380200780c */ /* 0x040fe40003f64270 */
[----:B------:R-:W-:Y:S02]  /*109b0*/  ISETP.GT.AND P2, PT, R2, 0x39, PT ;  /* 0x000000390200780c */ /* 0x000fe40003f44270 */
        /* <DEDUP_REMOVED lines=8> */
[----:B------:R-:W-:Y:S02]  /*10a40*/  FSEL R114, R39, -INF , P0 ;  /* 0xff80000027727808 */ /* 0x000fe40000000000 */
[----:B------:R-:W-:Y:S01]  /*10a50*/  FSEL R233, R16, -INF , P3 ;  /* 0xff80000010e97808 */ /* 0x000fe20001800000 */
[----:B------:R-:W-:Y:S01]  /*10a60*/  LDSM.16.MT88.4 R36, [R191+0x2000] ;  /* 0x00200000bf24783b */ /* 0x000fe20000004200 */
[----:B------:R-:W-:-:S02]  /*10a70*/  ISETP.GT.AND P1, PT, R0, 0x28, PT ;  /* 0x000000280000780c */ /* 0x000fc40003f24270 */
[----:B------:R-:W-:Y:S02]  /*10a80*/  FMNMX.FTZ R2, R99, R2, !PT ;  /* 0x0000000263027209 */ /* 0x000fe40007810000 */
[----:B------:R-:W-:Y:S02]  /*10a90*/  FMNMX.FTZ R3, R242, R3, !PT ;  /* 0x00000003f2037209 */ /* 0x000fe40007810000 */
[----:B------:R-:W-:Y:S02]  /*10aa0*/  FSEL R243, R17, -INF , P2 ;  /* 0xff80000011f37808 */ /* 0x000fe40001000000 */
[----:B------:R-:W-:Y:S02]  /*10ab0*/  ISETP.GT.AND P0, PT, R0, 0x29, PT ;  /* 0x000000290000780c */ /* 0x000fe40003f04270 */
[----:B------:R-:W-:Y:S02]  /*10ac0*/  FSEL R112, R26, -INF , P1 ;  /* 0xff8000001a707808 */ /* 0x000fe40000800000 */
[----:B------:R-:W-:-:S02]  /*10ad0*/  FMNMX.FTZ R2, R114, R2, !PT ;  /* 0x0000000272027209 */ /* 0x000fc40007810000 */
[----:B------:R-:W-:Y:S02]  /*10ae0*/  FMNMX.FTZ R3, R233, R3, !PT ;  /* 0x00000003e9037209 */ /* 0x000fe40007810000 */
[----:B------:R-:W-:Y:S02]  /*10af0*/  FSEL R113, R27, -INF , P0 ;  /* 0xff8000001b717808 */ /* 0x000fe40000000000 */
[----:B------:R-:W-:Y:S01]  /*10b00*/  ISETP.GT.AND P1, PT, R0, 0x30, PT ;  /* 0x000000300000780c */ /* 0x000fe20003f24270 */
[----:B------:R-:W-:Y:S01]  /*10b10*/  LDSM.16.MT88.4 R24, [R189] ;  /* 0x00000000bd18783b */ /* 0x000fe20000004200 */
[----:B------:R-:W-:Y:S02]  /*10b20*/  FMNMX.FTZ R2, R112, R2, !PT ;  /* 0x0000000270027209 */ /* 0x000fe40007810000 */
[----:B------:R-:W-:Y:S02]  /*10b30*/  FMNMX.FTZ R3, R243, R3, !PT ;  /* 0x00000003f3037209 */ /* 0x000fe40007810000 */
[----:B------:R-:W-:-:S02]  /*10b40*/  ISETP.GT.AND P0, PT, R0, 0x31, PT ;  /* 0x000000310000780c */ /* 0x000fc40003f04270 */
[----:B------:R-:W-:Y:S01]  /*10b50*/  FSEL R236, R22, -INF , P1 ;  /* 0xff80000016ec7808 */ /* 0x000fe20000800000 */
[----:B------:R-:W1:Y:S01]  /*10b60*/  SHFL.BFLY PT, R5, R3, 0x2, 0x1f ;  /* 0x0c401f0003057f89 */ /* 0x000e6200000e0000 */
        /* <DEDUP_REMOVED lines=61> */
[----:B------:R-:W5:Y:S07]  /*10f40*/  LDSM.16.MT88.4 R8, [R191+0x4000] ;  /* 0x00400000bf08783b */ /* 0x000f6e0000004200 */
        /* <DEDUP_REMOVED lines=8> */
[----:B--2---:R-:W-:-:S04]  /*10fd0*/  FFMA.FTZ R3, R44, c[0x0][0x2d0], -R0 ;  /* 0x0000b4002c037a23 */ /* 0x004fc80000010800 */
[----:B------:R2:W-:Y:S02]  /*10fe0*/  MUFU.EX2 R247, R3 ;  /* 0x0000000300f77308 */ /* 0x0005e40000000800 */
[C---:B------:R-:W-:Y:S08]  /*10ff0*/  HMMA.16816.F32.BF16 R56, R4.reuse, R32, RZ ;  /* 0x000000200438723c */ /* 0x040ff000000418ff */
[----:B------:R-:W-:Y:S01]  /*11000*/  HMMA.16816.F32.BF16 R52, R4, R34, RZ ;  /* 0x000000220434723c */ /* 0x000fe200000418ff */
[----:B------:R-:W-:Y:S01]  /*11010*/  LDSM.16.MT88.4 R32, [R189+0x800] ;  /* 0x00080000bd20783b */ /* 0x000fe20000004200 */
[----:B--2---:R-:W-:-:S06]  /*11020*/  FFMA.FTZ R3, R47, c[0x0][0x2d0], -R0 ;  /* 0x0000b4002f037a23 */ /* 0x004fcc0000010800 */
[C---:B---3--:R-:W-:Y:S01]  /*11030*/  HMMA.16816.F32.BF16 R40, R4.reuse, R20, RZ ;  /* 0x000000140428723c */ /* 0x048fe200000418ff */
[----:B------:R2:W3:Y:S07]  /*11040*/  MUFU.EX2 R252, R3 ;  /* 0x0000000300fc7308 */ /* 0x0004ee0000000800 */
[C---:B------:R-:W-:Y:S01]  /*11050*/  HMMA.16816.F32.BF16 R116, R4.reuse, R22, RZ ;  /* 0x000000160474723c */ /* 0x040fe200000418ff */
[----:B------:R-:W1:Y:S07]  /*11060*/  LDSM.16.MT88.4 R20, [R191+0x800] ;  /* 0x00080000bf14783b */ /* 0x000e6e0000004200 */
[----:B------:R-:W-:Y:S01]  /*11070*/  HMMA.16816.F32.BF16 R76, R4, R28, RZ ;  /* 0x0000001c044c723c */ /* 0x000fe200000418ff */
[----:B--2---:R-:W-:-:S04]  /*11080*/  FFMA.FTZ R3, R46, c[0x0][0x2d0], -R0 ;  /* 0x0000b4002e037a23 */ /* 0x004fc80000010800 */
[----:B------:R2:W-:Y:S03]  /*11090*/  MUFU.EX2 R250, R3 ;  /* 0x0000000300fa7308 */ /* 0x0005e60000000800 */
[C---:B------:R-:W-:Y:S01]  /*110a0*/  HMMA.16816.F32.BF16 R68, R4.reuse, R30, RZ ;  /* 0x0000001e0444723c */ /* 0x040fe200000418ff */
[----:B------:R-:W1:Y:S07]  /*110b0*/  LDSM.16.MT88.4 R28, [R192+0x800] ;  /* 0x00080000c01c783b */ /* 0x000e6e0000004200 */
[----:B----4-:R-:W-:Y:S01]  /*110c0*/  HMMA.16816.F32.BF16 R136, R4, R12, RZ ;  /* 0x0000000c0488723c */ /* 0x010fe200000418ff */
[----:B--2---:R-:W-:-:S07]  /*110d0*/  FFMA.FTZ R3, R45, c[0x0][0x2d0], -R0 ;  /* 0x0000b4002d037a23 */ /* 0x004fce0000010800 */
[C---:B------:R-:W-:Y:S01]  /*110e0*/  HMMA.16816.F32.BF16 R152, R4.reuse, R14, RZ ;  /* 0x0000000e0498723c */ /* 0x040fe200000418ff */
[----:B------:R-:W2:Y:S01]  /*110f0*/  LDSM.16.MT88.4 R12, [R189+0x2800] ;  /* 0x00280000bd0c783b */ /* 0x000ea20000004200 */
[----:B------:R4:W1:Y:S06]  /*11100*/  MUFU.EX2 R186, R3 ;  /* 0x0000000300ba7308 */ /* 0x00086c0000000800 */
[C---:B-----5:R-:W-:Y:S08]  /*11110*/  HMMA.16816.F32.BF16 R156, R4.reuse, R8, RZ ;  /* 0x00000008049c723c */ /* 0x060ff000000418ff */
[----:B------:R-:W-:Y:S01]  /*11120*/  HMMA.16816.F32.BF16 R148, R4, R10, RZ ;  /* 0x0000000a0494723c */ /* 0x000fe200000418ff */
[----:B------:R-:W5:Y:S01]  /*11130*/  LDSM.16.MT88.4 R8, [R192+0x2800] ;  /* 0x00280000c008783b */ /* 0x000f620000004200 */
[----:B----4-:R-:W-:-:S02]  /*11140*/  FFMA.FTZ R3, R96, c[0x0][0x2d0], -R2 ;  /* 0x0000b40060037a23 */ /* 0x010fc40000010802 */
[----:B------:R-:W-:Y:S02]  /*11150*/  IMAD.MOV.U32 R96, RZ, RZ, R211 ;  /* 0x000000ffff607224 */ /* 0x000fe400078e00d3 */
[----:B------:R4:W-:Y:S02]  /*11160*/  MUFU.EX2 R224, R3 ;  /* 0x0000000300e07308 */ /* 0x0009e40000000800 */
[C---:B------:R-:W-:Y:S08]  /*11170*/  HMMA.16816.F32.BF16 R48, R4.reuse, R36, RZ ;  /* 0x000000240430723c */ /* 0x040ff000000418ff */
[----:B------:R-:W-:Y:S01]  /*11180*/  HMMA.16816.F32.BF16 R36, R4, R38, RZ ;  /* 0x000000260424723c */ /* 0x000fe200000418ff */
[----:B----4-:R-:W-:-:S07]  /*11190*/  FFMA.FTZ R3, R97, c[0x0][0x2d0], -R2 ;  /* 0x0000b40061037a23 */ /* 0x010fce0000010802 */
[C---:B-1----:R-:W-:Y:S01]  /*111a0*/  HMMA.16816.F32.BF16 R120, R4.reuse, R16, RZ ;  /* 0x000000100478723c */ /* 0x042fe200000418ff */
[----:B------:R-:W-:Y:S01]  /*111b0*/  IMAD.MOV.U32 R97, RZ, RZ, R129 ;  /* 0x000000ffff617224 */ /* 0x000fe200078e0081 */
[----:B------:R1:W4:Y:S06]  /*111c0*/  MUFU.EX2 R223, R3 ;  /* 0x0000000300df7308 */ /* 0x00032c0000000800 */
[----:B------:R-:W-:Y:S01]  /*111d0*/  HMMA.16816.F32.BF16 R132, R4, R18, RZ ;  /* 0x000000120484723c */ /* 0x000fe200000418ff */
[----:B------:R-:W-:Y:S06]  /*111e0*/  LDSM.16.MT88.4 R16, [R188+0x2800] ;  /* 0x00280000bc10783b */ /* 0x000fec0000004200 */
[----:B------:R-:W-:-:S02]  /*111f0*/  F2FP.BF16.PACK_AB R4, R163, R162 ;  /* 0x000000a2a304723e */ /* 0x000fc400000010ff */
[----:B---3--:R-:W-:Y:S01]  /*11200*/  F2FP.BF16.PACK_AB R5, R252, R247 ;  /* 0x000000f7fc05723e */ /* 0x008fe200000010ff */
[--C-:B-1----:R-:W-:Y:S01]  /*11210*/  FFMA.FTZ R3, R98, c[0x0][0x2d0], -R2.reuse ;  /* 0x0000b40062037a23 */ /* 0x102fe20000010802 */
[----:B------:R-:W-:Y:S01]  /*11220*/  F2FP.BF16.PACK_AB R6, R216, R218 ;  /* 0x000000dad806723e */ /* 0x000fe200000010ff */
[----:B------:R-:W-:Y:S01]  /*11230*/  IMAD.MOV.U32 R98, RZ, RZ, R219 ;  /* 0x000000ffff627224 */ /* 0x000fe200078e00db */
[----:B------:R-:W-:Y:S01]  /*11240*/  F2FP.BF16.PACK_AB R7, R186, R250 ;  /* 0x000000faba07723e */ /* 0x000fe200000010ff */
[----:B------:R1:W-:Y:S06]  /*11250*/  MUFU.EX2 R222, R3 ;  /* 0x0000000300de7308 */ /* 0x0003ec0000000800 */
[C---:B------:R-:W-:Y:S08]  /*11260*/  HMMA.16816.F32.BF16 R164, R4.reuse, R24, R76 ;  /* 0x0000001804a4723c */ /* 0x040ff0000004184c */
[----:B------:R-:W-:Y:S01]  /*11270*/  HMMA.16816.F32.BF16 R76, R4, R26, R68 ;  /* 0x0000001a044c723c */ /* 0x000fe20000041844 */
[----:B------:R-:W3:Y:S01]  /*11280*/  LDSM.16.MT88.4 R24, [R191+0x2800] ;  /* 0x00280000bf18783b */ /* 0x000ee20000004200 */
[----:B-1----:R-:W-:-:S02]  /*11290*/  FFMA.FTZ R3, R115, c[0x0][0x2d0], -R2 ;  /* 0x0000b40073037a23 */ /* 0x002fc40000010802 */
[----:B------:R-:W-:Y:S02]  /*112a0*/  IMAD.MOV.U32 R115, RZ, RZ, R217 ;  /* 0x000000ffff737224 */ /* 0x000fe400078e00d9 */
[----:B------:R1:W-:Y:S01]  /*112b0*/  MUFU.EX2 R221, R3 ;  /* 0x0000000300dd7308 */ /* 0x0003e20000000800 */
[----:B------:R-:W-:Y:S01]  /*112c0*/  IMAD.MOV.U32 R71, RZ, RZ, R163 ;  /* 0x000000ffff477224 */ /* 0x000fe200078e00a3 */
[----:B------:R-:W-:Y:S01]  /*112d0*/  HMMA.16816.F32.BF16 R180, R4, R20, R104 ;  /* 0x0000001404b4723c */ /* 0x000fe20000041868 */
[----:B------:R-:W-:Y:S02]  /*112e0*/  IMAD.MOV.U32 R70, RZ, RZ, R162 ;  /* 0x000000ffff467224 */ /* 0x000fe400078e00a2 */
[----:B------:R-:W-:Y:S02]  /*112f0*/  IMAD.MOV.U32 R69, RZ, RZ, R161 ;  /* 0x000000ffff457224 */ /* 0x000fe400078e00a1 */
[----:B------:R-:W-:-:S03]  /*11300*/  IMAD.MOV.U32 R68, RZ, RZ, R160 ;  /* 0x000000ffff447224 */ /* 0x000fc600078e00a0 */
[----:B------:R-:W-:Y:S01]  /*11310*/  HMMA.16816.F32.BF16 R160, R4, R32, R60 ;  /* 0x0000002004a0723c */ /* 0x000fe2000004183c */
[----:B-1----:R-:W-:-:S06]  /*11320*/  FFMA.FTZ R3, R99, c[0x0][0x2d0], -R0 ;  /* 0x0000b40063037a23 */ /* 0x002fcc0000010800 */
[----:B------:R-:W-:Y:S01]  /*11330*/  IMAD.MOV.U32 R63, RZ, RZ, R168 ;  /* 0x000000ffff3f7224 */ /* 0x000fe200078e00a8 */
[----:B------:R-:W-:Y:S01]  /*11340*/  HMMA.16816.F32.BF16 R176, R4, R34, R92 ;  /* 0x0000002204b0723c */ /* 0x000fe2000004185c */
[----:B------:R1:W-:Y:S01]  /*11350*/  MUFU.EX2 R220, R3 ;  /* 0x0000000300dc7308 */ /* 0x0003e20000000800 */
[----:B------:R-:W-:-:S06]  /*11360*/  IMAD.MOV.U32 R99, RZ, RZ, R187 ;  /* 0x000000ffff637224 */ /* 0x000fcc00078e00bb */
[C---:B------:R-:W-:Y:S01]  /*11370*/  HMMA.16816.F32.BF16 R168, R4.reuse, R22, R84 ;  /* 0x0000001604a8723c */ /* 0x040fe20000041854 */
[----:B------:R-:W3:Y:S07]  /*11380*/  LDSM.16.MT88.4 R20, [R189+0x4800] ;  /* 0x00480000bd14783b */ /* 0x000eee0000004200 */
[----:B------:R-:W-:Y:S01]  /*11390*/  HMMA.16816.F32.BF16 R108, R4, R28, R108 ;  /* 0x0000001c046c723c */ /* 0x000fe2000004186c */
[----:B-1----:R-:W-:Y:S02]  /*113a0*/  FFMA.FTZ R3, R114, c[0x0][0x2d0], -R0 ;  /* 0x0000b40072037a23 */ /* 0x002fe40000010800 */
[----:B------:R-:W-:-:S02]  /*113b0*/  IMAD.MOV.U32 R114, RZ, RZ, R70 ;  /* 0x000000ffff727224 */ /* 0x000fc400078e0046 */
[----:B------:R1:W1:Y:S03]  /*113c0*/  MUFU.EX2 R211, R3 ;  /* 0x0000000300d37308 */ /* 0x0002660000000800 */
[C---:B------:R-:W-:Y:S01]  /*113d0*/  HMMA.16816.F32.BF16 R172, R4.reuse, R30, R88 ;  /* 0x0000001e04ac723c */ /* 0x040fe20000041858 */
[----:B------:R-:W4:Y:S07]  /*113e0*/  LDSM.16.MT88.4 R28, [R188+0x4800] ;  /* 0x00480000bc1c783b */ /* 0x000f2e0000004200 */
[----:B--2---:R-:W-:Y:S01]  /*113f0*/  HMMA.16816.F32.BF16 R92, R4, R12, R72 ;  /* 0x0000000c045c723c */ /* 0x004fe20000041848 */
[----:B-1----:R-:W-:-:S02]  /*11400*/  FFMA.FTZ R3, R112, c[0x0][0x2d0], -R0 ;  /* 0x0000b40070037a23 */ /* 0x002fc40000010800 */
[----:B------:R-:W-:-:S05]  /*11410*/  IMAD.MOV.U32 R112, RZ, RZ, R71 ;  /* 0x000000ffff707224 */ /* 0x000fca00078e0047 */
[C---:B------:R-:W-:Y:S01]  /*11420*/  HMMA.16816.F32.BF16 R88, R4.reuse, R14, R64 ;  /* 0x0000000e0458723c */ /* 0x040fe20000041840 */
[----:B------:R-:W1:Y:S01]  /*11430*/  LDSM.16.MT88.4 R12, [R192+0x4800] ;  /* 0x00480000c00c783b */ /* 0x000e620000004200 */
[----:B------:R2:W-:Y:S06]  /*11440*/  MUFU.EX2 R129, R3 ;  /* 0x0000000300817308 */ /* 0x0005ec0000000800 */
[C---:B-----5:R-:W-:Y:S08]  /*11450*/  HMMA.16816.F32.BF16 R84, R4.reuse, R8, R56 ;  /* 0x000000080454723c */ /* 0x060ff00000041838 */
[----:B------:R-:W-:Y:S01]  /*11460*/  HMMA.16816.F32.BF16 R64, R4, R10, R52 ;  /* 0x0000000a0440723c */ /* 0x000fe20000041834 */
[----:B------:R-:W5:Y:S01]  /*11470*/  LDSM.16.MT88.4 R8, [R191+0x4800] ;  /* 0x00480000bf08783b */ /* 0x000f620000004200 */
[----:B--2---:R-:W-:-:S02]  /*11480*/  FFMA.FTZ R3, R113, c[0x0][0x2d0], -R0 ;  /* 0x0000b40071037a23 */ /* 0x004fc40000010800 */
[----:B------:R-:W-:-:S04]  /*11490*/  IMAD.MOV.U32 R113, RZ, RZ, R218 ;  /* 0x000000ffff717224 */ /* 0x000fc800078e00da */
[C---:B---3--:R-:W-:Y:S08]  /*114a0*/  HMMA.16816.F32.BF16 R52, R4.reuse, R24, R48 ;  /* 0x000000180434723c */ /* 0x048ff00000041830 */
[C---:B------:R-:W-:Y:S01]  /*114b0*/  HMMA.16816.F32.BF16 R56, R4.reuse, R26, R36 ;  /* 0x0000001a0438723c */ /* 0x040fe20000041824 */
[----:B------:R-:W2:Y:S07]  /*114c0*/  LDSM.16.MT88.4 R24, [R192+0x1000] ;  /* 0x00100000c018783b */ /* 0x000eae0000004200 */
[C---:B------:R-:W-:Y:S07]  /*114d0*/  HMMA.16816.F32.BF16 R44, R4.reuse, R20, R120 ;  /* 0x00000014042c723c */ /* 0x040fee0000041878 */
[----:B------:R-:W-:Y:S01]  /*114e0*/  IMAD.MOV.U32 R121, RZ, RZ, R68 ;  /* 0x000000ffff797224 */ /* 0x000fe200078e0044 */
[----:B------:R-:W-:Y:S01]  /*114f0*/  HMMA.16816.F32.BF16 R212, R4, R16, R100 ;  /* 0x0000001004d4723c */ /* 0x000fe20000041864 */
[----:B------:R-:W-:-:S02]  /*11500*/  IMAD.MOV.U32 R120, RZ, RZ, R69 ;  /* 0x000000ffff787224 */ /* 0x000fc400078e0045 */
[----:B------:R-:W-:Y:S02]  /*11510*/  IMAD.MOV.U32 R122, RZ, RZ, R63 ;  /* 0x000000ffff7a7224 */ /* 0x000fe400078e003f */
[----:B------:R-:W-:-:S03]  /*11520*/  IMAD.MOV.U32 R123, RZ, RZ, R184 ;  /* 0x000000ffff7b7224 */ /* 0x000fc600078e00b8 */
[C---:B------:R-:W-:Y:S01]  /*11530*/  HMMA.16816.F32.BF16 R104, R4.reuse, R18, R80 ;  /* 0x000000120468723c */ /* 0x040fe20000041850 */
[----:B------:R-:W3:Y:S07]  /*11540*/  LDSM.16.MT88.4 R16, [R188+0x1000] ;  /* 0x00100000bc10783b */ /* 0x000eee0000004200 */
[C---:B----4-:R-:W-:Y:S08]  /*11550*/  HMMA.16816.F32.BF16 R48, R4.reuse, R28, R40 ;  /* 0x0000001c0430723c */ /* 0x050ff00000041828 */
[C---:B-1----:R-:W-:Y:S07]  /*11560*/  HMMA.16816.F32.BF16 R40, R4.reuse, R12, R136 ;  /* 0x0000000c0428723c */ /* 0x042fee0000041888 */
[----:B------:R-:W-:Y:S01]  /*11570*/  IMAD.MOV.U32 R136, RZ, RZ, R128 ;  /* 0x000000ffff887224 */ /* 0x000fe200078e0080 */
[----:B------:R-:W-:Y:S01]  /*11580*/  HMMA.16816.F32.BF16 R68, R4, R14, R152 ;  /* 0x0000000e0444723c */ /* 0x000fe20000041898 */
[----:B------:R-:W1:Y:S01]  /*11590*/  LDSM.16.MT88.4 R12, [R191+0x1000] ;  /* 0x00100000bf0c783b */ /* 0x000e620000004200 */
[----:B------:R4:W1:Y:S01]  /*115a0*/  MUFU.EX2 R128, R3 ;  /* 0x0000000300807308 */ /* 0x0008620000000800 */
[----:B------:R-:W-:-:S02]  /*115b0*/  IMAD.MOV.U32 R139, RZ, RZ, R216 ;  /* 0x000000ffff8b7224 */ /* 0x000fc400078e00d8 */
[----:B------:R-:W-:Y:S02]  /*115c0*/  IMAD.MOV.U32 R138, RZ, RZ, R186 ;  /* 0x000000ffff8a7224 */ /* 0x000fe400078e00ba */
[----:B------:R-:W-:Y:S01]  /*115d0*/  IMAD.MOV.U32 R137, RZ, RZ, R185 ;  /* 0x000000ffff897224 */ /* 0x000fe200078e00b9 */
[C---:B-----5:R-:W-:Y:S08]  /*115e0*/  HMMA.16816.F32.BF16 R72, R4.reuse, R8, R156 ;  /* 0x000000080448723c */ /* 0x060ff0000004189c */
[----:B------:R-:W-:Y:S01]  /*115f0*/  HMMA.16816.F32.BF16 R60, R4, R10, R148 ;  /* 0x0000000a043c723c */ /* 0x000fe20000041894 */
[----:B------:R-:W5:Y:S01]  /*11600*/  LDSM.16.MT88.4 R8, [R188+0x3000] ;  /* 0x00300000bc08783b */ /* 0x000f620000004200 */
[----:B----4-:R-:W-:-:S02]  /*11610*/  FFMA.FTZ R3, R234, c[0x0][0x2d0], -R2 ;  /* 0x0000b400ea037a23 */ /* 0x010fc40000010802 */
[----:B------:R-:W-:-:S04]  /*11620*/  IMAD.MOV.U32 R234, RZ, RZ, R136 ;  /* 0x000000ffffea7224 */ /* 0x000fc800078e0088 */
[C---:B------:R-:W-:Y:S01]  /*11630*/  HMMA.16816.F32.BF16 R36, R4.reuse, R30, R116 ;  /* 0x0000001e0424723c */ /* 0x040fe20000041874 */
[----:B------:R-:W-:Y:S07]  /*11640*/  LDSM.16.MT88.4 R28, [R189+0x1000] ;  /* 0x00100000bd1c783b */ /* 0x000fee0000004200 */
[----:B------:R-:W-:Y:S01]  /*11650*/  HMMA.16816.F32.BF16 R32, R4, R22, R132 ;  /* 0x000000160420723c */ /* 0x000fe20000041884 */
[----:B------:R-:W-:Y:S06]  /*11660*/  LDSM.16.MT88.4 R20, [R192+0x3000] ;  /* 0x00300000c014783b */ /* 0x000fec0000004200 */
[----:B------:R-:W-:-:S02]  /*11670*/  F2FP.BF16.PACK_AB R4, R223, R224 ;  /* 0x000000e0df04723e */ /* 0x000fc400000010ff */
[----:B------:R-:W-:Y:S02]  /*11680*/  F2FP.BF16.PACK_AB R5, R211, R220 ;  /* 0x000000dcd305723e */ /* 0x000fe400000010ff */
[----:B------:R-:W-:Y:S02]  /*11690*/  F2FP.BF16.PACK_AB R6, R221, R222 ;  /* 0x000000dedd06723e */ /* 0x000fe400000010ff */
[----:B-1----:R-:W-:-:S07]  /*116a0*/  F2FP.BF16.PACK_AB R7, R128, R129 ;  /* 0x000000818007723e */ /* 0x002fce00000010ff */
[C---:B--2---:R-:W-:Y:S08]  /*116b0*/  HMMA.16816.F32.BF16 R108, R4.reuse, R24, R108 ;  /* 0x00000018046c723c */ /* 0x044ff0000004186c */
[C---:B------:R-:W-:Y:S01]  /*116c0*/  HMMA.16816.F32.BF16 R80, R4.reuse, R26, R172 ;  /* 0x0000001a0450723c */ /* 0x040fe200000418ac */
[----:B------:R-:W1:Y:S07]  /*116d0*/  LDSM.16.MT88.4 R24, [R191+0x3000] ;  /* 0x00300000bf18783b */ /* 0x000e6e0000004200 */
[C---:B---3--:R-:W-:Y:S08]  /*116e0*/  HMMA.16816.F32.BF16 R132, R4.reuse, R16, R164 ;  /* 0x000000100484723c */ /* 0x048ff000000418a4 */
[C---:B------:R-:W-:Y:S01]  /*116f0*/  HMMA.16816.F32.BF16 R76, R4.reuse, R18, R76 ;  /* 0x00000012044c723c */ /* 0x040fe2000004184c */
[----:B------:R-:W2:Y:S07]  /*11700*/  LDSM.16.MT88.4 R16, [R189+0x3000] ;  /* 0x00300000bd10783b */ /* 0x000eae0000004200 */
[C---:B------:R-:W-:Y:S08]  /*11710*/  HMMA.16816.F32.BF16 R116, R4.reuse, R12, R180 ;  /* 0x0000000c0474723c */ /* 0x040ff000000418b4 */
[C---:B------:R-:W-:Y:S01]  /*11720*/  HMMA.16816.F32.BF16 R168, R4.reuse, R14, R168 ;  /* 0x0000000e04a8723c */ /* 0x040fe200000418a8 */
[----:B------:R-:W3:Y:S07]  /*11730*/  LDSM.16.MT88.4 R12, [R188+0x5000] ;  /* 0x00500000bc0c783b */ /* 0x000eee0000004200 */
[C---:B-----5:R-:W-:Y:S08]  /*11740*/  HMMA.16816.F32.BF16 R212, R4.reuse, R8, R212 ;  /* 0x0000000804d4723c */ /* 0x060ff000000418d4 */
[C---:B------:R-:W-:Y:S01]  /*11750*/  HMMA.16816.F32.BF16 R216, R4.reuse, R10, R104 ;  /* 0x0000000a04d8723c */ /* 0x040fe20000041868 */
[----:B------:R-:W4:Y:S04]  /*11760*/  LDSM.16.MT88.4 R8, [R189+0x5000] ;  /* 0x00500000bd08783b */ /* 0x000f280000004200 */
[----:B------:R-:W-:Y:S03]  /*11770*/  LDSM.16.MT88.4 R104, [R189+0x1800] ;  /* 0x00180000bd68783b */ /* 0x000fe60000004200 */
[C---:B-1----:R-:W-:Y:S01]  /*11780*/  HMMA.16816.F32.BF16 R172, R4.reuse, R24, R52 ;  /* 0x0000001804ac723c */ /* 0x042fe20000041834 */
[----:B------:R1:W-:Y:S06]  /*11790*/  MUFU.EX2 R24, R3 ;  /* 0x0000000300187308 */ /* 0x0003ec0000000800 */
[----:B------:R-:W-:Y:S01]  /*117a0*/  IMAD.MOV.U32 R25, RZ, RZ, R120 ;  /* 0x000000ffff197224 */ /* 0x000fe200078e0078 */
[C---:B------:R-:W-:Y:S08]  /*117b0*/  HMMA.16816.F32.BF16 R100, R4.reuse, R28, R160 ;  /* 0x0000001c0464723c */ /* 0x040ff000000418a0 */
[----:B--2---:R-:W-:Y:S01]  /*117c0*/  HMMA.16816.F32.BF16 R184, R4, R16, R92 ;  /* 0x0000001004b8723c */ /* 0x004fe2000004185c */
[----:B-1----:R-:W-:-:S02]  /*117d0*/  FFMA.FTZ R3, R242, c[0x0][0x2d0], -R2 ;  /* 0x0000b400f2037a23 */ /* 0x002fc40000010802 */
[----:B------:R-:W-:-:S05]  /*117e0*/  IMAD.MOV.U32 R242, RZ, RZ, R139 ;  /* 0x000000fffff27224 */ /* 0x000fca00078e008b */
[C---:B------:R-:W-:Y:S01]  /*117f0*/  HMMA.16816.F32.BF16 R88, R4.reuse, R18, R88 ;  /* 0x000000120458723c */ /* 0x040fe20000041858 */
[----:B------:R-:W1:Y:S07]  /*11800*/  LDSM.16.MT88.4 R16, [R192+0x5000] ;  /* 0x00500000c010783b */ /* 0x000e6e0000004200 */
[C---:B------:R-:W-:Y:S08]  /*11810*/  HMMA.16816.F32.BF16 R28, R4.reuse, R30, R176 ;  /* 0x0000001e041c723c */ /* 0x040ff000000418b0 */
[C---:B---3--:R-:W-:Y:S01]  /*11820*/  HMMA.16816.F32.BF16 R152, R4.reuse, R12, R48 ;  /* 0x0000000c0498723c */ /* 0x048fe20000041830 */
[----:B------:R-:W-:Y:S07]  /*11830*/  LDSM.16.MT88.4 R48, [R189+0x3800] ;  /* 0x00380000bd30783b */ /* 0x000fee0000004200 */
[C---:B------:R-:W-:Y:S01]  /*11840*/  HMMA.16816.F32.BF16 R92, R4.reuse, R14, R36 ;  /* 0x0000000e045c723c */ /* 0x040fe20000041824 */
[----:B------:R-:W2:Y:S07]  /*11850*/  LDSM.16.MT88.4 R12, [R191+0x5000] ;  /* 0x00500000bf0c783b */ /* 0x000eae0000004200 */
[C---:B------:R-:W-:Y:S01]  /*11860*/  HMMA.16816.F32.BF16 R176, R4.reuse, R22, R64 ;  /* 0x0000001604b0723c */ /* 0x040fe20000041840 */
[----:B------:R3:W5:Y:S01]  /*11870*/  MUFU.EX2 R23, R3 ;  /* 0x0000000300177308 */ /* 0x0007620000000800 */
[----:B------:R-:W-:Y:S06]  /*11880*/  LDSM.16.MT88.4 R64, [R191+0x3800] ;  /* 0x00380000bf40783b */ /* 0x000fec0000004200 */
[C---:B------:R-:W-:Y:S08]  /*11890*/  HMMA.16816.F32.BF16 R180, R4.reuse, R20, R84 ;  /* 0x0000001404b4723c */ /* 0x040ff00000041854 */
[----:B----4-:R-:W-:Y:S01]  /*118a0*/  HMMA.16816.F32.BF16 R32, R4, R10, R32 ;  /* 0x0000000a0420723c */ /* 0x010fe20000041820 */
[----:B---3--:R-:W-:-:S02]  /*118b0*/  FFMA.FTZ R3, R233, c[0x0][0x2d0], -R2 ;  /* 0x0000b400e9037a23 */ /* 0x008fc40000010802 */
[----:B------:R-:W-:Y:S02]  /*118c0*/  FFMA.FTZ R2, R243, c[0x0][0x2d0], -R2 ;  /* 0x0000b400f3027a23 */ /* 0x000fe40000010802 */
[----:B------:R3:W-:Y:S01]  /*118d0*/  MUFU.EX2 R22, R3 ;  /* 0x0000000300167308 */ /* 0x0007e20000000800 */
[----:B------:R-:W-:Y:S02]  /*118e0*/  IMAD.MOV.U32 R233, RZ, RZ, R113 ;  /* 0x000000ffffe97224 */ /* 0x000fe400078e0071 */
[----:B------:R-:W-:Y:S01]  /*118f0*/  IMAD.MOV.U32 R243, RZ, RZ, R114 ;  /* 0x000000fffff37224 */ /* 0x000fe200078e0072 */
[----:B------:R-:W-:Y:S01]  /*11900*/  HMMA.16816.F32.BF16 R84, R4, R8, R44 ;  /* 0x000000080454723c */ /* 0x000fe2000004182c */
[----:B------:R-:W-:-:S03]  /*11910*/  IMAD.MOV.U32 R11, RZ, RZ, R122 ;  /* 0x000000ffff0b7224 */ /* 0x000fc600078e007a */
[----:B------:R4:W-:Y:S04]  /*11920*/  MUFU.EX2 R21, R2 ;  /* 0x0000000200157308 */ /* 0x0009e80000000800 */
[----:B-1----:R-:W-:Y:S01]  /*11930*/  HMMA.16816.F32.BF16 R148, R4, R16, R40 ;  /* 0x000000100494723c */ /* 0x002fe20000041828 */
[----:B------:R-:W-:Y:S01]  /*11940*/  LDSM.16.MT88.4 R40, [R188+0x3800] ;  /* 0x00380000bc28783b */ /* 0x000fe20000004200 */
[----:B---3--:R-:W-:-:S06]  /*11950*/  IMAD.MOV.U32 R3, RZ, RZ, R112 ;  /* 0x000000ffff037224 */ /* 0x008fcc00078e0070 */
[C---:B------:R-:W-:Y:S01]  /*11960*/  HMMA.16816.F32.BF16 R164, R4.reuse, R26, R56 ;  /* 0x0000001a04a4723c */ /* 0x040fe20000041838 */
[----:B------:R-:W-:Y:S01]  /*11970*/  LDSM.16.MT88.4 R56, [R192+0x3800] ;  /* 0x00380000c038783b */ /* 0x000fe20000004200 */
[----:B----4-:R-:W-:Y:S02]  /*11980*/  FFMA.FTZ R2, R236, c[0x0][0x2d0], -R0 ;  /* 0x0000b400ec027a23 */ /* 0x010fe40000010800 */
[----:B------:R-:W-:Y:S02]  /*11990*/  IMAD.MOV.U32 R236, RZ, RZ, R121 ;  /* 0x000000ffffec7224 */ /* 0x000fe400078e0079 */
[----:B------:R1:W-:Y:S02]  /*119a0*/  MUFU.EX2 R20, R2 ;  /* 0x0000000200147308 */ /* 0x0003e40000000800 */
[----:B------:R-:W-:Y:S01]  /*119b0*/  HMMA.16816.F32.BF16 R16, R4, R18, R68 ;  /* 0x000000120410723c */ /* 0x000fe20000041844 */
[----:B------:R-:W-:Y:S02]  /*119c0*/  IMAD.MOV.U32 R27, RZ, RZ, R137 ;  /* 0x000000ffff1b7224 */ /* 0x000fe400078e0089 */
[----:B------:R-:W-:-:S02]  /*119d0*/  IMAD.MOV.U32 R26, RZ, RZ, R138 ;  /* 0x000000ffff1a7224 */ /* 0x000fc400078e008a */
[----:B------:R-:W-:Y:S03]  /*119e0*/  LDSM.16.MT88.4 R136, [R188+0x1800] ;  /* 0x00180000bc88783b */ /* 0x000fe60000004200 */
[----:B--2---:R-:W-:Y:S01]  /*119f0*/  HMMA.16816.F32.BF16 R160, R4, R12, R72 ;  /* 0x0000000c04a0723c */ /* 0x004fe20000041848 */
[----:B------:R-:W-:Y:S01]  /*11a00*/  LDSM.16.MT88.4 R72, [R188+0x5800] ;  /* 0x00580000bc48783b */ /* 0x000fe20000004200 */
[----:B-1----:R-:W-:-:S06]  /*11a10*/  FFMA.FTZ R2, R244, c[0x0][0x2d0], -R0 ;  /* 0x0000b400f4027a23 */ /* 0x002fcc0000010800 */
[----:B------:R-:W-:Y:S01]  /*11a20*/  HMMA.16816.F32.BF16 R156, R4, R14, R60 ;  /* 0x0000000e049c723c */ /* 0x000fe2000004183c */
[----:B------:R-:W-:Y:S01]  /*11a30*/  IMAD.MOV.U32 R244, RZ, RZ, R123 ;  /* 0x000000fffff47224 */ /* 0x000fe200078e007b */
[----:B------:R-:W-:Y:S01]  /*11a40*/  LDSM.16.MT88.4 R12, [R191+0x5800] ;  /* 0x00580000bf0c783b */ /* 0x000fe20000004200 */
[----:B------:R1:W2:Y:S03]  /*11a50*/  MUFU.EX2 R10, R2 ;  /* 0x00000002000a7308 */ /* 0x0002a60000000800 */
[----:B------:R-:W-:Y:S01]  /*11a60*/  LDSM.16.MT88.4 R120, [R191+0x1800] ;  /* 0x00180000bf78783b */ /* 0x000fe20000004200 */
[----:B------:R-:W-:Y:S01]  /*11a70*/  IMAD.MOV.U32 R7, RZ, RZ, R96 ;  /* 0x000000ffff077224 */ /* 0x000fe200078e0060 */
[----:B-----5:R-:W-:Y:S01]  /*11a80*/  F2FP.BF16.PACK_AB R96, R23, R24 ;  /* 0x000000181760723e */ /* 0x020fe200000010ff */
[----:B------:R-:W-:-:S04]  /*11a90*/  @P4 IMAD.HI.U32 R4, R249, c[0x0][0x2c8], RZ ;  /* 0x0000b200f9044a27 */ /* 0x000fc800078e00ff */
[--C-:B-1----:R-:W-:Y:S02]  /*11aa0*/  FFMA.FTZ R2, R245, c[0x0][0x2d0], -R0.reuse ;  /* 0x0000b400f5027a23 */ /* 0x102fe40000010800 */
[----:B------:R-:W-:Y:S02]  /*11ab0*/  FFMA.FTZ R0, R246, c[0x0][0x2d0], -R0 ;  /* 0x0000b400f6007a23 */ /* 0x000fe40000010800 */
[----:B------:R-:W-:Y:S01]  /*11ac0*/  IMAD.MOV.U32 R246, RZ, RZ, R115 ;  /* 0x000000fffff67224 */ /* 0x000fe200078e0073 */
[----:B------:R1:W-:Y:S01]  /*11ad0*/  MUFU.EX2 R9, R2 ;  /* 0x0000000200097308 */ /* 0x0003e20000000800 */
[----:B------:R-:W3:Y:S01]  /*11ae0*/  LDSM.16.MT88.4 R112, [R192+0x1800] ;  /* 0x00180000c070783b */ /* 0x000ee20000004200 */
[----:B------:R-:W-:-:S06]  /*11af0*/  IMAD.MOV.U32 R245, RZ, RZ, R99 ;  /* 0x000000fffff57224 */ /* 0x000fcc00078e0063 */
[----:B------:R4:W5:Y:S01]  /*11b00*/  MUFU.EX2 R8, R0 ;  /* 0x0000000000087308 */ /* 0x0009620000000800 */
[----:B-1----:R-:W-:Y:S01]  /*11b10*/  IMAD.MOV.U32 R2, RZ, RZ, R97 ;  /* 0x000000ffff027224 */ /* 0x002fe200078e0061 */
[----:B--2---:R-:W-:-:S03]  /*11b20*/  F2FP.BF16.PACK_AB R97, R10, R20 ;  /* 0x000000140a61723e */ /* 0x004fc600000010ff */
[----:B------:R-:W-:Y:S02]  /*11b30*/  FADD.FTZ R2, R2, R7 ;  /* 0x0000000702027221 */ /* 0x000fe40000010000 */
[----:B----4-:R-:W-:Y:S01]  /*11b40*/  IMAD.MOV.U32 R0, RZ, RZ, R98 ;  /* 0x000000ffff007224 */ /* 0x010fe200078e0062 */
[----:B------:R-:W-:Y:S01]  /*11b50*/  F2FP.BF16.PACK_AB R98, R21, R22 ;  /* 0x000000161562723e */ /* 0x000fe200000010ff */
[----:B------:R-:W-:Y:S01]  /*11b60*/  FADD.FTZ R2, R245, R2 ;  /* 0x00000002f5027221 */ /* 0x000fe20000010000 */
[----:B-----5:R-:W-:Y:S01]  /*11b70*/  F2FP.BF16.PACK_AB R99, R8, R9 ;  /* 0x000000090863723e */ /* 0x020fe200000010ff */
        /* <DEDUP_REMOVED lines=9> */
[----:B---3--:R-:W-:Y:S01]  /*11c10*/  HMMA.16816.F32.BF16 R108, R96, R112, R108 ;  /* 0x00000070606c723c */ /* 0x008fe2000004186c */
[----:B------:R-:W-:-:S02]  /*11c20*/  FADD.FTZ R2, R252, R0 ;  /* 0x00000000fc027221 */ /* 0x000fc40000010000 */
[----:B------:R-:W-:Y:S01]  /*11c30*/  IMAD.MOV.U32 R0, RZ, RZ, R249 ;  /* 0x000000ffff007224 */ /* 0x000fe200078e00f9 */
[----:B------:R-:W-:Y:S01]  /*11c40*/  @P4 SHF.R.U32.HI R0, RZ, c[0x0][0x2cc], R4 ;  /* 0x0000b300ff004a19 */ /* 0x000fe20000011604 */
[----:B------:R-:W-:Y:S02]  /*11c50*/  FADD.FTZ R2, R250, R2 ;  /* 0x00000002fa027221 */ /* 0x000fe40000010000 */
[----:B------:R-:W-:Y:S01]  /*11c60*/  FADD.FTZ R3, R242, R3 ;  /* 0x00000003f2037221 */ /* 0x000fe20000010000 */
[C---:B------:R-:W-:Y:S01]  /*11c70*/  HMMA.16816.F32.BF16 R112, R96.reuse, R114, R80 ;  /* 0x000000726070723c */ /* 0x040fe20000041850 */
[----:B------:R-:W1:Y:S01]  /*11c80*/  LDSM.16.MT88.4 R80, [R189+0x5800] ;  /* 0x00580000bd50783b */ /* 0x000e620000004200 */
[----:B------:R-:W-:Y:S01]  /*11c90*/  FADD.FTZ R2, R26, R2 ;  /* 0x000000021a027221 */ /* 0x000fe20000010000 */
[----:B------:R-:W-:Y:S01]  /*11ca0*/  IADD3 R0, R0, R234, -R27 ;  /* 0x000000ea00007210 */ /* 0x000fe20007ffe81b */
[----:B------:R-:W-:Y:S02]  /*11cb0*/  FADD.FTZ R3, R224, R3 ;  /* 0x00000003e0037221 */ /* 0x000fe40000010000 */
[----:B------:R-:W-:Y:S01]  /*11cc0*/  FADD.FTZ R2, R220, R2 ;  /* 0x00000002dc027221 */ /* 0x000fe20000010000 */
[----:B------:R-:W-:Y:S01]  /*11cd0*/  SHF.R.S32.HI R4, RZ, 0x1f, R0 ;  /* 0x0000001fff047819 */ /* 0x000fe20000011400 */
[----:B------:R-:W-:Y:S01]  /*11ce0*/  HMMA.16816.F32.BF16 R48, R96, R50, R88 ;  /* 0x000000326030723c */ /* 0x000fe20000041858 */
[----:B------:R-:W2:Y:S01]  /*11cf0*/  LDSM.16.MT88.4 R88, [R192+0x5800] ;  /* 0x00580000c058783b */ /* 0x000ea20000004200 */
[----:B------:R-:W-:Y:S01]  /*11d00*/  FADD.FTZ R3, R223, R3 ;  /* 0x00000003df037221 */ /* 0x000fe20000010000 */
[----:B------:R-:W-:Y:S01]  /*11d10*/  LEA.HI R4, R4, R0, RZ, 0x6 ;  /* 0x0000000004047211 */ /* 0x000fe200078f30ff */
[----:B------:R-:W-:Y:S01]  /*11d20*/  FADD.FTZ R2, R211, R2 ;  /* 0x00000002d3027221 */ /* 0x000fe20000010000 */
[----:B------:R-:W-:Y:S01]  /*11d30*/  IADD3 R211, R25, -0x2, RZ ;  /* 0xfffffffe19d37810 */ /* 0x000fe20007ffe0ff */
[----:B------:R-:W-:-:S02]  /*11d40*/  FADD.FTZ R3, R222, R3 ;  /* 0x00000003de037221 */ /* 0x000fc40000010000 */
[----:B------:R-:W-:Y:S01]  /*11d50*/  FADD.FTZ R0, R129, R2 ;  /* 0x0000000281007221 */ /* 0x000fe20000010000 */
[C---:B------:R-:W-:Y:S01]  /*11d60*/  HMMA.16816.F32.BF16 R132, R96.reuse, R136, R132 ;  /* 0x000000886084723c */ /* 0x040fe20000041884 */
[----:B------:R-:W-:Y:S01]  /*11d70*/  FADD.FTZ R2, R221, R3 ;  /* 0x00000003dd027221 */ /* 0x000fe20000010000 */
[----:B------:R-:W-:Y:S01]  /*11d80*/  SHF.R.S32.HI R3, RZ, 0x6, R4 ;  /* 0x00000006ff037819 */ /* 0x000fe20000011404 */
[----:B------:R-:W-:Y:S02]  /*11d90*/  FADD.FTZ R0, R128, R0 ;  /* 0x0000000080007221 */ /* 0x000fe40000010000 */
[----:B------:R-:W-:Y:S01]  /*11da0*/  FADD.FTZ R2, R24, R2 ;  /* 0x0000000218027221 */ /* 0x000fe20000010000 */
[----:B------:R-:W-:Y:S01]  /*11db0*/  IMNMX R236, R235, R3, !PT ;  /* 0x00000003ebec7217 */ /* 0x000fe20007800200 */
[----:B------:R-:W-:Y:S01]  /*11dc0*/  FADD.FTZ R0, R20, R0 ;  /* 0x0000000014007221 */ /* 0x000fe20000010000 */
[----:B------:R-:W-:Y:S01]  /*11dd0*/  HMMA.16816.F32.BF16 R136, R96, R138, R76 ;  /* 0x0000008a6088723c */ /* 0x000fe2000004184c */
[----:B------:R-:W-:Y:S01]  /*11de0*/  FADD.FTZ R2, R23, R2 ;  /* 0x0000000217027221 */ /* 0x000fe20000010000 */
[----:B------:R-:W-:Y:S01]  /*11df0*/  ISETP.GE.AND P0, PT, R211, R236, PT ;  /* 0x000000ecd300720c */ /* 0x000fe20003f06270 */
[----:B------:R-:W-:-:S02]  /*11e00*/  FADD.FTZ R0, R10, R0 ;  /* 0x000000000a007221 */ /* 0x000fc40000010000 */
[----:B------:R-:W-:Y:S02]  /*11e10*/  FADD.FTZ R2, R22, R2 ;  /* 0x0000000216027221 */ /* 0x000fe40000010000 */
[----:B------:R-:W-:Y:S01]  /*11e20*/  FADD.FTZ R0, R9, R0 ;  /* 0x0000000009007221 */ /* 0x000fe20000010000 */
[----:B------:R-:W-:Y:S01]  /*11e30*/  HMMA.16816.F32.BF16 R68, R96, R72, R152 ;  /* 0x000000486044723c */ /* 0x000fe20000041898 */
[----:B------:R-:W-:Y:S02]  /*11e40*/  FADD.FTZ R233, R21, R2 ;  /* 0x0000000215e97221 */ /* 0x000fe40000010000 */
[----:B------:R-:W-:-:S05]  /*11e50*/  FADD.FTZ R234, R8, R0 ;  /* 0x0000000008ea7221 */ /* 0x000fca0000010000 */
[C---:B-1----:R-:W-:Y:S08]  /*11e60*/  HMMA.16816.F32.BF16 R76, R96.reuse, R80, R84 ;  /* 0x00000050604c723c */ /* 0x042ff00000041854 */
        /* <DEDUP_REMOVED lines=16> */
[----:B------:R-:W-:Y:S01]  /*11f70*/  @!UPT UIADD3 URZ, URZ, URZ, URZ ;  /* 0x0000003f3f3ff290 */ /* 0x000fe2000fffe03f */
[----:B------:R-:W-:Y:S11]  /*11f80*/  @!P0 BRA `(.L_x_1106) ;  /* 0x00002f3000008947 */ /* 0x000ff60003800000 */
[----:B------:R-:W-:Y:S02]  /*11f90*/  MOV R128, R124 ;  /* 0x0000007c00807202 */ /* 0x000fe40000000f00 */
[----:B------:R-:W-:-:S02]  /*11fa0*/  MOV R3, R125 ;  /* 0x0000007d00037202 */ /* 0x000fc40000000f00 */
[----:B------:R-:W-:-:S07]  /*11fb0*/  MOV R184, R211 ;  /* 0x000000d300b87202 */ /* 0x000fce0000000f00 */
.L_x_1107:
[----:B------:R-:W-:Y:S01]  /*11fc0*/  ISETP.GT.AND P0, PT, R235, R184, PT ;  /* 0x000000b8eb00720c */ /* 0x000fe20003f04270 */
[----:B------:R-:W-:Y:S04]  /*11fd0*/  DEPBAR.LE SB0, 0x0 ;  /* 0x000080000000791a */ /* 0x000fe80000000000 */
[----:B------:R-:W-:Y:S01]  /*11fe0*/  WARPSYNC 0xffffffff ;  /* 0xffffffff00007948 */ /* 0x000fe20003800000 */
[----:B------:R-:W-:Y:S01]  /*11ff0*/  BAR.SYNC.DEFER_BLOCKING 0x0 ;  /* 0x0000000000007b1d */ /* 0x000fe20000010000 */
[----:B------:R-:W-:Y:S02]  /*12000*/  LOP3.LUT P4, RZ, R238, 0x1, RZ, 0xc0, !PT ;  /* 0x00000001eeff7812 */ /* 0x000fe4000788c0ff */
[----:B------:R-:W-:Y:S02]  /*12010*/  MOV R187, c[0x0][0x2c4] ;  /* 0x0000b10000bb7a02 */ /* 0x000fe40000000f00 */
[C---:B------:R-:W-:Y:S02]  /*12020*/  IADD3 R211, R184.reuse, -0x1, RZ ;  /* 0xffffffffb8d37810 */ /* 0x040fe40007ffe0ff */
[----:B------:R-:W-:Y:S01]  /*12030*/  @!P0 SHF.R.S32.HI R0, RZ, 0x1f, R184 ;  /* 0x0000001fff008819 */ /* 0x000fe200000114b8 */
[----:B------:R-:W-:Y:S01]  /*12040*/  @!P0 IMAD.WIDE.U32 R6, R184, c[0x0][0x208], RZ ;  /* 0x00008200b8068a25 */ /* 0x000fe200078e00ff */
[----:B------:R-:W-:Y:S03]  /*12050*/  @!P0 IADD3 R12, P3, R228, 0x40, RZ ;  /* 0x00000040e40c8810 */ /* 0x000fe60007f7e0ff */
[----:B------:R-:W-:Y:S02]  /*12060*/  @!P0 IMAD R0, R0, c[0x0][0x208], RZ ;  /* 0x0000820000008a24 */ /* 0x000fe400078e02ff */
[----:B------:R-:W-:Y:S02]  /*12070*/  @!P0 IMAD.SHL.U32 R2, R6, 0x40, RZ ;  /* 0x0000004006028824 */ /* 0x000fe400078e00ff */
[----:B------:R-:W-:Y:S02]  /*12080*/  @!P0 IMAD R0, R184, c[0x0][0x20c], R0 ;  /* 0x00008300b8008a24 */ /* 0x000fe400078e0200 */
[----:B------:R-:W-:Y:S03]  /*12090*/  @!P0 IMAD.MOV.U32 R5, RZ, RZ, c[0x0][0x208] ;  /* 0x00008200ff058624 */ /* 0x000fe600078e00ff */
[----:B------:R-:W-:Y:S01]  /*120a0*/  @!P0 IADD3 R0, R7, R0, RZ ;  /* 0x0000000007008210 */ /* 0x000fe20007ffe0ff */
[----:B------:R-:W-:Y:S01]  /*120b0*/  @!P0 IMAD.MOV.U32 R7, RZ, RZ, c[0x0][0x20c] ;  /* 0x00008300ff078624 */ /* 0x000fe200078e00ff */
[C---:B------:R-:W-:Y:S01]  /*120c0*/  @!P0 LEA R4, P1, R5.reuse, R2, 0x5 ;  /* 0x0000000205048211 */ /* 0x040fe200078228ff */
[----:B------:R-:W-:Y:S01]  /*120d0*/  LDSM.16.M88.4 R32, [R194] ;  /* 0x00000000c220783b */ /* 0x000fe20000000200 */
[----:B------:R-:W-:Y:S04]  /*120e0*/  @!P0 SHF.L.U64.HI R0, R6, 0x6, R0 ;  /* 0x0000000606008819 */ /* 0x000fe80000010200 */
[----:B------:R-:W-:Y:S02]  /*120f0*/  @!P0 LEA.HI.X R5, R5, R0, R7, 0x5, P1 ;  /* 0x0000000005058211 */ /* 0x000fe400008f2c07 */
[----:B------:R-:W-:Y:S01]  /*12100*/  @!P0 IADD3 R6, P1, R2, R228, RZ ;  /* 0x000000e402068210 */ /* 0x000fe20007f3e0ff */
[----:B------:R-:W1:Y:S01]  /*12110*/  LDSM.16.M88.4 R8, [R147] ;  /* 0x000000009308783b */ /* 0x000e620000000200 */
[----:B------:R-:W-:Y:S02]  /*12120*/  @!P0 IADD3.X R7, RZ, R230, RZ, P3, !PT ;  /* 0x000000e6ff078210 */ /* 0x000fe40001ffe4ff */
[----:B------:R-:W-:Y:S01]  /*12130*/  @!P0 LEA R124, P2, R6, c[0x0][0x1f8], 0x1 ;  /* 0x00007e00067c8a11 */ /* 0x000fe200078408ff */
[----:B------:R-:W-:Y:S01]  /*12140*/  @!P0 IMAD.X R14, R0, 0x1, R230, P1 ;  /* 0x00000001000e8824 */ /* 0x000fe200008e06e6 */
[----:B------:R-:W-:Y:S03]  /*12150*/  @!P0 IADD3 R13, P1, R2, R12, RZ ;  /* 0x0000000c020d8210 */ /* 0x000fe60007f3e0ff */
[----:B------:R-:W2:Y:S01]  /*12160*/  LDSM.16.M88.4 R16, [R147+0x800] ;  /* 0x000800009310783b */ /* 0x000ea20000000200 */
[----:B------:R-:W-:Y:S01]  /*12170*/  @!P0 LEA.HI.X R125, R6, c[0x0][0x1fc], R14, 0x1, P2 ;  /* 0x00007f00067d8a11 */ /* 0x000fe200010f0c0e */
[----:B------:R-:W-:Y:S01]  /*12180*/  @!P0 IMAD.X R15, R0, 0x1, R7, P1 ;  /* 0x00000001000f8824 */ /* 0x000fe200008e0607 */
[----:B------:R-:W-:Y:S02]  /*12190*/  @!P0 IADD3 R6, P2, R228, 0x80, RZ ;  /* 0x00000080e4068810 */ /* 0x000fe40007f5e0ff */
[C---:B------:R-:W-:Y:S03]  /*121a0*/  @!P0 LEA R30, P1, R13.reuse, c[0x0][0x1f8], 0x1 ;  /* 0x00007e000d1e8a11 */ /* 0x040fe600078208ff */
[----:B------:R-:W3:Y:S01]  /*121b0*/  LDSM.16.M88.4 R24, [R147+0x1000] ;  /* 0x001000009318783b */ /* 0x000ee20000000200 */
[--C-:B------:R-:W-:Y:S01]  /*121c0*/  @!P0 IMAD.X R14, RZ, RZ, R230.reuse, P2 ;  /* 0x000000ffff0e8224 */ /* 0x100fe200010e06e6 */
[----:B------:R-:W-:Y:S02]  /*121d0*/  @!P0 IADD3 R2, P2, R2, R6, RZ ;  /* 0x0000000602028210 */ /* 0x000fe40007f5e0ff */
[----:B------:R-:W-:Y:S02]  /*121e0*/  @!P0 LEA.HI.X R31, R13, c[0x0][0x1fc], R15, 0x1, P1 ;  /* 0x00007f000d1f8a11 */ /* 0x000fe400008f0c0f */
[----:B------:R-:W-:Y:S02]  /*121f0*/  @!P0 IADD3 R12, P1, R4, R12, RZ ;  /* 0x0000000c040c8210 */ /* 0x000fe40007f3e0ff */
        /* <DEDUP_REMOVED lines=12> */
[----:B------:R-:W5:Y:S01]  /*122c0*/  LDSM.16.M88.4 R156, [R198] ;  /* 0x00000000c69c783b */ /* 0x000f620000000200 */
[----:B------:R-:W-:Y:S02]  /*122d0*/  @!P0 LEA R28, P2, R12, c[0x0][0x1f8], 0x1 ;  /* 0x00007e000c1c8a11 */ /* 0x000fe400078408ff */
[----:B------:R-:W-:Y:S02]  /*122e0*/  @!P0 LEA R22, P1, R6, c[0x0][0x1f8], 0x1 ;  /* 0x00007e0006168a11 */ /* 0x000fe400078208ff */
[----:B------:R-:W-:Y:S02]  /*122f0*/  @!P0 LEA.HI.X R29, R12, c[0x0][0x1fc], R7, 0x1, P2 ;  /* 0x00007f000c1d8a11 */ /* 0x000fe400010f0c07 */
[----:B------:R-:W-:Y:S01]  /*12300*/  @!P0 LEA.HI.X R23, R6, c[0x0][0x1fc], R4, 0x1, P1 ;  /* 0x00007f0006178a11 */ /* 0x000fe200008f0c04 */
[----:B------:R-:W2:Y:S01]  /*12310*/  LDSM.16.M88.4 R160, [R209] ;  /* 0x00000000d1a0783b */ /* 0x000ea20000000200 */
[C---:B-1----:R-:W-:Y:S03]  /*12320*/  HMMA.16816.F32.BF16 R4, R32.reuse, R8, RZ ;  /* 0x000000082004723c */ /* 0x042fe600000418ff */
[----:B------:R-:W-:Y:S04]  /*12330*/  ISETP.NE.AND P1, PT, R187, 0x1, PT ;  /* 0x00000001bb00780c */ /* 0x000fe80003f25270 */
[----:B------:R-:W1:Y:S01]  /*12340*/  LDSM.16.M88.4 R164, [R208] ;  /* 0x00000000d0a4783b */ /* 0x000e620000000200 */
[C---:B------:R-:W-:Y:S07]  /*12350*/  HMMA.16816.F32.BF16 R8, R32.reuse, R10, RZ ;  /* 0x0000000a2008723c */ /* 0x040fee00000418ff */
        /* <DEDUP_REMOVED lines=9> */
[----:B------:R3:W-:Y:S08]  /*123f0*/  @!P0 LDGSTS.E.BYPASS.LTC128B.128 [R210+0x5100], [R22.64], !P5 ;  /* 0x0510000016d28fae */ /* 0x0007f0000e901d46 */
[----:B------:R-:W-:Y:S01]  /*12400*/  LDSM.16.M88.4 R172, [R197] ;  /* 0x00000000c5ac783b */ /* 0x000fe20000000200 */
[C---:B--2---:R-:W-:Y:S07]  /*12410*/  HMMA.16816.F32.BF16 R12, R32.reuse, R16, RZ ;  /* 0x00000010200c723c */ /* 0x044fee00000418ff */
[----:B------:R-:W0:Y:S01]  /*12420*/  LDGDEPBAR ;  /* 0x00000000000079af */ /* 0x000e220000000000 */
[C---:B------:R-:W-:Y:S07]  /*12430*/  HMMA.16816.F32.BF16 R16, R32.reuse, R18, RZ ;  /* 0x000000122010723c */ /* 0x040fee00000418ff */
[----:B------:R-:W2:Y:S01]  /*12440*/  LDSM.16.M88.4 R176, [R193] ;  /* 0x00000000c1b0783b */ /* 0x000ea20000000200 */
[C---:B---3--:R-:W-:Y:S07]  /*12450*/  HMMA.16816.F32.BF16 R20, R32.reuse, R24, RZ ;  /* 0x000000182014723c */ /* 0x048fee00000418ff */
[----:B------:R-:W-:Y:S01]  /*12460*/  LDSM.16.M88.4 R180, [R147+0x2000] ;  /* 0x0020000093b4783b */ /* 0x000fe20000000200 */
[C---:B------:R-:W-:Y:S07]  /*12470*/  HMMA.16816.F32.BF16 R24, R32.reuse, R26, RZ ;  /* 0x0000001a2018723c */ /* 0x040fee00000418ff */
[----:B------:R-:W3:Y:S01]  /*12480*/  LDL R186, [R1+0x10] ;  /* 0x0000100001ba7983 */ /* 0x000ee20000100800 */
[C---:B----4-:R-:W-:Y:S03]  /*12490*/  HMMA.16816.F32.BF16 R28, R32.reuse, R148, RZ ;  /* 0x00000094201c723c */ /* 0x050fe600000418ff */
[----:B------:R-:W4:Y:S04]  /*124a0*/  LDL R185, [R1+0x4] ;  /* 0x0000040001b97983 */ /* 0x000f280000100800 */
[----:B------:R-:W4:Y:S01]  /*124b0*/  LDL R129, [R1+0x8] ;  /* 0x0000080001817983 */ /* 0x000f220000100800 */
[----:B------:R-:W-:Y:S03]  /*124c0*/  HMMA.16816.F32.BF16 R32, R32, R150, RZ ;  /* 0x000000962020723c */ /* 0x000fe600000418ff */
[----:B------:R-:W2:Y:S05]  /*124d0*/  LDSM.16.M88.4 R148, [R193+0x800] ;  /* 0x00080000c194783b */ /* 0x000eaa0000000200 */
[C---:B-----5:R-:W-:Y:S08]  /*124e0*/  HMMA.16816.F32.BF16 R4, R152.reuse, R156, R4 ;  /* 0x0000009c9804723c */ /* 0x060ff00000041804 */
[C---:B------:R-:W-:Y:S01]  /*124f0*/  HMMA.16816.F32.BF16 R8, R152.reuse, R158, R8 ;  /* 0x0000009e9808723c */ /* 0x040fe20000041808 */
[----:B------:R-:W5:Y:S07]  /*12500*/  LDSM.16.M88.4 R156, [R193+0x1000] ;  /* 0x00100000c19c783b */ /* 0x000f6e0000000200 */
[C---:B------:R-:W-:Y:S08]  /*12510*/  HMMA.16816.F32.BF16 R12, R152.reuse, R160, R12 ;  /* 0x000000a0980c723c */ /* 0x040ff0000004180c */
[C---:B------:R-:W-:Y:S01]  /*12520*/  HMMA.16816.F32.BF16 R16, R152.reuse, R162, R16 ;  /* 0x000000a29810723c */ /* 0x040fe20000041810 */
[----:B------:R-:W-:Y:S07]  /*12530*/  LDSM.16.M88.4 R160, [R196] ;  /* 0x00000000c4a0783b */ /* 0x000fee0000000200 */
[C---:B-1----:R-:W-:Y:S08]  /*12540*/  HMMA.16816.F32.BF16 R20, R152.reuse, R164, R20 ;  /* 0x000000a49814723c */ /* 0x042ff00000041814 */
[C---:B------:R-:W-:Y:S01]  /*12550*/  HMMA.16816.F32.BF16 R24, R152.reuse, R166, R24 ;  /* 0x000000a69818723c */ /* 0x040fe20000041818 */
[----:B------:R-:W-:Y:S07]  /*12560*/  LDSM.16.M88.4 R164, [R190] ;  /* 0x00000000bea4783b */ /* 0x000fee0000000200 */
[C---:B------:R-:W-:Y:S08]  /*12570*/  HMMA.16816.F32.BF16 R28, R152.reuse, R168, R28 ;  /* 0x000000a8981c723c */ /* 0x040ff0000004181c */
[----:B------:R-:W-:Y:S01]  /*12580*/  HMMA.16816.F32.BF16 R32, R152, R170, R32 ;  /* 0x000000aa9820723c */ /* 0x000fe20000041820 */
[----:B------:R-:W1:Y:S07]  /*12590*/  LDSM.16.M88.4 R152, [R193+0x1800] ;  /* 0x00180000c198783b */ /* 0x000e6e0000000200 */
[C---:B--2---:R-:W-:Y:S01]  /*125a0*/  HMMA.16816.F32.BF16 R4, R172.reuse, R176, R4 ;  /* 0x000000b0ac04723c */ /* 0x044fe20000041804 */
[----:B------:R-:W2:Y:S07]  /*125b0*/  LDSM.16.M88.4 R168, [R190+0x800] ;  /* 0x00080000bea8783b */ /* 0x000eae0000000200 */
[C---:B------:R-:W-:Y:S01]  /*125c0*/  HMMA.16816.F32.BF16 R8, R172.reuse, R178, R8 ;  /* 0x000000b2ac08723c */ /* 0x040fe20000041808 */
[----:B------:R-:W2:Y:S07]  /*125d0*/  LDSM.16.M88.4 R176, [R190+0x1000] ;  /* 0x00100000beb0783b */ /* 0x000eae0000000200 */
[C---:B------:R-:W-:Y:S08]  /*125e0*/  HMMA.16816.F32.BF16 R12, R172.reuse, R148, R12 ;  /* 0x00000094ac0c723c */ /* 0x040ff0000004180c */
        /* <DEDUP_REMOVED lines=8> */
[C---:B------:R-:W-:Y:S01]  /*12670*/  HMMA.16816.F32.BF16 R4, R160.reuse, R164, R4 ;  /* 0x000000a4a004723c */ /* 0x040fe20000041804 */
[----:B------:R-:W-:Y:S07]  /*12680*/  LDSM.16.M88.4 R172, [R205] ;  /* 0x00000000cdac783b */ /* 0x000fee0000000200 */
[C---:B------:R-:W-:Y:S01]  /*12690*/  HMMA.16816.F32.BF16 R8, R160.reuse, R166, R8 ;  /* 0x000000a6a008723c */ /* 0x040fe20000041808 */
[----:B------:R-:W1:Y:S07]  /*126a0*/  LDSM.16.M88.4 R164, [R147+0x3000] ;  /* 0x0030000093a4783b */ /* 0x000e6e0000000200 */
[C---:B--2---:R-:W-:Y:S08]  /*126b0*/  HMMA.16816.F32.BF16 R12, R160.reuse, R168, R12 ;  /* 0x000000a8a00c723c */ /* 0x044ff0000004180c */
[C---:B------:R-:W-:Y:S01]  /*126c0*/  HMMA.16816.F32.BF16 R16, R160.reuse, R170, R16 ;  /* 0x000000aaa010723c */ /* 0x040fe20000041810 */
[----:B------:R-:W2:Y:S07]  /*126d0*/  LDSM.16.M88.4 R168, [R147+0x3800] ;  /* 0x0038000093a8783b */ /* 0x000eae0000000200 */
[C---:B------:R-:W-:Y:S08]  /*126e0*/  HMMA.16816.F32.BF16 R20, R160.reuse, R176, R20 ;  /* 0x000000b0a014723c */ /* 0x040ff00000041814 */
[C---:B------:R-:W-:Y:S01]  /*126f0*/  HMMA.16816.F32.BF16 R24, R160.reuse, R178, R24 ;  /* 0x000000b2a018723c */ /* 0x040fe20000041818 */
[----:B------:R-:W-:Y:S07]  /*12700*/  LDSM.16.M88.4 R176, [R203] ;  /* 0x00000000cbb0783b */ /* 0x000fee0000000200 */
[C---:B------:R-:W-:Y:S08]  /*12710*/  HMMA.16816.F32.BF16 R28, R160.reuse, R148, R28 ;  /* 0x00000094a01c723c */ /* 0x040ff0000004181c */
[----:B------:R-:W-:Y:S01]  /*12720*/  HMMA.16816.F32.BF16 R32, R160, R150, R32 ;  /* 0x00000096a020723c */ /* 0x000fe20000041820 */
[----:B------:R-:W-:Y:S07]  /*12730*/  LDSM.16.M88.4 R148, [R195+0x4000] ;  /* 0x00400000c394783b */ /* 0x000fee0000000200 */
[C---:B-----5:R-:W-:Y:S01]  /*12740*/  HMMA.16816.F32.BF16 R4, R156.reuse, R180, R4 ;  /* 0x000000b49c04723c */ /* 0x060fe20000041804 */
[----:B------:R-:W5:Y:S07]  /*12750*/  LDSM.16.M88.4 R160, [R206] ;  /* 0x00000000cea0783b */ /* 0x000f6e0000000200 */
[C---:B------:R-:W-:Y:S01]  /*12760*/  HMMA.16816.F32.BF16 R8, R156.reuse, R182, R8 ;  /* 0x000000b69c08723c */ /* 0x040fe20000041808 */
[----:B------:R-:W-:Y:S07]  /*12770*/  LDSM.16.M88.4 R180, [R190+0x3000] ;  /* 0x00300000beb4783b */ /* 0x000fee0000000200 */
[C---:B-1----:R-:W-:Y:S08]  /*12780*/  HMMA.16816.F32.BF16 R12, R156.reuse, R152, R12 ;  /* 0x000000989c0c723c */ /* 0x042ff0000004180c */
[C---:B------:R-:W-:Y:S01]  /*12790*/  HMMA.16816.F32.BF16 R16, R156.reuse, R154, R16 ;  /* 0x0000009a9c10723c */ /* 0x040fe20000041810 */
[----:B------:R-:W1:Y:S07]  /*127a0*/  LDSM.16.M88.4 R152, [R204] ;  /* 0x00000000cc98783b */ /* 0x000e6e0000000200 */
[C---:B------:R-:W-:Y:S08]  /*127b0*/  HMMA.16816.F32.BF16 R20, R156.reuse, R164, R20 ;  /* 0x000000a49c14723c */ /* 0x040ff00000041814 */
[C---:B------:R-:W-:Y:S01]  /*127c0*/  HMMA.16816.F32.BF16 R24, R156.reuse, R166, R24 ;  /* 0x000000a69c18723c */ /* 0x040fe20000041818 */
[----:B------:R-:W-:Y:S07]  /*127d0*/  LDSM.16.M88.4 R164, [R193+0x2000] ;  /* 0x00200000c1a4783b */ /* 0x000fee0000000200 */
[C---:B--2---:R-:W-:Y:S08]  /*127e0*/  HMMA.16816.F32.BF16 R28, R156.reuse, R168, R28 ;  /* 0x000000a89c1c723c */ /* 0x044ff0000004181c */
[----:B------:R-:W-:Y:S01]  /*127f0*/  HMMA.16816.F32.BF16 R32, R156, R170, R32 ;  /* 0x000000aa9c20723c */ /* 0x000fe20000041820 */
[----:B------:R-:W2:Y:S07]  /*12800*/  LDSM.16.M88.4 R156, [R197+0x4000] ;  /* 0x00400000c59c783b */ /* 0x000eae0000000200 */
[C---:B-----5:R-:W-:Y:S01]  /*12810*/  HMMA.16816.F32.BF16 R4, R148.reuse, R160, R4 ;  /* 0x000000a09404723c */ /* 0x060fe20000041804 */
[----:B------:R-:W-:Y:S07]  /*12820*/  LDSM.16.M88.4 R168, [R193+0x3000] ;  /* 0x00300000c1a8783b */ /* 0x000fee0000000200 */
[C---:B------:R-:W-:Y:S01]  /*12830*/  HMMA.16816.F32.BF16 R8, R148.reuse, R162, R8 ;  /* 0x000000a29408723c */ /* 0x040fe20000041808 */
[----:B------:R-:W5:Y:S07]  /*12840*/  LDSM.16.M88.4 R160, [R193+0x2800] ;  /* 0x00280000c1a0783b */ /* 0x000f6e0000000200 */
[C---:B------:R-:W-:Y:S08]  /*12850*/  HMMA.16816.F32.BF16 R12, R148.reuse, R172, R12 ;  /* 0x000000ac940c723c */ /* 0x040ff0000004180c */
[C---:B------:R-:W-:Y:S01]  /*12860*/  HMMA.16816.F32.BF16 R16, R148.reuse, R174, R16 ;  /* 0x000000ae9410723c */ /* 0x040fe20000041810 */
[----:B------:R-:W-:Y:S03]  /*12870*/  LDSM.16.M88.4 R172, [R190+0x2000] ;  /* 0x00200000beac783b */ /* 0x000fe60000000200 */
[----:B---3--:R-:W-:Y:S04]  /*12880*/  IMAD.IADD R0, R186, 0x1, R249 ;  /* 0x00000001ba007824 */ /* 0x008fe800078e02f9 */
[C---:B-1----:R-:W-:Y:S04]  /*12890*/  HMMA.16816.F32.BF16 R20, R148.reuse, R152, R20 ;  /* 0x000000989414723c */ /* 0x042fe80000041814 */
[----:B------:R-:W-:Y:S04]  /*128a0*/  @P1 IMAD.HI.U32 R2, R0, c[0x0][0x2c8], RZ ;  /* 0x0000b20000021a27 */ /* 0x000fe800078e00ff */
[C---:B------:R-:W-:Y:S01]  /*128b0*/  HMMA.16816.F32.BF16 R24, R148.reuse, R154, R24 ;  /* 0x0000009a9418723c */ /* 0x040fe20000041818 */
[----:B------:R-:W-:Y:S03]  /*128c0*/  LDSM.16.M88.4 R152, [R196+0x4000] ;  /* 0x00400000c498783b */ /* 0x000fe60000000200 */
[----:B------:R-:W-:Y:S04]  /*128d0*/  @P1 SHF.R.U32.HI R0, RZ, c[0x0][0x2cc], R2 ;  /* 0x0000b300ff001a19 */ /* 0x000fe80000011602 */
[C---:B------:R-:W-:Y:S01]  /*128e0*/  HMMA.16816.F32.BF16 R28, R148.reuse, R176, R28 ;  /* 0x000000b0941c723c */ /* 0x040fe2000004181c */
[----:B------:R-:W-:Y:S07]  /*128f0*/  SHFL.IDX PT, R2, R0, RZ, 0x1c1f ;  /* 0x001c1fff00027589 */ /* 0x000fee00000e0000 */
[----:B------:R-:W-:Y:S01]  /*12900*/  HMMA.16816.F32.BF16 R32, R148, R178, R32 ;  /* 0x000000b29420723c */ /* 0x000fe20000041820 */
[----:B------:R-:W1:Y:S07]  /*12910*/  LDSM.16.M88.4 R148, [R193+0x3800] ;  /* 0x00380000c194783b */ /* 0x000e6e0000000200 */
[C---:B--2---:R-:W-:Y:S01]  /*12920*/  HMMA.16816.F32.BF16 R4, R156.reuse, R164, R4 ;  /* 0x000000a49c04723c */ /* 0x044fe20000041804 */
[----:B------:R-:W-:Y:S07]  /*12930*/  LDSM.16.M88.4 R176, [R190+0x2800] ;  /* 0x00280000beb0783b */ /* 0x000fee0000000200 */
[C---:B------:R-:W-:Y:S01]  /*12940*/  HMMA.16816.F32.BF16 R8, R156.reuse, R166, R8 ;  /* 0x000000a69c08723c */ /* 0x040fe20000041808 */
[----:B------:R-:W-:Y:S07]  /*12950*/  LDSM.16.M88.4 R164, [R147+0x4800] ;  /* 0x0048000093a4783b */ /* 0x000fee0000000200 */
[C---:B-----5:R-:W-:Y:S01]  /*12960*/  HMMA.16816.F32.BF16 R12, R156.reuse, R160, R12 ;  /* 0x000000a09c0c723c */ /* 0x060fe2000004180c */
[----:B------:R2:W3:Y:S07]  /*12970*/  SHFL.IDX PT, R124, R0, 0x1, 0x1c1f ;  /* 0x003c1f00007c7f89 */ /* 0x0004ee00000e0000 */
[C---:B------:R-:W-:Y:S01]  /*12980*/  HMMA.16816.F32.BF16 R16, R156.reuse, R162, R16 ;  /* 0x000000a29c10723c */ /* 0x040fe20000041810 */
[----:B------:R-:W5:Y:S07]  /*12990*/  LDSM.16.M88.4 R160, [R190+0x3800] ;  /* 0x00380000bea0783b */ /* 0x000f6e0000000200 */
[C---:B------:R-:W-:Y:S08]  /*129a0*/  HMMA.16816.F32.BF16 R20, R156.reuse, R168, R20 ;  /* 0x000000a89c14723c */ /* 0x040ff00000041814 */
[C---:B------:R-:W-:Y:S01]  /*129b0*/  HMMA.16816.F32.BF16 R24, R156.reuse, R170, R24 ;  /* 0x000000aa9c18723c */ /* 0x040fe20000041818 */
[----:B------:R-:W-:Y:S03]  /*129c0*/  LDSM.16.M88.4 R168, [R147+0x5000] ;  /* 0x0050000093a8783b */ /* 0x000fe60000000200 */
[----:B--2---:R-:W-:Y:S04]  /*129d0*/  MOV R0, 0xffffffc0 ;  /* 0xffffffc000007802 */ /* 0x004fe80000000f00 */
[C---:B-1----:R-:W-:Y:S04]  /*129e0*/  HMMA.16816.F32.BF16 R28, R156.reuse, R148, R28 ;  /* 0x000000949c1c723c */ /* 0x042fe8000004181c */
[----:B------:R-:W-:Y:S04]  /*129f0*/  IMAD R0, R184, R0, 0x1 ;  /* 0x00000001b8007424 */ /* 0x000fe800078e0200 */
[----:B------:R-:W-:Y:S01]  /*12a00*/  HMMA.16816.F32.BF16 R32, R156, R150, R32 ;  /* 0x000000969c20723c */ /* 0x000fe20000041820 */
[----:B------:R-:W-:Y:S03]  /*12a10*/  LDSM.16.M88.4 R148, [R194+0x8000] ;  /* 0x00800000c294783b */ /* 0x000fe60000000200 */
[----:B----4-:R-:W-:Y:S04]  /*12a20*/  IADD3 R0, R185, R0, -R239 ;  /* 0x00000000b9007210 */ /* 0x010fe80007ffe8ef */
[C---:B------:R-:W-:Y:S01]  /*12a30*/  HMMA.16816.F32.BF16 R4, R152.reuse, R172, R4 ;  /* 0x000000ac9804723c */ /* 0x040fe20000041804 */
[----:B------:R-:W1:Y:S04]  /*12a40*/  LDSM.16.M88.4 R156, [R147+0x4000] ;  /* 0x00400000939c783b */ /* 0x000e680000000200 */
[----:B------:R-:W-:Y:S03]  /*12a50*/  IMAD.IADD R0, R0, 0x1, -R129 ;  /* 0x0000000100007824 */ /* 0x000fe600078e0a81 */
[C---:B------:R-:W-:Y:S01]  /*12a60*/  HMMA.16816.F32.BF16 R8, R152.reuse, R174, R8 ;  /* 0x000000ae9808723c */ /* 0x040fe20000041808 */
[----:B------:R-:W2:Y:S03]  /*12a70*/  LDSM.16.M88.4 R172, [R147+0x5800] ;  /* 0x0058000093ac783b */ /* 0x000ea60000000200 */
[C---:B------:R-:W-:Y:S01]  /*12a80*/  IADD3 R2, R0.reuse, R2, RZ ;  /* 0x0000000200027210 */ /* 0x040fe20007ffe0ff */
[----:B---3--:R-:W-:Y:S03]  /*12a90*/  IMAD.IADD R0, R0, 0x1, R124 ;  /* 0x0000000100007824 */ /* 0x008fe600078e027c */
[C---:B------:R-:W-:Y:S03]  /*12aa0*/  HMMA.16816.F32.BF16 R12, R152.reuse, R176, R12 ;  /* 0x000000b0980c723c */ /* 0x040fe6000004180c */
[C---:B------:R-:W-:Y:S02]  /*12ab0*/  ISETP.GT.AND P3, PT, R2.reuse, 0x28, PT ;  /* 0x000000280200780c */ /* 0x040fe40003f64270 */
[----:B------:R-:W-:Y:S02]  /*12ac0*/  ISETP.GT.AND P4, PT, R2, 0x31, PT ;  /* 0x000000310200780c */ /* 0x000fe40003f84270 */
[----:B------:R-:W-:Y:S01]  /*12ad0*/  ISETP.GT.AND P1, PT, R0, RZ, PT ;  /* 0x000000ff0000720c */ /* 0x000fe20003f24270 */
[C---:B------:R-:W-:Y:S01]  /*12ae0*/  HMMA.16816.F32.BF16 R16, R152.reuse, R178, R16 ;  /* 0x000000b29810723c */ /* 0x040fe20000041810 */
[----:B------:R-:W-:Y:S02]  /*12af0*/  LDSM.16.M88.4 R176, [R195+0x8000] ;  /* 0x00800000c3b0783b */ /* 0x000fe40000000200 */
[C---:B------:R-:W-:Y:S02]  /*12b00*/  ISETP.GT.AND P0, PT, R2.reuse, RZ, PT ;  /* 0x000000ff0200720c */ /* 0x040fe40003f04270 */
[----:B------:R-:W-:Y:S03]  /*12b10*/  ISETP.GT.AND P2, PT, R2, 0x1, PT ;  /* 0x000000010200780c */ /* 0x000fe60003f44270 */
[C---:B------:R-:W-:Y:S08]  /*12b20*/  HMMA.16816.F32.BF16 R20, R152.reuse, R180, R20 ;  /* 0x000000b49814723c */ /* 0x040ff00000041814 */
[C---:B------:R-:W-:Y:S01]  /*12b30*/  HMMA.16816.F32.BF16 R24, R152.reuse, R182, R24 ;  /* 0x000000b69818723c */ /* 0x040fe20000041818 */
[----:B------:R-:W3:Y:S07]  /*12b40*/  LDSM.16.M88.4 R180, [R202] ;  /* 0x00000000cab4783b */ /* 0x000eee0000000200 */
[C---:B-----5:R-:W-:Y:S08]  /*12b50*/  HMMA.16816.F32.BF16 R28, R152.reuse, R160, R28 ;  /* 0x000000a0981c723c */ /* 0x060ff0000004181c */
[----:B------:R-:W-:Y:S01]  /*12b60*/  HMMA.16816.F32.BF16 R32, R152, R162, R32 ;  /* 0x000000a29820723c */ /* 0x000fe20000041820 */
[----:B------:R-:W4:Y:S07]  /*12b70*/  LDSM.16.M88.4 R152, [R201] ;  /* 0x00000000c998783b */ /* 0x000f2e0000000200 */
        /* <DEDUP_REMOVED lines=12> */
[----:B------:R-:W2:Y:S07]  /*12c40*/  LDSM.16.M88.4 R148, [R197+0x8000] ;  /* 0x00800000c594783b */ /* 0x000eae0000000200 */
[C---:B---3--:R-:W-:Y:S01]  /*12c50*/  HMMA.16816.F32.BF16 R4, R176.reuse, R180, R4 ;  /* 0x000000b4b004723c */ /* 0x048fe20000041804 */
[----:B------:R-:W3:Y:S07]  /*12c60*/  LDSM.16.M88.4 R172, [R193+0x5000] ;  /* 0x00500000c1ac783b */ /* 0x000eee0000000200 */
        /* <DEDUP_REMOVED lines=10> */
[----:B------:R-:W5:Y:S07]  /*12d10*/  LDSM.16.M88.4 R160, [R190+0x4800] ;  /* 0x00480000bea0783b */ /* 0x000f6e0000000200 */
[C---:B--2---:R-:W-:Y:S08]  /*12d20*/  HMMA.16816.F32.BF16 R4, R148.reuse, R164, R4 ;  /* 0x000000a49404723c */ /* 0x044ff00000041804 */
[C---:B------:R-:W-:Y:S08]  /*12d30*/  HMMA.16816.F32.BF16 R8, R148.reuse, R166, R8 ;  /* 0x000000a69408723c */ /* 0x040ff00000041808 */
[C---:B------:R-:W-:Y:S08]  /*12d40*/  HMMA.16816.F32.BF16 R12, R148.reuse, R168, R12 ;  /* 0x000000a8940c723c */ /* 0x040ff0000004180c */
[C---:B------:R-:W-:Y:S08]  /*12d50*/  HMMA.16816.F32.BF16 R16, R148.reuse, R170, R16 ;  /* 0x000000aa9410723c */ /* 0x040ff00000041810 */
[C---:B---3--:R-:W-:Y:S08]  /*12d60*/  HMMA.16816.F32.BF16 R20, R148.reuse, R172, R20 ;  /* 0x000000ac9414723c */ /* 0x048ff00000041814 */
[C---:B------:R-:W-:Y:S08]  /*12d70*/  HMMA.16816.F32.BF16 R24, R148.reuse, R174, R24 ;  /* 0x000000ae9418723c */ /* 0x040ff00000041818 */
[C---:B----4-:R-:W-:Y:S08]  /*12d80*/  HMMA.16816.F32.BF16 R28, R148.reuse, R152, R28 ;  /* 0x00000098941c723c */ /* 0x050ff0000004181c */
[----:B------:R-:W-:Y:S01]  /*12d90*/  HMMA.16816.F32.BF16 R32, R148, R154, R32 ;  /* 0x0000009a9420723c */ /* 0x000fe20000041820 */
[----:B------:R-:W2:Y:S07]  /*12da0*/  LDSM.16.M88.4 R148, [R190+0x5000] ;  /* 0x00500000be94783b */ /* 0x000eae0000000200 */
[C---:B-1----:R-:W-:Y:S01]  /*12db0*/  HMMA.16816.F32.BF16 R4, R156.reuse, R180, R4 ;  /* 0x000000b49c04723c */ /* 0x042fe20000041804 */
[----:B------:R-:W1:Y:S01]  /*12dc0*/  LDSM.16.M88.4 R152, [R190+0x5800] ;  /* 0x00580000be98783b */ /* 0x000e620000000200 */
[----:B------:R-:W-:Y:S06]  /*12dd0*/  DEPBAR.LE SB0, 0x0 ;  /* 0x000080000000791a */ /* 0x000fec0000000000 */
[C---:B------:R-:W-:Y:S01]  /*12de0*/  HMMA.16816.F32.BF16 R8, R156.reuse, R182, R8 ;  /* 0x000000b69c08723c */ /* 0x040fe20000041808 */
[----:B------:R-:W-:Y:S07]  /*12df0*/  BAR.SYNC.DEFER_BLOCKING 0x0 ;  /* 0x0000000000007b1d */ /* 0x000fee0000010000 */
[C---:B-----5:R-:W-:Y:S08]  /*12e00*/  HMMA.16816.F32.BF16 R12, R156.reuse, R160, R12 ;  /* 0x000000a09c0c723c */ /* 0x060ff0000004180c */
[C---:B------:R-:W-:Y:S04]  /*12e10*/  HMMA.16816.F32.BF16 R16, R156.reuse, R162, R16 ;  /* 0x000000a29c10723c */ /* 0x040fe80000041810 */
[----:B------:R-:W-:Y:S02]  /*12e20*/  FSEL R124, R4, -INF , P0 ;  /* 0xff800000047c7808 */ /* 0x000fe40000000000 */
[----:B------:R-:W-:Y:S02]  /*12e30*/  ISETP.GT.AND P0, PT, R0, 0x1, PT ;  /* 0x000000010000780c */ /* 0x000fe40003f04270 */
[----:B------:R-:W-:Y:S01]  /*12e40*/  FSEL R160, R5, -INF , P2 ;  /* 0xff80000005a07808 */ /* 0x000fe20001000000 */
[C---:B--2---:R-:W-:Y:S03]  /*12e50*/  HMMA.16816.F32.BF16 R20, R156.reuse, R148, R20 ;  /* 0x000000949c14723c */ /* 0x044fe60000041814 */
[----:B------:R-:W-:Y:S02]  /*12e60*/  FSEL R163, R7, -INF , P0 ;  /* 0xff80000007a37808 */ /* 0x000fe40000000000 */
[----:B------:R-:W-:Y:S02]  /*12e70*/  FMNMX.FTZ R4, R124, R3, !PT ;  /* 0x000000037c047209 */ /* 0x000fe40007810000 */
[C---:B------:R-:W-:Y:S01]  /*12e80*/  ISETP.GT.AND P0, PT, R2.reuse, 0x8, PT ;  /* 0x000000080200780c */ /* 0x040fe20003f04270 */
[C---:B------:R-:W-:Y:S03]  /*12e90*/  HMMA.16816.F32.BF16 R24, R156.reuse, R150, R24 ;  /* 0x000000969c18723c */ /* 0x040fe60000041818 */
[----:B------:R-:W-:Y:S02]  /*12ea0*/  ISETP.GT.AND P2, PT, R2, 0x9, PT ;  /* 0x000000090200780c */ /* 0x000fe40003f44270 */
[----:B------:R-:W-:Y:S02]  /*12eb0*/  FSEL R148, R8, -INF , P0 ;  /* 0xff80000008947808 */ /* 0x000fe40000000000 */
[----:B------:R-:W-:Y:S01]  /*12ec0*/  FMNMX.FTZ R4, R160, R4, !PT ;  /* 0x00000004a0047209 */ /* 0x000fe20007810000 */
[C---:B-1----:R-:W-:Y:S03]  /*12ed0*/  HMMA.16816.F32.BF16 R28, R156.reuse, R152, R28 ;  /* 0x000000989c1c723c */ /* 0x042fe6000004181c */
[----:B------:R-:W-:Y:S02]  /*12ee0*/  ISETP.GT.AND P0, PT, R0, 0x9, PT ;  /* 0x000000090000780c */ /* 0x000fe40003f04270 */
[----:B------:R-:W-:Y:S02]  /*12ef0*/  FSEL R149, R9, -INF , P2 ;  /* 0xff80000009957808 */ /* 0x000fe40001000000 */
[----:B------:R-:W-:Y:S01]  /*12f00*/  FSEL R162, R11, -INF , P0 ;  /* 0xff8000000ba27808 */ /* 0x000fe20000000000 */
[----:B------:R-:W-:Y:S03]  /*12f10*/  HMMA.16816.F32.BF16 R32, R156, R154, R32 ;  /* 0x0000009a9c20723c */ /* 0x000fe60000041820 */
[----:B------:R-:W-:Y:S02]  /*12f20*/  ISETP.GT.AND P0, PT, R2, 0x10, PT ;  /* 0x000000100200780c */ /* 0x000fe40003f04270 */
[----:B------:R-:W-:Y:S02]  /*12f30*/  FMNMX.FTZ R4, R148, R4, !PT ;  /* 0x0000000494047209 */ /* 0x000fe40007810000 */
[----:B------:R-:W-:Y:S02]  /*12f40*/  FSEL R165, R12, -INF , P0 ;  /* 0xff8000000ca57808 */ /* 0x000fe40000000000 */
[----:B------:R-:W-:Y:S02]  /*12f50*/  ISETP.GT.AND P2, PT, R2, 0x11, PT ;  /* 0x000000110200780c */ /* 0x000fe40003f44270 */
[----:B------:R-:W-:Y:S02]  /*12f60*/  ISETP.GT.AND P0, PT, R0, 0x11, PT ;  /* 0x000000110000780c */ /* 0x000fe40003f04270 */
[----:B------:R-:W-:Y:S02]  /*12f70*/  FMNMX.FTZ R4, R149, R4, !PT ;  /* 0x0000000495047209 */ /* 0x000fe40007810000 */
[----:B------:R-:W-:Y:S02]  /*12f80*/  FSEL R166, R13, -INF , P2 ;  /* 0xff8000000da67808 */ /* 0x000fe40001000000 */
[----:B------:R-:W-:Y:S02]  /*12f90*/  FSEL R171, R15, -INF , P0 ;  /* 0xff8000000fab7808 */ /* 0x000fe40000000000 */
[----:B------:R-:W-:Y:S02]  /*12fa0*/  ISETP.GT.AND P0, PT, R2, 0x18, PT ;  /* 0x000000180200780c */ /* 0x000fe40003f04270 */
[----:B------:R-:W-:Y:S02]  /*12fb0*/  FMNMX.FTZ R4, R165, R4, !PT ;  /* 0x00000004a5047209 */ /* 0x000fe40007810000 */
[----:B------:R-:W-:Y:S02]  /*12fc0*/  FSEL R167, R16, -INF , P0 ;  /* 0xff80000010a77808 */ /* 0x000fe40000000000 */
[----:B------:R-:W-:Y:S02]  /*12fd0*/  ISETP.GT.AND P2, PT, R2, 0x19, PT ;  /* 0x000000190200780c */ /* 0x000fe40003f44270 */
[----:B------:R-:W-:Y:S02]  /*12fe0*/  ISETP.GT.AND P0, PT, R0, 0x19, PT ;  /* 0x000000190000780c */ /* 0x000fe40003f04270 */
[----:B------:R-:W-:Y:S02]  /*12ff0*/  FMNMX.FTZ R4, R166, R4, !PT ;  /* 0x00000004a6047209 */ /* 0x000fe40007810000 */
[----:B------:R-:W-:Y:S02]  /*13000*/  FSEL R172, R19, -INF , P0 ;  /* 0xff80000013ac7808 */ /* 0x000fe40000000000 */
[----:B------:R-:W-:Y:S02]  /*13010*/  ISETP.GT.AND P0, PT, R2, 0x20, PT ;  /* 0x000000200200780c */ /* 0x000fe40003f04270 */
[----:B------:R-:W-:Y:S02]  /*13020*/  FSEL R168, R17, -INF , P2 ;  /* 0xff80000011a87808 */ /* 0x000fe40001000000 */
[----:B------:R-:W-:Y:S02]  /*13030*/  FSEL R164, R6, -INF , P1 ;  /* 0xff80000006a47808 */ /* 0x000fe40000800000 */
[----:B------:R-:W-:Y:S02]  /*13040*/  FMNMX.FTZ R4, R167, R4, !PT ;  /* 0x00000004a7047209 */ /* 0x000fe40007810000 */
[----:B------:R-:W-:Y:S02]  /*13050*/  ISETP.GT.AND P1, PT, R0, 0x8, PT ;  /* 0x000000080000780c */ /* 0x000fe40003f24270 */
[----:B------:R-:W-:Y:S02]  /*13060*/  FSEL R154, R20, -INF , P0 ;  /* 0xff800000149a7808 */ /* 0x000fe40000000000 */
[----:B------:R-:W-:Y:S02]  /*13070*/  ISETP.GT.AND P2, PT, R2, 0x21, PT ;  /* 0x000000210200780c */ /* 0x000fe40003f44270 */
[----:B------:R-:W-:Y:S02]  /*13080*/  FMNMX.FTZ R4, R168, R4, !PT ;  /* 0x00000004a8047209 */ /* 0x000fe40007810000 */
[----:B------:R-:W-:Y:S02]  /*13090*/  FSEL R161, R10, -INF , P1 ;  /* 0xff8000000aa17808 */ /* 0x000fe40000800000 */
[----:B------:R-:W-:Y:S02]  /*130a0*/  ISETP.GT.AND P1, PT, R0, 0x10, PT ;  /* 0x000000100000780c */ /* 0x000fe40003f24270 */
[----:B------:R-:W-:Y:S02]  /*130b0*/  FMNMX.FTZ R5, R164, R128, !PT ;  /* 0x00000080a4057209 */ /* 0x000fe40007810000 */
[----:B------:R-:W-:Y:S02]  /*130c0*/  FSEL R155, R21, -INF , P2 ;  /* 0xff800000159b7808 */ /* 0x000fe40001000000 */
        /* <DEDUP_REMOVED lines=11> */
[----:B------:R-:W-:Y:S02]  /*13180*/  ISETP.GT.AND P0, PT, R2, 0x30, PT ;  /* 0x000000300200780c */ /* 0x000fe40003f04270 */
[----:B------:R-:W-:Y:S02]  /*13190*/  FMNMX.FTZ R5, R162, R5, !PT ;  /* 0x00000005a2057209 */ /* 0x000fe40007810000 */
[----:B------:R-:W-:Y:S02]  /*131a0*/  FSEL R186, R28, -INF , P0 ;  /* 0xff8000001cba7808 */ /* 0x000fe40000000000 */
        /* <DEDUP_REMOVED lines=9> */
[----:B------:R-:W-:Y:S02]  /*13240*/  ISETP.GT.AND P1, PT, R0, 0x20, PT ;  /* 0x000000200000780c */ /* 0x000fe40003f24270 */
[----:B------:R-:W-:Y:S02]  /*13250*/  FMNMX.FTZ R4, R170, R4, !PT ;  /* 0x00000004aa047209 */ /* 0x000fe40007810000 */
[----:B------:R-:W-:Y:S02]  /*13260*/  FSEL R214, R33, -INF , P2 ;  /* 0xff80000021d67808 */ /* 0x000fe40001000000 */
[----:B------:R-:W-:Y:S02]  /*13270*/  FMNMX.FTZ R2, R213, R2, !PT ;  /* 0x00000002d5027209 */ /* 0x000fe40007810000 */
[----:B------:R-:W-:Y:S02]  /*13280*/  FSEL R157, R22, -INF , P1 ;  /* 0xff800000169d7808 */ /* 0x000fe40000800000 */
[----:B------:R-:W-:Y:S02]  /*13290*/  ISETP.GT.AND P0, PT, R0, 0x21, PT ;  /* 0x000000210000780c */ /* 0x000fe40003f04270 */
[----:B------:R-:W-:Y:S02]  /*132a0*/  FMNMX.FTZ R4, R172, R4, !PT ;  /* 0x00000004ac047209 */ /* 0x000fe40007810000 */
[----:B------:R-:W-:Y:S02]  /*132b0*/  FMNMX.FTZ R2, R214, R2, !PT ;  /* 0x00000002d6027209 */ /* 0x000fe40007810000 */
[----:B------:R-:W-:Y:S02]  /*132c0*/  FSEL R158, R23, -INF , P0 ;  /* 0xff800000179e7808 */ /* 0x000fe40000000000 */
[----:B------:R-:W-:Y:S01]  /*132d0*/  ISETP.GT.AND P2, PT, R184, R235, PT ;  /* 0x000000ebb800720c */ /* 0x000fe20003f44270 */
[----:B------:R-:W1:Y:S01]  /*132e0*/  SHFL.BFLY PT, R7, R2, 0x2, 0x1f ;  /* 0x0c401f0002077f89 */ /* 0x000e6200000e0000 */
[----:B------:R-:W-:Y:S02]  /*132f0*/  FMNMX.FTZ R4, R157, R4, !PT ;  /* 0x000000049d047209 */ /* 0x000fe40007810000 */
[----:B------:R-:W-:Y:S02]  /*13300*/  ISETP.GT.AND P1, PT, R0, 0x28, PT ;  /* 0x000000280000780c */ /* 0x000fe40003f24270 */
[----:B------:R-:W-:Y:S02]  /*13310*/  FMNMX.FTZ R4, R158, R4, !PT ;  /* 0x000000049e047209 */ /* 0x000fe40007810000 */
[----:B------:R-:W-:Y:S02]  /*13320*/  FSEL R175, R26, -INF , P1 ;  /* 0xff8000001aaf7808 */ /* 0x000fe40000800000 */
[C---:B------:R-:W-:Y:S02]  /*13330*/  ISETP.GT.AND P0, PT, R0.reuse, 0x29, PT ;  /* 0x000000290000780c */ /* 0x040fe40003f04270 */
[----:B------:R-:W-:Y:S01]  /*13340*/  ISETP.GT.AND P1, PT, R0, 0x30, PT ;  /* 0x000000300000780c */ /* 0x000fe20003f24270 */
[----:B------:R-:W-:Y:S01]  /*13350*/  @P2 IMAD.MOV.U32 R10, RZ, RZ, c[0x0][0x1e4] ;  /* 0x00007900ff0a2624 */ /* 0x000fe200078e00ff */
[----:B------:R-:W-:Y:S02]  /*13360*/  FSEL R176, R27, -INF , P0 ;  /* 0xff8000001bb07808 */ /* 0x000fe40000000000 */
        /* <DEDUP_REMOVED lines=16> */
[----:B-1----:R-:W-:Y:S02]  /*13470*/  FMNMX.FTZ R9, R2, R7, !PT ;  /* 0x0000000702097209 */ /* 0x002fe40007810000 */
[----:B------:R-:W-:Y:S01]  /*13480*/  @P2 IADD3 R2, R5, R6, RZ ;  /* 0x0000000605022210 */ /* 0x000fe20007ffe0ff */
[C---:B------:R-:W-:Y:S01]  /*13490*/  @P2 IMAD.SHL.U32 R5, R4.reuse, 0x40, RZ ;  /* 0x0000004004052824 */ /* 0x040fe200078e00ff */
[----:B------:R-:W-:Y:S01]  /*134a0*/  FMNMX.FTZ R0, R129, R0, !PT ;  /* 0x0000000081007209 */ /* 0x000fe20007810000 */
[----:B------:R-:W-:Y:S01]  /*134b0*/  SHFL.BFLY PT, R17, R9, 0x1, 0x1f ;  /* 0x0c201f0009117f89 */ /* 0x000fe200000e0000 */
[----:B------:R-:W-:Y:S02]  /*134c0*/  @P2 SHF.L.U64.HI R4, R4, 0x6, R2 ;  /* 0x0000000604042819 */ /* 0x000fe40000010202 */
[----:B------:R-:W-:Y:S02]  /*134d0*/  @P2 MOV R6, c[0x0][0x1e0] ;  /* 0x0000780000062a02 */ /* 0x000fe40000000f00 */
[C---:B------:R-:W-:Y:S02]  /*134e0*/  @P2 IADD3 R8, P1, R5.reuse, R226, RZ ;  /* 0x000000e205082210 */ /* 0x040fe40007f3e0ff */
[----:B------:R-:W-:Y:S01]  /*134f0*/  @P2 LEA R7, P0, R6, R5, 0x5 ;  /* 0x0000000506072211 */ /* 0x000fe200078028ff */
[----:B------:R-:W1:Y:S01]  /*13500*/  SHFL.BFLY PT, R2, R0, 0x2, 0x1f ;  /* 0x0c401f0000027f89 */ /* 0x000e6200000e0000 */
[-C--:B------:R-:W-:Y:S02]  /*13510*/  @P2 IADD3.X R11, R4, R225.reuse, RZ, P1, !PT ;  /* 0x000000e1040b2210 */ /* 0x080fe40000ffe4ff */
[----:B------:R-:W-:Y:S02]  /*13520*/  @P2 LEA R18, P1, R8, c[0x0][0x1c8], 0x1 ;  /* 0x0000720008122a11 */ /* 0x000fe400078208ff */
[----:B------:R-:W-:Y:S02]  /*13530*/  @P2 LEA.HI.X R6, R6, R4, R10, 0x5, P0 ;  /* 0x0000000406062211 */ /* 0x000fe400000f2c0a */
[----:B------:R-:W-:Y:S02]  /*13540*/  @P2 IADD3 R10, P0, R226, 0x40, RZ ;  /* 0x00000040e20a2810 */ /* 0x000fe40007f1e0ff */
[----:B------:R-:W-:Y:S02]  /*13550*/  @P2 LEA.HI.X R19, R8, c[0x0][0x1cc], R11, 0x1, P1 ;  /* 0x0000730008132a11 */ /* 0x000fe400008f0c0b */
[----:B------:R-:W-:Y:S01]  /*13560*/  @P2 IADD3 R11, P3, R226, 0x80, RZ ;  /* 0x00000080e20b2810 */ /* 0x000fe20007f7e0ff */
[----:B------:R-:W-:Y:S01]  /*13570*/  @P2 IMAD.X R12, RZ, RZ, R225, P0 ;  /* 0x000000ffff0c2224 */ /* 0x000fe200000e06e1 */
[C---:B------:R-:W-:Y:S02]  /*13580*/  @P2 IADD3 R8, P1, R5.reuse, R10, RZ ;  /* 0x0000000a05082210 */ /* 0x040fe40007f3e0ff */
[----:B------:R-:W-:Y:S02]  /*13590*/  @P2 IADD3.X R13, RZ, R225, RZ, P3, !PT ;  /* 0x000000e1ff0d2210 */ /* 0x000fe40001ffe4ff */
[----:B------:R-:W-:Y:S01]  /*135a0*/  @P2 IADD3 R5, P0, R5, R11, RZ ;  /* 0x0000000b05052210 */ /* 0x000fe20007f1e0ff */
[----:B------:R-:W-:Y:S01]  /*135b0*/  @P2 IMAD.X R15, R4, 0x1, R12, P1 ;  /* 0x00000001040f2824 */ /* 0x000fe200008e060c */
[----:B------:R-:W-:Y:S02]  /*135c0*/  @P2 LEA R16, P1, R8, c[0x0][0x1c8], 0x1 ;  /* 0x0000720008102a11 */ /* 0x000fe400078208ff */
[----:B------:R-:W-:Y:S02]  /*135d0*/  @P2 IADD3.X R4, R4, R13, RZ, P0, !PT ;  /* 0x0000000d04042210 */ /* 0x000fe400007fe4ff */
[----:B------:R-:W-:Y:S02]  /*135e0*/  @P2 LEA R14, P0, R5, c[0x0][0x1c8], 0x1 ;  /* 0x00007200050e2a11 */ /* 0x000fe400078008ff */
[----:B-1----:R-:W-:Y:S02]  /*135f0*/  FMNMX.FTZ R0, R0, R2, !PT ;  /* 0x0000000200007209 */ /* 0x002fe40007810000 */
[----:B------:R-:W-:Y:S02]  /*13600*/  FMNMX.FTZ R125, R9, R17, !PT ;  /* 0x00000011097d7209 */ /* 0x000fe40007810000 */
[----:B------:R-:W-:Y:S01]  /*13610*/  @P2 LEA.HI.X R17, R8, c[0x0][0x1cc], R15, 0x1, P1 ;  /* 0x0000730008112a11 */ /* 0x000fe200008f0c0f */
[----:B------:R-:W1:Y:S01]  /*13620*/  SHFL.BFLY PT, R2, R0, 0x1, 0x1f ;  /* 0x0c201f0000027f89 */ /* 0x000e6200000e0000 */
[----:B------:R-:W-:Y:S01]  /*13630*/  @P2 LEA.HI.X R15, R5, c[0x0][0x1cc], R4, 0x1, P0 ;  /* 0x00007300050f2a11 */ /* 0x000fe200000f0c04 */
[----:B------:R-:W-:Y:S01]  /*13640*/  FMUL.FTZ R8, R125, c[0x0][0x2d0] ;  /* 0x0000b4007d087a20 */ /* 0x000fe20000410000 */
[----:B------:R-:W-:Y:S02]  /*13650*/  @P2 IADD3 R4, P0, R7, R10, RZ ;  /* 0x0000000a07042210 */ /* 0x000fe40007f1e0ff */
[----:B------:R-:W-:Y:S02]  /*13660*/  FSETP.NEU.FTZ.AND P1, PT, R125, -INF , PT ;  /* 0xff8000007d00780b */ /* 0x000fe40003f3d000 */
[----:B------:R-:W-:Y:S01]  /*13670*/  LOP3.LUT P4, RZ, R238, 0x1, RZ, 0xc0, !PT ;  /* 0x00000001eeff7812 */ /* 0x000fe2000788c0ff */
[----:B------:R-:W-:Y:S01]  /*13680*/  @P2 IMAD.X R10, R6, 0x1, R12, P0 ;  /* 0x00000001060a2824 */ /* 0x000fe200000e060c */
[C---:B------:R-:W-:Y:S02]  /*13690*/  @P2 IADD3 R5, P0, R7.reuse, R11, RZ ;  /* 0x0000000b07052210 */ /* 0x040fe40007f1e0ff */
[----:B------:R-:W-:Y:S02]  /*136a0*/  FSEL R152, R8, RZ, P1 ;  /* 0x000000ff08987208 */ /* 0x000fe40000800000 */
[----:B------:R-:W-:Y:S02]  /*136b0*/  @P2 IADD3.X R11, R6, R13, RZ, P0, !PT ;  /* 0x0000000d060b2210 */ /* 0x000fe400007fe4ff */
[----:B------:R-:W-:Y:S01]  /*136c0*/  @P2 IADD3 R7, P0, R7, R226, RZ ;  /* 0x000000e207072210 */ /* 0x000fe20007f1e0ff */
[--C-:B------:R-:W-:Y:S04]  /*136d0*/  FFMA.FTZ R8, R124, c[0x0][0x2d0], -R152.reuse ;  /* 0x0000b4007c087a23 */ /* 0x100fe80000010898 */
[----:B------:R-:W-:Y:S01]  /*136e0*/  @P2 IMAD.X R9, R6, 0x1, R225, P0 ;  /* 0x0000000106092824 */ /* 0x000fe200000e06e1 */
[C---:B------:R-:W-:Y:S01]  /*136f0*/  @P2 LEA R6, P0, R7.reuse, c[0x0][0x1c8], 0x1 ;  /* 0x0000720007062a11 */ /* 0x040fe200078008ff */
[----:B------:R2:W-:Y:S01]  /*13700*/  MUFU.EX2 R223, R8 ;  /* 0x0000000800df7308 */ /* 0x0005e20000000800 */
[----:B------:R3:W-:Y:S01]  /*13710*/  @P2 LDGSTS.E.BYPASS.LTC128B.128 [R210+0x6100], [R18.64], !P4 ;  /* 0x0610000012d22fae */ /* 0x0007e2000e101d46 */
[----:B-1----:R-:W-:Y:S01]  /*13720*/  FMNMX.FTZ R124, R0, R2, !PT ;  /* 0x00000002007c7209 */ /* 0x002fe20007810000 */
[--C-:B------:R-:W-:Y:S01]  /*13730*/  FFMA.FTZ R0, R148, c[0x0][0x2d0], -R152.reuse ;  /* 0x0000b40094007a23 */ /* 0x100fe20000010898 */
[----:B------:R-:W-:Y:S01]  /*13740*/  @P2 LEA.HI.X R7, R7, c[0x0][0x1cc], R9, 0x1, P0 ;  /* 0x0000730007072a11 */ /* 0x000fe200000f0c09 */
[--C-:B------:R-:W-:Y:S02]  /*13750*/  FFMA.FTZ R9, R160, c[0x0][0x2d0], -R152.reuse ;  /* 0x0000b400a0097a23 */ /* 0x100fe40000010898 */
[----:B------:R-:W-:Y:S02]  /*13760*/  FFMA.FTZ R2, R149, c[0x0][0x2d0], -R152 ;  /* 0x0000b40095027a23 */ /* 0x000fe40000010898 */
[----:B------:R1:W-:Y:S01]  /*13770*/  @P2 LDGSTS.E.BYPASS.LTC128B.128 [R210+0x8100], [R16.64], !P6 ;  /* 0x0810000010d22fae */ /* 0x0003e2000f101d46 */
[----:B------:R4:W5:Y:S07]  /*13780*/  MUFU.EX2 R224, R9 ;  /* 0x0000000900e07308 */ /* 0x00096e0000000800 */
[----:B------:R1:W-:Y:S03]  /*13790*/  @P2 LDGSTS.E.BYPASS.LTC128B.128 [R210+0xa100], [R14.64], !P5 ;  /* 0x0a1000000ed22fae */ /* 0x0003e6000e901d46 */
[----:B------:R1:W-:Y:S01]  /*137a0*/  MUFU.EX2 R222, R0 ;  /* 0x0000000000de7308 */ /* 0x0003e20000000800 */
[C---:B--2---:R-:W-:Y:S04]  /*137b0*/  @P2 LEA R8, P0, R4.reuse, c[0x0][0x1c8], 0x1 ;  /* 0x0000720004082a11 */ /* 0x044fe800078008ff */
[----:B------:R2:W-:Y:S05]  /*137c0*/  @P2 LDGSTS.E.BYPASS.LTC128B.128 [R210+0x7100], [R6.64], !P4 ;  /* 0x0710000006d22fae */ /* 0x0005ea000e101d46 */
[----:B------:R2:W2:Y:S01]  /*137d0*/  MUFU.EX2 R221, R2 ;  /* 0x0000000200dd7308 */ /* 0x0004a20000000800 */
[----:B----4-:R-:W-:Y:S02]  /*137e0*/  @P2 LEA.HI.X R9, R4, c[0x0][0x1cc], R10, 0x1, P0 ;  /* 0x0000730004092a11 */ /* 0x010fe400000f0c0a */
[C---:B------:R-:W-:Y:S02]  /*137f0*/  @P2 LEA R4, P0, R5.reuse, c[0x0][0x1c8], 0x1 ;  /* 0x0000720005042a11 */ /* 0x040fe400078008ff */
[----:B-----5:R-:W-:Y:S01]  /*13800*/  F2FP.BF16.PACK_AB R148, R224, R223 ;  /* 0x000000dfe094723e */ /* 0x020fe200000010ff */
[----:B------:R4:W-:Y:S01]  /*13810*/  @P2 LDGSTS.E.BYPASS.LTC128B.128 [R210+0x9100], [R8.64], !P6 ;  /* 0x0910000008d22fae */ /* 0x0009e2000f101d46 */
[----:B------:R-:W-:Y:S02]  /*13820*/  @P2 LEA.HI.X R5, R5, c[0x0][0x1cc], R11, 0x1, P0 ;  /* 0x0000730005052a11 */ /* 0x000fe400000f0c0b */
[C---:B------:R-:W-:Y:S01]  /*13830*/  FSETP.NEU.FTZ.AND P0, PT, R124.reuse, -INF , PT ;  /* 0xff8000007c00780b */ /* 0x040fe20003f1d000 */
[----:B-1----:R-:W-:Y:S04]  /*13840*/  FMUL.FTZ R0, R124, c[0x0][0x2d0] ;  /* 0x0000b4007c007a20 */ /* 0x002fe80000410000 */
[----:B------:R1:W-:Y:S01]  /*13850*/  @P2 LDGSTS.E.BYPASS.LTC128B.128 [R210+0xb100], [R4.64], !P5 ;  /* 0x0b10000004d22fae */ /* 0x0003e2000e901d46 */
[----:B------:R-:W-:Y:S05]  /*13860*/  FSEL R153, R0, RZ, P0 ;  /* 0x000000ff00997208 */ /* 0x000fea0000000000 */
[--C-:B------:R-:W-:Y:S02]  /*13870*/  FFMA.FTZ R0, R164, c[0x0][0x2d0], -R153.reuse ;  /* 0x0000b400a4007a23 */ /* 0x100fe40000010899 */
[----:B------:R-:W5:Y:S01]  /*13880*/  LDSM.16.MT88.4 R12, [R188] ;  /* 0x00000000bc0c783b */ /* 0x000f620000004200 */
[--C-:B--2---:R-:W-:Y:S01]  /*13890*/  FFMA.FTZ R2, R162, c[0x0][0x2d0], -R153.reuse ;  /* 0x0000b400a2027a23 */ /* 0x104fe20000010899 */
[----:B------:R-:W-:Y:S01]  /*138a0*/  F2FP.BF16.PACK_AB R150, R221, R222 ;  /* 0x000000dedd96723e */ /* 0x000fe200000010ff */
[----:B------:R2:W-:Y:S05]  /*138b0*/  MUFU.EX2 R218, R0 ;  /* 0x0000000000da7308 */ /* 0x0005ea0000000800 */
[----:B------:R-:W1:Y:S05]  /*138c0*/  LDSM.16.MT88.4 R20, [R189] ;  /* 0x00000000bd14783b */ /* 0x000e6a0000004200 */
[----:B------:R3:W-:Y:S03]  /*138d0*/  MUFU.EX2 R217, R2 ;  /* 0x0000000200d97308 */ /* 0x0007e60000000800 */
[----:B------:R-:W1:Y:S08]  /*138e0*/  LDSM.16.MT88.4 R28, [R192] ;  /* 0x00000000c01c783b */ /* 0x000e700000004200 */
[----:B------:R-:W0:Y:S01]  /*138f0*/  LDGDEPBAR ;  /* 0x00000000000079af */ /* 0x000e220000000000 */
[--C-:B--2---:R-:W-:Y:S04]  /*13900*/  FFMA.FTZ R0, R163, c[0x0][0x2d0], -R153.reuse ;  /* 0x0000b400a3007a23 */ /* 0x104fe80000010899 */
[----:B------:R2:W1:Y:S01]  /*13910*/  MUFU.EX2 R220, R0 ;  /* 0x0000000000dc7308 */ /* 0x0004620000000800 */
[----:B---3--:R-:W-:Y:S02]  /*13920*/  FSEL R2, R124, RZ, P0 ;  /* 0x000000ff7c027208 */ /* 0x008fe40000000000 */
[----:B------:R-:W-:Y:S02]  /*13930*/  ISETP.GT.AND P0, PT, R184, R236, PT ;  /* 0x000000ecb800720c */ /* 0x000fe40003f04270 */
[----:B------:R-:W-:Y:S01]  /*13940*/  MOV R184, R211 ;  /* 0x000000d300b87202 */ /* 0x000fe20000000f00 */
[----:B--2---:R-:W-:Y:S01]  /*13950*/  FFMA.FTZ R0, R161, c[0x0][0x2d0], -R153 ;  /* 0x0000b400a1007a23 */ /* 0x004fe20000010899 */
[----:B-1----:R-:W-:Y:S03]  /*13960*/  F2FP.BF16.PACK_AB R149, R220, R218 ;  /* 0x000000dadc95723e */ /* 0x002fe600000010ff */
[----:B------:R1:W2:Y:S02]  /*13970*/  MUFU.EX2 R219, R0 ;  /* 0x0000000000db7308 */ /* 0x0002a40000000800 */
[----:B-1----:R-:W-:Y:S02]  /*13980*/  FSEL R0, R125, RZ, P1 ;  /* 0x000000ff7d007208 */ /* 0x002fe40000800000 */
[----:B--2---:R-:W-:Y:S03]  /*13990*/  F2FP.BF16.PACK_AB R151, R217, R219 ;  /* 0x000000dbd997723e */ /* 0x004fe600000010ff */
[----:B------:R-:W-:Y:S04]  /*139a0*/  FADD.FTZ R0, -R0, R3 ;  /* 0x0000000300007221 */ /* 0x000fe80000010100 */
[----:B------:R-:W-:Y:S04]  /*139b0*/  FMUL.FTZ R0, R0, c[0x0][0x2d0] ;  /* 0x0000b40000007a20 */ /* 0x000fe80000410000 */
[----:B------:R1:W2:Y:S02]  /*139c0*/  MUFU.EX2 R3, R0 ;  /* 0x0000000000037308 */ /* 0x0002a40000000800 */
[----:B-1----:R-:W-:Y:S02]  /*139d0*/  FADD.FTZ R0, -R2, R128 ;  /* 0x0000008002007221 */ /* 0x002fe40000010100 */
[C---:B--2---:R-:W-:Y:S02]  /*139e0*/  FMUL.FTZ R4, R3.reuse, R132 ;  /* 0x0000008403047220 */ /* 0x044fe40000410000 */
[----:B------:R-:W-:Y:S02]  /*139f0*/  FMUL.FTZ R0, R0, c[0x0][0x2d0] ;  /* 0x0000b40000007a20 */ /* 0x000fe40000410000 */
[C---:B------:R-:W-:Y:S02]  /*13a00*/  FMUL.FTZ R5, R3.reuse, R133 ;  /* 0x0000008503057220 */ /* 0x040fe40000410000 */
[C---:B----4-:R-:W-:Y:S02]  /*13a10*/  FMUL.FTZ R8, R3.reuse, R136 ;  /* 0x0000008803087220 */ /* 0x050fe40000410000 */
[----:B------:R-:W1:Y:S01]  /*13a20*/  MUFU.EX2 R0, R0 ;  /* 0x0000000000007308 */ /* 0x000e620000000800 */
[----:B------:R-:W-:Y:S02]  /*13a30*/  FMUL.FTZ R9, R3, R137 ;  /* 0x0000008903097220 */ /* 0x000fe40000410000 */
[--C-:B------:R-:W-:Y:S02]  /*13a40*/  FFMA.FTZ R2, R165, c[0x0][0x2d0], -R152.reuse ;  /* 0x0000b400a5027a23 */ /* 0x100fe40000010898 */
[C---:B------:R-:W-:Y:S02]  /*13a50*/  FMUL.FTZ R16, R3.reuse, R104 ;  /* 0x0000006803107220 */ /* 0x040fe40000410000 */
        /* <DEDUP_REMOVED lines=9> */
[C---:B------:R-:W-:Y:S02]  /*13af0*/  FMUL.FTZ R41, R3.reuse, R41 ;  /* 0x0000002903297220 */ /* 0x040fe40000410000 */
[C---:B-1----:R-:W-:Y:S02]  /*13b00*/  FMUL.FTZ R6, R0.reuse, R134 ;  /* 0x0000008600067220 */ /* 0x042fe40000410000 */
[C---:B------:R-:W-:Y:S02]  /*13b10*/  FMUL.FTZ R7, R0.reuse, R135 ;  /* 0x0000008700077220 */ /* 0x040fe40000410000 */
[----:B------:R-:W-:Y:S01]  /*13b20*/  LDSM.16.MT88.4 R132, [R189+0x2800] ;  /* 0x00280000bd84783b */ /* 0x000fe20000004200 */
[C---:B------:R-:W-:Y:S02]  /*13b30*/  FMUL.FTZ R10, R0.reuse, R138 ;  /* 0x0000008a000a7220 */ /* 0x040fe40000410000 */
[C---:B------:R-:W-:Y:S02]  /*13b40*/  FMUL.FTZ R11, R0.reuse, R139 ;  /* 0x0000008b000b7220 */ /* 0x040fe40000410000 */
[C---:B-----5:R-:W-:Y:S03]  /*13b50*/  HMMA.16816.F32.BF16 R4, R148.reuse, R12, R4 ;  /* 0x0000000c9404723c */ /* 0x060fe60000041804 */
[----:B------:R-:W-:Y:S02]  /*13b60*/  LDSM.16.MT88.4 R136, [R192+0x2800] ;  /* 0x00280000c088783b */ /* 0x000fe40000004200 */
[C---:B------:R-:W-:Y:S02]  /*13b70*/  FMUL.FTZ R18, R0.reuse, R106 ;  /* 0x0000006a00127220 */ /* 0x040fe40000410000 */
[C---:B------:R-:W-:Y:S01]  /*13b80*/  FMUL.FTZ R12, R3.reuse, R100 ;  /* 0x00000064030c7220 */ /* 0x040fe20000410000 */
[C---:B------:R-:W-:Y:S04]  /*13b90*/  HMMA.16816.F32.BF16 R8, R148.reuse, R14, R8 ;  /* 0x0000000e9408723c */ /* 0x040fe80000041808 */
[C---:B------:R-:W-:Y:S02]  /*13ba0*/  FMUL.FTZ R13, R3.reuse, R101 ;  /* 0x00000065030d7220 */ /* 0x040fe40000410000 */
[C---:B------:R-:W-:Y:S02]  /*13bb0*/  FMUL.FTZ R19, R0.reuse, R107 ;  /* 0x0000006b00137220 */ /* 0x040fe40000410000 */
[C---:B------:R-:W-:Y:S01]  /*13bc0*/  FMUL.FTZ R14, R0.reuse, R102 ;  /* 0x00000066000e7220 */ /* 0x040fe20000410000 */
[----:B------:R-:W-:Y:S03]  /*13bd0*/  LDSM.16.MT88.4 R104, [R188+0x2000] ;  /* 0x00200000bc68783b */ /* 0x000fe60000004200 */
[C---:B------:R-:W-:Y:S02]  /*13be0*/  FMUL.FTZ R15, R0.reuse, R103 ;  /* 0x00000067000f7220 */ /* 0x040fe40000410000 */
[C---:B------:R-:W-:Y:S02]  /*13bf0*/  FMUL.FTZ R26, R0.reuse, R114 ;  /* 0x00000072001a7220 */ /* 0x040fe40000410000 */
[C---:B------:R-:W-:Y:S01]  /*13c00*/  FMUL.FTZ R27, R0.reuse, R115 ;  /* 0x00000073001b7220 */ /* 0x040fe20000410000 */
[----:B------:R-:W1:Y:S01]  /*13c10*/  LDSM.16.MT88.4 R100, [R191] ;  /* 0x00000000bf64783b */ /* 0x000e620000004200 */
[----:B------:R-:W-:Y:S01]  /*13c20*/  FMUL.FTZ R34, R0, R122 ;  /* 0x0000007a00227220 */ /* 0x000fe20000410000 */
[C---:B------:R-:W-:Y:S03]  /*13c30*/  HMMA.16816.F32.BF16 R12, R148.reuse, R20, R12 ;  /* 0x00000014940c723c */ /* 0x040fe6000004180c */
[--C-:B--2---:R-:W-:Y:S02]  /*13c40*/  FFMA.FTZ R2, R166, c[0x0][0x2d0], -R152.reuse ;  /* 0x0000b400a6027a23 */ /* 0x104fe40000010898 */
[C---:B------:R-:W-:Y:S01]  /*13c50*/  FMUL.FTZ R35, R0.reuse, R123 ;  /* 0x0000007b00237220 */ /* 0x040fe20000410000 */
[----:B------:R-:W-:Y:S01]  /*13c60*/  LDSM.16.MT88.4 R112, [R192+0x800] ;  /* 0x00080000c070783b */ /* 0x000fe20000004200 */
[C---:B------:R-:W-:Y:S01]  /*13c70*/  FMUL.FTZ R20, R3.reuse, R108 ;  /* 0x0000006c03147220 */ /* 0x040fe20000410000 */
[C---:B------:R-:W-:Y:S01]  /*13c80*/  HMMA.16816.F32.BF16 R16, R148.reuse, R22, R16 ;  /* 0x000000169410723c */ /* 0x040fe20000041810 */
[----:B------:R2:W3:Y:S03]  /*13c90*/  MUFU.EX2 R183, R2 ;  /* 0x0000000200b77308 */ /* 0x0004e60000000800 */
[C---:B------:R-:W-:Y:S02]  /*13ca0*/  FMUL.FTZ R21, R3.reuse, R109 ;  /* 0x0000006d03157220 */ /* 0x040fe40000410000 */
[C---:B------:R-:W-:Y:S01]  /*13cb0*/  FMUL.FTZ R38, R0.reuse, R38 ;  /* 0x0000002600267220 */ /* 0x040fe20000410000 */
[----:B------:R-:W-:Y:S01]  /*13cc0*/  LDSM.16.MT88.4 R120, [R188+0x2800] ;  /* 0x00280000bc78783b */ /* 0x000fe20000004200 */
[C---:B------:R-:W-:Y:S04]  /*13cd0*/  FMUL.FTZ R22, R0.reuse, R110 ;  /* 0x0000006e00167220 */ /* 0x040fe80000410000 */
[C---:B------:R-:W-:Y:S02]  /*13ce0*/  FMUL.FTZ R23, R0.reuse, R111 ;  /* 0x0000006f00177220 */ /* 0x040fe40000410000 */
[C---:B------:R-:W-:Y:S01]  /*13cf0*/  FMUL.FTZ R39, R0.reuse, R39 ;  /* 0x0000002700277220 */ /* 0x040fe20000410000 */
[----:B------:R-:W4:Y:S01]  /*13d00*/  LDSM.16.MT88.4 R108, [R189+0x2000] ;  /* 0x00200000bd6c783b */ /* 0x000f220000004200 */
[C---:B------:R-:W-:Y:S02]  /*13d10*/  FMUL.FTZ R42, R0.reuse, R42 ;  /* 0x0000002a002a7220 */ /* 0x040fe40000410000 */
[C---:B------:R-:W-:Y:S01]  /*13d20*/  FMUL.FTZ R43, R0.reuse, R43 ;  /* 0x0000002b002b7220 */ /* 0x040fe20000410000 */
[C---:B------:R-:W-:Y:S03]  /*13d30*/  HMMA.16816.F32.BF16 R20, R148.reuse, R28, R20 ;  /* 0x0000001c9414723c */ /* 0x040fe60000041814 */
[C---:B------:R-:W-:Y:S02]  /*13d40*/  FMUL.FTZ R44, R3.reuse, R44 ;  /* 0x0000002c032c7220 */ /* 0x040fe40000410000 */
[C---:B------:R-:W-:Y:S02]  /*13d50*/  FMUL.FTZ R45, R3.reuse, R45 ;  /* 0x0000002d032d7220 */ /* 0x040fe40000410000 */
[----:B------:R-:W-:Y:S01]  /*13d60*/  FMUL.FTZ R28, R3, R116 ;  /* 0x00000074031c7220 */ /* 0x000fe20000410000 */
[C---:B------:R-:W-:Y:S04]  /*13d70*/  HMMA.16816.F32.BF16 R24, R148.reuse, R30, R24 ;  /* 0x0000001e9418723c */ /* 0x040fe80000041818 */
[--C-:B--2---:R-:W-:Y:S02]  /*13d80*/  FFMA.FTZ R2, R167, c[0x0][0x2d0], -R152.reuse ;  /* 0x0000b400a7027a23 */ /* 0x104fe40000010898 */
[C---:B------:R-:W-:Y:S02]  /*13d90*/  FMUL.FTZ R29, R3.reuse, R117 ;  /* 0x00000075031d7220 */ /* 0x040fe40000410000 */
[C---:B------:R-:W-:Y:S01]  /*13da0*/  FMUL.FTZ R30, R0.reuse, R118 ;  /* 0x00000076001e7220 */ /* 0x040fe20000410000 */
[----:B------:R2:W-:Y:S03]  /*13db0*/  MUFU.EX2 R182, R2 ;  /* 0x0000000200b67308 */ /* 0x0005e60000000800 */
        /* <DEDUP_REMOVED lines=10> */
[----:B------:R-:W-:Y:S02]  /*13e60*/  FMUL.FTZ R51, R0, R51 ;  /* 0x0000003300337220 */ /* 0x000fe40000410000 */
[----:B--2---:R-:W-:Y:S02]  /*13e70*/  FFMA.FTZ R2, R168, c[0x0][0x2d0], -R152 ;  /* 0x0000b400a8027a23 */ /* 0x004fe40000010898 */
[C---:B------:R-:W-:Y:S02]  /*13e80*/  HMMA.16816.F32.BF16 R36, R148.reuse, R104, R36 ;  /* 0x000000689424723c */ /* 0x040fe40000041824 */
[----:B------:R2:W-:Y:S02]  /*13e90*/  MUFU.EX2 R181, R2 ;  /* 0x0000000200b57308 */ /* 0x0005e40000000800 */
[C---:B------:R-:W-:Y:S02]  /*13ea0*/  FMUL.FTZ R52, R3.reuse, R52 ;  /* 0x0000003403347220 */ /* 0x040fe40000410000 */
[C---:B------:R-:W-:Y:S02]  /*13eb0*/  FMUL.FTZ R53, R3.reuse, R53 ;  /* 0x0000003503357220 */ /* 0x040fe40000410000 */
[C---:B------:R-:W-:Y:S01]  /*13ec0*/  HMMA.16816.F32.BF16 R40, R148.reuse, R106, R40 ;  /* 0x0000006a9428723c */ /* 0x040fe20000041828 */
[----:B------:R-:W5:Y:S03]  /*13ed0*/  LDSM.16.MT88.4 R104, [R191+0x2000] ;  /* 0x00200000bf68783b */ /* 0x000f660000004200 */
[C---:B------:R-:W-:Y:S02]  /*13ee0*/  FMUL.FTZ R54, R0.reuse, R54 ;  /* 0x0000003600367220 */ /* 0x040fe40000410000 */
[C---:B------:R-:W-:Y:S02]  /*13ef0*/  FMUL.FTZ R55, R0.reuse, R55 ;  /* 0x0000003700377220 */ /* 0x040fe40000410000 */
[C---:B----4-:R-:W-:Y:S04]  /*13f00*/  HMMA.16816.F32.BF16 R44, R148.reuse, R108, R44 ;  /* 0x0000006c942c723c */ /* 0x050fe8000004182c */
[C---:B------:R-:W-:Y:S02]  /*13f10*/  FMUL.FTZ R56, R3.reuse, R56 ;  /* 0x0000003803387220 */ /* 0x040fe40000410000 */
[----:B------:R-:W-:Y:S02]  /*13f20*/  FMUL.FTZ R57, R3, R57 ;  /* 0x0000003903397220 */ /* 0x000fe40000410000 */
[C---:B------:R-:W-:Y:S01]  /*13f30*/  HMMA.16816.F32.BF16 R48, R148.reuse, R110, R48 ;  /* 0x0000006e9430723c */ /* 0x040fe20000041830 */
[----:B------:R-:W4:Y:S03]  /*13f40*/  LDSM.16.MT88.4 R108, [R188+0x4000] ;  /* 0x00400000bc6c783b */ /* 0x000f260000004200 */
[--C-:B--2---:R-:W-:Y:S02]  /*13f50*/  FFMA.FTZ R2, R169, c[0x0][0x2d0], -R153.reuse ;  /* 0x0000b400a9027a23 */ /* 0x104fe40000010899 */
[C---:B------:R-:W-:Y:S02]  /*13f60*/  FMUL.FTZ R58, R0.reuse, R58 ;  /* 0x0000003a003a7220 */ /* 0x040fe40000410000 */
[C---:B------:R-:W-:Y:S01]  /*13f70*/  FMUL.FTZ R59, R0.reuse, R59 ;  /* 0x0000003b003b7220 */ /* 0x040fe20000410000 */
[C---:B-1----:R-:W-:Y:S01]  /*13f80*/  HMMA.16816.F32.BF16 R52, R148.reuse, R100, R52 ;  /* 0x000000649434723c */ /* 0x042fe20000041834 */
[----:B------:R1:W-:Y:S02]  /*13f90*/  MUFU.EX2 R180, R2 ;  /* 0x0000000200b47308 */ /* 0x0003e40000000800 */
[C---:B------:R-:W-:Y:S02]  /*13fa0*/  FMUL.FTZ R60, R3.reuse, R60 ;  /* 0x0000003c033c7220 */ /* 0x040fe40000410000 */
[C---:B------:R-:W-:Y:S02]  /*13fb0*/  FMUL.FTZ R61, R3.reuse, R61 ;  /* 0x0000003d033d7220 */ /* 0x040fe40000410000 */
[C---:B------:R-:W-:Y:S01]  /*13fc0*/  FMUL.FTZ R62, R0.reuse, R62 ;  /* 0x0000003e003e7220 */ /* 0x040fe20000410000 */
[C---:B------:R-:W-:Y:S01]  /*13fd0*/  HMMA.16816.F32.BF16 R56, R148.reuse, R102, R56 ;  /* 0x000000669438723c */ /* 0x040fe20000041838 */
[----:B------:R-:W2:Y:S03]  /*13fe0*/  LDSM.16.MT88.4 R100, [R189+0x4000] ;  /* 0x00400000bd64783b */ /* 0x000ea60000004200 */
[C---:B------:R-:W-:Y:S02]  /*13ff0*/  FMUL.FTZ R63, R0.reuse, R63 ;  /* 0x0000003f003f7220 */ /* 0x040fe40000410000 */
[C---:B------:R-:W-:Y:S02]  /*14000*/  FMUL.FTZ R64, R3.reuse, R64 ;  /* 0x0000004003407220 */ /* 0x040fe40000410000 */
[C---:B------:R-:W-:Y:S03]  /*14010*/  FMUL.FTZ R65, R3.reuse, R65 ;  /* 0x0000004103417220 */ /* 0x040fe60000410000 */
[C---:B-----5:R-:W-:Y:S03]  /*14020*/  HMMA.16816.F32.BF16 R60, R148.reuse, R104, R60 ;  /* 0x00000068943c723c */ /* 0x060fe6000004183c */
[C---:B------:R-:W-:Y:S02]  /*14030*/  FMUL.FTZ R66, R0.reuse, R66 ;  /* 0x0000004200427220 */ /* 0x040fe40000410000 */
[C---:B------:R-:W-:Y:S02]  /*14040*/  FMUL.FTZ R67, R0.reuse, R67 ;  /* 0x0000004300437220 */ /* 0x040fe40000410000 */
[C---:B------:R-:W-:Y:S02]  /*14050*/  FMUL.FTZ R68, R3.reuse, R68 ;  /* 0x0000004403447220 */ /* 0x040fe40000410000 */
[----:B------:R-:W-:Y:S03]  /*14060*/  FMUL.FTZ R69, R3, R69 ;  /* 0x0000004503457220 */ /* 0x000fe60000410000 */
[C---:B------:R-:W-:Y:S01]  /*14070*/  HMMA.16816.F32.BF16 R64, R148.reuse, R106, R64 ;  /* 0x0000006a9440723c */ /* 0x040fe20000041840 */
[----:B------:R-:W5:Y:S02]  /*14080*/  LDSM.16.MT88.4 R104, [R192+0x4000] ;  /* 0x00400000c068783b */ /* 0x000f640000004200 */
[C---:B------:R-:W-:Y:S02]  /*14090*/  FMUL.FTZ R70, R0.reuse, R70 ;  /* 0x0000004600467220 */ /* 0x040fe40000410000 */
[C---:B------:R-:W-:Y:S02]  /*140a0*/  FMUL.FTZ R71, R0.reuse, R71 ;  /* 0x0000004700477220 */ /* 0x040fe40000410000 */
[--C-:B-1----:R-:W-:Y:S02]  /*140b0*/  FFMA.FTZ R2, R171, c[0x0][0x2d0], -R153.reuse ;  /* 0x0000b400ab027a23 */ /* 0x102fe40000010899 */
[C---:B------:R-:W-:Y:S02]  /*140c0*/  FMUL.FTZ R72, R3.reuse, R72 ;  /* 0x0000004803487220 */ /* 0x040fe40000410000 */
[----:B------:R1:W1:Y:S01]  /*140d0*/  MUFU.EX2 R179, R2 ;  /* 0x0000000200b37308 */ /* 0x0002620000000800 */
[C---:B----4-:R-:W-:Y:S03]  /*140e0*/  HMMA.16816.F32.BF16 R68, R148.reuse, R108, R68 ;  /* 0x0000006c9444723c */ /* 0x050fe60000041844 */
[C---:B------:R-:W-:Y:S02]  /*140f0*/  FMUL.FTZ R73, R3.reuse, R73 ;  /* 0x0000004903497220 */ /* 0x040fe40000410000 */
[C---:B------:R-:W-:Y:S02]  /*14100*/  FMUL.FTZ R74, R0.reuse, R74 ;  /* 0x0000004a004a7220 */ /* 0x040fe40000410000 */
[C---:B------:R-:W-:Y:S02]  /*14110*/  FMUL.FTZ R75, R0.reuse, R75 ;  /* 0x0000004b004b7220 */ /* 0x040fe40000410000 */
[C---:B------:R-:W-:Y:S03]  /*14120*/  FMUL.FTZ R76, R3.reuse, R76 ;  /* 0x0000004c034c7220 */ /* 0x040fe60000410000 */
[C---:B------:R-:W-:Y:S02]  /*14130*/  FMUL.FTZ R77, R3.reuse, R77 ;  /* 0x0000004d034d7220 */ /* 0x040fe40000410000 */
[C---:B------:R-:W-:Y:S01]  /*14140*/  HMMA.16816.F32.BF16 R72, R148.reuse, R110, R72 ;  /* 0x0000006e9448723c */ /* 0x040fe20000041848 */
[----:B------:R-:W-:Y:S02]  /*14150*/  LDSM.16.MT88.4 R108, [R189+0x800] ;  /* 0x00080000bd6c783b */ /* 0x000fe40000004200 */
[C---:B------:R-:W-:Y:S02]  /*14160*/  FMUL.FTZ R78, R0.reuse, R78 ;  /* 0x0000004e004e7220 */ /* 0x040fe40000410000 */
[C---:B------:R-:W-:Y:S02]  /*14170*/  FMUL.FTZ R79, R0.reuse, R79 ;  /* 0x0000004f004f7220 */ /* 0x040fe40000410000 */
[C---:B------:R-:W-:Y:S02]  /*14180*/  FMUL.FTZ R80, R3.reuse, R80 ;  /* 0x0000005003507220 */ /* 0x040fe40000410000 */
[C---:B------:R-:W-:Y:S03]  /*14190*/  FMUL.FTZ R81, R3.reuse, R81 ;  /* 0x0000005103517220 */ /* 0x040fe60000410000 */
[C---:B--2---:R-:W-:Y:S03]  /*141a0*/  HMMA.16816.F32.BF16 R76, R148.reuse, R100, R76 ;  /* 0x00000064944c723c */ /* 0x044fe6000004184c */
[C---:B------:R-:W-:Y:S02]  /*141b0*/  FMUL.FTZ R82, R0.reuse, R82 ;  /* 0x0000005200527220 */ /* 0x040fe40000410000 */
[----:B------:R-:W-:Y:S02]  /*141c0*/  FMUL.FTZ R83, R0, R83 ;  /* 0x0000005300537220 */ /* 0x000fe40000410000 */
[--C-:B-1----:R-:W-:Y:S02]  /*141d0*/  FFMA.FTZ R2, R170, c[0x0][0x2d0], -R153.reuse ;  /* 0x0000b400aa027a23 */ /* 0x102fe40000010899 */
[C---:B------:R-:W-:Y:S02]  /*141e0*/  FMUL.FTZ R84, R3.reuse, R84 ;  /* 0x0000005403547220 */ /* 0x040fe40000410000 */
[----:B------:R1:W-:Y:S01]  /*141f0*/  MUFU.EX2 R178, R2 ;  /* 0x0000000200b27308 */ /* 0x0003e20000000800 */
[C---:B------:R-:W-:Y:S01]  /*14200*/  HMMA.16816.F32.BF16 R80, R148.reuse, R102, R80 ;  /* 0x000000669450723c */ /* 0x040fe20000041850 */
[----:B------:R-:W2:Y:S02]  /*14210*/  LDSM.16.MT88.4 R100, [R191+0x4000] ;  /* 0x00400000bf64783b */ /* 0x000ea40000004200 */
[C---:B------:R-:W-:Y:S02]  /*14220*/  FMUL.FTZ R85, R3.reuse, R85 ;  /* 0x0000005503557220 */ /* 0x040fe40000410000 */
[C---:B------:R-:W-:Y:S02]  /*14230*/  FMUL.FTZ R86, R0.reuse, R86 ;  /* 0x0000005600567220 */ /* 0x040fe40000410000 */
[C---:B------:R-:W-:Y:S02]  /*14240*/  FMUL.FTZ R87, R0.reuse, R87 ;  /* 0x0000005700577220 */ /* 0x040fe40000410000 */
[C---:B------:R-:W-:Y:S03]  /*14250*/  FMUL.FTZ R88, R3.reuse, R88 ;  /* 0x0000005803587220 */ /* 0x040fe60000410000 */
[C---:B------:R-:W-:Y:S02]  /*14260*/  FMUL.FTZ R89, R3.reuse, R89 ;  /* 0x0000005903597220 */ /* 0x040fe40000410000 */
[C---:B-----5:R-:W-:Y:S03]  /*14270*/  HMMA.16816.F32.BF16 R84, R148.reuse, R104, R84 ;  /* 0x000000689454723c */ /* 0x060fe60000041854 */
[C---:B------:R-:W-:Y:S02]  /*14280*/  FMUL.FTZ R90, R0.reuse, R90 ;  /* 0x0000005a005a7220 */ /* 0x040fe40000410000 */
[----:B------:R-:W-:Y:S02]  /*14290*/  FMUL.FTZ R91, R0, R91 ;  /* 0x0000005b005b7220 */ /* 0x000fe40000410000 */
[C---:B------:R-:W-:Y:S02]  /*142a0*/  FMUL.FTZ R92, R3.reuse, R92 ;  /* 0x0000005c035c7220 */ /* 0x040fe40000410000 */
[--C-:B-1----:R-:W-:Y:S03]  /*142b0*/  FFMA.FTZ R2, R172, c[0x0][0x2d0], -R153.reuse ;  /* 0x0000b400ac027a23 */ /* 0x102fe60000010899 */
[C---:B------:R-:W-:Y:S01]  /*142c0*/  HMMA.16816.F32.BF16 R88, R148.reuse, R106, R88 ;  /* 0x0000006a9458723c */ /* 0x040fe20000041858 */
[----:B------:R-:W1:Y:S01]  /*142d0*/  LDSM.16.MT88.4 R104, [R188+0x800] ;  /* 0x00080000bc68783b */ /* 0x000e620000004200 */
[----:B------:R4:W5:Y:S01]  /*142e0*/  MUFU.EX2 R177, R2 ;  /* 0x0000000200b17308 */ /* 0x0009620000000800 */
[C---:B------:R-:W-:Y:S02]  /*142f0*/  FMUL.FTZ R93, R3.reuse, R93 ;  /* 0x0000005d035d7220 */ /* 0x040fe40000410000 */
[C---:B------:R-:W-:Y:S02]  /*14300*/  FMUL.FTZ R94, R0.reuse, R94 ;  /* 0x0000005e005e7220 */ /* 0x040fe40000410000 */
[C---:B------:R-:W-:Y:S02]  /*14310*/  FMUL.FTZ R95, R0.reuse, R95 ;  /* 0x0000005f005f7220 */ /* 0x040fe40000410000 */
[C---:B------:R-:W-:Y:S03]  /*14320*/  FMUL.FTZ R96, R3.reuse, R96 ;  /* 0x0000006003607220 */ /* 0x040fe60000410000 */
[----:B------:R-:W-:Y:S02]  /*14330*/  FMUL.FTZ R97, R3, R97 ;  /* 0x0000006103617220 */ /* 0x000fe40000410000 */
[C---:B------:R-:W-:Y:S01]  /*14340*/  FMUL.FTZ R98, R0.reuse, R98 ;  /* 0x0000006200627220 */ /* 0x040fe20000410000 */
[C---:B--2---:R-:W-:Y:S03]  /*14350*/  HMMA.16816.F32.BF16 R92, R148.reuse, R100, R92 ;  /* 0x00000064945c723c */ /* 0x044fe6000004185c */
[C---:B------:R-:W-:Y:S02]  /*14360*/  FMUL.FTZ R99, R0.reuse, R99 ;  /* 0x0000006300637220 */ /* 0x040fe40000410000 */
[----:B------:R-:W-:Y:S02]  /*14370*/  FFMA.FTZ R0, R0, R234, R218 ;  /* 0x000000ea00007223 */ /* 0x000fe400000100da */
[----:B---3--:R-:W-:Y:S02]  /*14380*/  F2FP.BF16.PACK_AB R100, R183, R185 ;  /* 0x000000b9b764723e */ /* 0x008fe400000010ff */
[----:B------:R-:W-:Y:S01]  /*14390*/  F2FP.BF16.PACK_AB R101, R179, R180 ;  /* 0x000000b4b365723e */ /* 0x000fe200000010ff */
[----:B------:R-:W-:Y:S03]  /*143a0*/  HMMA.16816.F32.BF16 R96, R148, R102, R96 ;  /* 0x000000669460723c */ /* 0x000fe60000041860 */
[----:B----4-:R-:W-:Y:S02]  /*143b0*/  FFMA.FTZ R2, R154, c[0x0][0x2d0], -R152 ;  /* 0x0000b4009a027a23 */ /* 0x010fe40000010898 */
[----:B------:R-:W-:Y:S02]  /*143c0*/  FADD.FTZ R0, R220, R0 ;  /* 0x00000000dc007221 */ /* 0x000fe40000010000 */
[----:B------:R-:W-:Y:S01]  /*143d0*/  F2FP.BF16.PACK_AB R102, R181, R182 ;  /* 0x000000b6b566723e */ /* 0x000fe200000010ff */
[----:B------:R2:W-:Y:S01]  /*143e0*/  MUFU.EX2 R174, R2 ;  /* 0x0000000200ae7308 */ /* 0x0005e20000000800 */
[----:B-----5:R-:W-:Y:S03]  /*143f0*/  F2FP.BF16.PACK_AB R103, R177, R178 ;  /* 0x000000b2b167723e */ /* 0x020fe600000010ff */
[----:B------:R-:W-:Y:S04]  /*14400*/  FADD.FTZ R0, R219, R0 ;  /* 0x00000000db007221 */ /* 0x000fe80000010000 */
[C---:B-1----:R-:W-:Y:S05]  /*14410*/  HMMA.16816.F32.BF16 R4, R100.reuse, R104, R4 ;  /* 0x000000686404723c */ /* 0x042fea0000041804 */
[----:B------:R-:W-:Y:S03]  /*14420*/  FADD.FTZ R0, R217, R0 ;  /* 0x00000000d9007221 */ /* 0x000fe60000010000 */
[C---:B------:R-:W-:Y:S01]  /*14430*/  HMMA.16816.F32.BF16 R8, R100.reuse, R106, R8 ;  /* 0x0000006a6408723c */ /* 0x040fe20000041808 */
[----:B------:R-:W1:Y:S03]  /*14440*/  LDSM.16.MT88.4 R104, [R191+0x2800] ;  /* 0x00280000bf68783b */ /* 0x000e660000004200 */
[----:B------:R-:W-:Y:S04]  /*14450*/  FADD.FTZ R0, R180, R0 ;  /* 0x00000000b4007221 */ /* 0x000fe80000010000 */
[C---:B------:R-:W-:Y:S04]  /*14460*/  HMMA.16816.F32.BF16 R12, R100.reuse, R108, R12 ;  /* 0x0000006c640c723c */ /* 0x040fe8000004180c */
[----:B--2---:R-:W-:Y:S02]  /*14470*/  FFMA.FTZ R2, R155, c[0x0][0x2d0], -R152 ;  /* 0x0000b4009b027a23 */ /* 0x004fe40000010898 */
[----:B------:R-:W-:Y:S02]  /*14480*/  FADD.FTZ R0, R179, R0 ;  /* 0x00000000b3007221 */ /* 0x000fe40000010000 */
[C---:B------:R-:W-:Y:S01]  /*14490*/  HMMA.16816.F32.BF16 R16, R100.reuse, R110, R16 ;  /* 0x0000006e6410723c */ /* 0x040fe20000041810 */
[----:B------:R2:W-:Y:S01]  /*144a0*/  MUFU.EX2 R173, R2 ;  /* 0x0000000200ad7308 */ /* 0x0005e20000000800 */
[----:B------:R-:W3:Y:S02]  /*144b0*/  LDSM.16.MT88.4 R108, [R188+0x4800] ;  /* 0x00480000bc6c783b */ /* 0x000ee40000004200 */
[----:B------:R-:W-:Y:S04]  /*144c0*/  FADD.FTZ R0, R178, R0 ;  /* 0x00000000b2007221 */ /* 0x000fe80000010000 */
[C---:B------:R-:W-:Y:S04]  /*144d0*/  HMMA.16816.F32.BF16 R20, R100.reuse, R112, R20 ;  /* 0x000000706414723c */ /* 0x040fe80000041814 */
[----:B------:R-:W-:Y:S04]  /*144e0*/  FADD.FTZ R0, R177, R0 ;  /* 0x00000000b1007221 */ /* 0x000fe80000010000 */
[C---:B------:R-:W-:Y:S01]  /*144f0*/  HMMA.16816.F32.BF16 R24, R100.reuse, R114, R24 ;  /* 0x000000726418723c */ /* 0x040fe20000041818 */
[----:B------:R-:W4:Y:S07]  /*14500*/  LDSM.16.MT88.4 R112, [R189+0x4800] ;  /* 0x00480000bd70783b */ /* 0x000f2e0000004200 */
[C---:B------:R-:W-:Y:S04]  /*14510*/  HMMA.16816.F32.BF16 R28, R100.reuse, R116, R28 ;  /* 0x00000074641c723c */ /* 0x040fe8000004181c */
[--C-:B--2---:R-:W-:Y:S04]  /*14520*/  FFMA.FTZ R2, R156, c[0x0][0x2d0], -R152.reuse ;  /* 0x0000b4009c027a23 */ /* 0x104fe80000010898 */
[C---:B------:R-:W-:Y:S01]  /*14530*/  HMMA.16816.F32.BF16 R32, R100.reuse, R118, R32 ;  /* 0x000000766420723c */ /* 0x040fe20000041820 */
[----:B------:R2:W-:Y:S01]  /*14540*/  MUFU.EX2 R172, R2 ;  /* 0x0000000200ac7308 */ /* 0x0005e20000000800 */
[----:B------:R-:W5:Y:S06]  /*14550*/  LDSM.16.MT88.4 R116, [R192+0x4800] ;  /* 0x00480000c074783b */ /* 0x000f6c0000004200 */
[C---:B------:R-:W-:Y:S07]  /*14560*/  HMMA.16816.F32.BF16 R36, R100.reuse, R120, R36 ;  /* 0x000000786424723c */ /* 0x040fee0000041824 */
[--C-:B------:R-:W-:Y:S01]  /*14570*/  FFMA.FTZ R120, R157, c[0x0][0x2d0], -R153.reuse ;  /* 0x0000b4009d787a23 */ /* 0x100fe20000010899 */
[C---:B------:R-:W-:Y:S03]  /*14580*/  HMMA.16816.F32.BF16 R40, R100.reuse, R122, R40 ;  /* 0x0000007a6428723c */ /* 0x040fe60000041828 */
[----:B------:R1:W1:Y:S05]  /*14590*/  MUFU.EX2 R170, R120 ;  /* 0x0000007800aa7308 */ /* 0x00026a0000000800 */
[C---:B------:R-:W-:Y:S04]  /*145a0*/  HMMA.16816.F32.BF16 R44, R100.reuse, R132, R44 ;  /* 0x00000084642c723c */ /* 0x040fe8000004182c */
[----:B--2---:R-:W-:Y:S04]  /*145b0*/  FFMA.FTZ R2, R159, c[0x0][0x2d0], -R152 ;  /* 0x0000b4009f027a23 */ /* 0x004fe80000010898 */
[C---:B------:R-:W-:Y:S01]  /*145c0*/  HMMA.16816.F32.BF16 R48, R100.reuse, R134, R48 ;  /* 0x000000866430723c */ /* 0x040fe20000041830 */
[----:B------:R2:W-:Y:S01]  /*145d0*/  MUFU.EX2 R171, R2 ;  /* 0x0000000200ab7308 */ /* 0x0005e20000000800 */
[----:B------:R-:W-:Y:S06]  /*145e0*/  LDSM.16.MT88.4 R132, [R188+0x3000] ;  /* 0x00300000bc84783b */ /* 0x000fec0000004200 */
[C---:B------:R-:W-:Y:S02]  /*145f0*/  HMMA.16816.F32.BF16 R52, R100.reuse, R136, R52 ;  /* 0x000000886434723c */ /* 0x040fe40000041834 */
[----:B-1----:R-:W-:Y:S02]  /*14600*/  LDSM.16.MT88.4 R120, [R192+0x1000] ;  /* 0x00100000c078783b */ /* 0x002fe40000004200 */
[----:B------:R-:W-:Y:S04]  /*14610*/  FADD.FTZ R0, R170, R0 ;  /* 0x00000000aa007221 */ /* 0x000fe80000010000 */
[C---:B------:R-:W-:Y:S02]  /*14620*/  HMMA.16816.F32.BF16 R56, R100.reuse, R138, R56 ;  /* 0x0000008a6438723c */ /* 0x040fe40000041838 */
[----:B------:R-:W-:Y:S06]  /*14630*/  LDSM.16.MT88.4 R136, [R189+0x3000] ;  /* 0x00300000bd88783b */ /* 0x000fec0000004200 */
[C---:B------:R-:W-:Y:S04]  /*14640*/  HMMA.16816.F32.BF16 R60, R100.reuse, R104, R60 ;  /* 0x00000068643c723c */ /* 0x040fe8000004183c */
[--C-:B--2---:R-:W-:Y:S02]  /*14650*/  FFMA.FTZ R2, R158, c[0x0][0x2d0], -R153.reuse ;  /* 0x0000b4009e027a23 */ /* 0x104fe40000010899 */
[----:B------:R-:W-:Y:S02]  /*14660*/  LDSM.16.MT88.4 R156, [R189+0x3800] ;  /* 0x00380000bd9c783b */ /* 0x000fe40000004200 */
[C---:B------:R-:W-:Y:S01]  /*14670*/  HMMA.16816.F32.BF16 R64, R100.reuse, R106, R64 ;  /* 0x0000006a6440723c */ /* 0x040fe20000041840 */
[----:B------:R1:W2:Y:S05]  /*14680*/  MUFU.EX2 R169, R2 ;  /* 0x0000000200a97308 */ /* 0x0002aa0000000800 */
[----:B------:R-:W5:Y:S02]  /*14690*/  LDSM.16.MT88.4 R104, [R191+0x4800] ;  /* 0x00480000bf68783b */ /* 0x000f640000004200 */
[C---:B---3--:R-:W-:Y:S08]  /*146a0*/  HMMA.16816.F32.BF16 R68, R100.reuse, R108, R68 ;  /* 0x0000006c6444723c */ /* 0x048ff00000041844 */
[C---:B------:R-:W-:Y:S01]  /*146b0*/  HMMA.16816.F32.BF16 R72, R100.reuse, R110, R72 ;  /* 0x0000006e6448723c */ /* 0x040fe20000041848 */
[----:B------:R-:W3:Y:S07]  /*146c0*/  LDSM.16.MT88.4 R108, [R188+0x1000] ;  /* 0x00100000bc6c783b */ /* 0x000eee0000004200 */
[C---:B----4-:R-:W-:Y:S04]  /*146d0*/  HMMA.16816.F32.BF16 R76, R100.reuse, R112, R76 ;  /* 0x00000070644c723c */ /* 0x050fe8000004184c */
[--C-:B-1----:R-:W-:Y:S02]  /*146e0*/  FFMA.FTZ R2, R175, c[0x0][0x2d0], -R153.reuse ;  /* 0x0000b400af027a23 */ /* 0x102fe40000010899 */
[----:B--2---:R-:W-:Y:S02]  /*146f0*/  FADD.FTZ R0, R169, R0 ;  /* 0x00000000a9007221 */ /* 0x004fe40000010000 */
[C---:B------:R-:W-:Y:S01]  /*14700*/  HMMA.16816.F32.BF16 R80, R100.reuse, R114, R80 ;  /* 0x000000726450723c */ /* 0x040fe20000041850 */
[----:B------:R1:W2:Y:S01]  /*14710*/  MUFU.EX2 R168, R2 ;  /* 0x0000000200a87308 */ /* 0x0002a20000000800 */
[----:B------:R-:W4:Y:S06]  /*14720*/  LDSM.16.MT88.4 R112, [R189+0x1000] ;  /* 0x00100000bd70783b */ /* 0x000f2c0000004200 */
[C---:B-----5:R-:W-:Y:S08]  /*14730*/  HMMA.16816.F32.BF16 R84, R100.reuse, R116, R84 ;  /* 0x000000746454723c */ /* 0x060ff00000041854 */
[C---:B------:R-:W-:Y:S01]  /*14740*/  HMMA.16816.F32.BF16 R88, R100.reuse, R118, R88 ;  /* 0x000000766458723c */ /* 0x040fe20000041858 */
[----:B------:R-:W5:Y:S07]  /*14750*/  LDSM.16.MT88.4 R116, [R191+0x1000] ;  /* 0x00100000bf74783b */ /* 0x000f6e0000004200 */
[C---:B------:R-:W-:Y:S04]  /*14760*/  HMMA.16816.F32.BF16 R92, R100.reuse, R104, R92 ;  /* 0x00000068645c723c */ /* 0x040fe8000004185c */
[--C-:B-1----:R-:W-:Y:S02]  /*14770*/  FFMA.FTZ R2, R176, c[0x0][0x2d0], -R153.reuse ;  /* 0x0000b400b0027a23 */ /* 0x102fe40000010899 */
[----:B--2---:R-:W-:Y:S02]  /*14780*/  FADD.FTZ R0, R168, R0 ;  /* 0x00000000a8007221 */ /* 0x004fe40000010000 */
[----:B------:R-:W-:Y:S01]  /*14790*/  HMMA.16816.F32.BF16 R96, R100, R106, R96 ;  /* 0x0000006a6460723c */ /* 0x000fe20000041860 */
[----:B------:R-:W1:Y:S01]  /*147a0*/  MUFU.EX2 R167, R2 ;  /* 0x0000000200a77308 */ /* 0x000e620000000800 */
[----:B------:R-:W2:Y:S05]  /*147b0*/  LDSM.16.MT88.4 R104, [R192+0x3000] ;  /* 0x00300000c068783b */ /* 0x000eaa0000004200 */
[----:B------:R-:W-:Y:S02]  /*147c0*/  F2FP.BF16.PACK_AB R100, R173, R174 ;  /* 0x000000aead64723e */ /* 0x000fe400000010ff */
[----:B------:R-:W-:Y:S03]  /*147d0*/  F2FP.BF16.PACK_AB R102, R171, R172 ;  /* 0x000000acab66723e */ /* 0x000fe600000010ff */
[----:B------:R-:W-:Y:S02]  /*147e0*/  F2FP.BF16.PACK_AB R101, R169, R170 ;  /* 0x000000aaa965723e */ /* 0x000fe400000010ff */
[C---:B-1----:R-:W-:Y:S01]  /*147f0*/  F2FP.BF16.PACK_AB R103, R167.reuse, R168 ;  /* 0x000000a8a767723e */ /* 0x042fe200000010ff */
[----:B------:R-:W-:Y:S02]  /*14800*/  FFMA.FTZ R2, R186, c[0x0][0x2d0], -R152 ;  /* 0x0000b400ba027a23 */ /* 0x000fe40000010898 */
[----:B------:R-:W-:Y:S02]  /*14810*/  FADD.FTZ R0, R167, R0 ;  /* 0x00000000a7007221 */ /* 0x000fe40000010000 */
[----:B------:R1:W-:Y:S02]  /*14820*/  MUFU.EX2 R166, R2 ;  /* 0x0000000200a67308 */ /* 0x0003e40000000800 */
[C---:B---3--:R-:W-:Y:S08]  /*14830*/  HMMA.16816.F32.BF16 R4, R100.reuse, R108, R4 ;  /* 0x0000006c6404723c */ /* 0x048ff00000041804 */
[C---:B------:R-:W-:Y:S01]  /*14840*/  HMMA.16816.F32.BF16 R8, R100.reuse, R110, R8 ;  /* 0x0000006e6408723c */ /* 0x040fe20000041808 */
[----:B------:R-:W3:Y:S07]  /*14850*/  LDSM.16.MT88.4 R108, [R191+0x3000] ;  /* 0x00300000bf6c783b */ /* 0x000eee0000004200 */
[C---:B----4-:R-:W-:Y:S04]  /*14860*/  HMMA.16816.F32.BF16 R12, R100.reuse, R112, R12 ;  /* 0x00000070640c723c */ /* 0x050fe8000004180c */
[--C-:B-1----:R-:W-:Y:S04]  /*14870*/  FFMA.FTZ R2, R187, c[0x0][0x2d0], -R152.reuse ;  /* 0x0000b400bb027a23 */ /* 0x102fe80000010898 */
[C---:B------:R-:W-:Y:S01]  /*14880*/  HMMA.16816.F32.BF16 R16, R100.reuse, R114, R16 ;  /* 0x000000726410723c */ /* 0x040fe20000041810 */
[----:B------:R-:W1:Y:S01]  /*14890*/  LDSM.16.MT88.4 R112, [R188+0x5000] ;  /* 0x00500000bc70783b */ /* 0x000e620000004200 */
[----:B------:R4:W2:Y:S06]  /*148a0*/  MUFU.EX2 R165, R2 ;  /* 0x0000000200a57308 */ /* 0x0008ac0000000800 */
[C---:B------:R-:W-:Y:S08]  /*148b0*/  HMMA.16816.F32.BF16 R20, R100.reuse, R120, R20 ;  /* 0x000000786414723c */ /* 0x040ff00000041814 */
[C---:B------:R-:W-:Y:S01]  /*148c0*/  HMMA.16816.F32.BF16 R24, R100.reuse, R122, R24 ;  /* 0x0000007a6418723c */ /* 0x040fe20000041818 */
[----:B------:R-:W-:Y:S07]  /*148d0*/  LDSM.16.MT88.4 R120, [R191+0x1800] ;  /* 0x00180000bf78783b */ /* 0x000fee0000004200 */
[C---:B-----5:R-:W-:Y:S04]  /*148e0*/  HMMA.16816.F32.BF16 R28, R100.reuse, R116, R28 ;  /* 0x00000074641c723c */ /* 0x060fe8000004181c */
[--C-:B----4-:R-:W-:Y:S01]  /*148f0*/  FFMA.FTZ R2, R213, c[0x0][0x2d0], -R152.reuse ;  /* 0x0000b400d5027a23 */ /* 0x110fe20000010898 */
[----:B--2---:R-:W-:Y:S01]  /*14900*/  F2FP.BF16.PACK_AB R148, R165, R166 ;  /* 0x000000a6a594723e */ /* 0x004fe200000010ff */
[----:B------:R-:W-:Y:S02]  /*14910*/  FFMA.FTZ R152, R214, c[0x0][0x2d0], -R152 ;  /* 0x0000b400d6987a23 */ /* 0x000fe40000010898 */
[C---:B------:R-:W-:Y:S01]  /*14920*/  HMMA.16816.F32.BF16 R32, R100.reuse, R118, R32 ;  /* 0x000000766420723c */ /* 0x040fe20000041820 */
[----:B------:R-:W2:Y:S01]  /*14930*/  LDSM.16.MT88.4 R116, [R189+0x5000] ;  /* 0x00500000bd74783b */ /* 0x000ea20000004200 */
[----:B------:R-:W-:Y:S06]  /*14940*/  MUFU.EX2 R163, R152 ;  /* 0x0000009800a37308 */ /* 0x000fec0000000800 */
[C---:B------:R-:W-:Y:S04]  /*14950*/  HMMA.16816.F32.BF16 R36, R100.reuse, R132, R36 ;  /* 0x000000846424723c */ /* 0x040fe80000041824 */
[----:B------:R4:W5:Y:S04]  /*14960*/  MUFU.EX2 R164, R2 ;  /* 0x0000000200a47308 */ /* 0x0009680000000800 */
[C---:B------:R-:W-:Y:S08]  /*14970*/  HMMA.16816.F32.BF16 R40, R100.reuse, R134, R40 ;  /* 0x000000866428723c */ /* 0x040ff00000041828 */
[C---:B------:R-:W-:Y:S08]  /*14980*/  HMMA.16816.F32.BF16 R44, R100.reuse, R136, R44 ;  /* 0x00000088642c723c */ /* 0x040ff0000004182c */
[C---:B------:R-:W-:Y:S01]  /*14990*/  HMMA.16816.F32.BF16 R48, R100.reuse, R138, R48 ;  /* 0x0000008a6430723c */ /* 0x040fe20000041830 */
[----:B------:R-:W-:Y:S03]  /*149a0*/  LDSM.16.MT88.4 R136, [R188+0x1800] ;  /* 0x00180000bc88783b */ /* 0x000fe60000004200 */
[--C-:B----4-:R-:W-:Y:S01]  /*149b0*/  FFMA.FTZ R2, R212, c[0x0][0x2d0], -R153.reuse ;  /* 0x0000b400d4027a23 */ /* 0x110fe20000010899 */
[----:B-----5:R-:W-:Y:S03]  /*149c0*/  F2FP.BF16.PACK_AB R150, R163, R164 ;  /* 0x000000a4a396723e */ /* 0x020fe600000010ff */
[C---:B------:R-:W-:Y:S01]  /*149d0*/  HMMA.16816.F32.BF16 R52, R100.reuse, R104, R52 ;  /* 0x000000686434723c */ /* 0x040fe20000041834 */
[----:B------:R4:W-:Y:S07]  /*149e0*/  MUFU.EX2 R162, R2 ;  /* 0x0000000200a27308 */ /* 0x0009ee0000000800 */
[C---:B------:R-:W-:Y:S01]  /*149f0*/  HMMA.16816.F32.BF16 R56, R100.reuse, R106, R56 ;  /* 0x0000006a6438723c */ /* 0x040fe20000041838 */
[----:B------:R-:W5:Y:S07]  /*14a00*/  LDSM.16.MT88.4 R104, [R192+0x5000] ;  /* 0x00500000c068783b */ /* 0x000f6e0000004200 */
[C---:B---3--:R-:W-:Y:S08]  /*14a10*/  HMMA.16816.F32.BF16 R60, R100.reuse, R108, R60 ;  /* 0x0000006c643c723c */ /* 0x048ff0000004183c */
[C---:B------:R-:W-:Y:S01]  /*14a20*/  HMMA.16816.F32.BF16 R64, R100.reuse, R110, R64 ;  /* 0x0000006e6440723c */ /* 0x040fe20000041840 */
[----:B------:R-:W3:Y:S03]  /*14a30*/  LDSM.16.MT88.4 R108, [R191+0x5000] ;  /* 0x00500000bf6c783b */ /* 0x000ee60000004200 */
[--C-:B----4-:R-:W-:Y:S04]  /*14a40*/  FFMA.FTZ R2, R215, c[0x0][0x2d0], -R153.reuse ;  /* 0x0000b400d7027a23 */ /* 0x110fe80000010899 */
[C---:B-1----:R-:W-:Y:S01]  /*14a50*/  HMMA.16816.F32.BF16 R68, R100.reuse, R112, R68 ;  /* 0x000000706444723c */ /* 0x042fe20000041844 */
[----:B------:R1:W4:Y:S07]  /*14a60*/  MUFU.EX2 R161, R2 ;  /* 0x0000000200a17308 */ /* 0x00032e0000000800 */
[C---:B------:R-:W-:Y:S01]  /*14a70*/  HMMA.16816.F32.BF16 R72, R100.reuse, R114, R72 ;  /* 0x000000726448723c */ /* 0x040fe20000041848 */
[----:B------:R-:W3:Y:S07]  /*14a80*/  LDSM.16.MT88.4 R112, [R189+0x1800] ;  /* 0x00180000bd70783b */ /* 0x000eee0000004200 */
[C---:B--2---:R-:W-:Y:S08]  /*14a90*/  HMMA.16816.F32.BF16 R76, R100.reuse, R116, R76 ;  /* 0x00000074644c723c */ /* 0x044ff0000004184c */
[C---:B------:R-:W-:Y:S01]  /*14aa0*/  HMMA.16816.F32.BF16 R80, R100.reuse, R118, R80 ;  /* 0x000000766450723c */ /* 0x040fe20000041850 */
[----:B------:R-:W2:Y:S03]  /*14ab0*/  LDSM.16.MT88.4 R116, [R192+0x1800] ;  /* 0x00180000c074783b */ /* 0x000ea60000004200 */
[--C-:B-1----:R-:W-:Y:S01]  /*14ac0*/  FFMA.FTZ R2, R216, c[0x0][0x2d0], -R153.reuse ;  /* 0x0000b400d8027a23 */ /* 0x102fe20000010899 */
[----:B----4-:R-:W-:Y:S01]  /*14ad0*/  F2FP.BF16.PACK_AB R149, R161, R162 ;  /* 0x000000a2a195723e */ /* 0x010fe200000010ff */
[----:B------:R-:W-:Y:S02]  /*14ae0*/  FFMA.FTZ R153, R129, c[0x0][0x2d0], -R153 ;  /* 0x0000b40081997a23 */ /* 0x000fe40000010899 */
[C---:B-----5:R-:W-:Y:S01]  /*14af0*/  HMMA.16816.F32.BF16 R84, R100.reuse, R104, R84 ;  /* 0x000000686454723c */ /* 0x060fe20000041854 */
[----:B------:R1:W-:Y:S07]  /*14b00*/  MUFU.EX2 R160, R2 ;  /* 0x0000000200a07308 */ /* 0x0003ee0000000800 */
[C---:B------:R-:W-:Y:S03]  /*14b10*/  HMMA.16816.F32.BF16 R88, R100.reuse, R106, R88 ;  /* 0x0000006a6458723c */ /* 0x040fe60000041858 */
[----:B------:R4:W5:Y:S05]  /*14b20*/  MUFU.EX2 R128, R153 ;  /* 0x0000009900807308 */ /* 0x00096a0000000800 */
[C---:B---3--:R-:W-:Y:S08]  /*14b30*/  HMMA.16816.F32.BF16 R92, R100.reuse, R108, R92 ;  /* 0x0000006c645c723c */ /* 0x048ff0000004185c */
[----:B------:R-:W-:Y:S04]  /*14b40*/  HMMA.16816.F32.BF16 R96, R100, R110, R96 ;  /* 0x0000006e6460723c */ /* 0x000fe80000041860 */
[----:B-1----:R-:W-:Y:S02]  /*14b50*/  FFMA.FTZ R2, R3, R233, R223 ;  /* 0x000000e903027223 */ /* 0x002fe400000100df */
[----:B------:R-:W-:Y:S02]  /*14b60*/  FADD.FTZ R3, R162, R0 ;  /* 0x00000000a2037221 */ /* 0x000fe40000010000 */
[----:B------:R-:W-:Y:S01]  /*14b70*/  FADD.FTZ R2, R224, R2 ;  /* 0x00000002e0027221 */ /* 0x000fe20000010000 */
[----:B----4-:R-:W1:Y:S03]  /*14b80*/  LDSM.16.MT88.4 R152, [R188+0x3800] ;  /* 0x00380000bc98783b */ /* 0x010e660000004200 */
[----:B-----5:R-:W-:Y:S01]  /*14b90*/  F2FP.BF16.PACK_AB R151, R128, R160 ;  /* 0x000000a08097723e */ /* 0x020fe200000010ff */
[----:B------:R-:W-:Y:S02]  /*14ba0*/  FADD.FTZ R2, R222, R2 ;  /* 0x00000002de027221 */ /* 0x000fe40000010000 */
[----:B------:R-:W-:Y:S02]  /*14bb0*/  FADD.FTZ R3, R161, R3 ;  /* 0x00000003a1037221 */ /* 0x000fe40000010000 */
[----:B------:R-:W-:Y:S02]  /*14bc0*/  FADD.FTZ R2, R221, R2 ;  /* 0x00000002dd027221 */ /* 0x000fe40000010000 */
[C---:B------:R-:W-:Y:S01]  /*14bd0*/  HMMA.16816.F32.BF16 R132, R148.reuse, R136, R4 ;  /* 0x000000889484723c */ /* 0x040fe20000041804 */
[----:B------:R-:W3:Y:S04]  /*14be0*/  LDSM.16.MT88.4 R4, [R192+0x3800] ;  /* 0x00380000c004783b */ /* 0x000ee80000004200 */
[----:B------:R-:W-:Y:S03]  /*14bf0*/  FADD.FTZ R2, R185, R2 ;  /* 0x00000002b9027221 */ /* 0x000fe60000010000 */
[C---:B------:R-:W-:Y:S01]  /*14c00*/  HMMA.16816.F32.BF16 R136, R148.reuse, R138, R8 ;  /* 0x0000008a9488723c */ /* 0x040fe20000041808 */
[----:B------:R-:W4:Y:S03]  /*14c10*/  LDSM.16.MT88.4 R8, [R191+0x3800] ;  /* 0x00380000bf08783b */ /* 0x000f260000004200 */
[----:B------:R-:W-:Y:S04]  /*14c20*/  FADD.FTZ R2, R183, R2 ;  /* 0x00000002b7027221 */ /* 0x000fe80000010000 */
[C---:B------:R-:W-:Y:S01]  /*14c30*/  HMMA.16816.F32.BF16 R100, R148.reuse, R112, R12 ;  /* 0x000000709464723c */ /* 0x040fe2000004180c */
[----:B------:R-:W5:Y:S03]  /*14c40*/  LDSM.16.MT88.4 R12, [R188+0x5800] ;  /* 0x00580000bc0c783b */ /* 0x000f660000004200 */
[----:B------:R-:W-:Y:S04]  /*14c50*/  FADD.FTZ R2, R182, R2 ;  /* 0x00000002b6027221 */ /* 0x000fe80000010000 */
[C---:B------:R-:W-:Y:S01]  /*14c60*/  HMMA.16816.F32.BF16 R104, R148.reuse, R114, R16 ;  /* 0x000000729468723c */ /* 0x040fe20000041810 */
[----:B------:R-:W3:Y:S03]  /*14c70*/  LDSM.16.MT88.4 R16, [R189+0x5800] ;  /* 0x00580000bd10783b */ /* 0x000ee60000004200 */
[----:B------:R-:W-:Y:S04]  /*14c80*/  FADD.FTZ R2, R181, R2 ;  /* 0x00000002b5027221 */ /* 0x000fe80000010000 */
[C---:B--2---:R-:W-:Y:S01]  /*14c90*/  HMMA.16816.F32.BF16 R108, R148.reuse, R116, R20 ;  /* 0x00000074946c723c */ /* 0x044fe20000041814 */
[----:B------:R-:W2:Y:S03]  /*14ca0*/  LDSM.16.MT88.4 R20, [R192+0x5800] ;  /* 0x00580000c014783b */ /* 0x000ea60000004200 */
[----:B------:R-:W-:Y:S04]  /*14cb0*/  FADD.FTZ R2, R174, R2 ;  /* 0x00000002ae027221 */ /* 0x000fe80000010000 */
[C---:B------:R-:W-:Y:S04]  /*14cc0*/  HMMA.16816.F32.BF16 R112, R148.reuse, R118, R24 ;  /* 0x000000769470723c */ /* 0x040fe80000041818 */
[----:B------:R-:W-:Y:S04]  /*14cd0*/  FADD.FTZ R2, R173, R2 ;  /* 0x00000002ad027221 */ /* 0x000fe80000010000 */
[C---:B------:R-:W-:Y:S04]  /*14ce0*/  HMMA.16816.F32.BF16 R116, R148.reuse, R120, R28 ;  /* 0x000000789474723c */ /* 0x040fe8000004181c */
[----:B------:R-:W-:Y:S04]  /*14cf0*/  FADD.FTZ R2, R172, R2 ;  /* 0x00000002ac027221 */ /* 0x000fe80000010000 */
[C---:B------:R-:W-:Y:S04]  /*14d00*/  HMMA.16816.F32.BF16 R120, R148.reuse, R122, R32 ;  /* 0x0000007a9478723c */ /* 0x040fe80000041820 */
[----:B------:R-:W-:Y:S04]  /*14d10*/  FADD.FTZ R2, R171, R2 ;  /* 0x00000002ab027221 */ /* 0x000fe80000010000 */
[C---:B-1----:R-:W-:Y:S04]  /*14d20*/  HMMA.16816.F32.BF16 R36, R148.reuse, R152, R36 ;  /* 0x000000989424723c */ /* 0x042fe80000041824 */
[----:B------:R-:W-:Y:S04]  /*14d30*/  FADD.FTZ R2, R166, R2 ;  /* 0x00000002a6027221 */ /* 0x000fe80000010000 */
[C---:B------:R-:W-:Y:S04]  /*14d40*/  HMMA.16816.F32.BF16 R40, R148.reuse, R154, R40 ;  /* 0x0000009a9428723c */ /* 0x040fe80000041828 */
[----:B------:R-:W-:Y:S04]  /*14d50*/  FADD.FTZ R0, R165, R2 ;  /* 0x00000002a5007221 */ /* 0x000fe80000010000 */
[C---:B------:R-:W-:Y:S04]  /*14d60*/  HMMA.16816.F32.BF16 R44, R148.reuse, R156, R44 ;  /* 0x0000009c942c723c */ /* 0x040fe8000004182c */
[----:B------:R-:W-:Y:S02]  /*14d70*/  FADD.FTZ R2, R164, R0 ;  /* 0x00000000a4027221 */ /* 0x000fe40000010000 */
[----:B------:R-:W-:Y:S01]  /*14d80*/  FADD.FTZ R0, R160, R3 ;  /* 0x00000003a0007221 */ /* 0x000fe20000010000 */
[----:B------:R-:W-:Y:S01]  /*14d90*/  MOV R3, R125 ;  /* 0x0000007d00037202 */ /* 0x000fe20000000f00 */
[C---:B------:R-:W-:Y:S04]  /*14da0*/  HMMA.16816.F32.BF16 R48, R148.reuse, R158, R48 ;  /* 0x0000009e9430723c */ /* 0x040fe80000041830 */
[----:B------:R-:W-:Y:S02]  /*14db0*/  FADD.FTZ R233, R163, R2 ;  /* 0x00000002a3e97221 */ /* 0x000fe40000010000 */
[----:B------:R-:W-:Y:S02]  /*14dc0*/  FADD.FTZ R234, R128, R0 ;  /* 0x0000000080ea7221 */ /* 0x000fe40000010000 */
[C---:B---3--:R-:W-:Y:S04]  /*14dd0*/  HMMA.16816.F32.BF16 R52, R148.reuse, R4, R52 ;  /* 0x000000049434723c */ /* 0x048fe80000041834 */
[----:B------:R-:W-:Y:S04]  /*14de0*/  IMAD.MOV.U32 R128, RZ, RZ, R124 ;  /* 0x000000ffff807224 */ /* 0x000fe800078e007c */
[C---:B------:R-:W-:Y:S01]  /*14df0*/  HMMA.16816.F32.BF16 R56, R148.reuse, R6, R56 ;  /* 0x000000069438723c */ /* 0x040fe20000041838 */
[----:B------:R-:W1:Y:S07]  /*14e00*/  LDSM.16.MT88.4 R4, [R191+0x5800] ;  /* 0x00580000bf04783b */ /* 0x000e6e0000004200 */
[C---:B----4-:R-:W-:Y:S08]  /*14e10*/  HMMA.16816.F32.BF16 R60, R148.reuse, R8, R60 ;  /* 0x00000008943c723c */ /* 0x050ff0000004183c */
[C---:B------:R-:W-:Y:S08]  /*14e20*/  HMMA.16816.F32.BF16 R64, R148.reuse, R10, R64 ;  /* 0x0000000a9440723c */ /* 0x040ff00000041840 */
[C---:B-----5:R-:W-:Y:S08]  /*14e30*/  HMMA.16816.F32.BF16 R68, R148.reuse, R12, R68 ;  /* 0x0000000c9444723c */ /* 0x060ff00000041844 */
[C---:B------:R-:W-:Y:S08]  /*14e40*/  HMMA.16816.F32.BF16 R72, R148.reuse, R14, R72 ;  /* 0x0000000e9448723c */ /* 0x040ff00000041848 */
[C---:B------:R-:W-:Y:S08]  /*14e50*/  HMMA.16816.F32.BF16 R76, R148.reuse, R16, R76 ;  /* 0x00000010944c723c */ /* 0x040ff0000004184c */
[C---:B------:R-:W-:Y:S08]  /*14e60*/  HMMA.16816.F32.BF16 R80, R148.reuse, R18, R80 ;  /* 0x000000129450723c */ /* 0x040ff00000041850 */
[C---:B--2---:R-:W-:Y:S08]  /*14e70*/  HMMA.16816.F32.BF16 R84, R148.reuse, R20, R84 ;  /* 0x000000149454723c */ /* 0x044ff00000041854 */
[C---:B------:R-:W-:Y:S08]  /*14e80*/  HMMA.16816.F32.BF16 R88, R148.reuse, R22, R88 ;  /* 0x000000169458723c */ /* 0x040ff00000041858 */
[C---:B-1----:R-:W-:Y:S08]  /*14e90*/  HMMA.16816.F32.BF16 R92, R148.reuse, R4, R92 ;  /* 0x00000004945c723c */ /* 0x042ff0000004185c */
[----:B------:R-:W-:Y:S01]  /*14ea0*/  HMMA.16816.F32.BF16 R96, R148, R6, R96 ;  /* 0x000000069460723c */ /* 0x000fe20000041860 */
[----:B------:R-:W-:-:S07]  /*14eb0*/  @P0 BRA `(.L_x_1107) ;  /* 0xffffd10000000947 */ /* 0x000fce000383ffff */
.L_x_1106:
[----:B------:R-:W-:-:S13]  /*14ec0*/  ISETP.GE.AND P0, PT, R211, R235, PT ;  /* 0x000000ebd300720c */ /* 0x000fda0003f06270 */
[----:B------:R-:W-:Y:S05]  /*14ed0*/  @!P0 BRA `(.L_x_1108) ;  /* 0x0000299000008947 */ /* 0x000fea0003800000 */
[----:B------:R-:W-:Y:S02]  /*14ee0*/  MOV R129, R124 ;  /* 0x0000007c00817202 */ /* 0x000fe40000000f00 */
[----:B------:R-:W-:Y:S02]  /*14ef0*/  MOV R128, R125 ;  /* 0x0000007d00807202 */ /* 0x000fe40000000f00 */
.L_x_1109:
        /* <DEDUP_REMOVED lines=15> */
[C---:B------:R-:W-:Y:S02]  /*14ff0*/  LEA R2, P1, R3.reuse, R28, 0x5 ;  /* 0x0000001c03027211 */ /* 0x040fe400078228ff */
[----:B------:R-:W-:Y:S01]  /*15000*/  IADD3.X R161, R0, R125, RZ, P0, !PT ;  /* 0x0000007d00a17210 */ /* 0x000fe200007fe4ff */
[----:B------:R-:W-:Y:S01]  /*15010*/  LDSM.16.M88.4 R32, [R194] ;  /* 0x00000000c220783b */ /* 0x000fe20000000200 */
[----:B------:R-:W-:Y:S02]  /*15020*/  LEA.HI.X R3, R3, R0, R20, 0x5, P1 ;  /* 0x0000000003037211 */ /* 0x000fe400008f2c14 */
[----:B------:R-:W-:Y:S02]  /*15030*/  IADD3 R31, P1, R28, R228, RZ ;  /* 0x000000e41c1f7210 */ /* 0x000fe40007f3e0ff */
[----:B------:R-:W-:Y:S02]  /*15040*/  LEA R174, P2, R124, c[0x0][0x1f8], 0x1 ;  /* 0x00007e007cae7a11 */ /* 0x000fe400078408ff */
[----:B------:R-:W-:Y:S01]  /*15050*/  IADD3.X R160, R0, R230, RZ, P1, !PT ;  /* 0x000000e600a07210 */ /* 0x000fe20000ffe4ff */
[----:B------:R-:W1:Y:S01]  /*15060*/  LDSM.16.M88.4 R8, [R147] ;  /* 0x000000009308783b */ /* 0x000e620000000200 */
[C---:B------:R-:W-:Y:S02]  /*15070*/  LEA R176, P3, R31.reuse, c[0x0][0x1f8], 0x1 ;  /* 0x00007e001fb07a11 */ /* 0x040fe400078608ff */
[----:B------:R-:W-:Y:S02]  /*15080*/  IADD3 R173, P1, R2, R30, RZ ;  /* 0x0000001e02ad7210 */ /* 0x000fe40007f3e0ff */
[----:B------:R-:W-:Y:S02]  /*15090*/  LEA.HI.X R177, R31, c[0x0][0x1fc], R160, 0x1, P3 ;  /* 0x00007f001fb17a11 */ /* 0x000fe400018f0ca0 */
[----:B------:R-:W-:Y:S01]  /*150a0*/  LEA.HI.X R175, R124, c[0x0][0x1fc], R161, 0x1, P2 ;  /* 0x00007f007caf7a11 */ /* 0x000fe200010f0ca1 */
[----:B------:R-:W2:Y:S01]  /*150b0*/  LDSM.16.M88.4 R16, [R147+0x800] ;  /* 0x000800009310783b */ /* 0x000ea20000000200 */
[----:B------:R-:W-:Y:S02]  /*150c0*/  IADD3 R29, P0, R228, 0x80, RZ ;  /* 0x00000080e41d7810 */ /* 0x000fe40007f1e0ff */
[C---:B------:R-:W-:Y:S02]  /*150d0*/  IADD3 R169, P3, R2.reuse, R228, RZ ;  /* 0x000000e402a97210 */ /* 0x040fe40007f7e0ff */
[-C--:B------:R-:W-:Y:S02]  /*150e0*/  IADD3.X R31, RZ, R230.reuse, RZ, P0, !PT ;  /* 0x000000e6ff1f7210 */ /* 0x080fe400007fe4ff */
[-C--:B------:R-:W-:Y:S01]  /*150f0*/  IADD3 R172, P0, R2, R29.reuse, RZ ;  /* 0x0000001d02ac7210 */ /* 0x080fe20007f1e0ff */
[----:B------:R-:W3:Y:S01]  /*15100*/  LDSM.16.M88.4 R24, [R147+0x1000] ;  /* 0x001000009318783b */ /* 0x000ee20000000200 */
[----:B------:R-:W-:Y:S02]  /*15110*/  IADD3 R171, P2, R28, R29, RZ ;  /* 0x0000001d1cab7210 */ /* 0x000fe40007f5e0ff */
[----:B------:R-:W-:Y:S02]  /*15120*/  IADD3.X R125, R3, R125, RZ, P1, !PT ;  /* 0x0000007d037d7210 */ /* 0x000fe40000ffe4ff */
[-C--:B------:R-:W-:Y:S02]  /*15130*/  IADD3.X R178, R0, R31.reuse, RZ, P2, !PT ;  /* 0x0000001f00b27210 */ /* 0x080fe400017fe4ff */
[----:B------:R-:W-:Y:S01]  /*15140*/  LEA R170, P4, R171, c[0x0][0x1f8], 0x1 ;  /* 0x00007e00abaa7a11 */ /* 0x000fe200078808ff */
[----:B------:R-:W4:Y:S01]  /*15150*/  LDSM.16.M88.4 R148, [R147+0x1800] ;  /* 0x001800009394783b */ /* 0x000f220000000200 */
[----:B------:R-:W-:Y:S02]  /*15160*/  LEA R168, P2, R169, c[0x0][0x1f8], 0x1 ;  /* 0x00007e00a9a87a11 */ /* 0x000fe400078408ff */
[----:B------:R-:W-:Y:S02]  /*15170*/  LEA.HI.X R171, R171, c[0x0][0x1fc], R178, 0x1, P4 ;  /* 0x00007f00abab7a11 */ /* 0x000fe400020f0cb2 */
[----:B------:R-:W-:Y:S02]  /*15180*/  LEA R124, P1, R173, c[0x0][0x1f8], 0x1 ;  /* 0x00007e00ad7c7a11 */ /* 0x000fe400078208ff */
[----:B------:R-:W-:Y:S01]  /*15190*/  IADD3.X R0, R3, R31, RZ, P0, !PT ;  /* 0x0000001f03007210 */ /* 0x000fe200007fe4ff */
[----:B------:R-:W-:Y:S01]  /*151a0*/  LDSM.16.M88.4 R152, [R195] ;  /* 0x00000000c398783b */ /* 0x000fe20000000200 */
[----:B------:R-:W-:Y:S02]  /*151b0*/  LEA.HI.X R125, R173, c[0x0][0x1fc], R125, 0x1, P1 ;  /* 0x00007f00ad7d7a11 */ /* 0x000fe400008f0c7d */
[----:B------:R-:W-:Y:S02]  /*151c0*/  LEA R2, P0, R172, c[0x0][0x1f8], 0x1 ;  /* 0x00007e00ac027a11 */ /* 0x000fe400078008ff */
[----:B------:R-:W-:Y:S02]  /*151d0*/  IADD3.X R3, R3, R230, RZ, P3, !PT ;  /* 0x000000e603037210 */ /* 0x000fe40001ffe4ff */
[----:B------:R-:W-:Y:S01]  /*151e0*/  LOP3.LUT P3, RZ, R238, 0x1, RZ, 0xc0, !PT ;  /* 0x00000001eeff7812 */ /* 0x000fe2000786c0ff */
[C---:B-1----:R-:W-:Y:S01]  /*151f0*/  HMMA.16816.F32.BF16 R4, R32.reuse, R8, RZ ;  /* 0x000000082004723c */ /* 0x042fe200000418ff */
[----:B------:R-:W1:Y:S02]  /*15200*/  LDSM.16.M88.4 R156, [R198] ;  /* 0x00000000c69c783b */ /* 0x000e640000000200 */
[----:B------:R-:W-:Y:S02]  /*15210*/  LEA.HI.X R169, R169, c[0x0][0x1fc], R3, 0x1, P2 ;  /* 0x00007f00a9a97a11 */ /* 0x000fe400010f0c03 */
[----:B------:R-:W-:Y:S02]  /*15220*/  LEA.HI.X R3, R172, c[0x0][0x1fc], R0, 0x1, P0 ;  /* 0x00007f00ac037a11 */ /* 0x000fe400000f0c00 */
[C---:B------:R-:W-:Y:S01]  /*15230*/  ISETP.GT.AND P0, PT, R211.reuse, R235, PT ;  /* 0x000000ebd300720c */ /* 0x040fe20003f04270 */
[C---:B------:R-:W-:Y:S01]  /*15240*/  HMMA.16816.F32.BF16 R8, R32.reuse, R10, RZ ;  /* 0x0000000a2008723c */ /* 0x040fe200000418ff */
[----:B------:R-:W5:Y:S03]  /*15250*/  LDSM.16.M88.4 R160, [R209] ;  /* 0x00000000d1a0783b */ /* 0x000f660000000200 */
[----:B------:R-:W-:Y:S04]  /*15260*/  IADD3 R211, R211, -0x1, RZ ;  /* 0xffffffffd3d37810 */ /* 0x000fe80007ffe0ff */
        /* <DEDUP_REMOVED lines=26> */
[----:B-----5:R-:W3:Y:S08]  /*15410*/  LDSM.16.M88.4 R168, [R197] ;  /* 0x00000000c5a8783b */ /* 0x020ef00000000200 */
[----:B------:R-:W4:Y:S08]  /*15420*/  LDSM.16.M88.4 R156, [R193+0x800] ;  /* 0x00080000c19c783b */ /* 0x000f300000000200 */
[----:B-1----:R-:W1:Y:S08]  /*15430*/  LDSM.16.M88.4 R176, [R193+0x1000] ;  /* 0x00100000c1b0783b */ /* 0x002e700000000200 */
[----:B------:R-:W0:Y:S08]  /*15440*/  LDGDEPBAR ;  /* 0x00000000000079af */ /* 0x000e300000000000 */
[----:B------:R-:W5:Y:S01]  /*15450*/  LDSM.16.M88.4 R160, [R193+0x1800] ;  /* 0x00180000c1a0783b */ /* 0x000f620000000200 */
[C---:B---3--:R-:W-:Y:S07]  /*15460*/  HMMA.16816.F32.BF16 R4, R168.reuse, R172, R4 ;  /* 0x000000aca804723c */ /* 0x048fee0000041804 */
[----:B------:R-:W-:Y:S01]  /*15470*/  LDSM.16.M88.4 R164, [R196] ;  /* 0x00000000c4a4783b */ /* 0x000fe20000000200 */
[C---:B------:R-:W-:Y:S07]  /*15480*/  HMMA.16816.F32.BF16 R8, R168.reuse, R174, R8 ;  /* 0x000000aea808723c */ /* 0x040fee0000041808 */
[----:B------:R-:W3:Y:S01]  /*15490*/  LDSM.16.M88.4 R180, [R190] ;  /* 0x00000000beb4783b */ /* 0x000ee20000000200 */
[C---:B----4-:R-:W-:Y:S07]  /*154a0*/  HMMA.16816.F32.BF16 R12, R168.reuse, R156, R12 ;  /* 0x0000009ca80c723c */ /* 0x050fee000004180c */
[----:B------:R-:W4:Y:S01]  /*154b0*/  LDSM.16.M88.4 R148, [R190+0x800] ;  /* 0x00080000be94783b */ /* 0x000f220000000200 */
[C---:B------:R-:W-:Y:S07]  /*154c0*/  HMMA.16816.F32.BF16 R16, R168.reuse, R158, R16 ;  /* 0x0000009ea810723c */ /* 0x040fee0000041810 */
[----:B------:R-:W2:Y:S01]  /*154d0*/  LDSM.16.M88.4 R152, [R190+0x1000] ;  /* 0x00100000be98783b */ /* 0x000ea20000000200 */
[C---:B-1----:R-:W-:Y:S07]  /*154e0*/  HMMA.16816.F32.BF16 R20, R168.reuse, R176, R20 ;  /* 0x000000b0a814723c */ /* 0x042fee0000041814 */
[----:B------:R-:W1:Y:S01]  /*154f0*/  LDSM.16.M88.4 R156, [R190+0x1800] ;  /* 0x00180000be9c783b */ /* 0x000e620000000200 */
[C---:B------:R-:W-:Y:S07]  /*15500*/  HMMA.16816.F32.BF16 R24, R168.reuse, R178, R24 ;  /* 0x000000b2a818723c */ /* 0x040fee0000041818 */
[----:B------:R-:W-:Y:S01]  /*15510*/  LDSM.16.M88.4 R172, [R147+0x2800] ;  /* 0x0028000093ac783b */ /* 0x000fe20000000200 */
[C---:B-----5:R-:W-:Y:S07]  /*15520*/  HMMA.16816.F32.BF16 R28, R168.reuse, R160, R28 ;  /* 0x000000a0a81c723c */ /* 0x060fee000004181c */
[----:B------:R-:W-:Y:S01]  /*15530*/  LDSM.16.M88.4 R176, [R195+0x4000] ;  /* 0x00400000c3b0783b */ /* 0x000fe20000000200 */
[----:B------:R-:W-:Y:S07]  /*15540*/  HMMA.16816.F32.BF16 R32, R168, R162, R32 ;  /* 0x000000a2a820723c */ /* 0x000fee0000041820 */
[----:B------:R-:W-:Y:S01]  /*15550*/  LDSM.16.M88.4 R160, [R194+0x4000] ;  /* 0x00400000c2a0783b */ /* 0x000fe20000000200 */
[C---:B---3--:R-:W-:Y:S07]  /*15560*/  HMMA.16816.F32.BF16 R4, R164.reuse, R180, R4 ;  /* 0x000000b4a404723c */ /* 0x048fee0000041804 */
[----:B------:R-:W3:Y:S01]  /*15570*/  LDSM.16.M88.4 R168, [R147+0x2000] ;  /* 0x0020000093a8783b */ /* 0x000ee20000000200 */
[C---:B------:R-:W-:Y:S07]  /*15580*/  HMMA.16816.F32.BF16 R8, R164.reuse, R182, R8 ;  /* 0x000000b6a408723c */ /* 0x040fee0000041808 */
[----:B------:R-:W-:Y:S01]  /*15590*/  LDSM.16.M88.4 R180, [R206] ;  /* 0x00000000ceb4783b */ /* 0x000fe20000000200 */
[C---:B----4-:R-:W-:Y:S07]  /*155a0*/  HMMA.16816.F32.BF16 R12, R164.reuse, R148, R12 ;  /* 0x00000094a40c723c */ /* 0x050fee000004180c */
[----:B------:R-:W-:Y:S01]  /*155b0*/  LDSM.16.M88.4 R184, [R190+0x4000] ;  /* 0x00400000beb8783b */ /* 0x000fe20000000200 */
[C---:B------:R-:W-:Y:S07]  /*155c0*/  HMMA.16816.F32.BF16 R16, R164.reuse, R150, R16 ;  /* 0x00000096a410723c */ /* 0x040fee0000041810 */
[----:B------:R-:W4:Y:S01]  /*155d0*/  LDSM.16.M88.4 R148, [R147+0x3000] ;  /* 0x003000009394783b */ /* 0x000f220000000200 */
[C---:B--2---:R-:W-:Y:S08]  /*155e0*/  HMMA.16816.F32.BF16 R20, R164.reuse, R152, R20 ;  /* 0x00000098a414723c */ /* 0x044ff00000041814 */
[C---:B------:R-:W-:Y:S01]  /*155f0*/  HMMA.16816.F32.BF16 R24, R164.reuse, R154, R24 ;  /* 0x0000009aa418723c */ /* 0x040fe20000041818 */
[----:B------:R-:W2:Y:S07]  /*15600*/  LDSM.16.M88.4 R152, [R147+0x3800] ;  /* 0x003800009398783b */ /* 0x000eae0000000200 */
[C---:B-1----:R-:W-:Y:S08]  /*15610*/  HMMA.16816.F32.BF16 R28, R164.reuse, R156, R28 ;  /* 0x0000009ca41c723c */ /* 0x042ff0000004181c */
[----:B------:R-:W-:Y:S01]  /*15620*/  HMMA.16816.F32.BF16 R32, R164, R158, R32 ;  /* 0x0000009ea420723c */ /* 0x000fe20000041820 */
[----:B------:R-:W1:Y:S07]  /*15630*/  LDSM.16.M88.4 R156, [R205] ;  /* 0x00000000cd9c783b */ /* 0x000e6e0000000200 */
[C---:B---3--:R-:W-:Y:S01]  /*15640*/  HMMA.16816.F32.BF16 R4, R160.reuse, R168, R4 ;  /* 0x000000a8a004723c */ /* 0x048fe20000041804 */
[----:B------:R-:W3:Y:S07]  /*15650*/  LDSM.16.M88.4 R164, [R204] ;  /* 0x00000000cca4783b */ /* 0x000eee0000000200 */
[C---:B------:R-:W-:Y:S01]  /*15660*/  HMMA.16816.F32.BF16 R8, R160.reuse, R170, R8 ;  /* 0x000000aaa008723c */ /* 0x040fe20000041808 */
[----:B------:R-:W5:Y:S07]  /*15670*/  LDSM.16.M88.4 R168, [R203] ;  /* 0x00000000cba8783b */ /* 0x000f6e0000000200 */
[C---:B------:R-:W-:Y:S08]  /*15680*/  HMMA.16816.F32.BF16 R12, R160.reuse, R172, R12 ;  /* 0x000000aca00c723c */ /* 0x040ff0000004180c */
[C---:B------:R-:W-:Y:S01]  /*15690*/  HMMA.16816.F32.BF16 R16, R160.reuse, R174, R16 ;  /* 0x000000aea010723c */ /* 0x040fe20000041810 */
[----:B------:R-:W-:Y:S07]  /*156a0*/  LDSM.16.M88.4 R172, [R193+0x2000] ;  /* 0x00200000c1ac783b */ /* 0x000fee0000000200 */
[C---:B----4-:R-:W-:Y:S08]  /*156b0*/  HMMA.16816.F32.BF16 R20, R160.reuse, R148, R20 ;  /* 0x00000094a014723c */ /* 0x050ff00000041814 */
[C---:B------:R-:W-:Y:S01]  /*156c0*/  HMMA.16816.F32.BF16 R24, R160.reuse, R150, R24 ;  /* 0x00000096a018723c */ /* 0x040fe20000041818 */
[----:B------:R-:W4:Y:S07]  /*156d0*/  LDSM.16.M88.4 R148, [R197+0x4000] ;  /* 0x00400000c594783b */ /* 0x000f2e0000000200 */
[C---:B--2---:R-:W-:Y:S08]  /*156e0*/  HMMA.16816.F32.BF16 R28, R160.reuse, R152, R28 ;  /* 0x00000098a01c723c */ /* 0x044ff0000004181c */
[----:B------:R-:W-:Y:S01]  /*156f0*/  HMMA.16816.F32.BF16 R32, R160, R154, R32 ;  /* 0x0000009aa020723c */ /* 0x000fe20000041820 */
[----:B------:R-:W2:Y:S07]  /*15700*/  LDSM.16.M88.4 R152, [R193+0x2800] ;  /* 0x00280000c198783b */ /* 0x000eae0000000200 */
[C---:B------:R-:W-:Y:S01]  /*15710*/  HMMA.16816.F32.BF16 R4, R176.reuse, R180, R4 ;  /* 0x000000b4b004723c */ /* 0x040fe20000041804 */
        /* <DEDUP_REMOVED lines=8> */
[----:B------:R-:W3:Y:S07]  /*157a0*/  LDSM.16.M88.4 R164, [R196+0x4000] ;  /* 0x00400000c4a4783b */ /* 0x000eee0000000200 */
[C---:B-----5:R-:W-:Y:S08]  /*157b0*/  HMMA.16816.F32.BF16 R28, R176.reuse, R168, R28 ;  /* 0x000000a8b01c723c */ /* 0x060ff0000004181c */
[----:B------:R-:W-:Y:S01]  /*157c0*/  HMMA.16816.F32.BF16 R32, R176, R170, R32 ;  /* 0x000000aab020723c */ /* 0x000fe20000041820 */
[----:B------:R-:W5:Y:S07]  /*157d0*/  LDSM.16.M88.4 R168, [R190+0x2800] ;  /* 0x00280000bea8783b */ /* 0x000f6e0000000200 */
[C---:B----4-:R-:W-:Y:S01]  /*157e0*/  HMMA.16816.F32.BF16 R4, R148.reuse, R172, R4 ;  /* 0x000000ac9404723c */ /* 0x050fe20000041804 */
[----:B------:R-:W-:Y:S07]  /*157f0*/  LDSM.16.M88.4 R176, [R147+0x5000] ;  /* 0x0050000093b0783b */ /* 0x000fee0000000200 */
[C---:B------:R-:W-:Y:S01]  /*15800*/  HMMA.16816.F32.BF16 R8, R148.reuse, R174, R8 ;  /* 0x000000ae9408723c */ /* 0x040fe20000041808 */
[----:B------:R-:W-:Y:S07]  /*15810*/  LDSM.16.M88.4 R172, [R147+0x4800] ;  /* 0x0048000093ac783b */ /* 0x000fee0000000200 */
[C---:B--2---:R-:W-:Y:S08]  /*15820*/  HMMA.16816.F32.BF16 R12, R148.reuse, R152, R12 ;  /* 0x00000098940c723c */ /* 0x044ff0000004180c */
[C---:B------:R-:W-:Y:S01]  /*15830*/  HMMA.16816.F32.BF16 R16, R148.reuse, R154, R16 ;  /* 0x0000009a9410723c */ /* 0x040fe20000041810 */
[----:B------:R-:W2:Y:S07]  /*15840*/  LDSM.16.M88.4 R152, [R190+0x3000] ;  /* 0x00300000be98783b */ /* 0x000eae0000000200 */
[C---:B-1----:R-:W-:Y:S08]  /*15850*/  HMMA.16816.F32.BF16 R20, R148.reuse, R156, R20 ;  /* 0x0000009c9414723c */ /* 0x042ff00000041814 */
[C---:B------:R-:W-:Y:S01]  /*15860*/  HMMA.16816.F32.BF16 R24, R148.reuse, R158, R24 ;  /* 0x0000009e9418723c */ /* 0x040fe20000041818 */
[----:B------:R-:W1:Y:S07]  /*15870*/  LDSM.16.M88.4 R156, [R190+0x3800] ;  /* 0x00380000be9c783b */ /* 0x000e6e0000000200 */
[C---:B------:R-:W-:Y:S08]  /*15880*/  HMMA.16816.F32.BF16 R28, R148.reuse, R160, R28 ;  /* 0x000000a0941c723c */ /* 0x040ff0000004181c */
[----:B------:R-:W-:Y:S01]  /*15890*/  HMMA.16816.F32.BF16 R32, R148, R162, R32 ;  /* 0x000000a29420723c */ /* 0x000fe20000041820 */
[----:B------:R-:W-:Y:S07]  /*158a0*/  LDSM.16.M88.4 R148, [R194+0x8000] ;  /* 0x00800000c294783b */ /* 0x000fee0000000200 */
[C---:B---3--:R-:W-:Y:S01]  /*158b0*/  HMMA.16816.F32.BF16 R4, R164.reuse, R180, R4 ;  /* 0x000000b4a404723c */ /* 0x048fe20000041804 */
[----:B------:R-:W3:Y:S07]  /*158c0*/  LDSM.16.M88.4 R160, [R147+0x4000] ;  /* 0x0040000093a0783b */ /* 0x000eee0000000200 */
        /* <DEDUP_REMOVED lines=8> */
[C---:B-1----:R-:W-:Y:S08]  /*15950*/  HMMA.16816.F32.BF16 R28, R164.reuse, R156, R28 ;  /* 0x0000009ca41c723c */ /* 0x042ff0000004181c */
[----:B------:R-:W-:Y:S01]  /*15960*/  HMMA.16816.F32.BF16 R32, R164, R158, R32 ;  /* 0x0000009ea420723c */ /* 0x000fe20000041820 */
[----:B------:R-:W1:Y:S07]  /*15970*/  LDSM.16.M88.4 R156, [R201] ;  /* 0x00000000c99c783b */ /* 0x000e6e0000000200 */
[C---:B---3--:R-:W-:Y:S01]  /*15980*/  HMMA.16816.F32.BF16 R4, R148.reuse, R160, R4 ;  /* 0x000000a09404723c */ /* 0x048fe20000041804 */
[----:B------:R-:W-:Y:S07]  /*15990*/  LDSM.16.M88.4 R164, [R199] ;  /* 0x00000000c7a4783b */ /* 0x000fee0000000200 */
[C---:B------:R-:W-:Y:S01]  /*159a0*/  HMMA.16816.F32.BF16 R8, R148.reuse, R162, R8 ;  /* 0x000000a29408723c */ /* 0x040fe20000041808 */
[----:B------:R-:W3:Y:S07]  /*159b0*/  LDSM.16.M88.4 R160, [R200] ;  /* 0x00000000c8a0783b */ /* 0x000eee0000000200 */
        /* <DEDUP_REMOVED lines=13> */
[C---:B-1----:R-:W-:Y:S08]  /*15a90*/  HMMA.16816.F32.BF16 R12, R152.reuse, R156, R12 ;  /* 0x0000009c980c723c */ /* 0x042ff0000004180c */
[C---:B------:R-:W-:Y:S01]  /*15aa0*/  HMMA.16816.F32.BF16 R16, R152.reuse, R158, R16 ;  /* 0x0000009e9810723c */ /* 0x040fe20000041810 */
[----:B------:R-:W1:Y:S07]  /*15ab0*/  LDSM.16.M88.4 R156, [R193+0x5800] ;  /* 0x00580000c19c783b */ /* 0x000e6e0000000200 */
[C---:B---3--:R-:W-:Y:S08]  /*15ac0*/  HMMA.16816.F32.BF16 R20, R152.reuse, R160, R20 ;  /* 0x000000a09814723c */ /* 0x048ff00000041814 */
[C---:B------:R-:W-:Y:S08]  /*15ad0*/  HMMA.16816.F32.BF16 R24, R152.reuse, R162, R24 ;  /* 0x000000a29818723c */ /* 0x040ff00000041818 */
[C---:B------:R-:W-:Y:S08]  /*15ae0*/  HMMA.16816.F32.BF16 R28, R152.reuse, R164, R28 ;  /* 0x000000a4981c723c */ /* 0x040ff0000004181c */
[----:B------:R-:W-:Y:S01]  /*15af0*/  HMMA.16816.F32.BF16 R32, R152, R166, R32 ;  /* 0x000000a69820723c */ /* 0x000fe20000041820 */
[----:B------:R-:W3:Y:S07]  /*15b00*/  LDSM.16.M88.4 R152, [R190+0x4800] ;  /* 0x00480000be98783b */ /* 0x000eee0000000200 */
[C---:B-----5:R-:W-:Y:S08]  /*15b10*/  HMMA.16816.F32.BF16 R4, R172.reuse, R176, R4 ;  /* 0x000000b0ac04723c */ /* 0x060ff00000041804 */
[C---:B------:R-:W-:Y:S08]  /*15b20*/  HMMA.16816.F32.BF16 R8, R172.reuse, R178, R8 ;  /* 0x000000b2ac08723c */ /* 0x040ff00000041808 */
[C---:B----4-:R-:W-:Y:S08]  /*15b30*/  HMMA.16816.F32.BF16 R12, R172.reuse, R148, R12 ;  /* 0x00000094ac0c723c */ /* 0x050ff0000004180c */
[C---:B------:R-:W-:Y:S01]  /*15b40*/  HMMA.16816.F32.BF16 R16, R172.reuse, R150, R16 ;  /* 0x00000096ac10723c */ /* 0x040fe20000041810 */
[----:B------:R-:W4:Y:S07]  /*15b50*/  LDSM.16.M88.4 R148, [R190+0x5000] ;  /* 0x00500000be94783b */ /* 0x000f2e0000000200 */
[C---:B--2---:R-:W-:Y:S08]  /*15b60*/  HMMA.16816.F32.BF16 R20, R172.reuse, R168, R20 ;  /* 0x000000a8ac14723c */ /* 0x044ff00000041814 */
        /* <DEDUP_REMOVED lines=8> */
[C---:B---3--:R-:W-:Y:S08]  /*15bf0*/  HMMA.16816.F32.BF16 R12, R180.reuse, R152, R12 ;  /* 0x00000098b40c723c */ /* 0x048ff0000004180c */
        /* <DEDUP_REMOVED lines=80> */
[----:B---3--:R-:W-:Y:S01]  /*16100*/  @P0 IADD3.X R150, R3, R225, RZ, P2, !PT ;  /* 0x000000e103960210 */ /* 0x008fe200017fe4ff */
[----:B------:R-:W-:Y:S01]  /*16110*/  FMUL.FTZ R104, R2, R104 ;  /* 0x0000006802687220 */ /* 0x000fe20000410000 */
[----:B------:R-:W-:Y:S01]  /*16120*/  @P0 IADD3 R153, P2, R226, 0x80, RZ ;  /* 0x00000080e2990810 */ /* 0x000fe20007f5e0ff */
[C---:B------:R-:W-:Y:S01]  /*16130*/  FMUL.FTZ R105, R2.reuse, R105 ;  /* 0x0000006902697220 */ /* 0x040fe20000410000 */
[----:B------:R-:W-:Y:S01]  /*16140*/  @P0 LEA.HI.X R159, R149, c[0x0][0x1cc], R150, 0x1, P3 ;  /* 0x00007300959f0a11 */ /* 0x000fe200018f0c96 */
[----:B------:R-:W-:Y:S01]  /*16150*/  FMUL.FTZ R108, R2, R108 ;  /* 0x0000006c026c7220 */ /* 0x000fe20000410000 */
[----:B------:R-:W-:Y:S01]  /*16160*/  @P0 IADD3 R149, P4, R128, R154, RZ ;  /* 0x0000009a80950210 */ /* 0x000fe20007f9e0ff */
[----:B------:R-:W1:Y:S01]  /*16170*/  MUFU.EX2 R0, R0 ;  /* 0x0000000000007308 */ /* 0x000e620000000800 */
[----:B------:R-:W-:Y:S01]  /*16180*/  @P0 IADD3.X R152, RZ, R225, RZ, P1, !PT ;  /* 0x000000e1ff980210 */ /* 0x000fe20000ffe4ff */
[C---:B------:R-:W-:Y:S01]  /*16190*/  FMUL.FTZ R109, R2.reuse, R109 ;  /* 0x0000006d026d7220 */ /* 0x040fe20000410000 */
[----:B------:R-:W-:Y:S01]  /*161a0*/  @P0 IADD3.X R156, RZ, R225, RZ, P2, !PT ;  /* 0x000000e1ff9c0210 */ /* 0x000fe200017fe4ff */
[C---:B------:R-:W-:Y:S01]  /*161b0*/  FMUL.FTZ R112, R2.reuse, R112 ;  /* 0x0000007002707220 */ /* 0x040fe20000410000 */
        /* <DEDUP_REMOVED lines=8> */
[----:B------:R-:W-:Y:S01]  /*16240*/  @P0 LEA R148, P1, R5, c[0x0][0x1c8], 0x1 ;  /* 0x0000720005940a11 */ /* 0x000fe200078208ff */
[C---:B------:R-:W-:Y:S01]  /*16250*/  FMUL.FTZ R121, R2.reuse, R121 ;  /* 0x0000007902797220 */ /* 0x040fe20000410000 */
[----:B------:R-:W-:Y:S01]  /*16260*/  @P0 IADD3 R155, P2, R129, R154, RZ ;  /* 0x0000009a819b0210 */ /* 0x000fe20007f5e0ff */
[C---:B------:R-:W-:Y:S01]  /*16270*/  FMUL.FTZ R36, R2.reuse, R36 ;  /* 0x0000002402247220 */ /* 0x040fe20000410000 */
[----:B------:R-:W-:Y:S01]  /*16280*/  @P0 LEA.HI.X R151, R149, c[0x0][0x1cc], R128, 0x1, P3 ;  /* 0x0000730095970a11 */ /* 0x000fe200018f0c80 */
[C---:B------:R-:W-:Y:S01]  /*16290*/  FMUL.FTZ R37, R2.reuse, R37 ;  /* 0x0000002502257220 */ /* 0x040fe20000410000 */
[----:B------:R-:W-:Y:S01]  /*162a0*/  @P0 IADD3 R154, P3, R129, R226, RZ ;  /* 0x000000e2819a0210 */ /* 0x000fe20007f7e0ff */
[----:B------:R-:W-:Y:S01]  /*162b0*/  FMUL.FTZ R40, R2, R40 ;  /* 0x0000002802287220 */ /* 0x000fe20000410000 */
[----:B------:R-:W-:Y:S01]  /*162c0*/  @P0 LEA.HI.X R149, R5, c[0x0][0x1cc], R3, 0x1, P1 ;  /* 0x0000730005950a11 */ /* 0x000fe200008f0c03 */
[----:B------:R-:W-:Y:S01]  /*162d0*/  FFMA.FTZ R3, R9, c[0x0][0x2d0], -R168 ;  /* 0x0000b40009037a23 */ /* 0x000fe200000108a8 */
[----:B------:R-:W-:Y:S01]  /*162e0*/  @P0 IADD3.X R9, R4, R225, RZ, P3, !PT ;  /* 0x000000e104090210 */ /* 0x000fe20001ffe4ff */
[----:B-1----:R-:W-:Y:S01]  /*162f0*/  FMUL.FTZ R102, R0, R102 ;  /* 0x0000006600667220 */ /* 0x002fe20000410000 */
[----:B------:R-:W-:Y:S01]  /*16300*/  LOP3.LUT P3, RZ, R238, 0x1, RZ, 0xc0, !PT ;  /* 0x00000001eeff7812 */ /* 0x000fe2000786c0ff */
[----:B------:R1:W-:Y:S01]  /*16310*/  MUFU.EX2 R183, R3 ;  /* 0x0000000300b77308 */ /* 0x0003e20000000800 */
[----:B------:R-:W-:Y:S01]  /*16320*/  @P0 LEA R128, P4, R154, c[0x0][0x1c8], 0x1 ;  /* 0x000072009a800a11 */ /* 0x000fe200078808ff */
[C---:B------:R-:W-:Y:S01]  /*16330*/  FMUL.FTZ R103, R0.reuse, R103 ;  /* 0x0000006700677220 */ /* 0x040fe20000410000 */
[----:B------:R-:W-:Y:S01]  /*16340*/  @P0 IADD3 R5, P1, R129, R153, RZ ;  /* 0x0000009981050210 */ /* 0x000fe20007f3e0ff */
[----:B------:R-:W-:Y:S01]  /*16350*/  FMUL.FTZ R106, R0, R106 ;  /* 0x0000006a006a7220 */ /* 0x000fe20000410000 */
[----:B------:R-:W-:Y:S01]  /*16360*/  @P0 LEA.HI.X R129, R154, c[0x0][0x1cc], R9, 0x1, P4 ;  /* 0x000073009a810a11 */ /* 0x000fe200020f0c09 */
[----:B------:R-:W-:Y:S01]  /*16370*/  FMUL.FTZ R107, R0, R107 ;  /* 0x0000006b006b7220 */ /* 0x000fe20000410000 */
[----:B------:R-:W-:Y:S01]  /*16380*/  @P0 IADD3.X R153, R4, R152, RZ, P2, !PT ;  /* 0x0000009804990210 */ /* 0x000fe200017fe4ff */
[C---:B------:R-:W-:Y:S01]  /*16390*/  FMUL.FTZ R110, R0.reuse, R110 ;  /* 0x0000006e006e7220 */ /* 0x040fe20000410000 */
[C---:B------:R-:W-:Y:S01]  /*163a0*/  @P0 LEA R8, P2, R155.reuse, c[0x0][0x1c8], 0x1 ;  /* 0x000072009b080a11 */ /* 0x040fe200078408ff */
[----:B------:R-:W-:Y:S01]  /*163b0*/  FMUL.FTZ R111, R0, R111 ;  /* 0x0000006f006f7220 */ /* 0x000fe20000410000 */
[----:B------:R-:W-:Y:S01]  /*163c0*/  @P0 IADD3.X R152, R4, R156, RZ, P1, !PT ;  /* 0x0000009c04980210 */ /* 0x000fe20000ffe4ff */
[----:B------:R2:W-:Y:S01]  /*163d0*/  @P0 LDGSTS.E.BYPASS.LTC128B.128 [R210+0x6100], [R158.64], !P3 ;  /* 0x061000009ed20fae */ /* 0x0005e2000d901d46 */
[----:B------:R-:W-:Y:S01]  /*163e0*/  @P0 LEA.HI.X R9, R155, c[0x0][0x1cc], R153, 0x1, P2 ;  /* 0x000073009b090a11 */ /* 0x000fe200010f0c99 */
[C---:B------:R-:W-:Y:S01]  /*163f0*/  FMUL.FTZ R114, R0.reuse, R114 ;  /* 0x0000007200727220 */ /* 0x040fe20000410000 */
[C---:B------:R-:W-:Y:S01]  /*16400*/  @P0 LEA R4, P1, R5.reuse, c[0x0][0x1c8], 0x1 ;  /* 0x0000720005040a11 */ /* 0x040fe200078208ff */
[C---:B------:R-:W-:Y:S01]  /*16410*/  FMUL.FTZ R115, R0.reuse, R115 ;  /* 0x0000007300737220 */ /* 0x040fe20000410000 */
[----:B------:R-:W-:Y:S01]  /*16420*/  MUFU.EX2 R182, R12 ;  /* 0x0000000c00b67308 */ /* 0x000fe20000000800 */
[C---:B------:R-:W-:Y:S01]  /*16430*/  FMUL.FTZ R118, R0.reuse, R118 ;  /* 0x0000007600767220 */ /* 0x040fe20000410000 */
[----:B------:R-:W-:Y:S01]  /*16440*/  @P0 LEA.HI.X R5, R5, c[0x0][0x1cc], R152, 0x1, P1 ;  /* 0x0000730005050a11 */ /* 0x000fe200008f0c98 */
[----:B------:R3:W-:Y:S01]  /*16450*/  @P0 LDGSTS.E.BYPASS.LTC128B.128 [R210+0x8100], [R150.64], !P6 ;  /* 0x0810000096d20fae */ /* 0x0007e2000f101d46 */
[C---:B------:R-:W-:Y:S02]  /*16460*/  FMUL.FTZ R119, R0.reuse, R119 ;  /* 0x0000007700777220 */ /* 0x040fe40000410000 */
[----:B------:R-:W-:Y:S02]  /*16470*/  FMUL.FTZ R122, R0, R122 ;  /* 0x0000007a007a7220 */ /* 0x000fe40000410000 */
[----:B-1----:R-:W-:Y:S02]  /*16480*/  FMUL.FTZ R3, R124, c[0x0][0x2d0] ;  /* 0x0000b4007c037a20 */ /* 0x002fe40000410000 */
[----:B------:R-:W-:Y:S01]  /*16490*/  FMUL.FTZ R123, R0, R123 ;  /* 0x0000007b007b7220 */ /* 0x000fe20000410000 */
[----:B------:R3:W-:Y:S01]  /*164a0*/  @P0 LDGSTS.E.BYPASS.LTC128B.128 [R210+0xa100], [R148.64], !P5 ;  /* 0x0a10000094d20fae */ /* 0x0007e2000e901d46 */
[--C-:B------:R-:W-:Y:S01]  /*164b0*/  FFMA.FTZ R6, R6, c[0x0][0x2d0], -R3.reuse ;  /* 0x0000b40006067a23 */ /* 0x100fe20000010803 */
[----:B------:R-:W-:Y:S01]  /*164c0*/  MUFU.EX2 R181, R13 ;  /* 0x0000000d00b57308 */ /* 0x000fe20000000800 */
[--C-:B------:R-:W-:Y:S02]  /*164d0*/  FFMA.FTZ R7, R7, c[0x0][0x2d0], -R3.reuse ;  /* 0x0000b40007077a23 */ /* 0x100fe40000010803 */
[C---:B------:R-:W-:Y:S02]  /*164e0*/  FMUL.FTZ R38, R0.reuse, R38 ;  /* 0x0000002600267220 */ /* 0x040fe40000410000 */
[----:B------:R-:W-:Y:S01]  /*164f0*/  FMUL.FTZ R39, R0, R39 ;  /* 0x0000002700277220 */ /* 0x000fe20000410000 */
[----:B------:R1:W-:Y:S01]  /*16500*/  @P0 LDGSTS.E.BYPASS.LTC128B.128 [R210+0x7100], [R128.64], !P3 ;  /* 0x0710000080d20fae */ /* 0x0003e2000d901d46 */
[----:B------:R-:W-:Y:S02]  /*16510*/  FMUL.FTZ R41, R2, R41 ;  /* 0x0000002902297220 */ /* 0x000fe40000410000 */
[C---:B------:R-:W-:Y:S01]  /*16520*/  FMUL.FTZ R42, R0.reuse, R42 ;  /* 0x0000002a002a7220 */ /* 0x040fe20000410000 */
[----:B------:R4:W-:Y:S01]  /*16530*/  MUFU.EX2 R174, R6 ;  /* 0x0000000600ae7308 */ /* 0x0009e20000000800 */
[----:B------:R-:W-:Y:S02]  /*16540*/  FMUL.FTZ R43, R0, R43 ;  /* 0x0000002b002b7220 */ /* 0x000fe40000410000 */
[C---:B------:R-:W-:Y:S01]  /*16550*/  FMUL.FTZ R44, R2.reuse, R44 ;  /* 0x0000002c022c7220 */ /* 0x040fe20000410000 */
[----:B------:R5:W-:Y:S01]  /*16560*/  @P0 LDGSTS.E.BYPASS.LTC128B.128 [R210+0x9100], [R8.64], !P6 ;  /* 0x0910000008d20fae */ /* 0x000be2000f101d46 */
[----:B------:R-:W-:Y:S02]  /*16570*/  FMUL.FTZ R45, R2, R45 ;  /* 0x0000002d022d7220 */ /* 0x000fe40000410000 */
[C---:B------:R-:W-:Y:S02]  /*16580*/  FMUL.FTZ R46, R0.reuse, R46 ;  /* 0x0000002e002e7220 */ /* 0x040fe40000410000 */
[----:B------:R-:W-:Y:S01]  /*16590*/  FMUL.FTZ R47, R0, R47 ;  /* 0x0000002f002f7220 */ /* 0x000fe20000410000 */
[----:B------:R1:W1:Y:S01]  /*165a0*/  MUFU.EX2 R173, R7 ;  /* 0x0000000700ad7308 */ /* 0x0002620000000800 */
[C---:B------:R-:W-:Y:S01]  /*165b0*/  FMUL.FTZ R48, R2.reuse, R48 ;  /* 0x0000003002307220 */ /* 0x040fe20000410000 */
[----:B------:R2:W-:Y:S01]  /*165c0*/  @P0 LDGSTS.E.BYPASS.LTC128B.128 [R210+0xb100], [R4.64], !P5 ;  /* 0x0b10000004d20fae */ /* 0x0005e2000e901d46 */
[----:B------:R-:W-:Y:S02]  /*165d0*/  FMUL.FTZ R49, R2, R49 ;  /* 0x0000003102317220 */ /* 0x000fe40000410000 */
[C---:B------:R-:W-:Y:S02]  /*165e0*/  FMUL.FTZ R50, R0.reuse, R50 ;  /* 0x0000003200327220 */ /* 0x040fe40000410000 */
[----:B------:R-:W-:Y:S02]  /*165f0*/  FMUL.FTZ R51, R0, R51 ;  /* 0x0000003300337220 */ /* 0x000fe40000410000 */
[C---:B------:R-:W-:Y:S01]  /*16600*/  FMUL.FTZ R52, R2.reuse, R52 ;  /* 0x0000003402347220 */ /* 0x040fe20000410000 */
[----:B---3--:R-:W3:Y:S01]  /*16610*/  LDSM.16.MT88.4 R148, [R188] ;  /* 0x00000000bc94783b */ /* 0x008ee20000004200 */
[----:B------:R-:W-:Y:S01]  /*16620*/  FMUL.FTZ R53, R2, R53 ;  /* 0x0000003502357220 */ /* 0x000fe20000410000 */
[----:B------:R-:W-:Y:S01]  /*16630*/  MUFU.EX2 R179, R17 ;  /* 0x0000001100b37308 */ /* 0x000fe20000000800 */
[----:B------:R-:W-:Y:S02]  /*16640*/  FMUL.FTZ R54, R0, R54 ;  /* 0x0000003600367220 */ /* 0x000fe40000410000 */
[--C-:B----4-:R-:W-:Y:S02]  /*16650*/  FFMA.FTZ R6, R10, c[0x0][0x2d0], -R3.reuse ;  /* 0x0000b4000a067a23 */ /* 0x110fe40000010803 */
[C---:B------:R-:W-:Y:S01]  /*16660*/  FMUL.FTZ R10, R0.reuse, R138 ;  /* 0x0000008a000a7220 */ /* 0x040fe20000410000 */
[----:B------:R-:W4:Y:S01]  /*16670*/  LDSM.16.MT88.4 R152, [R189] ;  /* 0x00000000bd98783b */ /* 0x000f220000004200 */
[----:B------:R-:W-:Y:S02]  /*16680*/  FMUL.FTZ R55, R0, R55 ;  /* 0x0000003700377220 */ /* 0x000fe40000410000 */
[C---:B-----5:R-:W-:Y:S01]  /*16690*/  FMUL.FTZ R8, R2.reuse, R136 ;  /* 0x0000008802087220 */ /* 0x060fe20000410000 */
[----:B------:R5:W-:Y:S01]  /*166a0*/  MUFU.EX2 R172, R6 ;  /* 0x0000000600ac7308 */ /* 0x000be20000000800 */
[----:B------:R-:W-:Y:S02]  /*166b0*/  FMUL.FTZ R9, R2, R137 ;  /* 0x0000008902097220 */ /* 0x000fe40000410000 */
[----:B-1----:R-:W-:Y:S01]  /*166c0*/  FMUL.FTZ R7, R0, R135 ;  /* 0x0000008700077220 */ /* 0x002fe20000410000 */
[----:B--2---:R-:W1:Y:S01]  /*166d0*/  LDSM.16.MT88.4 R156, [R192] ;  /* 0x00000000c09c783b */ /* 0x004e620000004200 */
[C---:B------:R-:W-:Y:S02]  /*166e0*/  FMUL.FTZ R56, R2.reuse, R56 ;  /* 0x0000003802387220 */ /* 0x040fe40000410000 */
[--C-:B------:R-:W-:Y:S02]  /*166f0*/  FFMA.FTZ R4, R11, c[0x0][0x2d0], -R3.reuse ;  /* 0x0000b4000b047a23 */ /* 0x100fe40000010803 */
[----:B------:R-:W-:Y:S01]  /*16700*/  FMUL.FTZ R5, R2, R133 ;  /* 0x0000008502057220 */ /* 0x000fe20000410000 */
[----:B------:R-:W-:Y:S01]  /*16710*/  F2FP.BF16.PACK_AB R133, R173, R174 ;  /* 0x000000aead85723e */ /* 0x000fe200000010ff */
[----:B------:R-:W2:Y:S01]  /*16720*/  MUFU.EX2 R171, R4 ;  /* 0x0000000400ab7308 */ /* 0x000ea20000000800 */
[----:B------:R-:W-:Y:S01]  /*16730*/  FMUL.FTZ R11, R0, R139 ;  /* 0x0000008b000b7220 */ /* 0x000fe20000410000 */
[----:B------:R-:W0:Y:S01]  /*16740*/  LDGDEPBAR ;  /* 0x00000000000079af */ /* 0x000e220000000000 */
[----:B------:R-:W-:Y:S02]  /*16750*/  FMUL.FTZ R57, R2, R57 ;  /* 0x0000003902397220 */ /* 0x000fe40000410000 */
[C---:B------:R-:W-:Y:S02]  /*16760*/  FMUL.FTZ R58, R0.reuse, R58 ;  /* 0x0000003a003a7220 */ /* 0x040fe40000410000 */
[----:B------:R-:W-:Y:S02]  /*16770*/  FMUL.FTZ R59, R0, R59 ;  /* 0x0000003b003b7220 */ /* 0x000fe40000410000 */
[C---:B------:R-:W-:Y:S01]  /*16780*/  FMUL.FTZ R60, R2.reuse, R60 ;  /* 0x0000003c023c7220 */ /* 0x040fe20000410000 */
[----:B------:R-:W1:Y:S01]  /*16790*/  LDSM.16.MT88.4 R136, [R191] ;  /* 0x00000000bf88783b */ /* 0x000e620000004200 */
[----:B------:R-:W-:Y:S01]  /*167a0*/  FMUL.FTZ R61, R2, R61 ;  /* 0x0000003d023d7220 */ /* 0x000fe20000410000 */
[----:B------:R-:W-:Y:S01]  /*167b0*/  MUFU.EX2 R177, R21 ;  /* 0x0000001500b17308 */ /* 0x000fe20000000800 */
[C---:B-----5:R-:W-:Y:S01]  /*167c0*/  FMUL.FTZ R6, R0.reuse, R134 ;  /* 0x0000008600067220 */ /* 0x060fe20000410000 */
[----:B------:R-:W-:Y:S01]  /*167d0*/  F2FP.BF16.PACK_AB R134, R183, R184 ;  /* 0x000000b8b786723e */ /* 0x000fe200000010ff */
[C---:B------:R-:W-:Y:S02]  /*167e0*/  FMUL.FTZ R62, R0.reuse, R62 ;  /* 0x0000003e003e7220 */ /* 0x040fe40000410000 */
[----:B------:R-:W-:Y:S02]  /*167f0*/  FMUL.FTZ R63, R0, R63 ;  /* 0x0000003f003f7220 */ /* 0x000fe40000410000 */
[--C-:B------:R-:W-:Y:S02]  /*16800*/  FFMA.FTZ R14, R14, c[0x0][0x2d0], -R3.reuse ;  /* 0x0000b4000e0e7a23 */ /* 0x100fe40000010803 */
[--C-:B------:R-:W-:Y:S01]  /*16810*/  FFMA.FTZ R15, R15, c[0x0][0x2d0], -R3.reuse ;  /* 0x0000b4000f0f7a23 */ /* 0x100fe20000010803 */
[----:B------:R-:W-:Y:S01]  /*16820*/  MUFU.EX2 R175, R25 ;  /* 0x0000001900af7308 */ /* 0x000fe20000000800 */
[--C-:B------:R-:W-:Y:S01]  /*16830*/  FFMA.FTZ R12, R16, c[0x0][0x2d0], -R168.reuse ;  /* 0x0000b400100c7a23 */ /* 0x100fe200000108a8 */
[----:B--2---:R-:W-:Y:S01]  /*16840*/  F2FP.BF16.PACK_AB R135, R171, R172 ;  /* 0x000000acab87723e */ /* 0x004fe200000010ff */
[----:B------:R-:W-:Y:S01]  /*16850*/  FMUL.FTZ R4, R2, R132 ;  /* 0x0000008402047220 */ /* 0x000fe20000410000 */
[----:B------:R-:W-:Y:S01]  /*16860*/  F2FP.BF16.PACK_AB R132, R185, R186 ;  /* 0x000000bab984723e */ /* 0x000fe200000010ff */
[--C-:B------:R-:W-:Y:S02]  /*16870*/  FFMA.FTZ R18, R18, c[0x0][0x2d0], -R3.reuse ;  /* 0x0000b40012127a23 */ /* 0x100fe40000010803 */
[--C-:B------:R-:W-:Y:S02]  /*16880*/  FFMA.FTZ R128, R19, c[0x0][0x2d0], -R3.reuse ;  /* 0x0000b40013807a23 */ /* 0x100fe40000010803 */
[--C-:B------:R-:W-:Y:S01]  /*16890*/  FFMA.FTZ R26, R26, c[0x0][0x2d0], -R3.reuse ;  /* 0x0000b4001a1a7a23 */ /* 0x100fe20000010803 */
[----:B------:R-:W2:Y:S01]  /*168a0*/  MUFU.EX2 R167, R14 ;  /* 0x0000000e00a77308 */ /* 0x000ea20000000800 */
[C---:B---3--:R-:W-:Y:S05]  /*168b0*/  HMMA.16816.F32.BF16 R4, R132.reuse, R148, R4 ;  /* 0x000000948404723c */ /* 0x048fea0000041804 */
[--C-:B------:R-:W-:Y:S02]  /*168c0*/  FFMA.FTZ R27, R27, c[0x0][0x2d0], -R3.reuse ;  /* 0x0000b4001b1b7a23 */ /* 0x100fe40000010803 */
[C---:B------:R-:W-:Y:S01]  /*168d0*/  FMUL.FTZ R64, R2.reuse, R64 ;  /* 0x0000004002407220 */ /* 0x040fe20000410000 */
[C---:B------:R-:W-:Y:S01]  /*168e0*/  HMMA.16816.F32.BF16 R8, R132.reuse, R150, R8 ;  /* 0x000000968408723c */ /* 0x040fe20000041808 */
[----:B------:R-:W3:Y:S01]  /*168f0*/  LDSM.16.MT88.4 R148, [R188+0x2000] ;  /* 0x00200000bc94783b */ /* 0x000ee20000004200 */
[----:B------:R-:W5:Y:S02]  /*16900*/  MUFU.EX2 R166, R15 ;  /* 0x0000000f00a67308 */ /* 0x000f640000000800 */
[----:B------:R-:W-:Y:S02]  /*16910*/  FMUL.FTZ R65, R2, R65 ;  /* 0x0000004102417220 */ /* 0x000fe40000410000 */
[C---:B------:R-:W-:Y:S02]  /*16920*/  FMUL.FTZ R66, R0.reuse, R66 ;  /* 0x0000004200427220 */ /* 0x040fe40000410000 */
[C---:B----4-:R-:W-:Y:S04]  /*16930*/  HMMA.16816.F32.BF16 R100, R132.reuse, R152, R100 ;  /* 0x000000988464723c */ /* 0x050fe80000041864 */
[----:B------:R4:W2:Y:S01]  /*16940*/  MUFU.EX2 R180, R12 ;  /* 0x0000000c00b47308 */ /* 0x0008a20000000800 */
[----:B------:R-:W-:Y:S02]  /*16950*/  FMUL.FTZ R67, R0, R67 ;  /* 0x0000004300437220 */ /* 0x000fe40000410000 */
[C---:B------:R-:W-:Y:S01]  /*16960*/  FMUL.FTZ R68, R2.reuse, R68 ;  /* 0x0000004402447220 */ /* 0x040fe20000410000 */
[C---:B------:R-:W-:Y:S01]  /*16970*/  HMMA.16816.F32.BF16 R104, R132.reuse, R154, R104 ;  /* 0x0000009a8468723c */ /* 0x040fe20000041868 */
[----:B------:R-:W2:Y:S03]  /*16980*/  LDSM.16.MT88.4 R152, [R189+0x2000] ;  /* 0x00200000bd98783b */ /* 0x000ea60000004200 */
[----:B------:R-:W-:Y:S02]  /*16990*/  FMUL.FTZ R69, R2, R69 ;  /* 0x0000004502457220 */ /* 0x000fe40000410000 */
[----:B------:R2:W-:Y:S01]  /*169a0*/  MUFU.EX2 R165, R18 ;  /* 0x0000001200a57308 */ /* 0x0005e20000000800 */
[C---:B------:R-:W-:Y:S01]  /*169b0*/  FMUL.FTZ R70, R0.reuse, R70 ;  /* 0x0000004600467220 */ /* 0x040fe20000410000 */
[C---:B-1----:R-:W-:Y:S04]  /*169c0*/  HMMA.16816.F32.BF16 R108, R132.reuse, R156, R108 ;  /* 0x0000009c846c723c */ /* 0x042fe8000004186c */
[----:B------:R-:W-:Y:S02]  /*169d0*/  FMUL.FTZ R71, R0, R71 ;  /* 0x0000004700477220 */ /* 0x000fe40000410000 */
[C---:B------:R-:W-:Y:S02]  /*169e0*/  FMUL.FTZ R72, R2.reuse, R72 ;  /* 0x0000004802487220 */ /* 0x040fe40000410000 */
[C---:B------:R-:W-:Y:S01]  /*169f0*/  HMMA.16816.F32.BF16 R112, R132.reuse, R158, R112 ;  /* 0x0000009e8470723c */ /* 0x040fe20000041870 */
[----:B------:R-:W-:Y:S01]  /*16a00*/  LDSM.16.MT88.4 R156, [R188+0x2800] ;  /* 0x00280000bc9c783b */ /* 0x000fe20000004200 */
[----:B------:R-:W-:Y:S02]  /*16a10*/  MUFU.EX2 R161, R26 ;  /* 0x0000001a00a17308 */ /* 0x000fe40000000800 */
[----:B------:R-:W-:Y:S02]  /*16a20*/  FMUL.FTZ R73, R2, R73 ;  /* 0x0000004902497220 */ /* 0x000fe40000410000 */
[C---:B------:R-:W-:Y:S02]  /*16a30*/  FMUL.FTZ R74, R0.reuse, R74 ;  /* 0x0000004a004a7220 */ /* 0x040fe40000410000 */
[C---:B------:R-:W-:Y:S01]  /*16a40*/  HMMA.16816.F32.BF16 R116, R132.reuse, R136, R116 ;  /* 0x000000888474723c */ /* 0x040fe20000041874 */
[----:B----4-:R-:W-:Y:S03]  /*16a50*/  LDSM.16.MT88.4 R12, [R191+0x4000] ;  /* 0x00400000bf0c783b */ /* 0x010fe60000004200 */
[----:B------:R-:W-:Y:S01]  /*16a60*/  MUFU.EX2 R160, R27 ;  /* 0x0000001b00a07308 */ /* 0x000fe20000000800 */
[----:B------:R-:W-:Y:S02]  /*16a70*/  FMUL.FTZ R75, R0, R75 ;  /* 0x0000004b004b7220 */ /* 0x000fe40000410000 */
[C---:B------:R-:W-:Y:S01]  /*16a80*/  FMUL.FTZ R76, R2.reuse, R76 ;  /* 0x0000004c024c7220 */ /* 0x040fe20000410000 */
[C---:B------:R-:W-:Y:S01]  /*16a90*/  HMMA.16816.F32.BF16 R120, R132.reuse, R138, R120 ;  /* 0x0000008a8478723c */ /* 0x040fe20000041878 */
[----:B------:R-:W1:Y:S03]  /*16aa0*/  LDSM.16.MT88.4 R136, [R192+0x2000] ;  /* 0x00200000c088783b */ /* 0x000e660000004200 */
[----:B------:R-:W-:Y:S02]  /*16ab0*/  FMUL.FTZ R77, R2, R77 ;  /* 0x0000004d024d7220 */ /* 0x000fe40000410000 */
[C---:B------:R-:W-:Y:S01]  /*16ac0*/  FMUL.FTZ R78, R0.reuse, R78 ;  /* 0x0000004e004e7220 */ /* 0x040fe20000410000 */
[----:B------:R4:W-:Y:S01]  /*16ad0*/  MUFU.EX2 R178, R20 ;  /* 0x0000001400b27308 */ /* 0x0009e20000000800 */
[C---:B---3--:R-:W-:Y:S01]  /*16ae0*/  HMMA.16816.F32.BF16 R36, R132.reuse, R148, R36 ;  /* 0x000000948424723c */ /* 0x048fe20000041824 */
[----:B--2---:R-:W-:Y:S03]  /*16af0*/  LDSM.16.MT88.4 R16, [R189+0x800] ;  /* 0x00080000bd10783b */ /* 0x004fe60000004200 */
[----:B------:R-:W-:Y:S02]  /*16b00*/  FMUL.FTZ R79, R0, R79 ;  /* 0x0000004f004f7220 */ /* 0x000fe40000410000 */
[C---:B------:R-:W-:Y:S02]  /*16b10*/  FMUL.FTZ R80, R2.reuse, R80 ;  /* 0x0000005002507220 */ /* 0x040fe40000410000 */
[C---:B------:R-:W-:Y:S01]  /*16b20*/  HMMA.16816.F32.BF16 R40, R132.reuse, R150, R40 ;  /* 0x000000968428723c */ /* 0x040fe20000041828 */
[----:B------:R-:W2:Y:S01]  /*16b30*/  LDSM.16.MT88.4 R148, [R191+0x2000] ;  /* 0x00200000bf94783b */ /* 0x000ea20000004200 */
[----:B------:R3:W-:Y:S02]  /*16b40*/  MUFU.EX2 R170, R28 ;  /* 0x0000001c00aa7308 */ /* 0x0007e40000000800 */
[----:B------:R-:W-:Y:S02]  /*16b50*/  FMUL.FTZ R81, R2, R81 ;  /* 0x0000005102517220 */ /* 0x000fe40000410000 */
[C---:B------:R-:W-:Y:S02]  /*16b60*/  FMUL.FTZ R82, R0.reuse, R82 ;  /* 0x0000005200527220 */ /* 0x040fe40000410000 */
[C---:B------:R-:W-:Y:S04]  /*16b70*/  HMMA.16816.F32.BF16 R44, R132.reuse, R152, R44 ;  /* 0x00000098842c723c */ /* 0x040fe8000004182c */
[----:B------:R-:W-:Y:S01]  /*16b80*/  FMUL.FTZ R83, R0, R83 ;  /* 0x0000005300537220 */ /* 0x000fe20000410000 */
[----:B------:R-:W2:Y:S01]  /*16b90*/  MUFU.EX2 R164, R128 ;  /* 0x0000008000a47308 */ /* 0x000ea20000000800 */
[----:B------:R-:W-:Y:S02]  /*16ba0*/  FMUL.FTZ R84, R2, R84 ;  /* 0x0000005402547220 */ /* 0x000fe40000410000 */
[C---:B------:R-:W-:Y:S01]  /*16bb0*/  HMMA.16816.F32.BF16 R48, R132.reuse, R154, R48 ;  /* 0x0000009a8430723c */ /* 0x040fe20000041830 */
[----:B------:R-:W5:Y:S03]  /*16bc0*/  LDSM.16.MT88.4 R152, [R188+0x4000] ;  /* 0x00400000bc98783b */ /* 0x000f660000004200 */
[--C-:B----4-:R-:W-:Y:S02]  /*16bd0*/  FFMA.FTZ R20, R24, c[0x0][0x2d0], -R168.reuse ;  /* 0x0000b40018147a23 */ /* 0x110fe400000108a8 */
[----:B------:R-:W-:Y:S02]  /*16be0*/  FMUL.FTZ R85, R2, R85 ;  /* 0x0000005502557220 */ /* 0x000fe40000410000 */
[----:B------:R-:W4:Y:S01]  /*16bf0*/  MUFU.EX2 R176, R20 ;  /* 0x0000001400b07308 */ /* 0x000f220000000800 */
[C---:B-1----:R-:W-:Y:S01]  /*16c00*/  HMMA.16816.F32.BF16 R52, R132.reuse, R136, R52 ;  /* 0x000000888434723c */ /* 0x042fe20000041834 */
[----:B------:R-:W-:Y:S02]  /*16c10*/  LDSM.16.MT88.4 R24, [R192+0x1000] ;  /* 0x00100000c018783b */ /* 0x000fe40000004200 */
[----:B---3--:R-:W-:Y:S02]  /*16c20*/  FFMA.FTZ R28, R32, c[0x0][0x2d0], -R168 ;  /* 0x0000b400201c7a23 */ /* 0x008fe400000108a8 */
        /* <DEDUP_REMOVED lines=13> */
[C---:B-----5:R-:W-:Y:S04]  /*16d00*/  HMMA.16816.F32.BF16 R68, R132.reuse, R152, R68 ;  /* 0x000000988444723c */ /* 0x060fe80000041844 */
[C---:B------:R-:W-:Y:S02]  /*16d10*/  FMUL.FTZ R94, R0.reuse, R94 ;  /* 0x0000005e005e7220 */ /* 0x040fe40000410000 */
[----:B------:R-:W-:Y:S02]  /*16d20*/  FMUL.FTZ R95, R0, R95 ;  /* 0x0000005f005f7220 */ /* 0x000fe40000410000 */
[C---:B------:R-:W-:Y:S01]  /*16d30*/  HMMA.16816.F32.BF16 R72, R132.reuse, R154, R72 ;  /* 0x0000009a8448723c */ /* 0x040fe20000041848 */
[----:B------:R-:W-:Y:S03]  /*16d40*/  LDSM.16.MT88.4 R152, [R192+0x800] ;  /* 0x00080000c098783b */ /* 0x000fe60000004200 */
[C---:B------:R-:W-:Y:S02]  /*16d50*/  FMUL.FTZ R96, R2.reuse, R96 ;  /* 0x0000006002607220 */ /* 0x040fe40000410000 */
[----:B------:R-:W-:Y:S02]  /*16d60*/  FMUL.FTZ R97, R2, R97 ;  /* 0x0000006102617220 */ /* 0x000fe40000410000 */
[C---:B------:R-:W-:Y:S01]  /*16d70*/  FMUL.FTZ R98, R0.reuse, R98 ;  /* 0x0000006200627220 */ /* 0x040fe20000410000 */
[C---:B-1----:R-:W-:Y:S03]  /*16d80*/  HMMA.16816.F32.BF16 R76, R132.reuse, R136, R76 ;  /* 0x00000088844c723c */ /* 0x042fe6000004184c */
[----:B------:R-:W-:Y:S02]  /*16d90*/  FMUL.FTZ R99, R0, R99 ;  /* 0x0000006300637220 */ /* 0x000fe40000410000 */
[----:B------:R-:W-:Y:S02]  /*16da0*/  FFMA.FTZ R2, R2, R233, R186 ;  /* 0x000000e902027223 */ /* 0x000fe400000100ba */
[----:B------:R-:W-:Y:S01]  /*16db0*/  FFMA.FTZ R0, R0, R234, R174 ;  /* 0x000000ea00007223 */ /* 0x000fe200000100ae */
        /* <DEDUP_REMOVED lines=11> */
[C---:B------:R-:W-:Y:S04]  /*16e70*/  HMMA.16816.F32.BF16 R92, R132.reuse, R12, R92 ;  /* 0x0000000c845c723c */ /* 0x040fe8000004185c */
[----:B------:R-:W-:Y:S02]  /*16e80*/  FADD.FTZ R2, R182, R2 ;  /* 0x00000002b6027221 */ /* 0x000fe40000010000 */
[----:B------:R-:W-:Y:S01]  /*16e90*/  FADD.FTZ R0, R167, R0 ;  /* 0x00000000a7007221 */ /* 0x000fe20000010000 */
[C---:B------:R-:W-:Y:S01]  /*16ea0*/  F2FP.BF16.PACK_AB R12, R181.reuse, R182 ;  /* 0x000000b6b50c723e */ /* 0x040fe200000010ff */
[----:B------:R-:W-:Y:S01]  /*16eb0*/  HMMA.16816.F32.BF16 R96, R132, R14, R96 ;  /* 0x0000000e8460723c */ /* 0x000fe20000041860 */
[----:B------:R-:W3:Y:S03]  /*16ec0*/  LDSM.16.MT88.4 R132, [R189+0x2800] ;  /* 0x00280000bd84783b */ /* 0x000ee60000004200 */
[C---:B------:R-:W-:Y:S01]  /*16ed0*/  F2FP.BF16.PACK_AB R13, R166.reuse, R167 ;  /* 0x000000a7a60d723e */ /* 0x040fe200000010ff */
[----:B------:R-:W-:Y:S02]  /*16ee0*/  FADD.FTZ R2, R181, R2 ;  /* 0x00000002b5027221 */ /* 0x000fe40000010000 */
[----:B------:R-:W-:Y:S01]  /*16ef0*/  F2FP.BF16.PACK_AB R14, R179, R180 ;  /* 0x000000b4b30e723e */ /* 0x000fe200000010ff */
[----:B------:R-:W-:Y:S01]  /*16f00*/  FADD.FTZ R0, R166, R0 ;  /* 0x00000000a6007221 */ /* 0x000fe20000010000 */
[----:B------:R-:W-:Y:S03]  /*16f10*/  F2FP.BF16.PACK_AB R15, R164, R165 ;  /* 0x000000a5a40f723e */ /* 0x000fe600000010ff */
[----:B------:R-:W-:Y:S02]  /*16f20*/  FADD.FTZ R2, R180, R2 ;  /* 0x00000002b4027221 */ /* 0x000fe40000010000 */
[----:B------:R-:W-:Y:S02]  /*16f30*/  FADD.FTZ R0, R165, R0 ;  /* 0x00000000a5007221 */ /* 0x000fe40000010000 */
[C---:B-1----:R-:W-:Y:S05]  /*16f40*/  HMMA.16816.F32.BF16 R4, R12.reuse, R136, R4 ;  /* 0x000000880c04723c */ /* 0x042fea0000041804 */
[----:B------:R-:W-:Y:S02]  /*16f50*/  FADD.FTZ R2, R179, R2 ;  /* 0x00000002b3027221 */ /* 0x000fe40000010000 */
[----:B------:R-:W-:Y:S01]  /*16f60*/  FADD.FTZ R0, R164, R0 ;  /* 0x00000000a4007221 */ /* 0x000fe20000010000 */
[C---:B------:R-:W-:Y:S01]  /*16f70*/  HMMA.16816.F32.BF16 R8, R12.reuse, R138, R8 ;  /* 0x0000008a0c08723c */ /* 0x040fe20000041808 */
[----:B------:R-:W-:Y:S03]  /*16f80*/  LDSM.16.MT88.4 R136, [R191+0x2800] ;  /* 0x00280000bf88783b */ /* 0x000fe60000004200 */
[----:B------:R-:W-:Y:S04]  /*16f90*/  FADD.FTZ R2, R178, R2 ;  /* 0x00000002b2027221 */ /* 0x000fe80000010000 */
[C---:B------:R-:W-:Y:S04]  /*16fa0*/  HMMA.16816.F32.BF16 R100, R12.reuse, R16, R100 ;  /* 0x000000100c64723c */ /* 0x040fe80000041864 */
[----:B------:R-:W-:Y:S04]  /*16fb0*/  FADD.FTZ R2, R177, R2 ;  /* 0x00000002b1027221 */ /* 0x000fe80000010000 */
[C---:B------:R-:W-:Y:S01]  /*16fc0*/  HMMA.16816.F32.BF16 R104, R12.reuse, R18, R104 ;  /* 0x000000120c68723c */ /* 0x040fe20000041868 */
[----:B------:R-:W1:Y:S03]  /*16fd0*/  LDSM.16.MT88.4 R16, [R192+0x2800] ;  /* 0x00280000c010783b */ /* 0x000e660000004200 */
[----:B----4-:R-:W-:Y:S04]  /*16fe0*/  FADD.FTZ R2, R176, R2 ;  /* 0x00000002b0027221 */ /* 0x010fe80000010000 */
[C---:B------:R-:W-:Y:S04]  /*16ff0*/  HMMA.16816.F32.BF16 R108, R12.reuse, R152, R108 ;  /* 0x000000980c6c723c */ /* 0x040fe8000004186c */
[----:B------:R-:W-:Y:S04]  /*17000*/  FADD.FTZ R2, R175, R2 ;  /* 0x00000002af027221 */ /* 0x000fe80000010000 */
[C---:B------:R-:W-:Y:S01]  /*17010*/  HMMA.16816.F32.BF16 R112, R12.reuse, R154, R112 ;  /* 0x0000009a0c70723c */ /* 0x040fe20000041870 */
[----:B------:R-:W-:Y:S07]  /*17020*/  LDSM.16.MT88.4 R152, [R188+0x3000] ;  /* 0x00300000bc98783b */ /* 0x000fee0000004200 */
[C---:B--2---:R-:W-:Y:S08]  /*17030*/  HMMA.16816.F32.BF16 R116, R12.reuse, R148, R116 ;  /* 0x000000940c74723c */ /* 0x044ff00000041874 */
[C---:B------:R-:W-:Y:S01]  /*17040*/  HMMA.16816.F32.BF16 R120, R12.reuse, R150, R120 ;  /* 0x000000960c78723c */ /* 0x040fe20000041878 */
[----:B------:R-:W2:Y:S07]  /*17050*/  LDSM.16.MT88.4 R148, [R188+0x4800] ;  /* 0x00480000bc94783b */ /* 0x000eae0000004200 */
[C---:B------:R-:W-:Y:S08]  /*17060*/  HMMA.16816.F32.BF16 R36, R12.reuse, R156, R36 ;  /* 0x0000009c0c24723c */ /* 0x040ff00000041824 */
[C---:B------:R-:W-:Y:S01]  /*17070*/  HMMA.16816.F32.BF16 R40, R12.reuse, R158, R40 ;  /* 0x0000009e0c28723c */ /* 0x040fe20000041828 */
[----:B------:R-:W-:Y:S07]  /*17080*/  LDSM.16.MT88.4 R156, [R189+0x3000] ;  /* 0x00300000bd9c783b */ /* 0x000fee0000004200 */
[C---:B---3--:R-:W-:Y:S08]  /*17090*/  HMMA.16816.F32.BF16 R44, R12.reuse, R132, R44 ;  /* 0x000000840c2c723c */ /* 0x048ff0000004182c */
[C---:B------:R-:W-:Y:S01]  /*170a0*/  HMMA.16816.F32.BF16 R48, R12.reuse, R134, R48 ;  /* 0x000000860c30723c */ /* 0x040fe20000041830 */
[----:B------:R-:W3:Y:S07]  /*170b0*/  LDSM.16.MT88.4 R132, [R189+0x4800] ;  /* 0x00480000bd84783b */ /* 0x000eee0000004200 */
[C---:B-1----:R-:W-:Y:S07]  /*170c0*/  HMMA.16816.F32.BF16 R52, R12.reuse, R16, R52 ;  /* 0x000000100c34723c */ /* 0x042fee0000041834 */
[--C-:B------:R-:W-:Y:S01]  /*170d0*/  FFMA.FTZ R16, R22, c[0x0][0x2d0], -R3.reuse ;  /* 0x0000b40016107a23 */ /* 0x100fe20000010803 */
[C---:B------:R-:W-:Y:S03]  /*170e0*/  HMMA.16816.F32.BF16 R56, R12.reuse, R18, R56 ;  /* 0x000000120c38723c */ /* 0x040fe60000041838 */
[----:B------:R1:W4:Y:S05]  /*170f0*/  MUFU.EX2 R163, R16 ;  /* 0x0000001000a37308 */ /* 0x00032a0000000800 */
[C---:B------:R-:W-:Y:S08]  /*17100*/  HMMA.16816.F32.BF16 R60, R12.reuse, R136, R60 ;  /* 0x000000880c3c723c */ /* 0x040ff0000004183c */
[C---:B------:R-:W-:Y:S01]  /*17110*/  HMMA.16816.F32.BF16 R64, R12.reuse, R138, R64 ;  /* 0x0000008a0c40723c */ /* 0x040fe20000041840 */
[----:B------:R-:W-:Y:S07]  /*17120*/  LDSM.16.MT88.4 R136, [R188+0x1000] ;  /* 0x00100000bc88783b */ /* 0x000fee0000004200 */
[C---:B--2---:R-:W-:Y:S04]  /*17130*/  HMMA.16816.F32.BF16 R68, R12.reuse, R148, R68 ;  /* 0x000000940c44723c */ /* 0x044fe80000041844 */
[--C-:B-1----:R-:W-:Y:S02]  /*17140*/  FFMA.FTZ R16, R23, c[0x0][0x2d0], -R3.reuse ;  /* 0x0000b40017107a23 */ /* 0x102fe40000010803 */
[----:B------:R-:W-:Y:S01]  /*17150*/  LDSM.16.MT88.4 R20, [R191+0x4800] ;  /* 0x00480000bf14783b */ /* 0x000fe20000004200 */
[----:B----4-:R-:W-:Y:S01]  /*17160*/  FADD.FTZ R0, R163, R0 ;  /* 0x00000000a3007221 */ /* 0x010fe20000010000 */
[C---:B------:R-:W-:Y:S01]  /*17170*/  HMMA.16816.F32.BF16 R72, R12.reuse, R150, R72 ;  /* 0x000000960c48723c */ /* 0x040fe20000041848 */
[----:B------:R1:W2:Y:S05]  /*17180*/  MUFU.EX2 R162, R16 ;  /* 0x0000001000a27308 */ /* 0x0002aa0000000800 */
[----:B------:R-:W-:Y:S02]  /*17190*/  LDSM.16.MT88.4 R148, [R189+0x1000] ;  /* 0x00100000bd94783b */ /* 0x000fe40000004200 */
[C---:B---3--:R-:W-:Y:S08]  /*171a0*/  HMMA.16816.F32.BF16 R76, R12.reuse, R132, R76 ;  /* 0x000000840c4c723c */ /* 0x048ff0000004184c */
[C---:B------:R-:W-:Y:S01]  /*171b0*/  HMMA.16816.F32.BF16 R80, R12.reuse, R134, R80 ;  /* 0x000000860c50723c */ /* 0x040fe20000041850 */
[----:B------:R-:W-:Y:S08]  /*171c0*/  LDSM.16.MT88.4 R132, [R191+0x1000] ;  /* 0x00100000bf84783b */ /* 0x000ff00000004200 */
[----:B-1----:R-:W1:Y:S03]  /*171d0*/  LDSM.16.MT88.4 R16, [R192+0x4800] ;  /* 0x00480000c010783b */ /* 0x002e660000004200 */
[C---:B--2---:R-:W-:Y:S04]  /*171e0*/  FADD.FTZ R0, R162.reuse, R0 ;  /* 0x00000000a2007221 */ /* 0x044fe80000010000 */
[----:B------:R-:W-:Y:S01]  /*171f0*/  FADD.FTZ R0, R161, R0 ;  /* 0x00000000a1007221 */ /* 0x000fe20000010000 */
[C---:B-1----:R-:W-:Y:S08]  /*17200*/  HMMA.16816.F32.BF16 R84, R12.reuse, R16, R84 ;  /* 0x000000100c54723c */ /* 0x042ff00000041854 */
[C---:B------:R-:W-:Y:S01]  /*17210*/  HMMA.16816.F32.BF16 R88, R12.reuse, R18, R88 ;  /* 0x000000120c58723c */ /* 0x040fe20000041858 */
[----:B------:R-:W1:Y:S07]  /*17220*/  LDSM.16.MT88.4 R16, [R192+0x3000] ;  /* 0x00300000c010783b */ /* 0x000e6e0000004200 */
[C---:B------:R-:W-:Y:S08]  /*17230*/  HMMA.16816.F32.BF16 R92, R12.reuse, R20, R92 ;  /* 0x000000140c5c723c */ /* 0x040ff0000004185c */
[----:B------:R-:W-:Y:S01]  /*17240*/  HMMA.16816.F32.BF16 R96, R12, R22, R96 ;  /* 0x000000160c60723c */ /* 0x000fe20000041860 */
[----:B------:R-:W2:Y:S06]  /*17250*/  LDSM.16.MT88.4 R20, [R191+0x3000] ;  /* 0x00300000bf14783b */ /* 0x000eac0000004200 */
[----:B------:R-:W-:Y:S02]  /*17260*/  F2FP.BF16.PACK_AB R12, R177, R178 ;  /* 0x000000b2b10c723e */ /* 0x000fe400000010ff */
[----:B------:R-:W-:Y:S03]  /*17270*/  F2FP.BF16.PACK_AB R13, R162, R163 ;  /* 0x000000a3a20d723e */ /* 0x000fe600000010ff */
[----:B------:R-:W-:Y:S02]  /*17280*/  F2FP.BF16.PACK_AB R14, R175, R176 ;  /* 0x000000b0af0e723e */ /* 0x000fe400000010ff */
[----:B------:R-:W-:Y:S07]  /*17290*/  F2FP.BF16.PACK_AB R15, R160, R161 ;  /* 0x000000a1a00f723e */ /* 0x000fee00000010ff */
        /* <DEDUP_REMOVED lines=8> */
[----:B------:R-:W3:Y:S07]  /*17320*/  LDSM.16.MT88.4 R24, [R188+0x5000] ;  /* 0x00500000bc18783b */ /* 0x000eee0000004200 */
        /* <DEDUP_REMOVED lines=8> */
[----:B------:R-:W-:Y:S07]  /*173b0*/  MUFU.EX2 R159, R28 ;  /* 0x0000001c009f7308 */ /* 0x000fee0000000800 */
[C---:B-1----:R-:W-:Y:S07]  /*173c0*/  HMMA.16816.F32.BF16 R52, R12.reuse, R16, R52 ;  /* 0x000000100c34723c */ /* 0x042fee0000041834 */
[--C-:B------:R-:W-:Y:S01]  /*173d0*/  FFMA.FTZ R16, R29, c[0x0][0x2d0], -R168.reuse ;  /* 0x0000b4001d107a23 */ /* 0x100fe200000108a8 */
[C---:B------:R-:W-:Y:S03]  /*173e0*/  HMMA.16816.F32.BF16 R56, R12.reuse, R18, R56 ;  /* 0x000000120c38723c */ /* 0x040fe60000041838 */
[----:B------:R1:W-:Y:S05]  /*173f0*/  MUFU.EX2 R169, R16 ;  /* 0x0000001000a97308 */ /* 0x0003ea0000000800 */
[C---:B--2---:R-:W-:Y:S08]  /*17400*/  HMMA.16816.F32.BF16 R60, R12.reuse, R20, R60 ;  /* 0x000000140c3c723c */ /* 0x044ff0000004183c */
[C---:B------:R-:W-:Y:S01]  /*17410*/  HMMA.16816.F32.BF16 R64, R12.reuse, R22, R64 ;  /* 0x000000160c40723c */ /* 0x040fe20000041840 */
[----:B------:R-:W-:Y:S07]  /*17420*/  LDSM.16.MT88.4 R20, [R191+0x5000] ;  /* 0x00500000bf14783b */ /* 0x000fee0000004200 */
[C---:B---3--:R-:W-:Y:S04]  /*17430*/  HMMA.16816.F32.BF16 R68, R12.reuse, R24, R68 ;  /* 0x000000180c44723c */ /* 0x048fe80000041844 */
[--C-:B-1----:R-:W-:Y:S03]  /*17440*/  FFMA.FTZ R16, R30, c[0x0][0x2d0], -R3.reuse ;  /* 0x0000b4001e107a23 */ /* 0x102fe60000010803 */
[----:B------:R-:W-:Y:S01]  /*17450*/  FFMA.FTZ R24, R33, c[0x0][0x2d0], -R168 ;  /* 0x0000b40021187a23 */ /* 0x000fe200000108a8 */
[C---:B------:R-:W-:Y:S01]  /*17460*/  HMMA.16816.F32.BF16 R72, R12.reuse, R26, R72 ;  /* 0x0000001a0c48723c */ /* 0x040fe20000041848 */
[----:B------:R1:W2:Y:S07]  /*17470*/  MUFU.EX2 R157, R16 ;  /* 0x00000010009d7308 */ /* 0x0002ae0000000800 */
[C---:B----4-:R-:W-:Y:S03]  /*17480*/  HMMA.16816.F32.BF16 R76, R12.reuse, R132, R76 ;  /* 0x000000840c4c723c */ /* 0x050fe6000004184c */
[----:B------:R3:W-:Y:S05]  /*17490*/  MUFU.EX2 R158, R24 ;  /* 0x00000018009e7308 */ /* 0x0007ea0000000800 */
[C---:B------:R-:W-:Y:S04]  /*174a0*/  HMMA.16816.F32.BF16 R80, R12.reuse, R134, R80 ;  /* 0x000000860c50723c */ /* 0x040fe80000041850 */
[--C-:B-1----:R-:W-:Y:S02]  /*174b0*/  FFMA.FTZ R16, R31, c[0x0][0x2d0], -R3.reuse ;  /* 0x0000b4001f107a23 */ /* 0x102fe40000010803 */
[----:B------:R-:W-:Y:S02]  /*174c0*/  LDSM.16.MT88.4 R28, [R191+0x1800] ;  /* 0x00180000bf1c783b */ /* 0x000fe40000004200 */
[----:B------:R1:W4:Y:S01]  /*174d0*/  MUFU.EX2 R156, R16 ;  /* 0x00000010009c7308 */ /* 0x0003220000000800 */
[--C-:B---3--:R-:W-:Y:S03]  /*174e0*/  FFMA.FTZ R24, R34, c[0x0][0x2d0], -R3.reuse ;  /* 0x0000b40022187a23 */ /* 0x108fe60000010803 */
[----:B------:R-:W-:Y:S06]  /*174f0*/  FFMA.FTZ R3, R35, c[0x0][0x2d0], -R3 ;  /* 0x0000b40023037a23 */ /* 0x000fec0000010803 */
[----:B------:R3:W5:Y:S01]  /*17500*/  MUFU.EX2 R129, R24 ;  /* 0x0000001800817308 */ /* 0x0007620000000800 */
[----:B------:R-:W-:Y:S09]  /*17510*/  LDSM.16.MT88.4 R32, [R188+0x3800] ;  /* 0x00380000bc20783b */ /* 0x000ff20000004200 */
[----:B------:R2:W2:Y:S01]  /*17520*/  MUFU.EX2 R128, R3 ;  /* 0x0000000300807308 */ /* 0x0004a20000000800 */
[----:B-1----:R-:W1:Y:S08]  /*17530*/  LDSM.16.MT88.4 R16, [R192+0x5000] ;  /* 0x00500000c010783b */ /* 0x002e700000004200 */
[----:B---3--:R-:W3:Y:S01]  /*17540*/  LDSM.16.MT88.4 R24, [R189+0x1800] ;  /* 0x00180000bd18783b */ /* 0x008ee20000004200 */
[----:B--2---:R-:W-:Y:S02]  /*17550*/  FADD.FTZ R3, R160, R0 ;  /* 0x00000000a0037221 */ /* 0x004fe40000010000 */
[----:B------:R-:W-:Y:S02]  /*17560*/  FADD.FTZ R0, R170, R2 ;  /* 0x00000002aa007221 */ /* 0x000fe40000010000 */
[----:B------:R-:W-:Y:S02]  /*17570*/  FADD.FTZ R3, R157, R3 ;  /* 0x000000039d037221 */ /* 0x000fe40000010000 */
[----:B------:R-:W-:Y:S02]  /*17580*/  FADD.FTZ R0, R169, R0 ;  /* 0x00000000a9007221 */ /* 0x000fe40000010000 */
[----:B----4-:R-:W-:Y:S02]  /*17590*/  FADD.FTZ R3, R156, R3 ;  /* 0x000000039c037221 */ /* 0x010fe40000010000 */
[----:B------:R-:W-:Y:S02]  /*175a0*/  FADD.FTZ R2, R159, R0 ;  /* 0x000000009f027221 */ /* 0x000fe40000010000 */
[----:B-----5:R-:W-:Y:S02]  /*175b0*/  FADD.FTZ R0, R129, R3 ;  /* 0x0000000381007221 */ /* 0x020fe40000010000 */
[----:B------:R-:W-:Y:S02]  /*175c0*/  FADD.FTZ R233, R158, R2 ;  /* 0x000000029ee97221 */ /* 0x000fe40000010000 */
        /* <DEDUP_REMOVED lines=10> */
[----:B------:R-:W-:Y:S02]  /*17670*/  F2FP.BF16.PACK_AB R15, R128, R129 ;  /* 0x00000081800f723e */ /* 0x000fe400000010ff */
[----:B------:R-:W-:Y:S02]  /*17680*/  MOV R129, R124 ;  /* 0x0000007c00817202 */ /* 0x000fe40000000f00 */
[----:B------:R-:W-:Y:S03]  /*17690*/  MOV R128, R125 ;  /* 0x0000007d00807202 */ /* 0x000fe60000000f00 */
[C---:B------:R-:W-:Y:S01]  /*176a0*/  HMMA.16816.F32.BF16 R132, R12.reuse, R136, R4 ;  /* 0x000000880c84723c */ /* 0x040fe20000041804 */
[----:B------:R-:W4:Y:S07]  /*176b0*/  LDSM.16.MT88.4 R4, [R188+0x5800] ;  /* 0x00580000bc04783b */ /* 0x000f2e0000004200 */
[C---:B------:R-:W-:Y:S01]  /*176c0*/  HMMA.16816.F32.BF16 R136, R12.reuse, R138, R8 ;  /* 0x0000008a0c88723c */ /* 0x040fe20000041808 */
[----:B------:R-:W5:Y:S07]  /*176d0*/  LDSM.16.MT88.4 R8, [R189+0x5800] ;  /* 0x00580000bd08783b */ /* 0x000f6e0000004200 */
[C---:B---3--:R-:W-:Y:S08]  /*176e0*/  HMMA.16816.F32.BF16 R100, R12.reuse, R24, R100 ;  /* 0x000000180c64723c */ /* 0x048ff00000041864 */
        /* <DEDUP_REMOVED lines=14> */
[C---:B----4-:R-:W-:Y:S08]  /*177d0*/  HMMA.16816.F32.BF16 R68, R12.reuse, R4, R68 ;  /* 0x000000040c44723c */ /* 0x050ff00000041844 */
[C---:B------:R-:W-:Y:S01]  /*177e0*/  HMMA.16816.F32.BF16 R72, R12.reuse, R6, R72 ;  /* 0x000000060c48723c */ /* 0x040fe20000041848 */
[----:B------:R-:W2:Y:S07]  /*177f0*/  LDSM.16.MT88.4 R4, [R191+0x5800] ;  /* 0x00580000bf04783b */ /* 0x000eae0000004200 */
[C---:B-----5:R-:W-:Y:S08]  /*17800*/  HMMA.16816.F32.BF16 R76, R12.reuse, R8, R76 ;  /* 0x000000080c4c723c */ /* 0x060ff0000004184c */
[C---:B------:R-:W-:Y:S08]  /*17810*/  HMMA.16816.F32.BF16 R80, R12.reuse, R10, R80 ;  /* 0x0000000a0c50723c */ /* 0x040ff00000041850 */
[C---:B-1----:R-:W-:Y:S08]  /*17820*/  HMMA.16816.F32.BF16 R84, R12.reuse, R16, R84 ;  /* 0x000000100c54723c */ /* 0x042ff00000041854 */
[C---:B------:R-:W-:Y:S08]  /*17830*/  HMMA.16816.F32.BF16 R88, R12.reuse, R18, R88 ;  /* 0x000000120c58723c */ /* 0x040ff00000041858 */
[C---:B--2---:R-:W-:Y:S08]  /*17840*/  HMMA.16816.F32.BF16 R92, R12.reuse, R4, R92 ;  /* 0x000000040c5c723c */ /* 0x044ff0000004185c */
[----:B------:R-:W-:Y:S01]  /*17850*/  HMMA.16816.F32.BF16 R96, R12, R6, R96 ;  /* 0x000000060c60723c */ /* 0x000fe20000041860 */
[----:B------:R-:W-:-:S07]  /*17860*/  @P0 BRA `(.L_x_1109) ;  /* 0xffffd69000000947 */ /* 0x000fce000383ffff */
.L_x_1108:
[----:B------:R-:W-:Y:S07]  /*17870*/  @!UPT UIADD3 URZ, URZ, URZ, URZ ;  /* 0x0000003f3f3ff290 */ /* 0x000fee000fffe03f */
[----:B------:R-:W-:Y:S02]  /*17880*/  MOV R7, 0x1f ;  /* 0x0000001f00077802 */ /* 0x000fe40000000f00 */
[----:B------:R-:W-:Y:S01]  /*17890*/  MOV R6, 0xffffffff ;  /* 0xffffffff00067802 */ /* 0x000fe20000000f00 */
[----:B------:R-:W-:Y:S06]  /*178a0*/  BRA.DIV ~URZ, `(.L_x_1110) ;  /* 0x000054c27f007947 */ /* 0x000fec000b800000 */
[----:B------:R1:W2:Y:S02]  /*178b0*/  SHFL.BFLY PT, R0, R233, 0x2, 0x1f ;  /* 0x0c401f00e9007f89 */ /* 0x0002a400000e0000 */
.L_x_1183:
[----:B--2---:R-:W-:Y:S01]  /*178c0*/  FADD.FTZ R0, R0, R233 ;  /* 0x000000e900007221 */ /* 0x004fe20000010000 */
[----:B------:R-:W-:Y:S05]  /*178d0*/  BRA.DIV ~URZ, `(.L_x_1111) ;  /* 0x000054f27f007947 */ /* 0x000fea000b800000 */
[----:B------:R-:W2:Y:S04]  /*178e0*/  SHFL.BFLY PT, R2, R234, 0x2, 0x1f ;  /* 0x0c401f00ea027f89 */ /* 0x000ea800000e0000 */
[----:B------:R-:W3:Y:S01]  /*178f0*/  SHFL.BFLY PT, R5, R0, 0x1, 0x1f ;  /* 0x0c201f0000057f89 */ /* 0x000ee200000e0000 */
[----:B--2---:R-:W-:-:S02]  /*17900*/  FADD.FTZ R4, R2, R234 ;  /* 0x000000ea02047221 */ /* 0x004fc40000010000 */
[----:B---3--:R-:W-:-:S03]  /*17910*/  FADD.FTZ R0, R0, R5 ;  /* 0x0000000500007221 */ /* 0x008fc60000010000 */
[----:B------:R2:W3:Y:S04]  /*17920*/  SHFL.BFLY PT, R3, R4, 0x1, 0x1f ;  /* 0x0c201f0004037f89 */ /* 0x0004e800000e0000 */
.L_x_1184:
        /* <DEDUP_REMOVED lines=62> */
[----:B--2---:R-:W-:Y:S02]  /*17d10*/  FMUL.FTZ R166, R0, R138 ;  /* 0x0000008a00a67220 */ /* 0x004fe40000410000 */
[----:B------:R-:W-:Y:S01]  /*17d20*/  @P1 FFMA.FTZ R23, R4, R125, R5 ;  /* 0x0000007d04171223 */ /* 0x000fe20000010005 */
[----:B------:R-:W-:Y:S01]  /*17d30*/  MOV R4, 0x1 ;  /* 0x0000000100047802 */ /* 0x000fe20000000f00 */
[C---:B------:R-:W-:Y:S02]  /*17d40*/  FMUL.FTZ R167, R0.reuse, R139 ;  /* 0x0000008b00a77220 */ /* 0x040fe40000410000 */
[----:B------:R-:W-:-:S02]  /*17d50*/  FMUL.FTZ R138, R0, R102 ;  /* 0x00000066008a7220 */ /* 0x000fc40000410000 */
[C---:B------:R-:W-:Y:S02]  /*17d60*/  FMUL.FTZ R139, R0.reuse, R103 ;  /* 0x00000067008b7220 */ /* 0x040fe40000410000 */
[C---:B------:R-:W-:Y:S02]  /*17d70*/  FMUL.FTZ R176, R0.reuse, R114 ;  /* 0x0000007200b07220 */ /* 0x040fe40000410000 */
[----:B------:R-:W-:Y:S01]  /*17d80*/  FMUL.FTZ R177, R0, R115 ;  /* 0x0000007300b17220 */ /* 0x000fe20000410000 */
[----:B---3--:R-:W-:Y:S01]  /*17d90*/  @P0 MOV R3, 0x3f317218 ;  /* 0x3f31721800030802 */ /* 0x008fe20000000f00 */
[----:B-----5:R-:W-:Y:S02]  /*17da0*/  @P0 FMUL.FTZ R2, R2, 0.69314718246459960938 ;  /* 0x3f31721802020820 */ /* 0x020fe40000410000 */
        /* <DEDUP_REMOVED lines=45> */
.L_x_1047:
        /* <DEDUP_REMOVED lines=17> */
.L_x_1113:
[----:B------:R-:W-:Y:S05]  /*18190*/  BSYNC B0 ;  /* 0x0000000000007941 */ /* 0x000fea0003800000 */
.L_x_1112:
        /* <DEDUP_REMOVED lines=8> */
[----:B------:R-:W3:Y:S04]  /*18220*/  LDL R15, [R1+0x24] ;  /* 0x00002400010f7983 */ /* 0x000ee80000100800 */
[----:B------:R-:W4:Y:S01]  /*18230*/  LDL R14, [R1+0x2c] ;  /* 0x00002c00010e7983 */ /* 0x000f220000100800 */
[----:B------:R-:W-:-:S03]  /*18240*/  SHF.R.S32.HI R2, RZ, 0x1f, R7 ;  /* 0x0000001fff027819 */ /* 0x000fc60000011407 */
[----:B------:R-:W3:Y:S04]  /*18250*/  LDL R12, [R1+0x28] ;  /* 0x00002800010c7983 */ /* 0x000ee80000100800 */
[----:B------:R-:W3:Y:S01]  /*18260*/  LDL R10, [R1+0x3c] ;  /* 0x00003c00010a7983 */ /* 0x000ee20000100800 */
[----:B------:R-:W-:Y:S02]  /*18270*/  SHF.R.S32.HI R5, RZ, 0x1f, R7 ;  /* 0x0000001fff057819 */ /* 0x000fe40000011407 */
[-C--:B------:R-:W-:Y:S01]  /*18280*/  LEA.HI R2, R2, R7.reuse, RZ, 0x5 ;  /* 0x0000000702027211 */ /* 0x080fe200078f28ff */
[----:B------:R-:W3:Y:S04]  /*18290*/  LDL R9, [R1+0x34] ;  /* 0x0000340001097983 */ /* 0x000ee80000100800 */
[----:B------:R-:W3:Y:S04]  /*182a0*/  LDL R8, [R1+0x38] ;  /* 0x0000380001087983 */ /* 0x000ee80000100800 */
[----:B------:R-:W4:Y:S04]  /*182b0*/  LDL R13, [R1+0x30] ;  /* 0x00003000010d7983 */ /* 0x000f280000100800 */
[----:B------:R-:W4:Y:S01]  /*182c0*/  LDL R11, [R1] ;  /* 0x00000000010b7983 */ /* 0x000f220000100800 */
[----:B------:R-:W-:Y:S01]  /*182d0*/  LEA.HI R5, R5, R7, RZ, 0x2 ;  /* 0x0000000705057211 */ /* 0x000fe200078f10ff */
[----:B------:R-:W-:Y:S01]  /*182e0*/  WARPSYNC 0xffffffff ;  /* 0xffffffff00007948 */ /* 0x000fe20003800000 */
[----:B------:R-:W-:-:S02]  /*182f0*/  SHF.R.S32.HI R2, RZ, 0x5, R2 ;  /* 0x00000005ff027819 */ /* 0x000fc40000011402 */
[----:B------:R-:W-:-:S03]  /*18300*/  LOP3.LUT R5, R5, 0xfffffffc, RZ, 0xc0, !PT ;  /* 0xfffffffc05057812 */ /* 0x000fc600078ec0ff */
[----:B------:R-:W-:Y:S02]  /*18310*/  IMAD.SHL.U32 R2, R2, 0x400, RZ ;  /* 0x0000040002027824 */ /* 0x000fe400078e00ff */
[----:B------:R-:W-:-:S04]  /*18320*/  IMAD.IADD R5, R7, 0x1, -R5 ;  /* 0x0000000107057824 */ /* 0x000fc800078e0a05 */
[----:B------:R-:W-:Y:S01]  /*18330*/  IMAD R2, R5, 0x2, R2 ;  /* 0x0000000205027824 */ /* 0x000fe200078e0202 */
[----:B------:R-:W-:Y:S02]  /*18340*/  F2FP.BF16.PACK_AB R5, R169, R168 ;  /* 0x000000a8a905723e */ /* 0x000fe400000010ff */
[----:B------:R-:W-:Y:S01]  /*18350*/  F2FP.BF16.PACK_AB R7, R111, R110 ;  /* 0x0000006e6f07723e */ /* 0x000fe200000010ff */
[----:B------:R-:W-:Y:S01]  /*18360*/  BAR.SYNC.DEFER_BLOCKING 0x1, 0x100 ;  /* 0x0044000000007b1d */ /* 0x000fe20000010000 */
[----:B------:R-:W-:-:S04]  /*18370*/  ISETP.NE.U32.AND P0, PT, RZ, c[0x0][0x508], PT ;  /* 0x00014200ff007a0c */ /* 0x000fc80003f05070 */
[----:B------:R-:W-:Y:S02]  /*18380*/  ISETP.NE.AND.EX P1, PT, RZ, c[0x0][0x50c], PT, P0 ;  /* 0x00014300ff007a0c */ /* 0x000fe40003f25300 */
[----:B------:R-:W-:-:S04]  /*18390*/  ISETP.NE.U32.AND P2, PT, RZ, c[0x0][0x500], PT ;  /* 0x00014000ff007a0c */ /* 0x000fc80003f45070 */
[----:B------:R-:W-:Y:S02]  /*183a0*/  ISETP.NE.AND.EX P2, PT, RZ, c[0x0][0x504], PT, P2 ;  /* 0x00014100ff007a0c */ /* 0x000fe40003f45320 */
[----:B--2---:R-:W-:-:S04]  /*183b0*/  SHF.R.U32.HI R3, RZ, 0x3, R6 ;  /* 0x00000003ff037819 */ /* 0x004fc80000011606 */
[----:B------:R-:W-:-:S05]  /*183c0*/  LOP3.LUT R3, R3, R6, RZ, 0xfc, !PT ;  /* 0x0000000603037212 */ /* 0x000fca00078efcff */
[----:B------:R-:W-:Y:S01]  /*183d0*/  IMAD.IADD R2, R2, 0x1, R3 ;  /* 0x0000000102027824 */ /* 0x000fe200078e0203 */
[----:B------:R-:W-:-:S04]  /*183e0*/  F2FP.BF16.PACK_AB R3, R159, R158 ;  /* 0x0000009e9f03723e */ /* 0x000fc800000010ff */
[----:B------:R-:W-:Y:S02]  /*183f0*/  LEA R2, R2, 0x80, 0x1 ;  /* 0x0000008002027811 */ /* 0x000fe400078e08ff */
[----:B------:R-:W-:-:S03]  /*18400*/  F2FP.BF16.PACK_AB R6, R33, R32 ;  /* 0x000000202106723e */ /* 0x000fc600000010ff */
[----:B------:R2:W-:Y:S04]  /*18410*/  STS [R2], R3 ;  /* 0x0000000302007388 */ /* 0x0005e80000000800 */
[----:B------:R1:W-:Y:S04]  /*18420*/  STS [R2+0x400], R5 ;  /* 0x0004000502007388 */ /* 0x0003e80000000800 */
[----:B---3--:R3:W-:Y:S01]  /*18430*/  STS [R15], R6 ;  /* 0x000000060f007388 */ /* 0x0087e20000000800 */
[----:B--2---:R-:W-:Y:S02]  /*18440*/  F2FP.BF16.PACK_AB R3, R167, R166 ;  /* 0x000000a6a703723e */ /* 0x004fe400000010ff */
[----:B-1----:R-:W-:-:S03]  /*18450*/  F2FP.BF16.PACK_AB R5, R35, R34 ;  /* 0x000000222305723e */ /* 0x002fc600000010ff */
        /* <DEDUP_REMOVED lines=62> */
[----:B------:R1:W-:Y:S01]  /*18840*/  STS [R15+0x8000], R3 ;  /* 0x008000030f007388 */ /* 0x0003e20000000800 */
[----:B----4-:R-:W-:-:S03]  /*18850*/  F2FP.BF16.PACK_AB R2, R123, R122 ;  /* 0x0000007a7b02723e */ /* 0x010fc600000010ff */
[----:B------:R-:W-:Y:S01]  /*18860*/  STS [R15+0x8400], R7 ;  /* 0x008400070f007388 */ /* 0x000fe20000000800 */
[----:B------:R-:W-:-:S03]  /*18870*/  F2FP.BF16.PACK_AB R5, R77, R76 ;  /* 0x0000004c4d05723e */ /* 0x000fc600000010ff */
[----:B------:R-:W-:Y:S04]  /*18880*/  STS [R14+0x8000], R6 ;  /* 0x008000060e007388 */ /* 0x000fe80000000800 */
[----:B------:R2:W-:Y:S04]  /*18890*/  STS [R14+0x8400], R2 ;  /* 0x008400020e007388 */ /* 0x0005e80000000800 */
[----:B------:R3:W-:Y:S01]  /*188a0*/  STS [R12+0x8000], R5 ;  /* 0x008000050c007388 */ /* 0x0007e20000000800 */
[----:B-1----:R-:W-:-:S05]  /*188b0*/  F2FP.BF16.PACK_AB R3, R83, R82 ;  /* 0x000000525303723e */ /* 0x002fca00000010ff */
[----:B------:R1:W-:Y:S01]  /*188c0*/  STS [R12+0x8400], R3 ;  /* 0x008400030c007388 */ /* 0x0003e20000000800 */
[----:B--2---:R-:W-:Y:S02]  /*188d0*/  F2FP.BF16.PACK_AB R2, R165, R164 ;  /* 0x000000a4a502723e */ /* 0x004fe400000010ff */
[----:B------:R-:W-:-:S03]  /*188e0*/  F2FP.BF16.PACK_AB R6, R79, R78 ;  /* 0x0000004e4f06723e */ /* 0x000fc600000010ff */
[----:B------:R2:W-:Y:S01]  /*188f0*/  STS [R10+0x8000], R2 ;  /* 0x008000020a007388 */ /* 0x0005e20000000800 */
[----:B---3--:R-:W-:-:S03]  /*18900*/  F2FP.BF16.PACK_AB R5, R75, R74 ;  /* 0x0000004a4b05723e */ /* 0x008fc600000010ff */
[----:B------:R-:W-:Y:S01]  /*18910*/  STS [R10+0x8400], R6 ;  /* 0x008400060a007388 */ /* 0x000fe20000000800 */
[----:B-1----:R-:W-:-:S03]  /*18920*/  F2FP.BF16.PACK_AB R3, R81, R80 ;  /* 0x000000505103723e */ /* 0x002fc600000010ff */
[----:B------:R-:W3:Y:S01]  /*18930*/  LDL.LU R12, [R1+0x1c] ;  /* 0x00001c00010c7983 */ /* 0x000ee20000300800 */
[----:B--2---:R-:W-:-:S05]  /*18940*/  F2FP.BF16.PACK_AB R2, R163, R162 ;  /* 0x000000a2a302723e */ /* 0x004fca00000010ff */
[----:B------:R1:W-:Y:S04]  /*18950*/  STS [R9+0x8000], R2 ;  /* 0x0080000209007388 */ /* 0x0003e80000000800 */
[----:B------:R-:W-:Y:S04]  /*18960*/  STS [R9+0x8400], R5 ;  /* 0x0084000509007388 */ /* 0x000fe80000000800 */
[----:B------:R2:W-:Y:S01]  /*18970*/  STS [R8+0x8000], R3 ;  /* 0x0080000308007388 */ /* 0x0005e20000000800 */
[----:B-1----:R-:W-:-:S05]  /*18980*/  F2FP.BF16.PACK_AB R2, R71, R70 ;  /* 0x000000464702723e */ /* 0x002fca00000010ff */
[----:B------:R1:W-:Y:S01]  /*18990*/  STS [R8+0x8400], R2 ;  /* 0x0084000208007388 */ /* 0x0003e20000000800 */
[----:B--2---:R-:W-:-:S05]  /*189a0*/  F2FP.BF16.PACK_AB R3, R65, R64 ;  /* 0x000000404103723e */ /* 0x004fca00000010ff */
[----:B------:R2:W-:Y:S01]  /*189b0*/  STS [R13+0x8000], R3 ;  /* 0x008000030d007388 */ /* 0x0005e20000000800 */
[----:B-1----:R-:W-:-:S05]  /*189c0*/  F2FP.BF16.PACK_AB R2, R63, R62 ;  /* 0x0000003e3f02723e */ /* 0x002fca00000010ff */
[----:B------:R1:W-:Y:S01]  /*189d0*/  STS [R13+0x8400], R2 ;  /* 0x008400020d007388 */ /* 0x0003e20000000800 */
[----:B------:R-:W-:Y:S01]  /*189e0*/  SHF.R.S32.HI R10, RZ, 0x1f, R11 ;  /* 0x0000001fff0a7819 */ /* 0x000fe2000001140b */
[----:B------:R-:W-:Y:S02]  /*189f0*/  IMAD.MOV.U32 R8, RZ, RZ, 0x4 ;  /* 0x00000004ff087424 */ /* 0x000fe400078e00ff */
[----:B------:R-:W-:Y:S01]  /*18a00*/  BAR.SYNC.DEFER_BLOCKING 0x1, 0x100 ;  /* 0x0044000000007b1d */ /* 0x000fe20000010000 */
[C---:B------:R-:W-:Y:S01]  /*18a10*/  @P1 LEA R6, P0, R11.reuse, c[0x0][0x508], 0x2 ;  /* 0x000142000b061a11 */ /* 0x040fe200078010ff */
[----:B------:R-:W-:Y:S02]  /*18a20*/  IMAD.MOV.U32 R14, RZ, RZ, c[0x0][0x388] ;  /* 0x0000e200ff0e7624 */ /* 0x000fe400078e00ff */
[----:B--2---:R-:W-:Y:S01]  /*18a30*/  IMAD.MOV.U32 R3, RZ, RZ, RZ ;  /* 0x000000ffff037224 */ /* 0x004fe200078e00ff */
[C---:B------:R-:W-:Y:S01]  /*18a40*/  @P1 LEA.HI.X R7, R11.reuse, c[0x0][0x50c], R10, 0x2, P0 ;  /* 0x000143000b071a11 */ /* 0x040fe200000f140a */
[----:B------:R-:W-:-:S04]  /*18a50*/  IMAD.WIDE R8, R11, R8, c[0x0][0x500] ;  /* 0x000140000b087625 */ /* 0x000fc800078e0208 */
[----:B------:R2:W5:Y:S04]  /*18a60*/  @P1 LDG.E R14, [R6.64] ;  /* 0x00000006060e1981 */ /* 0x000568000c1e1900 */
[----:B------:R2:W5:Y:S01]  /*18a70*/  @P2 LDG.E R3, [R8.64] ;  /* 0x0000000608032981 */ /* 0x000562000c1e1900 */
[----:B---3--:R-:W-:-:S04]  /*18a80*/  ISETP.NE.AND P0, PT, R12, RZ, PT ;  /* 0x000000ff0c00720c */ /* 0x008fc80003f05270 */
[----:B-1----:R-:W-:Y:S01]  /*18a90*/  SEL R2, R12, c[0x0][0x3d4], P0 ;  /* 0x0000f5000c027a07 */ /* 0x002fe20000000000 */
[----:B------:R-:W-:Y:S05]  /*18aa0*/  @P1 BRA `(.L_x_1116) ;  /* 0x0000004000001947 */ /* 0x000fea0003800000 */
[----:B--2---:R-:W-:Y:S05]  /*18ab0*/  @!P2 BRA `(.L_x_1116) ;  /* 0x000000300000a947 */ /* 0x004fea0003800000 */
[----:B-----5:R1:W2:Y:S04]  /*18ac0*/  LDG.E R14, [R8.64] ;  /* 0x00000006080e7981 */ /* 0x0202a8000c1e1900 */
[----:B-1----:R-:W2:Y:S02]  /*18ad0*/  LDG.E R8, [R8.64+0x4] ;  /* 0x0000040608087981 */ /* 0x002ea4000c1e1900 */
[----:B--2---:R-:W-:Y:S02]  /*18ae0*/  IADD3 R14, -R14, R8, RZ ;  /* 0x000000080e0e7210 */ /* 0x004fe40007ffe1ff */
.L_x_1116:
[----:B--2---:R-:W2:Y:S04]  /*18af0*/  LDL R5, [R1+0x10] ;  /* 0x0000100001057983 */ /* 0x004ea80000100800 */
        /* <DEDUP_REMOVED lines=10> */
[----:B------:R-:W-:Y:S01]  /*18ba0*/  IMAD.MOV.U32 R2, RZ, RZ, c[0x0][0x4e8] ;  /* 0x00013a00ff027624 */ /* 0x000fe200078e00ff */
[----:B------:R-:W-:-:S04]  /*18bb0*/  ISETP.NE.U32.AND P0, PT, RZ, c[0x0][0x500], PT ;  /* 0x00014000ff007a0c */ /* 0x000fc80003f05070 */
[----:B------:R-:W-:Y:S02]  /*18bc0*/  ISETP.NE.AND P3, PT, R2, 0x1, PT ;  /* 0x000000010200780c */ /* 0x000fe40003f65270 */
[----:B------:R-:W-:-:S04]  /*18bd0*/  ISETP.NE.AND.EX P0, PT, RZ, c[0x0][0x504], PT, P0 ;  /* 0x00014100ff007a0c */ /* 0x000fc80003f05300 */
        /* <DEDUP_REMOVED lines=106> */
.L_x_1185:
[----:B------:R-:W-:Y:S05]  /*19280*/  BRA.DIV ~URZ, `(.L_x_1119) ;  /* 0x00003cb27f007947 */ /* 0x000fea000b800000 */
[----:B------:R3:W4:Y:S02]  /*19290*/  SHFL.IDX PT, R2, R14, RZ, 0x181f ;  /* 0x00181fff0e027589 */ /* 0x00072400000e0000 */
.L_x_1186:
        /* <DEDUP_REMOVED lines=18> */
.L_x_1121:
[----:B------:R-:W-:Y:S05]  /*193c0*/  BSYNC B0 ;  /* 0x0000000000007941 */ /* 0x000fea0003800000 */
.L_x_1120:
[----:B------:R-:W-:Y:S05]  /*193d0*/  BRA.DIV ~URZ, `(.L_x_1122) ;  /* 0x00003bd27f007947 */ /* 0x000fea000b800000 */
[----:B--2---:R2:W1:Y:S04]  /*193e0*/  SHFL.IDX PT, R7, R13, 0x1, 0x181f ;  /* 0x00381f000d077f89 */ /* 0x00446800000e0000 */
[----:B----4-:R2:W4:Y:S02]  /*193f0*/  SHFL.IDX PT, R2, R14, 0x1, 0x181f ;  /* 0x00381f000e027f89 */ /* 0x01052400000e0000 */
.L_x_1187:
        /* <DEDUP_REMOVED lines=16> */
.L_x_1124:
[----:B------:R-:W-:Y:S05]  /*19500*/  BSYNC B0 ;  /* 0x0000000000007941 */ /* 0x000fea0003800000 */
.L_x_1123:
[----:B------:R-:W-:Y:S05]  /*19510*/  BRA.DIV ~URZ, `(.L_x_1125) ;  /* 0x00003b627f007947 */ /* 0x000fea000b800000 */
[----:B-1----:R1:W2:Y:S02]  /*19520*/  SHFL.IDX PT, R7, R13, 0x2, 0x181f ;  /* 0x00581f000d077f89 */ /* 0x0022a400000e0000 */
.L_x_1188:
[----:B------:R-:W-:Y:S05]  /*19530*/  BRA.DIV ~URZ, `(.L_x_1126) ;  /* 0x00003bb27f007947 */ /* 0x000fea000b800000 */
[----:B----4-:R4:W1:Y:S02]  /*19540*/  SHFL.IDX PT, R2, R14, 0x2, 0x181f ;  /* 0x00581f000e027f89 */ /* 0x01086400000e0000 */
.L_x_1189:
        /* <DEDUP_REMOVED lines=16> */
.L_x_1128:
[----:B------:R-:W-:Y:S05]  /*19650*/  BSYNC B0 ;  /* 0x0000000000007941 */ /* 0x000fea0003800000 */
.L_x_1127:
[----:B------:R-:W-:Y:S05]  /*19660*/  BRA.DIV ~URZ, `(.L_x_1129) ;  /* 0x00003af27f007947 */ /* 0x000fea000b800000 */
[----:B-1----:R1:W3:Y:S04]  /*19670*/  SHFL.IDX PT, R10, R13, 0x3, 0x181f ;  /* 0x00781f000d0a7f89 */ /* 0x0022e800000e0000 */
[----:B------:R1:W4:Y:S02]  /*19680*/  SHFL.IDX PT, R2, R14, 0x3, 0x181f ;  /* 0x00781f000e027f89 */ /* 0x00032400000e0000 */
.L_x_1190:
        /* <DEDUP_REMOVED lines=17> */
.L_x_1117:
        /* <DEDUP_REMOVED lines=34> */
.L_x_1191:
[----:B------:R-:W-:Y:S05]  /*199c0*/  BRA.DIV ~URZ, `(.L_x_1132) ;  /* 0x000038d27f007947 */ /* 0x000fea000b800000 */
[----:B------:R4:W1:Y:S02]  /*199d0*/  SHFL.IDX PT, R0, R37, RZ, 0x1c1f ;  /* 0x001c1fff25007589 */ /* 0x00086400000e0000 */
.L_x_1192:
        /* <DEDUP_REMOVED lines=53> */
[----:B------:R-:W-:Y:S02]  /*19d30*/  @!P1 IMAD.MOV.U32 R30, RZ, RZ, R0 ;  /* 0x000000ffff1e9224 */ /* 0x000fe400078e0000 */
[----:B---3--:R-:W-:Y:S01]  /*19d40*/  @!P1 IMAD.MOV.U32 R31, RZ, RZ, R4 ;  /* 0x000000ffff1f9224 */ /* 0x008fe200078e0004 */
[----:B------:R-:W-:-:S03]  /*19d50*/  @!P0 LEA R2, P2, R22, R0, 0x2 ;  /* 0x0000000016028211 */ /* 0x000fc600078410ff */
[----:B------:R-:W-:Y:S01]  /*19d60*/  @!P1 IMAD.WIDE R30, R239, 0x4, R30 ;  /* 0x00000004ef1e9825 */ /* 0x000fe200078e021e */
[----:B------:R-:W-:Y:S02]  /*19d70*/  @!P0 LEA.HI.X R3, R22, R4, R39, 0x2, P2 ;  /* 0x0000000416038211 */ /* 0x000fe400010f1427 */
[----:B------:R-:W-:Y:S02]  /*19d80*/  ISETP.GE.AND P2, PT, R19, c[0x0][0x3c8], PT ;  /* 0x0000f20013007a0c */ /* 0x000fe40003f46270 */
        /* <DEDUP_REMOVED lines=54> */
[----:B------:R-:W-:Y:S02]  /*1a0f0*/  @!P4 LEA.HI.X R3, R17, R4, R52, 0x2, P0 ;  /* 0x000000041103c211 */ /* 0x000fe400000f1434 */
[----:B------:R-:W-:Y:S01]  /*1a100*/  @!P2 LEA R32, P0, R16, R0, 0x2 ;  /* 0x000000001020a211 */ /* 0x000fe200078010ff */
[----:B------:R1:W-:Y:S01]  /*1a110*/  @!P3 ST.E.64 [R30.64], R154 ;  /* 0x0000009a1e00b985 */ /* 0x0003e2000c101b06 */
[----:B------:R-:W-:-:S02]  /*1a120*/  ISETP.GE.AND P5, PT, R27, c[0x0][0x3c8], PT ;  /* 0x0000f2001b007a0c */ /* 0x000fc40003fa6270 */
[----:B------:R-:W-:Y:S01]  /*1a130*/  @!P2 LEA.HI.X R33, R16, R4, R53, 0x2, P0 ;  /* 0x000000041021a211 */ /* 0x000fe200000f1435 */
[----:B------:R3:W-:Y:S01]  /*1a140*/  @!P4 ST.E.64 [R2.64], R156 ;  /* 0x0000009c0200c985 */ /* 0x0007e2000c101b06 */
[----:B------:R-:W-:-:S03]  /*1a150*/  ISETP.GE.AND P4, PT, R26, c[0x0][0x3c8], PT ;  /* 0x0000f2001a007a0c */ /* 0x000fc60003f86270 */
[----:B------:R-:W-:Y:S01]  /*1a160*/  @!P2 ST.E.64 [R32.64], R160 ;  /* 0x000000a02000a985 */ /* 0x000fe2000c101b06 */
[----:B------:R-:W-:Y:S02]  /*1a170*/  ISETP.GE.AND P2, PT, R25, c[0x0][0x3c8], PT ;  /* 0x0000f20019007a0c */ /* 0x000fe40003f46270 */
[CC--:B-1----:R-:W-:Y:S02]  /*1a180*/  @!P6 LEA R30, P0, R28.reuse, R0.reuse, 0x2 ;  /* 0x000000001c1ee211 */ /* 0x0c2fe400078010ff */
[C---:B---3--:R-:W-:Y:S02]  /*1a190*/  @!P1 LEA R2, P3, R29.reuse, R0, 0x2 ;  /* 0x000000001d029211 */ /* 0x048fe400078610ff */
[-C--:B------:R-:W-:Y:S02]  /*1a1a0*/  @!P6 LEA.HI.X R31, R28, R4.reuse, R56, 0x2, P0 ;  /* 0x000000041c1fe211 */ /* 0x080fe400000f1438 */
[----:B------:R-:W-:Y:S02]  /*1a1b0*/  @!P1 LEA.HI.X R3, R29, R4, R54, 0x2, P3 ;  /* 0x000000041d039211 */ /* 0x000fe400018f1436 */
[----:B------:R-:W-:-:S03]  /*1a1c0*/  ISETP.GE.AND P0, PT, R23, c[0x0][0x3c8], PT ;  /* 0x0000f20017007a0c */ /* 0x000fc60003f06270 */
        /* <DEDUP_REMOVED lines=18> */
.L_x_1134:
[----:B------:R-:W-:Y:S05]  /*1a2f0*/  BSYNC B0 ;  /* 0x0000000000007941 */ /* 0x000fea0003800000 */
.L_x_1133:
[----:B------:R-:W-:Y:S05]  /*1a300*/  BRA.DIV ~URZ, `(.L_x_1135) ;  /* 0x000030027f007947 */ /* 0x000fea000b800000 */
[----:B---3--:R1:W3:Y:S04]  /*1a310*/  SHFL.IDX PT, R4, R36, 0x1, 0x1c1f ;  /* 0x003c1f0024047f89 */ /* 0x0082e800000e0000 */
[----:B------:R1:W2:Y:S02]  /*1a320*/  SHFL.IDX PT, R0, R37, 0x1, 0x1c1f ;  /* 0x003c1f0025007f89 */ /* 0x0002a400000e0000 */
.L_x_1193:
[----:B------:R-:W-:-:S13]  /*1a330*/  ISETP.NE.AND P0, PT, R61, RZ, PT ;  /* 0x000000ff3d00720c */ /* 0x000fda0003f05270 */
[----:B------:R-:W-:Y:S05]  /*1a340*/  @P0 BRA `(.L_x_1130) ;  /* 0x000012d000000947 */ /* 0x000fea0003800000 */
[----:B------:R-:W-:Y:S02]  /*1a350*/  ISETP.GE.AND P3, PT, R22, c[0x0][0x3c8], PT ;  /* 0x0000f20016007a0c */ /* 0x000fe40003f66270 */
[----:B------:R-:W-:Y:S02]  /*1a360*/  ISETP.GE.AND P2, PT, R21, c[0x0][0x3c8], PT ;  /* 0x0000f20015007a0c */ /* 0x000fe40003f46270 */
[----:B------:R-:W-:Y:S02]  /*1a370*/  ISETP.GE.AND P1, PT, R20, c[0x0][0x3c8], PT ;  /* 0x0000f20014007a0c */ /* 0x000fe40003f26270 */
[----:B------:R-:W-:Y:S02]  /*1a380*/  ISETP.GE.AND P4, PT, R239, c[0x0][0x3c8], PT ;  /* 0x0000f200ef007a0c */ /* 0x000fe40003f86270 */
[----:B------:R-:W-:-:S05]  /*1a390*/  ISETP.GE.AND P0, PT, R19, c[0x0][0x3c8], PT ;  /* 0x0000f20013007a0c */ /* 0x000fca0003f06270 */
[CC--:B--2---:R-:W-:Y:S02]  /*1a3a0*/  @!P3 LEA R34, P6, R22.reuse, R0.reuse, 0x2 ;  /* 0x000000001622b211 */ /* 0x0c4fe400078c10ff */
[C---:B------:R-:W-:Y:S02]  /*1a3b0*/  @!P2 LEA R32, P5, R21.reuse, R0, 0x2 ;  /* 0x000000001520a211 */ /* 0x040fe400078a10ff */
[----:B---3--:R-:W-:Y:S02]  /*1a3c0*/  @!P3 LEA.HI.X R35, R22, R4, R39, 0x2, P6 ;  /* 0x000000041623b211 */ /* 0x008fe400030f1427 */
[----:B------:R-:W-:Y:S01]  /*1a3d0*/  @!P1 LEA R30, P6, R20, R0, 0x2 ;  /* 0x00000000141e9211 */ /* 0x000fe200078c10ff */
[----:B-1----:R-:W-:Y:S01]  /*1a3e0*/  @!P4 IMAD.MOV.U32 R36, RZ, RZ, R0 ;  /* 0x000000ffff24c224 */ /* 0x002fe200078e0000 */
[----:B------:R-:W-:Y:S01]  /*1a3f0*/  @!P2 LEA.HI.X R33, R21, R4, R38, 0x2, P5 ;  /* 0x000000041521a211 */ /* 0x000fe200028f1426 */
[----:B----4-:R-:W-:Y:S01]  /*1a400*/  @!P4 IMAD.MOV.U32 R37, RZ, RZ, R4 ;  /* 0x000000ffff25c224 */ /* 0x010fe200078e0004 */
        /* <DEDUP_REMOVED lines=8> */
[----:B------:R-:W-:Y:S01]  /*1a490*/  @!P3 ST.E.64 [R34.64], R166 ;  /* 0x000000a62200b985 */ /* 0x000fe2000c101b06 */
[----:B------:R-:W-:-:S03]  /*1a4a0*/  ISETP.GE.AND P3, PT, R12, c[0x0][0x3c8], PT ;  /* 0x0000f2000c007a0c */ /* 0x000fc60003f66270 */
[----:B------:R1:W-:Y:S01]  /*1a4b0*/  @!P2 ST.E.64 [R32.64], R138 ;  /* 0x0000008a2000a985 */ /* 0x0003e2000c101b06 */
[----:B------:R-:W-:-:S03]  /*1a4c0*/  ISETP.GE.AND P2, PT, R10, c[0x0][0x3c8], PT ;  /* 0x0000f2000a007a0c */ /* 0x000fc60003f46270 */
[----:B------:R2:W-:Y:S04]  /*1a4d0*/  @!P1 ST.E.64 [R30.64], R92 ;  /* 0x0000005c1e009985 */ /* 0x0005e8000c101b06 */
[----:B------:R3:W-:Y:S01]  /*1a4e0*/  @!P0 ST.E.64 [R2.64], R84 ;  /* 0x0000005402008985 */ /* 0x0007e2000c101b06 */
[CC--:B-1----:R-:W-:Y:S02]  /*1a4f0*/  @!P6 LEA R32, P0, R18.reuse, R0.reuse, 0x2 ;  /* 0x000000001220e211 */ /* 0x0c2fe400078010ff */
[----:B--2---:R-:W-:Y:S02]  /*1a500*/  @!P5 LEA R30, P1, R15, R0, 0x2 ;  /* 0x000000000f1ed211 */ /* 0x004fe400078210ff */
[----:B------:R-:W-:Y:S02]  /*1a510*/  @!P6 LEA.HI.X R33, R18, R4, R42, 0x2, P0 ;  /* 0x000000041221e211 */ /* 0x000fe400000f142a */
[----:B------:R-:W-:-:S02]  /*1a520*/  @!P4 LEA R20, P0, R14, R0, 0x2 ;  /* 0x000000000e14c211 */ /* 0x000fc400078010ff */
        /* <DEDUP_REMOVED lines=9> */
[----:B------:R-:W-:Y:S02]  /*1a5c0*/  @!P2 LEA R14, P0, R10, R0, 0x2 ;  /* 0x000000000a0ea211 */ /* 0x000fe400078010ff */
[----:B------:R-:W-:Y:S01]  /*1a5d0*/  ISETP.GE.AND P5, PT, R6, c[0x0][0x3c8], PT ;  /* 0x0000f20006007a0c */ /* 0x000fe20003fa6270 */
[----:B------:R1:W-:Y:S01]  /*1a5e0*/  @!P3 ST.E.64 [R18.64], R106 ;  /* 0x0000006a1200b985 */ /* 0x0003e2000c101b06 */
[----:B------:R-:W-:Y:S02]  /*1a5f0*/  @!P2 LEA.HI.X R15, R10, R4, R46, 0x2, P0 ;  /* 0x000000040a0fa211 */ /* 0x000fe400000f142e */
[C---:B---3--:R-:W-:Y:S02]  /*1a600*/  @!P1 LEA R2, P0, R8.reuse, R0, 0x2 ;  /* 0x0000000008029211 */ /* 0x048fe400078010ff */
[----:B------:R-:W-:Y:S01]  /*1a610*/  ISETP.GE.AND P4, PT, R13, c[0x0][0x3c8], PT ;  /* 0x0000f2000d007a0c */ /* 0x000fe20003f86270 */
[----:B------:R2:W-:Y:S01]  /*1a620*/  @!P2 ST.E.64 [R14.64], R96 ;  /* 0x000000600e00a985 */ /* 0x0005e2000c101b06 */
[----:B------:R-:W-:-:S02]  /*1a630*/  @!P1 LEA.HI.X R3, R8, R4, R47, 0x2, P0 ;  /* 0x0000000408039211 */ /* 0x000fc400000f142f */
[----:B------:R-:W-:Y:S02]  /*1a640*/  ISETP.GE.AND P3, PT, R11, c[0x0][0x3c8], PT ;  /* 0x0000f2000b007a0c */ /* 0x000fe40003f66270 */
[----:B------:R-:W-:Y:S01]  /*1a650*/  ISETP.GE.AND P2, PT, R17, c[0x0][0x3c8], PT ;  /* 0x0000f20011007a0c */ /* 0x000fe20003f46270 */
[----:B------:R3:W-:Y:S01]  /*1a660*/  @!P1 ST.E.64 [R2.64], R88 ;  /* 0x0000005802009985 */ /* 0x0007e2000c101b06 */
[----:B-1----:R-:W-:-:S04]  /*1a670*/  @!P6 LEA R18, P0, R7, R0, 0x2 ;  /* 0x000000000712e211 */ /* 0x002fc800078010ff */
[----:B------:R-:W-:Y:S02]  /*1a680*/  @!P6 LEA.HI.X R19, R7, R4, R48, 0x2, P0 ;  /* 0x000000040713e211 */ /* 0x000fe400000f1430 */
[CC--:B--2---:R-:W-:Y:S02]  /*1a690*/  @!P5 LEA R14, P1, R6.reuse, R0.reuse, 0x2 ;  /* 0x00000000060ed211 */ /* 0x0c4fe400078210ff */
[C---:B------:R-:W-:Y:S01]  /*1a6a0*/  @!P4 LEA R12, P0, R13.reuse, R0, 0x2 ;  /* 0x000000000d0cc211 */ /* 0x040fe200078010ff */
[----:B------:R-:W-:Y:S01]  /*1a6b0*/  @!P6 ST.E.64 [R18.64], R178 ;  /* 0x000000b21200e985 */ /* 0x000fe2000c101b06 */
[-C--:B------:R-:W-:Y:S02]  /*1a6c0*/  @!P5 LEA.HI.X R15, R6, R4.reuse, R49, 0x2, P1 ;  /* 0x00000004060fd211 */ /* 0x080fe400008f1431 */
[----:B------:R-:W-:Y:S02]  /*1a6d0*/  ISETP.GE.AND P1, PT, R16, c[0x0][0x3c8], PT ;  /* 0x0000f20010007a0c */ /* 0x000fe40003f26270 */
[----:B------:R-:W-:Y:S01]  /*1a6e0*/  @!P4 LEA.HI.X R13, R13, R4, R50, 0x2, P0 ;  /* 0x000000040d0dc211 */ /* 0x000fe200000f1432 */
[----:B------:R1:W-:Y:S01]  /*1a6f0*/  @!P5 ST.E.64 [R14.64], R172 ;  /* 0x000000ac0e00d985 */ /* 0x0003e2000c101b06 */
        /* <DEDUP_REMOVED lines=15> */
[-C--:B-1----:R-:W-:Y:S02]  /*1a7f0*/  @!P6 LEA R14, P0, R29, R0.reuse, 0x2 ;  /* 0x000000001d0ee211 */ /* 0x082fe400078010ff */
[----:B--2---:R-:W-:-:S02]  /*1a800*/  @!P5 LEA R12, P1, R28, R0, 0x2 ;  /* 0x000000001c0cd211 */ /* 0x004fc400078210ff */
[----:B------:R-:W-:Y:S02]  /*1a810*/  @!P6 LEA.HI.X R15, R29, R4, R54, 0x2, P0 ;  /* 0x000000041d0fe211 */ /* 0x000fe400000f1436 */
[C---:B------:R-:W-:Y:S02]  /*1a820*/  @!P4 LEA R10, P0, R27.reuse, R0, 0x2 ;  /* 0x000000001b0ac211 */ /* 0x040fe400078010ff */
[-C--:B------:R-:W-:Y:S01]  /*1a830*/  @!P5 LEA.HI.X R13, R28, R4.reuse, R56, 0x2, P1 ;  /* 0x000000041c0dd211 */ /* 0x080fe200008f1438 */
[----:B------:R1:W-:Y:S01]  /*1a840*/  @!P6 ST.E.64 [R14.64], R174 ;  /* 0x000000ae0e00e985 */ /* 0x0003e2000c101b06 */
[----:B------:R-:W-:Y:S02]  /*1a850*/  ISETP.GE.AND P1, PT, R24, c[0x0][0x3c8], PT ;  /* 0x0000f20018007a0c */ /* 0x000fe40003f26270 */
[----:B------:R-:W-:Y:S01]  /*1a860*/  @!P4 LEA.HI.X R11, R27, R4, R55, 0x2, P0 ;  /* 0x000000041b0bc211 */ /* 0x000fe200000f1437 */
[----:B------:R1:W-:Y:S01]  /*1a870*/  @!P5 ST.E.64 [R12.64], R122 ;  /* 0x0000007a0c00d985 */ /* 0x0003e2000c101b06 */
[----:B----4-:R-:W-:-:S03]  /*1a880*/  @!P3 LEA R8, P0, R26, R0, 0x2 ;  /* 0x000000001a08b211 */ /* 0x010fc600078010ff */
[----:B------:R1:W-:Y:S01]  /*1a890*/  @!P4 ST.E.64 [R10.64], R82 ;  /* 0x000000520a00c985 */ /* 0x0003e2000c101b06 */
[----:B------:R-:W-:Y:S02]  /*1a8a0*/  @!P3 LEA.HI.X R9, R26, R4, R57, 0x2, P0 ;  /* 0x000000041a09b211 */ /* 0x000fe400000f1439 */
[----:B---3--:R-:W-:-:S03]  /*1a8b0*/  @!P2 LEA R6, P0, R25, R0, 0x2 ;  /* 0x000000001906a211 */ /* 0x008fc600078010ff */
        /* <DEDUP_REMOVED lines=12> */
.L_x_1115:
[----:B------:R-:W2:Y:S04]  /*1a980*/  LDL.LU R10, [R1+0x1c] ;  /* 0x00001c00010a7983 */ /* 0x000ea80000300800 */
[----:B------:R-:W3:Y:S01]  /*1a990*/  LDL R5, [R1] ;  /* 0x0000000001057983 */ /* 0x000ee20000100800 */
[----:B------:R-:W-:Y:S01]  /*1a9a0*/  ISETP.NE.U32.AND P0, PT, RZ, c[0x0][0x508], PT ;  /* 0x00014200ff007a0c */ /* 0x000fe20003f05070 */
[----:B------:R-:W-:Y:S01]  /*1a9b0*/  IMAD.MOV.U32 R8, RZ, RZ, 0x4 ;  /* 0x00000004ff087424 */ /* 0x000fe200078e00ff */
[----:B------:R-:W-:Y:S01]  /*1a9c0*/  ISETP.NE.U32.AND P2, PT, RZ, c[0x0][0x500], PT ;  /* 0x00014000ff007a0c */ /* 0x000fe20003f45070 */
[----:B------:R-:W-:Y:S01]  /*1a9d0*/  IMAD.MOV.U32 R2, RZ, RZ, RZ ;  /* 0x000000ffff027224 */ /* 0x000fe200078e00ff */
[----:B------:R-:W-:Y:S01]  /*1a9e0*/  ISETP.NE.AND.EX P1, PT, RZ, c[0x0][0x50c], PT, P0 ;  /* 0x00014300ff007a0c */ /* 0x000fe20003f25300 */
[----:B------:R-:W-:Y:S01]  /*1a9f0*/  IMAD.MOV.U32 R15, RZ, RZ, c[0x0][0x388] ;  /* 0x0000e200ff0f7624 */ /* 0x000fe200078e00ff */
[----:B------:R-:W-:-:S02]  /*1aa00*/  ISETP.NE.AND.EX P2, PT, RZ, c[0x0][0x504], PT, P2 ;  /* 0x00014100ff007a0c */ /* 0x000fc40003f45320 */
[----:B---3--:R-:W-:Y:S01]  /*1aa10*/  SHF.R.S32.HI R3, RZ, 0x1f, R5 ;  /* 0x0000001fff037819 */ /* 0x008fe20000011405 */
[----:B------:R-:W-:-:S08]  /*1aa20*/  IMAD.WIDE R8, R5, R8, c[0x0][0x500] ;  /* 0x0001400005087625 */ /* 0x000fd000078e0208 */
[----:B------:R-:W-:-:S04]  /*1aa30*/  @P1 LEA R6, P0, R5, c[0x0][0x508], 0x2 ;  /* 0x0001420005061a11 */ /* 0x000fc800078010ff */
[----:B------:R-:W-:Y:S01]  /*1aa40*/  @P1 LEA.HI.X R7, R5, c[0x0][0x50c], R3, 0x2, P0 ;  /* 0x0001430005071a11 */ /* 0x000fe200000f1403 */
[----:B------:R3:W5:Y:S04]  /*1aa50*/  @P2 LDG.E R2, [R8.64] ;  /* 0x0000000608022981 */ /* 0x000768000c1e1900 */
[----:B------:R3:W5:Y:S01]  /*1aa60*/  @P1 LDG.E R15, [R6.64] ;  /* 0x00000006060f1981 */ /* 0x000762000c1e1900 */
[----:B--2---:R-:W-:-:S04]  /*1aa70*/  ISETP.NE.AND P0, PT, R10, RZ, PT ;  /* 0x000000ff0a00720c */ /* 0x004fc80003f05270 */
[----:B------:R-:W-:Y:S01]  /*1aa80*/  SEL R19, R10, c[0x0][0x3d4], P0 ;  /* 0x0000f5000a137a07 */ /* 0x000fe20000000000 */
[----:B------:R-:W-:Y:S05]  /*1aa90*/  @P1 BRA `(.L_x_1136) ;  /* 0x0000004000001947 */ /* 0x000fea0003800000 */
[----:B------:R-:W-:Y:S05]  /*1aaa0*/  @!P2 BRA `(.L_x_1136) ;  /* 0x000000300000a947 */ /* 0x000fea0003800000 */
[----:B-----5:R2:W4:Y:S04]  /*1aab0*/  LDG.E R15, [R8.64] ;  /* 0x00000006080f7981 */ /* 0x020528000c1e1900 */
[----:B--23--:R-:W4:Y:S02]  /*1aac0*/  LDG.E R8, [R8.64+0x4] ;  /* 0x0000040608087981 */ /* 0x00cf24000c1e1900 */
[----:B----4-:R-:W-:Y:S02]  /*1aad0*/  IADD3 R15, -R15, R8, RZ ;  /* 0x000000080f0f7210 */ /* 0x010fe40007ffe1ff */
.L_x_1136:
[----:B---3--:R-:W2:Y:S01]  /*1aae0*/  S2R R6, SR_TID.X ;  /* 0x0000000000067919 */ /* 0x008ea20000002100 */
[----:B------:R-:W-:Y:S01]  /*1aaf0*/  BSSY B0, `(.L_x_1137) ;  /* 0x0000037000007945 */ /* 0x000fe20003800000 */
[----:B------:R-:W-:Y:S02]  /*1ab00*/  SEL R5, R5, RZ, !P2 ;  /* 0x000000ff05057207 */ /* 0x000fe40005000000 */
[----:B------:R-:W-:-:S02]  /*1ab10*/  SEL R22, R3, RZ, !P2 ;  /* 0x000000ff03167207 */ /* 0x000fc40005000000 */
[----:B-1---5:R-:W-:Y:S02]  /*1ab20*/  SHF.R.S32.HI R18, RZ, 0x1f, R2 ;  /* 0x0000001fff127819 */ /* 0x022fe40000011402 */
        /* <DEDUP_REMOVED lines=51> */
.L_x_1138:
[----:B------:R-:W-:Y:S05]  /*1ae60*/  BSYNC B0 ;  /* 0x0000000000007941 */ /* 0x000fea0003800000 */
.L_x_1137:
        /* <DEDUP_REMOVED lines=42> */
.L_x_1194:
[----:B------:R-:W-:Y:S05]  /*1b110*/  BRA.DIV ~URZ, `(.L_x_1140) ;  /* 0x000023327f007947 */ /* 0x000fea000b800000 */
[----:B------:R3:W4:Y:S02]  /*1b120*/  SHFL.IDX PT, R2, R14, RZ, 0x181f ;  /* 0x00181fff0e027589 */ /* 0x00072400000e0000 */
.L_x_1195:
        /* <DEDUP_REMOVED lines=19> */
.L_x_1142:
[----:B------:R-:W-:Y:S05]  /*1b260*/  BSYNC B0 ;  /* 0x0000000000007941 */ /* 0x000fea0003800000 */
.L_x_1141:
[----:B------:R-:W-:Y:S05]  /*1b270*/  BRA.DIV ~URZ, `(.L_x_1143) ;  /* 0x000022427f007947 */ /* 0x000fea000b800000 */
[----:B--2---:R2:W1:Y:S04]  /*1b280*/  SHFL.IDX PT, R10, R11, 0x1, 0x181f ;  /* 0x00381f000b0a7f89 */ /* 0x00446800000e0000 */
[----:B----4-:R2:W4:Y:S02]  /*1b290*/  SHFL.IDX PT, R2, R14, 0x1, 0x181f ;  /* 0x00381f000e027f89 */ /* 0x01052400000e0000 */
.L_x_1196:
        /* <DEDUP_REMOVED lines=16> */
.L_x_1145:
[----:B------:R-:W-:Y:S05]  /*1b3a0*/  BSYNC B0 ;  /* 0x0000000000007941 */ /* 0x000fea0003800000 */
.L_x_1144:
[----:B------:R-:W-:Y:S05]  /*1b3b0*/  BRA.DIV ~URZ, `(.L_x_1146) ;  /* 0x000021d27f007947 */ /* 0x000fea000b800000 */
[----:B-1----:R1:W2:Y:S02]  /*1b3c0*/  SHFL.IDX PT, R10, R11, 0x2, 0x181f ;  /* 0x00581f000b0a7f89 */ /* 0x0022a400000e0000 */
.L_x_1197:
[----:B------:R-:W-:Y:S05]  /*1b3d0*/  BRA.DIV ~URZ, `(.L_x_1147) ;  /* 0x000022227f007947 */ /* 0x000fea000b800000 */
[----:B----4-:R4:W1:Y:S02]  /*1b3e0*/  SHFL.IDX PT, R2, R14, 0x2, 0x181f ;  /* 0x00581f000e027f89 */ /* 0x01086400000e0000 */
.L_x_1198:
        /* <DEDUP_REMOVED lines=16> */
.L_x_1149:
[----:B------:R-:W-:Y:S05]  /*1b4f0*/  BSYNC B0 ;  /* 0x0000000000007941 */ /* 0x000fea0003800000 */
.L_x_1148:
[----:B------:R-:W-:Y:S05]  /*1b500*/  BRA.DIV ~URZ, `(.L_x_1150) ;  /* 0x000021627f007947 */ /* 0x000fea000b800000 */
[----:B--2---:R2:W3:Y:S04]  /*1b510*/  SHFL.IDX PT, R10, R11, 0x3, 0x181f ;  /* 0x00781f000b0a7f89 */ /* 0x0044e800000e0000 */
[----:B-1----:R2:W1:Y:S02]  /*1b520*/  SHFL.IDX PT, R2, R14, 0x3, 0x181f ;  /* 0x00781f000e027f89 */ /* 0x00246400000e0000 */
.L_x_1199:
        /* <DEDUP_REMOVED lines=15> */
.L_x_1130:
[----:B------:R-:W-:Y:S05]  /*1b620*/  BSYNC B1 ;  /* 0x0000000000017941 */ /* 0x000fea0003800000 */
.L_x_1114:
        /* <DEDUP_REMOVED lines=13> */
.L_x_1200:
[----:B------:R-:W-:Y:S05]  /*1b700*/  BRA.DIV ~URZ, `(.L_x_1153) ;  /* 0x000020a27f007947 */ /* 0x000fea000b800000 */
[----:B------:R1:W4:Y:S02]  /*1b710*/  SHFL.IDX PT, R8, R86, 0x1, 0x1f ;  /* 0x00201f0056087f89 */ /* 0x00032400000e0000 */
.L_x_1201:
        /* <DEDUP_REMOVED lines=18> */
.L_x_1202:
        /* <DEDUP_REMOVED lines=16> */
.L_x_1203:
[----:B----4-:R-:W-:Y:S01]  /*1b940*/  IMAD R0, R0, c[0x0][0x538], RZ ;  /* 0x00014e0000007a24 */ /* 0x010fe200078e02ff */
[----:B------:R-:W-:Y:S04]  /*1b950*/  BSSY B1, `(.L_x_1156) ;  /* 0x00000c4000017945 */ /* 0x000fe80003800000 */
[----:B------:R-:W-:-:S04]  /*1b960*/  IADD3 R8, R0, R8, RZ ;  /* 0x0000000800087210 */ /* 0x000fc80007ffe0ff */
[----:B---3--:R-:W-:-:S13]  /*1b970*/  ISETP.GT.AND P0, PT, R8, R10, PT ;  /* 0x0000000a0800720c */ /* 0x008fda0003f04270 */
[----:B------:R-:W-:Y:S05]  /*1b980*/  @P0 BRA `(.L_x_1157) ;  /* 0x0000024000000947 */ /* 0x000fea0003800000 */
.L_x_1161:
        /* <DEDUP_REMOVED lines=16> */
.L_x_1204:
        /* <DEDUP_REMOVED lines=16> */
.L_x_1205:
[----:B---3--:R-:W-:-:S05]  /*1bb90*/  IMAD R0, R0, c[0x0][0x538], RZ ;  /* 0x00014e0000007a24 */ /* 0x008fca00078e02ff */
[----:B------:R-:W-:-:S04]  /*1bba0*/  IADD3 R8, R0, R8, RZ ;  /* 0x0000000800087210 */ /* 0x000fc80007ffe0ff */
[----:B------:R-:W-:-:S13]  /*1bbb0*/  ISETP.GT.AND P0, PT, R8, R10, PT ;  /* 0x0000000a0800720c */ /* 0x000fda0003f04270 */
[----:B-12---:R-:W-:Y:S05]  /*1bbc0*/  @!P0 BRA `(.L_x_1161) ;  /* 0xfffffdc000008947 */ /* 0x006fea000383ffff */
.L_x_1157:
[----:B------:R-:W-:-:S05]  /*1bbd0*/  IADD3 R8, -R0, R8, RZ ;  /* 0x0000000800087210 */ /* 0x000fca0007ffe1ff */
[----:B------:R-:W-:-:S05]  /*1bbe0*/  IMAD R0, R4, c[0x0][0x538], R8 ;  /* 0x00014e0004007a24 */ /* 0x000fca00078e0208 */
[----:B------:R-:W-:Y:S01]  /*1bbf0*/  ISETP.GT.AND P0, PT, R0, R10, PT ;  /* 0x0000000a0000720c */ /* 0x000fe20003f04270 */
[----:B------:R-:W-:-:S12]  /*1bc00*/  BRA.DIV ~URZ, `(.L_x_1162) ;  /* 0x000020727f007947 */ /* 0x000fd8000b800000 */
[----:B------:R-:W-:-:S04]  /*1bc10*/  VOTE.ANY R11, PT, !P0 ;  /* 0x00000000000b7806 */ /* 0x000fc800040e0100 */
.L_x_1206:
[----:B------:R-:W3:Y:S02]  /*1bc20*/  POPC R0, R11 ;  /* 0x0000000b00007309 */ /* 0x000ee40000000000 */
[----:B---3--:R-:W-:Y:S01]  /*1bc30*/  IADD3 R251, R0, R251, RZ ;  /* 0x000000fb00fb7210 */ /* 0x008fe20007ffe0ff */
[----:B------:R-:W-:Y:S05]  /*1bc40*/  BRA.DIV ~URZ, `(.L_x_1163) ;  /* 0x000020827f007947 */ /* 0x000fea000b800000 */
[----:B------:R3:W4:Y:S04]  /*1bc50*/  SHFL.IDX PT, R6, R6, R0, 0x1f ;  /* 0x00001f0006067589 */ /* 0x00072800000e0000 */
[----:B------:R3:W1:Y:S02]  /*1bc60*/  SHFL.IDX PT, R7, R7, R0, 0x1f ;  /* 0x00001f0007077589 */ /* 0x00066400000e0000 */
.L_x_1207:
[----:B------:R-:W-:Y:S01]  /*1bc70*/  ISETP.NE.AND P0, PT, R11, RZ, PT ;  /* 0x000000ff0b00720c */ /* 0x000fe20003f05270 */
[----:B------:R-:W-:-:S12]  /*1bc80*/  BSSY B0, `(.L_x_1164) ;  /* 0x0000005000007945 */ /* 0x000fd80003800000 */
[----:B------:R-:W-:Y:S05]  /*1bc90*/  @!P0 BRA `(.L_x_1165) ;  /* 0x0000003000008947 */ /* 0x000fea0003800000 */
[----:B---3--:R-:W-:Y:S01]  /*1bca0*/  IADD3 R0, R0, -0x1, RZ ;  /* 0xffffffff00007810 */ /* 0x008fe20007ffe0ff */
[----:B------:R-:W-:Y:S05]  /*1bcb0*/  BRA.DIV ~URZ, `(.L_x_1166) ;  /* 0x000020e27f007947 */ /* 0x000fea000b800000 */
[----:B------:R3:W2:Y:S02]  /*1bcc0*/  SHFL.IDX PT, R12, R4, R0, 0x1f ;  /* 0x00001f00040c7589 */ /* 0x0006a400000e0000 */
.L_x_1165:
[----:B------:R-:W-:Y:S05]  /*1bcd0*/  BSYNC B0 ;  /* 0x0000000000007941 */ /* 0x000fea0003800000 */
.L_x_1164:
        /* <DEDUP_REMOVED lines=67> */
.L_x_1168:
        /* <DEDUP_REMOVED lines=64> */
.L_x_1169:
[----:B------:R-:W-:Y:S05]  /*1c510*/  BSYNC B0 ;  /* 0x0000000000007941 */ /* 0x000fea0003800000 */
.L_x_1167:
[----:B------:R-:W-:-:S04]  /*1c520*/  LOP3.LUT R2, RZ, R2, RZ, 0x33, !PT ;  /* 0x00000002ff027212 */ /* 0x000fc800078e33ff */
[----:B------:R-:W-:Y:S01]  /*1c530*/  IADD3 R249, R2, R6, RZ ;  /* 0x0000000602f97210 */ /* 0x000fe20007ffe0ff */
[----:B------:R-:W-:Y:S05]  /*1c540*/  BRA `(.L_x_1170) ;  /* 0x0000004000007947 */ /* 0x000fea0003800000 */
.L_x_1158:
[----:B------:R-:W-:Y:S01]  /*1c550*/  IMAD.MOV.U32 R248, RZ, RZ, R10 ;  /* 0x000000fffff87224 */ /* 0x000fe200078e000a */
[----:B------:R-:W-:Y:S01]  /*1c560*/  MOV R250, RZ ;  /* 0x000000ff00fa7202 */ /* 0x000fe20000000f00 */
[----:B------:R-:W-:Y:S01]  /*1c570*/  IMAD.MOV.U32 R249, RZ, RZ, RZ ;  /* 0x000000fffff97224 */ /* 0x000fe200078e00ff */
[----:B------:R-:W-:Y:S02]  /*1c580*/  MOV R251, c[0x0][0x53c] ;  /* 0x00014f0000fb7a02 */ /* 0x000fe40000000f00 */
.L_x_1170:
[----:B------:R-:W-:Y:S05]  /*1c590*/  BSYNC B1 ;  /* 0x0000000000017941 */ /* 0x000fea0003800000 */
.L_x_1156:
[----:B------:R-:W-:Y:S01]  /*1c5a0*/  WARPSYNC 0xffffffff ;  /* 0xffffffff00007948 */ /* 0x000fe20003800000 */
[----:B------:R-:W-:Y:S01]  /*1c5b0*/  BAR.SYNC.DEFER_BLOCKING 0x4, 0x100 ;  /* 0x0104000000007b1d */ /* 0x000fe20000010000 */
[----:B------:R-:W-:-:S13]  /*1c5c0*/  ISETP.NE.AND P0, PT, R13, RZ, PT ;  /* 0x000000ff0d00720c */ /* 0x000fda0003f05270 */
[----:B------:R3:W-:Y:S04]  /*1c5d0*/  @!P0 STS.128 [0x18100], R248 ;  /* 0x018100f8ff008388 */ /* 0x0007e80000000c00 */
[----:B------:R-:W-:Y:S06]  /*1c5e0*/  BAR.ARV 0x5, 0x100 ;  /* 0x0144000000007b1d */ /* 0x000fec0000002000 */
.L_x_1151:
[----:B--2---:R-:W-:-:S13]  /*1c5f0*/  ISETP.GE.AND P0, PT, R251, c[0x0][0x53c], PT ;  /* 0x00014f00fb007a0c */ /* 0x004fda0003f06270 */
[----:B-1-34-:R-:W-:Y:S01]  /*1c600*/  @P0 CALL.REL.NOINC `(.L_x_1171) ;  /* 0x0000001000000944 */ /* 0x01afe20003c00000 */
[----:B------:R-:W-:Y:S05]  /*1c610*/  BRA `(.L_x_1172) ;  /* 0xfffe53e000007947 */ /* 0x000fea000383ffff */
.L_x_1171:
[----:B------:R-:W-:Y:S05]  /*1c620*/  EXIT ;  /* 0x000000000000794d */ /* 0x000fea0003800000 */
.L_x_1002:
[----:B------:R-:W-:Y:S01]  /*1c630*/  IMAD.MOV.U32 R0, RZ, RZ, R4 ;  /* 0x000000ffff007224 */ /* 0x000fe200078e0004 */
[----:B------:R-:W-:Y:S02]  /*1c640*/  MOV R2, 0x1 ;  /* 0x0000000100027802 */ /* 0x000fe40000000f00 */
[----:B------:R-:W-:Y:S02]  /*1c650*/  MOV R3, 0x1c670 ;  /* 0x0001c67000037802 */ /* 0x000fe40000000f00 */
[----:B--2---:R-:W-:Y:S05]  /*1c660*/  CALL.REL.NOINC `($__internal_24_$__cuda_sm70_shflsync_up_p) ;  /* 0x0000184000007944 */ /* 0x004fea0003c00000 */
[----:B------:R-:W-:Y:S01]  /*1c670*/  MOV R0, R5 ;  /* 0x0000000500007202 */ /* 0x000fe20000000f00 */
[----:B------:R-:W-:Y:S05]  /*1c680*/  BRA `(.L_x_1173) ;  /* 0xfffe3dd000007947 */ /* 0x000fea000383ffff */
.L_x_1003:
[----:B------:R-:W-:Y:S01]  /*1c690*/  IMAD.MOV.U32 R0, RZ, RZ, R4 ;  /* 0x000000ffff007224 */ /* 0x000fe200078e0004 */
[----:B------:R-:W-:Y:S02]  /*1c6a0*/  MOV R2, 0x2 ;  /* 0x0000000200027802 */ /* 0x000fe40000000f00 */
[----:B------:R-:W-:Y:S02]  /*1c6b0*/  MOV R3, 0x1c6d0 ;  /* 0x0001c6d000037802 */ /* 0x000fe40000000f00 */
[----:B--2---:R-:W-:Y:S05]  /*1c6c0*/  CALL.REL.NOINC `($__internal_24_$__cuda_sm70_shflsync_up_p) ;  /* 0x000017e000007944 */ /* 0x004fea0003c00000 */
[----:B------:R-:W-:Y:S02]  /*1c6d0*/  SEL R5, R5, RZ, P4 ;  /* 0x000000ff05057207 */ /* 0x000fe40002000000 */
[----:B------:R-:W-:Y:S02]  /*1c6e0*/  MOV R2, 0x4 ;  /* 0x0000000400027802 */ /* 0x000fe40000000f00 */
[----:B------:R-:W-:Y:S01]  /*1c6f0*/  MOV R3, 0x1c730 ;  /* 0x0001c73000037802 */ /* 0x000fe20000000f00 */
[----:B------:R-:W-:-:S04]  /*1c700*/  IMAD.IADD R4, R4, 0x1, R5 ;  /* 0x0000000104047824 */ /* 0x000fc800078e0205 */
[----:B------:R-:W-:Y:S02]  /*1c710*/  IMAD.MOV.U32 R0, RZ, RZ, R4 ;  /* 0x000000ffff007224 */ /* 0x000fe400078e0004 */
[----:B------:R-:W-:Y:S05]  /*1c720*/  CALL.REL.NOINC `($__internal_24_$__cuda_sm70_shflsync_up_p) ;  /* 0x0000178000007944 */ /* 0x000fea0003c00000 */
        /* <DEDUP_REMOVED lines=15> */
[----:B------:R-:W-:Y:S02]  /*1c820*/  IMAD.IADD R4, R4, 0x1, R5 ;  /* 0x0000000104047824 */ /* 0x000fe400078e0205 */
[----:B------:R-:W-:Y:S02]  /*1c830*/  IMAD.MOV.U32 R5, RZ, RZ, 0x1f ;  /* 0x0000001fff057424 */ /* 0x000fe400078e00ff */
[----:B------:R-:W-:Y:S02]  /*1c840*/  IMAD.MOV.U32 R9, RZ, RZ, R4 ;  /* 0x000000ffff097224 */ /* 0x000fe400078e0004 */
[----:B------:R-:W-:Y:S05]  /*1c850*/  CALL.REL.NOINC `($__internal_23_$__cuda_sm70_shflsync_idx_p) ;  /* 0x0000160000007944 */ /* 0x000fea0003c00000 */
[----:B------:R-:W-:Y:S01]  /*1c860*/  MOV R0, R5 ;  /* 0x0000000500007202 */ /* 0x000fe20000000f00 */
[----:B------:R-:W-:Y:S05]  /*1c870*/  BRA `(.L_x_1174) ;  /* 0xfffe3ce000007947 */ /* 0x000fea000383ffff */
.L_x_1005:
[----:B------:R-:W-:Y:S02]  /*1c880*/  SEL R0, RZ, 0x1, P0 ;  /* 0x00000001ff007807 */ /* 0x000fe40000000000 */
[----:B------:R-:W-:-:S02]  /*1c890*/  MOV R2, 0x1c8b0 ;  /* 0x0001c8b000027802 */ /* 0x000fc40000000f00 */
[----:B--2---:R-:W-:Y:S05]  /*1c8a0*/  CALL.REL.NOINC `($__internal_25_$__cuda_sm70_votesync_ballot) ;  /* 0x0000167000007944 */ /* 0x004fea0003c00000 */
[----:B------:R-:W-:Y:S01]  /*1c8b0*/  MOV R7, R0 ;  /* 0x0000000000077202 */ /* 0x000fe20000000f00 */
[----:B------:R-:W-:Y:S05]  /*1c8c0*/  BRA `(.L_x_1175) ;  /* 0xfffe3d2000007947 */ /* 0x000fea000383ffff */
.L_x_1006:
[----:B------:R-:W-:Y:S01]  /*1c8d0*/  IMAD.MOV.U32 R9, RZ, RZ, R10 ;  /* 0x000000ffff097224 */ /* 0x000fe200078e000a */
[----:B------:R-:W-:Y:S01]  /*1c8e0*/  MOV R5, R0 ;  /* 0x0000000000057202 */ /* 0x000fe20000000f00 */
[----:B------:R-:W-:Y:S01]  /*1c8f0*/  IMAD.MOV.U32 R3, RZ, RZ, 0x1f ;  /* 0x0000001fff037424 */ /* 0x000fe200078e00ff */
[----:B------:R-:W-:-:S02]  /*1c900*/  MOV R2, 0x1c920 ;  /* 0x0001c92000027802 */ /* 0x000fc40000000f00 */
[----:B------:R-:W-:Y:S05]  /*1c910*/  CALL.REL.NOINC `($__internal_23_$__cuda_sm70_shflsync_idx_p) ;  /* 0x0000154000007944 */ /* 0x000fea0003c00000 */
[----:B------:R-:W-:Y:S01]  /*1c920*/  IMAD.MOV.U32 R249, RZ, RZ, R5 ;  /* 0x000000fffff97224 */ /* 0x000fe200078e0005 */
[----:B------:R-:W-:Y:S01]  /*1c930*/  MOV R9, R8 ;  /* 0x0000000800097202 */ /* 0x000fe20000000f00 */
[----:B------:R-:W-:Y:S01]  /*1c940*/  IMAD.MOV.U32 R6, RZ, RZ, RZ ;  /* 0x000000ffff067224 */ /* 0x000fe200078e00ff */
[----:B------:R-:W-:Y:S01]  /*1c950*/  MOV R5, R0 ;  /* 0x0000000000057202 */ /* 0x000fe20000000f00 */
[----:B------:R-:W-:Y:S01]  /*1c960*/  IMAD.MOV.U32 R3, RZ, RZ, 0x1f ;  /* 0x0000001fff037424 */ /* 0x000fe200078e00ff */
[----:B------:R-:W-:-:S02]  /*1c970*/  MOV R2, 0x1c990 ;  /* 0x0001c99000027802 */ /* 0x000fc40000000f00 */
[----:B------:R-:W-:Y:S05]  /*1c980*/  CALL.REL.NOINC `($__internal_23_$__cuda_sm70_shflsync_idx_p) ;  /* 0x000014d000007944 */ /* 0x000fea0003c00000 */
[----:B------:R-:W-:Y:S01]  /*1c990*/  MOV R10, R5 ;  /* 0x00000005000a7202 */ /* 0x000fe20000000f00 */
[----:B------:R-:W-:Y:S05]  /*1c9a0*/  BRA `(.L_x_1176) ;  /* 0xfffe3ca000007947 */ /* 0x000fea000383ffff */
.L_x_1009:
[----:B------:R-:W-:Y:S01]  /*1c9b0*/  IMAD.MOV.U32 R9, RZ, RZ, R4 ;  /* 0x000000ffff097224 */ /* 0x000fe200078e0004 */
[----:B------:R-:W-:-:S02]  /*1c9c0*/  MOV R3, 0x1f ;  /* 0x0000001f00037802 */ /* 0x000fc40000000f00 */
[----:B------:R-:W-:Y:S02]  /*1c9d0*/  MOV R2, 0x1c9f0 ;  /* 0x0001c9f000027802 */ /* 0x000fe40000000f00 */
[----:B-123--:R-:W-:Y:S05]  /*1c9e0*/  CALL.REL.NOINC `($__internal_23_$__cuda_sm70_shflsync_idx_p) ;  /* 0x0000147000007944 */ /* 0x00efea0003c00000 */
[----:B------:R-:W-:Y:S01]  /*1c9f0*/  MOV R6, R5 ;  /* 0x0000000500067202 */ /* 0x000fe20000000f00 */
[----:B------:R-:W-:Y:S05]  /*1ca00*/  BRA `(.L_x_1008) ;  /* 0xfffe3ca000007947 */ /* 0x000fea000383ffff */
.L_x_1048:
[----:B------:R-:W-:Y:S01]  /*1ca10*/  IMAD.MOV.U32 R9, RZ, RZ, R13 ;  /* 0x000000ffff097224 */ /* 0x000fe200078e000d */
[----:B------:R-:W-:Y:S01]  /*1ca20*/  MOV R5, RZ ;  /* 0x000000ff00057202 */ /* 0x000fe20000000f00 */
[----:B------:R-:W-:Y:S01]  /*1ca30*/  IMAD.MOV.U32 R3, RZ, RZ, 0x181f ;  /* 0x0000181fff037424 */ /* 0x000fe200078e00ff */
[----:B------:R-:W-:Y:S02]  /*1ca40*/  MOV R2, 0x1ca60 ;  /* 0x0001ca6000027802 */ /* 0x000fe40000000f00 */
[----:B-----5:R-:W-:Y:S05]  /*1ca50*/  CALL.REL.NOINC `($__internal_23_$__cuda_sm70_shflsync_idx_p) ;  /* 0x0000140000007944 */ /* 0x020fea0003c00000 */
[----:B------:R-:W-:Y:S01]  /*1ca60*/  MOV R10, R5 ;  /* 0x00000005000a7202 */ /* 0x000fe20000000f00 */
[----:B------:R-:W-:Y:S05]  /*1ca70*/  BRA `(.L_x_1177) ;  /* 0xfffeb45000007947 */ /* 0x000fea000383ffff */
.L_x_1049:
[----:B------:R-:W-:Y:S01]  /*1ca80*/  IMAD.MOV.U32 R9, RZ, RZ, R15 ;  /* 0x000000ffff097224 */ /* 0x000fe200078e000f */
[----:B------:R-:W-:Y:S01]  /*1ca90*/  MOV R5, RZ ;  /* 0x000000ff00057202 */ /* 0x000fe20000000f00 */
[----:B------:R-:W-:Y:S01]  /*1caa0*/  IMAD.MOV.U32 R3, RZ, RZ, 0x181f ;  /* 0x0000181fff037424 */ /* 0x000fe200078e00ff */
[----:B------:R-:W-:Y:S02]  /*1cab0*/  MOV R2, 0x1cad0 ;  /* 0x0001cad000027802 */ /* 0x000fe40000000f00 */
[----:B-12--5:R-:W-:Y:S05]  /*1cac0*/  CALL.REL.NOINC `($__internal_23_$__cuda_sm70_shflsync_idx_p) ;  /* 0x0000139000007944 */ /* 0x026fea0003c00000 */
[----:B------:R-:W-:Y:S01]  /*1cad0*/  MOV R0, R5 ;  /* 0x0000000500007202 */ /* 0x000fe20000000f00 */
[----:B------:R-:W-:Y:S05]  /*1cae0*/  BRA `(.L_x_1178) ;  /* 0xfffeb40000007947 */ /* 0x000fea000383ffff */
.L_x_1052:
[----:B--2---:R-:W-:Y:S01]  /*1caf0*/  IMAD.MOV.U32 R9, RZ, RZ, R13 ;  /* 0x000000ffff097224 */ /* 0x004fe200078e000d */
[----:B------:R-:W-:Y:S01]  /*1cb00*/  MOV R5, 0x1 ;  /* 0x0000000100057802 */ /* 0x000fe20000000f00 */
[----:B------:R-:W-:Y:S01]  /*1cb10*/  IMAD.MOV.U32 R3, RZ, RZ, 0x181f ;  /* 0x0000181fff037424 */ /* 0x000fe200078e00ff */
[----:B------:R-:W-:-:S02]  /*1cb20*/  MOV R2, 0x1cb40 ;  /* 0x0001cb4000027802 */ /* 0x000fc40000000f00 */
[----:B-1--45:R-:W-:Y:S05]  /*1cb30*/  CALL.REL.NOINC `($__internal_23_$__cuda_sm70_shflsync_idx_p) ;  /* 0x0000132000007944 */ /* 0x032fea0003c00000 */
[----:B------:R-:W-:Y:S01]  /*1cb40*/  IMAD.MOV.U32 R10, RZ, RZ, R5 ;  /* 0x000000ffff0a7224 */ /* 0x000fe200078e0005 */
[----:B------:R-:W-:Y:S01]  /*1cb50*/  MOV R5, 0x1 ;  /* 0x0000000100057802 */ /* 0x000fe20000000f00 */
[----:B------:R-:W-:Y:S01]  /*1cb60*/  IMAD.MOV.U32 R9, RZ, RZ, R15 ;  /* 0x000000ffff097224 */ /* 0x000fe200078e000f */
[----:B------:R-:W-:-:S02]  /*1cb70*/  MOV R3, 0x181f ;  /* 0x0000181f00037802 */ /* 0x000fc40000000f00 */
[----:B------:R-:W-:Y:S02]  /*1cb80*/  MOV R2, 0x1cba0 ;  /* 0x0001cba000027802 */ /* 0x000fe40000000f00 */
[----:B------:R-:W-:Y:S05]  /*1cb90*/  CALL.REL.NOINC `($__internal_23_$__cuda_sm70_shflsync_idx_p) ;  /* 0x000012c000007944 */ /* 0x000fea0003c00000 */
[----:B------:R-:W-:Y:S01]  /*1cba0*/  MOV R0, R5 ;  /* 0x0000000500007202 */ /* 0x000fe20000000f00 */
[----:B------:R-:W-:Y:S05]  /*1cbb0*/  BRA `(.L_x_1179) ;  /* 0xfffeb4a000007947 */ /* 0x000fea000383ffff */
.L_x_1055:
[----:B---3--:R-:W-:Y:S01]  /*1cbc0*/  IMAD.MOV.U32 R9, RZ, RZ, R13 ;  /* 0x000000ffff097224 */ /* 0x008fe200078e000d */
[----:B------:R-:W-:Y:S01]  /*1cbd0*/  MOV R5, 0x2 ;  /* 0x0000000200057802 */ /* 0x000fe20000000f00 */
[----:B------:R-:W-:Y:S01]  /*1cbe0*/  IMAD.MOV.U32 R3, RZ, RZ, 0x181f ;  /* 0x0000181fff037424 */ /* 0x000fe200078e00ff */
[----:B------:R-:W-:Y:S02]  /*1cbf0*/  MOV R2, 0x1cc10 ;  /* 0x0001cc1000027802 */ /* 0x000fe40000000f00 */
[----:B-12-45:R-:W-:Y:S05]  /*1cc00*/  CALL.REL.NOINC `($__internal_23_$__cuda_sm70_shflsync_idx_p) ;  /* 0x0000125000007944 */ /* 0x036fea0003c00000 */
[----:B------:R-:W-:Y:S01]  /*1cc10*/  MOV R10, R5 ;  /* 0x00000005000a7202 */ /* 0x000fe20000000f00 */
[----:B------:R-:W-:Y:S05]  /*1cc20*/  BRA `(.L_x_1180) ;  /* 0xfffeb56000007947 */ /* 0x000fea000383ffff */
.L_x_1056:
[----:B------:R-:W-:Y:S01]  /*1cc30*/  IMAD.MOV.U32 R9, RZ, RZ, R15 ;  /* 0x000000ffff097224 */ /* 0x000fe200078e000f */
[----:B------:R-:W-:Y:S01]  /*1cc40*/  MOV R5, 0x2 ;  /* 0x0000000200057802 */ /* 0x000fe20000000f00 */
[----:B------:R-:W-:Y:S01]  /*1cc50*/  IMAD.MOV.U32 R3, RZ, RZ, 0x181f ;  /* 0x0000181fff037424 */ /* 0x000fe200078e00ff */
[----:B------:R-:W-:Y:S02]  /*1cc60*/  MOV R2, 0x1cc80 ;  /* 0x0001cc8000027802 */ /* 0x000fe40000000f00 */
[----:B-12345:R-:W-:Y:S05]  /*1cc70*/  CALL.REL.NOINC `($__internal_23_$__cuda_sm70_shflsync_idx_p) ;  /* 0x000011e000007944 */ /* 0x03efea0003c00000 */
[----:B------:R-:W-:Y:S01]  /*1cc80*/  MOV R0, R5 ;  /* 0x0000000500007202 */ /* 0x000fe20000000f00 */
[----:B------:R-:W-:Y:S05]  /*1cc90*/  BRA `(.L_x_1181) ;  /* 0xfffeb51000007947 */ /* 0x000fea000383ffff */
.L_x_1059:
[----:B-1----:R-:W-:Y:S01]  /*1cca0*/  IMAD.MOV.U32 R9, RZ, RZ, R13 ;  /* 0x000000ffff097224 */ /* 0x002fe200078e000d */
[----:B------:R-:W-:Y:S01]  /*1ccb0*/  MOV R5, 0x3 ;  /* 0x0000000300057802 */ /* 0x000fe20000000f00 */
[----:B------:R-:W-:Y:S01]  /*1ccc0*/  IMAD.MOV.U32 R3, RZ, RZ, 0x181f ;  /* 0x0000181fff037424 */ /* 0x000fe200078e00ff */
[----:B------:R-:W-:-:S02]  /*1ccd0*/  MOV R2, 0x1ccf0 ;  /* 0x0001ccf000027802 */ /* 0x000fc40000000f00 */
[----:B--2345:R-:W-:Y:S05]  /*1cce0*/  CALL.REL.NOINC `($__internal_23_$__cuda_sm70_shflsync_idx_p) ;  /* 0x0000117000007944 */ /* 0x03cfea0003c00000 */
        /* <DEDUP_REMOVED lines=8> */
.L_x_1110:
[----:B------:R-:W-:Y:S01]  /*1cd70*/  IMAD.MOV.U32 R2, RZ, RZ, R233 ;  /* 0x000000ffff027224 */ /* 0x000fe200078e00e9 */
[----:B------:R-:W-:Y:S02]  /*1cd80*/  MOV R5, 0x2 ;  /* 0x0000000200057802 */ /* 0x000fe40000000f00 */
[----:B------:R-:W-:Y:S02]  /*1cd90*/  MOV R3, 0x1cdb0 ;  /* 0x0001cdb000037802 */ /* 0x000fe40000000f00 */
[----:B------:R-:W-:Y:S05]  /*1cda0*/  CALL.REL.NOINC `($__internal_22_$__cuda_sm70_shflsync_bfly_p) ;  /* 0x0000106000007944 */ /* 0x000fea0003c00000 */
[----:B------:R-:W-:Y:S01]  /*1cdb0*/  MOV R0, R5 ;  /* 0x0000000500007202 */ /* 0x000fe20000000f00 */
[----:B------:R-:W-:Y:S05]  /*1cdc0*/  BRA `(.L_x_1183) ;  /* 0xffffaaf000007947 */ /* 0x000fea000383ffff */
.L_x_1111:
[----:B------:R-:W-:Y:S01]  /*1cdd0*/  IMAD.MOV.U32 R2, RZ, RZ, R0 ;  /* 0x000000ffff027224 */ /* 0x000fe200078e0000 */
[----:B------:R-:W-:Y:S02]  /*1cde0*/  MOV R5, 0x1 ;  /* 0x0000000100057802 */ /* 0x000fe40000000f00 */
[----:B------:R-:W-:Y:S02]  /*1cdf0*/  MOV R3, 0x1ce10 ;  /* 0x0001ce1000037802 */ /* 0x000fe40000000f00 */
[----:B-1----:R-:W-:Y:S05]  /*1ce00*/  CALL.REL.NOINC `($__internal_22_$__cuda_sm70_shflsync_bfly_p) ;  /* 0x0000100000007944 */ /* 0x002fea0003c00000 */
[----:B------:R-:W-:Y:S01]  /*1ce10*/  FADD.FTZ R0, R0, R5 ;  /* 0x0000000500007221 */ /* 0x000fe20000010000 */
[----:B------:R-:W-:Y:S02]  /*1ce20*/  MOV R2, R234 ;  /* 0x000000ea00027202 */ /* 0x000fe40000000f00 */
[----:B------:R-:W-:-:S02]  /*1ce30*/  MOV R5, 0x2 ;  /* 0x0000000200057802 */ /* 0x000fc40000000f00 */
[----:B------:R-:W-:Y:S02]  /*1ce40*/  MOV R3, 0x1ce60 ;  /* 0x0001ce6000037802 */ /* 0x000fe40000000f00 */
[----:B------:R-:W-:Y:S05]  /*1ce50*/  CALL.REL.NOINC `($__internal_22_$__cuda_sm70_shflsync_bfly_p) ;  /* 0x00000fb000007944 */ /* 0x000fea0003c00000 */
[----:B------:R-:W-:Y:S01]  /*1ce60*/  FADD.FTZ R4, R234, R5 ;  /* 0x00000005ea047221 */ /* 0x000fe20000010000 */
[----:B------:R-:W-:Y:S02]  /*1ce70*/  MOV R5, 0x1 ;  /* 0x0000000100057802 */ /* 0x000fe40000000f00 */
[----:B------:R-:W-:Y:S02]  /*1ce80*/  MOV R3, 0x1ceb0 ;  /* 0x0001ceb000037802 */ /* 0x000fe40000000f00 */
[----:B------:R-:W-:Y:S02]  /*1ce90*/  MOV R2, R4 ;  /* 0x0000000400027202 */ /* 0x000fe40000000f00 */
[----:B------:R-:W-:Y:S05]  /*1cea0*/  CALL.REL.NOINC `($__internal_22_$__cuda_sm70_shflsync_bfly_p) ;  /* 0x00000f6000007944 */ /* 0x000fea0003c00000 */
[----:B------:R-:W-:Y:S01]  /*1ceb0*/  MOV R3, R5 ;  /* 0x0000000500037202 */ /* 0x000fe20000000f00 */
[----:B------:R-:W-:Y:S05]  /*1cec0*/  BRA `(.L_x_1184) ;  /* 0xffffaa6000007947 */ /* 0x000fea000383ffff */
.L_x_1118:
[----:B-1-34-:R-:W-:Y:S01]  /*1ced0*/  IMAD.MOV.U32 R9, RZ, RZ, R13 ;  /* 0x000000ffff097224 */ /* 0x01afe200078e000d */
[----:B------:R-:W-:Y:S01]  /*1cee0*/  MOV R5, RZ ;  /* 0x000000ff00057202 */ /* 0x000fe20000000f00 */
[----:B------:R-:W-:Y:S01]  /*1cef0*/  IMAD.MOV.U32 R3, RZ, RZ, 0x181f ;  /* 0x0000181fff037424 */ /* 0x000fe200078e00ff */
[----:B------:R-:W-:Y:S02]  /*1cf00*/  MOV R2, 0x1cf20 ;  /* 0x0001cf2000027802 */ /* 0x000fe40000000f00 */
[----:B------:R-:W-:Y:S05]  /*1cf10*/  CALL.REL.NOINC `($__internal_23_$__cuda_sm70_shflsync_idx_p) ;  /* 0x00000f4000007944 */ /* 0x000fea0003c00000 */
[----:B------:R-:W-:Y:S01]  /*1cf20*/  MOV R7, R5 ;  /* 0x0000000500077202 */ /* 0x000fe20000000f00 */
[----:B------:R-:W-:Y:S05]  /*1cf30*/  BRA `(.L_x_1185) ;  /* 0xffffc34000007947 */ /* 0x000fea000383ffff */
.L_x_1119:
[----:B------:R-:W-:Y:S01]  /*1cf40*/  IMAD.MOV.U32 R9, RZ, RZ, R14 ;  /* 0x000000ffff097224 */ /* 0x000fe200078e000e */
[----:B------:R-:W-:Y:S01]  /*1cf50*/  MOV R5, RZ ;  /* 0x000000ff00057202 */ /* 0x000fe20000000f00 */
[----:B------:R-:W-:Y:S01]  /*1cf60*/  IMAD.MOV.U32 R3, RZ, RZ, 0x181f ;  /* 0x0000181fff037424 */ /* 0x000fe200078e00ff */
[----:B------:R-:W-:-:S02]  /*1cf70*/  MOV R2, 0x1cf90 ;  /* 0x0001cf9000027802 */ /* 0x000fc40000000f00 */
[----:B-12---:R-:W-:Y:S05]  /*1cf80*/  CALL.REL.NOINC `($__internal_23_$__cuda_sm70_shflsync_idx_p) ;  /* 0x00000ed000007944 */ /* 0x006fea0003c00000 */
[----:B------:R-:W-:Y:S01]  /*1cf90*/  MOV R2, R5 ;  /* 0x0000000500027202 */ /* 0x000fe20000000f00 */
[----:B------:R-:W-:Y:S05]  /*1cfa0*/  BRA `(.L_x_1186) ;  /* 0xffffc2f000007947 */ /* 0x000fea000383ffff */
.L_x_1122:
[----:B--2---:R-:W-:Y:S01]  /*1cfb0*/  IMAD.MOV.U32 R9, RZ, RZ, R13 ;  /* 0x000000ffff097224 */ /* 0x004fe200078e000d */
[----:B------:R-:W-:Y:S01]  /*1cfc0*/  MOV R5, 0x1 ;  /* 0x0000000100057802 */ /* 0x000fe20000000f00 */
[----:B------:R-:W-:Y:S01]  /*1cfd0*/  IMAD.MOV.U32 R3, RZ, RZ, 0x181f ;  /* 0x0000181fff037424 */ /* 0x000fe200078e00ff */
[----:B----4-:R-:W-:-:S02]  /*1cfe0*/  MOV R2, 0x1d000 ;  /* 0x0001d00000027802 */ /* 0x010fc40000000f00 */
[----:B-1-3--:R-:W-:Y:S05]  /*1cff0*/  CALL.REL.NOINC `($__internal_23_$__cuda_sm70_shflsync_idx_p) ;  /* 0x00000e6000007944 */ /* 0x00afea0003c00000 */
        /* <DEDUP_REMOVED lines=8> */
.L_x_1125:
[----:B-1----:R-:W-:Y:S01]  /*1d080*/  IMAD.MOV.U32 R9, RZ, RZ, R13 ;  /* 0x000000ffff097224 */ /* 0x002fe200078e000d */
[----:B------:R-:W-:Y:S01]  /*1d090*/  MOV R5, 0x2 ;  /* 0x0000000200057802 */ /* 0x000fe20000000f00 */
[----:B------:R-:W-:Y:S01]  /*1d0a0*/  IMAD.MOV.U32 R3, RZ, RZ, 0x181f ;  /* 0x0000181fff037424 */ /* 0x000fe200078e00ff */
[----:B----4-:R-:W-:Y:S02]  /*1d0b0*/  MOV R2, 0x1d0d0 ;  /* 0x0001d0d000027802 */ /* 0x010fe40000000f00 */
[----:B--23--:R-:W-:Y:S05]  /*1d0c0*/  CALL.REL.NOINC `($__internal_23_$__cuda_sm70_shflsync_idx_p) ;  /* 0x00000d9000007944 */ /* 0x00cfea0003c00000 */
[----:B------:R-:W-:Y:S01]  /*1d0d0*/  MOV R7, R5 ;  /* 0x0000000500077202 */ /* 0x000fe20000000f00 */
[----:B------:R-:W-:Y:S05]  /*1d0e0*/  BRA `(.L_x_1188) ;  /* 0xffffc44000007947 */ /* 0x000fea000383ffff */
.L_x_1126:
[----:B------:R-:W-:Y:S01]  /*1d0f0*/  IMAD.MOV.U32 R9, RZ, RZ, R14 ;  /* 0x000000ffff097224 */ /* 0x000fe200078e000e */
[----:B------:R-:W-:Y:S01]  /*1d100*/  MOV R5, 0x2 ;  /* 0x0000000200057802 */ /* 0x000fe20000000f00 */
[----:B------:R-:W-:Y:S01]  /*1d110*/  IMAD.MOV.U32 R3, RZ, RZ, 0x181f ;  /* 0x0000181fff037424 */ /* 0x000fe200078e00ff */
[----:B----4-:R-:W-:Y:S02]  /*1d120*/  MOV R2, 0x1d140 ;  /* 0x0001d14000027802 */ /* 0x010fe40000000f00 */
[----:B-123--:R-:W-:Y:S05]  /*1d130*/  CALL.REL.NOINC `($__internal_23_$__cuda_sm70_shflsync_idx_p) ;  /* 0x00000d2000007944 */ /* 0x00efea0003c00000 */
[----:B------:R-:W-:Y:S01]  /*1d140*/  MOV R2, R5 ;  /* 0x0000000500027202 */ /* 0x000fe20000000f00 */
[----:B------:R-:W-:Y:S05]  /*1d150*/  BRA `(.L_x_1189) ;  /* 0xffffc3f000007947 */ /* 0x000fea000383ffff */
.L_x_1129:
[----:B-1----:R-:W-:Y:S01]  /*1d160*/  IMAD.MOV.U32 R9, RZ, RZ, R13 ;  /* 0x000000ffff097224 */ /* 0x002fe200078e000d */
[----:B------:R-:W-:Y:S01]  /*1d170*/  MOV R5, 0x3 ;  /* 0x0000000300057802 */ /* 0x000fe20000000f00 */
[----:B------:R-:W-:Y:S01]  /*1d180*/  IMAD.MOV.U32 R3, RZ, RZ, 0x181f ;  /* 0x0000181fff037424 */ /* 0x000fe200078e00ff */
[----:B------:R-:W-:-:S02]  /*1d190*/  MOV R2, 0x1d1b0 ;  /* 0x0001d1b000027802 */ /* 0x000fc40000000f00 */
[----:B--234-:R-:W-:Y:S05]  /*1d1a0*/  CALL.REL.NOINC `($__internal_23_$__cuda_sm70_shflsync_idx_p) ;  /* 0x00000cb000007944 */ /* 0x01cfea0003c00000 */
        /* <DEDUP_REMOVED lines=8> */
.L_x_1131:
[----:B------:R-:W-:Y:S01]  /*1d230*/  IMAD.MOV.U32 R9, RZ, RZ, R36 ;  /* 0x000000ffff097224 */ /* 0x000fe200078e0024 */
[----:B------:R-:W-:Y:S01]  /*1d240*/  MOV R5, RZ ;  /* 0x000000ff00057202 */ /* 0x000fe20000000f00 */
[----:B------:R-:W-:Y:S01]  /*1d250*/  IMAD.MOV.U32 R3, RZ, RZ, 0x1c1f ;  /* 0x00001c1fff037424 */ /* 0x000fe200078e00ff */
[----:B------:R-:W-:Y:S02]  /*1d260*/  MOV R2, 0x1d280 ;  /* 0x0001d28000027802 */ /* 0x000fe40000000f00 */
[----:B-1----:R-:W-:Y:S05]  /*1d270*/  CALL.REL.NOINC `($__internal_23_$__cuda_sm70_shflsync_idx_p) ;  /* 0x00000be000007944 */ /* 0x002fea0003c00000 */
[----:B------:R-:W-:Y:S01]  /*1d280*/  MOV R4, R5 ;  /* 0x0000000500047202 */ /* 0x000fe20000000f00 */
[----:B------:R-:W-:Y:S05]  /*1d290*/  BRA `(.L_x_1191) ;  /* 0xffffc72000007947 */ /* 0x000fea000383ffff */
.L_x_1132:
[----:B------:R-:W-:Y:S01]  /*1d2a0*/  IMAD.MOV.U32 R9, RZ, RZ, R37 ;  /* 0x000000ffff097224 */ /* 0x000fe200078e0025 */
[----:B------:R-:W-:Y:S01]  /*1d2b0*/  MOV R5, RZ ;  /* 0x000000ff00057202 */ /* 0x000fe20000000f00 */
[----:B------:R-:W-:Y:S01]  /*1d2c0*/  IMAD.MOV.U32 R3, RZ, RZ, 0x1c1f ;  /* 0x00001c1fff037424 */ /* 0x000fe200078e00ff */
[----:B------:R-:W-:Y:S02]  /*1d2d0*/  MOV R2, 0x1d2f0 ;  /* 0x0001d2f000027802 */ /* 0x000fe40000000f00 */
[----:B-123--:R-:W-:Y:S05]  /*1d2e0*/  CALL.REL.NOINC `($__internal_23_$__cuda_sm70_shflsync_idx_p) ;  /* 0x00000b7000007944 */ /* 0x00efea0003c00000 */
[----:B------:R-:W-:Y:S01]  /*1d2f0*/  MOV R0, R5 ;  /* 0x0000000500007202 */ /* 0x000fe20000000f00 */
[----:B------:R-:W-:Y:S05]  /*1d300*/  BRA `(.L_x_1192) ;  /* 0xffffc6d000007947 */ /* 0x000fea000383ffff */
.L_x_1135:
[----:B------:R-:W-:Y:S01]  /*1d310*/  IMAD.MOV.U32 R9, RZ, RZ, R36 ;  /* 0x000000ffff097224 */ /* 0x000fe200078e0024 */
[----:B------:R-:W-:Y:S01]  /*1d320*/  MOV R5, 0x1 ;  /* 0x0000000100057802 */ /* 0x000fe20000000f00 */
[----:B---3--:R-:W-:Y:S01]  /*1d330*/  IMAD.MOV.U32 R3, RZ, RZ, 0x1c1f ;  /* 0x00001c1fff037424 */ /* 0x008fe200078e00ff */
[----:B------:R-:W-:-:S02]  /*1d340*/  MOV R2, 0x1d360 ;  /* 0x0001d36000027802 */ /* 0x000fc40000000f00 */
[----:B--2-4-:R-:W-:Y:S05]  /*1d350*/  CALL.REL.NOINC `($__internal_23_$__cuda_sm70_shflsync_idx_p) ;  /* 0x00000b0000007944 */ /* 0x014fea0003c00000 */
        /* <DEDUP_REMOVED lines=8> */
.L_x_1139:
[----:B------:R-:W-:Y:S01]  /*1d3e0*/  IMAD.MOV.U32 R9, RZ, RZ, R11 ;  /* 0x000000ffff097224 */ /* 0x000fe200078e000b */
[----:B------:R-:W-:Y:S01]  /*1d3f0*/  MOV R5, RZ ;  /* 0x000000ff00057202 */ /* 0x000fe20000000f00 */
[----:B------:R-:W-:Y:S01]  /*1d400*/  IMAD.MOV.U32 R3, RZ, RZ, 0x181f ;  /* 0x0000181fff037424 */ /* 0x000fe200078e00ff */
[----:B------:R-:W-:Y:S02]  /*1d410*/  MOV R2, 0x1d430 ;  /* 0x0001d43000027802 */ /* 0x000fe40000000f00 */
[----:B------:R-:W-:Y:S05]  /*1d420*/  CALL.REL.NOINC `($__internal_23_$__cuda_sm70_shflsync_idx_p) ;  /* 0x00000a3000007944 */ /* 0x000fea0003c00000 */
[----:B------:R-:W-:Y:S01]  /*1d430*/  MOV R10, R5 ;  /* 0x00000005000a7202 */ /* 0x000fe20000000f00 */
[----:B------:R-:W-:Y:S05]  /*1d440*/  BRA `(.L_x_1194) ;  /* 0xffffdcc000007947 */ /* 0x000fea000383ffff */
.L_x_1140:
[----:B------:R-:W-:Y:S01]  /*1d450*/  IMAD.MOV.U32 R9, RZ, RZ, R14 ;  /* 0x000000ffff097224 */ /* 0x000fe200078e000e */
[----:B------:R-:W-:Y:S01]  /*1d460*/  MOV R5, RZ ;  /* 0x000000ff00057202 */ /* 0x000fe20000000f00 */
[----:B------:R-:W-:Y:S01]  /*1d470*/  IMAD.MOV.U32 R3, RZ, RZ, 0x181f ;  /* 0x0000181fff037424 */ /* 0x000fe200078e00ff */
[----:B------:R-:W-:Y:S02]  /*1d480*/  MOV R2, 0x1d4a0 ;  /* 0x0001d4a000027802 */ /* 0x000fe40000000f00 */
[----:B-12---:R-:W-:Y:S05]  /*1d490*/  CALL.REL.NOINC `($__internal_23_$__cuda_sm70_shflsync_idx_p) ;  /* 0x000009c000007944 */ /* 0x006fea0003c00000 */
[----:B------:R-:W-:Y:S01]  /*1d4a0*/  MOV R2, R5 ;  /* 0x0000000500027202 */ /* 0x000fe20000000f00 */
[----:B------:R-:W-:Y:S05]  /*1d4b0*/  BRA `(.L_x_1195) ;  /* 0xffffdc7000007947 */ /* 0x000fea000383ffff */
.L_x_1143:
        /* <DEDUP_REMOVED lines=13> */
.L_x_1146:
[----:B-1----:R-:W-:Y:S01]  /*1d590*/  IMAD.MOV.U32 R9, RZ, RZ, R11 ;  /* 0x000000ffff097224 */ /* 0x002fe200078e000b */
[----:B------:R-:W-:Y:S01]  /*1d5a0*/  MOV R5, 0x2 ;  /* 0x0000000200057802 */ /* 0x000fe20000000f00 */
[----:B------:R-:W-:Y:S01]  /*1d5b0*/  IMAD.MOV.U32 R3, RZ, RZ, 0x181f ;  /* 0x0000181fff037424 */ /* 0x000fe200078e00ff */
[----:B----4-:R-:W-:Y:S02]  /*1d5c0*/  MOV R2, 0x1d5e0 ;  /* 0x0001d5e000027802 */ /* 0x010fe40000000f00 */
[----:B--23--:R-:W-:Y:S05]  /*1d5d0*/  CALL.REL.NOINC `($__internal_23_$__cuda_sm70_shflsync_idx_p) ;  /* 0x0000088000007944 */ /* 0x00cfea0003c00000 */
[----:B------:R-:W-:Y:S01]  /*1d5e0*/  MOV R10, R5 ;  /* 0x00000005000a7202 */ /* 0x000fe20000000f00 */
[----:B------:R-:W-:Y:S05]  /*1d5f0*/  BRA `(.L_x_1197) ;  /* 0xffffddd000007947 */ /* 0x000fea000383ffff */
.L_x_1147:
[----:B------:R-:W-:Y:S01]  /*1d600*/  IMAD.MOV.U32 R9, RZ, RZ, R14 ;  /* 0x000000ffff097224 */ /* 0x000fe200078e000e */
[----:B------:R-:W-:Y:S01]  /*1d610*/  MOV R5, 0x2 ;  /* 0x0000000200057802 */ /* 0x000fe20000000f00 */
[----:B------:R-:W-:Y:S01]  /*1d620*/  IMAD.MOV.U32 R3, RZ, RZ, 0x181f ;  /* 0x0000181fff037424 */ /* 0x000fe200078e00ff */
[----:B----4-:R-:W-:Y:S02]  /*1d630*/  MOV R2, 0x1d650 ;  /* 0x0001d65000027802 */ /* 0x010fe40000000f00 */
[----:B-123--:R-:W-:Y:S05]  /*1d640*/  CALL.REL.NOINC `($__internal_23_$__cuda_sm70_shflsync_idx_p) ;  /* 0x0000081000007944 */ /* 0x00efea0003c00000 */
[----:B------:R-:W-:Y:S01]  /*1d650*/  MOV R2, R5 ;  /* 0x0000000500027202 */ /* 0x000fe20000000f00 */
[----:B------:R-:W-:Y:S05]  /*1d660*/  BRA `(.L_x_1198) ;  /* 0xffffdd8000007947 */ /* 0x000fea000383ffff */
.L_x_1150:
        /* <DEDUP_REMOVED lines=13> */
.L_x_1152:
[----:B------:R-:W-:Y:S01]  /*1d740*/  IMAD.MOV.U32 R9, RZ, RZ, R86 ;  /* 0x000000ffff097224 */ /* 0x000fe200078e0056 */
[----:B------:R-:W-:Y:S01]  /*1d750*/  MOV R5, RZ ;  /* 0x000000ff00057202 */ /* 0x000fe20000000f00 */
[----:B---3--:R-:W-:Y:S01]  /*1d760*/  IMAD.MOV.U32 R3, RZ, RZ, 0x1f ;  /* 0x0000001fff037424 */ /* 0x008fe200078e00ff */
[----:B----4-:R-:W-:Y:S02]  /*1d770*/  MOV R2, 0x1d790 ;  /* 0x0001d79000027802 */ /* 0x010fe40000000f00 */
[----:B--2---:R-:W-:Y:S05]  /*1d780*/  CALL.REL.NOINC `($__internal_23_$__cuda_sm70_shflsync_idx_p) ;  /* 0x000006d000007944 */ /* 0x004fea0003c00000 */
[----:B------:R-:W-:Y:S01]  /*1d790*/  MOV R10, R5 ;  /* 0x00000005000a7202 */ /* 0x000fe20000000f00 */
[----:B------:R-:W-:Y:S05]  /*1d7a0*/  BRA `(.L_x_1200) ;  /* 0xffffdf5000007947 */ /* 0x000fea000383ffff */
.L_x_1153:
[----:B------:R-:W-:Y:S01]  /*1d7b0*/  IMAD.MOV.U32 R9, RZ, RZ, R86 ;  /* 0x000000ffff097224 */ /* 0x000fe200078e0056 */
[----:B------:R-:W-:Y:S01]  /*1d7c0*/  MOV R5, 0x1 ;  /* 0x0000000100057802 */ /* 0x000fe20000000f00 */
[----:B------:R-:W-:Y:S01]  /*1d7d0*/  IMAD.MOV.U32 R3, RZ, RZ, 0x1f ;  /* 0x0000001fff037424 */ /* 0x000fe200078e00ff */
[----:B----4-:R-:W-:Y:S02]  /*1d7e0*/  MOV R2, 0x1d800 ;  /* 0x0001d80000027802 */ /* 0x010fe40000000f00 */
[----:B-123--:R-:W-:Y:S05]  /*1d7f0*/  CALL.REL.NOINC `($__internal_23_$__cuda_sm70_shflsync_idx_p) ;  /* 0x0000066000007944 */ /* 0x00efea0003c00000 */
[----:B------:R-:W-:Y:S01]  /*1d800*/  MOV R8, R5 ;  /* 0x0000000500087202 */ /* 0x000fe20000000f00 */
[----:B------:R-:W-:Y:S05]  /*1d810*/  BRA `(.L_x_1201) ;  /* 0xffffdf0000007947 */ /* 0x000fea000383ffff */
.L_x_1154:
[----:B------:R-:W-:Y:S01]  /*1d820*/  IMAD.MOV.U32 R0, RZ, RZ, R4 ;  /* 0x000000ffff007224 */ /* 0x000fe200078e0004 */
[----:B------:R-:W-:-:S02]  /*1d830*/  MOV R2, 0x1 ;  /* 0x0000000100027802 */ /* 0x000fc40000000f00 */
[----:B------:R-:W-:Y:S02]  /*1d840*/  MOV R3, 0x1d860 ;  /* 0x0001d86000037802 */ /* 0x000fe40000000f00 */
[----:B-1-3--:R-:W-:Y:S05]  /*1d850*/  CALL.REL.NOINC `($__internal_24_$__cuda_sm70_shflsync_up_p) ;  /* 0x0000065000007944 */ /* 0x00afea0003c00000 */
[----:B------:R-:W-:Y:S05]  /*1d860*/  BRA `(.L_x_1202) ;  /* 0xffffdfd000007947 */ /* 0x000fea000383ffff */
.L_x_1155:
[----:B------:R-:W-:Y:S01]  /*1d870*/  IMAD.MOV.U32 R0, RZ, RZ, R4 ;  /* 0x000000ffff007224 */ /* 0x000fe200078e0004 */
[----:B------:R-:W-:Y:S02]  /*1d880*/  MOV R2, 0x2 ;  /* 0x0000000200027802 */ /* 0x000fe40000000f00 */
[----:B------:R-:W-:Y:S02]  /*1d890*/  MOV R3, 0x1d8b0 ;  /* 0x0001d8b000037802 */ /* 0x000fe40000000f00 */
[----:B-1-3--:R-:W-:Y:S05]  /*1d8a0*/  CALL.REL.NOINC `($__internal_24_$__cuda_sm70_shflsync_up_p) ;  /* 0x0000060000007944 */ /* 0x00afea0003c00000 */
        /* <DEDUP_REMOVED lines=27> */
.L_x_1159:
[----:B------:R-:W-:Y:S02]  /*1da60*/  MOV R2, 0x1 ;  /* 0x0000000100027802 */ /* 0x000fe40000000f00 */
[----:B------:R-:W-:-:S02]  /*1da70*/  MOV R3, 0x1da90 ;  /* 0x0001da9000037802 */ /* 0x000fc40000000f00 */
[----:B-1----:R-:W-:Y:S05]  /*1da80*/  CALL.REL.NOINC `($__internal_24_$__cuda_sm70_shflsync_up_p) ;  /* 0x0000042000007944 */ /* 0x002fea0003c00000 */
[----:B------:R-:W-:Y:S01]  /*1da90*/  MOV R2, R5 ;  /* 0x0000000500027202 */ /* 0x000fe20000000f00 */
[----:B------:R-:W-:Y:S05]  /*1daa0*/  BRA `(.L_x_1204) ;  /* 0xffffdfe000007947 */ /* 0x000fea000383ffff */
.L_x_1160:
[----:B------:R-:W-:Y:S02]  /*1dab0*/  MOV R2, 0x2 ;  /* 0x0000000200027802 */ /* 0x000fe40000000f00 */
[----:B------:R-:W-:-:S02]  /*1dac0*/  MOV R3, 0x1dae0 ;  /* 0x0001dae000037802 */ /* 0x000fc40000000f00 */
[----:B-1----:R-:W-:Y:S05]  /*1dad0*/  CALL.REL.NOINC `($__internal_24_$__cuda_sm70_shflsync_up_p) ;  /* 0x000003d000007944 */ /* 0x002fea0003c00000 */
[----:B------:R-:W-:Y:S01]  /*1dae0*/  SEL R5, R5, RZ, P1 ;  /* 0x000000ff05057207 */ /* 0x000fe20000800000 */
[----:B------:R-:W-:Y:S01]  /*1daf0*/  IMAD.MOV.U32 R2, RZ, RZ, 0x4 ;  /* 0x00000004ff027424 */ /* 0x000fe200078e00ff */
[----:B------:R-:W-:-:S03]  /*1db00*/  MOV R3, 0x1db30 ;  /* 0x0001db3000037802 */ /* 0x000fc60000000f00 */
[----:B------:R-:W-:Y:S02]  /*1db10*/  IMAD.IADD R0, R0, 0x1, R5 ;  /* 0x0000000100007824 */ /* 0x000fe400078e0205 */
        /* <DEDUP_REMOVED lines=22> */
.L_x_1162:
[----:B------:R-:W-:Y:S02]  /*1dc80*/  SEL R0, RZ, 0x1, P0 ;  /* 0x00000001ff007807 */ /* 0x000fe40000000000 */
[----:B------:R-:W-:-:S02]  /*1dc90*/  MOV R2, 0x1dcb0 ;  /* 0x0001dcb000027802 */ /* 0x000fc40000000f00 */
[----:B-12---:R-:W-:Y:S05]  /*1dca0*/  CALL.REL.NOINC `($__internal_25_$__cuda_sm70_votesync_ballot) ;  /* 0x0000027000007944 */ /* 0x006fea0003c00000 */
[----:B------:R-:W-:Y:S01]  /*1dcb0*/  MOV R11, R0 ;  /* 0x00000000000b7202 */ /* 0x000fe20000000f00 */
[----:B------:R-:W-:Y:S05]  /*1dcc0*/  BRA `(.L_x_1206) ;  /* 0xffffdf5000007947 */ /* 0x000fea000383ffff */
.L_x_1163:
[----:B------:R-:W-:Y:S01]  /*1dcd0*/  IMAD.MOV.U32 R9, RZ, RZ, R6 ;  /* 0x000000ffff097224 */ /* 0x000fe200078e0006 */
[----:B------:R-:W-:Y:S01]  /*1dce0*/  MOV R5, R0 ;  /* 0x0000000000057202 */ /* 0x000fe20000000f00 */
[----:B------:R-:W-:Y:S01]  /*1dcf0*/  IMAD.MOV.U32 R3, RZ, RZ, 0x1f ;  /* 0x0000001fff037424 */ /* 0x000fe200078e00ff */
[----:B------:R-:W-:-:S02]  /*1dd00*/  MOV R2, 0x1dd20 ;  /* 0x0001dd2000027802 */ /* 0x000fc40000000f00 */
[----:B-12---:R-:W-:Y:S05]  /*1dd10*/  CALL.REL.NOINC `($__internal_23_$__cuda_sm70_shflsync_idx_p) ;  /* 0x0000014000007944 */ /* 0x006fea0003c00000 */
[----:B------:R-:W-:Y:S01]  /*1dd20*/  IMAD.MOV.U32 R6, RZ, RZ, R5 ;  /* 0x000000ffff067224 */ /* 0x000fe200078e0005 */
[----:B------:R-:W-:Y:S01]  /*1dd30*/  MOV R5, R0 ;  /* 0x0000000000057202 */ /* 0x000fe20000000f00 */
[----:B------:R-:W-:Y:S01]  /*1dd40*/  IMAD.MOV.U32 R9, RZ, RZ, R7 ;  /* 0x000000ffff097224 */ /* 0x000fe200078e0007 */
[----:B------:R-:W-:-:S02]  /*1dd50*/  MOV R3, 0x1f ;  /* 0x0000001f00037802 */ /* 0x000fc40000000f00 */
[----:B------:R-:W-:Y:S02]  /*1dd60*/  MOV R2, 0x1dd80 ;  /* 0x0001dd8000027802 */ /* 0x000fe40000000f00 */
[----:B------:R-:W-:Y:S05]  /*1dd70*/  CALL.REL.NOINC `($__internal_23_$__cuda_sm70_shflsync_idx_p) ;  /* 0x000000e000007944 */ /* 0x000fea0003c00000 */
[----:B------:R-:W-:Y:S01]  /*1dd80*/  MOV R7, R5 ;  /* 0x0000000500077202 */ /* 0x000fe20000000f00 */
[----:B------:R-:W-:Y:S05]  /*1dd90*/  BRA `(.L_x_1207) ;  /* 0xffffded000007947 */ /* 0x000fea000383ffff */
.L_x_1166:
[----:B------:R-:W-:Y:S01]  /*1dda0*/  IMAD.MOV.U32 R9, RZ, RZ, R4 ;  /* 0x000000ffff097224 */ /* 0x000fe200078e0004 */
[----:B------:R-:W-:Y:S01]  /*1ddb0*/  MOV R5, R0 ;  /* 0x0000000000057202 */ /* 0x000fe20000000f00 */
[----:B------:R-:W-:Y:S01]  /*1ddc0*/  IMAD.MOV.U32 R3, RZ, RZ, 0x1f ;  /* 0x0000001fff037424 */ /* 0x000fe200078e00ff */
[----:B------:R-:W-:Y:S02]  /*1ddd0*/  MOV R2, 0x1ddf0 ;  /* 0x0001ddf000027802 */ /* 0x000fe40000000f00 */
[----:B-12-4-:R-:W-:Y:S05]  /*1dde0*/  CALL.REL.NOINC `($__internal_23_$__cuda_sm70_shflsync_idx_p) ;  /* 0x0000007000007944 */ /* 0x016fea0003c00000 */
[----:B------:R-:W-:Y:S01]  /*1ddf0*/  MOV R12, R5 ;  /* 0x00000005000c7202 */ /* 0x000fe20000000f00 */
[----:B------:R-:W-:Y:S05]  /*1de00*/  BRA `(.L_x_1165) ;  /* 0xffffdec000007947 */ /* 0x000fea000383ffff */
        .weak           $__internal_22_$__cuda_sm70_shflsync_bfly_p
        .type           $__internal_22_$__cuda_sm70_shflsync_bfly_p,@function
        .size           $__internal_22_$__cuda_sm70_shflsync_bfly_p,($__internal_23_$__cuda_sm70_shflsync_idx_p - $__internal_22_$__cuda_sm70_shflsync_bfly_p)
$__internal_22_$__cuda_sm70_shflsync_bfly_p:
[----:B------:R-:W-:Y:S04]  /*1de10*/  WARPSYNC R6 ;  /* 0x0000000600007348 */ /* 0x000fe80003800000 */
[----:B------:R1:W2:Y:S02]  /*1de20*/  SHFL.BFLY PT, R5, R2, R5, R7 ;  /* 0x0c00000502057389 */ /* 0x0002a400000e0007 */
[----:B-1----:R-:W-:-:S02]  /*1de30*/  MOV R2, R3 ;  /* 0x0000000300027202 */ /* 0x002fc40000000f00 */
[----:B------:R-:W-:-:S04]  /*1de40*/  MOV R3, 0x0 ;  /* 0x0000000000037802 */ /* 0x000fc80000000f00 */
[----:B--2---:R-:W-:Y:S05]  /*1de50*/  RET.REL.NODEC R2 `(_ZN7cutlass13device_kernelIN5flash19enable_sm80_to_sm89INS1_16FlashAttnFwdSm80INS1_25CollectiveMainloopFwdSm80ILi8ELi1ELb0EN4cute5tupleIJNS5_1CILi128EEENS7_ILi64EEENS7_ILi192EEEEEELi192ENS_10bfloat16_tEfNS_4arch4Sm80ELb1ELb0ELb0ELb1ELb0ELb1ELb1ELb1EEENS1_21CollectiveEpilogueFwdINS6_IJS8_SA_S9_EEENS6_IJNS7_ILi1EEESI_SI_EEESC_SE_Li256ELb1ELb1ELb1ELb0EEENS1_36VarlenDynamicPersistentTileSchedulerILi128ELi64ELi256ELi256ELb1ELb1ELb0ELb1ELb1ELb1EEEEEEEEEvNT_6ParamsE) ;  /* 0xfffe21a002007950 */ /* 0x004fea0003c3ffff */
        .weak           $__internal_23_$__cuda_sm70_shflsync_idx_p
        .type           $__internal_23_$__cuda_sm70_shflsync_idx_p,@function
        .size           $__internal_23_$__cuda_sm70_shflsync_idx_p,($__internal_24_$__cuda_sm70_shflsync_up_p - $__internal_23_$__cuda_sm70_shflsync_idx_p)
$__internal_23_$__cuda_sm70_shflsync_idx_p:
[----:B------:R-:W-:-:S04]  /*1de60*/  MOV R87, 0xffffffff ;  /* 0xffffffff00577802 */ /* 0x000fc80000000f00 */
[----:B------:R-:W-:Y:S04]  /*1de70*/  WARPSYNC R87 ;  /* 0x0000005700007348 */ /* 0x000fe80003800000 */
[----:B------:R1:W2:Y:S02]  /*1de80*/  SHFL.IDX PT, R5, R9, R5, R3 ;  /* 0x0000000509057389 */ /* 0x0002a400000e0003 */
[----:B-1----:R-:W-:-:S04]  /*1de90*/  MOV R3, 0x0 ;  /* 0x0000000000037802 */ /* 0x002fc80000000f00 */
[----:B--2---:R-:W-:Y:S05]  /*1dea0*/  RET.REL.NODEC R2 `(_ZN7cutlass13device_kernelIN5flash19enable_sm80_to_sm89INS1_16FlashAttnFwdSm80INS1_25CollectiveMainloopFwdSm80ILi8ELi1ELb0EN4cute5tupleIJNS5_1CILi128EEENS7_ILi64EEENS7_ILi192EEEEEELi192ENS_10bfloat16_tEfNS_4arch4Sm80ELb1ELb0ELb0ELb1ELb0ELb1ELb1ELb1EEENS1_21CollectiveEpilogueFwdINS6_IJS8_SA_S9_EEENS6_IJNS7_ILi1EEESI_SI_EEESC_SE_Li256ELb1ELb1ELb1ELb0EEENS1_36VarlenDynamicPersistentTileSchedulerILi128ELi64ELi256ELi256ELb1ELb1ELb0ELb1ELb1ELb1EEEEEEEEEvNT_6ParamsE) ;  /* 0xfffe215002007950 */ /* 0x004fea0003c3ffff */
        .weak           $__internal_24_$__cuda_sm70_shflsync_up_p
        .type           $__internal_24_$__cuda_sm70_shflsync_up_p,@function
        .size           $__internal_24_$__cuda_sm70_shflsync_up_p,($__internal_25_$__cuda_sm70_votesync_ballot - $__internal_24_$__cuda_sm70_shflsync_up_p)
$__internal_24_$__cuda_sm70_shflsync_up_p:
[----:B------:R-:W-:Y:S02]  /*1deb0*/  IMAD.MOV.U32 R5, RZ, RZ, RZ ;  /* 0x000000ffff057224 */ /* 0x000fe400078e00ff */
[----:B------:R-:W-:-:S04]  /*1dec0*/  IMAD.MOV.U32 R9, RZ, RZ, -0x1 ;  /* 0xffffffffff097424 */ /* 0x000fc800078e00ff */
[----:B------:R-:W-:Y:S04]  /*1ded0*/  WARPSYNC R9 ;  /* 0x0000000900007348 */ /* 0x000fe80003800000 */
[----:B------:R1:W2:Y:S02]  /*1dee0*/  SHFL.UP PT, R5, R0, R2, R5 ;  /* 0x0400000200057389 */ /* 0x0002a400000e0005 */
[----:B-1----:R-:W-:Y:S02]  /*1def0*/  MOV R2, R3 ;  /* 0x0000000300027202 */ /* 0x002fe40000000f00 */
[----:B------:R-:W-:-:S04]  /*1df00*/  MOV R3, 0x0 ;  /* 0x0000000000037802 */ /* 0x000fc80000000f00 */
[----:B--2---:R-:W-:Y:S05]  /*1df10*/  RET.REL.NODEC R2 `(_ZN7cutlass13device_kernelIN5flash19enable_sm80_to_sm89INS1_16FlashAttnFwdSm80INS1_25CollectiveMainloopFwdSm80ILi8ELi1ELb0EN4cute5tupleIJNS5_1CILi128EEENS7_ILi64EEENS7_ILi192EEEEEELi192ENS_10bfloat16_tEfNS_4arch4Sm80ELb1ELb0ELb0ELb1ELb0ELb1ELb1ELb1EEENS1_21CollectiveEpilogueFwdINS6_IJS8_SA_S9_EEENS6_IJNS7_ILi1EEESI_SI_EEESC_SE_Li256ELb1ELb1ELb1ELb0EEENS1_36VarlenDynamicPersistentTileSchedulerILi128ELi64ELi256ELi256ELb1ELb1ELb0ELb1ELb1ELb1EEEEEEEEEvNT_6ParamsE) ;  /* 0xfffe20e002007950 */ /* 0x004fea0003c3ffff */
        .weak           $__internal_25_$__cuda_sm70_votesync_ballot
        .type           $__internal_25_$__cuda_sm70_votesync_ballot,@function
        .size           $__internal_25_$__cuda_sm70_votesync_ballot,(.L_x_2482 - $__internal_25_$__cuda_sm70_votesync_ballot)
$__internal_25_$__cuda_sm70_votesync_ballot:
[----:B------:R-:W-:Y:S01]  /*1df20*/  ISETP.NE.U32.AND P0, PT, R0, 0x1, PT ;  /* 0x000000010000780c */ /* 0x000fe20003f05070 */
[----:B------:R-:W-:-:S04]  /*1df30*/  IMAD.MOV.U32 R3, RZ, RZ, -0x1 ;  /* 0xffffffffff037424 */ /* 0x000fc800078e00ff */
[----:B------:R-:W-:Y:S08]  /*1df40*/  WARPSYNC R3 ;  /* 0x0000000300007348 */ /* 0x000ff00003800000 */
[----:B------:R-:W-:-:S04]  /*1df50*/  VOTE.ANY R0, PT, !P0 ;  /* 0x0000000000007806 */ /* 0x000fc800040e0100 */
[----:B------:R-:W-:Y:S01]  /*1df60*/  LOP3.LUT R0, R0, R3, RZ, 0xc0, !PT ;  /* 0x0000000300007212 */ /* 0x000fe200078ec0ff */
[----:B------:R-:W-:-:S04]  /*1df70*/  IMAD.MOV.U32 R3, RZ, RZ, 0x0 ;  /* 0x00000000ff037424 */ /* 0x000fc800078e00ff */
[----:B------:R-:W-:Y:S05]  /*1df80*/  RET.REL.NODEC R2 `(_ZN7cutlass13device_kernelIN5flash19enable_sm80_to_sm89INS1_16FlashAttnFwdSm80INS1_25CollectiveMainloopFwdSm80ILi8ELi1ELb0EN4cute5tupleIJNS5_1CILi128EEENS7_ILi64EEENS7_ILi192EEEEEELi192ENS_10bfloat16_tEfNS_4arch4Sm80ELb1ELb0ELb0ELb1ELb0ELb1ELb1ELb1EEENS1_21CollectiveEpilogueFwdINS6_IJS8_SA_S9_EEENS6_IJNS7_ILi1EEESI_SI_EEESC_SE_Li256ELb1ELb1ELb1ELb0EEENS1_36VarlenDynamicPersistentTileSchedulerILi128ELi64ELi256ELi256ELb1ELb1ELb0ELb1ELb1ELb1EEEEEEEEEvNT_6ParamsE) ;  /* 0xfffe207002007950 */ /* 0x000fea0003c3ffff */
.L_x_1208:
        /* <DEDUP_REMOVED lines=15> */
.L_x_2482:


//--------------------- .text._ZN7cutlass13device_kernelIN5flash19enable_sm80_to_sm89INS1_16FlashAttnFwdSm80INS1_25CollectiveMainloopFwdSm80ILi8ELi2ELb1EN4cute5tupleIJNS5_1CILi128EEENS7_ILi96EEENS7_ILi192EEEEEELi192ENS_10bfloat16_tEfNS_4arch4Sm80ELb0ELb0ELb0ELb0ELb0ELb0ELb1ELb1EEENS1_21CollectiveEpilogueFwdINS6_IJS8_SA_S9_EEENS6_IJNS7_ILi1EEESI_SI_EEESC_SE_Li256ELb0ELb1ELb1ELb0EEENS1_19SingleTileSchedulerILb0ELb1ELb1ELi128EEEEEEEEEvNT_6ParamsE --------------------------
	.section	.text._ZN7cutlass13device_kernelIN5flash19enable_sm80_to_sm89INS1_16FlashAttnFwdSm80INS1_25CollectiveMainloopFwdSm80ILi8ELi2ELb1EN4cute5tupleIJNS5_1CILi128EEENS7_ILi96EEENS7_ILi192EEEEEELi192ENS_10bfloat16_tEfNS_4arch4Sm80ELb0ELb0ELb0ELb0ELb0ELb0ELb1ELb1EEENS1_21CollectiveEpilogueFwdINS6_IJS8_SA_S9_EEENS6_IJNS7_ILi1EEESI_SI_EEESC_SE_Li256ELb0ELb1ELb1ELb0EEENS1_19SingleTileSchedulerILb0ELb1ELb1ELi128EEEEEEEEEvNT_6ParamsE,"ax",@progbits
	.sectioninfo	@"SHI_REGISTERS=255"
	.align	128
.text._ZN7cutlass13device_kernelIN5flash19enable_sm80_to_sm89INS1_16FlashAttnFwdSm80INS1_25CollectiveMainloopFwdSm80ILi8ELi2ELb1EN4cute5tupleIJNS5_1CILi128EEENS7_ILi96EEENS7_ILi192EEEEEELi192ENS_10bfloat16_tEfNS_4arch4Sm80ELb0ELb0ELb0ELb0ELb0ELb0ELb1ELb1EEENS1_21CollectiveEpilogueFwdINS6_IJS8_SA_S9_EEENS6_IJNS7_ILi1EEESI_SI_EEESC_SE_Li256ELb0ELb1ELb1ELb0EEENS1_19SingleTileSchedulerILb0ELb1ELb1ELi128EEEEEEEEEvNT_6ParamsE:
        .type           _ZN7cutlass13device_kernelIN5flash19enable_sm80_to_sm89INS1_16FlashAttnFwdSm80INS1_25CollectiveMainloopFwdSm80ILi8ELi2ELb1EN4cute5tupleIJNS5_1CILi128EEENS7_ILi96EEENS7_ILi192EEEEEELi192ENS_10bfloat16_tEfNS_4arch4Sm80ELb0ELb0ELb0ELb0ELb0ELb0ELb1ELb1EEENS1_21CollectiveEpilogueFwdINS6_IJS8_SA_S9_EEENS6_IJNS7_ILi1EEESI_SI_EEESC_SE_Li256ELb0ELb1ELb1ELb0EEENS1_19SingleTileSchedulerILb0ELb1ELb1ELi128EEEEEEEEEvNT_6ParamsE,@function
        .size           _ZN7cutlass13device_kernelIN5flash19enable_sm80_to_sm89INS1_16FlashAttnFwdSm80INS1_25CollectiveMainloopFwdSm80ILi8ELi2ELb1EN4cute5tupleIJNS5_1CILi128EEENS7_ILi96EEENS7_ILi192EEEEEELi192ENS_10bfloat16_tEfNS_4arch4Sm80ELb0ELb0ELb0ELb0ELb0ELb0ELb1ELb1EEENS1_21CollectiveEpilogueFwdINS6_IJS8_SA_S9_EEENS6_IJNS7_ILi1EEESI_SI_EEESC_SE_Li256ELb0ELb1ELb1ELb0EEENS1_19SingleTileSchedulerILb0ELb1ELb1ELi128EEEEEEEEEvNT_6ParamsE,(.L_x_2487 - _ZN7cutlass13device_kernelIN5flash19enable_sm80_to_sm89INS1_16FlashAttnFwdSm80INS1_25CollectiveMainloopFwdSm80ILi8ELi2ELb1EN4cute5tupleIJNS5_1CILi128EEENS7_ILi96EEENS7_ILi192EEEEEELi192ENS_10bfloat16_tEfNS_4arch4Sm80ELb0ELb0ELb0ELb0ELb0ELb0ELb1ELb1EEENS1_21CollectiveEpilogueFwdINS6_IJS8_SA_S9_EEENS6_IJNS7_ILi1EEESI_SI_EEESC_SE_Li256ELb0ELb1ELb1ELb0EEENS1_19SingleTileSchedulerILb0ELb1ELb1ELi128EEEEEEEEEvNT_6ParamsE)
        .other          _ZN7cutlass13device_kernelIN5flash19enable_sm80_to_sm89INS1_16FlashAttnFwdSm80INS1_25CollectiveMainloopFwdSm80ILi8ELi2ELb1EN4cute5tupleIJNS5_1CILi128EEENS7_ILi96EEENS7_ILi192EEEEEELi192ENS_10bfloat16_tEfNS_4arch4Sm80ELb0ELb0ELb0ELb0ELb0ELb0ELb1ELb1EEENS1_21CollectiveEpilogueFwdINS6_IJS8_SA_S9_EEENS6_IJNS7_ILi1EEESI_SI_EEESC_SE_Li256ELb0ELb1ELb1ELb0EEENS1_19SingleTileSchedulerILb0ELb1ELb1ELi128EEEEEEEEEvNT_6ParamsE,@"STO_CUDA_ENTRY STV_DEFAULT"
_ZN7cutlass13device_kernelIN5flash19enable_sm80_to_sm89INS1_16FlashAttnFwdSm80INS1_25CollectiveMainloopFwdSm80ILi8ELi2ELb1EN4cute5tupleIJNS5_1CILi128EEENS7_ILi96EEENS7_ILi192EEEEEELi192ENS_10bfloat16_tEfNS_4arch4Sm80ELb0ELb0ELb0ELb0ELb0ELb0ELb1ELb1EEENS1_21CollectiveEpilogueFwdINS6_IJS8_SA_S9_EEENS6_IJNS7_ILi1EEESI_SI_EEESC_SE_Li256ELb0ELb1ELb1ELb0EEENS1_19SingleTileSchedulerILb0ELb1ELb1ELi128EEEEEEEEEvNT_6ParamsE:
        /* <DEDUP_REMOVED lines=18> */
.L_x_1209:
[----:B---3--:R-:W-:Y:S02]  /*0120*/  ULDC.64 UR4, c[0x0][0x550] ;  /* 0x0001540000047ab9 */ /* 0x008fe40000000a00 */
[----:B------:R-:W-:Y:S02]  /*0130*/  UISETP.NE.AND UP0, UPT, UR4, 0x1, UPT ;  /* 0x000000010400788c */ /* 0x000fe4000bf05270 */
[----:B------:R-:W-:-:S02]  /*0140*/  UIMAD.WIDE.U32 UR8, UR6, UR5, URZ ;  /* 0x00000005060872a5 */ /* 0x000fc4000f8e003f */
[----:B------:R-:W-:Y:S02]  /*0150*/  ULDC UR4, c[0x0][0x558] ;  /* 0x0001560000047ab9 */ /* 0x000fe40000000800 */
[----:B------:R-:W-:-:S05]  /*0160*/  UMOV UR11, UR6 ;  /* 0x00000006000b7c82 */ /* 0x000fca0008000000 */
[----:B------:R-:W-:-:S03]  /*0170*/  @UP0 USHF.R.U32.HI UR11, URZ, UR4, UR9 ;  /* 0x000000043f0b0299 */ /* 0x000fc60008011609 */
.L_x_1210:
        /* <DEDUP_REMOVED lines=21> */
[-C--:B------:R-:W-:Y:S02]  /*02d0*/  IABS R0, R2.reuse ;  /* 0x0000000200007213 */ /* 0x080fe40000000000 */
[----:B------:R-:W-:Y:S02]  /*02e0*/  IABS R2, R2 ;  /* 0x0000000200027213 */ /* 0x000fe40000000000 */
        /* <DEDUP_REMOVED lines=10> */
[----:B------:R-:W-:-:S04]  /*0390*/  UIMAD UR4, UR4, UR9, URZ ;  /* 0x00000009040472a4 */ /* 0x000fc8000f8e023f */
[----:B------:R-:W-:Y:S01]  /*03a0*/  IMAD.MOV.U32 R3, RZ, RZ, R0 ;  /* 0x000000ffff037224 */ /* 0x000fe200078e0000 */
[----:B------:R-:W-:Y:S01]  /*03b0*/  UIMAD.WIDE.U32 UR12, UR13, UR4, UR12 ;  /* 0x000000040d0c72a5 */ /* 0x000fe2000f8e000c */
[----:B------:R-:W-:Y:S02]  /*03c0*/  IMAD.MOV R0, RZ, RZ, -R2 ;  /* 0x000000ffff007224 */ /* 0x000fe400078e0a02 */
[----:B------:R-:W1:Y:S08]  /*03d0*/  R2UR UR8, R3 ;  /* 0x00000000030873c2 */ /* 0x000e7000000e0000 */
        /* <DEDUP_REMOVED lines=12> */
.L_x_1211:
[----:B------:R-:W-:Y:S01]  /*04a0*/  ULOP3.LUT UR10, UR6, 0xffff, URZ, 0xc0, !UPT ;  /* 0x0000ffff060a7892 */ /* 0x000fe2000f8ec03f */
[----:B------:R-:W-:Y:S01]  /*04b0*/  PLOP3.LUT P2, PT, PT, PT, PT, 0x80, 0x0 ;  /* 0x000000000000781c */ /* 0x000fe20003f4f070 */
[----:B------:R-:W-:Y:S01]  /*04c0*/  CS2R R16, SRZ ;  /* 0x0000000000107805 */ /* 0x000fe2000001ff00 */
        /* <DEDUP_REMOVED lines=16> */
[----:B------:R-:W-:Y:S01]  /*05d0*/  ULDC.64 UR12, c[0x0][0x118] ;  /* 0x00004600000c7ab9 */ /* 0x000fe20000000a00 */
        /* <DEDUP_REMOVED lines=41> */
[----:B------:R-:W-:-:S02]  /*0870*/  UMOV UR15, 0x60 ;  /* 0x00000060000f7882 */ /* 0x000fc40000000000 */
[----:B------:R-:W-:Y:S01]  /*0880*/  ISETP.NE.AND.EX P4, PT, RZ, c[0x0][0x344], PT, P4 ;  /* 0x0000d100ff007a0c */ /* 0x000fe20003f85340 */
[----:B------:R-:W-:Y:S02]  /*0890*/  ULDC.64 UR8, c[0x0][0x1e0] ;  /* 0x0000780000087ab9 */ /* 0x000fe40000000a00 */
[----:B------:R-:W-:Y:S02]  /*08a0*/  ULDC.64 UR6, c[0x0][0x1b8] ;  /* 0x00006e0000067ab9 */ /* 0x000fe40000000a00 */
[----:B------:R-:W-:-:S08]  /*08b0*/  ULDC.64 UR4, c[0x0][0x208] ;  /* 0x0000820000047ab9 */ /* 0x000fd00000000a00 */
[----:B------:R-:W-:-:S04]  /*08c0*/  @P4 IMAD.MOV.U32 R0, RZ, RZ, 0x4 ;  /* 0x00000004ff004424 */ /* 0x000fc800078e00ff */
[----:B------:R-:W-:-:S05]  /*08d0*/  @P4 IMAD.WIDE R2, R35, R0, c[0x0][0x340] ;  /* 0x0000d00023024625 */ /* 0x000fca00078e0200 */
[----:B------:R2:W3:Y:S01]  /*08e0*/  @P4 LDG.E R16, [R2.64] ;  /* 0x0000000c02104981 */ /* 0x0004e2000c1e1900 */
[----:B------:R-:W-:Y:S01]  /*08f0*/  SHF.R.S32.HI R34, RZ, 0x1f, R132 ;  /* 0x0000001fff227819 */ /* 0x000fe20000011484 */
[----:B------:R-:W-:Y:S01]  /*0900*/  IMAD.MOV.U32 R7, RZ, RZ, c[0x0][0x2c4] ;  /* 0x0000b100ff077624 */ /* 0x000fe200078e00ff */
[----:B------:R-:W-:Y:S01]  /*0910*/  UIMAD.WIDE.U32 UR20, UR15, UR8, URZ ;  /* 0x000000080f1472a5 */ /* 0x000fe2000f8e003f */
[----:B------:R-:W-:Y:S01]  /*0920*/  SHF.R.S32.HI R19, RZ, 0x1f, R35 ;  /* 0x0000001fff137819 */ /* 0x000fe20000011423 */
[----:B------:R-:W-:Y:S01]  /*0930*/  USHF.R.S32.HI UR8, URZ, 0x1f, UR11 ;  /* 0x0000001f3f087899 */ /* 0x000fe2000801140b */
[-C--:B------:R-:W-:Y:S01]  /*0940*/  LEA.HI R32, R34, R132.reuse, RZ, 0x3 ;  /* 0x0000008422207211 */ /* 0x080fe200078f18ff */
[----:B------:R-:W-:Y:S01]  /*0950*/  UIMAD.WIDE.U32 UR18, UR15, UR4, URZ ;  /* 0x000000040f1272a5 */ /* 0x000fe2000f8e003f */
[C---:B------:R-:W-:Y:S01]  /*0960*/  ISETP.NE.AND P0, PT, R7.reuse, 0x1, PT ;  /* 0x000000010700780c */ /* 0x040fe20003f05270 */
[----:B------:R-:W-:Y:S01]  /*0970*/  UIMAD UR16, UR8, UR6, URZ ;  /* 0x00000006081072a4 */ /* 0x000fe2000f8e023f */
[----:B------:R-:W-:Y:S01]  /*0980*/  LOP3.LUT R0, R32, 0xfffffff8, RZ, 0xc0, !PT ;  /* 0xfffffff820007812 */ /* 0x000fe200078ec0ff */
[----:B------:R-:W-:Y:S01]  /*0990*/  UIMAD.WIDE.U32 UR22, UR11, UR6, URZ ;  /* 0x000000060b1672a5 */ /* 0x000fe2000f8e003f */
[----:B------:R-:W-:Y:S01]  /*09a0*/  SHF.R.S32.HI R14, RZ, 0x3, R32 ;  /* 0x00000003ff0e7819 */ /* 0x000fe20000011420 */
[----:B------:R-:W-:Y:S01]  /*09b0*/  UIMAD UR6, UR11, UR7, UR16 ;  /* 0x000000070b0672a4 */ /* 0x000fe2000f8e0210 */
[----:B------:R-:W-:Y:S01]  /*09c0*/  IMAD R7, R7, c[0x0][0x168], RZ ;  /* 0x00005a0007077a24 */ /* 0x000fe200078e02ff */
[-C--:B------:R-:W-:Y:S01]  /*09d0*/  LEA.HI R10, R34, R132.reuse, RZ, 0x4 ;  /* 0x00000084220a7211 */ /* 0x080fe200078f20ff */
[----:B------:R-:W-:Y:S01]  /*09e0*/  IMAD.IADD R26, R132, 0x1, -R0 ;  /* 0x00000001841a7824 */ /* 0x000fe200078e0a00 */
[----:B------:R-:W-:Y:S01]  /*09f0*/  UIADD3 UR6, UR23, UR6, URZ ;  /* 0x0000000617067290 */ /* 0x000fe2000fffe03f */
[----:B-1----:R-:W-:Y:S01]  /*0a00*/  IMAD R6, R8, 0x80, R14 ;  /* 0x0000008008067824 */ /* 0x002fe200078e020e */
[----:B------:R-:W-:Y:S01]  /*0a10*/  SHF.R.S32.HI R9, RZ, 0x4, R10 ;  /* 0x00000004ff097819 */ /* 0x000fe2000001140a */
[--C-:B------:R-:W-:Y:S01]  /*0a20*/  IMAD R0, R26, 0x20, R14.reuse ;  /* 0x000000201a007824 */ /* 0x100fe200078e020e */
[----:B------:R-:W-:Y:S01]  /*0a30*/  SHF.R.S32.HI R13, RZ, 0x1f, R14 ;  /* 0x0000001fff0d7819 */ /* 0x000fe2000001140e */
[----:B------:R-:W-:Y:S01]  /*0a40*/  UIMAD UR16, UR14, -0x60, UR15 ;  /* 0xffffffa00e1078a4 */ /* 0x000fe2000f8e020f */
[----:B------:R-:W-:Y:S01]  /*0a50*/  IADD3 R5, R6, 0x20, RZ ;  /* 0x0000002006057810 */ /* 0x000fe20007ffe0ff */
[----:B------:R-:W-:Y:S01]  /*0a60*/  IMAD R8, R8, 0x80, R0 ;  /* 0x0000008008087824 */ /* 0x000fe200078e0200 */
[----:B------:R-:W-:Y:S01]  /*0a70*/  IADD3 R4, R6, 0x40, RZ ;  /* 0x0000004006047810 */ /* 0x000fe20007ffe0ff */
[----:B--2---:R-:W-:Y:S01]  /*0a80*/  IMAD.U32 R2, RZ, RZ, UR20 ;  /* 0x00000014ff027e24 */ /* 0x004fe2000f8e00ff */
[-C--:B------:R-:W-:Y:S01]  /*0a90*/  ISETP.GE.AND P5, PT, R5, R7.reuse, PT ;  /* 0x000000070500720c */ /* 0x080fe20003fa6270 */
[----:B------:R-:W-:Y:S01]  /*0aa0*/  @P0 IMAD.HI.U32 R5, R8, c[0x0][0x2c8], RZ ;  /* 0x0000b20008050a27 */ /* 0x000fe200078e00ff */
[----:B------:R-:W-:Y:S01]  /*0ab0*/  ISETP.GE.AND P1, PT, R4, R7, PT ;  /* 0x000000070400720c */ /* 0x000fe20003f26270 */
[----:B------:R-:W-:Y:S01]  /*0ac0*/  UIMAD UR9, UR15, UR9, URZ ;  /* 0x000000090f0972a4 */ /* 0x000fe2000f8e023f */
[----:B------:R-:W-:Y:S01]  /*0ad0*/  LEA.HI R108, R34, R132, RZ, 0x5 ;  /* 0x00000084226c7211 */ /* 0x000fe200078f28ff */
[----:B------:R-:W-:-:S02]  /*0ae0*/  IMAD.MOV.U32 R31, RZ, RZ, R2 ;  /* 0x000000ffff1f7224 */ /* 0x000fc400078e0002 */
[----:B------:R-:W-:Y:S01]  /*0af0*/  IMAD.U32 R2, RZ, RZ, UR18 ;  /* 0x00000012ff027e24 */ /* 0x000fe2000f8e00ff */
[----:B------:R-:W-:Y:S01]  /*0b00*/  UIADD3 UR9, UR21, UR9, URZ ;  /* 0x0000000915097290 */ /* 0x000fe2000fffe03f */
[----:B------:R-:W-:Y:S02]  /*0b10*/  IMAD.U32 R3, RZ, RZ, UR21 ;  /* 0x00000015ff037e24 */ /* 0x000fe4000f8e00ff */
[----:B------:R-:W-:Y:S02]  /*0b20*/  IMAD.U32 R3, RZ, RZ, UR19 ;  /* 0x00000013ff037e24 */ /* 0x000fe4000f8e00ff */
[----:B------:R-:W-:Y:S02]  /*0b30*/  IMAD.MOV.U32 R33, RZ, RZ, R2 ;  /* 0x000000ffff217224 */ /* 0x000fe400078e0002 */
[----:B------:R-:W-:Y:S02]  /*0b40*/  IMAD.U32 R3, RZ, RZ, UR23 ;  /* 0x00000017ff037e24 */ /* 0x000fe4000f8e00ff */
[----:B------:R-:W-:-:S02]  /*0b50*/  IMAD.U32 R2, RZ, RZ, UR22 ;  /* 0x00000016ff027e24 */ /* 0x000fc4000f8e00ff */
[----:B------:R-:W-:Y:S01]  /*0b60*/  IMAD.U32 R3, RZ, RZ, UR6 ;  /* 0x00000006ff037e24 */ /* 0x000fe2000f8e00ff */
[----:B------:R-:W-:Y:S01]  /*0b70*/  ULDC.64 UR6, c[0x0][0x1e8] ;  /* 0x00007a0000067ab9 */ /* 0x000fe20000000a00 */
[----:B------:R-:W-:Y:S01]  /*0b80*/  IMAD R4, R19, c[0x0][0x1c0], RZ ;  /* 0x0000700013047a24 */ /* 0x000fe200078e02ff */
[----:B------:R-:W-:Y:S01]  /*0b90*/  UIMAD UR6, UR8, UR6, URZ ;  /* 0x00000006080672a4 */ /* 0x000fe2000f8e023f */
[----:B------:R-:W-:Y:S01]  /*0ba0*/  IMAD.MOV.U32 R0, RZ, RZ, R8 ;  /* 0x000000ffff007224 */ /* 0x000fe200078e0008 */
[----:B------:R-:W-:Y:S01]  /*0bb0*/  @P0 SHF.R.U32.HI R0, RZ, c[0x0][0x2cc], R5 ;  /* 0x0000b300ff000a19 */ /* 0x000fe20000011605 */
[C---:B------:R-:W-:Y:S01]  /*0bc0*/  IMAD R4, R35.reuse, c[0x0][0x1c4], R4 ;  /* 0x0000710023047a24 */ /* 0x040fe200078e0204 */
[----:B------:R-:W-:Y:S01]  /*0bd0*/  BAR.SYNC.DEFER_BLOCKING 0x0 ;  /* 0x0000000000007b1d */ /* 0x000fe20000010000 */
[CC--:B------:R-:W-:Y:S01]  /*0be0*/  ISETP.GE.AND P0, PT, R6.reuse, R7.reuse, PT ;  /* 0x000000070600720c */ /* 0x0c0fe20003f06270 */
[----:B------:R-:W-:Y:S01]  /*0bf0*/  IMAD.WIDE.U32 R2, R35, c[0x0][0x1c0], R2 ;  /* 0x0000700023027a25 */ /* 0x000fe200078e0002 */
[----:B------:R-:W-:Y:S01]  /*0c00*/  IADD3 R6, R6, 0x60, RZ ;  /* 0x0000006006067810 */ /* 0x000fe20007ffe0ff */
[----:B------:R-:W-:Y:S01]  /*0c10*/  UIMAD UR6, UR11, UR7, UR6 ;  /* 0x000000070b0672a4 */ /* 0x000fe2000f8e0206 */
[----:B------:R-:W-:Y:S01]  /*0c20*/  SHF.R.S32.HI R5, RZ, 0x1f, R0 ;  /* 0x0000001fff057819 */ /* 0x000fe20000011400 */
[----:B------:R-:W-:Y:S01]  /*0c30*/  IMAD.IADD R3, R3, 0x1, R4 ;  /* 0x0000000103037824 */ /* 0x000fe200078e0204 */
[----:B------:R-:W-:Y:S01]  /*0c40*/  ISETP.GE.AND P2, PT, R6, R7, PT ;  /* 0x000000070600720c */ /* 0x000fe20003f46270 */
[----:B------:R-:W-:Y:S01]  /*0c50*/  IMAD.SHL.U32 R4, R14, 0x40, RZ ;  /* 0x000000400e047824 */ /* 0x000fe200078e00ff */
[C---:B------:R-:W-:Y:S01]  /*0c60*/  LEA.HI R7, R10.reuse, R9, RZ, 0x1 ;  /* 0x000000090a077211 */ /* 0x040fe200078f08ff */
[----:B------:R-:W-:Y:S01]  /*0c70*/  IMAD R5, R5, c[0x0][0x1b0], RZ ;  /* 0x00006c0005057a24 */ /* 0x000fe200078e02ff */
[----:B------:R-:W-:Y:S01]  /*0c80*/  LOP3.LUT R10, R10, 0xfffffff0, RZ, 0xc0, !PT ;  /* 0xfffffff00a0a7812 */ /* 0x000fe200078ec0ff */
[----:B------:R-:W-:Y:S01]  /*0c90*/  IMAD.SHL.U32 R6, R26, 0x8, RZ ;  /* 0x000000081a067824 */ /* 0x000fe200078e00ff */
[----:B------:R-:W-:Y:S01]  /*0ca0*/  LOP3.LUT R7, R7, 0xfffffffe, RZ, 0xc0, !PT ;  /* 0xfffffffe07077812 */ /* 0x000fe200078ec0ff */
[----:B------:R-:W-:Y:S01]  /*0cb0*/  IMAD.WIDE.U32 R2, R0, c[0x0][0x1b0], R2 ;  /* 0x00006c0000027a25 */ /* 0x000fe200078e0002 */
[----:B------:R-:W-:-:S02]  /*0cc0*/  LOP3.LUT R4, R4, 0x1c0, RZ, 0xc0, !PT ;  /* 0x000001c004047812 */ /* 0x000fc400078ec0ff */
[----:B------:R-:W-:Y:S01]  /*0cd0*/  IADD3 R28, R6, 0x40, RZ ;  /* 0x00000040061c7810 */ /* 0x000fe20007ffe0ff */
[----:B------:R-:W-:Y:S01]  /*0ce0*/  IMAD R5, R0, c[0x0][0x1b4], R5 ;  /* 0x00006d0000057a24 */ /* 0x000fe200078e0205 */
[C---:B------:R-:W-:Y:S01]  /*0cf0*/  IADD3 R29, R6.reuse, 0x80, RZ ;  /* 0x00000080061d7810 */ /* 0x040fe20007ffe0ff */
[----:B------:R-:W-:Y:S01]  /*0d00*/  IMAD.MOV R0, RZ, RZ, -R0 ;  /* 0x000000ffff007224 */ /* 0x000fe200078e0a00 */
[----:B------:R-:W-:Y:S01]  /*0d10*/  ISETP.GE.AND P6, PT, R6, c[0x0][0x198], PT ;  /* 0x0000660006007a0c */ /* 0x000fe20003fc6270 */
[----:B------:R-:W-:Y:S01]  /*0d20*/  IMAD.IADD R30, R9, 0x1, -R7 ;  /* 0x00000001091e7824 */ /* 0x000fe200078e0a07 */
[----:B------:R-:W-:Y:S01]  /*0d30*/  SHF.R.U32.HI R7, RZ, 0x3, R4 ;  /* 0x00000003ff077819 */ /* 0x000fe20000011604 */
[----:B------:R-:W-:Y:S01]  /*0d40*/  IMAD R0, R0, c[0x0][0x2c4], R8 ;  /* 0x0000b10000007a24 */ /* 0x000fe200078e0208 */
[----:B------:R-:W-:Y:S01]  /*0d50*/  LOP3.LUT R4, R4, 0x38, R6, 0xf8, !PT ;  /* 0x0000003804047812 */ /* 0x000fe200078ef806 */
[----:B------:R-:W-:Y:S02]  /*0d60*/  IMAD.IADD R3, R3, 0x1, R5 ;  /* 0x0000000103037824 */ /* 0x000fe400078e0205 */
[----:B------:R-:W-:Y:S01]  /*0d70*/  IMAD R11, R13, c[0x0][0x1e0], RZ ;  /* 0x000078000d0b7a24 */ /* 0x000fe200078e02ff */
[----:B------:R-:W-:Y:S01]  /*0d80*/  LOP3.LUT R15, R4, R7, RZ, 0x3c, !PT ;  /* 0x00000007040f7212 */ /* 0x000fe200078e3cff */
[----:B------:R-:W-:Y:S01]  /*0d90*/  IMAD.WIDE.U32 R2, R0, c[0x0][0x1a8], R2 ;  /* 0x00006a0000027a25 */ /* 0x000fe200078e0002 */
[----:B------:R-:W-:-:S02]  /*0da0*/  SHF.R.S32.HI R4, RZ, 0x1f, R0 ;  /* 0x0000001fff047819 */ /* 0x000fc40000011400 */
[----:B------:R-:W-:Y:S01]  /*0db0*/  SHF.R.S32.HI R7, RZ, 0x1f, R6 ;  /* 0x0000001fff077819 */ /* 0x000fe20000011406 */
[----:B------:R-:W-:Y:S01]  /*0dc0*/  IMAD.U32 R9, RZ, RZ, UR16 ;  /* 0x00000010ff097e24 */ /* 0x000fe2000f8e00ff */
[----:B------:R-:W-:Y:S01]  /*0dd0*/  LEA R18, P3, R2, c[0x0][0x160], 0x1 ;  /* 0x0000580002127a11 */ /* 0x000fe200078608ff */
[----:B------:R-:W-:Y:S02]  /*0de0*/  IMAD R8, R4, c[0x0][0x1a8], RZ ;  /* 0x00006a0004087a24 */ /* 0x000fe400078e02ff */
[----:B------:R-:W-:Y:S01]  /*0df0*/  IMAD R11, R14, c[0x0][0x1e4], R11 ;  /* 0x000079000e0b7a24 */ /* 0x000fe200078e020b */
[----:B------:R-:W-:Y:S01]  /*0e00*/  IADD3 R22, R9, c[0x0][0x1d0], -R14 ;  /* 0x0000740009167a10 */ /* 0x000fe20007ffe80e */
[----:B------:R-:W-:Y:S02]  /*0e10*/  IMAD R12, R0, c[0x0][0x1ac], R8 ;  /* 0x00006b00000c7a24 */ /* 0x000fe400078e0208 */
[----:B------:R-:W-:Y:S02]  /*0e20*/  IMAD.IADD R0, R132, 0x1, -R10 ;  /* 0x0000000184007824 */ /* 0x000fe400078e0a0a */
[----:B------:R-:W-:Y:S01]  /*0e30*/  IMAD.IADD R3, R3, 0x1, R12 ;  /* 0x0000000103037824 */ /* 0x000fe200078e020c */
[----:B------:R-:W-:Y:S01]  /*0e40*/  LEA.HI R12, R34, R132, RZ, 0x6 ;  /* 0x00000084220c7211 */ /* 0x000fe200078f30ff */
[----:B------:R-:W-:-:S02]  /*0e50*/  IMAD R8, R13, c[0x0][0x208], RZ ;  /* 0x000082000d087a24 */ /* 0x000fc400078e02ff */
[----:B------:R-:W-:Y:S01]  /*0e60*/  IMAD.WIDE.U32 R4, R14, c[0x0][0x1e0], R6 ;  /* 0x000078000e047a25 */ /* 0x000fe200078e0006 */
[----:B------:R-:W-:Y:S02]  /*0e70*/  LEA.HI.X R17, R2, c[0x0][0x164], R3, 0x1, P3 ;  /* 0x0000590002117a11 */ /* 0x000fe400018f0c03 */
[----:B------:R-:W-:Y:S01]  /*0e80*/  SHF.R.S32.HI R2, RZ, 0x1f, R0 ;  /* 0x0000001fff027819 */ /* 0x000fe20000011400 */
[----:B------:R-:W-:Y:S01]  /*0e90*/  IMAD R13, R14, c[0x0][0x20c], R8 ;  /* 0x000083000e0d7a24 */ /* 0x000fe200078e0208 */
[----:B------:R-:W-:Y:S01]  /*0ea0*/  ISETP.GE.AND P3, PT, R28, c[0x0][0x198], PT ;  /* 0x000066001c007a0c */ /* 0x000fe20003f66270 */
[----:B------:R-:W-:Y:S01]  /*0eb0*/  SHFL.IDX PT, R3, R17, RZ, 0x181f ;  /* 0x00181fff11037589 */ /* 0x000fe200000e0000 */
[----:B------:R-:W-:Y:S01]  /*0ec0*/  LEA.HI R27, R2, R0, RZ, 0x3 ;  /* 0x00000000021b7211 */ /* 0x000fe200078f18ff */
[----:B------:R-:W-:Y:S02]  /*0ed0*/  IMAD.IADD R5, R5, 0x1, R11 ;  /* 0x0000000105057824 */ /* 0x000fe400078e020b */
[----:B------:R-:W1:Y:S01]  /*0ee0*/  SHFL.IDX PT, R2, R18, RZ, 0x181f ;  /* 0x00181fff12027589 */ /* 0x000e6200000e0000 */
[----:B------:R-:W-:Y:S01]  /*0ef0*/  LOP3.LUT R9, R27, 0xfffffff8, RZ, 0xc0, !PT ;  /* 0xfffffff81b097812 */ /* 0x000fe200078ec0ff */
[----:B------:R-:W-:-:S02]  /*0f00*/  IMAD.U32 R8, RZ, RZ, UR11 ;  /* 0x0000000bff087e24 */ /* 0x000fc4000f8e00ff */
[----:B------:R-:W-:-:S04]  /*0f10*/  IMAD.WIDE.U32 R10, R14, c[0x0][0x208], R6 ;  /* 0x000082000e0a7a25 */ /* 0x000fc800078e0006 */
[----:B------:R-:W-:-:S04]  /*0f20*/  IMAD.WIDE.U32 R4, R8, c[0x0][0x1e8], R4 ;  /* 0x00007a0008047a25 */ /* 0x000fc800078e0004 */
[----:B------:R-:W-:Y:S01]  /*0f30*/  IMAD.IADD R23, R0, 0x1, -R9 ;  /* 0x0000000100177824 */ /* 0x000fe200078e0a09 */
[----:B------:R-:W-:Y:S01]  /*0f40*/  IADD3 R21, R5, UR6, RZ ;  /* 0x0000000605157c10 */ /* 0x000fe2000fffe0ff */
[----:B------:R-:W-:Y:S01]  /*0f50*/  IMAD.IADD R11, R11, 0x1, R13 ;  /* 0x000000010b0b7824 */ /* 0x000fe200078e020d */
[----:B------:R-:W-:Y:S01]  /*0f60*/  SHFL.IDX PT, R5, R17, 0x1, 0x181f ;  /* 0x00381f0011057f89 */ /* 0x000fe200000e0000 */
[----:B------:R-:W-:Y:S01]  /*0f70*/  IMAD.U32 R0, RZ, RZ, UR11 ;  /* 0x0000000bff007e24 */ /* 0x000fe2000f8e00ff */
[----:B------:R-:W-:Y:S01]  /*0f80*/  ULDC.64 UR6, c[0x0][0x210] ;  /* 0x0000840000067ab9 */ /* 0x000fe20000000a00 */
[----:B------:R-:W-:Y:S01]  /*0f90*/  IMAD.MOV.U32 R20, RZ, RZ, R4 ;  /* 0x000000ffff147224 */ /* 0x000fe200078e0004 */
[----:B------:R-:W-:Y:S01]  /*0fa0*/  @!P0 SHF.R.S32.HI R4, RZ, 0x1f, R28 ;  /* 0x0000001fff048819 */ /* 0x000fe2000001141c */
[----:B------:R-:W-:Y:S01]  /*0fb0*/  IMAD.SHL.U32 R12, R12, 0x8, RZ ;  /* 0x000000080c0c7824 */ /* 0x000fe200078e00ff */
[----:B------:R-:W-:Y:S01]  /*0fc0*/  UIMAD UR8, UR8, UR6, URZ ;  /* 0x00000006080872a4 */ /* 0x000fe2000f8e023f */
[----:B------:R-:W-:Y:S01]  /*0fd0*/  IMAD.WIDE.U32 R24, R0, c[0x0][0x210], R10 ;  /* 0x0000840000187a25 */ /* 0x000fe200078e000a */
[----:B------:R-:W-:Y:S01]  /*0fe0*/  @!P0 SHF.R.S32.HI R0, RZ, 0x1f, R29 ;  /* 0x0000001fff008819 */ /* 0x000fe2000001141d */
[----:B------:R-:W-:Y:S01]  /*0ff0*/  UIADD3 UR6, UR14, -0x1, URZ ;  /* 0xffffffff0e067890 */ /* 0x000fe2000fffe03f */
[----:B------:R-:W-:Y:S01]  /*1000*/  @!P0 LEA.HI R4, R4, R28, RZ, 0x3 ;  /* 0x0000001c04048211 */ /* 0x000fe200078f18ff */
[----:B------:R-:W-:Y:S01]  /*1010*/  UIMAD UR8, UR11, UR7, UR8 ;  /* 0x000000070b0872a4 */ /* 0x000fe2000f8e0208 */
[----:B------:R-:W-:Y:S01]  /*1020*/  LOP3.LUT R251, R15, 0xfffffe00, R12, 0xf8, !PT ;  /* 0xfffffe000ffb7812 */ /* 0x000fe200078ef80c */
[----:B------:R-:W-:Y:S01]  /*1030*/  USHF.R.S32.HI UR7, URZ, 0x1f, UR6 ;  /* 0x0000001f3f077899 */ /* 0x000fe20008011406 */
[----:B------:R-:W-:Y:S01]  /*1040*/  @!P0 LEA.HI R0, R0, R29, RZ, 0x3 ;  /* 0x0000001d00008211 */ /* 0x000fe200078f18ff */
[----:B------:R-:W-:Y:S01]  /*1050*/  UIMAD UR17, UR9, UR6, URZ ;  /* 0x00000006091172a4 */ /* 0x000fe2000f8e023f */
[----:B------:R-:W-:Y:S01]  /*1060*/  @!P0 LOP3.LUT R14, R4, 0xfffffff8, RZ, 0xc0, !PT ;  /* 0xfffffff8040e8812 */ /* 0x000fe200078ec0ff */
[----:B------:R-:W-:Y:S01]  /*1070*/  IMAD.SHL.U32 R241, R251, 0x2, RZ ;  /* 0x00000002fbf17824 */ /* 0x000fe200078e00ff */
[----:B------:R-:W-:Y:S01]  /*1080*/  @!P0 LOP3.LUT R0, R0, 0xfffffff8, RZ, 0xc0, !PT ;  /* 0xfffffff800008812 */ /* 0x000fe200078ec0ff */
[----:B------:R-:W2:Y:S01]  /*1090*/  SHFL.IDX PT, R4, R18, 0x1, 0x181f ;  /* 0x00381f0012047f89 */ /* 0x000ea200000e0000 */
[----:B------:R-:W-:Y:S01]  /*10a0*/  UIMAD UR17, UR7, UR20, UR17 ;  /* 0x00000014071172a4 */ /* 0x000fe2000f8e0211 */
[----:B-1----:R-:W-:Y:S01]  /*10b0*/  @!P0 IMAD.WIDE R14, R14, 0x2, R2 ;  /* 0x000000020e0e8825 */ /* 0x002fe200078e0202 */
[----:B------:R-:W-:-:S03]  /*10c0*/  UISETP.GT.AND UP0, UPT, UR6, UR10, UPT ;  /* 0x0000000a0600728c */ /* 0x000fc6000bf04270 */
[----:B------:R-:W-:Y:S01]  /*10d0*/  @!P0 IMAD.WIDE R12, R0, 0x2, R2 ;  /* 0x00000002000c8825 */ /* 0x000fe200078e0202 */
[----:B------:R-:W-:-:S03]  /*10e0*/  @!P5 SHF.R.S32.HI R0, RZ, 0x1f, R29 ;  /* 0x0000001fff00d819 */ /* 0x000fc6000001141d */
[----:B------:R-:W-:Y:S02]  /*10f0*/  IMAD.MOV.U32 R36, RZ, RZ, c[0x0][0x1e0] ;  /* 0x00007800ff247624 */ /* 0x000fe400078e00ff */
[----:B------:R-:W-:Y:S01]  /*1100*/  IMAD.MOV.U32 R37, RZ, RZ, c[0x0][0x1e4] ;  /* 0x00007900ff257624 */ /* 0x000fe200078e00ff */
[--C-:B---3--:R-:W-:Y:S01]  /*1110*/  @P4 SHF.R.S32.HI R9, RZ, 0x1f, R16.reuse ;  /* 0x0000001fff094819 */ /* 0x108fe20000011410 */
[----:B------:R-:W-:Y:S02]  /*1120*/  @P4 IMAD.MOV.U32 R8, RZ, RZ, R16 ;  /* 0x000000ffff084224 */ /* 0x000fe400078e0010 */
[----:B------:R-:W-:Y:S02]  /*1130*/  @!P4 IMAD.MOV.U32 R8, RZ, RZ, R35 ;  /* 0x000000ffff08c224 */ /* 0x000fe400078e0023 */
[----:B------:R-:W-:Y:S01]  /*1140*/  @!P4 IMAD.MOV.U32 R9, RZ, RZ, R19 ;  /* 0x000000ffff09c224 */ /* 0x000fe200078e0013 */
[----:B------:R-:W-:Y:S01]  /*1150*/  @!P0 LEA R10, P4, R6, R2, 0x1 ;  /* 0x00000002060a8211 */ /* 0x000fe200078808ff */
[----:B------:R-:W-:Y:S01]  /*1160*/  IMAD.WIDE.U32 R40, R8, c[0x0][0x1f0], R20 ;  /* 0x00007c0008287a25 */ /* 0x000fe200078e0014 */
[----:B------:R-:W-:Y:S02]  /*1170*/  SHFL.IDX PT, R2, R18, 0x2, 0x181f ;  /* 0x00581f0012027f89 */ /* 0x000fe400000e0000 */
[----:B------:R-:W-:Y:S01]  /*1180*/  @!P0 LEA.HI.X R11, R6, R3, R7, 0x1, P4 ;  /* 0x00000003060b8211 */ /* 0x000fe200020f0c07 */
[----:B------:R-:W-:Y:S01]  /*1190*/  IMAD.MOV.U32 R38, RZ, RZ, R40 ;  /* 0x000000ffff267224 */ /* 0x000fe200078e0028 */
[----:B------:R-:W-:Y:S01]  /*11a0*/  ISETP.GE.AND P4, PT, R29, c[0x0][0x198], PT ;  /* 0x000066001d007a0c */ /* 0x000fe20003f86270 */
[----:B------:R-:W1:Y:S04]  /*11b0*/  SHFL.IDX PT, R3, R17, 0x2, 0x181f ;  /* 0x00581f0011037f89 */ /* 0x000e6800000e0000 */
[----:B------:R3:W-:Y:S04]  /*11c0*/  @!P0 LDGSTS.E.BYPASS.LTC128B.128 [R241+0x100], [R10.64], !P6 ;  /* 0x001000000af18fae */ /* 0x0007e8000f101d4c */
[----:B------:R4:W-:Y:S04]  /*11d0*/  @!P0 LDGSTS.E.BYPASS.LTC128B.128 [R241+0x4100], [R14.64], !P3 ;  /* 0x041000000ef18fae */ /* 0x0009e8000d901d4c */
[----:B------:R5:W-:Y:S04]  /*11e0*/  @!P0 LDGSTS.E.BYPASS.LTC128B.128 [R241+0x8100], [R12.64], !P4 ;  /* 0x081000000cf18fae */ /* 0x000be8000e101d4c */
[----:B------:R-:W-:Y:S01]  /*11f0*/  STL.64 [R1+0x18], R40 ;  /* 0x0000182801007387 */ /* 0x000fe20000100a00 */
[----:B---3--:R-:W-:-:S02]  /*1200*/  @!P5 SHF.R.S32.HI R10, RZ, 0x1f, R28 ;  /* 0x0000001fff0ad819 */ /* 0x008fc4000001141c */
[----:B------:R-:W-:Y:S02]  /*1210*/  @!P1 SHF.R.S32.HI R11, RZ, 0x1f, R28 ;  /* 0x0000001fff0b9819 */ /* 0x000fe4000001141c */
[-C--:B-----5:R-:W-:Y:S02]  /*1220*/  @!P5 LEA.HI R12, R10, R28.reuse, RZ, 0x3 ;  /* 0x0000001c0a0cd211 */ /* 0x0a0fe400078f18ff */
[----:B------:R-:W-:Y:S02]  /*1230*/  @!P1 SHF.R.S32.HI R13, RZ, 0x1f, R29 ;  /* 0x0000001fff0d9819 */ /* 0x000fe4000001141d */
[-C--:B------:R-:W-:Y:S02]  /*1240*/  @!P5 LEA.HI R10, R0, R29.reuse, RZ, 0x3 ;  /* 0x0000001d000ad211 */ /* 0x080fe400078f18ff */
[----:B------:R-:W-:Y:S02]  /*1250*/  @!P1 LEA.HI R0, R11, R28, RZ, 0x3 ;  /* 0x0000001c0b009211 */ /* 0x000fe400078f18ff */
[----:B------:R-:W-:-:S02]  /*1260*/  @!P1 LEA.HI R11, R13, R29, RZ, 0x3 ;  /* 0x0000001d0d0b9211 */ /* 0x000fc400078f18ff */
[----:B----4-:R-:W-:Y:S02]  /*1270*/  @!P5 LOP3.LUT R14, R10, 0xfffffff8, RZ, 0xc0, !PT ;  /* 0xfffffff80a0ed812 */ /* 0x010fe400078ec0ff */
[----:B------:R3:W4:Y:S01]  /*1280*/  SHFL.IDX PT, R10, R18, 0x3, 0x181f ;  /* 0x00781f00120a7f89 */ /* 0x00072200000e0000 */
[----:B------:R-:W-:Y:S02]  /*1290*/  @!P5 LOP3.LUT R16, R12, 0xfffffff8, RZ, 0xc0, !PT ;  /* 0xfffffff80c10d812 */ /* 0x000fe400078ec0ff */
[----:B------:R-:W-:Y:S01]  /*12a0*/  @!P1 LOP3.LUT R0, R0, 0xfffffff8, RZ, 0xc0, !PT ;  /* 0xfffffff800009812 */ /* 0x000fe200078ec0ff */
[----:B--2---:R-:W-:Y:S01]  /*12b0*/  @!P5 IMAD.WIDE R14, R14, 0x2, R4 ;  /* 0x000000020e0ed825 */ /* 0x004fe200078e0204 */
[----:B------:R-:W-:-:S04]  /*12c0*/  @!P5 LEA R12, P0, R6, R4, 0x1 ;  /* 0x00000004060cd211 */ /* 0x000fc800078008ff */
[----:B------:R-:W-:-:S05]  /*12d0*/  @!P5 LEA.HI.X R13, R6, R5, R7, 0x1, P0 ;  /* 0x00000005060dd211 */ /* 0x000fca00000f0c07 */
[----:B------:R2:W-:Y:S01]  /*12e0*/  @!P5 LDGSTS.E.BYPASS.LTC128B.128 [R241+0x1100], [R12.64], !P6 ;  /* 0x011000000cf1dfae */ /* 0x0005e2000f101d4c */
[----:B---3--:R-:W-:-:S03]  /*12f0*/  @!P1 LOP3.LUT R18, R11, 0xfffffff8, RZ, 0xc0, !PT ;  /* 0xfffffff80b129812 */ /* 0x008fc600078ec0ff */
[----:B------:R3:W5:Y:S02]  /*1300*/  SHFL.IDX PT, R11, R17, 0x3, 0x181f ;  /* 0x00781f00110b7f89 */ /* 0x00076400000e0000 */
[----:B-1----:R-:W-:-:S04]  /*1310*/  @!P1 IMAD.WIDE R18, R18, 0x2, R2 ;  /* 0x0000000212129825 */ /* 0x002fc800078e0202 */
[----:B---3--:R-:W-:-:S04]  /*1320*/  @!P5 IMAD.WIDE R16, R16, 0x2, R4 ;  /* 0x000000021010d825 */ /* 0x008fc800078e0204 */
[----:B------:R-:W-:Y:S01]  /*1330*/  @!P1 IMAD.WIDE R4, R0, 0x2, R2 ;  /* 0x0000000200049825 */ /* 0x000fe200078e0202 */
[C---:B------:R-:W-:Y:S01]  /*1340*/  @!P1 LEA R2, P0, R6.reuse, R2, 0x1 ;  /* 0x0000000206029211 */ /* 0x040fe200078008ff */
[----:B------:R1:W-:Y:S02]  /*1350*/  @!P5 LDGSTS.E.BYPASS.LTC128B.128 [R241+0x5100], [R16.64], !P3 ;  /* 0x0510000010f1dfae */ /* 0x0003e4000d901d4c */
[C---:B------:R-:W-:Y:S01]  /*1360*/  IMAD R0, R9.reuse, c[0x0][0x1f0], RZ ;  /* 0x00007c0009007a24 */ /* 0x040fe200078e02ff */
[----:B------:R-:W-:Y:S01]  /*1370*/  @!P1 LEA.HI.X R3, R6, R3, R7, 0x1, P0 ;  /* 0x0000000306039211 */ /* 0x000fe200000f0c07 */
[----:B------:R3:W-:Y:S01]  /*1380*/  @!P5 LDGSTS.E.BYPASS.LTC128B.128 [R241+0x9100], [R14.64], !P4 ;  /* 0x091000000ef1dfae */ /* 0x0007e2000e101d4c */
[----:B------:R-:W-:Y:S01]  /*1390*/  ISETP.GE.AND P5, PT, R22, 0x21, PT ;  /* 0x000000211600780c */ /* 0x000fe20003fa6270 */
[----:B------:R-:W-:Y:S02]  /*13a0*/  IMAD R0, R8, c[0x0][0x1f4], R0 ;  /* 0x00007d0008007a24 */ /* 0x000fe400078e0200 */
[----:B------:R4:W-:Y:S01]  /*13b0*/  @!P1 LDGSTS.E.BYPASS.LTC128B.128 [R241+0x2100], [R2.64], !P6 ;  /* 0x0210000002f19fae */ /* 0x0009e2000f101d4c */
[----:B------:R-:W-:-:S02]  /*13c0*/  IMAD R9, R9, c[0x0][0x218], RZ ;  /* 0x0000860009097a24 */ /* 0x000fc400078e02ff */
[----:B------:R-:W-:Y:S01]  /*13d0*/  IMAD.IADD R39, R41, 0x1, R0 ;  /* 0x0000000129277824 */ /* 0x000fe200078e0200 */
[----:B------:R2:W-:Y:S01]  /*13e0*/  @!P1 LDGSTS.E.BYPASS.LTC128B.128 [R241+0x6100], [R4.64], !P3 ;  /* 0x0610000004f19fae */ /* 0x0005e2000d901d4c */
[----:B------:R-:W-:-:S03]  /*13f0*/  IMAD R9, R8, c[0x0][0x21c], R9 ;  /* 0x0000870008097a24 */ /* 0x000fc600078e0209 */
[----:B------:R2:W-:Y:S01]  /*1400*/  @!P1 LDGSTS.E.BYPASS.LTC128B.128 [R241+0xa100], [R18.64], !P4 ;  /* 0x0a10000012f19fae */ /* 0x0005e2000e101d4c */
[----:B------:R-:W-:-:S03]  /*1410*/  ISETP.GE.AND P1, PT, R22, 0x41, PT ;  /* 0x000000411600780c */ /* 0x000fc60003f26270 */
[----:B------:R3:W-:Y:S01]  /*1420*/  STL.64 [R1], R38 ;  /* 0x0000002601007387 */ /* 0x0007e20000100a00 */
[----:B-1----:R-:W-:Y:S01]  /*1430*/  IMAD.WIDE.U32 R16, R36, 0x40, RZ ;  /* 0x0000004024107825 */ /* 0x002fe200078e00ff */
[----:B----4-:R-:W-:-:S04]  /*1440*/  @!P2 LEA R2, P0, R6, R10, 0x1 ;  /* 0x0000000a0602a211 */ /* 0x010fc800078008ff */
[----:B-----5:R-:W-:Y:S02]  /*1450*/  @!P2 LEA.HI.X R3, R6, R11, R7, 0x1, P0 ;  /* 0x0000000b0603a211 */ /* 0x020fe400000f0c07 */
[----:B------:R-:W-:Y:S02]  /*1460*/  @!P2 SHF.R.S32.HI R7, RZ, 0x1f, R28 ;  /* 0x0000001fff07a819 */ /* 0x000fe4000001141c */
[----:B--2---:R-:W-:Y:S01]  /*1470*/  @!P2 SHF.R.S32.HI R4, RZ, 0x1f, R29 ;  /* 0x0000001fff04a819 */ /* 0x004fe2000001141d */
[----:B------:R1:W-:Y:S01]  /*1480*/  @!P2 LDGSTS.E.BYPASS.LTC128B.128 [R241+0x3100], [R2.64], !P6 ;  /* 0x0310000002f1afae */ /* 0x0003e2000f101d4c */
[----:B------:R-:W-:Y:S01]  /*1490*/  ISETP.GE.AND P6, PT, R22, 0x1, PT ;  /* 0x000000011600780c */ /* 0x000fe20003fc6270 */
[----:B------:R-:W-:Y:S01]  /*14a0*/  IMAD.SHL.U32 R19, R37, 0x40, RZ ;  /* 0x0000004025137824 */ /* 0x000fe200078e00ff */
[----:B---3--:R-:W-:Y:S02]  /*14b0*/  @!P2 LEA.HI R14, R7, R28, RZ, 0x3 ;  /* 0x0000001c070ea211 */ /* 0x008fe400078f18ff */
[----:B------:R-:W-:Y:S01]  /*14c0*/  IADD3 R5, R25, UR8, RZ ;  /* 0x0000000819057c10 */ /* 0x000fe2000fffe0ff */
[----:B------:R-:W-:Y:S01]  /*14d0*/  UIMAD UR8, UR15, UR5, URZ ;  /* 0x000000050f0872a4 */ /* 0x000fe2000f8e023f */
[----:B------:R-:W-:-:S03]  /*14e0*/  @!P2 LOP3.LUT R14, R14, 0xfffffff8, RZ, 0xc0, !PT ;  /* 0xfffffff80e0ea812 */ /* 0x000fc600078ec0ff */
[----:B------:R-:W-:Y:S02]  /*14f0*/  UIADD3 UR8, UR19, UR8, URZ ;  /* 0x0000000813087290 */ /* 0x000fe4000fffe03f */
[----:B------:R-:W-:Y:S02]  /*1500*/  @!P2 IMAD.WIDE R14, R14, 0x2, R10 ;  /* 0x000000020e0ea825 */ /* 0x000fe400078e020a */
[----:B------:R-:W-:-:S03]  /*1510*/  UIMAD UR15, UR8, UR6, URZ ;  /* 0x00000006080f72a4 */ /* 0x000fc6000f8e023f */
[----:B------:R2:W-:Y:S01]  /*1520*/  @!P2 LDGSTS.E.BYPASS.LTC128B.128 [R241+0x7100], [R14.64], !P3 ;  /* 0x071000000ef1afae */ /* 0x0005e2000d901d4c */
[----:B------:R-:W-:Y:S01]  /*1530*/  ISETP.GE.AND P3, PT, R28, c[0x0][0x1d4], PT ;  /* 0x000075001c007a0c */ /* 0x000fe20003f66270 */
[----:B------:R-:W-:Y:S01]  /*1540*/  UIMAD UR15, UR7, UR18, UR15 ;  /* 0x00000012070f72a4 */ /* 0x000fe2000f8e020f */
[----:B-1----:R-:W-:-:S05]  /*1550*/  IMAD.WIDE.U32 R2, R31, UR6, R38 ;  /* 0x000000061f027c25 */ /* 0x002fca000f8e0026 */
[----:B------:R-:W-:Y:S01]  /*1560*/  IADD3 R0, R3, UR17, RZ ;  /* 0x0000001103007c10 */ /* 0x000fe2000fffe0ff */
[----:B------:R-:W-:Y:S01]  /*1570*/  UMOV UR17, 0x6 ;  /* 0x0000000600117882 */ /* 0x000fe20000000000 */
[----:B------:R-:W-:Y:S01]  /*1580*/  @P6 LEA R12, P0, R2, c[0x0][0x1c8], 0x1 ;  /* 0x00007200020c6a11 */ /* 0x000fe200078008ff */
[----:B------:R-:W-:Y:S01]  /*1590*/  USHF.L.U64.HI UR17, UR4, UR17, UR5 ;  /* 0x0000001104117299 */ /* 0x000fe20008010205 */
[----:B------:R-:W-:Y:S01]  /*15a0*/  @!P2 LEA.HI R3, R4, R29, RZ, 0x3 ;  /* 0x0000001d0403a211 */ /* 0x000fe200078f18ff */
[----:B------:R-:W-:Y:S01]  /*15b0*/  IMAD.MOV.U32 R4, RZ, RZ, R24 ;  /* 0x000000ffff047224 */ /* 0x000fe200078e0018 */
[----:B------:R-:W-:Y:S02]  /*15c0*/  @P6 LEA.HI.X R13, R2, c[0x0][0x1cc], R0, 0x1, P0 ;  /* 0x00007300020d6a11 */ /* 0x000fe400000f0c00 */
[----:B------:R-:W-:Y:S01]  /*15d0*/  @P5 LEA R7, P0, R36, R2, 0x5 ;  /* 0x0000000224075211 */ /* 0x000fe200078028ff */
[----:B------:R-:W-:Y:S01]  /*15e0*/  IMAD.WIDE.U32 R20, R8, c[0x0][0x218], R4 ;  /* 0x0000860008147a25 */ /* 0x000fe200078e0004 */
[----:B------:R-:W-:-:S02]  /*15f0*/  @!P2 LOP3.LUT R3, R3, 0xfffffff8, RZ, 0xc0, !PT ;  /* 0xfffffff80303a812 */ /* 0x000fc400078ec0ff */
[----:B------:R-:W-:Y:S01]  /*1600*/  @P5 LEA.HI.X R18, R36, R0, R37, 0x5, P0 ;  /* 0x0000000024125211 */ /* 0x000fe200000f2c25 */
[----:B------:R-:W-:Y:S01]  /*1610*/  IMAD.IADD R69, R21, 0x1, R9 ;  /* 0x0000000115457824 */ /* 0x000fe200078e0209 */
[----:B------:R-:W-:Y:S01]  /*1620*/  @P1 IADD3 R16, P0, R2, R16, RZ ;  /* 0x0000001002101210 */ /* 0x000fe20007f1e0ff */
[----:B------:R-:W-:Y:S01]  /*1630*/  @!P2 IMAD.WIDE R2, R3, 0x2, R10 ;  /* 0x000000020302a825 */ /* 0x000fe200078e020a */
[----:B------:R1:W-:Y:S02]  /*1640*/  STL.64 [R1+0x10], R20 ;  /* 0x0000101401007387 */ /* 0x0003e40000100a00 */
[----:B------:R-:W-:Y:S01]  /*1650*/  @P1 IADD3.X R17, R0, R17, R19, P0, !PT ;  /* 0x0000001100111210 */ /* 0x000fe200007fe413 */
[----:B------:R-:W-:Y:S01]  /*1660*/  IMAD.SHL.U32 R0, R23, 0x40, RZ ;  /* 0x0000004017007824 */ /* 0x000fe200078e00ff */
[----:B------:R3:W-:Y:S01]  /*1670*/  @!P2 LDGSTS.E.BYPASS.LTC128B.128 [R241+0xb100], [R2.64], !P4 ;  /* 0x0b10000002f1afae */ /* 0x0007e2000e101d4c */
[----:B------:R-:W-:Y:S01]  /*1680*/  ISETP.GE.AND P4, PT, R6, c[0x0][0x1d4], PT ;  /* 0x0000750006007a0c */ /* 0x000fe20003f86270 */
[----:B------:R-:W-:Y:S01]  /*1690*/  IMAD.MOV.U32 R68, RZ, RZ, R20 ;  /* 0x000000ffff447224 */ /* 0x000fe200078e0014 */
[----:B------:R-:W-:Y:S01]  /*16a0*/  ISETP.GE.AND P2, PT, R29, c[0x0][0x1d4], PT ;  /* 0x000075001d007a0c */ /* 0x000fe20003f46270 */
[----:B------:R-:W0:Y:S01]  /*16b0*/  LDGDEPBAR ;  /* 0x00000000000079af */ /* 0x000e220000000000 */
[----:B------:R-:W-:Y:S01]  /*16c0*/  @P5 LEA R10, P0, R7, c[0x0][0x1c8], 0x1 ;  /* 0x00007200070a5a11 */ /* 0x000fe200078008ff */
[----:B------:R-:W-:Y:S01]  /*16d0*/  IMAD.WIDE.U32 R4, R33, UR6, R68 ;  /* 0x0000000621047c25 */ /* 0x000fe2000f8e0044 */
[----:B------:R-:W-:Y:S01]  /*16e0*/  LOP3.LUT R0, R0, 0x1c0, RZ, 0xc0, !PT ;  /* 0x000001c000007812 */ /* 0x000fe200078ec0ff */
[----:B------:R1:W-:Y:S01]  /*16f0*/  STL.64 [R1+0x8], R68 ;  /* 0x0000084401007387 */ /* 0x0003e20000100a00 */
[----:B------:R-:W-:Y:S01]  /*1700*/  @P5 LEA.HI.X R11, R7, c[0x0][0x1cc], R18, 0x1, P0 ;  /* 0x00007300070b5a11 */ /* 0x000fe200000f0c12 */
[----:B------:R-:W-:-:S02]  /*1710*/  IMAD.SHL.U32 R7, R30, 0x8, RZ ;  /* 0x000000081e077824 */ /* 0x000fc400078e00ff */
[----:B--2---:R-:W-:Y:S02]  /*1720*/  IMAD.MOV.U32 R14, RZ, RZ, 0x20 ;  /* 0x00000020ff0e7424 */ /* 0x004fe400078e00ff */
[----:B------:R2:W-:Y:S01]  /*1730*/  @P6 LDGSTS.E.BYPASS.LTC128B.128 [R241+0x12100], [R12.64], !P4 ;  /* 0x121000000cf16fae */ /* 0x0005e2000e101d4c */
[----:B------:R-:W-:Y:S02]  /*1740*/  LOP3.LUT R9, R0, 0x8, R7, 0xf8, !PT ;  /* 0x0000000800097812 */ /* 0x000fe400078ef807 */
[----:B------:R-:W-:Y:S01]  /*1750*/  SHF.R.U32.HI R7, RZ, 0x3, R0 ;  /* 0x00000003ff077819 */ /* 0x000fe20000011600 */
[----:B------:R2:W-:Y:S01]  /*1760*/  @P6 LDGSTS.E.BYPASS.LTC128B.128 [R241+0x15100], [R12.64+0x80], !P3 ;  /* 0x151000800cf16fae */ /* 0x0005e2000d901d4c */
[----:B------:R-:W-:Y:S01]  /*1770*/  IADD3 R0, R5, UR15, RZ ;  /* 0x0000000f05007c10 */ /* 0x000fe2000fffe0ff */
[----:B------:R-:W-:Y:S01]  /*1780*/  USHF.L.U32 UR15, UR4, 0x6, URZ ;  /* 0x00000006040f7899 */ /* 0x000fe2000800063f */
[----:B------:R-:W-:Y:S01]  /*1790*/  LOP3.LUT R7, R9, R7, RZ, 0x3c, !PT ;  /* 0x0000000709077212 */ /* 0x000fe200078e3cff */
[----:B------:R2:W-:Y:S01]  /*17a0*/  @P6 LDGSTS.E.BYPASS.LTC128B.128 [R241+0x18100], [R12.64+0x100], !P2 ;  /* 0x181001000cf16fae */ /* 0x0005e2000d101d4c */
[----:B------:R-:W-:-:S03]  /*17b0*/  ISETP.GE.AND P6, PT, R6, c[0x0][0x1d4], PT ;  /* 0x0000750006007a0c */ /* 0x000fc60003fc6270 */
[----:B------:R4:W-:Y:S01]  /*17c0*/  @P5 LDGSTS.E.BYPASS.LTC128B.128 [R241+0x13100], [R10.64], !P4 ;  /* 0x131000000af15fae */ /* 0x0009e2000e101d4c */
[----:B---3--:R-:W-:-:S03]  /*17d0*/  @P1 LEA R2, P0, R16, c[0x0][0x1c8], 0x1 ;  /* 0x0000720010021a11 */ /* 0x008fc600078008ff */
[----:B------:R4:W-:Y:S01]  /*17e0*/  @P5 LDGSTS.E.BYPASS.LTC128B.128 [R241+0x16100], [R10.64+0x80], !P3 ;  /* 0x161000800af15fae */ /* 0x0009e2000d901d4c */
[----:B------:R-:W-:Y:S02]  /*17f0*/  @P1 LEA.HI.X R3, R16, c[0x0][0x1cc], R17, 0x1, P0 ;  /* 0x0000730010031a11 */ /* 0x000fe400000f0c11 */
[----:B------:R-:W-:Y:S01]  /*1800*/  LEA R8, P0, R4, c[0x0][0x1f8], 0x1 ;  /* 0x00007e0004087a11 */ /* 0x000fe200078008ff */
[----:B------:R4:W-:Y:S01]  /*1810*/  @P5 LDGSTS.E.BYPASS.LTC128B.128 [R241+0x19100], [R10.64+0x100], !P2 ;  /* 0x191001000af15fae */ /* 0x0009e2000d101d4c */
[----:B------:R-:W-:Y:S02]  /*1820*/  ISETP.GE.AND P5, PT, R28, c[0x0][0x1d4], PT ;  /* 0x000075001c007a0c */ /* 0x000fe40003fa6270 */
[----:B------:R-:W-:Y:S01]  /*1830*/  LEA.HI.X R9, R4, c[0x0][0x1fc], R0, 0x1, P0 ;  /* 0x00007f0004097a11 */ /* 0x000fe200000f0c00 */
[----:B------:R3:W-:Y:S01]  /*1840*/  @P1 LDGSTS.E.BYPASS.LTC128B.128 [R241+0x14100], [R2.64], !P4 ;  /* 0x1410000002f11fae */ /* 0x0007e2000e101d4c */
[----:B------:R-:W-:Y:S02]  /*1850*/  IMAD.U32 R0, RZ, RZ, UR15 ;  /* 0x0000000fff007e24 */ /* 0x000fe4000f8e00ff */
[----:B------:R-:W-:Y:S01]  /*1860*/  IMAD.MOV.U32 R4, RZ, RZ, 0x10 ;  /* 0x00000010ff047424 */ /* 0x000fe200078e00ff */
[----:B------:R3:W-:Y:S04]  /*1870*/  @P1 LDGSTS.E.BYPASS.LTC128B.128 [R241+0x17100], [R2.64+0x80], !P3 ;  /* 0x1710008002f11fae */ /* 0x0007e8000d901d4c */
[----:B------:R3:W-:Y:S01]  /*1880*/  @P1 LDGSTS.E.BYPASS.LTC128B.128 [R241+0x1a100], [R2.64+0x100], !P2 ;  /* 0x1a10010002f11fae */ /* 0x0007e2000d101d4c */
[----:B--2---:R-:W-:-:S03]  /*1890*/  IADD3 R12, P1, P0, R0, 0x80, R8 ;  /* 0x00000080000c7810 */ /* 0x004fc6000783e008 */
[----:B------:R-:W0:Y:S01]  /*18a0*/  LDGDEPBAR ;  /* 0x00000000000079af */ /* 0x000e220000000000 */
[----:B------:R-:W-:Y:S02]  /*18b0*/  IADD3.X R13, RZ, UR17, R9, P1, P0 ;  /* 0x00000011ff0d7c10 */ /* 0x000fe40008fe0409 */
[----:B----4-:R-:W-:Y:S01]  /*18c0*/  IADD3 R10, P1, P0, R0, 0x100, R8 ;  /* 0x00000100000a7810 */ /* 0x010fe2000783e008 */
[----:B------:R-:W-:-:S03]  /*18d0*/  IMAD.SHL.U32 R0, R108, 0x20, RZ ;  /* 0x000000206c007824 */ /* 0x000fc600078e00ff */
[----:B------:R-:W-:Y:S02]  /*18e0*/  IADD3.X R11, RZ, UR17, R9, P1, P0 ;  /* 0x00000011ff0b7c10 */ /* 0x000fe40008fe0409 */
[----:B------:R-:W-:Y:S02]  /*18f0*/  LOP3.LUT P0, RZ, R23, 0x2, RZ, 0xc0, !PT ;  /* 0x0000000217ff7812 */ /* 0x000fe4000780c0ff */
[----:B------:R-:W-:Y:S01]  /*1900*/  IADD3 R6, P1, R8, UR15, RZ ;  /* 0x0000000f08067c10 */ /* 0x000fe2000ff3e0ff */
[----:B---3--:R-:W-:Y:S01]  /*1910*/  IMAD.SHL.U32 R2, R27, 0x40, RZ ;  /* 0x000000401b027824 */ /* 0x008fe200078e00ff */
[----:B------:R-:W-:-:S04]  /*1920*/  DEPBAR.LE SB0, 0x1 ;  /* 0x000080400000791a */ /* 0x000fc80000000000 */
[----:B------:R-:W-:Y:S02]  /*1930*/  LOP3.LUT R2, R7, 0xfffffe00, R2, 0xf8, !PT ;  /* 0xfffffe0007027812 */ /* 0x000fe400078ef802 */
[----:B------:R-:W-:Y:S02]  /*1940*/  LOP3.LUT R3, R0, 0x7ffffc00, RZ, 0xc0, !PT ;  /* 0x7ffffc0000037812 */ /* 0x000fe400078ec0ff */
[----:B------:R-:W-:Y:S02]  /*1950*/  SEL R0, R4, 0xfffffff0, !P0 ;  /* 0xfffffff004007807 */ /* 0x000fe40004000000 */
[----:B------:R-:W-:Y:S01]  /*1960*/  IADD3.X R7, R9, UR17, RZ, P1, !PT ;  /* 0x0000001109077c10 */ /* 0x000fe20008ffe4ff */
[----:B------:R-:W-:Y:S01]  /*1970*/  IMAD.IADD R3, R2, 0x1, R3 ;  /* 0x0000000102037824 */ /* 0x000fe200078e0203 */
[----:B------:R-:W-:Y:S01]  /*1980*/  BAR.SYNC.DEFER_BLOCKING 0x0 ;  /* 0x0000000000007b1d */ /* 0x000fe20000010000 */
[----:B------:R-:W-:Y:S01]  /*1990*/  LOP3.LUT P1, RZ, R23, 0x4, RZ, 0xc0, !PT ;  /* 0x0000000417ff7812 */ /* 0x000fe2000782c0ff */
[----:B------:R-:W-:Y:S01]  /*19a0*/  IMAD.SHL.U32 R239, R0, 0x2, RZ ;  /* 0x0000000200ef7824 */ /* 0x000fe200078e00ff */
[----:B------:R-:W-:Y:S01]  /*19b0*/  IADD3 R4, P0, R6, UR15, RZ ;  /* 0x0000000f06047c10 */ /* 0x000fe2000ff1e0ff */
[C---:B------:R-:W-:Y:S01]  /*19c0*/  IMAD.SHL.U32 R216, R3.reuse, 0x2, RZ ;  /* 0x0000000203d87824 */ /* 0x040fe200078e00ff */
[----:B------:R-:W-:Y:S01]  /*19d0*/  LEA R224, R3, 0x100, 0x1 ;  /* 0x0000010003e07811 */ /* 0x000fe200078e08ff */
[----:B------:R-:W-:Y:S01]  /*19e0*/  IMAD.SHL.U32 R3, R26, 0x40, RZ ;  /* 0x000000401a037824 */ /* 0x000fe200078e00ff */
[----:B------:R-:W-:-:S02]  /*19f0*/  SEL R0, R14, 0xffffffe0, !P1 ;  /* 0xffffffe00e007807 */ /* 0x000fc40004800000 */
[----:B------:R-:W-:Y:S01]  /*1a00*/  IADD3.X R5, R7, UR17, RZ, P0, !PT ;  /* 0x0000001107057c10 */ /* 0x000fe200087fe4ff */
[----:B------:R-:W-:Y:S01]  /*1a10*/  IMAD.IADD R220, R224, 0x1, R239 ;  /* 0x00000001e0dc7824 */ /* 0x000fe200078e02ef */
[----:B------:R-:W-:Y:S01]  /*1a20*/  ISETP.LT.OR P0, PT, R22, 0x1, P6 ;  /* 0x000000011600780c */ /* 0x000fe20003701670 */
[----:B------:R-:W-:Y:S01]  /*1a30*/  IMAD R224, R0, 0x2, R224 ;  /* 0x0000000200e07824 */ /* 0x000fe200078e02e0 */
[----:B------:R-:W-:Y:S01]  /*1a40*/  ISETP.LT.OR P1, PT, R22, 0x1, P5 ;  /* 0x000000011600780c */ /* 0x000fe20002f21670 */
[----:B------:R-:W-:Y:S01]  /*1a50*/  IMAD R228, R0, 0x2, R220 ;  /* 0x0000000200e47824 */ /* 0x000fe200078e02dc */
[----:B------:R-:W-:-:S04]  /*1a60*/  LOP3.LUT R3, R3, 0x1c0, RZ, 0xc0, !PT ;  /* 0x000001c003037812 */ /* 0x000fc800078ec0ff */
[----:B------:R-:W-:Y:S01]  /*1a70*/  SHF.R.U32.HI R236, RZ, 0x3, R3 ;  /* 0x00000003ffec7819 */ /* 0x000fe20000011603 */
[----:B------:R1:W2:Y:S04]  /*1a80*/  LDSM.16.M88.4 R152, [R216+0x100] ;  /* 0x00010000d898783b */ /* 0x0002a80000000200 */
[----:B------:R1:W3:Y:S04]  /*1a90*/  LDSM.16.M88.4 R196, [R216+0x4100] ;  /* 0x00410000d8c4783b */ /* 0x0002e80000000200 */
[----:B------:R1:W4:Y:S04]  /*1aa0*/  LDSM.16.M88.4 R156, [R220] ;  /* 0x00000000dc9c783b */ /* 0x0003280000000200 */
[----:B------:R1:W1:Y:S04]  /*1ab0*/  LDSM.16.M88.4 R204, [R220+0x4000] ;  /* 0x00400000dccc783b */ /* 0x0002680000000200 */
[----:B------:R1:W1:Y:S04]  /*1ac0*/  LDSM.16.M88.4 R184, [R224] ;  /* 0x00000000e0b8783b */ /* 0x0002680000000200 */
[----:B------:R1:W1:Y:S04]  /*1ad0*/  LDSM.16.M88.4 R208, [R224+0x4000] ;  /* 0x00400000e0d0783b */ /* 0x0002680000000200 */
[----:B------:R1:W1:Y:S04]  /*1ae0*/  LDSM.16.M88.4 R188, [R228] ;  /* 0x00000000e4bc783b */ /* 0x0002680000000200 */
[----:B------:R1:W1:Y:S04]  /*1af0*/  LDSM.16.M88.4 R212, [R228+0x4000] ;  /* 0x00400000e4d4783b */ /* 0x0002680000000200 */
[----:B------:R-:W1:Y:S04]  /*1b00*/  LDSM.16.M88.4 R216, [R216+0x8100] ;  /* 0x00810000d8d8783b */ /* 0x000e680000000200 */
[----:B------:R-:W1:Y:S04]  /*1b10*/  LDSM.16.M88.4 R220, [R220+0x8000] ;  /* 0x00800000dcdc783b */ /* 0x000e680000000200 */
[----:B------:R-:W1:Y:S04]  /*1b20*/  LDSM.16.M88.4 R224, [R224+0x8000] ;  /* 0x00800000e0e0783b */ /* 0x000e680000000200 */
[----:B------:R-:W1:Y:S04]  /*1b30*/  LDSM.16.M88.4 R228, [R228+0x8000] ;  /* 0x00800000e4e4783b */ /* 0x000e680000000200 */
[----:B------:R-:W-:Y:S06]  /*1b40*/  BAR.SYNC.DEFER_BLOCKING 0x0 ;  /* 0x0000000000007b1d */ /* 0x000fec0000010000 */
[----:B------:R-:W-:Y:S01]  /*1b50*/  @!PT LDS RZ, [RZ] ;  /* 0x00000000fffff984 */ /* 0x000fe20000000800 */
[----:B------:R-:W-:Y:S01]  /*1b60*/  @!PT LDS RZ, [RZ] ;  /* 0x00000000fffff984 */ /* 0x000fe20000000800 */
[----:B------:R-:W-:Y:S01]  /*1b70*/  @!PT LDS RZ, [RZ] ;  /* 0x00000000fffff984 */ /* 0x000fe20000000800 */
[----:B------:R1:W-:Y:S01]  /*1b80*/  LDGSTS.E.BYPASS.LTC128B.128 [R241+0x100], [R8.64], !P0 ;  /* 0x0010000008f17fae */ /* 0x0003e2000c101d4c */
[----:B------:R-:W-:-:S03]  /*1b90*/  ISETP.GE.AND P0, PT, R29, c[0x0][0x1d4], PT ;  /* 0x000075001d007a0c */ /* 0x000fc60003f06270 */
[----:B------:R1:W-:Y:S01]  /*1ba0*/  LDGSTS.E.BYPASS.LTC128B.128 [R241+0x3100], [R8.64+0x80], !P1 ;  /* 0x0310008008f17fae */ /* 0x0003e2000c901d4c */
[----:B------:R-:W-:-:S13]  /*1bb0*/  ISETP.LT.OR P1, PT, R22, 0x1, P0 ;  /* 0x000000011600780c */ /* 0x000fda0000721670 */
[----:B------:R1:W-:Y:S01]  /*1bc0*/  LDGSTS.E.BYPASS.LTC128B.128 [R241+0x6100], [R8.64+0x100], !P1 ;  /* 0x0610010008f17fae */ /* 0x0003e2000c901d4c */
[C---:B------:R-:W-:Y:S02]  /*1bd0*/  ISETP.LT.OR P1, PT, R22.reuse, 0x21, P6 ;  /* 0x000000211600780c */ /* 0x040fe40003721670 */
[----:B------:R-:W-:-:S11]  /*1be0*/  ISETP.LT.OR P6, PT, R22, 0x41, P6 ;  /* 0x000000411600780c */ /* 0x000fd600037c1670 */
[----:B------:R1:W-:Y:S01]  /*1bf0*/  LDGSTS.E.BYPASS.LTC128B.128 [R241+0x1100], [R6.64], !P1 ;  /* 0x0110000006f17fae */ /* 0x0003e2000c901d4c */
[C---:B------:R-:W-:Y:S02]  /*1c00*/  ISETP.LT.OR P1, PT, R22.reuse, 0x21, P5 ;  /* 0x000000211600780c */ /* 0x040fe40002f21670 */
[----:B------:R-:W-:-:S11]  /*1c10*/  ISETP.LT.OR P5, PT, R22, 0x41, P5 ;  /* 0x000000411600780c */ /* 0x000fd60002fa1670 */
[----:B------:R1:W-:Y:S01]  /*1c20*/  LDGSTS.E.BYPASS.LTC128B.128 [R241+0x4100], [R12.64], !P1 ;  /* 0x041000000cf17fae */ /* 0x0003e2000c901d4c */
[C---:B------:R-:W-:Y:S02]  /*1c30*/  ISETP.LT.OR P1, PT, R22.reuse, 0x21, P0 ;  /* 0x000000211600780c */ /* 0x040fe40000721670 */
[----:B------:R-:W-:-:S11]  /*1c40*/  ISETP.LT.OR P0, PT, R22, 0x41, P0 ;  /* 0x000000411600780c */ /* 0x000fd60000701670 */
[----:B------:R1:W-:Y:S01]  /*1c50*/  LDGSTS.E.BYPASS.LTC128B.128 [R241+0x7100], [R10.64], !P1 ;  /* 0x071000000af17fae */ /* 0x0003e2000c901d4c */
[----:B------:R-:W-:-:S03]  /*1c60*/  LOP3.LUT P1, RZ, R26, 0x4, RZ, 0xc0, !PT ;  /* 0x000000041aff7812 */ /* 0x000fc6000782c0ff */
[----:B------:R5:W-:Y:S04]  /*1c70*/  LDGSTS.E.BYPASS.LTC128B.128 [R241+0x2100], [R4.64], !P6 ;  /* 0x0210000004f17fae */ /* 0x000be8000f101d4c */
[----:B------:R5:W-:Y:S01]  /*1c80*/  LDGSTS.E.BYPASS.LTC128B.128 [R241+0x5100], [R4.64+0x80], !P5 ;  /* 0x0510008004f17fae */ /* 0x000be2000e901d4c */
[----:B------:R-:W-:-:S03]  /*1c90*/  PLOP3.LUT P5, PT, PT, PT, UP0, 0x40, 0x0 ;  /* 0x000000000000781c */ /* 0x000fc60003fae808 */
[----:B------:R5:W-:Y:S01]  /*1ca0*/  LDGSTS.E.BYPASS.LTC128B.128 [R241+0x8100], [R4.64+0x100], !P0 ;  /* 0x0810010004f17fae */ /* 0x000be2000c101d4c */
[----:B------:R-:W-:-:S03]  /*1cb0*/  LOP3.LUT P0, RZ, R26, 0x2, RZ, 0xc0, !PT ;  /* 0x000000021aff7812 */ /* 0x000fc6000780c0ff */
[----:B------:R-:W0:Y:S01]  /*1cc0*/  LDGDEPBAR ;  /* 0x00000000000079af */ /* 0x000e220000000000 */
[----:B-----5:R-:W-:-:S04]  /*1cd0*/  LOP3.LUT R4, R3, 0x8, R32, 0xf8, !PT ;  /* 0x0000000803047812 */ /* 0x020fc800078ef820 */
[----:B------:R-:W-:-:S05]  /*1ce0*/  LOP3.LUT R236, R4, R236, RZ, 0x3c, !PT ;  /* 0x000000ec04ec7212 */ /* 0x000fca00078e3cff */
[----:B------:R-:W-:Y:S01]  /*1cf0*/  IMAD R236, R30, 0x200, R236 ;  /* 0x000002001eec7824 */ /* 0x000fe200078e02ec */
[----:B------:R-:W-:Y:S05]  /*1d00*/  @P5 BRA `(.L_x_1213) ;  /* 0x000001b000005947 */ /* 0x000fea0003800000 */
[----:B-1234-:R-:W-:Y:S01]  /*1d10*/  UIADD3 UR5, UR14, -0x2, URZ ;  /* 0xfffffffe0e057890 */ /* 0x01efe2000fffe03f */
[C---:B------:R-:W-:Y:S01]  /*1d20*/  IMAD.SHL.U32 R8, R36.reuse, 0x40, RZ ;  /* 0x0000004024087824 */ /* 0x040fe200078e00ff */
[----:B------:R-:W-:Y:S02]  /*1d30*/  SHF.L.U64.HI R9, R36, 0x6, R37 ;  /* 0x0000000624097819 */ /* 0x000fe40000010225 */
[----:B------:R-:W-:Y:S02]  /*1d40*/  USHF.R.S32.HI UR4, URZ, 0x1f, UR5 ;  /* 0x0000001f3f047899 */ /* 0x000fe40008011405 */
[----:B------:R-:W-:Y:S01]  /*1d50*/  UIMAD UR9, UR9, UR5, URZ ;  /* 0x00000005090972a4 */ /* 0x000fe2000f8e023f */
[----:B------:R-:W-:-:S03]  /*1d60*/  IMAD.WIDE.U32 R6, R31, UR5, R38 ;  /* 0x000000051f067c25 */ /* 0x000fc6000f8e0026 */
[----:B------:R-:W-:Y:S02]  /*1d70*/  UIMAD UR4, UR4, UR20, UR9 ;  /* 0x00000014040472a4 */ /* 0x000fe4000f8e0209 */
[----:B------:R-:W-:-:S04]  /*1d80*/  LEA R4, P5, R6, c[0x0][0x1c8], 0x1 ;  /* 0x0000720006047a11 */ /* 0x000fc800078a08ff */
[----:B------:R-:W-:-:S04]  /*1d90*/  IADD3 R3, R7, UR4, RZ ;  /* 0x0000000407037c10 */ /* 0x000fc8000fffe0ff */
[----:B------:R-:W-:Y:S02]  /*1da0*/  LEA.HI.X R5, R6, c[0x0][0x1cc], R3, 0x1, P5 ;  /* 0x0000730006057a11 */ /* 0x000fe400028f0c03 */
[----:B------:R-:W-:-:S03]  /*1db0*/  IADD3 R12, P6, P5, R8, 0x80, R4 ;  /* 0x00000080080c7810 */ /* 0x000fc60007dde004 */
[----:B------:R1:W-:Y:S01]  /*1dc0*/  LDGSTS.E.BYPASS.LTC128B.128 [R241+0x1b100], [R4.64], !P4 ;  /* 0x1b10000004f17fae */ /* 0x0003e2000e101d4c */
[C-C-:B------:R-:W-:Y:S02]  /*1dd0*/  IADD3.X R13, R9.reuse, RZ, R5.reuse, P6, P5 ;  /* 0x000000ff090d7210 */ /* 0x140fe400037ea405 */
[C---:B------:R-:W-:Y:S01]  /*1de0*/  IADD3 R10, P6, P5, R8.reuse, 0x100, R4 ;  /* 0x00000100080a7810 */ /* 0x040fe20007dde004 */
[----:B------:R1:W-:Y:S03]  /*1df0*/  LDGSTS.E.BYPASS.LTC128B.128 [R241+0x1e100], [R4.64+0x80], !P3 ;  /* 0x1e10008004f17fae */ /* 0x0003e6000d901d4c */
[----:B------:R-:W-:Y:S01]  /*1e00*/  IADD3.X R11, R9, RZ, R5, P6, P5 ;  /* 0x000000ff090b7210 */ /* 0x000fe200037ea405 */
[----:B------:R1:W-:Y:S01]  /*1e10*/  LDGSTS.E.BYPASS.LTC128B.128 [R241+0x21100], [R4.64+0x100], !P2 ;  /* 0x2110010004f17fae */ /* 0x0003e2000d101d4c */
[----:B------:R-:W-:-:S04]  /*1e20*/  IADD3 R6, P6, R8, R4, RZ ;  /* 0x0000000408067210 */ /* 0x000fc80007fde0ff */
[----:B------:R-:W-:Y:S01]  /*1e30*/  IADD3 R8, P5, R6, R8, RZ ;  /* 0x0000000806087210 */ /* 0x000fe20007fbe0ff */
[----:B------:R-:W-:-:S04]  /*1e40*/  IMAD.X R7, R9, 0x1, R5, P6 ;  /* 0x0000000109077824 */ /* 0x000fc800030e0605 */
[----:B------:R-:W-:Y:S01]  /*1e50*/  IMAD.X R9, R7, 0x1, R9, P5 ;  /* 0x0000000107097824 */ /* 0x000fe200028e0609 */
[----:B------:R1:W-:Y:S04]  /*1e60*/  LDGSTS.E.BYPASS.LTC128B.128 [R241+0x1c100], [R6.64], !P4 ;  /* 0x1c10000006f17fae */ /* 0x0003e8000e101d4c */
[----:B------:R1:W-:Y:S04]  /*1e70*/  LDGSTS.E.BYPASS.LTC128B.128 [R241+0x1f100], [R12.64], !P3 ;  /* 0x1f1000000cf17fae */ /* 0x0003e8000d901d4c */
[----:B------:R1:W-:Y:S04]  /*1e80*/  LDGSTS.E.BYPASS.LTC128B.128 [R241+0x22100], [R10.64], !P2 ;  /* 0x221000000af17fae */ /* 0x0003e8000d101d4c */
[----:B------:R1:W-:Y:S04]  /*1e90*/  LDGSTS.E.BYPASS.LTC128B.128 [R241+0x1d100], [R8.64], !P4 ;  /* 0x1d10000008f17fae */ /* 0x0003e8000e101d4c */
[----:B------:R1:W-:Y:S04]  /*1ea0*/  LDGSTS.E.BYPASS.LTC128B.128 [R241+0x20100], [R8.64+0x80], !P3 ;  /* 0x2010008008f17fae */ /* 0x0003e8000d901d4c */
[----:B------:R1:W-:Y:S02]  /*1eb0*/  LDGSTS.E.BYPASS.LTC128B.128 [R241+0x23100], [R8.64+0x100], !P2 ;  /* 0x2310010008f17fae */ /* 0x0003e4000d101d4c */
.L_x_1213:
[----:B-1234-:R-:W0:Y:S01]  /*1ec0*/  LDGDEPBAR ;  /* 0x00000000000079af */ /* 0x01ee220000000000 */
[----:B------:R-:W-:Y:S01]  /*1ed0*/  PLOP3.LUT P5, PT, PT, PT, UP0, 0x40, 0x0 ;  /* 0x000000000000781c */ /* 0x000fe20003fae808 */
[----:B------:R-:W-:Y:S01]  /*1ee0*/  IMAD.SHL.U32 R236, R236, 0x2, RZ ;  /* 0x00000002ecec7824 */ /* 0x000fe200078e00ff */
[----:B------:R-:W-:-:S05]  /*1ef0*/  SEL R4, R14, 0xffffffe0, !P0 ;  /* 0xffffffe00e047807 */ /* 0x000fca0004000000 */
[----:B------:R-:W-:Y:S01]  /*1f00*/  IMAD.IADD R4, R236, 0x1, R4 ;  /* 0x00000001ec047824 */ /* 0x000fe200078e0204 */
[----:B------:R-:W-:-:S04]  /*1f10*/  DEPBAR.LE SB0, 0x2 ;  /* 0x000080800000791a */ /* 0x000fc80000000000 */
[----:B------:R-:W-:Y:S06]  /*1f20*/  BAR.SYNC.DEFER_BLOCKING 0x0 ;  /* 0x0000000000007b1d */ /* 0x000fec0000010000 */
[----:B------:R1:W2:Y:S04]  /*1f30*/  LDSM.16.M88.4 R16, [R236+0x12100] ;  /* 0x01210000ec10783b */ /* 0x0002a80000000200 */
[----:B------:R1:W3:Y:S04]  /*1f40*/  LDSM.16.M88.4 R20, [R236+0x12900] ;  /* 0x01290000ec14783b */ /* 0x0002e80000000200 */
[----:B------:R1:W4:Y:S04]  /*1f50*/  LDSM.16.M88.4 R36, [R236+0x13100] ;  /* 0x01310000ec24783b */ /* 0x0003280000000200 */
[----:B------:R1:W1:Y:S04]  /*1f60*/  LDSM.16.M88.4 R40, [R236+0x13900] ;  /* 0x01390000ec28783b */ /* 0x0002680000000200 */
[----:B------:R1:W1:Y:S04]  /*1f70*/  LDSM.16.M88.4 R56, [R236+0x14100] ;  /* 0x01410000ec38783b */ /* 0x0002680000000200 */
[----:B------:R1:W1:Y:S04]  /*1f80*/  LDSM.16.M88.4 R64, [R236+0x14900] ;  /* 0x01490000ec40783b */ /* 0x0002680000000200 */
[----:B------:R1:W1:Y:S04]  /*1f90*/  LDSM.16.M88.4 R52, [R4+0x12100] ;  /* 0x012100000434783b */ /* 0x0002680000000200 */
[----:B------:R1:W1:Y:S04]  /*1fa0*/  LDSM.16.M88.4 R48, [R4+0x12900] ;  /* 0x012900000430783b */ /* 0x0002680000000200 */
[----:B------:R1:W1:Y:S04]  /*1fb0*/  LDSM.16.M88.4 R44, [R4+0x13100] ;  /* 0x01310000042c783b */ /* 0x0002680000000200 */
[----:B------:R1:W1:Y:S04]  /*1fc0*/  LDSM.16.M88.4 R60, [R4+0x13900] ;  /* 0x01390000043c783b */ /* 0x0002680000000200 */
[----:B------:R1:W1:Y:S04]  /*1fd0*/  LDSM.16.M88.4 R92, [R4+0x14100] ;  /* 0x01410000045c783b */ /* 0x0002680000000200 */
[----:B------:R1:W1:Y:S01]  /*1fe0*/  LDSM.16.M88.4 R96, [R4+0x14900] ;  /* 0x014900000460783b */ /* 0x0002620000000200 */
[----:B------:R-:W-:Y:S05]  /*1ff0*/  @P5 BRA `(.L_x_1214) ;  /* 0x000001e000005947 */ /* 0x000fea0003800000 */
[----:B--23--:R-:W-:Y:S01]  /*2000*/  UIADD3 UR5, UR14, -0x2, URZ ;  /* 0xfffffffe0e057890 */ /* 0x00cfe2000fffe03f */
[----:B------:R-:W-:-:S03]  /*2010*/  IMAD.U32 R5, RZ, RZ, UR15 ;  /* 0x0000000fff057e24 */ /* 0x000fc6000f8e00ff */
[----:B------:R-:W-:Y:S02]  /*2020*/  USHF.R.S32.HI UR4, URZ, 0x1f, UR5 ;  /* 0x0000001f3f047899 */ /* 0x000fe40008011405 */
[----:B------:R-:W-:Y:S01]  /*2030*/  UIMAD UR8, UR8, UR5, URZ ;  /* 0x00000005080872a4 */ /* 0x000fe2000f8e023f */
[----:B------:R-:W-:-:S03]  /*2040*/  IMAD.WIDE.U32 R8, R33, UR5, R68 ;  /* 0x0000000521087c25 */ /* 0x000fc6000f8e0044 */
[----:B------:R-:W-:Y:S02]  /*2050*/  UIMAD UR4, UR4, UR18, UR8 ;  /* 0x00000012040472a4 */ /* 0x000fe4000f8e0208 */
[----:B------:R-:W-:-:S04]  /*2060*/  LEA R6, P5, R8, c[0x0][0x1f8], 0x1 ;  /* 0x00007e0008067a11 */ /* 0x000fc800078a08ff */
[----:B------:R-:W-:-:S04]  /*2070*/  IADD3 R3, R9, UR4, RZ ;  /* 0x0000000409037c10 */ /* 0x000fc8000fffe0ff */
[----:B------:R-:W-:Y:S01]  /*2080*/  LEA.HI.X R7, R8, c[0x0][0x1fc], R3, 0x1, P5 ;  /* 0x00007f0008077a11 */ /* 0x000fe200028f0c03 */
[----:B------:R-:W-:Y:S01]  /*2090*/  IMAD.U32 R3, RZ, RZ, UR15 ;  /* 0x0000000fff037e24 */ /* 0x000fe2000f8e00ff */
[----:B------:R-:W-:-:S03]  /*20a0*/  IADD3 R14, P6, P5, R5, 0x80, R6 ;  /* 0x00000080050e7810 */ /* 0x000fc60007dde006 */
[----:B------:R-:W-:Y:S01]  /*20b0*/  @!PT LDS RZ, [RZ] ;  /* 0x00000000fffff984 */ /* 0x000fe20000000800 */
[----:B------:R-:W-:Y:S01]  /*20c0*/  @!PT LDS RZ, [RZ] ;  /* 0x00000000fffff984 */ /* 0x000fe20000000800 */
[----:B------:R-:W-:Y:S01]  /*20d0*/  @!PT LDS RZ, [RZ] ;  /* 0x00000000fffff984 */ /* 0x000fe20000000800 */
[----:B------:R2:W-:Y:S01]  /*20e0*/  LDGSTS.E.BYPASS.LTC128B.128 [R241+0x9100], [R6.64], !P4 ;  /* 0x0910000006f17fae */ /* 0x0005e2000e101d4c */
[--C-:B------:R-:W-:Y:S02]  /*20f0*/  IADD3.X R15, RZ, UR17, R7.reuse, P6, P5 ;  /* 0x00000011ff0f7c10 */ /* 0x100fe4000b7ea407 */
[----:B------:R-:W-:Y:S01]  /*2100*/  IADD3 R12, P6, P5, R3, 0x100, R6 ;  /* 0x00000100030c7810 */ /* 0x000fe20007dde006 */
[----:B------:R2:W-:Y:S03]  /*2110*/  LDGSTS.E.BYPASS.LTC128B.128 [R241+0xc100], [R6.64+0x80], !P3 ;  /* 0x0c10008006f17fae */ /* 0x0005e6000d901d4c */
[----:B------:R-:W-:Y:S01]  /*2120*/  IADD3.X R13, RZ, UR17, R7, P6, P5 ;  /* 0x00000011ff0d7c10 */ /* 0x000fe2000b7ea407 */
[----:B------:R2:W-:Y:S01]  /*2130*/  LDGSTS.E.BYPASS.LTC128B.128 [R241+0xf100], [R6.64+0x100], !P2 ;  /* 0x0f10010006f17fae */ /* 0x0005e2000d101d4c */
[----:B------:R-:W-:-:S04]  /*2140*/  IADD3 R8, P6, R6, UR15, RZ ;  /* 0x0000000f06087c10 */ /* 0x000fc8000ffde0ff */
[----:B------:R-:W-:Y:S02]  /*2150*/  IADD3 R10, P5, R8, UR15, RZ ;  /* 0x0000000f080a7c10 */ /* 0x000fe4000ffbe0ff */
[----:B------:R-:W-:-:S04]  /*2160*/  IADD3.X R9, R7, UR17, RZ, P6, !PT ;  /* 0x0000001107097c10 */ /* 0x000fc8000b7fe4ff */
[----:B------:R-:W-:Y:S01]  /*2170*/  IADD3.X R11, R9, UR17, RZ, P5, !PT ;  /* 0x00000011090b7c10 */ /* 0x000fe2000affe4ff */
[----:B------:R2:W-:Y:S04]  /*2180*/  LDGSTS.E.BYPASS.LTC128B.128 [R241+0xa100], [R8.64], !P4 ;  /* 0x0a10000008f17fae */ /* 0x0005e8000e101d4c */
[----:B------:R2:W-:Y:S04]  /*2190*/  LDGSTS.E.BYPASS.LTC128B.128 [R241+0xd100], [R14.64], !P3 ;  /* 0x0d1000000ef17fae */ /* 0x0005e8000d901d4c */
[----:B------:R2:W-:Y:S04]  /*21a0*/  LDGSTS.E.BYPASS.LTC128B.128 [R241+0x10100], [R12.64], !P2 ;  /* 0x101000000cf17fae */ /* 0x0005e8000d101d4c */
[----:B------:R2:W-:Y:S04]  /*21b0*/  LDGSTS.E.BYPASS.LTC128B.128 [R241+0xb100], [R10.64], !P4 ;  /* 0x0b1000000af17fae */ /* 0x0005e8000e101d4c */
[----:B------:R2:W-:Y:S04]  /*21c0*/  LDGSTS.E.BYPASS.LTC128B.128 [R241+0xe100], [R10.64+0x80], !P3 ;  /* 0x0e1000800af17fae */ /* 0x0005e8000d901d4c */
[----:B------:R2:W-:Y:S02]  /*21d0*/  LDGSTS.E.BYPASS.LTC128B.128 [R241+0x11100], [R10.64+0x100], !P2 ;  /* 0x111001000af17fae */ /* 0x0005e4000d101d4c */
.L_x_1214:
[----:B--23--:R-:W-:Y:S01]  /*21e0*/  HMMA.16816.F32.BF16 R32, R152, R16, RZ ;  /* 0x000000109820723c */ /* 0x00cfe200000418ff */
[----:B------:R-:W-:Y:S01]  /*21f0*/  IMAD.MOV.U32 R3, RZ, RZ, 0x40 ;  /* 0x00000040ff037424 */ /* 0x000fe200078e00ff */
[----:B------:R-:W-:Y:S01]  /*2200*/  ULDC UR4, c[0x0][0x1d0] ;  /* 0x0000740000047ab9 */ /* 0x000fe20000000800 */
[----:B------:R-:W0:Y:S01]  /*2210*/  LDGDEPBAR ;  /* 0x00000000000079af */ /* 0x000e220000000000 */
[----:B------:R-:W-:Y:S01]  /*2220*/  UIADD3 UR4, UR16, UR4, URZ ;  /* 0x0000000410047290 */ /* 0x000fe2000fffe03f */
[----:B------:R-:W-:Y:S01]  /*2230*/  IMAD.SHL.U32 R135, R2, 0x2, RZ ;  /* 0x0000000202877824 */ /* 0x000fe200078e00ff */
[----:B------:R-:W-:-:S02]  /*2240*/  SEL R238, R3, 0xffffffc0, !P1 ;  /* 0xffffffc003ee7807 */ /* 0x000fc40004800000 */
[----:B------:R-:W-:Y:S01]  /*2250*/  HMMA.16816.F32.BF16 R28, R152, R18, RZ ;  /* 0x00000012981c723c */ /* 0x000fe200000418ff */
[----:B------:R-:W-:Y:S01]  /*2260*/  IMAD.IADD R2, R239, 0x1, R135 ;  /* 0x00000001ef027824 */ /* 0x000fe200078e0287 */
[----:B------:R-:W-:Y:S01]  /*2270*/  IADD3 R3, R238, R4, RZ ;  /* 0x00000004ee037210 */ /* 0x000fe20007ffe0ff */
[----:B------:R-:W-:Y:S01]  /*2280*/  IMAD.IADD R5, R236, 0x1, R238 ;  /* 0x00000001ec057824 */ /* 0x000fe200078e02ee */
[----:B------:R-:W-:-:S04]  /*2290*/  LEA R237, R0, R135, 0x1 ;  /* 0x0000008700ed7211 */ /* 0x000fc800078e08ff */
[----:B-1----:R-:W-:Y:S01]  /*22a0*/  HMMA.16816.F32.BF16 R8, R152, R40, RZ ;  /* 0x000000289808723c */ /* 0x002fe200000418ff */
[----:B------:R-:W-:-:S07]  /*22b0*/  IMAD.IADD R0, R239, 0x1, R237 ;  /* 0x00000001ef007824 */ /* 0x000fce00078e02ed */
[C---:B------:R-:W-:Y:S08]  /*22c0*/  HMMA.16816.F32.BF16 R24, R152.reuse, R20, RZ ;  /* 0x000000149818723c */ /* 0x040ff000000418ff */
[C---:B------:R-:W-:Y:S08]  /*22d0*/  HMMA.16816.F32.BF16 R20, R152.reuse, R22, RZ ;  /* 0x000000169814723c */ /* 0x040ff000000418ff */
[C---:B----4-:R-:W-:Y:S08]  /*22e0*/  HMMA.16816.F32.BF16 R16, R152.reuse, R36, RZ ;  /* 0x000000249810723c */ /* 0x050ff000000418ff */
[----:B------:R-:W-:Y:S01]  /*22f0*/  HMMA.16816.F32.BF16 R12, R152, R38, RZ ;  /* 0x00000026980c723c */ /* 0x000fe200000418ff */
[----:B------:R-:W1:Y:S07]  /*2300*/  LDSM.16.M88.4 R36, [R5+0x12100] ;  /* 0x012100000524783b */ /* 0x000e6e0000000200 */
[C---:B------:R-:W-:Y:S01]  /*2310*/  HMMA.16816.F32.BF16 R68, R156.reuse, R52, R32 ;  /* 0x000000349c44723c */ /* 0x040fe20000041820 */
[----:B------:R-:W2:Y:S07]  /*2320*/  LDSM.16.M88.4 R32, [R5+0x12900] ;  /* 0x012900000520783b */ /* 0x000eae0000000200 */
[C---:B------:R-:W-:Y:S08]  /*2330*/  HMMA.16816.F32.BF16 R84, R156.reuse, R54, R28 ;  /* 0x000000369c54723c */ /* 0x040ff0000004181c */
[----:B------:R-:W-:Y:S08]  /*2340*/  HMMA.16816.F32.BF16 R52, R156, R60, R8 ;  /* 0x0000003c9c34723c */ /* 0x000ff00000041808 */
[----:B------:R-:W-:Y:S01]  /*2350*/  HMMA.16816.F32.BF16 R8, R152, R42, RZ ;  /* 0x0000002a9808723c */ /* 0x000fe200000418ff */
[----:B------:R-:W3:Y:S07]  /*2360*/  LDSM.16.M88.4 R40, [R5+0x13100] ;  /* 0x013100000528783b */ /* 0x000eee0000000200 */
[C---:B------:R-:W-:Y:S08]  /*2370*/  HMMA.16816.F32.BF16 R76, R156.reuse, R50, R20 ;  /* 0x000000329c4c723c */ /* 0x040ff00000041814 */
[C---:B------:R-:W-:Y:S08]  /*2380*/  HMMA.16816.F32.BF16 R80, R156.reuse, R44, R16 ;  /* 0x0000002c9c50723c */ /* 0x040ff00000041810 */
[----:B------:R-:W-:Y:S08]  /*2390*/  HMMA.16816.F32.BF16 R88, R156, R46, R12 ;  /* 0x0000002e9c58723c */ /* 0x000ff0000004180c */
[C---:B------:R-:W-:Y:S08]  /*23a0*/  HMMA.16816.F32.BF16 R20, R152.reuse, R56, RZ ;  /* 0x000000389814723c */ /* 0x040ff000000418ff */
[C---:B------:R-:W-:Y:S08]  /*23b0*/  HMMA.16816.F32.BF16 R16, R152.reuse, R58, RZ ;  /* 0x0000003a9810723c */ /* 0x040ff000000418ff */
[----:B------:R-:W-:Y:S08]  /*23c0*/  HMMA.16816.F32.BF16 R12, R152, R64, RZ ;  /* 0x00000040980c723c */ /* 0x000ff000000418ff */
[C---:B------:R-:W-:Y:S01]  /*23d0*/  HMMA.16816.F32.BF16 R72, R156.reuse, R48, R24 ;  /* 0x000000309c48723c */ /* 0x040fe20000041818 */
[----:B------:R-:W4:Y:S07]  /*23e0*/  LDSM.16.M88.4 R24, [R5+0x13900] ;  /* 0x013900000518783b */ /* 0x000f2e0000000200 */
[----:B------:R-:W-:Y:S01]  /*23f0*/  HMMA.16816.F32.BF16 R48, R156, R62, R8 ;  /* 0x0000003e9c30723c */ /* 0x000fe20000041808 */
[----:B------:R-:W-:Y:S07]  /*2400*/  LDSM.16.M88.4 R60, [R3+0x12900] ;  /* 0x01290000033c783b */ /* 0x000fee0000000200 */
[----:B------:R-:W-:Y:S08]  /*2410*/  HMMA.16816.F32.BF16 R8, R152, R66, RZ ;  /* 0x000000429808723c */ /* 0x000ff000000418ff */
[C---:B------:R-:W-:Y:S08]  /*2420*/  HMMA.16816.F32.BF16 R44, R156.reuse, R92, R20 ;  /* 0x0000005c9c2c723c */ /* 0x040ff00000041814 */
[C---:B------:R-:W-:Y:S01]  /*2430*/  HMMA.16816.F32.BF16 R28, R156.reuse, R94, R16 ;  /* 0x0000005e9c1c723c */ /* 0x040fe20000041810 */
[----:B------:R-:W5:Y:S07]  /*2440*/  LDSM.16.M88.4 R16, [R5+0x14100] ;  /* 0x014100000510783b */ /* 0x000f6e0000000200 */
[----:B------:R-:W-:Y:S01]  /*2450*/  HMMA.16816.F32.BF16 R20, R156, R96, R12 ;  /* 0x000000609c14723c */ /* 0x000fe2000004180c */
[----:B------:R-:W3:Y:S07]  /*2460*/  LDSM.16.M88.4 R12, [R5+0x14900] ;  /* 0x01490000050c783b */ /* 0x000eee0000000200 */
[C---:B-1----:R-:W-:Y:S08]  /*2470*/  HMMA.16816.F32.BF16 R64, R184.reuse, R36, R68 ;  /* 0x00000024b840723c */ /* 0x042ff00000041844 */
[----:B------:R-:W-:Y:S01]  /*2480*/  HMMA.16816.F32.BF16 R68, R184, R38, R84 ;  /* 0x00000026b844723c */ /* 0x000fe20000041854 */
[----:B------:R-:W1:Y:S07]  /*2490*/  LDSM.16.M88.4 R36, [R3+0x12100] ;  /* 0x012100000324783b */ /* 0x000e6e0000000200 */
[----:B------:R-:W-:Y:S08]  /*24a0*/  HMMA.16816.F32.BF16 R8, R156, R98, R8 ;  /* 0x000000629c08723c */ /* 0x000ff00000041808 */
[C---:B--2---:R-:W-:Y:S08]  /*24b0*/  HMMA.16816.F32.BF16 R72, R184.reuse, R32, R72 ;  /* 0x00000020b848723c */ /* 0x044ff00000041848 */
[C---:B------:R-:W-:Y:S01]  /*24c0*/  HMMA.16816.F32.BF16 R76, R184.reuse, R34, R76 ;  /* 0x00000022b84c723c */ /* 0x040fe2000004184c */
[----:B------:R-:W-:Y:S07]  /*24d0*/  LDSM.16.M88.4 R32, [R3+0x14100] ;  /* 0x014100000320783b */ /* 0x000fee0000000200 */
[C---:B---3--:R-:W-:Y:S08]  /*24e0*/  HMMA.16816.F32.BF16 R84, R184.reuse, R40, R80 ;  /* 0x00000028b854723c */ /* 0x048ff00000041850 */
[C---:B----4-:R-:W-:Y:S01]  /*24f0*/  HMMA.16816.F32.BF16 R96, R184.reuse, R24, R52 ;  /* 0x00000018b860723c */ /* 0x050fe20000041834 */
[----:B------:R-:W2:Y:S07]  /*2500*/  LDSM.16.M88.4 R52, [R3+0x13100] ;  /* 0x013100000334783b */ /* 0x000eae0000000200 */
[C---:B------:R-:W-:Y:S08]  /*2510*/  HMMA.16816.F32.BF16 R88, R184.reuse, R42, R88 ;  /* 0x0000002ab858723c */ /* 0x040ff00000041858 */
[C---:B------:R-:W-:Y:S08]  /*2520*/  HMMA.16816.F32.BF16 R80, R184.reuse, R26, R48 ;  /* 0x0000001ab850723c */ /* 0x040ff00000041830 */
[C---:B-----5:R-:W-:Y:S01]  /*2530*/  HMMA.16816.F32.BF16 R56, R184.reuse, R16, R44 ;  /* 0x00000010b838723c */ /* 0x060fe2000004182c */
[----:B------:R-:W3:Y:S07]  /*2540*/  LDSM.16.M88.4 R44, [R3+0x13900] ;  /* 0x01390000032c783b */ /* 0x000eee0000000200 */
[C---:B------:R-:W-:Y:S01]  /*2550*/  HMMA.16816.F32.BF16 R48, R184.reuse, R18, R28 ;  /* 0x00000012b830723c */ /* 0x040fe2000004181c */
[----:B------:R-:W4:Y:S07]  /*2560*/  LDSM.16.M88.4 R28, [R3+0x14900] ;  /* 0x01490000031c783b */ /* 0x000f2e0000000200 */
[C---:B------:R-:W-:Y:S01]  /*2570*/  HMMA.16816.F32.BF16 R40, R184.reuse, R12, R20 ;  /* 0x0000000cb828723c */ /* 0x040fe20000041814 */
[----:B------:R-:W5:Y:S07]  /*2580*/  LDSM.16.M88.4 R20, [R236+0x15100] ;  /* 0x01510000ec14783b */ /* 0x000f6e0000000200 */
[----:B------:R-:W-:Y:S08]  /*2590*/  HMMA.16816.F32.BF16 R24, R184, R14, R8 ;  /* 0x0000000eb818723c */ /* 0x000ff00000041808 */
[C---:B-1----:R-:W-:Y:S08]  /*25a0*/  HMMA.16816.F32.BF16 R16, R188.reuse, R36, R64 ;  /* 0x00000024bc10723c */ /* 0x042ff00000041840 */
[C---:B------:R-:W-:Y:S01]  /*25b0*/  HMMA.16816.F32.BF16 R12, R188.reuse, R38, R68 ;  /* 0x00000026bc0c723c */ /* 0x040fe20000041844 */
[----:B------:R-:W1:Y:S07]  /*25c0*/  LDSM.16.M88.4 R36, [R236+0x15900] ;  /* 0x01590000ec24783b */ /* 0x000e6e0000000200 */
[C---:B------:R-:W-:Y:S08]  /*25d0*/  HMMA.16816.F32.BF16 R8, R188.reuse, R60, R72 ;  /* 0x0000003cbc08723c */ /* 0x040ff00000041848 */
[C---:B------:R-:W-:Y:S01]  /*25e0*/  HMMA.16816.F32.BF16 R64, R188.reuse, R62, R76 ;  /* 0x0000003ebc40723c */ /* 0x040fe2000004184c */
[----:B------:R-:W1:Y:S07]  /*25f0*/  LDSM.16.M88.4 R60, [R236+0x16100] ;  /* 0x01610000ec3c783b */ /* 0x000e6e0000000200 */
[C---:B--2---:R-:W-:Y:S08]  /*2600*/  HMMA.16816.F32.BF16 R68, R188.reuse, R52, R84 ;  /* 0x00000034bc44723c */ /* 0x044ff00000041854 */
[C---:B------:R-:W-:Y:S08]  /*2610*/  HMMA.16816.F32.BF16 R76, R188.reuse, R54, R88 ;  /* 0x00000036bc4c723c */ /* 0x040ff00000041858 */
[C---:B------:R-:W-:Y:S01]  /*2620*/  HMMA.16816.F32.BF16 R92, R188.reuse, R32, R56 ;  /* 0x00000020bc5c723c */ /* 0x040fe20000041838 */
[----:B------:R-:W2:Y:S07]  /*2630*/  LDSM.16.M88.4 R56, [R236+0x16900] ;  /* 0x01690000ec38783b */ /* 0x000eae0000000200 */
[C---:B---3--:R-:W-:Y:S08]  /*2640*/  HMMA.16816.F32.BF16 R96, R188.reuse, R44, R96 ;  /* 0x0000002cbc60723c */ /* 0x048ff00000041860 */
[C---:B------:R-:W-:Y:S08]  /*2650*/  HMMA.16816.F32.BF16 R88, R188.reuse, R46, R80 ;  /* 0x0000002ebc58723c */ /* 0x040ff00000041850 */
[C---:B------:R-:W-:Y:S01]  /*2660*/  HMMA.16816.F32.BF16 R84, R188.reuse, R34, R48 ;  /* 0x00000022bc54723c */ /* 0x040fe20000041830 */
[----:B------:R-:W3:Y:S04]  /*2670*/  LDSM.16.M88.4 R48, [R236+0x17100] ;  /* 0x01710000ec30783b */ /* 0x000ee80000000200 */
[----:B------:R-:W-:Y:S03]  /*2680*/  LDSM.16.M88.4 R32, [R4+0x15900] ;  /* 0x015900000420783b */ /* 0x000fe60000000200 */
[----:B----4-:R-:W-:Y:S08]  /*2690*/  HMMA.16816.F32.BF16 R72, R188, R30, R24 ;  /* 0x0000001ebc48723c */ /* 0x010ff00000041818 */
[C---:B-----5:R-:W-:Y:S08]  /*26a0*/  HMMA.16816.F32.BF16 R52, R196.reuse, R20, R16 ;  /* 0x00000014c434723c */ /* 0x060ff00000041810 */
[C---:B------:R-:W-:Y:S08]  /*26b0*/  HMMA.16816.F32.BF16 R44, R196.reuse, R22, R12 ;  /* 0x00000016c42c723c */ /* 0x040ff0000004180c */
[C---:B-1----:R-:W-:Y:S08]  /*26c0*/  HMMA.16816.F32.BF16 R24, R196.reuse, R36, R8 ;  /* 0x00000024c418723c */ /* 0x042ff00000041808 */
[----:B------:R-:W-:Y:S01]  /*26d0*/  HMMA.16816.F32.BF16 R20, R196, R38, R64 ;  /* 0x00000026c414723c */ /* 0x000fe20000041840 */
[----:B------:R-:W1:Y:S04]  /*26e0*/  LDSM.16.M88.4 R36, [R4+0x15100] ;  /* 0x015100000424783b */ /* 0x000e680000000200 */
[----:B------:R-:W-:Y:S03]  /*26f0*/  LDSM.16.M88.4 R64, [R4+0x17100] ;  /* 0x017100000440783b */ /* 0x000fe60000000200 */
[----:B------:R-:W-:Y:S01]  /*2700*/  HMMA.16816.F32.BF16 R80, R188, R28, R40 ;  /* 0x0000001cbc50723c */ /* 0x000fe20000041828 */
[----:B------:R-:W4:Y:S04]  /*2710*/  LDSM.16.M88.4 R40, [R236+0x17900] ;  /* 0x01790000ec28783b */ /* 0x000f280000000200 */
[----:B------:R-:W5:Y:S03]  /*2720*/  LDSM.16.M88.4 R28, [R4+0x16100] ;  /* 0x01610000041c783b */ /* 0x000f660000000200 */
[C---:B------:R-:W-:Y:S08]  /*2730*/  HMMA.16816.F32.BF16 R16, R196.reuse, R60, R68 ;  /* 0x0000003cc410723c */ /* 0x040ff00000041844 */
[C---:B------:R-:W-:Y:S01]  /*2740*/  HMMA.16816.F32.BF16 R12, R196.reuse, R62, R76 ;  /* 0x0000003ec40c723c */ /* 0x040fe2000004184c */
[----:B------:R-:W-:Y:S07]  /*2750*/  LDSM.16.M88.4 R60, [R4+0x17900] ;  /* 0x01790000043c783b */ /* 0x000fee0000000200 */
[C---:B--2---:R-:W-:Y:S08]  /*2760*/  HMMA.16816.F32.BF16 R68, R196.reuse, R58, R88 ;  /* 0x0000003ac444723c */ /* 0x044ff00000041858 */
[C---:B---3--:R-:W-:Y:S08]  /*2770*/  HMMA.16816.F32.BF16 R100, R196.reuse, R48, R92 ;  /* 0x00000030c464723c */ /* 0x048ff0000004185c */
[----:B------:R-:W-:Y:S01]  /*2780*/  HMMA.16816.F32.BF16 R88, R196, R50, R84 ;  /* 0x00000032c458723c */ /* 0x000fe20000041854 */
[----:B------:R-:W2:Y:S07]  /*2790*/  LDSM.16.M88.4 R48, [R4+0x16900] ;  /* 0x016900000430783b */ /* 0x000eae0000000200 */
[----:B-1----:R-:W-:Y:S01]  /*27a0*/  HMMA.16816.F32.BF16 R92, R204, R36, R52 ;  /* 0x00000024cc5c723c */ /* 0x002fe20000041834 */
[----:B------:R-:W1:Y:S07]  /*27b0*/  LDSM.16.M88.4 R52, [R5+0x15100] ;  /* 0x015100000534783b */ /* 0x000e6e0000000200 */
[C---:B------:R-:W-:Y:S08]  /*27c0*/  HMMA.16816.F32.BF16 R8, R196.reuse, R56, R96 ;  /* 0x00000038c408723c */ /* 0x040ff00000041860 */
[----:B----4-:R-:W-:Y:S08]  /*27d0*/  HMMA.16816.F32.BF16 R96, R196, R40, R80 ;  /* 0x00000028c460723c */ /* 0x010ff00000041850 */
[----:B------:R-:W-:Y:S01]  /*27e0*/  HMMA.16816.F32.BF16 R80, R204, R38, R44 ;  /* 0x00000026cc50723c */ /* 0x000fe2000004182c */
[----:B------:R-:W3:Y:S07]  /*27f0*/  LDSM.16.M88.4 R36, [R5+0x16100] ;  /* 0x016100000524783b */ /* 0x000eee0000000200 */
[----:B------:R-:W-:Y:S01]  /*2800*/  HMMA.16816.F32.BF16 R84, R196, R42, R72 ;  /* 0x0000002ac454723c */ /* 0x000fe20000041848 */
[----:B------:R-:W4:Y:S07]  /*2810*/  LDSM.16.M88.4 R40, [R5+0x15900] ;  /* 0x015900000528783b */ /* 0x000f2e0000000200 */
[C---:B-----5:R-:W-:Y:S08]  /*2820*/  HMMA.16816.F32.BF16 R44, R204.reuse, R30, R12 ;  /* 0x0000001ecc2c723c */ /* 0x060ff0000004180c */
[C---:B------:R-:W-:Y:S08]  /*2830*/  HMMA.16816.F32.BF16 R76, R204.reuse, R32, R24 ;  /* 0x00000020cc4c723c */ /* 0x040ff00000041818 */
[C---:B------:R-:W-:Y:S01]  /*2840*/  HMMA.16816.F32.BF16 R72, R204.reuse, R34, R20 ;  /* 0x00000022cc48723c */ /* 0x040fe20000041814 */
[----:B------:R-:W5:Y:S07]  /*2850*/  LDSM.16.M88.4 R32, [R5+0x16900] ;  /* 0x016900000520783b */ /* 0x000f6e0000000200 */
[C---:B------:R-:W-:Y:S01]  /*2860*/  HMMA.16816.F32.BF16 R56, R204.reuse, R28, R16 ;  /* 0x0000001ccc38723c */ /* 0x040fe20000041810 */
[----:B------:R-:W3:Y:S07]  /*2870*/  LDSM.16.M88.4 R28, [R5+0x17100] ;  /* 0x01710000051c783b */ /* 0x000eee0000000200 */
[C---:B--2---:R-:W-:Y:S08]  /*2880*/  HMMA.16816.F32.BF16 R24, R204.reuse, R48, R8 ;  /* 0x00000030cc18723c */ /* 0x044ff00000041808 */
[C---:B------:R-:W-:Y:S08]  /*2890*/  HMMA.16816.F32.BF16 R20, R204.reuse, R50, R68 ;  /* 0x00000032cc14723c */ /* 0x040ff00000041844 */
[C---:B------:R-:W-:Y:S08]  /*28a0*/  HMMA.16816.F32.BF16 R16, R204.reuse, R64, R100 ;  /* 0x00000040cc10723c */ /* 0x040ff00000041864 */
[----:B------:R-:W-:Y:S01]  /*28b0*/  HMMA.16816.F32.BF16 R12, R204, R66, R88 ;  /* 0x00000042cc0c723c */ /* 0x000fe20000041858 */
[----:B------:R-:W2:Y:S07]  /*28c0*/  LDSM.16.M88.4 R64, [R3+0x15100] ;  /* 0x015100000340783b */ /* 0x000eae0000000200 */
[C---:B-1----:R-:W-:Y:S08]  /*28d0*/  HMMA.16816.F32.BF16 R100, R208.reuse, R52, R92 ;  /* 0x00000034d064723c */ /* 0x042ff0000004185c */
[----:B------:R-:W-:Y:S01]  /*28e0*/  HMMA.16816.F32.BF16 R88, R208, R54, R80 ;  /* 0x00000036d058723c */ /* 0x000fe20000041850 */
[----:B------:R-:W1:Y:S07]  /*28f0*/  LDSM.16.M88.4 R52, [R5+0x17900] ;  /* 0x017900000534783b */ /* 0x000e6e0000000200 */
[C---:B------:R-:W-:Y:S08]  /*2900*/  HMMA.16816.F32.BF16 R8, R204.reuse, R60, R96 ;  /* 0x0000003ccc08723c */ /* 0x040ff00000041860 */
[----:B------:R-:W-:Y:S01]  /*2910*/  HMMA.16816.F32.BF16 R68, R204, R62, R84 ;  /* 0x0000003ecc44723c */ /* 0x000fe20000041854 */
[----:B------:R-:W1:Y:S07]  /*2920*/  LDSM.16.M88.4 R60, [R3+0x15900] ;  /* 0x01590000033c783b */ /* 0x000e6e0000000200 */
[C---:B---3--:R-:W-:Y:S01]  /*2930*/  HMMA.16816.F32.BF16 R80, R208.reuse, R38, R44 ;  /* 0x00000026d050723c */ /* 0x048fe2000004182c */
[----:B------:R-:W3:Y:S07]  /*2940*/  LDSM.16.M88.4 R44, [R3+0x16100] ;  /* 0x01610000032c783b */ /* 0x000eee0000000200 */
[C---:B----4-:R-:W-:Y:S08]  /*2950*/  HMMA.16816.F32.BF16 R96, R208.reuse, R40, R76 ;  /* 0x00000028d060723c */ /* 0x050ff0000004184c */
[C---:B------:R-:W-:Y:S01]  /*2960*/  HMMA.16816.F32.BF16 R84, R208.reuse, R42, R72 ;  /* 0x0000002ad054723c */ /* 0x040fe20000041848 */
[----:B------:R-:W4:Y:S07]  /*2970*/  LDSM.16.M88.4 R40, [R3+0x16900] ;  /* 0x016900000328783b */ /* 0x000f2e0000000200 */
[C---:B------:R-:W-:Y:S01]  /*2980*/  HMMA.16816.F32.BF16 R92, R208.reuse, R36, R56 ;  /* 0x00000024d05c723c */ /* 0x040fe20000041838 */
[----:B------:R-:W1:Y:S07]  /*2990*/  LDSM.16.M88.4 R36, [R3+0x17100] ;  /* 0x017100000324783b */ /* 0x000e6e0000000200 */
[C---:B-----5:R-:W-:Y:S08]  /*29a0*/  HMMA.16816.F32.BF16 R76, R208.reuse, R32, R24 ;  /* 0x00000020d04c723c */ /* 0x060ff00000041818 */
[C---:B------:R-:W-:Y:S01]  /*29b0*/  HMMA.16816.F32.BF16 R72, R208.reuse, R34, R20 ;  /* 0x00000022d048723c */ /* 0x040fe20000041814 */
[----:B------:R-:W5:Y:S04]  /*29c0*/  LDSM.16.M88.4 R20, [R236+0x18100] ;  /* 0x01810000ec14783b */ /* 0x000f680000000200 */
[----:B------:R-:W3:Y:S03]  /*29d0*/  LDSM.16.M88.4 R32, [R3+0x17900] ;  /* 0x017900000320783b */ /* 0x000ee60000000200 */
[C---:B------:R-:W-:Y:S08]  /*29e0*/  HMMA.16816.F32.BF16 R56, R208.reuse, R28, R16 ;  /* 0x0000001cd038723c */ /* 0x040ff00000041810 */
[----:B------:R-:W-:Y:S08]  /*29f0*/  HMMA.16816.F32.BF16 R48, R208, R30, R12 ;  /* 0x0000001ed030723c */ /* 0x000ff0000004180c */
[----:B--2---:R-:W-:Y:S08]  /*2a00*/  HMMA.16816.F32.BF16 R16, R212, R64, R100 ;  /* 0x00000040d410723c */ /* 0x004ff00000041864 */
[C---:B-1----:R-:W-:Y:S08]  /*2a10*/  HMMA.16816.F32.BF16 R28, R208.reuse, R52, R8 ;  /* 0x00000034d01c723c */ /* 0x042ff00000041808 */
[----:B------:R-:W-:Y:S01]  /*2a20*/  HMMA.16816.F32.BF16 R24, R208, R54, R68 ;  /* 0x00000036d018723c */ /* 0x000fe20000041844 */
[----:B------:R-:W-:Y:S07]  /*2a30*/  LDSM.16.M88.4 R52, [R236+0x19900] ;  /* 0x01990000ec34783b */ /* 0x000fee0000000200 */
[C---:B------:R-:W-:Y:S08]  /*2a40*/  HMMA.16816.F32.BF16 R12, R212.reuse, R66, R88 ;  /* 0x00000042d40c723c */ /* 0x040ff00000041858 */
[C---:B------:R-:W-:Y:S08]  /*2a50*/  HMMA.16816.F32.BF16 R64, R212.reuse, R62, R84 ;  /* 0x0000003ed440723c */ /* 0x040ff00000041854 */
[C---:B---3--:R-:W-:Y:S08]  /*2a60*/  HMMA.16816.F32.BF16 R92, R212.reuse, R44, R92 ;  /* 0x0000002cd45c723c */ /* 0x048ff0000004185c */
[C---:B------:R-:W-:Y:S01]  /*2a70*/  HMMA.16816.F32.BF16 R84, R212.reuse, R46, R80 ;  /* 0x0000002ed454723c */ /* 0x040fe20000041850 */
[----:B------:R-:W1:Y:S07]  /*2a80*/  LDSM.16.M88.4 R44, [R236+0x18900] ;  /* 0x01890000ec2c783b */ /* 0x000e6e0000000200 */
[C---:B------:R-:W-:Y:S01]  /*2a90*/  HMMA.16816.F32.BF16 R8, R212.reuse, R60, R96 ;  /* 0x0000003cd408723c */ /* 0x040fe20000041860 */
[----:B------:R-:W-:Y:S07]  /*2aa0*/  LDSM.16.M88.4 R60, [R236+0x1a100] ;  /* 0x01a10000ec3c783b */ /* 0x000fee0000000200 */
[C---:B----4-:R-:W-:Y:S08]  /*2ab0*/  HMMA.16816.F32.BF16 R88, R212.reuse, R40, R76 ;  /* 0x00000028d458723c */ /* 0x050ff0000004184c */
[C---:B------:R-:W-:Y:S08]  /*2ac0*/  HMMA.16816.F32.BF16 R76, R212.reuse, R36, R56 ;  /* 0x00000024d44c723c */ /* 0x040ff00000041838 */
[C---:B------:R-:W-:Y:S01]  /*2ad0*/  HMMA.16816.F32.BF16 R96, R212.reuse, R38, R48 ;  /* 0x00000026d460723c */ /* 0x040fe20000041830 */
[----:B------:R-:W2:Y:S04]  /*2ae0*/  LDSM.16.M88.4 R36, [R4+0x18100] ;  /* 0x018100000424783b */ /* 0x000ea80000000200 */
[----:B------:R-:W3:Y:S03]  /*2af0*/  LDSM.16.M88.4 R48, [R236+0x19100] ;  /* 0x01910000ec30783b */ /* 0x000ee60000000200 */
[----:B------:R-:W-:Y:S01]  /*2b00*/  HMMA.16816.F32.BF16 R100, R212, R42, R72 ;  /* 0x0000002ad464723c */ /* 0x000fe20000041848 */
[----:B------:R-:W4:Y:S07]  /*2b10*/  LDSM.16.M88.4 R40, [R236+0x1a900] ;  /* 0x01a90000ec28783b */ /* 0x000f2e0000000200 */
[----:B-----5:R-:W-:Y:S08]  /*2b20*/  HMMA.16816.F32.BF16 R68, R216, R20, R16 ;  /* 0x00000014d844723c */ /* 0x020ff00000041810 */
[C---:B------:R-:W-:Y:S01]  /*2b30*/  HMMA.16816.F32.BF16 R80, R212.reuse, R32, R28 ;  /* 0x00000020d450723c */ /* 0x040fe2000004181c */
[----:B------:R-:W-:Y:S07]  /*2b40*/  LDSM.16.M88.4 R28, [R4+0x19100] ;  /* 0x01910000041c783b */ /* 0x000fee0000000200 */
[----:B------:R-:W-:Y:S01]  /*2b50*/  HMMA.16816.F32.BF16 R72, R212, R34, R24 ;  /* 0x00000022d448723c */ /* 0x000fe20000041818 */
[----:B------:R-:W5:Y:S07]  /*2b60*/  LDSM.16.M88.4 R32, [R4+0x18900] ;  /* 0x018900000420783b */ /* 0x000f6e0000000200 */
[C---:B------:R-:W-:Y:S08]  /*2b70*/  HMMA.16816.F32.BF16 R56, R216.reuse, R22, R12 ;  /* 0x00000016d838723c */ /* 0x040ff0000004180c */
[C---:B-1----:R-:W-:Y:S08]  /*2b80*/  HMMA.16816.F32.BF16 R24, R216.reuse, R44, R8 ;  /* 0x0000002cd818723c */ /* 0x042ff00000041808 */
[C---:B------:R-:W-:Y:S08]  /*2b90*/  HMMA.16816.F32.BF16 R8, R216.reuse, R52, R88 ;  /* 0x00000034d808723c */ /* 0x040ff00000041858 */
[----:B------:R-:W-:Y:S01]  /*2ba0*/  HMMA.16816.F32.BF16 R20, R216, R46, R64 ;  /* 0x0000002ed814723c */ /* 0x000fe20000041840 */
[----:B------:R-:W1:Y:S04]  /*2bb0*/  LDSM.16.M88.4 R44, [R4+0x19900] ;  /* 0x01990000042c783b */ /* 0x000e680000000200 */
[----:B------:R-:W-:Y:S03]  /*2bc0*/  LDSM.16.M88.4 R64, [R4+0x1a900] ;  /* 0x01a900000440783b */ /* 0x000fe60000000200 */
[----:B--2---:R-:W-:Y:S08]  /*2bd0*/  HMMA.16816.F32.BF16 R88, R220, R36, R68 ;  /* 0x00000024dc58723c */ /* 0x004ff00000041844 */
[C---:B---3--:R-:W-:Y:S08]  /*2be0*/  HMMA.16816.F32.BF16 R16, R216.reuse, R48, R92 ;  /* 0x00000030d810723c */ /* 0x048ff0000004185c */
[C---:B------:R-:W-:Y:S08]  /*2bf0*/  HMMA.16816.F32.BF16 R12, R216.reuse, R50, R84 ;  /* 0x00000032d80c723c */ /* 0x040ff00000041854 */
[C---:B----4-:R-:W-:Y:S08]  /*2c00*/  HMMA.16816.F32.BF16 R80, R216.reuse, R40, R80 ;  /* 0x00000028d850723c */ /* 0x050ff00000041850 */
[----:B------:R-:W-:Y:S01]  /*2c10*/  HMMA.16816.F32.BF16 R72, R216, R42, R72 ;  /* 0x0000002ad848723c */ /* 0x000fe20000041848 */
[----:B------:R-:W2:Y:S07]  /*2c20*/  LDSM.16.M88.4 R40, [R4+0x1a100] ;  /* 0x01a100000428783b */ /* 0x000eae0000000200 */
[----:B------:R-:W-:Y:S01]  /*2c30*/  HMMA.16816.F32.BF16 R68, R220, R38, R56 ;  /* 0x00000026dc44723c */ /* 0x000fe20000041838 */
[----:B------:R-:W3:Y:S04]  /*2c40*/  LDSM.16.M88.4 R56, [R5+0x18100] ;  /* 0x018100000538783b */ /* 0x000ee80000000200 */
[----:B------:R-:W-:Y:S03]  /*2c50*/  LDSM.16.M88.4 R36, [R5+0x19100] ;  /* 0x019100000524783b */ /* 0x000fe60000000200 */
[C---:B------:R-:W-:Y:S01]  /*2c60*/  HMMA.16816.F32.BF16 R52, R216.reuse, R54, R100 ;  /* 0x00000036d834723c */ /* 0x040fe20000041864 */
[----:B------:R-:W-:Y:S07]  /*2c70*/  LDSM.16.M88.4 R100, [R3+0x19100] ;  /* 0x019100000364783b */ /* 0x000fee0000000200 */
[C---:B------:R-:W-:Y:S08]  /*2c80*/  HMMA.16816.F32.BF16 R76, R216.reuse, R60, R76 ;  /* 0x0000003cd84c723c */ /* 0x040ff0000004184c */
[----:B------:R-:W-:Y:S01]  /*2c90*/  HMMA.16816.F32.BF16 R84, R216, R62, R96 ;  /* 0x0000003ed854723c */ /* 0x000fe20000041860 */
[----:B------:R-:W4:Y:S07]  /*2ca0*/  LDSM.16.M88.4 R60, [R5+0x18900] ;  /* 0x01890000053c783b */ /* 0x000f2e0000000200 */
[C---:B-----5:R-:W-:Y:S08]  /*2cb0*/  HMMA.16816.F32.BF16 R104, R220.reuse, R32, R24 ;  /* 0x00000020dc68723c */ /* 0x060ff00000041818 */
[C---:B------:R-:W-:Y:S01]  /*2cc0*/  HMMA.16816.F32.BF16 R96, R220.reuse, R34, R20 ;  /* 0x00000022dc60723c */ /* 0x040fe20000041814 */
[----:B------:R-:W-:Y:S07]  /*2cd0*/  LDSM.16.M88.4 R32, [R5+0x19900] ;  /* 0x019900000520783b */ /* 0x000fee0000000200 */
[C---:B------:R-:W-:Y:S08]  /*2ce0*/  HMMA.16816.F32.BF16 R92, R220.reuse, R28, R16 ;  /* 0x0000001cdc5c723c */ /* 0x040ff00000041810 */
[C---:B------:R-:W-:Y:S01]  /*2cf0*/  HMMA.16816.F32.BF16 R48, R220.reuse, R30, R12 ;  /* 0x0000001edc30723c */ /* 0x040fe2000004180c */
[----:B------:R-:W5:Y:S04]  /*2d00*/  LDSM.16.M88.4 R28, [R5+0x1a100] ;  /* 0x01a10000051c783b */ /* 0x000f680000000200 */
[----:B------:R-:W4:Y:S03]  /*2d10*/  LDSM.16.M88.4 R4, [R5+0x1a900] ;  /* 0x01a900000504783b */ /* 0x000f260000000200 */
[C---:B-1----:R-:W-:Y:S08]  /*2d20*/  HMMA.16816.F32.BF16 R20, R220.reuse, R46, R52 ;  /* 0x0000002edc14723c */ /* 0x042ff00000041834 */
[C---:B------:R-:W-:Y:S08]  /*2d30*/  HMMA.16816.F32.BF16 R24, R220.reuse, R44, R8 ;  /* 0x0000002cdc18723c */ /* 0x040ff00000041808 */
[----:B--2---:R-:W-:Y:S08]  /*2d40*/  HMMA.16816.F32.BF16 R16, R220, R40, R76 ;  /* 0x00000028dc10723c */ /* 0x004ff0000004184c */
[C---:B---3--:R-:W-:Y:S01]  /*2d50*/  HMMA.16816.F32.BF16 R52, R224.reuse, R56, R88 ;  /* 0x00000038e034723c */ /* 0x048fe20000041858 */
[----:B------:R-:W-:Y:S07]  /*2d60*/  LDSM.16.M88.4 R88, [R3+0x18900] ;  /* 0x018900000358783b */ /* 0x000fee0000000200 */
[----:B------:R-:W-:Y:S01]  /*2d70*/  HMMA.16816.F32.BF16 R68, R224, R58, R68 ;  /* 0x0000003ae044723c */ /* 0x000fe20000041844 */
[----:B------:R-:W1:Y:S07]  /*2d80*/  LDSM.16.M88.4 R56, [R3+0x18100] ;  /* 0x018100000338783b */ /* 0x000e6e0000000200 */
[C---:B------:R-:W-:Y:S08]  /*2d90*/  HMMA.16816.F32.BF16 R8, R220.reuse, R64, R80 ;  /* 0x00000040dc08723c */ /* 0x040ff00000041850 */
[C---:B------:R-:W-:Y:S08]  /*2da0*/  HMMA.16816.F32.BF16 R12, R220.reuse, R42, R84 ;  /* 0x0000002adc0c723c */ /* 0x040ff00000041854 */
[----:B------:R-:W-:Y:S08]  /*2db0*/  HMMA.16816.F32.BF16 R40, R220, R66, R72 ;  /* 0x00000042dc28723c */ /* 0x000ff00000041848 */
[C---:B----4-:R-:W-:Y:S01]  /*2dc0*/  HMMA.16816.F32.BF16 R72, R224.reuse, R60, R104 ;  /* 0x0000003ce048723c */ /* 0x050fe20000041868 */
[----:B------:R-:W-:Y:S07]  /*2dd0*/  LDSM.16.M88.4 R104, [R3+0x19900] ;  /* 0x019900000368783b */ /* 0x000fee0000000200 */
[C---:B------:R-:W-:Y:S08]  /*2de0*/  HMMA.16816.F32.BF16 R80, R224.reuse, R62, R96 ;  /* 0x0000003ee050723c */ /* 0x040ff00000041860 */
[C---:B-----5:R-:W-:Y:S08]  /*2df0*/  HMMA.16816.F32.BF16 R60, R224.reuse, R28, R16 ;  /* 0x0000001ce03c723c */ /* 0x060ff00000041810 */
[C---:B------:R-:W-:Y:S01]  /*2e00*/  HMMA.16816.F32.BF16 R84, R224.reuse, R36, R92 ;  /* 0x00000024e054723c */ /* 0x040fe2000004185c */
[----:B------:R-:W-:Y:S07]  /*2e10*/  LDSM.16.M88.4 R92, [R3+0x1a100] ;  /* 0x01a10000035c783b */ /* 0x000fee0000000200 */
[----:B------:R-:W-:Y:S01]  /*2e20*/  HMMA.16816.F32.BF16 R16, R224, R4, R8 ;  /* 0x00000004e010723c */ /* 0x000fe20000041808 */
[----:B------:R2:W3:Y:S01]  /*2e30*/  LDSM.16.M88.4 R8, [R3+0x1a900] ;  /* 0x01a900000308783b */ /* 0x0004e20000000200 */
[----:B------:R-:W-:-:S06]  /*2e40*/  DEPBAR.LE SB0, 0x2 ;  /* 0x000080800000791a */ /* 0x000fcc0000000000 */
[----:B------:R-:W-:Y:S08]  /*2e50*/  HMMA.16816.F32.BF16 R44, R224, R30, R12 ;  /* 0x0000001ee02c723c */ /* 0x000ff0000004180c */
[----:B-1----:R-:W-:Y:S01]  /*2e60*/  HMMA.16816.F32.BF16 R12, R228, R56, R52 ;  /* 0x00000038e40c723c */ /* 0x002fe20000041834 */
[----:B--2---:R-:W-:-:S07]  /*2e70*/  LOP3.LUT R3, R108, 0xffffffe0, RZ, 0xc0, !PT ;  /* 0xffffffe06c037812 */ /* 0x004fce00078ec0ff */
[----:B------:R-:W-:Y:S01]  /*2e80*/  HMMA.16816.F32.BF16 R76, R224, R38, R48 ;  /* 0x00000026e04c723c */ /* 0x000fe20000041830 */
[----:B------:R-:W-:-:S07]  /*2e90*/  IMAD.IADD R3, R132, 0x1, -R3 ;  /* 0x0000000184037824 */ /* 0x000fce00078e0a03 */
[----:B------:R-:W-:Y:S01]  /*2ea0*/  HMMA.16816.F32.BF16 R48, R224, R32, R24 ;  /* 0x00000020e030723c */ /* 0x000fe20000041818 */
[----:B------:R-:W-:-:S04]  /*2eb0*/  SHF.R.S32.HI R4, RZ, 0x1f, R3 ;  /* 0x0000001fff047819 */ /* 0x000fc80000011403 */
[----:B------:R-:W-:-:S03]  /*2ec0*/  LEA.HI R4, R4, R3, RZ, 0x2 ;  /* 0x0000000304047211 */ /* 0x000fc600078f10ff */
[----:B------:R-:W-:Y:S01]  /*2ed0*/  HMMA.16816.F32.BF16 R24, R228, R58, R68 ;  /* 0x0000003ae418723c */ /* 0x000fe20000041844 */
[----:B------:R-:W-:-:S05]  /*2ee0*/  LOP3.LUT R4, R4, 0x7ffffffc, RZ, 0xc0, !PT ;  /* 0x7ffffffc04047812 */ /* 0x000fca00078ec0ff */
[----:B------:R-:W-:Y:S01]  /*2ef0*/  IMAD.IADD R3, R3, 0x1, -R4 ;  /* 0x0000000103037824 */ /* 0x000fe200078e0a04 */
[----:B------:R-:W-:Y:S01]  /*2f00*/  MOV R4, UR4 ;  /* 0x0000000400047c02 */ /* 0x000fe20008000f00 */
[----:B------:R-:W-:Y:S01]  /*2f10*/  HMMA.16816.F32.BF16 R64, R224, R34, R20 ;  /* 0x00000022e040723c */ /* 0x000fe20000041814 */
[----:B------:R-:W-:-:S03]  /*2f20*/  UIADD3 UR4, UR14, -0x3, URZ ;  /* 0xfffffffd0e047890 */ /* 0x000fc6000fffe03f */
[----:B------:R-:W-:Y:S01]  /*2f30*/  IMAD R3, R3, -0x2, R4 ;  /* 0xfffffffe03037824 */ /* 0x000fe200078e0204 */
[----:B------:R-:W-:-:S03]  /*2f40*/  UISETP.GE.AND UP0, UPT, UR4, UR10, UPT ;  /* 0x0000000a0400728c */ /* 0x000fc6000bf06270 */
[----:B------:R-:W-:Y:S01]  /*2f50*/  HMMA.16816.F32.BF16 R20, R224, R6, R40 ;  /* 0x00000006e014723c */ /* 0x000fe20000041828 */
[C---:B------:R-:W-:Y:S02]  /*2f60*/  ISETP.GT.AND P5, PT, R3.reuse, RZ, PT ;  /* 0x000000ff0300720c */ /* 0x040fe40003fa4270 */
[C---:B------:R-:W-:Y:S02]  /*2f70*/  ISETP.GT.AND P1, PT, R3.reuse, 0x1, PT ;  /* 0x000000010300780c */ /* 0x040fe40003f24270 */
[----:B------:R-:W-:Y:S02]  /*2f80*/  ISETP.GT.AND P6, PT, R3, 0x8, PT ;  /* 0x000000080300780c */ /* 0x000fe40003fc4270 */
[----:B------:R-:W-:Y:S01]  /*2f90*/  FSEL R7, R12, -INF , P5 ;  /* 0xff8000000c077808 */ /* 0x000fe20002800000 */
[----:B------:R-:W-:Y:S01]  /*2fa0*/  HMMA.16816.F32.BF16 R28, R228, R88, R72 ;  /* 0x00000058e41c723c */ /* 0x000fe20000041848 */
[----:B------:R-:W-:Y:S02]  /*2fb0*/  FSEL R6, R13, -INF , P1 ;  /* 0xff8000000d067808 */ /* 0x000fe40000800000 */
[----:B------:R-:W-:-:S02]  /*2fc0*/  FSEL R15, R15, -INF , P1 ;  /* 0xff8000000f0f7808 */ /* 0x000fc40000800000 */
[----:B------:R-:W-:Y:S02]  /*2fd0*/  ISETP.GT.AND P1, PT, R3, 0x9, PT ;  /* 0x000000090300780c */ /* 0x000fe40003f24270 */
[----:B------:R-:W-:Y:S01]  /*2fe0*/  FMNMX.FTZ R4, R7, R6, !PT ;  /* 0x0000000607047209 */ /* 0x000fe20007810000 */
[----:B------:R-:W-:Y:S01]  /*2ff0*/  HMMA.16816.F32.BF16 R32, R228, R90, R80 ;  /* 0x0000005ae420723c */ /* 0x000fe20000041850 */
[----:B------:R-:W-:Y:S02]  /*3000*/  FSEL R13, R27, -INF , P1 ;  /* 0xff8000001b0d7808 */ /* 0x000fe40000800000 */
[----:B------:R-:W-:-:S05]  /*3010*/  FSEL R12, R26, -INF , P6 ;  /* 0xff8000001a0c7808 */ /* 0x000fca0003000000 */
[C---:B---3--:R-:W-:Y:S07]  /*3020*/  HMMA.16816.F32.BF16 R16, R228.reuse, R8, R16 ;  /* 0x00000008e410723c */ /* 0x048fee0000041810 */
[----:B------:R-:W-:Y:S01]  /*3030*/  FSEL R8, R24, -INF , P6 ;  /* 0xff80000018087808 */ /* 0x000fe20003000000 */
[----:B------:R-:W-:Y:S01]  /*3040*/  HMMA.16816.F32.BF16 R36, R228, R100, R84 ;  /* 0x00000064e424723c */ /* 0x000fe20000041854 */
[----:B------:R-:W-:Y:S02]  /*3050*/  ISETP.GT.AND P6, PT, R3, 0x18, PT ;  /* 0x000000180300780c */ /* 0x000fe40003fc4270 */
[----:B------:R-:W-:-:S05]  /*3060*/  FMNMX.FTZ R4, R8, R4, !PT ;  /* 0x0000000408047209 */ /* 0x000fca0007810000 */
[----:B------:R-:W-:Y:S01]  /*3070*/  HMMA.16816.F32.BF16 R20, R228, R10, R20 ;  /* 0x0000000ae414723c */ /* 0x000fe20000041814 */
[----:B------:R-:W-:-:S06]  /*3080*/  FSEL R81, R34, -INF , P6 ;  /* 0xff80000022517808 */ /* 0x000fcc0003000000 */
[----:B------:R-:W-:Y:S01]  /*3090*/  FSEL R11, R14, -INF , P5 ;  /* 0xff8000000e0b7808 */ /* 0x000fe20002800000 */
[C---:B------:R-:W-:Y:S01]  /*30a0*/  HMMA.16816.F32.BF16 R52, R228.reuse, R106, R64 ;  /* 0x0000006ae434723c */ /* 0x040fe20000041840 */
[----:B------:R-:W-:Y:S02]  /*30b0*/  ISETP.GT.AND P5, PT, R3, 0x10, PT ;  /* 0x000000100300780c */ /* 0x000fe40003fa4270 */
[----:B------:R-:W-:Y:S01]  /*30c0*/  FSEL R10, R25, -INF , P1 ;  /* 0xff800000190a7808 */ /* 0x000fe20000800000 */
[----:B------:R-:W-:Y:S01]  /*30d0*/  BAR.SYNC.DEFER_BLOCKING 0x0 ;  /* 0x0000000000007b1d */ /* 0x000fe20000010000 */
[----:B------:R-:W-:Y:S02]  /*30e0*/  ISETP.GT.AND P1, PT, R3, 0x11, PT ;  /* 0x000000110300780c */ /* 0x000fe40003f24270 */
[----:B------:R-:W-:Y:S01]  /*30f0*/  FSEL R64, R28, -INF , P5 ;  /* 0xff8000001c407808 */ /* 0x000fe20002800000 */
[----:B------:R-:W-:Y:S01]  /*3100*/  HMMA.16816.F32.BF16 R40, R228, R102, R76 ;  /* 0x00000066e428723c */ /* 0x000fe2000004184c */
[----:B------:R-:W-:-:S02]  /*3110*/  FMNMX.FTZ R4, R10, R4, !PT ;  /* 0x000000040a047209 */ /* 0x000fc40007810000 */
[----:B------:R-:W-:Y:S02]  /*3120*/  FSEL R65, R29, -INF , P1 ;  /* 0xff8000001d417808 */ /* 0x000fe40000800000 */
[----:B------:R-:W-:Y:S02]  /*3130*/  FMNMX.FTZ R4, R64, R4, !PT ;  /* 0x0000000440047209 */ /* 0x000fe40007810000 */
[----:B------:R-:W-:Y:S01]  /*3140*/  FSEL R80, R30, -INF , P5 ;  /* 0xff8000001e507808 */ /* 0x000fe20002800000 */
[----:B------:R-:W-:Y:S01]  /*3150*/  HMMA.16816.F32.BF16 R48, R228, R104, R48 ;  /* 0x00000068e430723c */ /* 0x000fe20000041830 */
[----:B------:R-:W-:Y:S02]  /*3160*/  ISETP.GT.AND P5, PT, R3, 0x19, PT ;  /* 0x000000190300780c */ /* 0x000fe40003fa4270 */
[----:B------:R-:W-:Y:S02]  /*3170*/  FSEL R67, R32, -INF , P6 ;  /* 0xff80000020437808 */ /* 0x000fe40003000000 */
[----:B------:R-:W-:-:S02]  /*3180*/  FMNMX.FTZ R4, R65, R4, !PT ;  /* 0x0000000441047209 */ /* 0x000fc40007810000 */
[----:B------:R-:W-:Y:S01]  /*3190*/  FSEL R82, R31, -INF , P1 ;  /* 0xff8000001f527808 */ /* 0x000fe20000800000 */
[C---:B------:R-:W-:Y:S01]  /*31a0*/  HMMA.16816.F32.BF16 R60, R228.reuse, R92, R60 ;  /* 0x0000005ce43c723c */ /* 0x040fe2000004183c */
[----:B------:R-:W-:Y:S02]  /*31b0*/  ISETP.GT.AND P1, PT, R3, 0x20, PT ;  /* 0x000000200300780c */ /* 0x000fe40003f24270 */
[----:B------:R-:W-:Y:S01]  /*31c0*/  FSEL R66, R33, -INF , P5 ;  /* 0xff80000021427808 */ /* 0x000fe20002800000 */
[----:B------:R-:W-:Y:S01]  /*31d0*/  LDSM.16.MT88.4 R28, [R2+0x3100] ;  /* 0x00310000021c783b */ /* 0x000fe20000004200 */
[----:B------:R-:W-:Y:S02]  /*31e0*/  FMNMX.FTZ R4, R67, R4, !PT ;  /* 0x0000000443047209 */ /* 0x000fe40007810000 */
[----:B------:R-:W-:Y:S01]  /*31f0*/  FSEL R83, R35, -INF , P5 ;  /* 0xff80000023537808 */ /* 0x000fe20002800000 */
[----:B------:R-:W-:Y:S01]  /*3200*/  HMMA.16816.F32.BF16 R44, R228, R94, R44 ;  /* 0x0000005ee42c723c */ /* 0x000fe2000004182c */
[----:B------:R-:W-:Y:S01]  /*3210*/  ISETP.GT.AND P5, PT, R3, 0x21, PT ;  /* 0x000000210300780c */ /* 0x000fe20003fa4270 */
[----:B------:R-:W-:Y:S01]  /*3220*/  LDSM.16.MT88.4 R32, [R2+0x100] ;  /* 0x000100000220783b */ /* 0x000fe20000004200 */
[----:B------:R-:W-:-:S02]  /*3230*/  FSEL R116, R36, -INF , P1 ;  /* 0xff80000024747808 */ /* 0x000fc40000800000 */
[----:B------:R-:W-:Y:S01]  /*3240*/  FMNMX.FTZ R4, R66, R4, !PT ;  /* 0x0000000442047209 */ /* 0x000fe20007810000 */
[----:B------:R-:W-:Y:S01]  /*3250*/  LDSM.16.MT88.4 R24, [R135+0x100] ;  /* 0x000100008718783b */ /* 0x000fe20000004200 */
[----:B------:R-:W-:Y:S02]  /*3260*/  FMNMX.FTZ R5, R11, R15, !PT ;  /* 0x0000000f0b057209 */ /* 0x000fe40007810000 */
[----:B------:R-:W-:Y:S02]  /*3270*/  FSEL R117, R37, -INF , P5 ;  /* 0xff80000025757808 */ /* 0x000fe40002800000 */
[----:B------:R-:W-:Y:S02]  /*3280*/  ISETP.GT.AND P6, PT, R3, 0x28, PT ;  /* 0x000000280300780c */ /* 0x000fe40003fc4270 */
[----:B------:R-:W-:Y:S02]  /*3290*/  FMNMX.FTZ R4, R116, R4, !PT ;  /* 0x0000000474047209 */ /* 0x000fe40007810000 */
[----:B------:R-:W-:-:S02]  /*32a0*/  FMNMX.FTZ R5, R12, R5, !PT ;  /* 0x000000050c057209 */ /* 0x000fc40007810000 */
[----:B------:R-:W-:Y:S02]  /*32b0*/  FSEL R130, R39, -INF , P5 ;  /* 0xff80000027827808 */ /* 0x000fe40002800000 */
[----:B------:R-:W-:Y:S02]  /*32c0*/  ISETP.GT.AND P5, PT, R3, 0x29, PT ;  /* 0x000000290300780c */ /* 0x000fe40003fa4270 */
[----:B------:R-:W-:Y:S02]  /*32d0*/  FSEL R118, R40, -INF , P6 ;  /* 0xff80000028767808 */ /* 0x000fe40003000000 */
[----:B------:R-:W-:Y:S02]  /*32e0*/  FMNMX.FTZ R4, R117, R4, !PT ;  /* 0x0000000475047209 */ /* 0x000fe40007810000 */
[----:B------:R-:W-:Y:S02]  /*32f0*/  FMNMX.FTZ R5, R13, R5, !PT ;  /* 0x000000050d057209 */ /* 0x000fe40007810000 */
[----:B------:R-:W-:-:S02]  /*3300*/  FSEL R128, R38, -INF , P1 ;  /* 0xff80000026807808 */ /* 0x000fc40000800000 */
[----:B------:R-:W-:Y:S01]  /*3310*/  ISETP.GT.AND P1, PT, R3, 0x30, PT ;  /* 0x000000300300780c */ /* 0x000fe20003f24270 */
[----:B------:R-:W-:Y:S01]  /*3320*/  LDSM.16.MT88.4 R36, [R135+0x3100] ;  /* 0x003100008724783b */ /* 0x000fe20000004200 */
[----:B------:R-:W-:Y:S02]  /*3330*/  FSEL R119, R41, -INF , P5 ;  /* 0xff80000029777808 */ /* 0x000fe40002800000 */
[----:B------:R-:W-:Y:S02]  /*3340*/  FMNMX.FTZ R4, R118, R4, !PT ;  /* 0x0000000476047209 */ /* 0x000fe40007810000 */
[----:B------:R-:W-:Y:S02]  /*3350*/  FMNMX.FTZ R5, R80, R5, !PT ;  /* 0x0000000550057209 */ /* 0x000fe40007810000 */
[----:B------:R-:W-:Y:S02]  /*3360*/  FSEL R131, R43, -INF , P5 ;  /* 0xff8000002b837808 */ /* 0x000fe40002800000 */
[----:B------:R-:W-:-:S02]  /*3370*/  ISETP.GT.AND P5, PT, R3, 0x31, PT ;  /* 0x000000310300780c */ /* 0x000fc40003fa4270 */
[----:B------:R-:W-:Y:S02]  /*3380*/  FSEL R133, R48, -INF , P1 ;  /* 0xff80000030857808 */ /* 0x000fe40000800000 */
[----:B------:R-:W-:Y:S02]  /*3390*/  FMNMX.FTZ R4, R119, R4, !PT ;  /* 0x0000000477047209 */ /* 0x000fe40007810000 */
[----:B------:R-:W-:Y:S02]  /*33a0*/  FMNMX.FTZ R5, R82, R5, !PT ;  /* 0x0000000552057209 */ /* 0x000fe40007810000 */
[----:B------:R-:W-:Y:S02]  /*33b0*/  FSEL R233, R51, -INF , P5 ;  /* 0xff80000033e97808 */ /* 0x000fe40002800000 */
[----:B------:R-:W-:Y:S02]  /*33c0*/  FSEL R200, R49, -INF , P5 ;  /* 0xff80000031c87808 */ /* 0x000fe40002800000 */
        /* <DEDUP_REMOVED lines=17> */
[----:B------:R-:W-:Y:S02]  /*34e0*/  FSEL R129, R42, -INF , P6 ;  /* 0xff8000002a817808 */ /* 0x000fe40003000000 */
        /* <DEDUP_REMOVED lines=12> */
[----:B------:R-:W-:-:S02]  /*35b0*/  FSEL R242, R45, -INF , P1 ;  /* 0xff8000002df27808 */ /* 0x000fc40000800000 */
[----:B------:R-:W-:Y:S02]  /*35c0*/  ISETP.GT.AND P1, PT, R3, 0x50, PT ;  /* 0x000000500300780c */ /* 0x000fe40003f24270 */
[----:B------:R-:W-:Y:S02]  /*35d0*/  FMNMX.FTZ R4, R235, R4, !PT ;  /* 0x00000004eb047209 */ /* 0x000fe40007810000 */
[----:B------:R-:W-:Y:S02]  /*35e0*/  FMNMX.FTZ R5, R202, R5, !PT ;  /* 0x00000005ca057209 */ /* 0x000fe40007810000 */
[----:B------:R-:W-:Y:S02]  /*35f0*/  ISETP.GT.AND P6, PT, R3, 0x51, PT ;  /* 0x000000510300780c */ /* 0x000fe40003fc4270 */
[----:B------:R-:W-:Y:S02]  /*3600*/  FSEL R250, R16, -INF , P1 ;  /* 0xff80000010fa7808 */ /* 0x000fe40000800000 */
[----:B------:R-:W-:-:S02]  /*3610*/  FMNMX.FTZ R4, R242, R4, !PT ;  /* 0x00000004f2047209 */ /* 0x000fc40007810000 */
[----:B------:R-:W-:Y:S02]  /*3620*/  FMNMX.FTZ R5, R233, R5, !PT ;  /* 0x00000005e9057209 */ /* 0x000fe40007810000 */
[----:B------:R-:W-:Y:S02]  /*3630*/  FSEL R244, R46, -INF , P5 ;  /* 0xff8000002ef47808 */ /* 0x000fe40002800000 */
[----:B------:R-:W-:Y:S02]  /*3640*/  ISETP.GT.AND P5, PT, R3, 0x58, PT ;  /* 0x000000580300780c */ /* 0x000fe40003fa4270 */
[----:B------:R-:W-:Y:S02]  /*3650*/  FSEL R252, R17, -INF , P6 ;  /* 0xff80000011fc7808 */ /* 0x000fe40003000000 */
        /* <DEDUP_REMOVED lines=8> */
[----:B------:R-:W-:Y:S02]  /*36e0*/  FMNMX.FTZ R132, R143, R132, !PT ;  /* 0x000000848f847209 */ /* 0x000fe40007810000 */
[----:B------:R-:W-:Y:S02]  /*36f0*/  FMNMX.FTZ R3, R243, R3, !PT ;  /* 0x00000003f3037209 */ /* 0x000fe40007810000 */
[----:B------:R-:W-:Y:S02]  /*3700*/  FMNMX.FTZ R132, R160, R132, !PT ;  /* 0x00000084a0847209 */ /* 0x000fe40007810000 */
[----:B------:R-:W-:Y:S02]  /*3710*/  FMNMX.FTZ R3, R245, R3, !PT ;  /* 0x00000003f5037209 */ /* 0x000fe40007810000 */
[----:B------:R-:W-:Y:S01]  /*3720*/  FSEL R161, R19, -INF , P6 ;  /* 0xff80000013a17808 */ /* 0x000fe20003000000 */
[----:B------:R-:W1:Y:S01]  /*3730*/  SHFL.BFLY PT, R4, R132, 0x2, 0x1f ;  /* 0x0c401f0084047f89 */ /* 0x000e6200000e0000 */
[----:B------:R-:W-:-:S02]  /*3740*/  FMNMX.FTZ R3, R244, R3, !PT ;  /* 0x00000003f4037209 */ /* 0x000fc40007810000 */
[----:B------:R-:W-:Y:S01]  /*3750*/  FSEL R150, R22, -INF , P5 ;  /* 0xff80000016967808 */ /* 0x000fe20002800000 */
[----:B------:R-:W-:Y:S01]  /*3760*/  LDSM.16.MT88.4 R16, [R237+0x100] ;  /* 0x00010000ed10783b */ /* 0x000fe20000004200 */
[----:B------:R-:W-:Y:S02]  /*3770*/  FMNMX.FTZ R3, R246, R3, !PT ;  /* 0x00000003f6037209 */ /* 0x000fe40007810000 */
[----:B------:R-:W-:Y:S02]  /*3780*/  FSEL R148, R23, -INF , P1 ;  /* 0xff80000017947808 */ /* 0x000fe40000800000 */
[----:B------:R-:W-:Y:S01]  /*3790*/  FMNMX.FTZ R3, R151, R3, !PT ;  /* 0x0000000397037209 */ /* 0x000fe20007810000 */
[----:B------:R-:W-:Y:S03]  /*37a0*/  LDSM.16.MT88.4 R20, [R2+0x6100] ;  /* 0x006100000214783b */ /* 0x000fe60000004200 */
[----:B------:R-:W-:-:S04]  /*37b0*/  FMNMX.FTZ R3, R161, R3, !PT ;  /* 0x00000003a1037209 */ /* 0x000fc80007810000 */
[----:B------:R-:W-:-:S04]  /*37c0*/  FMNMX.FTZ R3, R150, R3, !PT ;  /* 0x0000000396037209 */ /* 0x000fc80007810000 */
[----:B------:R-:W-:Y:S02]  /*37d0*/  FMNMX.FTZ R3, R148, R3, !PT ;  /* 0x0000000394037209 */ /* 0x000fe40007810000 */
        /* <DEDUP_REMOVED lines=11> */
[----:B-1----:R-:W-:-:S04]  /*3890*/  FMNMX.FTZ R3, R3, R5, !PT ;  /* 0x0000000503037209 */ /* 0x002fc80007810000 */
[----:B------:R-:W-:Y:S01]  /*38a0*/  FSETP.NEU.FTZ.AND P1, PT, R3, -INF , PT ;  /* 0xff8000000300780b */ /* 0x000fe20003f3d000 */
[----:B--2---:R-:W-:-:S04]  /*38b0*/  FFMA.FTZ R4, R6, c[0x0][0x2d0], -R9 ;  /* 0x0000b40006047a23 */ /* 0x004fc80000010809 */
[----:B------:R1:W-:Y:S02]  /*38c0*/  MUFU.EX2 R146, R4 ;  /* 0x0000000400927308 */ /* 0x0003e40000000800 */
[----:B-1----:R-:W-:Y:S02]  /*38d0*/  FFMA.FTZ R4, R8, c[0x0][0x2d0], -R9 ;  /* 0x0000b40008047a23 */ /* 0x002fe40000010809 */
[----:B------:R-:W-:-:S04]  /*38e0*/  FMUL.FTZ R8, R3, c[0x0][0x2d0] ;  /* 0x0000b40003087a20 */ /* 0x000fc80000410000 */
[----:B------:R1:W-:Y:S01]  /*38f0*/  MUFU.EX2 R164, R4 ;  /* 0x0000000400a47308 */ /* 0x0003e20000000800 */
[----:B------:R-:W-:Y:S02]  /*3900*/  FSEL R8, R8, RZ, P1 ;  /* 0x000000ff08087208 */ /* 0x000fe40000800000 */
[----:B------:R-:W-:Y:S01]  /*3910*/  PLOP3.LUT P1, PT, PT, PT, UP0, 0x80, 0x0 ;  /* 0x000000000000781c */ /* 0x000fe20003f2f008 */
[--C-:B-1----:R-:W-:Y:S02]  /*3920*/  FFMA.FTZ R4, R10, c[0x0][0x2d0], -R9.reuse ;  /* 0x0000b4000a047a23 */ /* 0x102fe40000010809 */
[----:B------:R-:W-:Y:S02]  /*3930*/  FFMA.FTZ R10, R64, c[0x0][0x2d0], -R9 ;  /* 0x0000b400400a7a23 */ /* 0x000fe40000010809 */
[----:B------:R1:W2:Y:S08]  /*3940*/  MUFU.EX2 R145, R4 ;  /* 0x0000000400917308 */ /* 0x0002b00000000800 */
[----:B------:R3:W-:Y:S01]  /*3950*/  MUFU.EX2 R142, R10 ;  /* 0x0000000a008e7308 */ /* 0x0007e20000000800 */
[----:B-1----:R-:W-:Y:S01]  /*3960*/  FFMA.FTZ R4, R11, c[0x0][0x2d0], -R8 ;  /* 0x0000b4000b047a23 */ /* 0x002fe20000010808 */
[----:B--2---:R-:W-:-:S06]  /*3970*/  F2FP.BF16.PACK_AB R6, R145, R164 ;  /* 0x000000a49106723e */ /* 0x004fcc00000010ff */
[----:B------:R1:W-:Y:S01]  /*3980*/  MUFU.EX2 R248, R4 ;  /* 0x0000000400f87308 */ /* 0x0003e20000000800 */
[----:B---3--:R-:W-:-:S07]  /*3990*/  FFMA.FTZ R10, R65, c[0x0][0x2d0], -R9 ;  /* 0x0000b400410a7a23 */ /* 0x008fce0000010809 */
[----:B------:R2:W-:Y:S01]  /*39a0*/  MUFU.EX2 R140, R10 ;  /* 0x0000000a008c7308 */ /* 0x0005e20000000800 */
[----:B-1----:R-:W-:-:S07]  /*39b0*/  FFMA.FTZ R4, R15, c[0x0][0x2d0], -R8 ;  /* 0x0000b4000f047a23 */ /* 0x002fce0000010808 */
[----:B------:R1:W3:Y:S01]  /*39c0*/  MUFU.EX2 R149, R4 ;  /* 0x0000000400957308 */ /* 0x0002e20000000800 */
[----:B--2---:R-:W-:-:S07]  /*39d0*/  FFMA.FTZ R10, R67, c[0x0][0x2d0], -R9 ;  /* 0x0000b400430a7a23 */ /* 0x004fce0000010809 */
[----:B------:R2:W-:Y:S01]  /*39e0*/  MUFU.EX2 R165, R10 ;  /* 0x0000000a00a57308 */ /* 0x0005e20000000800 */
[----:B-1----:R-:W-:Y:S01]  /*39f0*/  FFMA.FTZ R4, R12, c[0x0][0x2d0], -R8 ;  /* 0x0000b4000c047a23 */ /* 0x002fe20000010808 */
[----:B---3--:R-:W-:-:S06]  /*3a00*/  F2FP.BF16.PACK_AB R5, R149, R248 ;  /* 0x000000f89505723e */ /* 0x008fcc00000010ff */
[----:B------:R1:W-:Y:S01]  /*3a10*/  MUFU.EX2 R247, R4 ;  /* 0x0000000400f77308 */ /* 0x0003e20000000800 */
[----:B--2---:R-:W-:-:S07]  /*3a20*/  FFMA.FTZ R10, R66, c[0x0][0x2d0], -R9 ;  /* 0x0000b400420a7a23 */ /* 0x004fce0000010809 */
[----:B------:R2:W-:Y:S01]  /*3a30*/  MUFU.EX2 R162, R10 ;  /* 0x0000000a00a27308 */ /* 0x0005e20000000800 */
[--C-:B-1----:R-:W-:Y:S02]  /*3a40*/  FFMA.FTZ R4, R13, c[0x0][0x2d0], -R8.reuse ;  /* 0x0000b4000d047a23 */ /* 0x102fe40000010808 */
[----:B------:R-:W1:Y:S05]  /*3a50*/  LDSM.16.MT88.4 R12, [R0+0x100] ;  /* 0x00010000000c783b */ /* 0x000e6a0000004200 */
[----:B------:R3:W4:Y:S01]  /*3a60*/  MUFU.EX2 R147, R4 ;  /* 0x0000000400937308 */ /* 0x0007220000000800 */
[----:B--2---:R-:W-:-:S07]  /*3a70*/  FFMA.FTZ R10, R80, c[0x0][0x2d0], -R8 ;  /* 0x0000b400500a7a23 */ /* 0x004fce0000010808 */
[----:B------:R2:W-:Y:S01]  /*3a80*/  MUFU.EX2 R249, R10 ;  /* 0x0000000a00f97308 */ /* 0x0005e20000000800 */
[----:B---3--:R-:W-:Y:S02]  /*3a90*/  F2FP.BF16.PACK_AB R4, R146, R144 ;  /* 0x000000909204723e */ /* 0x008fe400000010ff */
[----:B----4-:R-:W-:Y:S01]  /*3aa0*/  F2FP.BF16.PACK_AB R7, R147, R247 ;  /* 0x000000f79307723e */ /* 0x010fe200000010ff */
[----:B--2---:R-:W-:-:S06]  /*3ab0*/  FFMA.FTZ R10, R82, c[0x0][0x2d0], -R8 ;  /* 0x0000b400520a7a23 */ /* 0x004fcc0000010808 */
[C---:B------:R-:W-:Y:S01]  /*3ac0*/  HMMA.16816.F32.BF16 R76, R4.reuse, R28, RZ ;  /* 0x0000001c044c723c */ /* 0x040fe200000418ff */
[----:B------:R2:W3:Y:S07]  /*3ad0*/  MUFU.EX2 R163, R10 ;  /* 0x0000000a00a37308 */ /* 0x0004ee0000000800 */
[C---:B------:R-:W-:Y:S01]  /*3ae0*/  HMMA.16816.F32.BF16 R48, R4.reuse, R30, RZ ;  /* 0x0000001e0430723c */ /* 0x040fe200000418ff */
[----:B------:R-:W4:Y:S07]  /*3af0*/  LDSM.16.MT88.4 R28, [R0+0x3100] ;  /* 0x00310000001c783b */ /* 0x000f2e0000004200 */
[----:B-1----:R-:W-:Y:S01]  /*3b00*/  HMMA.16816.F32.BF16 R84, R4, R12, RZ ;  /* 0x0000000c0454723c */ /* 0x002fe200000418ff */
[----:B--2---:R-:W-:-:S04]  /*3b10*/  FFMA.FTZ R10, R81, c[0x0][0x2d0], -R8 ;  /* 0x0000b400510a7a23 */ /* 0x004fc80000010808 */
[----:B------:R1:W-:Y:S03]  /*3b20*/  MUFU.EX2 R11, R10 ;  /* 0x0000000a000b7308 */ /* 0x0003e60000000800 */
[C---:B------:R-:W-:Y:S01]  /*3b30*/  HMMA.16816.F32.BF16 R52, R4.reuse, R14, RZ ;  /* 0x0000000e0434723c */ /* 0x040fe200000418ff */
[----:B------:R-:W2:Y:S07]  /*3b40*/  LDSM.16.MT88.4 R12, [R135+0x6100] ;  /* 0x00610000870c783b */ /* 0x000eae0000004200 */
[----:B------:R-:W-:Y:S01]  /*3b50*/  HMMA.16816.F32.BF16 R88, R4, R16, RZ ;  /* 0x000000100458723c */ /* 0x000fe200000418ff */
[----:B-1----:R-:W-:-:S07]  /*3b60*/  FFMA.FTZ R10, R83, c[0x0][0x2d0], -R8 ;  /* 0x0000b400530a7a23 */ /* 0x002fce0000010808 */
[C---:B------:R-:W-:Y:S01]  /*3b70*/  HMMA.16816.F32.BF16 R56, R4.reuse, R18, RZ ;  /* 0x000000120438723c */ /* 0x040fe200000418ff */
[----:B------:R-:W1:Y:S01]  /*3b80*/  LDSM.16.MT88.4 R16, [R237+0x6100] ;  /* 0x00610000ed10783b */ /* 0x000e620000004200 */
[----:B------:R5:W1:Y:S06]  /*3b90*/  MUFU.EX2 R141, R10 ;  /* 0x0000000a008d7308 */ /* 0x000a6c0000000800 */
[C---:B------:R-:W-:Y:S08]  /*3ba0*/  HMMA.16816.F32.BF16 R92, R4.reuse, R32, RZ ;  /* 0x00000020045c723c */ /* 0x040ff000000418ff */
[----:B------:R-:W-:Y:S01]  /*3bb0*/  HMMA.16816.F32.BF16 R60, R4, R34, RZ ;  /* 0x00000022043c723c */ /* 0x000fe200000418ff */
[----:B------:R-:W1:Y:S01]  /*3bc0*/  LDSM.16.MT88.4 R32, [R237+0x3100] ;  /* 0x00310000ed20783b */ /* 0x000e620000004200 */
[----:B-----5:R-:W-:-:S06]  /*3bd0*/  IMAD.MOV.U32 R10, RZ, RZ, R143 ;  /* 0x000000ffff0a7224 */ /* 0x020fcc00078e008f */
[C---:B------:R-:W-:Y:S08]  /*3be0*/  HMMA.16816.F32.BF16 R72, R4.reuse, R20, RZ ;  /* 0x000000140448723c */ /* 0x040ff000000418ff */
[C---:B------:R-:W-:Y:S01]  /*3bf0*/  HMMA.16816.F32.BF16 R44, R4.reuse, R22, RZ ;  /* 0x00000016042c723c */ /* 0x040fe200000418ff */
[----:B------:R-:W5:Y:S07]  /*3c00*/  LDSM.16.MT88.4 R20, [R0+0x6100] ;  /* 0x006100000014783b */ /* 0x000f6e0000004200 */
[C---:B------:R-:W-:Y:S08]  /*3c10*/  HMMA.16816.F32.BF16 R40, R4.reuse, R24, RZ ;  /* 0x000000180428723c */ /* 0x040ff000000418ff */
[C---:B------:R-:W-:Y:S01]  /*3c20*/  HMMA.16816.F32.BF16 R68, R4.reuse, R26, RZ ;  /* 0x0000001a0444723c */ /* 0x040fe200000418ff */
[----:B------:R-:W3:Y:S07]  /*3c30*/  LDSM.16.MT88.4 R24, [R2+0x900] ;  /* 0x000900000218783b */ /* 0x000eee0000004200 */
[C---:B----4-:R-:W-:Y:S08]  /*3c40*/  HMMA.16816.F32.BF16 R64, R4.reuse, R28, RZ ;  /* 0x0000001c0440723c */ /* 0x050ff000000418ff */
[C---:B------:R-:W-:Y:S01]  /*3c50*/  HMMA.16816.F32.BF16 R104, R4.reuse, R30, RZ ;  /* 0x0000001e0468723c */ /* 0x040fe200000418ff */
[----:B------:R-:W4:Y:S07]  /*3c60*/  LDSM.16.MT88.4 R28, [R2+0x3900] ;  /* 0x00390000021c783b */ /* 0x000f2e0000004200 */
[C---:B--2---:R-:W-:Y:S08]  /*3c70*/  HMMA.16816.F32.BF16 R108, R4.reuse, R12, RZ ;  /* 0x0000000c046c723c */ /* 0x044ff000000418ff */
[C---:B------:R-:W-:Y:S01]  /*3c80*/  HMMA.16816.F32.BF16 R112, R4.reuse, R14, RZ ;  /* 0x0000000e0470723c */ /* 0x040fe200000418ff */
[----:B------:R-:W2:Y:S07]  /*3c90*/  LDSM.16.MT88.4 R12, [R2+0x6900] ;  /* 0x00690000020c783b */ /* 0x000eae0000004200 */
[C---:B-1----:R-:W-:Y:S08]  /*3ca0*/  HMMA.16816.F32.BF16 R80, R4.reuse, R16, RZ ;  /* 0x000000100450723c */ /* 0x042ff000000418ff */
[C---:B------:R-:W-:Y:S01]  /*3cb0*/  HMMA.16816.F32.BF16 R120, R4.reuse, R18, RZ ;  /* 0x000000120478723c */ /* 0x040fe200000418ff */
[----:B------:R-:W1:Y:S07]  /*3cc0*/  LDSM.16.MT88.4 R16, [R135+0x900] ;  /* 0x000900008710783b */ /* 0x000e6e0000004200 */
[C---:B------:R-:W-:Y:S08]  /*3cd0*/  HMMA.16816.F32.BF16 R96, R4.reuse, R36, RZ ;  /* 0x000000240460723c */ /* 0x040ff000000418ff */
[C---:B------:R-:W-:Y:S08]  /*3ce0*/  HMMA.16816.F32.BF16 R100, R4.reuse, R38, RZ ;  /* 0x000000260464723c */ /* 0x040ff000000418ff */
[C---:B------:R-:W-:Y:S08]  /*3cf0*/  HMMA.16816.F32.BF16 R36, R4.reuse, R32, RZ ;  /* 0x000000200424723c */ /* 0x040ff000000418ff */
[C---:B------:R-:W-:Y:S08]  /*3d00*/  HMMA.16816.F32.BF16 R32, R4.reuse, R34, RZ ;  /* 0x000000220420723c */ /* 0x040ff000000418ff */
[C---:B-----5:R-:W-:Y:S08]  /*3d10*/  HMMA.16816.F32.BF16 R124, R4.reuse, R20, RZ ;  /* 0x00000014047c723c */ /* 0x060ff000000418ff */
[----:B------:R-:W-:Y:S01]  /*3d20*/  HMMA.16816.F32.BF16 R136, R4, R22, RZ ;  /* 0x000000160488723c */ /* 0x000fe200000418ff */
[----:B------:R-:W-:Y:S06]  /*3d30*/  LDSM.16.MT88.4 R20, [R0+0x900] ;  /* 0x000900000014783b */ /* 0x000fec0000004200 */
[----:B------:R-:W-:-:S02]  /*3d40*/  F2FP.BF16.PACK_AB R4, R140, R142 ;  /* 0x0000008e8c04723e */ /* 0x000fc400000010ff */
[----:B---3--:R-:W-:Y:S02]  /*3d50*/  F2FP.BF16.PACK_AB R5, R163, R249 ;  /* 0x000000f9a305723e */ /* 0x008fe400000010ff */
[----:B------:R-:W-:Y:S02]  /*3d60*/  F2FP.BF16.PACK_AB R6, R162, R165 ;  /* 0x000000a5a206723e */ /* 0x000fe400000010ff */
[----:B------:R-:W-:-:S07]  /*3d70*/  F2FP.BF16.PACK_AB R7, R141, R11 ;  /* 0x0000000b8d07723e */ /* 0x000fce00000010ff */
[C---:B------:R-:W-:Y:S08]  /*3d80*/  HMMA.16816.F32.BF16 R192, R4.reuse, R24, R92 ;  /* 0x0000001804c0723c */ /* 0x040ff0000004185c */
[C---:B------:R-:W-:Y:S01]  /*3d90*/  HMMA.16816.F32.BF16 R92, R4.reuse, R26, R60 ;  /* 0x0000001a045c723c */ /* 0x040fe2000004183c */
[----:B------:R-:W3:Y:S06]  /*3da0*/  LDSM.16.MT88.4 R24, [R237+0x900] ;  /* 0x00090000ed18783b */ /* 0x000eec0000004200 */
[----:B------:R-:W-:Y:S01]  /*3db0*/  IMAD.MOV.U32 R63, RZ, RZ, R165 ;  /* 0x000000ffff3f7224 */ /* 0x000fe200078e00a5 */
[----:B----4-:R-:W-:Y:S01]  /*3dc0*/  HMMA.16816.F32.BF16 R172, R4, R28, R76 ;  /* 0x0000001c04ac723c */ /* 0x010fe2000004184c */
[----:B------:R-:W-:Y:S01]  /*3dd0*/  MOV R60, R164 ;  /* 0x000000a4003c7202 */ /* 0x000fe20000000f00 */
[----:B------:R-:W-:-:S02]  /*3de0*/  IMAD.MOV.U32 R61, RZ, RZ, R163 ;  /* 0x000000ffff3d7224 */ /* 0x000fc400078e00a3 */
[----:B------:R-:W-:-:S03]  /*3df0*/  IMAD.MOV.U32 R62, RZ, RZ, R162 ;  /* 0x000000ffff3e7224 */ /* 0x000fc600078e00a2 */
[----:B------:R-:W-:Y:S01]  /*3e00*/  MOV R76, R151 ;  /* 0x00000097004c7202 */ /* 0x000fe20000000f00 */
[----:B--2---:R-:W-:Y:S01]  /*3e10*/  HMMA.16816.F32.BF16 R168, R4, R12, R72 ;  /* 0x0000000c04a8723c */ /* 0x004fe20000041848 */
[----:B------:R-:W-:Y:S01]  /*3e20*/  IMAD.MOV.U32 R79, RZ, RZ, R150 ;  /* 0x000000ffff4f7224 */ /* 0x000fe200078e0096 */
[----:B------:R-:W-:Y:S01]  /*3e30*/  MOV R77, R148 ;  /* 0x00000094004d7202 */ /* 0x000fe20000000f00 */
[----:B------:R-:W-:-:S04]  /*3e40*/  IMAD.MOV.U32 R78, RZ, RZ, R149 ;  /* 0x000000ffff4e7224 */ /* 0x000fc800078e0095 */
[----:B------:R-:W-:Y:S01]  /*3e50*/  MOV R73, R142 ;  /* 0x0000008e00497202 */ /* 0x000fe20000000f00 */
[----:B------:R-:W-:Y:S01]  /*3e60*/  IMAD.MOV.U32 R74, RZ, RZ, R141 ;  /* 0x000000ffff4a7224 */ /* 0x000fe200078e008d */
[C---:B------:R-:W-:Y:S01]  /*3e70*/  HMMA.16816.F32.BF16 R148, R4.reuse, R30, R48 ;  /* 0x0000001e0494723c */ /* 0x040fe20000041830 */
[----:B------:R-:W-:Y:S01]  /*3e80*/  IMAD.MOV.U32 R75, RZ, RZ, R140 ;  /* 0x000000ffff4b7224 */ /* 0x000fe200078e008c */
[----:B------:R-:W-:Y:S05]  /*3e90*/  LDSM.16.MT88.4 R28, [R0+0x3900] ;  /* 0x00390000001c783b */ /* 0x000fea0000004200 */
[----:B------:R-:W-:Y:S01]  /*3ea0*/  IMAD.MOV.U32 R48, RZ, RZ, R147 ;  /* 0x000000ffff307224 */ /* 0x000fe200078e0093 */
[----:B-1----:R-:W-:Y:S01]  /*3eb0*/  HMMA.16816.F32.BF16 R140, R4, R16, R40 ;  /* 0x00000010048c723c */ /* 0x002fe20000041828 */
[----:B------:R-:W-:Y:S01]  /*3ec0*/  IMAD.MOV.U32 R49, RZ, RZ, R146 ;  /* 0x000000ffff317224 */ /* 0x000fe200078e0092 */
[----:B------:R-:W-:Y:S01]  /*3ed0*/  MOV R51, R145 ;  /* 0x0000009100337202 */ /* 0x000fe20000000f00 */
[----:B------:R-:W-:-:S05]  /*3ee0*/  IMAD.MOV.U32 R50, RZ, RZ, R144 ;  /* 0x000000ffff327224 */ /* 0x000fca00078e0090 */
[C---:B------:R-:W-:Y:S01]  /*3ef0*/  HMMA.16816.F32.BF16 R164, R4.reuse, R18, R68 ;  /* 0x0000001204a4723c */ /* 0x040fe20000041844 */
[----:B------:R-:W1:Y:S07]  /*3f00*/  LDSM.16.MT88.4 R16, [R237+0x3900] ;  /* 0x00390000ed10783b */ /* 0x000e6e0000004200 */
[C---:B------:R-:W-:Y:S01]  /*3f10*/  HMMA.16816.F32.BF16 R144, R4.reuse, R14, R44 ;  /* 0x0000000e0490723c */ /* 0x040fe2000004182c */
[----:B------:R-:W2:Y:S07]  /*3f20*/  LDSM.16.MT88.4 R12, [R135+0x3900] ;  /* 0x00390000870c783b */ /* 0x000eae0000004200 */
[C---:B---3--:R-:W-:Y:S07]  /*3f30*/  HMMA.16816.F32.BF16 R180, R4.reuse, R24, R88 ;  /* 0x0000001804b4723c */ /* 0x048fee0000041858 */
[----:B------:R-:W-:Y:S01]  /*3f40*/  MOV R89, R161 ;  /* 0x000000a100597202 */ /* 0x000fe20000000f00 */
[----:B------:R-:W-:Y:S01]  /*3f50*/  IMAD.MOV.U32 R88, RZ, RZ, R160 ;  /* 0x000000ffff587224 */ /* 0x000fe200078e00a0 */
[----:B------:R-:W-:Y:S01]  /*3f60*/  HMMA.16816.F32.BF16 R176, R4, R20, R84 ;  /* 0x0000001404b0723c */ /* 0x000fe20000041854 */
[----:B------:R-:W-:Y:S01]  /*3f70*/  IMAD.MOV.U32 R90, RZ, RZ, R248 ;  /* 0x000000ffff5a7224 */ /* 0x000fe200078e00f8 */
[----:B------:R-:W-:-:S05]  /*3f80*/  MOV R91, R78 ;  /* 0x0000004e005b7202 */ /* 0x000fca0000000f00 */
[----:B------:R-:W-:Y:S01]  /*3f90*/  IMAD.MOV.U32 R87, RZ, RZ, R60 ;  /* 0x000000ffff577224 */ /* 0x000fe200078e003c */
[----:B------:R-:W-:Y:S01]  /*3fa0*/  HMMA.16816.F32.BF16 R160, R4, R26, R56 ;  /* 0x0000001a04a0723c */ /* 0x000fe20000041838 */
[----:B------:R-:W-:Y:S01]  /*3fb0*/  MOV R86, R61 ;  /* 0x0000003d00567202 */ /* 0x000fe20000000f00 */
[----:B------:R-:W-:Y:S01]  /*3fc0*/  IMAD.MOV.U32 R85, RZ, RZ, R62 ;  /* 0x000000ffff557224 */ /* 0x000fe200078e003e */
[----:B------:R-:W3:Y:S01]  /*3fd0*/  LDSM.16.MT88.4 R24, [R135+0x6900] ;  /* 0x006900008718783b */ /* 0x000ee20000004200 */
[----:B------:R-:W-:-:S04]  /*3fe0*/  IMAD.MOV.U32 R84, RZ, RZ, R63 ;  /* 0x000000ffff547224 */ /* 0x000fc800078e003f */
[C---:B-1----:R-:W-:Y:S07]  /*3ff0*/  HMMA.16816.F32.BF16 R40, R4.reuse, R16, R36 ;  /* 0x000000100428723c */ /* 0x042fee0000041824 */
[----:B------:R-:W-:Y:S01]  /*4000*/  MOV R16, R10 ;  /* 0x0000000a00107202 */ /* 0x000fe20000000f00 */
[----:B------:R-:W-:Y:S01]  /*4010*/  HMMA.16816.F32.BF16 R56, R4, R22, R52 ;  /* 0x000000160438723c */ /* 0x000fe20000041834 */
[----:B------:R-:W-:Y:S01]  /*4020*/  FFMA.FTZ R10, R116, c[0x0][0x2d0], -R9 ;  /* 0x0000b400740a7a23 */ /* 0x000fe20000010809 */
[----:B------:R-:W1:Y:S01]  /*4030*/  LDSM.16.MT88.4 R20, [R237+0x6900] ;  /* 0x00690000ed14783b */ /* 0x000e620000004200 */
[----:B------:R-:W-:-:S02]  /*4040*/  IMAD.MOV.U32 R17, RZ, RZ, R50 ;  /* 0x000000ffff117224 */ /* 0x000fc400078e0032 */
[----:B------:R4:W5:Y:S01]  /*4050*/  MUFU.EX2 R68, R10 ;  /* 0x0000000a00447308 */ /* 0x0009620000000800 */
[----:B------:R-:W-:Y:S02]  /*4060*/  IMAD.MOV.U32 R116, RZ, RZ, R51 ;  /* 0x000000ffff747224 */ /* 0x000fe400078e0033 */
[C---:B--2---:R-:W-:Y:S07]  /*4070*/  HMMA.16816.F32.BF16 R60, R4.reuse, R12, R96 ;  /* 0x0000000c043c723c */ /* 0x044fee0000041860 */
[----:B------:R-:W-:Y:S01]  /*4080*/  MOV R98, R73 ;  /* 0x0000004900627202 */ /* 0x000fe20000000f00 */
[----:B------:R-:W-:Y:S01]  /*4090*/  HMMA.16816.F32.BF16 R52, R4, R14, R100 ;  /* 0x0000000e0434723c */ /* 0x000fe20000041864 */
[----:B------:R-:W2:Y:S01]  /*40a0*/  LDSM.16.MT88.4 R12, [R0+0x6900] ;  /* 0x00690000000c783b */ /* 0x000ea20000004200 */
[----:B------:R-:W-:-:S02]  /*40b0*/  IMAD.MOV.U32 R97, RZ, RZ, R74 ;  /* 0x000000ffff617224 */ /* 0x000fc400078e004a */
[----:B------:R-:W-:Y:S02]  /*40c0*/  IMAD.MOV.U32 R96, RZ, RZ, R75 ;  /* 0x000000ffff607224 */ /* 0x000fe400078e004b */
[----:B----4-:R-:W-:Y:S01]  /*40d0*/  FFMA.FTZ R10, R117, c[0x0][0x2d0], -R9 ;  /* 0x0000b400750a7a23 */ /* 0x010fe20000010809 */
[----:B------:R-:W-:Y:S01]  /*40e0*/  MOV R103, R48 ;  /* 0x0000003000677202 */ /* 0x000fe20000000f00 */
[----:B------:R-:W-:Y:S01]  /*40f0*/  IMAD.MOV.U32 R100, RZ, RZ, R49 ;  /* 0x000000ffff647224 */ /* 0x000fe200078e0031 */
[C---:B------:R-:W-:Y:S01]  /*4100*/  HMMA.16816.F32.BF16 R36, R4.reuse, R28, R64 ;  /* 0x0000001c0424723c */ /* 0x040fe20000041840 */
[----:B------:R4:W1:Y:S07]  /*4110*/  MUFU.EX2 R101, R10 ;  /* 0x0000000a00657308 */ /* 0x00086e0000000800 */
[C---:B------:R-:W-:Y:S07]  /*4120*/  HMMA.16816.F32.BF16 R48, R4.reuse, R18, R32 ;  /* 0x000000120430723c */ /* 0x040fee0000041820 */
[----:B------:R-:W-:Y:S01]  /*4130*/  MOV R18, R252 ;  /* 0x000000fc00127202 */ /* 0x000fe20000000f00 */
[----:B------:R-:W-:Y:S01]  /*4140*/  IMAD.MOV.U32 R19, RZ, RZ, R76 ;  /* 0x000000ffff137224 */ /* 0x000fe200078e004c */
[----:B---3--:R-:W-:Y:S01]  /*4150*/  HMMA.16816.F32.BF16 R32, R4, R24, R108 ;  /* 0x000000180420723c */ /* 0x008fe2000004186c */
[----:B----4-:R-:W-:-:S04]  /*4160*/  FFMA.FTZ R10, R118, c[0x0][0x2d0], -R9 ;  /* 0x0000b400760a7a23 */ /* 0x010fc80000010809 */
[----:B------:R3:W-:Y:S02]  /*4170*/  MUFU.EX2 R102, R10 ;  /* 0x0000000a00667308 */ /* 0x0007e40000000800 */
[----:B------:R-:W-:Y:S01]  /*4180*/  IMAD.MOV.U32 R108, RZ, RZ, R17 ;  /* 0x000000ffff6c7224 */ /* 0x000fe200078e0011 */
[C---:B------:R-:W-:Y:S01]  /*4190*/  HMMA.16816.F32.BF16 R64, R4.reuse, R26, R112 ;  /* 0x0000001a0440723c */ /* 0x040fe20000041870 */
[----:B------:R-:W-:Y:S01]  /*41a0*/  MOV R109, R100 ;  /* 0x00000064006d7202 */ /* 0x000fe20000000f00 */
[----:B------:R-:W-:Y:S01]  /*41b0*/  IMAD.MOV.U32 R110, RZ, RZ, R103 ;  /* 0x000000ffff6e7224 */ /* 0x000fe200078e0067 */
[----:B------:R-:W-:Y:S01]  /*41c0*/  LDSM.16.MT88.4 R24, [R2+0x4100] ;  /* 0x004100000218783b */ /* 0x000fe20000004200 */
[----:B------:R-:W-:Y:S02]  /*41d0*/  IMAD.MOV.U32 R111, RZ, RZ, R96 ;  /* 0x000000ffff6f7224 */ /* 0x000fe400078e0060 */
[----:B------:R-:W-:Y:S01]  /*41e0*/  IMAD.MOV.U32 R100, RZ, RZ, R86 ;  /* 0x000000ffff647224 */ /* 0x000fe200078e0056 */
[----:B------:R-:W-:Y:S01]  /*41f0*/  MOV R114, R116 ;  /* 0x0000007400727202 */ /* 0x000fe20000000f00 */
[----:B------:R-:W-:Y:S01]  /*4200*/  HMMA.16816.F32.BF16 R44, R4, R30, R104 ;  /* 0x0000001e042c723c */ /* 0x000fe20000041868 */
[----:B------:R-:W-:Y:S01]  /*4210*/  IMAD.MOV.U32 R115, RZ, RZ, R16 ;  /* 0x000000ffff737224 */ /* 0x000fe200078e0010 */
[----:B------:R-:W4:Y:S01]  /*4220*/  LDSM.16.MT88.4 R28, [R2+0x1100] ;  /* 0x00110000021c783b */ /* 0x000f220000004200 */
[----:B------:R-:W-:-:S02]  /*4230*/  IMAD.MOV.U32 R103, RZ, RZ, R89 ;  /* 0x000000ffff677224 */ /* 0x000fc400078e0059 */
[----:B---3--:R-:W-:Y:S02]  /*4240*/  FFMA.FTZ R10, R119, c[0x0][0x2d0], -R9 ;  /* 0x0000b400770a7a23 */ /* 0x008fe40000010809 */
[----:B------:R-:W-:Y:S01]  /*4250*/  MOV R104, R97 ;  /* 0x0000006100687202 */ /* 0x000fe20000000f00 */
[----:B-1----:R-:W-:Y:S01]  /*4260*/  HMMA.16816.F32.BF16 R72, R4, R22, R120 ;  /* 0x000000160448723c */ /* 0x002fe20000041878 */
[----:B------:R1:W-:Y:S01]  /*4270*/  MUFU.EX2 R99, R10 ;  /* 0x0000000a00637308 */ /* 0x0003e20000000800 */
[----:B------:R-:W-:Y:S01]  /*4280*/  IMAD.MOV.U32 R106, RZ, RZ, R84 ;  /* 0x000000ffff6a7224 */ /* 0x000fe200078e0054 */
[----:B------:R-:W-:Y:S01]  /*4290*/  MOV R105, R85 ;  /* 0x0000005500697202 */ /* 0x000fe20000000f00 */
[----:B------:R-:W-:Y:S02]  /*42a0*/  IMAD.MOV.U32 R107, RZ, RZ, R98 ;  /* 0x000000ffff6b7224 */ /* 0x000fe400078e0062 */
[----:B-1----:R-:W-:-:S04]  /*42b0*/  FFMA.FTZ R10, R128, c[0x0][0x2d0], -R8 ;  /* 0x0000b400800a7a23 */ /* 0x002fc80000010808 */
[----:B------:R1:W-:Y:S02]  /*42c0*/  MUFU.EX2 R128, R10 ;  /* 0x0000000a00807308 */ /* 0x0003e40000000800 */
[----:B-1----:R-:W-:Y:S02]  /*42d0*/  FFMA.FTZ R10, R130, c[0x0][0x2d0], -R8 ;  /* 0x0000b400820a7a23 */ /* 0x002fe40000010808 */
[----:B-----5:R-:W-:-:S04]  /*42e0*/  IMAD.MOV.U32 R130, RZ, RZ, R68 ;  /* 0x000000ffff827224 */ /* 0x020fc800078e0044 */
[----:B------:R1:W3:Y:S01]  /*42f0*/  MUFU.EX2 R252, R10 ;  /* 0x0000000a00fc7308 */ /* 0x0002e20000000800 */
[C---:B------:R-:W-:Y:S01]  /*4300*/  HMMA.16816.F32.BF16 R68, R4.reuse, R20, R80 ;  /* 0x000000140444723c */ /* 0x040fe20000041850 */
[----:B------:R-:W-:Y:S07]  /*4310*/  LDSM.16.MT88.4 R20, [R0+0x1100] ;  /* 0x001100000014783b */ /* 0x000fee0000004200 */
[----:B--2---:R-:W-:Y:S01]  /*4320*/  HMMA.16816.F32.BF16 R80, R4, R14, R136 ;  /* 0x0000000e0450723c */ /* 0x004fe20000041888 */
[----:B-1----:R-:W-:-:S02]  /*4330*/  FFMA.FTZ R10, R129, c[0x0][0x2d0], -R8 ;  /* 0x0000b400810a7a23 */ /* 0x002fc40000010808 */
[----:B------:R-:W-:Y:S02]  /*4340*/  IMAD.MOV.U32 R129, RZ, RZ, R77 ;  /* 0x000000ffff817224 */ /* 0x000fe400078e004d */
[----:B------:R1:W-:Y:S02]  /*4350*/  MUFU.EX2 R248, R10 ;  /* 0x0000000a00f87308 */ /* 0x0003e40000000800 */
[----:B-1----:R-:W-:Y:S02]  /*4360*/  FFMA.FTZ R10, R131, c[0x0][0x2d0], -R8 ;  /* 0x0000b400830a7a23 */ /* 0x002fe40000010808 */
[----:B------:R-:W-:-:S04]  /*4370*/  IMAD.MOV.U32 R131, RZ, RZ, R247 ;  /* 0x000000ffff837224 */ /* 0x000fc800078e00f7 */
[----:B------:R1:W2:Y:S02]  /*4380*/  MUFU.EX2 R247, R10 ;  /* 0x0000000a00f77308 */ /* 0x0002a40000000800 */
[----:B-1----:R-:W-:Y:S02]  /*4390*/  MOV R10, R79 ;  /* 0x0000004f000a7202 */ /* 0x002fe40000000f00 */
[----:B------:R-:W-:Y:S01]  /*43a0*/  HMMA.16816.F32.BF16 R76, R4, R12, R124 ;  /* 0x0000000c044c723c */ /* 0x000fe2000004187c */
[----:B------:R-:W1:Y:S06]  /*43b0*/  LDSM.16.MT88.4 R12, [R135+0x1100] ;  /* 0x00110000870c783b */ /* 0x000e6c0000004200 */
[----:B------:R-:W-:Y:S01]  /*43c0*/  IMAD.MOV.U32 R127, RZ, RZ, R18 ;  /* 0x000000ffff7f7224 */ /* 0x000fe200078e0012 */
[----:B------:R-:W-:Y:S01]  /*43d0*/  F2FP.BF16.PACK_AB R4, R101, R130 ;  /* 0x000000826504723e */ /* 0x000fe200000010ff */
[----:B------:R-:W-:Y:S01]  /*43e0*/  IMAD.MOV.U32 R126, RZ, RZ, R19 ;  /* 0x000000ffff7e7224 */ /* 0x000fe200078e0013 */
[----:B---3--:R-:W-:Y:S01]  /*43f0*/  F2FP.BF16.PACK_AB R5, R252, R128 ;  /* 0x00000080fc05723e */ /* 0x008fe200000010ff */
[----:B------:R-:W3:Y:S01]  /*4400*/  LDSM.16.MT88.4 R16, [R2+0x7100] ;  /* 0x007100000210783b */ /* 0x000ee20000004200 */
[----:B------:R-:W-:Y:S01]  /*4410*/  F2FP.BF16.PACK_AB R6, R99, R102 ;  /* 0x000000666306723e */ /* 0x000fe200000010ff */
[----:B------:R-:W-:Y:S01]  /*4420*/  IMAD.MOV.U32 R125, RZ, RZ, R87 ;  /* 0x000000ffff7d7224 */ /* 0x000fe200078e0057 */
[----:B--2---:R-:W-:-:S02]  /*4430*/  F2FP.BF16.PACK_AB R7, R247, R248 ;  /* 0x000000f8f707723e */ /* 0x004fc400000010ff */
[----:B------:R-:W-:-:S05]  /*4440*/  MOV R124, R88 ;  /* 0x00000058007c7202 */ /* 0x000fca0000000f00 */
[C---:B----4-:R-:W-:Y:S07]  /*4450*/  HMMA.16816.F32.BF16 R84, R4.reuse, R28, R192 ;  /* 0x0000001c0454723c */ /* 0x050fee00000418c0 */
[----:B------:R-:W-:Y:S01]  /*4460*/  IMAD.MOV.U32 R194, RZ, RZ, R90 ;  /* 0x000000ffffc27224 */ /* 0x000fe200078e005a */
[----:B------:R-:W-:Y:S01]  /*4470*/  MOV R195, R91 ;  /* 0x0000005b00c37202 */ /* 0x000fe20000000f00 */
[----:B------:R-:W-:Y:S01]  /*4480*/  IMAD.MOV.U32 R193, RZ, RZ, R101 ;  /* 0x000000ffffc17224 */ /* 0x000fe200078e0065 */
[----:B------:R-:W-:Y:S01]  /*4490*/  HMMA.16816.F32.BF16 R88, R4, R30, R92 ;  /* 0x0000001e0458723c */ /* 0x000fe2000004185c */
[----:B------:R-:W2:Y:S01]  /*44a0*/  LDSM.16.MT88.4 R28, [R237+0x1100] ;  /* 0x00110000ed1c783b */ /* 0x000ea20000004200 */
[----:B------:R-:W-:-:S06]  /*44b0*/  IMAD.MOV.U32 R192, RZ, RZ, R102 ;  /* 0x000000ffffc07224 */ /* 0x000fcc00078e0066 */
[C---:B------:R-:W-:Y:S07]  /*44c0*/  HMMA.16816.F32.BF16 R92, R4.reuse, R24, R172 ;  /* 0x00000018045c723c */ /* 0x040fee00000418ac */
[----:B------:R-:W-:Y:S01]  /*44d0*/  IMAD.MOV.U32 R175, RZ, RZ, R99 ;  /* 0x000000ffffaf7224 */ /* 0x000fe200078e0063 */
[----:B-1----:R-:W-:Y:S01]  /*44e0*/  HMMA.16816.F32.BF16 R136, R4, R12, R140 ;  /* 0x0000000c0488723c */ /* 0x002fe2000004188c */
[----:B------:R-:W-:Y:S01]  /*44f0*/  IMAD.MOV.U32 R173, RZ, RZ, R125 ;  /* 0x000000ffffad7224 */ /* 0x000fe200078e007d */
[----:B------:R-:W-:Y:S01]  /*4500*/  MOV R172, R131 ;  /* 0x0000008300ac7202 */ /* 0x000fe20000000f00 */
[----:B------:R-:W-:-:S05]  /*4510*/  IMAD.MOV.U32 R174, RZ, RZ, R194 ;  /* 0x000000ffffae7224 */ /* 0x000fca00078e00c2 */
[C---:B---3--:R-:W-:Y:S07]  /*4520*/  HMMA.16816.F32.BF16 R116, R4.reuse, R16, R168 ;  /* 0x000000100474723c */ /* 0x048fee00000418a8 */
[----:B------:R-:W-:Y:S01]  /*4530*/  IMAD.MOV.U32 R169, RZ, RZ, R108 ;  /* 0x000000ffffa97224 */ /* 0x000fe200078e006c */
        /* <DEDUP_REMOVED lines=8> */
[C---:B------:R-:W-:Y:S01]  /*45c0*/  HMMA.16816.F32.BF16 R100, R4.reuse, R18, R144 ;  /* 0x000000120464723c */ /* 0x040fe20000041890 */
[----:B------:R-:W1:Y:S07]  /*45d0*/  LDSM.16.MT88.4 R16, [R135+0x4100] ;  /* 0x004100008710783b */ /* 0x000e6e0000004200 */
[C---:B------:R-:W-:Y:S01]  /*45e0*/  HMMA.16816.F32.BF16 R112, R4.reuse, R14, R164 ;  /* 0x0000000e0470723c */ /* 0x040fe200000418a4 */
[----:B------:R-:W3:Y:S07]  /*45f0*/  LDSM.16.MT88.4 R12, [R237+0x4100] ;  /* 0x00410000ed0c783b */ /* 0x000eee0000004200 */
[C---:B------:R-:W-:Y:S01]  /*4600*/  HMMA.16816.F32.BF16 R96, R4.reuse, R26, R148 ;  /* 0x0000001a0460723c */ /* 0x040fe20000041894 */
[----:B------:R-:W-:Y:S07]  /*4610*/  LDSM.16.MT88.4 R24, [R0+0x4100] ;  /* 0x004100000018783b */ /* 0x000fee0000004200 */
[C---:B--2---:R-:W-:Y:S07]  /*4620*/  HMMA.16816.F32.BF16 R120, R4.reuse, R28, R180 ;  /* 0x0000001c0478723c */ /* 0x044fee00000418b4 */
[----:B------:R-:W-:Y:S01]  /*4630*/  IMAD.MOV.U32 R28, RZ, RZ, R124 ;  /* 0x000000ffff1c7224 */ /* 0x000fe200078e007c */
[----:B------:R-:W-:Y:S01]  /*4640*/  HMMA.16816.F32.BF16 R164, R4, R20, R176 ;  /* 0x0000001404a4723c */ /* 0x000fe200000418b0 */
[----:B------:R-:W-:Y:S01]  /*4650*/  MOV R29, R126 ;  /* 0x0000007e001d7202 */ /* 0x000fe20000000f00 */
[----:B------:R-:W-:-:S02]  /*4660*/  IMAD.MOV.U32 R180, RZ, RZ, R127 ;  /* 0x000000ffffb47224 */ /* 0x000fc400078e007f */
[----:B------:R-:W-:Y:S02]  /*4670*/  IMAD.MOV.U32 R181, RZ, RZ, R10 ;  /* 0x000000ffffb57224 */ /* 0x000fe400078e000a */
[----:B------:R-:W-:Y:S01]  /*4680*/  FFMA.FTZ R10, R133, c[0x0][0x2d0], -R9 ;  /* 0x0000b400850a7a23 */ /* 0x000fe20000010809 */
[----:B------:R-:W-:Y:S01]  /*4690*/  MOV R179, R110 ;  /* 0x0000006e00b37202 */ /* 0x000fe20000000f00 */
[C---:B------:R-:W-:Y:S01]  /*46a0*/  HMMA.16816.F32.BF16 R148, R4.reuse, R22, R56 ;  /* 0x000000160494723c */ /* 0x040fe20000041838 */
[----:B------:R-:W2:Y:S01]  /*46b0*/  LDSM.16.MT88.4 R20, [R135+0x7100] ;  /* 0x007100008714783b */ /* 0x000ea20000004200 */
[----:B------:R-:W-:Y:S01]  /*46c0*/  IMAD.MOV.U32 R183, RZ, RZ, R175 ;  /* 0x000000ffffb77224 */ /* 0x000fe200078e00af */
[----:B------:R-:W-:Y:S01]  /*46d0*/  MOV R175, R195 ;  /* 0x000000c300af7202 */ /* 0x000fe20000000f00 */
[----:B------:R-:W-:Y:S01]  /*46e0*/  IMAD.MOV.U32 R182, RZ, RZ, R129 ;  /* 0x000000ffffb67224 */ /* 0x000fe200078e0081 */
[----:B------:R4:W-:Y:S01]  /*46f0*/  MUFU.EX2 R195, R10 ;  /* 0x0000000a00c37308 */ /* 0x0009e20000000800 */
[----:B------:R-:W-:Y:S01]  /*4700*/  IMAD.MOV.U32 R177, RZ, RZ, R108 ;  /* 0x000000ffffb17224 */ /* 0x000fe200078e006c */
[----:B------:R-:W-:Y:S01]  /*4710*/  MOV R176, R104 ;  /* 0x0000006800b07202 */ /* 0x000fe20000000f00 */
[----:B------:R-:W-:Y:S01]  /*4720*/  HMMA.16816.F32.BF16 R124, R4, R30, R160 ;  /* 0x0000001e047c723c */ /* 0x000fe200000418a0 */
[----:B------:R-:W-:-:S02]  /*4730*/  IMAD.MOV.U32 R58, RZ, RZ, R181 ;  /* 0x000000ffff3a7224 */ /* 0x000fc400078e00b5 */
[----:B------:R-:W-:Y:S02]  /*4740*/  IMAD.MOV.U32 R181, RZ, RZ, R193 ;  /* 0x000000ffffb57224 */ /* 0x000fe400078e00c1 */
[----:B------:R-:W-:Y:S02]  /*4750*/  IMAD.MOV.U32 R178, RZ, RZ, R109 ;  /* 0x000000ffffb27224 */ /* 0x000fe400078e006d */
[----:B------:R-:W-:Y:S01]  /*4760*/  IMAD.MOV.U32 R30, RZ, RZ, R130 ;  /* 0x000000ffff1e7224 */ /* 0x000fe200078e0082 */
[----:B-1----:R-:W-:Y:S01]  /*4770*/  HMMA.16816.F32.BF16 R160, R4, R16, R60 ;  /* 0x0000001004a0723c */ /* 0x002fe2000004183c */
[----:B------:R-:W-:Y:S01]  /*4780*/  MOV R31, R128 ;  /* 0x00000080001f7202 */ /* 0x000fe20000000f00 */
[----:B------:R-:W-:Y:S02]  /*4790*/  IMAD.MOV.U32 R57, RZ, RZ, R28 ;  /* 0x000000ffff397224 */ /* 0x000fe400078e001c */
[----:B------:R-:W-:Y:S01]  /*47a0*/  IMAD.MOV.U32 R133, RZ, RZ, R111 ;  /* 0x000000ffff857224 */ /* 0x000fe200078e006f */
[----:B------:R-:W-:Y:S01]  /*47b0*/  MOV R56, R31 ;  /* 0x0000001f00387202 */ /* 0x000fe20000000f00 */
[----:B----4-:R-:W-:-:S02]  /*47c0*/  FFMA.FTZ R10, R200, c[0x0][0x2d0], -R9 ;  /* 0x0000b400c80a7a23 */ /* 0x010fc40000010809 */
[C---:B------:R-:W-:Y:S01]  /*47d0*/  HMMA.16816.F32.BF16 R140, R4.reuse, R18, R52 ;  /* 0x00000012048c723c */ /* 0x040fe20000041834 */
[----:B------:R-:W1:Y:S01]  /*47e0*/  LDSM.16.MT88.4 R16, [R237+0x7100] ;  /* 0x00710000ed10783b */ /* 0x000e620000004200 */
[----:B------:R4:W5:Y:S01]  /*47f0*/  MUFU.EX2 R194, R10 ;  /* 0x0000000a00c27308 */ /* 0x0009620000000800 */
[----:B------:R-:W-:Y:S02]  /*4800*/  IMAD.MOV.U32 R31, RZ, RZ, R192 ;  /* 0x000000ffff1f7224 */ /* 0x000fe400078e00c0 */
[----:B------:R-:W-:Y:S01]  /*4810*/  IMAD.MOV.U32 R62, RZ, RZ, R179 ;  /* 0x000000ffff3e7224 */ /* 0x000fe200078e00b3 */
[----:B------:R-:W-:Y:S01]  /*4820*/  MOV R179, R180 ;  /* 0x000000b400b37202 */ /* 0x000fe20000000f00 */
[----:B------:R-:W-:Y:S01]  /*4830*/  IMAD.MOV.U32 R28, RZ, RZ, R106 ;  /* 0x000000ffff1c7224 */ /* 0x000fe200078e006a */
[----:B---3--:R-:W-:Y:S01]  /*4840*/  HMMA.16816.F32.BF16 R128, R4, R12, R40 ;  /* 0x0000000c0480723c */ /* 0x008fe20000041828 */
[----:B------:R-:W-:Y:S01]  /*4850*/  MOV R180, R107 ;  /* 0x0000006b00b47202 */ /* 0x000fe20000000f00 */
[----:B------:R-:W-:Y:S01]  /*4860*/  IMAD.MOV.U32 R63, RZ, RZ, R30 ;  /* 0x000000ffff3f7224 */ /* 0x000fe200078e001e */
[----:B------:R-:W-:Y:S01]  /*4870*/  MOV R30, R183 ;  /* 0x000000b7001e7202 */ /* 0x000fe20000000f00 */
[----:B------:R-:W-:-:S04]  /*4880*/  IMAD.MOV.U32 R59, RZ, RZ, R182 ;  /* 0x000000ffff3b7224 */ /* 0x000fc800078e00b6 */
[C---:B------:R-:W-:Y:S01]  /*4890*/  HMMA.16816.F32.BF16 R144, R4.reuse, R14, R48 ;  /* 0x0000000e0490723c */ /* 0x040fe20000041830 */
[----:B------:R-:W3:Y:S01]  /*48a0*/  LDSM.16.MT88.4 R12, [R0+0x7100] ;  /* 0x00710000000c783b */ /* 0x000ee20000004200 */
[----:B----4-:R-:W-:Y:S02]  /*48b0*/  FFMA.FTZ R10, R134, c[0x0][0x2d0], -R9 ;  /* 0x0000b400860a7a23 */ /* 0x010fe40000010809 */
[----:B------:R-:W-:Y:S01]  /*48c0*/  IMAD.MOV.U32 R134, RZ, RZ, R177 ;  /* 0x000000ffff867224 */ /* 0x000fe200078e00b1 */
[----:B------:R-:W-:Y:S01]  /*48d0*/  MOV R177, R178 ;  /* 0x000000b200b17202 */ /* 0x000fe20000000f00 */
[----:B------:R4:W-:Y:S01]  /*48e0*/  MUFU.EX2 R193, R10 ;  /* 0x0000000a00c17308 */ /* 0x0009e20000000800 */
[----:B------:R-:W-:Y:S01]  /*48f0*/  IMAD.MOV.U32 R178, RZ, RZ, R29 ;  /* 0x000000ffffb27224 */ /* 0x000fe200078e001d */
[----:B--2---:R-:W-:Y:S01]  /*4900*/  HMMA.16816.F32.BF16 R40, R4, R20, R32 ;  /* 0x000000140428723c */ /* 0x004fe20000041820 */
[----:B------:R-:W-:Y:S02]  /*4910*/  IMAD.MOV.U32 R29, RZ, RZ, R105 ;  /* 0x000000ffff1d7224 */ /* 0x000fe400078e0069 */
[----:B------:R-:W-:-:S05]  /*4920*/  IMAD.MOV.U32 R200, RZ, RZ, R30 ;  /* 0x000000ffffc87224 */ /* 0x000fca00078e001e */
[----:B------:R-:W-:Y:S01]  /*4930*/  HMMA.16816.F32.BF16 R48, R4, R22, R64 ;  /* 0x000000160430723c */ /* 0x000fe20000041840 */
[----:B------:R-:W2:Y:S01]  /*4940*/  LDSM.16.MT88.4 R20, [R2+0x4900] ;  /* 0x004900000214783b */ /* 0x000ea20000004200 */
[----:B----4-:R-:W-:-:S06]  /*4950*/  FFMA.FTZ R10, R201, c[0x0][0x2d0], -R9 ;  /* 0x0000b400c90a7a23 */ /* 0x010fcc0000010809 */
[C---:B------:R-:W-:Y:S01]  /*4960*/  HMMA.16816.F32.BF16 R108, R4.reuse, R24, R36 ;  /* 0x00000018046c723c */ /* 0x040fe20000041824 */
[----:B------:R-:W-:Y:S01]  /*4970*/  IMAD.MOV.U32 R201, RZ, RZ, R31 ;  /* 0x000000ffffc97224 */ /* 0x000fe200078e001f */
[----:B------:R4:W2:Y:S06]  /*4980*/  MUFU.EX2 R192, R10 ;  /* 0x0000000a00c07308 */ /* 0x0008ac0000000800 */
[C---:B------:R-:W-:Y:S01]  /*4990*/  HMMA.16816.F32.BF16 R104, R4.reuse, R26, R44 ;  /* 0x0000001a0468723c */ /* 0x040fe2000004182c */
[----:B------:R-:W2:Y:S07]  /*49a0*/  LDSM.16.MT88.4 R24, [R2+0x1900] ;  /* 0x001900000218783b */ /* 0x000eae0000004200 */
[----:B-1----:R-:W-:Y:S01]  /*49b0*/  HMMA.16816.F32.BF16 R44, R4, R16, R68 ;  /* 0x00000010042c723c */ /* 0x002fe20000041844 */
[----:B----4-:R-:W-:Y:S01]  /*49c0*/  FFMA.FTZ R10, R202, c[0x0][0x2d0], -R8 ;  /* 0x0000b400ca0a7a23 */ /* 0x010fe20000010808 */
[----:B------:R-:W-:-:S03]  /*49d0*/  MOV R202, R181 ;  /* 0x000000b500ca7202 */ /* 0x000fc60000000f00 */
[----:B------:R1:W-:Y:S02]  /*49e0*/  MUFU.EX2 R183, R10 ;  /* 0x0000000a00b77308 */ /* 0x0003e40000000800 */
[----:B------:R-:W-:Y:S01]  /*49f0*/  IMAD.MOV.U32 R69, RZ, RZ, R58 ;  /* 0x000000ffff457224 */ /* 0x000fe200078e003a */
[----:B------:R-:W-:Y:S01]  /*4a00*/  HMMA.16816.F32.BF16 R52, R4, R18, R72 ;  /* 0x000000120434723c */ /* 0x000fe20000041848 */
[----:B------:R-:W4:Y:S01]  /*4a10*/  LDSM.16.MT88.4 R16, [R2+0x7900] ;  /* 0x007900000210783b */ /* 0x000f220000004200 */
[----:B------:R-:W-:Y:S01]  /*4a20*/  MOV R70, R59 ;  /* 0x0000003b00467202 */ /* 0x000fe20000000f00 */
[----:B------:R-:W-:Y:S02]  /*4a30*/  IMAD.MOV.U32 R71, RZ, RZ, R62 ;  /* 0x000000ffff477224 */ /* 0x000fe400078e003e */
[----:B------:R-:W-:-:S03]  /*4a40*/  IMAD.MOV.U32 R68, RZ, RZ, R57 ;  /* 0x000000ffff447224 */ /* 0x000fc600078e0039 */
[----:B---3--:R-:W-:Y:S01]  /*4a50*/  HMMA.16816.F32.BF16 R36, R4, R12, R76 ;  /* 0x0000000c0424723c */ /* 0x008fe2000004184c */
[----:B-1----:R-:W-:Y:S01]  /*4a60*/  FFMA.FTZ R10, R233, c[0x0][0x2d0], -R8 ;  /* 0x0000b400e90a7a23 */ /* 0x002fe20000010808 */
[----:B------:R-:W-:-:S06]  /*4a70*/  MOV R233, R56 ;  /* 0x0000003800e97202 */ /* 0x000fcc0000000f00 */
[----:B------:R-:W-:Y:S01]  /*4a80*/  HMMA.16816.F32.BF16 R32, R4, R14, R80 ;  /* 0x0000000e0420723c */ /* 0x000fe20000041850 */
[----:B------:R-:W1:Y:S01]  /*4a90*/  LDSM.16.MT88.4 R12, [R135+0x1900] ;  /* 0x00190000870c783b */ /* 0x000e620000004200 */
[----:B------:R3:W3:Y:S05]  /*4aa0*/  MUFU.EX2 R182, R10 ;  /* 0x0000000a00b67308 */ /* 0x0006ea0000000800 */
[----:B-----5:R-:W-:Y:S02]  /*4ab0*/  F2FP.BF16.PACK_AB R4, R194, R195 ;  /* 0x000000c3c204723e */ /* 0x020fe400000010ff */
[----:B--2---:R-:W-:Y:S02]  /*4ac0*/  F2FP.BF16.PACK_AB R6, R192, R193 ;  /* 0x000000c1c006723e */ /* 0x004fe400000010ff */
[----:B------:R-:W-:Y:S01]  /*4ad0*/  MOV R83, R29 ;  /* 0x0000001d00537202 */ /* 0x000fe20000000f00 */
[----:B---3--:R-:W-:Y:S01]  /*4ae0*/  FFMA.FTZ R10, R203, c[0x0][0x2d0], -R8 ;  /* 0x0000b400cb0a7a23 */ /* 0x008fe20000010808 */
[----:B------:R-:W-:Y:S01]  /*4af0*/  F2FP.BF16.PACK_AB R5, R182, R183 ;  /* 0x000000b7b605723e */ /* 0x000fe200000010ff */
[----:B------:R-:W-:-:S02]  /*4b00*/  IMAD.MOV.U32 R203, RZ, RZ, R63 ;  /* 0x000000ffffcb7224 */ /* 0x000fc400078e003f */
[----:B------:R2:W-:Y:S02]  /*4b10*/  MUFU.EX2 R181, R10 ;  /* 0x0000000a00b57308 */ /* 0x0005e40000000800 */
[----:B--2---:R-:W-:Y:S02]  /*4b20*/  FFMA.FTZ R10, R232, c[0x0][0x2d0], -R8 ;  /* 0x0000b400e80a7a23 */ /* 0x004fe40000010808 */
[----:B------:R-:W-:-:S04]  /*4b30*/  IMAD.MOV.U32 R232, RZ, RZ, R180 ;  /* 0x000000ffffe87224 */ /* 0x000fc800078e00b4 */
[----:B------:R-:W2:Y:S02]  /*4b40*/  MUFU.EX2 R180, R10 ;  /* 0x0000000a00b47308 */ /* 0x000ea40000000800 */
[----:B--2---:R-:W-:Y:S01]  /*4b50*/  F2FP.BF16.PACK_AB R7, R180, R181 ;  /* 0x000000b5b407723e */ /* 0x004fe200000010ff */
[----:B------:R-:W-:Y:S02]  /*4b60*/  IMAD.MOV.U32 R10, RZ, RZ, R28 ;  /* 0x000000ffff0a7224 */ /* 0x000fe400078e001c */
[----:B------:R-:W-:Y:S04]  /*4b70*/  LDSM.16.MT88.4 R28, [R237+0x1900] ;  /* 0x00190000ed1c783b */ /* 0x000fe80000004200 */
[C---:B------:R-:W-:Y:S07]  /*4b80*/  HMMA.16816.F32.BF16 R64, R4.reuse, R22, R96 ;  /* 0x000000160440723c */ /* 0x040fee0000041860 */
[----:B------:R-:W-:Y:S01]  /*4b90*/  IMAD.MOV.U32 R99, RZ, RZ, R232 ;  /* 0x000000ffff637224 */ /* 0x000fe200078e00e8 */
[----:B------:R-:W-:Y:S01]  /*4ba0*/  HMMA.16816.F32.BF16 R56, R4, R24, R84 ;  /* 0x000000180438723c */ /* 0x000fe20000041854 */
[----:B------:R-:W-:Y:S01]  /*4bb0*/  IMAD.MOV.U32 R98, RZ, RZ, R68 ;  /* 0x000000ffff627224 */ /* 0x000fe200078e0044 */
[----:B------:R-:W-:Y:S01]  /*4bc0*/  MOV R97, R69 ;  /* 0x0000004500617202 */ /* 0x000fe20000000f00 */
[----:B------:R-:W-:-:S02]  /*4bd0*/  IMAD.MOV.U32 R96, RZ, RZ, R70 ;  /* 0x000000ffff607224 */ /* 0x000fc400078e0046 */
[----:B------:R-:W-:-:S03]  /*4be0*/  IMAD.MOV.U32 R232, RZ, RZ, R71 ;  /* 0x000000ffffe87224 */ /* 0x000fc600078e0047 */
[C---:B------:R-:W-:Y:S01]  /*4bf0*/  HMMA.16816.F32.BF16 R60, R4.reuse, R26, R88 ;  /* 0x0000001a043c723c */ /* 0x040fe20000041858 */
[----:B------:R-:W2:Y:S07]  /*4c00*/  LDSM.16.MT88.4 R24, [R0+0x1900] ;  /* 0x001900000018783b */ /* 0x000eae0000004200 */
[C---:B----4-:R-:W-:Y:S08]  /*4c10*/  HMMA.16816.F32.BF16 R116, R4.reuse, R16, R116 ;  /* 0x000000100474723c */ /* 0x050ff00000041874 */
[C---:B------:R-:W-:Y:S01]  /*4c20*/  HMMA.16816.F32.BF16 R68, R4.reuse, R18, R100 ;  /* 0x000000120444723c */ /* 0x040fe20000041864 */
[----:B------:R-:W3:Y:S07]  /*4c30*/  LDSM.16.MT88.4 R16, [R135+0x4900] ;  /* 0x004900008710783b */ /* 0x000eee0000004200 */
[C---:B-1----:R-:W-:Y:S08]  /*4c40*/  HMMA.16816.F32.BF16 R136, R4.reuse, R12, R136 ;  /* 0x0000000c0488723c */ /* 0x042ff00000041888 */
[C---:B------:R-:W-:Y:S01]  /*4c50*/  HMMA.16816.F32.BF16 R72, R4.reuse, R14, R112 ;  /* 0x0000000e0448723c */ /* 0x040fe20000041870 */
[----:B------:R-:W1:Y:S07]  /*4c60*/  LDSM.16.MT88.4 R12, [R237+0x4900] ;  /* 0x00490000ed0c783b */ /* 0x000e6e0000004200 */
[C---:B------:R-:W-:Y:S01]  /*4c70*/  HMMA.16816.F32.BF16 R84, R4.reuse, R20, R92 ;  /* 0x000000140454723c */ /* 0x040fe2000004185c */
[----:B------:R-:W4:Y:S07]  /*4c80*/  LDSM.16.MT88.4 R20, [R0+0x4900] ;  /* 0x004900000014783b */ /* 0x000f2e0000004200 */
[C---:B--2---:R-:W-:Y:S08]  /*4c90*/  HMMA.16816.F32.BF16 R88, R4.reuse, R24, R164 ;  /* 0x000000180458723c */ /* 0x044ff000000418a4 */
[C---:B------:R-:W-:Y:S01]  /*4ca0*/  HMMA.16816.F32.BF16 R92, R4.reuse, R26, R148 ;  /* 0x0000001a045c723c */ /* 0x040fe20000041894 */
[----:B------:R-:W2:Y:S07]  /*4cb0*/  LDSM.16.MT88.4 R24, [R135+0x7900] ;  /* 0x007900008718783b */ /* 0x000eae0000004200 */
[C---:B---3--:R-:W-:Y:S07]  /*4cc0*/  HMMA.16816.F32.BF16 R100, R4.reuse, R16, R160 ;  /* 0x000000100464723c */ /* 0x048fee00000418a0 */
[----:B------:R-:W-:Y:S01]  /*4cd0*/  IMAD.MOV.U32 R162, RZ, RZ, R179 ;  /* 0x000000ffffa27224 */ /* 0x000fe200078e00b3 */
[----:B------:R-:W-:Y:S01]  /*4ce0*/  HMMA.16816.F32.BF16 R112, R4, R18, R140 ;  /* 0x000000120470723c */ /* 0x000fe2000004188c */
[----:B------:R-:W3:Y:S01]  /*4cf0*/  LDSM.16.MT88.4 R16, [R237+0x7900] ;  /* 0x00790000ed10783b */ /* 0x000ee20000004200 */
[----:B------:R-:W-:Y:S01]  /*4d00*/  IMAD.MOV.U32 R161, RZ, RZ, R178 ;  /* 0x000000ffffa17224 */ /* 0x000fe200078e00b2 */
[----:B------:R-:W-:-:S04]  /*4d10*/  MOV R163, R249 ;  /* 0x000000f900a37202 */ /* 0x000fc80000000f00 */
[----:B------:R-:W-:Y:S01]  /*4d20*/  MOV R160, R163 ;  /* 0x000000a300a07202 */ /* 0x000fe20000000f00 */
[----:B------:R-:W-:Y:S01]  /*4d30*/  HMMA.16816.F32.BF16 R76, R4, R28, R120 ;  /* 0x0000001c044c723c */ /* 0x000fe20000041878 */
[----:B------:R-:W-:Y:S01]  /*4d40*/  IMAD.MOV.U32 R142, RZ, RZ, R168 ;  /* 0x000000ffff8e7224 */ /* 0x000fe200078e00a8 */
[----:B------:R-:W-:Y:S01]  /*4d50*/  MOV R143, R169 ;  /* 0x000000a9008f7202 */ /* 0x000fe20000000f00 */
[----:B------:R-:W-:-:S04]  /*4d60*/  IMAD.MOV.U32 R163, RZ, RZ, R171 ;  /* 0x000000ffffa37224 */ /* 0x000fc800078e00ab */
[----:B------:R-:W-:Y:S01]  /*4d70*/  IMAD.MOV.U32 R28, RZ, RZ, R10 ;  /* 0x000000ffff1c7224 */ /* 0x000fe200078e000a */
[----:B------:R-:W-:Y:S01]  /*4d80*/  MOV R29, R83 ;  /* 0x00000053001d7202 */ /* 0x000fe20000000f00 */
[----:B------:R-:W-:Y:S01]  /*4d90*/  FFMA.FTZ R10, R234, c[0x0][0x2d0], -R9 ;  /* 0x0000b400ea0a7a23 */ /* 0x000fe20000010809 */
[----:B------:R-:W-:Y:S03]  /*4da0*/  HMMA.16816.F32.BF16 R80, R4, R30, R124 ;  /* 0x0000001e0450723c */ /* 0x000fe6000004187c */
[----:B------:R5:W-:Y:S01]  /*4db0*/  MUFU.EX2 R179, R10 ;  /* 0x0000000a00b37308 */ /* 0x000be20000000800 */
[----:B------:R-:W-:-:S03]  /*4dc0*/  IMAD.MOV.U32 R234, RZ, RZ, R29 ;  /* 0x000000ffffea7224 */ /* 0x000fc600078e001d */
[----:B------:R-:W-:Y:S01]  /*4dd0*/  MOV R30, R177 ;  /* 0x000000b1001e7202 */ /* 0x000fe20000000f00 */
[----:B-1----:R-:W-:Y:S01]  /*4de0*/  HMMA.16816.F32.BF16 R124, R4, R12, R128 ;  /* 0x0000000c047c723c */ /* 0x002fe20000041880 */
[----:B------:R-:W-:-:S03]  /*4df0*/  IMAD.MOV.U32 R31, RZ, RZ, R176 ;  /* 0x000000ffff1f7224 */ /* 0x000fc600078e00b0 */
[----:B------:R-:W-:Y:S02]  /*4e00*/  IMAD.MOV.U32 R141, RZ, RZ, R30 ;  /* 0x000000ffff8d7224 */ /* 0x000fe400078e001e */
[----:B------:R-:W-:Y:S02]  /*4e10*/  IMAD.MOV.U32 R140, RZ, RZ, R31 ;  /* 0x000000ffff8c7224 */ /* 0x000fe400078e001f */
[C---:B------:R-:W-:Y:S01]  /*4e20*/  HMMA.16816.F32.BF16 R144, R4.reuse, R14, R144 ;  /* 0x0000000e0490723c */ /* 0x040fe20000041890 */
[----:B------:R-:W1:Y:S01]  /*4e30*/  LDSM.16.MT88.4 R12, [R0+0x7900] ;  /* 0x00790000000c783b */ /* 0x000e620000004200 */
[--C-:B-----5:R-:W-:Y:S01]  /*4e40*/  FFMA.FTZ R10, R240, c[0x0][0x2d0], -R9.reuse ;  /* 0x0000b400f00a7a23 */ /* 0x120fe20000010809 */
[----:B------:R-:W-:Y:S02]  /*4e50*/  MOV R240, R28 ;  /* 0x0000001c00f07202 */ /* 0x000fe40000000f00 */
[----:B------:R-:W-:Y:S01]  /*4e60*/  LDSM.16.MT88.4 R28, [R2+0x8100] ;  /* 0x00810000021c783b */ /* 0x000fe20000004200 */
[----:B------:R5:W1:Y:S02]  /*4e70*/  MUFU.EX2 R178, R10 ;  /* 0x0000000a00b27308 */ /* 0x000a640000000800 */
[C---:B----4-:R-:W-:Y:S08]  /*4e80*/  HMMA.16816.F32.BF16 R148, R4.reuse, R20, R108 ;  /* 0x000000140494723c */ /* 0x050ff0000004186c */
[----:B------:R-:W-:Y:S01]  /*4e90*/  HMMA.16816.F32.BF16 R104, R4, R22, R104 ;  /* 0x000000160468723c */ /* 0x000fe20000041868 */
[----:B------:R-:W4:Y:S01]  /*4ea0*/  LDSM.16.MT88.4 R20, [R2+0x2100] ;  /* 0x002100000214783b */ /* 0x000f220000004200 */
[----:B-----5:R-:W-:-:S06]  /*4eb0*/  FFMA.FTZ R10, R235, c[0x0][0x2d0], -R9 ;  /* 0x0000b400eb0a7a23 */ /* 0x020fcc0000010809 */
[C---:B--2---:R-:W-:Y:S01]  /*4ec0*/  HMMA.16816.F32.BF16 R120, R4.reuse, R26, R48 ;  /* 0x0000001a0478723c */ /* 0x044fe20000041830 */
[----:B------:R-:W-:Y:S01]  /*4ed0*/  IMAD.MOV.U32 R235, RZ, RZ, R96 ;  /* 0x000000ffffeb7224 */ /* 0x000fe200078e0060 */
[----:B------:R2:W-:Y:S05]  /*4ee0*/  MUFU.EX2 R177, R10 ;  /* 0x0000000a00b17308 */ /* 0x0005ea0000000800 */
[----:B------:R-:W-:Y:S01]  /*4ef0*/  IMAD.MOV.U32 R49, RZ, RZ, R170 ;  /* 0x000000ffff317224 */ /* 0x000fe200078e00aa */
[----:B---3--:R-:W-:Y:S01]  /*4f00*/  HMMA.16816.F32.BF16 R128, R4, R18, R52 ;  /* 0x000000120480723c */ /* 0x008fe20000041834 */
[----:B------:R-:W-:Y:S01]  /*4f10*/  IMAD.MOV.U32 R51, RZ, RZ, R133 ;  /* 0x000000ffff337224 */ /* 0x000fe200078e0085 */
[----:B------:R-:W-:Y:S01]  /*4f20*/  MOV R48, R250 ;  /* 0x000000fa00307202 */ /* 0x000fe20000000f00 */
[----:B------:R-:W-:-:S02]  /*4f30*/  IMAD.MOV.U32 R50, RZ, RZ, R161 ;  /* 0x000000ffff327224 */ /* 0x000fc400078e00a1 */
[----:B------:R-:W-:-:S03]  /*4f40*/  IMAD.MOV.U32 R161, RZ, RZ, R99 ;  /* 0x000000ffffa17224 */ /* 0x000fc600078e0063 */
[----:B------:R-:W-:Y:S01]  /*4f50*/  HMMA.16816.F32.BF16 R168, R4, R16, R44 ;  /* 0x0000001004a8723c */ /* 0x000fe2000004182c */
[----:B------:R-:W3:Y:S01]  /*4f60*/  LDSM.16.MT88.4 R16, [R135+0x2100] ;  /* 0x002100008710783b */ /* 0x000ee20000004200 */
[----:B--2---:R-:W-:Y:S01]  /*4f70*/  FFMA.FTZ R10, R242, c[0x0][0x2d0], -R9 ;  /* 0x0000b400f20a7a23 */ /* 0x004fe20000010809 */
[----:B------:R-:W-:-:S03]  /*4f80*/  MOV R242, R97 ;  /* 0x0000006100f27202 */ /* 0x000fc60000000f00 */
[----:B------:R2:W5:Y:S02]  /*4f90*/  MUFU.EX2 R249, R10 ;  /* 0x0000000a00f97308 */ /* 0x0005640000000800 */
[C---:B------:R-:W-:Y:S01]  /*4fa0*/  HMMA.16816.F32.BF16 R164, R4.reuse, R24, R40 ;  /* 0x0000001804a4723c */ /* 0x040fe20000041828 */
[----:B------:R-:W3:Y:S07]  /*4fb0*/  LDSM.16.MT88.4 R24, [R2+0x5100] ;  /* 0x005100000218783b */ /* 0x000eee0000004200 */
[----:B-1----:R-:W-:Y:S01]  /*4fc0*/  HMMA.16816.F32.BF16 R32, R4, R14, R32 ;  /* 0x0000000e0420723c */ /* 0x002fe20000041820 */
[----:B--2---:R-:W-:-:S02]  /*4fd0*/  FFMA.FTZ R10, R243, c[0x0][0x2d0], -R8 ;  /* 0x0000b400f30a7a23 */ /* 0x004fc40000010808 */
[----:B------:R-:W-:Y:S02]  /*4fe0*/  IMAD.MOV.U32 R243, RZ, RZ, R98 ;  /* 0x000000fffff37224 */ /* 0x000fe400078e0062 */
[----:B------:R1:W-:Y:S03]  /*4ff0*/  MUFU.EX2 R176, R10 ;  /* 0x0000000a00b07308 */ /* 0x0003e60000000800 */
[----:B------:R-:W-:Y:S01]  /*5000*/  HMMA.16816.F32.BF16 R96, R4, R12, R36 ;  /* 0x0000000c0460723c */ /* 0x000fe20000041824 */
[----:B------:R-:W2:Y:S06]  /*5010*/  LDSM.16.MT88.4 R12, [R237+0x2100] ;  /* 0x00210000ed0c783b */ /* 0x000eac0000004200 */
[----:B------:R-:W-:-:S02]  /*5020*/  F2FP.BF16.PACK_AB R4, R178, R179 ;  /* 0x000000b3b204723e */ /* 0x000fc400000010ff */
[----:B-----5:R-:W-:Y:S01]  /*5030*/  F2FP.BF16.PACK_AB R6, R249, R177 ;  /* 0x000000b1f906723e */ /* 0x020fe200000010ff */
[----:B-1----:R-:W-:Y:S02]  /*5040*/  FFMA.FTZ R10, R245, c[0x0][0x2d0], -R8 ;  /* 0x0000b400f50a7a23 */ /* 0x002fe40000010808 */
[----:B------:R-:W-:Y:S01]  /*5050*/  IMAD.MOV.U32 R245, RZ, RZ, R162 ;  /* 0x000000fffff57224 */ /* 0x000fe200078e00a2 */
[----:B------:R-:W-:Y:S02]  /*5060*/  MOV R162, R134 ;  /* 0x0000008600a27202 */ /* 0x000fe40000000f00 */
[----:B------:R1:W5:Y:S02]  /*5070*/  MUFU.EX2 R134, R10 ;  /* 0x0000000a00867308 */ /* 0x0003640000000800 */
[----:B-1----:R-:W-:Y:S01]  /*5080*/  FFMA.FTZ R10, R244, c[0x0][0x2d0], -R8 ;  /* 0x0000b400f40a7a23 */ /* 0x002fe20000010808 */
[----:B-----5:R-:W-:Y:S02]  /*5090*/  F2FP.BF16.PACK_AB R5, R134, R176 ;  /* 0x000000b08605723e */ /* 0x020fe400000010ff */
[----:B------:R-:W-:-:S03]  /*50a0*/  MOV R244, R235 ;  /* 0x000000eb00f47202 */ /* 0x000fc60000000f00 */
[----:B------:R1:W-:Y:S01]  /*50b0*/  MUFU.EX2 R133, R10 ;  /* 0x0000000a00857308 */ /* 0x0003e20000000800 */
[----:B------:R-:W-:Y:S02]  /*50c0*/  IMAD.MOV.U32 R235, RZ, RZ, R140 ;  /* 0x000000ffffeb7224 */ /* 0x000fe400078e008c */
[----:B------:R-:W-:Y:S02]  /*50d0*/  IMAD.MOV.U32 R140, RZ, RZ, R162 ;  /* 0x000000ffff8c7224 */ /* 0x000fe400078e00a2 */
[----:B-1----:R-:W-:Y:S02]  /*50e0*/  FFMA.FTZ R10, R246, c[0x0][0x2d0], -R8 ;  /* 0x0000b400f60a7a23 */ /* 0x002fe40000010808 */
[----:B------:R-:W-:Y:S02]  /*50f0*/  IMAD.MOV.U32 R246, RZ, RZ, R242 ;  /* 0x000000fffff67224 */ /* 0x000fe400078e00f2 */
[----:B------:R-:W1:Y:S01]  /*5100*/  MUFU.EX2 R250, R10 ;  /* 0x0000000a00fa7308 */ /* 0x000e620000000800 */
[----:B------:R-:W-:Y:S01]  /*5110*/  IMAD.MOV.U32 R242, RZ, RZ, R141 ;  /* 0x000000fffff27224 */ /* 0x000fe200078e008d */
[----:B------:R-:W-:-:S02]  /*5120*/  MOV R141, R163 ;  /* 0x000000a3008d7202 */ /* 0x000fc40000000f00 */
[----:B-1----:R-:W-:Y:S01]  /*5130*/  F2FP.BF16.PACK_AB R7, R250, R133 ;  /* 0x00000085fa07723e */ /* 0x002fe200000010ff */
[----:B------:R-:W-:Y:S02]  /*5140*/  FFMA.FTZ R10, R48, c[0x0][0x2d0], -R9 ;  /* 0x0000b400300a7a23 */ /* 0x000fe40000010809 */
[----:B------:R-:W-:Y:S02]  /*5150*/  IMAD.MOV.U32 R48, RZ, RZ, R49 ;  /* 0x000000ffff307224 */ /* 0x000fe400078e0031 */
[----:B------:R-:W-:Y:S02]  /*5160*/  IMAD.MOV.U32 R49, RZ, RZ, R51 ;  /* 0x000000ffff317224 */ /* 0x000fe400078e0033 */
[C---:B----4-:R-:W-:Y:S01]  /*5170*/  HMMA.16816.F32.BF16 R52, R4.reuse, R20, R56 ;  /* 0x000000140434723c */ /* 0x050fe20000041838 */
[----:B------:R1:W-:Y:S06]  /*5180*/  MUFU.EX2 R51, R10 ;  /* 0x0000000a00337308 */ /* 0x0003ec0000000800 */
[----:B------:R-:W-:Y:S01]  /*5190*/  MOV R59, R50 ;  /* 0x00000032003b7202 */ /* 0x000fe20000000f00 */
[C---:B------:R-:W-:Y:S01]  /*51a0*/  HMMA.16816.F32.BF16 R36, R4.reuse, R22, R60 ;  /* 0x000000160424723c */ /* 0x040fe2000004183c */
[----:B------:R-:W4:Y:S07]  /*51b0*/  LDSM.16.MT88.4 R20, [R0+0x2100] ;  /* 0x002100000014783b */ /* 0x000f2e0000004200 */
[----:B---3--:R-:W-:Y:S01]  /*51c0*/  HMMA.16816.F32.BF16 R136, R4, R16, R136 ;  /* 0x000000100488723c */ /* 0x008fe20000041888 */
[----:B-1----:R-:W-:-:S02]  /*51d0*/  FFMA.FTZ R10, R245, c[0x0][0x2d0], -R9 ;  /* 0x0000b400f50a7a23 */ /* 0x002fc40000010809 */
[----:B------:R-:W-:Y:S02]  /*51e0*/  IMAD.MOV.U32 R245, RZ, RZ, R161 ;  /* 0x000000fffff57224 */ /* 0x000fe400078e00a1 */
[----:B------:R1:W3:Y:S03]  /*51f0*/  MUFU.EX2 R50, R10 ;  /* 0x0000000a00327308 */ /* 0x0002e60000000800 */
[C---:B------:R-:W-:Y:S01]  /*5200*/  HMMA.16816.F32.BF16 R44, R4.reuse, R18, R72 ;  /* 0x00000012042c723c */ /* 0x040fe20000041848 */
[----:B------:R-:W5:Y:S04]  /*5210*/  LDSM.16.MT88.4 R16, [R237+0x5100] ;  /* 0x00510000ed10783b */ /* 0x000f680000004200 */
[----:B------:R-:W-:Y:S03]  /*5220*/  LDSM.16.MT88.4 R72, [R0+0x2900] ;  /* 0x002900000048783b */ /* 0x000fe60000004200 */
[----:B------:R-:W-:Y:S01]  /*5230*/  HMMA.16816.F32.BF16 R84, R4, R24, R84 ;  /* 0x000000180454723c */ /* 0x000fe20000041854 */
[----:B-1----:R-:W-:-:S02]  /*5240*/  FFMA.FTZ R10, R48, c[0x0][0x2d0], -R9 ;  /* 0x0000b400300a7a23 */ /* 0x002fc40000010809 */
[----:B------:R-:W-:-:S05]  /*5250*/  FFMA.FTZ R9, R243, c[0x0][0x2d0], -R9 ;  /* 0x0000b400f3097a23 */ /* 0x000fca0000010809 */
[C---:B------:R-:W-:Y:S01]  /*5260*/  HMMA.16816.F32.BF16 R40, R4.reuse, R26, R64 ;  /* 0x0000001a0428723c */ /* 0x040fe20000041840 */
[----:B------:R-:W1:Y:S01]  /*5270*/  LDSM.16.MT88.4 R24, [R135+0x5100] ;  /* 0x005100008718783b */ /* 0x000e620000004200 */
[----:B------:R-:W-:Y:S01]  /*5280*/  MOV R243, R160 ;  /* 0x000000a000f37202 */ /* 0x000fe20000000f00 */
[----:B------:R2:W-:Y:S04]  /*5290*/  MUFU.EX2 R48, R9 ;  /* 0x0000000900307308 */ /* 0x0005e80000000800 */
[----:B------:R-:W-:Y:S01]  /*52a0*/  IMAD.MOV.U32 R67, RZ, RZ, R49 ;  /* 0x000000ffff437224 */ /* 0x000fe200078e0031 */
[C---:B------:R-:W-:Y:S03]  /*52b0*/  HMMA.16816.F32.BF16 R116, R4.reuse, R28, R116 ;  /* 0x0000001c0474723c */ /* 0x040fe60000041874 */
[----:B------:R3:W-:Y:S05]  /*52c0*/  MUFU.EX2 R49, R10 ;  /* 0x0000000a00317308 */ /* 0x0007ea0000000800 */
[----:B------:R-:W-:Y:S01]  /*52d0*/  HMMA.16816.F32.BF16 R28, R4, R30, R68 ;  /* 0x0000001e041c723c */ /* 0x000fe20000041844 */
[----:B--2---:R-:W-:-:S02]  /*52e0*/  FFMA.FTZ R9, R59, c[0x0][0x2d0], -R8 ;  /* 0x0000b4003b097a23 */ /* 0x004fc40000010808 */
[----:B------:R-:W-:Y:S05]  /*52f0*/  LDSM.16.MT88.4 R56, [R2+0x2900] ;  /* 0x002900000238783b */ /* 0x000fea0000004200 */
[----:B------:R-:W-:Y:S01]  /*5300*/  HMMA.16816.F32.BF16 R60, R4, R12, R76 ;  /* 0x0000000c043c723c */ /* 0x000fe2000004184c */
[----:B---3--:R-:W-:-:S07]  /*5310*/  MOV R10, R172 ;  /* 0x000000ac000a7202 */ /* 0x008fce0000000f00 */
[C---:B------:R-:W-:Y:S01]  /*5320*/  HMMA.16816.F32.BF16 R68, R4.reuse, R14, R80 ;  /* 0x0000000e0444723c */ /* 0x040fe20000041850 */
[----:B------:R-:W2:Y:S04]  /*5330*/  LDSM.16.MT88.4 R12, [R0+0x5100] ;  /* 0x00510000000c783b */ /* 0x000ea80000004200 */
[----:B------:R-:W-:Y:S03]  /*5340*/  LDSM.16.MT88.4 R80, [R135+0x5900] ;  /* 0x005900008750783b */ /* 0x000fe60000004200 */
[C---:B----4-:R-:W-:Y:S01]  /*5350*/  HMMA.16816.F32.BF16 R76, R4.reuse, R20, R88 ;  /* 0x00000014044c723c */ /* 0x050fe20000041858 */
[----:B------:R-:W-:Y:S07]  /*5360*/  LDSM.16.MT88.4 R88, [R2+0x5900] ;  /* 0x005900000258783b */ /* 0x000fee0000004200 */
[C---:B------:R-:W-:Y:S01]  /*5370*/  HMMA.16816.F32.BF16 R92, R4.reuse, R22, R92 ;  /* 0x00000016045c723c */ /* 0x040fe2000004185c */
[----:B------:R-:W3:Y:S07]  /*5380*/  LDSM.16.MT88.4 R20, [R135+0x8100] ;  /* 0x008100008714783b */ /* 0x000eee0000004200 */
[C---:B-----5:R-:W-:Y:S08]  /*5390*/  HMMA.16816.F32.BF16 R124, R4.reuse, R16, R124 ;  /* 0x00000010047c723c */ /* 0x060ff0000004187c */
[C---:B------:R-:W-:Y:S01]  /*53a0*/  HMMA.16816.F32.BF16 R144, R4.reuse, R18, R144 ;  /* 0x000000120490723c */ /* 0x040fe20000041890 */
[----:B------:R-:W4:Y:S07]  /*53b0*/  LDSM.16.MT88.4 R16, [R0+0x8100] ;  /* 0x008100000010783b */ /* 0x000f2e0000004200 */
[C---:B-1----:R-:W-:Y:S08]  /*53c0*/  HMMA.16816.F32.BF16 R100, R4.reuse, R24, R100 ;  /* 0x000000180464723c */ /* 0x042ff00000041864 */
[C---:B------:R-:W-:Y:S01]  /*53d0*/  HMMA.16816.F32.BF16 R108, R4.reuse, R26, R112 ;  /* 0x0000001a046c723c */ /* 0x040fe20000041870 */
[----:B------:R-:W1:Y:S04]  /*53e0*/  LDSM.16.MT88.4 R24, [R237+0x8100] ;  /* 0x00810000ed18783b */ /* 0x000e680000004200 */
[----:B------:R-:W-:Y:S03]  /*53f0*/  LDSM.16.MT88.4 R112, [R135+0x8900] ;  /* 0x008900008770783b */ /* 0x000fe60000004200 */
[C---:B--2---:R-:W-:Y:S01]  /*5400*/  HMMA.16816.F32.BF16 R160, R4.reuse, R14, R104 ;  /* 0x0000000e04a0723c */ /* 0x044fe20000041868 */
[----:B------:R2:W-:Y:S01]  /*5410*/  MUFU.EX2 R15, R9 ;  /* 0x00000009000f7308 */ /* 0x0005e20000000800 */
[----:B------:R-:W-:Y:S06]  /*5420*/  LDSM.16.MT88.4 R104, [R0+0x5900] ;  /* 0x005900000068783b */ /* 0x000fec0000004200 */
[C---:B---3--:R-:W-:Y:S08]  /*5430*/  HMMA.16816.F32.BF16 R164, R4.reuse, R20, R164 ;  /* 0x0000001404a4723c */ /* 0x048ff000000418a4 */
[----:B------:R-:W-:Y:S01]  /*5440*/  HMMA.16816.F32.BF16 R148, R4, R12, R148 ;  /* 0x0000000c0494723c */ /* 0x000fe20000041894 */
[----:B--2---:R-:W-:-:S02]  /*5450*/  FFMA.FTZ R9, R67, c[0x0][0x2d0], -R8 ;  /* 0x0000b40043097a23 */ /* 0x004fc40000010808 */
[----:B------:R-:W2:Y:S02]  /*5460*/  LDSM.16.MT88.4 R64, [R237+0x2900] ;  /* 0x00290000ed40783b */ /* 0x000ea40000004200 */
[----:B------:R3:W5:Y:S03]  /*5470*/  MUFU.EX2 R14, R9 ;  /* 0x00000009000e7308 */ /* 0x0007660000000800 */
[C---:B------:R-:W-:Y:S01]  /*5480*/  HMMA.16816.F32.BF16 R20, R4.reuse, R22, R120 ;  /* 0x000000160414723c */ /* 0x040fe20000041878 */
[----:B------:R5:W-:Y:S07]  /*5490*/  LDSM.16.MT88.4 R120, [R2+0x8900] ;  /* 0x008900000278783b */ /* 0x000bee0000004200 */
[----:B----4-:R-:W-:Y:S01]  /*54a0*/  HMMA.16816.F32.BF16 R32, R4, R18, R32 ;  /* 0x000000120420723c */ /* 0x010fe20000041820 */
[----:B---3--:R-:W-:-:S02]  /*54b0*/  FFMA.FTZ R9, R246, c[0x0][0x2d0], -R8 ;  /* 0x0000b400f6097a23 */ /* 0x008fc40000010808 */
[----:B------:R-:W-:-:S05]  /*54c0*/  FFMA.FTZ R8, R244, c[0x0][0x2d0], -R8 ;  /* 0x0000b400f4087a23 */ /* 0x000fca0000010808 */
[----:B-1----:R-:W-:Y:S01]  /*54d0*/  HMMA.16816.F32.BF16 R168, R4, R24, R168 ;  /* 0x0000001804a8723c */ /* 0x002fe200000418a8 */
[----:B------:R1:W-:Y:S01]  /*54e0*/  MUFU.EX2 R13, R9 ;  /* 0x00000009000d7308 */ /* 0x0003e20000000800 */
[----:B------:R-:W-:Y:S02]  /*54f0*/  IMAD.MOV.U32 R246, RZ, RZ, R141 ;  /* 0x000000fffff67224 */ /* 0x000fe400078e008d */
[----:B------:R-:W-:Y:S02]  /*5500*/  IMAD.MOV.U32 R244, RZ, RZ, R140 ;  /* 0x000000fffff47224 */ /* 0x000fe400078e008c */
[----:B-----5:R-:W-:-:S03]  /*5510*/  IMAD.MOV.U32 R2, RZ, RZ, R174 ;  /* 0x000000ffff027224 */ /* 0x020fc600078e00ae */
[----:B------:R3:W4:Y:S01]  /*5520*/  MUFU.EX2 R12, R8 ;  /* 0x00000008000c7308 */ /* 0x0007220000000800 */
[----:B------:R-:W-:Y:S01]  /*5530*/  HMMA.16816.F32.BF16 R24, R4, R26, R128 ;  /* 0x0000001a0418723c */ /* 0x000fe20000041880 */
[----:B-1----:R-:W-:-:S06]  /*5540*/  IMAD.MOV.U32 R9, RZ, RZ, R173 ;  /* 0x000000ffff097224 */ /* 0x002fcc00078e00ad */
[----:B------:R-:W-:Y:S02]  /*5550*/  F2FP.BF16.PACK_AB R128, R50, R51 ;  /* 0x000000333280723e */ /* 0x000fe400000010ff */
[----:B------:R-:W-:Y:S02]  /*5560*/  F2FP.BF16.PACK_AB R129, R14, R15 ;  /* 0x0000000f0e81723e */ /* 0x000fe400000010ff */
[----:B------:R-:W-:Y:S02]  /*5570*/  F2FP.BF16.PACK_AB R130, R48, R49 ;  /* 0x000000313082723e */ /* 0x000fe400000010ff */
[----:B---3--:R-:W-:Y:S02]  /*5580*/  MOV R8, R175 ;  /* 0x000000af00087202 */ /* 0x008fe40000000f00 */
[----:B------:R-:W-:Y:S01]  /*5590*/  HMMA.16816.F32.BF16 R172, R4, R16, R96 ;  /* 0x0000001004ac723c */ /* 0x000fe20000041860 */
[----:B------:R-:W1:Y:S01]  /*55a0*/  LDSM.16.MT88.4 R96, [R237+0x5900] ;  /* 0x00590000ed60783b */ /* 0x000e620000004200 */
[----:B----4-:R-:W-:Y:S01]  /*55b0*/  F2FP.BF16.PACK_AB R131, R12, R13 ;  /* 0x0000000d0c83723e */ /* 0x010fe200000010ff */
[----:B------:R-:W-:-:S04]  /*55c0*/  FADD.FTZ R2, R2, R8 ;  /* 0x0000000802027221 */ /* 0x000fc80000010000 */
[----:B------:R-:W-:Y:S01]  /*55d0*/  MOV R17, R143 ;  /* 0x0000008f00117202 */ /* 0x000fe20000000f00 */
[----:B------:R-:W-:Y:S01]  /*55e0*/  IMAD.MOV.U32 R16, RZ, RZ, R142 ;  /* 0x000000ffff107224 */ /* 0x000fe200078e008e */
[C---:B--2---:R-:W-:Y:S01]  /*55f0*/  HMMA.16816.F32.BF16 R60, R128.reuse, R64, R60 ;  /* 0x00000040803c723c */ /* 0x044fe2000004183c */
        /* <DEDUP_REMOVED lines=10> */
[----:B------:R-:W-:Y:S03]  /*56a0*/  HMMA.16816.F32.BF16 R68, R128, R72, R76 ;  /* 0x000000488044723c */ /* 0x000fe6000004184c */
[----:B------:R-:W-:-:S04]  /*56b0*/  FADD.FTZ R4, R242, R4 ;  /* 0x00000004f2047221 */ /* 0x000fc80000010000 */
[----:B------:R-:W-:Y:S01]  /*56c0*/  FADD.FTZ R5, R240, R4 ;  /* 0x00000004f0057221 */ /* 0x000fe20000010000 */
[----:B------:R-:W-:Y:S01]  /*56d0*/  HMMA.16816.F32.BF16 R72, R128, R74, R92 ;  /* 0x0000004a8048723c */ /* 0x000fe2000004185c */
[----:B------:R-:W-:Y:S02]  /*56e0*/  FADD.FTZ R4, R11, R2 ;  /* 0x000000020b047221 */ /* 0x000fe40000010000 */
[----:B------:R3:W-:Y:S01]  /*56f0*/  LDSM.16.MT88.4 R8, [R0+0x8900] ;  /* 0x008900000008783b */ /* 0x0007e20000004200 */
[----:B------:R-:W-:-:S04]  /*5700*/  FADD.FTZ R2, R234, R5 ;  /* 0x00000005ea027221 */ /* 0x000fc80000010000 */
[----:B------:R-:W-:Y:S01]  /*5710*/  FADD.FTZ R2, R203, R2 ;  /* 0x00000002cb027221 */ /* 0x000fe20000010000 */
[----:B-1----:R-:W-:Y:S03]  /*5720*/  HMMA.16816.F32.BF16 R92, R128, R96, R124 ;  /* 0x00000060805c723c */ /* 0x002fe6000004187c */
[----:B------:R-:W-:-:S04]  /*5730*/  FADD.FTZ R2, R202, R2 ;  /* 0x00000002ca027221 */ /* 0x000fc80000010000 */
[----:B------:R-:W-:Y:S01]  /*5740*/  FADD.FTZ R2, R201, R2 ;  /* 0x00000002c9027221 */ /* 0x000fe20000010000 */
[----:B------:R-:W-:Y:S01]  /*5750*/  HMMA.16816.F32.BF16 R96, R128, R98, R144 ;  /* 0x000000628060723c */ /* 0x000fe20000041890 */
[----:B------:R-:W1:Y:S02]  /*5760*/  LDSM.16.MT88.4 R144, [R237+0x8900] ;  /* 0x00890000ed90783b */ /* 0x000e640000004200 */
[----:B------:R-:W-:-:S04]  /*5770*/  FADD.FTZ R2, R200, R2 ;  /* 0x00000002c8027221 */ /* 0x000fc80000010000 */
[----:B------:R-:W-:Y:S01]  /*5780*/  FADD.FTZ R2, R195, R2 ;  /* 0x00000002c3027221 */ /* 0x000fe20000010000 */
[C---:B------:R-:W-:Y:S01]  /*5790*/  HMMA.16816.F32.BF16 R76, R128.reuse, R80, R100 ;  /* 0x00000050804c723c */ /* 0x040fe20000041864 */
[----:B---3--:R-:W-:Y:S02]  /*57a0*/  FADD.FTZ R0, R232, R4 ;  /* 0x00000004e8007221 */ /* 0x008fe40000010000 */
        /* <DEDUP_REMOVED lines=23> */
[----:B--2---:R-:W-:Y:S01]  /*5920*/  HMMA.16816.F32.BF16 R136, R128, R140, R136 ;  /* 0x0000008c8088723c */ /* 0x004fe20000041888 */
[----:B------:R-:W-:Y:S02]  /*5930*/  FADD.FTZ R0, R134, R0 ;  /* 0x0000000086007221 */ /* 0x000fe40000010000 */
[----:B------:R-:W-:Y:S02]  /*5940*/  FADD.FTZ R249, R48, R249 ;  /* 0x000000f930f97221 */ /* 0x000fe40000010000 */
[----:B------:R-:W-:-:S03]  /*5950*/  FADD.FTZ R0, R133, R0 ;  /* 0x0000000085007221 */ /* 0x000fc60000010000 */
[----:B------:R-:W-:Y:S01]  /*5960*/  HMMA.16816.F32.BF16 R100, R128, R104, R148 ;  /* 0x000000688064723c */ /* 0x000fe20000041894 */
[----:B------:R-:W-:-:S04]  /*5970*/  FADD.FTZ R250, R250, R0 ;  /* 0x00000000fafa7221 */ /* 0x000fc80000010000 */
[----:B------:R-:W-:-:S03]  /*5980*/  FADD.FTZ R250, R15, R250 ;  /* 0x000000fa0ffa7221 */ /* 0x000fc60000010000 */
[----:B------:R-:W-:Y:S01]  /*5990*/  HMMA.16816.F32.BF16 R108, R128, R112, R164 ;  /* 0x00000070806c723c */ /* 0x000fe200000418a4 */
[----:B------:R-:W-:-:S04]  /*59a0*/  FADD.FTZ R250, R14, R250 ;  /* 0x000000fa0efa7221 */ /* 0x000fc80000010000 */
[----:B------:R-:W-:-:S03]  /*59b0*/  FADD.FTZ R250, R13, R250 ;  /* 0x000000fa0dfa7221 */ /* 0x000fc60000010000 */
[----:B-1----:R-:W-:Y:S01]  /*59c0*/  HMMA.16816.F32.BF16 R124, R128, R144, R168 ;  /* 0x00000090807c723c */ /* 0x002fe200000418a8 */
[----:B------:R-:W-:-:S07]  /*59d0*/  FADD.FTZ R250, R12, R250 ;  /* 0x000000fa0cfa7221 */ /* 0x000fce0000010000 */
        /* <DEDUP_REMOVED lines=10> */
[----:B------:R-:W2:Y:S01]  /*5a80*/  LDL.64 R202, [R1] ;  /* 0x0000000001ca7983 */ /* 0x000ea20000100a00 */
[----:B------:R-:W-:Y:S01]  /*5a90*/  IMAD.MOV.U32 R201, RZ, RZ, c[0x0][0x1e4] ;  /* 0x00007900ffc97624 */ /* 0x000fe200078e00ff */
[----:B------:R-:W-:Y:S01]  /*5aa0*/  USHF.R.S32.HI UR5, URZ, 0x1f, UR4 ;  /* 0x0000001f3f057899 */ /* 0x000fe20008011404 */
[----:B------:R-:W-:-:S02]  /*5ab0*/  IMAD.MOV.U32 R200, RZ, RZ, c[0x0][0x1e0] ;  /* 0x00007800ffc87624 */ /* 0x000fc400078e00ff */
[----:B------:R-:W-:Y:S02]  /*5ac0*/  IMAD R0, R201, 0x60, RZ ;  /* 0x00000060c9007824 */ /* 0x000fe400078e02ff */
[C---:B------:R-:W-:Y:S01]  /*5ad0*/  IMAD.WIDE.U32 R4, R200.reuse, 0x60, RZ ;  /* 0x00000060c8047825 */ /* 0x040fe200078e00ff */
[----:B------:R-:W-:-:S03]  /*5ae0*/  SHF.L.U64.HI R2, R200, 0x6, R201 ;  /* 0x00000006c8027819 */ /* 0x000fc600000102c9 */
[----:B------:R-:W-:Y:S01]  /*5af0*/  IMAD.SHL.U32 R8, R200, 0x40, RZ ;  /* 0x00000040c8087824 */ /* 0x000fe200078e00ff */
[----:B------:R-:W-:-:S05]  /*5b00*/  IADD3 R0, R5, R0, RZ ;  /* 0x0000000005007210 */ /* 0x000fca0007ffe0ff */
[----:B------:R-:W-:-:S04]  /*5b10*/  IMAD R0, R0, UR4, RZ ;  /* 0x0000000400007c24 */ /* 0x000fc8000f8e02ff */
[C---:B------:R-:W-:Y:S02]  /*5b20*/  IMAD R0, R4.reuse, UR5, R0 ;  /* 0x0000000504007c24 */ /* 0x040fe4000f8e0200 */
[----:B--2---:R-:W-:-:S05]  /*5b30*/  IMAD.WIDE.U32 R6, R4, UR4, R202 ;  /* 0x0000000404067c25 */ /* 0x004fca000f8e00ca */
[----:B------:R-:W-:Y:S02]  /*5b40*/  LEA R4, P1, R6, c[0x0][0x1c8], 0x1 ;  /* 0x0000720006047a11 */ /* 0x000fe400078208ff */
[----:B------:R-:W-:Y:S02]  /*5b50*/  IADD3 R0, R7, R0, RZ ;  /* 0x0000000007007210 */ /* 0x000fe40007ffe0ff */
[----:B------:R-:W-:Y:S02]  /*5b60*/  IADD3 R12, P6, P5, R8, 0x80, R4 ;  /* 0x00000080080c7810 */ /* 0x000fe40007dde004 */
[----:B------:R-:W-:Y:S02]  /*5b70*/  LEA.HI.X R5, R6, c[0x0][0x1cc], R0, 0x1, P1 ;  /* 0x0000730006057a11 */ /* 0x000fe400008f0c00 */
[-C--:B------:R-:W-:Y:S02]  /*5b80*/  IADD3 R6, P1, R4, R8.reuse, RZ ;  /* 0x0000000804067210 */ /* 0x080fe40007f3e0ff */
[--C-:B------:R-:W-:Y:S01]  /*5b90*/  IADD3.X R13, R2, RZ, R5.reuse, P6, P5 ;  /* 0x000000ff020d7210 */ /* 0x100fe200037ea405 */
[----:B------:R-:W-:Y:S01]  /*5ba0*/  @!PT LDS RZ, [RZ] ;  /* 0x00000000fffff984 */ /* 0x000fe20000000800 */
[----:B------:R-:W-:Y:S01]  /*5bb0*/  @!PT LDS RZ, [RZ] ;  /* 0x00000000fffff984 */ /* 0x000fe20000000800 */
[----:B------:R-:W-:Y:S01]  /*5bc0*/  @!PT LDS RZ, [RZ] ;  /* 0x00000000fffff984 */ /* 0x000fe20000000800 */
[----:B------:R1:W-:Y:S01]  /*5bd0*/  LDGSTS.E.BYPASS.LTC128B.128 [R241+0x12100], [R4.64], !P4 ;  /* 0x1210000004f17fae */ /* 0x0003e2000e101d4c */
[----:B------:R-:W-:Y:S01]  /*5be0*/  IADD3 R10, P6, P5, R8, 0x100, R4 ;  /* 0x00000100080a7810 */ /* 0x000fe20007dde004 */
[----:B------:R-:W-:Y:S01]  /*5bf0*/  IMAD.X R7, R5, 0x1, R2, P1 ;  /* 0x0000000105077824 */ /* 0x000fe200008e0602 */
[----:B------:R-:W-:Y:S01]  /*5c00*/  IADD3 R8, P1, R6, R8, RZ ;  /* 0x0000000806087210 */ /* 0x000fe20007f3e0ff */
[----:B------:R1:W-:Y:S01]  /*5c10*/  LDGSTS.E.BYPASS.LTC128B.128 [R241+0x15100], [R4.64+0x80], !P3 ;  /* 0x1510008004f17fae */ /* 0x0003e2000d901d4c */
[----:B------:R-:W-:-:S02]  /*5c20*/  IADD3.X R11, R2, RZ, R5, P6, P5 ;  /* 0x000000ff020b7210 */ /* 0x000fc400037ea405 */
[----:B------:R-:W-:Y:S01]  /*5c30*/  IADD3.X R9, R7, R2, RZ, P1, !PT ;  /* 0x0000000207097210 */ /* 0x000fe20000ffe4ff */
[----:B------:R1:W-:Y:S04]  /*5c40*/  LDGSTS.E.BYPASS.LTC128B.128 [R241+0x18100], [R4.64+0x100], !P2 ;  /* 0x1810010004f17fae */ /* 0x0003e8000d101d4c */
[----:B------:R1:W-:Y:S04]  /*5c50*/  LDGSTS.E.BYPASS.LTC128B.128 [R241+0x13100], [R6.64], !P4 ;  /* 0x1310000006f17fae */ /* 0x0003e8000e101d4c */
[----:B------:R1:W-:Y:S04]  /*5c60*/  LDGSTS.E.BYPASS.LTC128B.128 [R241+0x16100], [R12.64], !P3 ;  /* 0x161000000cf17fae */ /* 0x0003e8000d901d4c */
[----:B------:R1:W-:Y:S04]  /*5c70*/  LDGSTS.E.BYPASS.LTC128B.128 [R241+0x19100], [R10.64], !P2 ;  /* 0x191000000af17fae */ /* 0x0003e8000d101d4c */
[----:B------:R1:W-:Y:S04]  /*5c80*/  LDGSTS.E.BYPASS.LTC128B.128 [R241+0x14100], [R8.64], !P4 ;  /* 0x1410000008f17fae */ /* 0x0003e8000e101d4c */
[----:B------:R1:W-:Y:S04]  /*5c90*/  LDGSTS.E.BYPASS.LTC128B.128 [R241+0x17100], [R8.64+0x80], !P3 ;  /* 0x1710008008f17fae */ /* 0x0003e8000d901d4c */
[----:B------:R1:W-:Y:S02]  /*5ca0*/  LDGSTS.E.BYPASS.LTC128B.128 [R241+0x1a100], [R8.64+0x100], !P2 ;  /* 0x1a10010008f17fae */ /* 0x0003e4000d101d4c */
.L_x_1215:
[----:B------:R-:W-:Y:S01]  /*5cb0*/  UIADD3 UR20, UR14, -0x2, URZ ;  /* 0xfffffffe0e147890 */ /* 0x000fe2000fffe03f */
[----:B------:R-:W0:Y:S03]  /*5cc0*/  LDGDEPBAR ;  /* 0x00000000000079af */ /* 0x000e260000000000 */
[----:B------:R-:W-:-:S06]  /*5cd0*/  UISETP.GE.AND UP0, UPT, UR20, UR10, UPT ;  /* 0x0000000a1400728c */ /* 0x000fcc000bf06270 */
[----:B------:R-:W-:-:S13]  /*5ce0*/  PLOP3.LUT P1, PT, PT, PT, UP0, 0x80, 0x0 ;  /* 0x000000000000781c */ /* 0x000fda0003f2f008 */
[----:B------:R-:W-:Y:S05]  /*5cf0*/  @!P1 BRA `(.L_x_1216) ;  /* 0x0000377000009947 */ /* 0x000fea0003800000 */
[----:B------:R-:W-:Y:S01]  /*5d00*/  IMAD.MOV.U32 R240, RZ, RZ, 0x20 ;  /* 0x00000020fff07424 */ /* 0x000fe200078e00ff */
[----:B------:R-:W-:Y:S01]  /*5d10*/  MOV R133, R3 ;  /* 0x0000000300857202 */ /* 0x000fe20000000f00 */
[----:B------:R-:W-:Y:S01]  /*5d20*/  IMAD.MOV.U32 R0, RZ, RZ, R132 ;  /* 0x000000ffff007224 */ /* 0x000fe200078e0084 */
[----:B------:R-:W-:Y:S02]  /*5d30*/  UMOV UR19, URZ ;  /* 0x0000003f00137c82 */ /* 0x000fe40008000000 */
[----:B------:R-:W-:Y:S01]  /*5d40*/  SEL R240, R240, 0xffffffe0, !P0 ;  /* 0xffffffe0f0f07807 */ /* 0x000fe20004000000 */
[----:B------:R-:W-:Y:S02]  /*5d50*/  UMOV UR5, 0x1 ;  /* 0x0000000100057882 */ /* 0x000fe40000000000 */
[----:B------:R-:W-:Y:S02]  /*5d60*/  ULDC.64 UR8, c[0x0][0x208] ;  /* 0x0000820000087ab9 */ /* 0x000fe40000000a00 */
[----:B------:R-:W-:-:S02]  /*5d70*/  ULDC.64 UR6, c[0x0][0x1e0] ;  /* 0x0000780000067ab9 */ /* 0x000fc40000000a00 */
.L_x_1217:
[----:B------:R-:W2:Y:S01]  /*5d80*/  LDL.64 R170, [R1+0x8] ;  /* 0x0000080001aa7983 */ /* 0x000ea20000100a00 */
[----:B------:R-:W-:Y:S04]  /*5d90*/  DEPBAR.LE SB0, 0x2 ;  /* 0x000080800000791a */ /* 0x000fe80000000000 */
[----:B------:R-:W-:Y:S01]  /*5da0*/  UIMAD UR4, UR5, 0x9000, URZ ;  /* 0x00009000050478a4 */ /* 0x000fe2000f8e023f */
[----:B------:R-:W2:Y:S01]  /*5db0*/  LDL.64 R168, [R1+0x10] ;  /* 0x0000100001a87983 */ /* 0x000ea20000100a00 */
[----:B------:R-:W-:Y:S01]  /*5dc0*/  UISETP.GE.AND UP0, UPT, UR10, UR20, UPT ;  /* 0x000000140a00728c */ /* 0x000fe2000bf06270 */
[----:B------:R-:W-:Y:S01]  /*5dd0*/  MOV R134, UR19 ;  /* 0x0000001300867c02 */ /* 0x000fe20008000f00 */
[----:B------:R-:W-:Y:S02]  /*5de0*/  UIADD3 UR18, UR20, -0x1, URZ ;  /* 0xffffffff14127890 */ /* 0x000fe4000fffe03f */
[----:B------:R-:W-:Y:S01]  /*5df0*/  IADD3 R132, R236, UR4, RZ ;  /* 0x00000004ec847c10 */ /* 0x000fe2000fffe0ff */
[----:B------:R-:W-:Y:S01]  /*5e00*/  BAR.SYNC.DEFER_BLOCKING 0x0 ;  /* 0x0000000000007b1d */ /* 0x000fe20000010000 */
[----:B------:R-:W-:Y:S01]  /*5e10*/  PLOP3.LUT P0, PT, PT, PT, UP0, 0x80, 0x0 ;  /* 0x000000000000781c */ /* 0x000fe20003f0f008 */
[----:B------:R-:W-:Y:S01]  /*5e20*/  UISETP.GE.AND UP1, UPT, UR19, 0x1, UPT ;  /* 0x000000011300788c */ /* 0x000fe2000bf26270 */
[----:B------:R-:W-:Y:S03]  /*5e30*/  IADD3 R2, R240, R132, RZ ;  /* 0x00000084f0027210 */ /* 0x000fe60007ffe0ff */
[----:B------:R-:W-:Y:S01]  /*5e40*/  @!UP0 USHF.R.S32.HI UR14, URZ, 0x1f, UR18 ;  /* 0x0000001f3f0e8899 */ /* 0x000fe20008011412 */
[----:B------:R-:W-:Y:S01]  /*5e50*/  IADD3 R232, R238, R2, RZ ;  /* 0x00000002eee87210 */ /* 0x000fe20007ffe0ff */
[----:B------:R-:W-:Y:S02]  /*5e60*/  @!UP0 UIMAD.WIDE.U32 UR22, UR18, UR8, URZ ;  /* 0x00000008121682a5 */ /* 0x000fe4000f8e003f */
[----:B------:R-:W-:Y:S04]  /*5e70*/  @!UP0 UIMAD UR14, UR14, UR8, URZ ;  /* 0x000000080e0e82a4 */ /* 0x000fe8000f8e023f */
[----:B------:R-:W-:Y:S01]  /*5e80*/  @!UP0 UIMAD UR14, UR18, UR9, UR14 ;  /* 0x00000009120e82a4 */ /* 0x000fe2000f8e020e */
[----:B------:R-:W-:Y:S01]  /*5e90*/  MOV R3, UR22 ;  /* 0x0000001600037c02 */ /* 0x000fe20008000f00 */
[----:B------:R-:W-:Y:S02]  /*5ea0*/  @!P0 IMAD R134, R134, 0x9000, R241 ;  /* 0x0000900086868824 */ /* 0x000fe400078e02f1 */
[----:B------:R-:W-:Y:S04]  /*5eb0*/  @!UP0 UIADD3 UR14, UR23, UR14, URZ ;  /* 0x0000000e170e8290 */ /* 0x000fe8000fffe03f */
[----:B------:R-:W-:Y:S01]  /*5ec0*/  @!UP0 UIMAD UR14, UR14, 0x60, URZ ;  /* 0x000000600e0e88a4 */ /* 0x000fe2000f8e023f */
[----:B-1----:R-:W1:Y:S08]  /*5ed0*/  LDSM.16.M88.4 R8, [R236+UR4+0x12100] ;  /* 0x01210004ec08783b */ /* 0x002e700008000200 */
[----:B------:R-:W3:Y:S08]  /*5ee0*/  LDSM.16.M88.4 R16, [R236+UR4+0x12900] ;  /* 0x01290004ec10783b */ /* 0x000ef00008000200 */
[----:B------:R-:W4:Y:S08]  /*5ef0*/  LDSM.16.M88.4 R24, [R236+UR4+0x13100] ;  /* 0x01310004ec18783b */ /* 0x000f300008000200 */
[----:B------:R-:W5:Y:S08]  /*5f00*/  LDSM.16.M88.4 R32, [R236+UR4+0x13900] ;  /* 0x01390004ec20783b */ /* 0x000f700008000200 */
[----:B------:R-:W4:Y:S01]  /*5f10*/  LDSM.16.M88.4 R40, [R236+UR4+0x14100] ;  /* 0x01410004ec28783b */ /* 0x000f220008000200 */
[C---:B-1----:R-:W-:Y:S07]  /*5f20*/  HMMA.16816.F32.BF16 R4, R152.reuse, R8, RZ ;  /* 0x000000089804723c */ /* 0x042fee00000418ff */
[----:B------:R-:W1:Y:S01]  /*5f30*/  LDSM.16.M88.4 R48, [R236+UR4+0x14900] ;  /* 0x01490004ec30783b */ /* 0x000e620008000200 */
[C---:B------:R-:W-:Y:S07]  /*5f40*/  HMMA.16816.F32.BF16 R8, R152.reuse, R10, RZ ;  /* 0x0000000a9808723c */ /* 0x040fee00000418ff */
[----:B------:R-:W1:Y:S01]  /*5f50*/  LDSM.16.M88.4 R160, [R2+0x12100] ;  /* 0x0121000002a0783b */ /* 0x000e620000000200 */
[C---:B---3--:R-:W-:Y:S07]  /*5f60*/  HMMA.16816.F32.BF16 R12, R152.reuse, R16, RZ ;  /* 0x00000010980c723c */ /* 0x048fee00000418ff */
[----:B------:R-:W3:Y:S01]  /*5f70*/  LDSM.16.M88.4 R164, [R2+0x12900] ;  /* 0x0129000002a4783b */ /* 0x000ee20000000200 */
[C---:B------:R-:W-:Y:S07]  /*5f80*/  HMMA.16816.F32.BF16 R16, R152.reuse, R18, RZ ;  /* 0x000000129810723c */ /* 0x040fee00000418ff */
[----:B------:R-:W-:Y:S01]  /*5f90*/  LDSM.16.M88.4 R172, [R2+0x13900] ;  /* 0x0139000002ac783b */ /* 0x000fe20000000200 */
[C---:B----4-:R-:W-:Y:S07]  /*5fa0*/  HMMA.16816.F32.BF16 R20, R152.reuse, R24, RZ ;  /* 0x000000189814723c */ /* 0x050fee00000418ff */
[----:B------:R-:W-:Y:S01]  /*5fb0*/  LDSM.16.M88.4 R176, [R2+0x14100] ;  /* 0x0141000002b0783b */ /* 0x000fe20000000200 */
[C---:B------:R-:W-:Y:S07]  /*5fc0*/  HMMA.16816.F32.BF16 R24, R152.reuse, R26, RZ ;  /* 0x0000001a9818723c */ /* 0x040fee00000418ff */
[----:B------:R-:W-:Y:S01]  /*5fd0*/  LDSM.16.M88.4 R180, [R2+0x14900] ;  /* 0x0149000002b4783b */ /* 0x000fe20000000200 */
[C---:B-----5:R-:W-:Y:S08]  /*5fe0*/  HMMA.16816.F32.BF16 R28, R152.reuse, R32, RZ ;  /* 0x00000020981c723c */ /* 0x060ff000000418ff */
[C---:B------:R-:W-:Y:S08]  /*5ff0*/  HMMA.16816.F32.BF16 R32, R152.reuse, R34, RZ ;  /* 0x000000229820723c */ /* 0x040ff000000418ff */
[C---:B------:R-:W-:Y:S08]  /*6000*/  HMMA.16816.F32.BF16 R36, R152.reuse, R40, RZ ;  /* 0x000000289824723c */ /* 0x040ff000000418ff */
[C---:B------:R-:W-:Y:S08]  /*6010*/  HMMA.16816.F32.BF16 R40, R152.reuse, R42, RZ ;  /* 0x0000002a9828723c */ /* 0x040ff000000418ff */
[C---:B-1----:R-:W-:Y:S08]  /*6020*/  HMMA.16816.F32.BF16 R44, R152.reuse, R48, RZ ;  /* 0x00000030982c723c */ /* 0x042ff000000418ff */
[----:B------:R-:W-:Y:S08]  /*6030*/  HMMA.16816.F32.BF16 R48, R152, R50, RZ ;  /* 0x000000329830723c */ /* 0x000ff000000418ff */
[C---:B------:R-:W-:Y:S08]  /*6040*/  HMMA.16816.F32.BF16 R4, R156.reuse, R160, R4 ;  /* 0x000000a09c04723c */ /* 0x040ff00000041804 */
[C---:B------:R-:W-:Y:S08]  /*6050*/  HMMA.16816.F32.BF16 R8, R156.reuse, R162, R8 ;  /* 0x000000a29c08723c */ /* 0x040ff00000041808 */
[C---:B---3--:R-:W-:Y:S08]  /*6060*/  HMMA.16816.F32.BF16 R12, R156.reuse, R164, R12 ;  /* 0x000000a49c0c723c */ /* 0x048ff0000004180c */
[C---:B------:R-:W-:Y:S04]  /*6070*/  HMMA.16816.F32.BF16 R16, R156.reuse, R166, R16 ;  /* 0x000000a69c10723c */ /* 0x040fe80000041810 */
[----:B--2---:R-:W-:Y:S05]  /*6080*/  @!P0 MOV R169, R171 ;  /* 0x000000ab00a98202 */ /* 0x004fea0000000f00 */
[----:B------:R-:W-:Y:S05]  /*6090*/  @!P0 IMAD.WIDE.U32 R168, R3, 0x60, R168 ;  /* 0x0000006003a88825 */ /* 0x000fea00078e00a8 */
[----:B------:R-:W-:Y:S01]  /*60a0*/  @!P0 IADD3 R192, R169, UR14, RZ ;  /* 0x0000000ea9c08c10 */ /* 0x000fe2000fffe0ff */
[----:B------:R-:W-:Y:S01]  /*60b0*/  UIADD3 UR14, UR20, -0x2, URZ ;  /* 0xfffffffe140e7890 */ /* 0x000fe2000fffe03f */
[C---:B------:R-:W-:Y:S02]  /*60c0*/  @!P0 SHF.L.U32 R3, R168.reuse, 0x1, RZ ;  /* 0x00000001a8038819 */ /* 0x040fe400000006ff */
[----:B------:R-:W-:Y:S01]  /*60d0*/  @!P0 SHF.L.U64.HI R192, R168, 0x1, R192 ;  /* 0x00000001a8c08819 */ /* 0x000fe200000102c0 */
[----:B------:R-:W-:Y:S01]  /*60e0*/  UISETP.GE.AND UP0, UPT, UR14, UR10, UPT ;  /* 0x0000000a0e00728c */ /* 0x000fe2000bf06270 */
[C---:B------:R-:W-:Y:S01]  /*60f0*/  @!P0 IADD3 R160, P6, R3.reuse, c[0x0][0x1f8], RZ ;  /* 0x00007e0003a08a10 */ /* 0x040fe20007fde0ff */
[----:B------:R-:W1:Y:S01]  /*6100*/  LDSM.16.M88.4 R168, [R2+0x13100] ;  /* 0x0131000002a8783b */ /* 0x000e620000000200 */
[C---:B------:R-:W-:Y:S02]  /*6110*/  @!P0 IADD3 R200, P5, R3.reuse, 0x80, RZ ;  /* 0x0000008003c88810 */ /* 0x040fe40007fbe0ff */
[----:B------:R-:W-:Y:S02]  /*6120*/  @!P0 IADD3.X R161, R192, c[0x0][0x1fc], RZ, P6, !PT ;  /* 0x00007f00c0a18a10 */ /* 0x000fe400037fe4ff */
[----:B------:R-:W-:Y:S02]  /*6130*/  @!P0 IADD3 R200, P1, R200, c[0x0][0x1f8], RZ ;  /* 0x00007e00c8c88a10 */ /* 0x000fe40007f3e0ff */
[----:B------:R-:W-:Y:S01]  /*6140*/  @!P0 IADD3 R3, P6, R3, 0x100, RZ ;  /* 0x0000010003038810 */ /* 0x000fe20007fde0ff */
[----:B------:R-:W-:Y:S01]  /*6150*/  @!PT LDS RZ, [RZ] ;  /* 0x00000000fffff984 */ /* 0x000fe20000000800 */
[----:B------:R-:W-:Y:S01]  /*6160*/  @!PT LDS RZ, [RZ] ;  /* 0x00000000fffff984 */ /* 0x000fe20000000800 */
[----:B------:R-:W-:Y:S01]  /*6170*/  @!PT LDS RZ, [RZ] ;  /* 0x00000000fffff984 */ /* 0x000fe20000000800 */
[----:B------:R2:W-:Y:S01]  /*6180*/  @!P0 LDGSTS.E.BYPASS.LTC128B.128 [R134+0x100], [R160.64], !P4 ;  /* 0x00100000a0868fae */ /* 0x0005e2000e101d4c */
[--C-:B------:R-:W-:Y:S01]  /*6190*/  @!P0 IADD3.X R201, RZ, c[0x0][0x1fc], R192.reuse, P1, P5 ;  /* 0x00007f00ffc98a10 */ /* 0x100fe20000fea4c0 */
[----:B------:R-:W-:Y:S01]  /*61a0*/  @UP0 UIMAD.WIDE.U32 UR22, UR14, UR6, URZ ;  /* 0x000000060e1602a5 */ /* 0x000fe2000f8e003f */
[----:B------:R-:W-:Y:S01]  /*61b0*/  @!P0 IADD3 R194, P5, R3, c[0x0][0x1f8], RZ ;  /* 0x00007e0003c28a10 */ /* 0x000fe20007fbe0ff */
[----:B------:R-:W-:Y:S01]  /*61c0*/  @UP0 USHF.R.S32.HI UR16, URZ, 0x1f, UR14 ;  /* 0x0000001f3f100899 */ /* 0x000fe2000801140e */
[-C--:B------:R-:W-:Y:S02]  /*61d0*/  IADD3 R3, R238, R132.reuse, RZ ;  /* 0x00000084ee037210 */ /* 0x080fe40007ffe0ff */
[----:B------:R-:W-:Y:S01]  /*61e0*/  @!P0 IADD3.X R195, RZ, c[0x0][0x1fc], R192, P5, P6 ;  /* 0x00007f00ffc38a10 */ /* 0x000fe20002fec4c0 */
[----:B------:R3:W-:Y:S01]  /*61f0*/  @!P0 LDGSTS.E.BYPASS.LTC128B.128 [R134+0x3100], [R200.64], !P3 ;  /* 0x03100000c8868fae */ /* 0x0007e2000d901d4c */
[----:B------:R-:W-:Y:S01]  /*6200*/  IADD3 R132, R240, R132, R238 ;  /* 0x00000084f0847210 */ /* 0x000fe20007ffe0ee */
[----:B------:R-:W-:Y:S04]  /*6210*/  @UP0 UIMAD UR16, UR16, UR6, URZ ;  /* 0x00000006101002a4 */ /* 0x000fe8000f8e023f */
[----:B------:R-:W-:Y:S02]  /*6220*/  @UP0 UIMAD UR16, UR14, UR7, UR16 ;  /* 0x000000070e1002a4 */ /* 0x000fe4000f8e0210 */
[----:B------:R4:W-:Y:S01]  /*6230*/  @!P0 LDGSTS.E.BYPASS.LTC128B.128 [R134+0x6100], [R194.64], !P2 ;  /* 0x06100000c2868fae */ /* 0x0009e2000d101d4c */
[----:B------:R-:W-:Y:S02]  /*6240*/  UIADD3 UR14, UR19, 0x1, URZ ;  /* 0x00000001130e7890 */ /* 0x000fe4000fffe03f */
[----:B------:R-:W-:Y:S02]  /*6250*/  @UP0 UIADD3 UR16, UR23, UR16, URZ ;  /* 0x0000001017100290 */ /* 0x000fe4000fffe03f */
[----:B------:R-:W-:Y:S02]  /*6260*/  USEL UR19, UR14, URZ, !UP1 ;  /* 0x0000003f0e137287 */ /* 0x000fe4000c800000 */
[----:B------:R-:W-:Y:S02]  /*6270*/  @UP0 USHF.L.U32 UR14, UR6, 0x6, URZ ;  /* 0x00000006060e0899 */ /* 0x000fe4000800063f */
[----:B------:R-:W-:Y:S01]  /*6280*/  @UP0 UIMAD UR16, UR16, 0x60, URZ ;  /* 0x00000060101008a4 */ /* 0x000fe2000f8e023f */
[----:B--2---:R-:W-:Y:S01]  /*6290*/  @!P0 IADD3 R160, P1, R160, UR15, RZ ;  /* 0x0000000fa0a08c10 */ /* 0x004fe2000ff3e0ff */
[----:B------:R-:W-:Y:S03]  /*62a0*/  UISETP.GE.AND UP1, UPT, UR5, 0x1, UPT ;  /* 0x000000010500788c */ /* 0x000fe6000bf26270 */
[----:B------:R-:W-:Y:S01]  /*62b0*/  @!P0 IADD3.X R161, R161, UR17, RZ, P1, !PT ;  /* 0x00000011a1a18c10 */ /* 0x000fe20008ffe4ff */
[C---:B-1----:R-:W-:Y:S03]  /*62c0*/  HMMA.16816.F32.BF16 R20, R156.reuse, R168, R20 ;  /* 0x000000a89c14723c */ /* 0x042fe60000041814 */
[----:B------:R-:W-:Y:S01]  /*62d0*/  @!P0 IADD3 R162, P1, R160, UR15, RZ ;  /* 0x0000000fa0a28c10 */ /* 0x000fe2000ff3e0ff */
[----:B------:R1:W-:Y:S03]  /*62e0*/  @!P0 LDGSTS.E.BYPASS.LTC128B.128 [R134+0x1100], [R160.64], !P4 ;  /* 0x01100000a0868fae */ /* 0x0003e6000e101d4c */
[----:B------:R-:W-:Y:S01]  /*62f0*/  @!P0 IADD3.X R163, R161, UR17, RZ, P1, !PT ;  /* 0x00000011a1a38c10 */ /* 0x000fe20008ffe4ff */
[C---:B------:R-:W-:Y:S04]  /*6300*/  HMMA.16816.F32.BF16 R24, R156.reuse, R170, R24 ;  /* 0x000000aa9c18723c */ /* 0x040fe80000041818 */
[----:B------:R1:W-:Y:S04]  /*6310*/  @!P0 LDGSTS.E.BYPASS.LTC128B.128 [R134+0x4100], [R160.64+0x80], !P3 ;  /* 0x04100080a0868fae */ /* 0x0003e8000d901d4c */
[C---:B------:R-:W-:Y:S04]  /*6320*/  HMMA.16816.F32.BF16 R28, R156.reuse, R172, R28 ;  /* 0x000000ac9c1c723c */ /* 0x040fe8000004181c */
[----:B------:R1:W-:Y:S04]  /*6330*/  @!P0 LDGSTS.E.BYPASS.LTC128B.128 [R134+0x7100], [R160.64+0x100], !P2 ;  /* 0x07100100a0868fae */ /* 0x0003e8000d101d4c */
[C---:B------:R-:W-:Y:S04]  /*6340*/  HMMA.16816.F32.BF16 R32, R156.reuse, R174, R32 ;  /* 0x000000ae9c20723c */ /* 0x040fe80000041820 */
[----:B------:R1:W-:Y:S04]  /*6350*/  @!P0 LDGSTS.E.BYPASS.LTC128B.128 [R134+0x2100], [R162.64], !P4 ;  /* 0x02100000a2868fae */ /* 0x0003e8000e101d4c */
[C---:B------:R-:W-:Y:S04]  /*6360*/  HMMA.16816.F32.BF16 R36, R156.reuse, R176, R36 ;  /* 0x000000b09c24723c */ /* 0x040fe80000041824 */
[----:B------:R1:W-:Y:S04]  /*6370*/  @!P0 LDGSTS.E.BYPASS.LTC128B.128 [R134+0x5100], [R162.64+0x80], !P3 ;  /* 0x05100080a2868fae */ /* 0x0003e8000d901d4c */
[C---:B------:R-:W-:Y:S04]  /*6380*/  HMMA.16816.F32.BF16 R40, R156.reuse, R178, R40 ;  /* 0x000000b29c28723c */ /* 0x040fe80000041828 */
[----:B------:R1:W-:Y:S01]  /*6390*/  @!P0 LDGSTS.E.BYPASS.LTC128B.128 [R134+0x8100], [R162.64+0x100], !P2 ;  /* 0x08100100a2868fae */ /* 0x0003e2000d101d4c */
[----:B------:R-:W-:Y:S03]  /*63a0*/  PLOP3.LUT P0, PT, PT, PT, UP0, 0x80, 0x0 ;  /* 0x000000000000781c */ /* 0x000fe60003f0f008 */
[C---:B------:R-:W-:Y:S04]  /*63b0*/  HMMA.16816.F32.BF16 R44, R156.reuse, R180, R44 ;  /* 0x000000b49c2c723c */ /* 0x040fe8000004182c */
[----:B------:R-:W-:Y:S04]  /*63c0*/  LDSM.16.M88.4 R164, [R3+0x12900] ;  /* 0x0129000003a4783b */ /* 0x000fe80000000200 */
[----:B------:R-:W-:Y:S04]  /*63d0*/  HMMA.16816.F32.BF16 R48, R156, R182, R48 ;  /* 0x000000b69c30723c */ /* 0x000fe80000041830 */
[----:B------:R-:W-:Y:S08]  /*63e0*/  LDSM.16.M88.4 R168, [R3+0x13100] ;  /* 0x0131000003a8783b */ /* 0x000ff00000000200 */
[----:B------:R-:W-:Y:S08]  /*63f0*/  LDSM.16.M88.4 R172, [R3+0x13900] ;  /* 0x0139000003ac783b */ /* 0x000ff00000000200 */
[----:B-1----:R-:W1:Y:S08]  /*6400*/  LDSM.16.M88.4 R160, [R3+0x12100] ;  /* 0x0121000003a0783b */ /* 0x002e700000000200 */
[----:B------:R-:W0:Y:S08]  /*6410*/  LDGDEPBAR ;  /* 0x00000000000079af */ /* 0x000e300000000000 */
[----:B------:R-:W2:Y:S08]  /*6420*/  LDSM.16.M88.4 R176, [R3+0x14100] ;  /* 0x0141000003b0783b */ /* 0x000eb00000000200 */
[----:B------:R-:W5:Y:S08]  /*6430*/  LDSM.16.M88.4 R180, [R3+0x14900] ;  /* 0x0149000003b4783b */ /* 0x000f700000000200 */
[----:B----4-:R-:W4:Y:S01]  /*6440*/  LDSM.16.M88.4 R192, [R232+0x12100] ;  /* 0x01210000e8c0783b */ /* 0x010f220000000200 */
[C---:B-1----:R-:W-:Y:S07]  /*6450*/  HMMA.16816.F32.BF16 R4, R184.reuse, R160, R4 ;  /* 0x000000a0b804723c */ /* 0x042fee0000041804 */
[----:B---3--:R-:W-:Y:S01]  /*6460*/  LDSM.16.M88.4 R200, [R236+UR4+0x17900] ;  /* 0x01790004ecc8783b */ /* 0x008fe20008000200 */
[C---:B------:R-:W-:Y:S07]  /*6470*/  HMMA.16816.F32.BF16 R8, R184.reuse, R162, R8 ;  /* 0x000000a2b808723c */ /* 0x040fee0000041808 */
[----:B------:R-:W1:Y:S01]  /*6480*/  LDSM.16.M88.4 R160, [R232+0x12900] ;  /* 0x01290000e8a0783b */ /* 0x000e620000000200 */
[C---:B------:R-:W-:Y:S08]  /*6490*/  HMMA.16816.F32.BF16 R12, R184.reuse, R164, R12 ;  /* 0x000000a4b80c723c */ /* 0x040ff0000004180c */
[C---:B------:R-:W-:Y:S01]  /*64a0*/  HMMA.16816.F32.BF16 R16, R184.reuse, R166, R16 ;  /* 0x000000a6b810723c */ /* 0x040fe20000041810 */
[----:B------:R-:W3:Y:S07]  /*64b0*/  LDSM.16.M88.4 R164, [R232+0x13100] ;  /* 0x01310000e8a4783b */ /* 0x000eee0000000200 */
[C---:B------:R-:W-:Y:S08]  /*64c0*/  HMMA.16816.F32.BF16 R20, R184.reuse, R168, R20 ;  /* 0x000000a8b814723c */ /* 0x040ff00000041814 */
        /* <DEDUP_REMOVED lines=8> */
[C---:B-----5:R-:W-:Y:S08]  /*6550*/  HMMA.16816.F32.BF16 R44, R184.reuse, R180, R44 ;  /* 0x000000b4b82c723c */ /* 0x060ff0000004182c */
[----:B------:R-:W-:Y:S01]  /*6560*/  HMMA.16816.F32.BF16 R48, R184, R182, R48 ;  /* 0x000000b6b830723c */ /* 0x000fe20000041830 */
[----:B------:R-:W5:Y:S07]  /*6570*/  LDSM.16.M88.4 R180, [R236+UR4+0x15100] ;  /* 0x01510004ecb4783b */ /* 0x000f6e0008000200 */
[C---:B----4-:R-:W-:Y:S08]  /*6580*/  HMMA.16816.F32.BF16 R4, R188.reuse, R192, R4 ;  /* 0x000000c0bc04723c */ /* 0x050ff00000041804 */
[C---:B------:R-:W-:Y:S01]  /*6590*/  HMMA.16816.F32.BF16 R8, R188.reuse, R194, R8 ;  /* 0x000000c2bc08723c */ /* 0x040fe20000041808 */
[----:B------:R-:W4:Y:S07]  /*65a0*/  LDSM.16.M88.4 R192, [R236+UR4+0x15900] ;  /* 0x01590004ecc0783b */ /* 0x000f2e0008000200 */
[C---:B-1----:R-:W-:Y:S08]  /*65b0*/  HMMA.16816.F32.BF16 R12, R188.reuse, R160, R12 ;  /* 0x000000a0bc0c723c */ /* 0x042ff0000004180c */
[C---:B------:R-:W-:Y:S01]  /*65c0*/  HMMA.16816.F32.BF16 R16, R188.reuse, R162, R16 ;  /* 0x000000a2bc10723c */ /* 0x040fe20000041810 */
[----:B------:R-:W1:Y:S07]  /*65d0*/  LDSM.16.M88.4 R160, [R236+UR4+0x16100] ;  /* 0x01610004eca0783b */ /* 0x000e6e0008000200 */
[C---:B---3--:R-:W-:Y:S08]  /*65e0*/  HMMA.16816.F32.BF16 R20, R188.reuse, R164, R20 ;  /* 0x000000a4bc14723c */ /* 0x048ff00000041814 */
[C---:B------:R-:W-:Y:S01]  /*65f0*/  HMMA.16816.F32.BF16 R24, R188.reuse, R166, R24 ;  /* 0x000000a6bc18723c */ /* 0x040fe20000041818 */
[----:B------:R-:W3:Y:S07]  /*6600*/  LDSM.16.M88.4 R164, [R236+UR4+0x16900] ;  /* 0x01690004eca4783b */ /* 0x000eee0008000200 */
[C---:B------:R-:W-:Y:S08]  /*6610*/  HMMA.16816.F32.BF16 R28, R188.reuse, R168, R28 ;  /* 0x000000a8bc1c723c */ /* 0x040ff0000004181c */
[C---:B------:R-:W-:Y:S01]  /*6620*/  HMMA.16816.F32.BF16 R32, R188.reuse, R170, R32 ;  /* 0x000000aabc20723c */ /* 0x040fe20000041820 */
[----:B------:R-:W1:Y:S07]  /*6630*/  LDSM.16.M88.4 R168, [R236+UR4+0x17100] ;  /* 0x01710004eca8783b */ /* 0x000e6e0008000200 */
[C---:B------:R-:W-:Y:S08]  /*6640*/  HMMA.16816.F32.BF16 R36, R188.reuse, R172, R36 ;  /* 0x000000acbc24723c */ /* 0x040ff00000041824 */
[C---:B------:R-:W-:Y:S01]  /*6650*/  HMMA.16816.F32.BF16 R40, R188.reuse, R174, R40 ;  /* 0x000000aebc28723c */ /* 0x040fe20000041828 */
[----:B------:R-:W-:Y:S07]  /*6660*/  LDSM.16.M88.4 R172, [R2+0x16900] ;  /* 0x0169000002ac783b */ /* 0x000fee0000000200 */
[C---:B--2---:R-:W-:Y:S08]  /*6670*/  HMMA.16816.F32.BF16 R44, R188.reuse, R176, R44 ;  /* 0x000000b0bc2c723c */ /* 0x044ff0000004182c */
[----:B------:R-:W-:Y:S01]  /*6680*/  HMMA.16816.F32.BF16 R48, R188, R178, R48 ;  /* 0x000000b2bc30723c */ /* 0x000fe20000041830 */
[----:B------:R-:W-:Y:S07]  /*6690*/  LDSM.16.M88.4 R176, [R2+0x17100] ;  /* 0x0171000002b0783b */ /* 0x000fee0000000200 */
[C---:B-----5:R-:W-:Y:S08]  /*66a0*/  HMMA.16816.F32.BF16 R4, R196.reuse, R180, R4 ;  /* 0x000000b4c404723c */ /* 0x060ff00000041804 */
[C---:B------:R-:W-:Y:S01]  /*66b0*/  HMMA.16816.F32.BF16 R8, R196.reuse, R182, R8 ;  /* 0x000000b6c408723c */ /* 0x040fe20000041808 */
[----:B------:R-:W-:Y:S07]  /*66c0*/  LDSM.16.M88.4 R180, [R2+0x17900] ;  /* 0x0179000002b4783b */ /* 0x000fee0000000200 */
[C---:B----4-:R-:W-:Y:S08]  /*66d0*/  HMMA.16816.F32.BF16 R12, R196.reuse, R192, R12 ;  /* 0x000000c0c40c723c */ /* 0x050ff0000004180c */
        /* <DEDUP_REMOVED lines=8> */
[C---:B------:R-:W-:Y:S08]  /*6760*/  HMMA.16816.F32.BF16 R36, R196.reuse, R168, R36 ;  /* 0x000000a8c424723c */ /* 0x040ff00000041824 */
[C---:B------:R-:W-:Y:S01]  /*6770*/  HMMA.16816.F32.BF16 R40, R196.reuse, R170, R40 ;  /* 0x000000aac428723c */ /* 0x040fe20000041828 */
[----:B------:R-:W3:Y:S07]  /*6780*/  LDSM.16.M88.4 R168, [R2+0x16100] ;  /* 0x0161000002a8783b */ /* 0x000eee0000000200 */
[C---:B------:R-:W-:Y:S08]  /*6790*/  HMMA.16816.F32.BF16 R44, R196.reuse, R200, R44 ;  /* 0x000000c8c42c723c */ /* 0x040ff0000004182c */
[----:B------:R-:W-:Y:S01]  /*67a0*/  HMMA.16816.F32.BF16 R48, R196, R202, R48 ;  /* 0x000000cac430723c */ /* 0x000fe20000041830 */
[----:B------:R-:W-:Y:S07]  /*67b0*/  LDSM.16.M88.4 R200, [R132+0x17900] ;  /* 0x0179000084c8783b */ /* 0x000fee0000000200 */
[C---:B-1----:R-:W-:Y:S08]  /*67c0*/  HMMA.16816.F32.BF16 R4, R204.reuse, R160, R4 ;  /* 0x000000a0cc04723c */ /* 0x042ff00000041804 */
        /* <DEDUP_REMOVED lines=8> */
[C---:B------:R-:W-:Y:S08]  /*6850*/  HMMA.16816.F32.BF16 R28, R204.reuse, R172, R28 ;  /* 0x000000accc1c723c */ /* 0x040ff0000004181c */
[C---:B------:R-:W-:Y:S01]  /*6860*/  HMMA.16816.F32.BF16 R32, R204.reuse, R174, R32 ;  /* 0x000000aecc20723c */ /* 0x040fe20000041820 */
[----:B------:R-:W4:Y:S07]  /*6870*/  LDSM.16.M88.4 R172, [R3+0x17100] ;  /* 0x0171000003ac783b */ /* 0x000f2e0000000200 */
[C---:B------:R-:W-:Y:S08]  /*6880*/  HMMA.16816.F32.BF16 R36, R204.reuse, R176, R36 ;  /* 0x000000b0cc24723c */ /* 0x040ff00000041824 */
[C---:B------:R-:W-:Y:S01]  /*6890*/  HMMA.16816.F32.BF16 R40, R204.reuse, R178, R40 ;  /* 0x000000b2cc28723c */ /* 0x040fe20000041828 */
[----:B------:R-:W5:Y:S07]  /*68a0*/  LDSM.16.M88.4 R176, [R3+0x17900] ;  /* 0x0179000003b0783b */ /* 0x000f6e0000000200 */
[C---:B------:R-:W-:Y:S08]  /*68b0*/  HMMA.16816.F32.BF16 R44, R204.reuse, R180, R44 ;  /* 0x000000b4cc2c723c */ /* 0x040ff0000004182c */
[----:B------:R-:W-:Y:S01]  /*68c0*/  HMMA.16816.F32.BF16 R48, R204, R182, R48 ;  /* 0x000000b6cc30723c */ /* 0x000fe20000041830 */
[----:B------:R-:W-:Y:S07]  /*68d0*/  LDSM.16.M88.4 R180, [R132+0x15900] ;  /* 0x0159000084b4783b */ /* 0x000fee0000000200 */
[C---:B------:R-:W-:Y:S08]  /*68e0*/  HMMA.16816.F32.BF16 R4, R208.reuse, R192, R4 ;  /* 0x000000c0d004723c */ /* 0x040ff00000041804 */
[C---:B------:R-:W-:Y:S01]  /*68f0*/  HMMA.16816.F32.BF16 R8, R208.reuse, R194, R8 ;  /* 0x000000c2d008723c */ /* 0x040fe20000041808 */
[----:B------:R-:W-:Y:S07]  /*6900*/  LDSM.16.M88.4 R192, [R132+0x17100] ;  /* 0x0171000084c0783b */ /* 0x000fee0000000200 */
[C---:B-1----:R-:W-:Y:S08]  /*6910*/  HMMA.16816.F32.BF16 R12, R208.reuse, R160, R12 ;  /* 0x000000a0d00c723c */ /* 0x042ff0000004180c */
[C---:B------:R-:W-:Y:S01]  /*6920*/  HMMA.16816.F32.BF16 R16, R208.reuse, R162, R16 ;  /* 0x000000a2d010723c */ /* 0x040fe20000041810 */
[----:B------:R-:W1:Y:S07]  /*6930*/  LDSM.16.M88.4 R160, [R232+0x15100] ;  /* 0x01510000e8a0783b */ /* 0x000e6e0000000200 */
[C---:B--2---:R-:W-:Y:S01]  /*6940*/  HMMA.16816.F32.BF16 R20, R208.reuse, R164, R20 ;  /* 0x000000a4d014723c */ /* 0x044fe20000041814 */
[----:B------:R-:W-:Y:S07]  /*6950*/  LDSM.16.M88.4 R232, [R232+0x18100] ;  /* 0x01810000e8e8783b */ /* 0x000fee0000000200 */
[C---:B------:R-:W-:Y:S01]  /*6960*/  HMMA.16816.F32.BF16 R24, R208.reuse, R166, R24 ;  /* 0x000000a6d018723c */ /* 0x040fe20000041818 */
[----:B------:R-:W2:Y:S07]  /*6970*/  LDSM.16.M88.4 R164, [R132+0x16100] ;  /* 0x0161000084a4783b */ /* 0x000eae0000000200 */
[C---:B---3--:R-:W-:Y:S08]  /*6980*/  HMMA.16816.F32.BF16 R28, R208.reuse, R168, R28 ;  /* 0x000000a8d01c723c */ /* 0x048ff0000004181c */
[C---:B------:R-:W-:Y:S01]  /*6990*/  HMMA.16816.F32.BF16 R32, R208.reuse, R170, R32 ;  /* 0x000000aad020723c */ /* 0x040fe20000041820 */
[----:B------:R-:W3:Y:S07]  /*69a0*/  LDSM.16.M88.4 R168, [R132+0x16900] ;  /* 0x0169000084a8783b */ /* 0x000eee0000000200 */
[C---:B----4-:R-:W-:Y:S08]  /*69b0*/  HMMA.16816.F32.BF16 R36, R208.reuse, R172, R36 ;  /* 0x000000acd024723c */ /* 0x050ff00000041824 */
[C---:B------:R-:W-:Y:S01]  /*69c0*/  HMMA.16816.F32.BF16 R40, R208.reuse, R174, R40 ;  /* 0x000000aed028723c */ /* 0x040fe20000041828 */
[----:B------:R-:W4:Y:S07]  /*69d0*/  LDSM.16.M88.4 R172, [R236+UR4+0x18100] ;  /* 0x01810004ecac783b */ /* 0x000f2e0008000200 */
[C---:B-----5:R-:W-:Y:S08]  /*69e0*/  HMMA.16816.F32.BF16 R44, R208.reuse, R176, R44 ;  /* 0x000000b0d02c723c */ /* 0x060ff0000004182c */
[----:B------:R-:W-:Y:S01]  /*69f0*/  HMMA.16816.F32.BF16 R48, R208, R178, R48 ;  /* 0x000000b2d030723c */ /* 0x000fe20000041830 */
[----:B------:R-:W-:Y:S07]  /*6a00*/  LDSM.16.M88.4 R176, [R236+UR4+0x19100] ;  /* 0x01910004ecb0783b */ /* 0x000fee0008000200 */
[C---:B-1----:R-:W-:Y:S08]  /*6a10*/  HMMA.16816.F32.BF16 R4, R212.reuse, R160, R4 ;  /* 0x000000a0d404723c */ /* 0x042ff00000041804 */
[C---:B------:R-:W-:Y:S01]  /*6a20*/  HMMA.16816.F32.BF16 R8, R212.reuse, R162, R8 ;  /* 0x000000a2d408723c */ /* 0x040fe20000041808 */
[----:B------:R-:W1:Y:S07]  /*6a30*/  LDSM.16.M88.4 R160, [R236+UR4+0x18900] ;  /* 0x01890004eca0783b */ /* 0x000e6e0008000200 */
[C---:B------:R-:W-:Y:S08]  /*6a40*/  HMMA.16816.F32.BF16 R12, R212.reuse, R180, R12 ;  /* 0x000000b4d40c723c */ /* 0x040ff0000004180c */
[C---:B------:R-:W-:Y:S01]  /*6a50*/  HMMA.16816.F32.BF16 R16, R212.reuse, R182, R16 ;  /* 0x000000b6d410723c */ /* 0x040fe20000041810 */
[----:B------:R-:W5:Y:S07]  /*6a60*/  LDSM.16.M88.4 R180, [R236+UR4+0x19900] ;  /* 0x01990004ecb4783b */ /* 0x000f6e0008000200 */
[C---:B--2---:R-:W-:Y:S08]  /*6a70*/  HMMA.16816.F32.BF16 R20, R212.reuse, R164, R20 ;  /* 0x000000a4d414723c */ /* 0x044ff00000041814 */
[C---:B------:R-:W-:Y:S01]  /*6a80*/  HMMA.16816.F32.BF16 R24, R212.reuse, R166, R24 ;  /* 0x000000a6d418723c */ /* 0x040fe20000041818 */
[----:B------:R-:W2:Y:S07]  /*6a90*/  LDSM.16.M88.4 R164, [R236+UR4+0x1a100] ;  /* 0x01a10004eca4783b */ /* 0x000eae0008000200 */
[C---:B---3--:R-:W-:Y:S08]  /*6aa0*/  HMMA.16816.F32.BF16 R28, R212.reuse, R168, R28 ;  /* 0x000000a8d41c723c */ /* 0x048ff0000004181c */
[C---:B------:R-:W-:Y:S01]  /*6ab0*/  HMMA.16816.F32.BF16 R32, R212.reuse, R170, R32 ;  /* 0x000000aad420723c */ /* 0x040fe20000041820 */
[----:B------:R-:W3:Y:S07]  /*6ac0*/  LDSM.16.M88.4 R168, [R236+UR4+0x1a900] ;  /* 0x01a90004eca8783b */ /* 0x000eee0008000200 */
[C---:B------:R-:W-:Y:S08]  /*6ad0*/  HMMA.16816.F32.BF16 R36, R212.reuse, R192, R36 ;  /* 0x000000c0d424723c */ /* 0x040ff00000041824 */
[C---:B------:R-:W-:Y:S01]  /*6ae0*/  HMMA.16816.F32.BF16 R40, R212.reuse, R194, R40 ;  /* 0x000000c2d428723c */ /* 0x040fe20000041828 */
[----:B------:R-:W2:Y:S07]  /*6af0*/  LDSM.16.M88.4 R192, [R2+0x18100] ;  /* 0x0181000002c0783b */ /* 0x000eae0000000200 */
[C---:B------:R-:W-:Y:S08]  /*6b00*/  HMMA.16816.F32.BF16 R44, R212.reuse, R200, R44 ;  /* 0x000000c8d42c723c */ /* 0x040ff0000004182c */
[----:B------:R-:W-:Y:S01]  /*6b10*/  HMMA.16816.F32.BF16 R48, R212, R202, R48 ;  /* 0x000000cad430723c */ /* 0x000fe20000041830 */
        /* <DEDUP_REMOVED lines=10> */
[C---:B-----5:R-:W-:Y:S08]  /*6bc0*/  HMMA.16816.F32.BF16 R28, R216.reuse, R180, R28 ;  /* 0x000000b4d81c723c */ /* 0x060ff0000004181c */
        /* <DEDUP_REMOVED lines=8> */
[C---:B------:R-:W-:Y:S08]  /*6c50*/  HMMA.16816.F32.BF16 R4, R220.reuse, R192, R4 ;  /* 0x000000c0dc04723c */ /* 0x040ff00000041804 */
        /* <DEDUP_REMOVED lines=11> */
[C---:B--2---:R-:W-:Y:S08]  /*6d10*/  HMMA.16816.F32.BF16 R36, R220.reuse, R164, R36 ;  /* 0x000000a4dc24723c */ /* 0x044ff00000041824 */
[C---:B------:R-:W-:Y:S01]  /*6d20*/  HMMA.16816.F32.BF16 R40, R220.reuse, R166, R40 ;  /* 0x000000a6dc28723c */ /* 0x040fe20000041828 */
[----:B------:R-:W2:Y:S07]  /*6d30*/  LDSM.16.M88.4 R164, [R132+0x18900] ;  /* 0x0189000084a4783b */ /* 0x000eae0000000200 */
[C---:B---3--:R-:W-:Y:S08]  /*6d40*/  HMMA.16816.F32.BF16 R44, R220.reuse, R168, R44 ;  /* 0x000000a8dc2c723c */ /* 0x048ff0000004182c */
[----:B------:R-:W-:Y:S01]  /*6d50*/  HMMA.16816.F32.BF16 R48, R220, R170, R48 ;  /* 0x000000aadc30723c */ /* 0x000fe20000041830 */
[----:B------:R-:W-:Y:S07]  /*6d60*/  LDSM.16.M88.4 R168, [R132+0x19900] ;  /* 0x0199000084a8783b */ /* 0x000fee0000000200 */
[C---:B------:R-:W-:Y:S08]  /*6d70*/  HMMA.16816.F32.BF16 R4, R224.reuse, R180, R4 ;  /* 0x000000b4e004723c */ /* 0x040ff00000041804 */
[C---:B------:R-:W-:Y:S08]  /*6d80*/  HMMA.16816.F32.BF16 R8, R224.reuse, R182, R8 ;  /* 0x000000b6e008723c */ /* 0x040ff00000041808 */
[C---:B----4-:R-:W-:Y:S08]  /*6d90*/  HMMA.16816.F32.BF16 R12, R224.reuse, R172, R12 ;  /* 0x000000ace00c723c */ /* 0x050ff0000004180c */
[C---:B------:R-:W-:Y:S08]  /*6da0*/  HMMA.16816.F32.BF16 R16, R224.reuse, R174, R16 ;  /* 0x000000aee010723c */ /* 0x040ff00000041810 */
[C---:B-1----:R-:W-:Y:S08]  /*6db0*/  HMMA.16816.F32.BF16 R20, R224.reuse, R160, R20 ;  /* 0x000000a0e014723c */ /* 0x042ff00000041814 */
[C---:B------:R-:W-:Y:S01]  /*6dc0*/  HMMA.16816.F32.BF16 R24, R224.reuse, R162, R24 ;  /* 0x000000a2e018723c */ /* 0x040fe20000041818 */
[----:B------:R-:W1:Y:S07]  /*6dd0*/  LDSM.16.M88.4 R160, [R132+0x19100] ;  /* 0x0191000084a0783b */ /* 0x000e6e0000000200 */
[C---:B------:R-:W-:Y:S08]  /*6de0*/  HMMA.16816.F32.BF16 R28, R224.reuse, R192, R28 ;  /* 0x000000c0e01c723c */ /* 0x040ff0000004181c */
[C---:B------:R-:W-:Y:S08]  /*6df0*/  HMMA.16816.F32.BF16 R32, R224.reuse, R194, R32 ;  /* 0x000000c2e020723c */ /* 0x040ff00000041820 */
[C---:B------:R-:W-:Y:S08]  /*6e00*/  HMMA.16816.F32.BF16 R36, R224.reuse, R200, R36 ;  /* 0x000000c8e024723c */ /* 0x040ff00000041824 */
[C---:B------:R-:W-:Y:S08]  /*6e10*/  HMMA.16816.F32.BF16 R40, R224.reuse, R202, R40 ;  /* 0x000000cae028723c */ /* 0x040ff00000041828 */
[C---:B-----5:R-:W-:Y:S08]  /*6e20*/  HMMA.16816.F32.BF16 R44, R224.reuse, R176, R44 ;  /* 0x000000b0e02c723c */ /* 0x060ff0000004182c */
[----:B------:R-:W-:Y:S08]  /*6e30*/  HMMA.16816.F32.BF16 R48, R224, R178, R48 ;  /* 0x000000b2e030723c */ /* 0x000ff00000041830 */
[C---:B------:R-:W-:Y:S08]  /*6e40*/  HMMA.16816.F32.BF16 R4, R228.reuse, R232, R4 ;  /* 0x000000e8e404723c */ /* 0x040ff00000041804 */
[C---:B------:R-:W-:Y:S08]  /*6e50*/  HMMA.16816.F32.BF16 R8, R228.reuse, R234, R8 ;  /* 0x000000eae408723c */ /* 0x040ff00000041808 */
[C---:B--2---:R-:W-:Y:S08]  /*6e60*/  HMMA.16816.F32.BF16 R12, R228.reuse, R164, R12 ;  /* 0x000000a4e40c723c */ /* 0x044ff0000004180c */
[C---:B------:R-:W-:Y:S01]  /*6e70*/  HMMA.16816.F32.BF16 R16, R228.reuse, R166, R16 ;  /* 0x000000a6e410723c */ /* 0x040fe20000041810 */
[----:B------:R-:W2:Y:S03]  /*6e80*/  LDSM.16.M88.4 R164, [R132+0x1a100] ;  /* 0x01a1000084a4783b */ /* 0x000ea60000000200 */
        /* <DEDUP_REMOVED lines=9> */
[C---:B------:R-:W-:Y:S01]  /*6f20*/  HMMA.16816.F32.BF16 R28, R228.reuse, R168, R28 ;  /* 0x000000a8e41c723c */ /* 0x040fe2000004181c */
[----:B------:R-:W-:Y:S04]  /*6f30*/  BAR.SYNC.DEFER_BLOCKING 0x0 ;  /* 0x0000000000007b1d */ /* 0x000fe80000010000 */
[----:B------:R-:W-:Y:S02]  /*6f40*/  FMNMX.FTZ R2, R9, R2, !PT ;  /* 0x0000000209027209 */ /* 0x000fe40007810000 */
[----:B------:R-:W-:Y:S01]  /*6f50*/  FMNMX.FTZ R3, R10, R3, !PT ;  /* 0x000000030a037209 */ /* 0x000fe20007810000 */
[C---:B------:R-:W-:Y:S04]  /*6f60*/  HMMA.16816.F32.BF16 R32, R228.reuse, R170, R32 ;  /* 0x000000aae420723c */ /* 0x040fe80000041820 */
[----:B------:R-:W-:Y:S02]  /*6f70*/  FMNMX.FTZ R2, R12, R2, !PT ;  /* 0x000000020c027209 */ /* 0x000fe40007810000 */
[----:B------:R-:W-:Y:S02]  /*6f80*/  FMNMX.FTZ R3, R11, R3, !PT ;  /* 0x000000030b037209 */ /* 0x000fe40007810000 */
[----:B------:R-:W-:Y:S01]  /*6f90*/  FMNMX.FTZ R2, R13, R2, !PT ;  /* 0x000000020d027209 */ /* 0x000fe20007810000 */
[C---:B--2---:R-:W-:Y:S03]  /*6fa0*/  HMMA.16816.F32.BF16 R36, R228.reuse, R164, R36 ;  /* 0x000000a4e424723c */ /* 0x044fe60000041824 */
[----:B------:R-:W-:Y:S02]  /*6fb0*/  FMNMX.FTZ R2, R16, R2, !PT ;  /* 0x0000000210027209 */ /* 0x000fe40007810000 */
[----:B------:R-:W-:Y:S02]  /*6fc0*/  FMNMX.FTZ R3, R14, R3, !PT ;  /* 0x000000030e037209 */ /* 0x000fe40007810000 */
[----:B------:R-:W-:Y:S01]  /*6fd0*/  FMNMX.FTZ R2, R17, R2, !PT ;  /* 0x0000000211027209 */ /* 0x000fe20007810000 */
[C---:B------:R-:W-:Y:S04]  /*6fe0*/  HMMA.16816.F32.BF16 R40, R228.reuse, R166, R40 ;  /* 0x000000a6e428723c */ /* 0x040fe80000041828 */
[----:B------:R-:W-:Y:S02]  /*6ff0*/  FMNMX.FTZ R3, R15, R3, !PT ;  /* 0x000000030f037209 */ /* 0x000fe40007810000 */
[----:B------:R-:W-:Y:S02]  /*7000*/  FMNMX.FTZ R2, R20, R2, !PT ;  /* 0x0000000214027209 */ /* 0x000fe40007810000 */
[C---:B-1----:R-:W-:Y:S04]  /*7010*/  HMMA.16816.F32.BF16 R44, R228.reuse, R160, R44 ;  /* 0x000000a0e42c723c */ /* 0x042fe8000004182c */
[----:B------:R-:W-:Y:S02]  /*7020*/  FMNMX.FTZ R3, R18, R3, !PT ;  /* 0x0000000312037209 */ /* 0x000fe40007810000 */
[----:B------:R-:W-:Y:S02]  /*7030*/  FMNMX.FTZ R2, R21, R2, !PT ;  /* 0x0000000215027209 */ /* 0x000fe40007810000 */
[----:B------:R-:W-:Y:S01]  /*7040*/  HMMA.16816.F32.BF16 R48, R228, R162, R48 ;  /* 0x000000a2e430723c */ /* 0x000fe20000041830 */
[----:B------:R-:W-:Y:S03]  /*7050*/  LDSM.16.MT88.4 R160, [R135+UR4+0x100] ;  /* 0x0001000487a0783b */ /* 0x000fe60008004200 */
        /* <DEDUP_REMOVED lines=38> */
[----:B------:R-:W-:Y:S03]  /*72c0*/  IADD3 R134, R135, UR4, RZ ;  /* 0x0000000487867c10 */ /* 0x000fe6000fffe0ff */
[C---:B------:R-:W-:Y:S01]  /*72d0*/  FADD.FTZ R0, -R132.reuse, R0 ;  /* 0x0000000084007221 */ /* 0x040fe20000010100 */
[----:B------:R-:W-:Y:S01]  /*72e0*/  IADD3 R134, R239, R134, RZ ;  /* 0x00000086ef867210 */ /* 0x000fe20007ffe0ff */
[----:B------:R-:W-:Y:S02]  /*72f0*/  FMUL.FTZ R176, R132, c[0x0][0x2d0] ;  /* 0x0000b40084b07a20 */ /* 0x000fe40000410000 */
[----:B------:R-:W-:Y:S01]  /*7300*/  FMUL.FTZ R0, R0, c[0x0][0x2d0] ;  /* 0x0000b40000007a20 */ /* 0x000fe20000410000 */
[----:B--2---:R-:W-:Y:S01]  /*7310*/  FMNMX.FTZ R3, R2, R3, !PT ;  /* 0x0000000302037209 */ /* 0x004fe20007810000 */
[--C-:B------:R-:W-:Y:S01]  /*7320*/  FFMA.FTZ R8, R8, c[0x0][0x2d0], -R176.reuse ;  /* 0x0000b40008087a23 */ /* 0x100fe200000108b0 */
[----:B------:R-:W1:Y:S01]  /*7330*/  LDSM.16.MT88.4 R164, [R134+0x100] ;  /* 0x0001000086a4783b */ /* 0x000e620000004200 */
[----:B------:R2:W3:Y:S01]  /*7340*/  MUFU.EX2 R2, R0 ;  /* 0x0000000000027308 */ /* 0x0004e20000000800 */
[--C-:B------:R-:W-:Y:S02]  /*7350*/  FFMA.FTZ R9, R9, c[0x0][0x2d0], -R176.reuse ;  /* 0x0000b40009097a23 */ /* 0x100fe400000108b0 */
[----:B------:R-:W-:Y:S02]  /*7360*/  FMUL.FTZ R177, R3, c[0x0][0x2d0] ;  /* 0x0000b40003b17a20 */ /* 0x000fe40000410000 */
[--C-:B------:R-:W-:Y:S02]  /*7370*/  FFMA.FTZ R4, R4, c[0x0][0x2d0], -R176.reuse ;  /* 0x0000b40004047a23 */ /* 0x100fe400000108b0 */
[--C-:B------:R-:W-:Y:S01]  /*7380*/  FFMA.FTZ R10, R10, c[0x0][0x2d0], -R177.reuse ;  /* 0x0000b4000a0a7a23 */ /* 0x100fe200000108b1 */
[----:B------:R-:W-:Y:S01]  /*7390*/  LDSM.16.MT88.4 R172, [R134+0x3900] ;  /* 0x0039000086ac783b */ /* 0x000fe20000004200 */
[--C-:B------:R-:W-:Y:S01]  /*73a0*/  FFMA.FTZ R11, R11, c[0x0][0x2d0], -R177.reuse ;  /* 0x0000b4000b0b7a23 */ /* 0x100fe200000108b1 */
[----:B------:R4:W-:Y:S01]  /*73b0*/  MUFU.EX2 R246, R8 ;  /* 0x0000000800f67308 */ /* 0x0009e20000000800 */
[--C-:B------:R-:W-:Y:S02]  /*73c0*/  FFMA.FTZ R5, R5, c[0x0][0x2d0], -R176.reuse ;  /* 0x0000b40005057a23 */ /* 0x100fe400000108b0 */
[--C-:B------:R-:W-:Y:S02]  /*73d0*/  FFMA.FTZ R6, R6, c[0x0][0x2d0], -R177.reuse ;  /* 0x0000b40006067a23 */ /* 0x100fe400000108b1 */
[--C-:B------:R-:W-:Y:S02]  /*73e0*/  FFMA.FTZ R7, R7, c[0x0][0x2d0], -R177.reuse ;  /* 0x0000b40007077a23 */ /* 0x100fe400000108b1 */
[--C-:B------:R-:W-:Y:S02]  /*73f0*/  FFMA.FTZ R168, R19, c[0x0][0x2d0], -R177.reuse ;  /* 0x0000b40013a87a23 */ /* 0x100fe400000108b1 */
[--C-:B------:R-:W-:Y:S01]  /*7400*/  FFMA.FTZ R24, R24, c[0x0][0x2d0], -R176.reuse ;  /* 0x0000b40018187a23 */ /* 0x100fe200000108b0 */
[----:B------:R5:W-:Y:S01]  /*7410*/  MUFU.EX2 R245, R9 ;  /* 0x0000000900f57308 */ /* 0x000be20000000800 */
[--C-:B------:R-:W-:Y:S02]  /*7420*/  FFMA.FTZ R25, R25, c[0x0][0x2d0], -R176.reuse ;  /* 0x0000b40019197a23 */ /* 0x100fe400000108b0 */
[----:B------:R-:W-:Y:S02]  /*7430*/  FFMA.FTZ R26, R26, c[0x0][0x2d0], -R177 ;  /* 0x0000b4001a1a7a23 */ /* 0x000fe400000108b1 */
[----:B--2---:R-:W-:Y:S01]  /*7440*/  FADD.FTZ R0, -R3, R133 ;  /* 0x0000008503007221 */ /* 0x004fe20000010100 */
[----:B------:R-:W-:Y:S01]  /*7450*/  IADD3 R133, R237, UR4, RZ ;  /* 0x00000004ed857c10 */ /* 0x000fe2000fffe0ff */
[----:B---3--:R-:W-:Y:S02]  /*7460*/  FMUL.FTZ R52, R2, R52 ;  /* 0x0000003402347220 */ /* 0x008fe40000410000 */
[----:B------:R-:W-:Y:S01]  /*7470*/  FMUL.FTZ R0, R0, c[0x0][0x2d0] ;  /* 0x0000b40000007a20 */ /* 0x000fe20000410000 */
[----:B------:R-:W-:Y:S01]  /*7480*/  MUFU.EX2 R235, R10 ;  /* 0x0000000a00eb7308 */ /* 0x000fe20000000800 */
[----:B------:R-:W-:Y:S01]  /*7490*/  IADD3 R133, R239, R133, RZ ;  /* 0x00000085ef857210 */ /* 0x000fe20007ffe0ff */
[C---:B------:R-:W-:Y:S02]  /*74a0*/  FMUL.FTZ R53, R2.reuse, R53 ;  /* 0x0000003502357220 */ /* 0x040fe40000410000 */
[C---:B----4-:R-:W-:Y:S02]  /*74b0*/  FMUL.FTZ R8, R2.reuse, R140 ;  /* 0x0000008c02087220 */ /* 0x050fe40000410000 */
[C---:B------:R-:W-:Y:S02]  /*74c0*/  FMUL.FTZ R56, R2.reuse, R56 ;  /* 0x0000003802387220 */ /* 0x040fe40000410000 */
[C---:B------:R-:W-:Y:S02]  /*74d0*/  FMUL.FTZ R57, R2.reuse, R57 ;  /* 0x0000003902397220 */ /* 0x040fe40000410000 */
[----:B------:R-:W2:Y:S01]  /*74e0*/  MUFU.EX2 R0, R0 ;  /* 0x0000000000007308 */ /* 0x000ea20000000800 */
[C---:B------:R-:W-:Y:S02]  /*74f0*/  FMUL.FTZ R60, R2.reuse, R60 ;  /* 0x0000003c023c7220 */ /* 0x040fe40000410000 */
[C---:B------:R-:W-:Y:S02]  /*7500*/  FMUL.FTZ R61, R2.reuse, R61 ;  /* 0x0000003d023d7220 */ /* 0x040fe40000410000 */
[C---:B-----5:R-:W-:Y:S02]  /*7510*/  FMUL.FTZ R9, R2.reuse, R141 ;  /* 0x0000008d02097220 */ /* 0x060fe40000410000 */
[C---:B------:R-:W-:Y:S02]  /*7520*/  FMUL.FTZ R64, R2.reuse, R64 ;  /* 0x0000004002407220 */ /* 0x040fe40000410000 */
[C---:B------:R-:W-:Y:S01]  /*7530*/  FMUL.FTZ R65, R2.reuse, R65 ;  /* 0x0000004102417220 */ /* 0x040fe20000410000 */
[----:B------:R3:W-:Y:S01]  /*7540*/  MUFU.EX2 R244, R11 ;  /* 0x0000000b00f47308 */ /* 0x0007e20000000800 */
[C---:B------:R-:W-:Y:S02]  /*7550*/  FMUL.FTZ R68, R2.reuse, R68 ;  /* 0x0000004402447220 */ /* 0x040fe40000410000 */
[C---:B------:R-:W-:Y:S02]  /*7560*/  FMUL.FTZ R69, R2.reuse, R69 ;  /* 0x0000004502457220 */ /* 0x040fe40000410000 */
[C---:B------:R-:W-:Y:S02]  /*7570*/  FMUL.FTZ R72, R2.reuse, R72 ;  /* 0x0000004802487220 */ /* 0x040fe40000410000 */
[C---:B------:R-:W-:Y:S02]  /*7580*/  FMUL.FTZ R73, R2.reuse, R73 ;  /* 0x0000004902497220 */ /* 0x040fe40000410000 */
[C---:B------:R-:W-:Y:S01]  /*7590*/  FMUL.FTZ R76, R2.reuse, R76 ;  /* 0x0000004c024c7220 */ /* 0x040fe20000410000 */
[----:B------:R4:W-:Y:S01]  /*75a0*/  MUFU.EX2 R247, R5 ;  /* 0x0000000500f77308 */ /* 0x0009e20000000800 */
[C---:B------:R-:W-:Y:S02]  /*75b0*/  FMUL.FTZ R77, R2.reuse, R77 ;  /* 0x0000004d024d7220 */ /* 0x040fe40000410000 */
[----:B------:R-:W-:Y:S02]  /*75c0*/  FMUL.FTZ R80, R2, R80 ;  /* 0x0000005002507220 */ /* 0x000fe40000410000 */
[C---:B--2---:R-:W-:Y:S02]  /*75d0*/  FMUL.FTZ R10, R0.reuse, R142 ;  /* 0x0000008e000a7220 */ /* 0x044fe40000410000 */
[C---:B------:R-:W-:Y:S02]  /*75e0*/  FMUL.FTZ R54, R0.reuse, R54 ;  /* 0x0000003600367220 */ /* 0x040fe40000410000 */
[C---:B------:R-:W-:Y:S01]  /*75f0*/  FMUL.FTZ R55, R0.reuse, R55 ;  /* 0x0000003700377220 */ /* 0x040fe20000410000 */
[----:B------:R2:W5:Y:S01]  /*7600*/  MUFU.EX2 R248, R4 ;  /* 0x0000000400f87308 */ /* 0x0005620000000800 */
[C---:B------:R-:W-:Y:S02]  /*7610*/  FMUL.FTZ R58, R0.reuse, R58 ;  /* 0x0000003a003a7220 */ /* 0x040fe40000410000 */
[C---:B------:R-:W-:Y:S02]  /*7620*/  FMUL.FTZ R59, R0.reuse, R59 ;  /* 0x0000003b003b7220 */ /* 0x040fe40000410000 */
[C---:B---3--:R-:W-:Y:S02]  /*7630*/  FMUL.FTZ R11, R0.reuse, R143 ;  /* 0x0000008f000b7220 */ /* 0x048fe40000410000 */
[----:B------:R-:W3:Y:S01]  /*7640*/  LDSM.16.MT88.4 R140, [R237+UR4+0x100] ;  /* 0x00010004ed8c783b */ /* 0x000ee20008004200 */
[C---:B------:R-:W-:Y:S02]  /*7650*/  FMUL.FTZ R62, R0.reuse, R62 ;  /* 0x0000003e003e7220 */ /* 0x040fe40000410000 */
[----:B------:R1:W-:Y:S01]  /*7660*/  MUFU.EX2 R243, R6 ;  /* 0x0000000600f37308 */ /* 0x0003e20000000800 */
[C---:B------:R-:W-:Y:S02]  /*7670*/  FMUL.FTZ R63, R0.reuse, R63 ;  /* 0x0000003f003f7220 */ /* 0x040fe40000410000 */
[----:B------:R-:W-:Y:S02]  /*7680*/  FMUL.FTZ R66, R0, R66 ;  /* 0x0000004200427220 */ /* 0x000fe40000410000 */
[----:B----4-:R-:W-:Y:S02]  /*7690*/  FMUL.FTZ R5, R2, R137 ;  /* 0x0000008902057220 */ /* 0x010fe40000410000 */
[C---:B------:R-:W-:Y:S02]  /*76a0*/  FMUL.FTZ R67, R0.reuse, R67 ;  /* 0x0000004300437220 */ /* 0x040fe40000410000 */
[C---:B------:R-:W-:Y:S01]  /*76b0*/  FMUL.FTZ R70, R0.reuse, R70 ;  /* 0x0000004600467220 */ /* 0x040fe20000410000 */
[----:B------:R-:W4:Y:S01]  /*76c0*/  MUFU.EX2 R242, R7 ;  /* 0x0000000700f27308 */ /* 0x000f220000000800 */
[C---:B------:R-:W-:Y:S02]  /*76d0*/  FMUL.FTZ R71, R0.reuse, R71 ;  /* 0x0000004700477220 */ /* 0x040fe40000410000 */
[----:B------:R-:W-:Y:S02]  /*76e0*/  FMUL.FTZ R74, R0, R74 ;  /* 0x0000004a004a7220 */ /* 0x000fe40000410000 */
[----:B--2---:R-:W-:Y:S01]  /*76f0*/  FMUL.FTZ R4, R2, R136 ;  /* 0x0000008802047220 */ /* 0x004fe20000410000 */
[----:B-----5:R-:W-:Y:S01]  /*7700*/  F2FP.BF16.PACK_AB R136, R247, R248 ;  /* 0x000000f8f788723e */ /* 0x020fe200000010ff */
[C---:B------:R-:W-:Y:S02]  /*7710*/  FMUL.FTZ R75, R0.reuse, R75 ;  /* 0x0000004b004b7220 */ /* 0x040fe40000410000 */
[C---:B------:R-:W-:Y:S01]  /*7720*/  FMUL.FTZ R78, R0.reuse, R78 ;  /* 0x0000004e004e7220 */ /* 0x040fe20000410000 */
[----:B------:R2:W-:Y:S01]  /*7730*/  MUFU.EX2 R200, R168 ;  /* 0x000000a800c87308 */ /* 0x0005e20000000800 */
[----:B------:R-:W-:Y:S02]  /*7740*/  FMUL.FTZ R79, R0, R79 ;  /* 0x0000004f004f7220 */ /* 0x000fe40000410000 */
[----:B------:R-:W-:Y:S02]  /*7750*/  FMUL.FTZ R81, R2, R81 ;  /* 0x0000005102517220 */ /* 0x000fe40000410000 */
[C---:B-1----:R-:W-:Y:S01]  /*7760*/  FMUL.FTZ R6, R0.reuse, R138 ;  /* 0x0000008a00067220 */ /* 0x042fe20000410000 */
[----:B------:R-:W-:Y:S01]  /*7770*/  F2FP.BF16.PACK_AB R138, R245, R246 ;  /* 0x000000f6f58a723e */ /* 0x000fe200000010ff */
[C---:B------:R-:W-:Y:S02]  /*7780*/  FMUL.FTZ R82, R0.reuse, R82 ;  /* 0x0000005200527220 */ /* 0x040fe40000410000 */
[----:B------:R-:W-:Y:S01]  /*7790*/  FMUL.FTZ R83, R0, R83 ;  /* 0x0000005300537220 */ /* 0x000fe20000410000 */
[----:B------:R-:W-:Y:S01]  /*77a0*/  MUFU.EX2 R192, R24 ;  /* 0x0000001800c07308 */ /* 0x000fe20000000800 */
[C---:B------:R-:W-:Y:S02]  /*77b0*/  FMUL.FTZ R84, R2.reuse, R84 ;  /* 0x0000005402547220 */ /* 0x040fe40000410000 */
[----:B------:R-:W-:Y:S01]  /*77c0*/  FMUL.FTZ R85, R2, R85 ;  /* 0x0000005502557220 */ /* 0x000fe20000410000 */
[----:B----4-:R-:W-:Y:S01]  /*77d0*/  F2FP.BF16.PACK_AB R137, R242, R243 ;  /* 0x000000f3f289723e */ /* 0x010fe200000010ff */
[----:B------:R-:W-:Y:S01]  /*77e0*/  FMUL.FTZ R7, R0, R139 ;  /* 0x0000008b00077220 */ /* 0x000fe20000410000 */
[----:B------:R-:W-:Y:S01]  /*77f0*/  F2FP.BF16.PACK_AB R139, R244, R235 ;  /* 0x000000ebf48b723e */ /* 0x000fe200000010ff */
[----:B------:R-:W-:Y:S02]  /*7800*/  FMUL.FTZ R19, R0, R151 ;  /* 0x0000009700137220 */ /* 0x000fe40000410000 */
[--C-:B------:R-:W-:Y:S01]  /*7810*/  FFMA.FTZ R27, R27, c[0x0][0x2d0], -R177.reuse ;  /* 0x0000b4001b1b7a23 */ /* 0x100fe200000108b1 */
[----:B------:R-:W-:Y:S01]  /*7820*/  MUFU.EX2 R183, R25 ;  /* 0x0000001900b77308 */ /* 0x000fe20000000800 */
[--C-:B------:R-:W-:Y:S02]  /*7830*/  FFMA.FTZ R28, R28, c[0x0][0x2d0], -R176.reuse ;  /* 0x0000b4001c1c7a23 */ /* 0x100fe400000108b0 */
[C---:B------:R-:W-:Y:S01]  /*7840*/  HMMA.16816.F32.BF16 R4, R136.reuse, R160, R4 ;  /* 0x000000a08804723c */ /* 0x040fe20000041804 */
[----:B--2---:R-:W-:Y:S04]  /*7850*/  LDSM.16.MT88.4 R168, [R135+UR4+0x3900] ;  /* 0x0039000487a8783b */ /* 0x004fe80008004200 */
[--C-:B------:R-:W-:Y:S02]  /*7860*/  FFMA.FTZ R29, R29, c[0x0][0x2d0], -R176.reuse ;  /* 0x0000b4001d1d7a23 */ /* 0x100fe400000108b0 */
[----:B------:R-:W-:Y:S01]  /*7870*/  MUFU.EX2 R179, R26 ;  /* 0x0000001a00b37308 */ /* 0x000fe20000000800 */
[C---:B------:R-:W-:Y:S01]  /*7880*/  HMMA.16816.F32.BF16 R8, R136.reuse, R162, R8 ;  /* 0x000000a28808723c */ /* 0x040fe20000041808 */
[----:B------:R-:W1:Y:S03]  /*7890*/  LDSM.16.MT88.4 R160, [R133+0x100] ;  /* 0x0001000085a0783b */ /* 0x000e660000004200 */
[--C-:B------:R-:W-:Y:S02]  /*78a0*/  FFMA.FTZ R30, R30, c[0x0][0x2d0], -R177.reuse ;  /* 0x0000b4001e1e7a23 */ /* 0x100fe400000108b1 */
[--C-:B------:R-:W-:Y:S02]  /*78b0*/  FFMA.FTZ R31, R31, c[0x0][0x2d0], -R177.reuse ;  /* 0x0000b4001f1f7a23 */ /* 0x100fe400000108b1 */
[C---:B------:R-:W-:Y:S01]  /*78c0*/  HMMA.16816.F32.BF16 R52, R136.reuse, R164, R52 ;  /* 0x000000a48834723c */ /* 0x040fe20000041834 */
[----:B------:R2:W-:Y:S03]  /*78d0*/  MUFU.EX2 R180, R27 ;  /* 0x0000001b00b47308 */ /* 0x0005e60000000800 */
[--C-:B------:R-:W-:Y:S02]  /*78e0*/  FFMA.FTZ R32, R32, c[0x0][0x2d0], -R176.reuse ;  /* 0x0000b40020207a23 */ /* 0x100fe400000108b0 */
[--C-:B------:R-:W-:Y:S02]  /*78f0*/  FFMA.FTZ R33, R33, c[0x0][0x2d0], -R176.reuse ;  /* 0x0000b40021217a23 */ /* 0x100fe400000108b0 */
[C---:B------:R-:W-:Y:S01]  /*7900*/  HMMA.16816.F32.BF16 R56, R136.reuse, R166, R56 ;  /* 0x000000a68838723c */ /* 0x040fe20000041838 */
[----:B------:R-:W4:Y:S02]  /*7910*/  LDSM.16.MT88.4 R164, [R135+UR4+0x3100] ;  /* 0x0031000487a4783b */ /* 0x000f240008004200 */
[----:B------:R-:W-:Y:S01]  /*7920*/  MUFU.EX2 R178, R29 ;  /* 0x0000001d00b27308 */ /* 0x000fe20000000800 */
[--C-:B------:R-:W-:Y:S02]  /*7930*/  FFMA.FTZ R34, R34, c[0x0][0x2d0], -R177.reuse ;  /* 0x0000b40022227a23 */ /* 0x100fe400000108b1 */
[--C-:B------:R-:W-:Y:S02]  /*7940*/  FFMA.FTZ R35, R35, c[0x0][0x2d0], -R177.reuse ;  /* 0x0000b40023237a23 */ /* 0x100fe400000108b1 */
[C---:B---3--:R-:W-:Y:S04]  /*7950*/  HMMA.16816.F32.BF16 R60, R136.reuse, R140, R60 ;  /* 0x0000008c883c723c */ /* 0x048fe8000004183c */
[--C-:B------:R-:W-:Y:S02]  /*7960*/  FFMA.FTZ R36, R36, c[0x0][0x2d0], -R176.reuse ;  /* 0x0000b40024247a23 */ /* 0x100fe400000108b0 */
[--C-:B------:R-:W-:Y:S02]  /*7970*/  FFMA.FTZ R37, R37, c[0x0][0x2d0], -R176.reuse ;  /* 0x0000b40025257a23 */ /* 0x100fe400000108b0 */
[C---:B------:R-:W-:Y:S01]  /*7980*/  HMMA.16816.F32.BF16 R64, R136.reuse, R142, R64 ;  /* 0x0000008e8840723c */ /* 0x040fe20000041840 */
[----:B------:R-:W3:Y:S03]  /*7990*/  LDSM.16.MT88.4 R140, [R134+0x3100] ;  /* 0x00310000868c783b */ /* 0x000ee60000004200 */
[--C-:B------:R-:W-:Y:S02]  /*79a0*/  FFMA.FTZ R38, R38, c[0x0][0x2d0], -R177.reuse ;  /* 0x0000b40026267a23 */ /* 0x100fe400000108b1 */
[--C-:B------:R-:W-:Y:S02]  /*79b0*/  FFMA.FTZ R39, R39, c[0x0][0x2d0], -R177.reuse ;  /* 0x0000b40027277a23 */ /* 0x100fe400000108b1 */
[--C-:B------:R-:W-:Y:S01]  /*79c0*/  FFMA.FTZ R40, R40, c[0x0][0x2d0], -R176.reuse ;  /* 0x0000b40028287a23 */ /* 0x100fe200000108b0 */
[C---:B-1----:R-:W-:Y:S01]  /*79d0*/  HMMA.16816.F32.BF16 R68, R136.reuse, R160, R68 ;  /* 0x000000a08844723c */ /* 0x042fe20000041844 */
[----:B--2---:R-:W-:Y:S02]  /*79e0*/  LDSM.16.MT88.4 R24, [R134+0x1100] ;  /* 0x001100008618783b */ /* 0x004fe40000004200 */
[--C-:B------:R-:W-:Y:S02]  /*79f0*/  FFMA.FTZ R41, R41, c[0x0][0x2d0], -R176.reuse ;  /* 0x0000b40029297a23 */ /* 0x100fe400000108b0 */
[--C-:B------:R-:W-:Y:S02]  /*7a00*/  FFMA.FTZ R42, R42, c[0x0][0x2d0], -R177.reuse ;  /* 0x0000b4002a2a7a23 */ /* 0x100fe400000108b1 */
[--C-:B------:R-:W-:Y:S01]  /*7a10*/  FFMA.FTZ R43, R43, c[0x0][0x2d0], -R177.reuse ;  /* 0x0000b4002b2b7a23 */ /* 0x100fe200000108b1 */
[C---:B------:R-:W-:Y:S01]  /*7a20*/  HMMA.16816.F32.BF16 R72, R136.reuse, R162, R72 ;  /* 0x000000a28848723c */ /* 0x040fe20000041848 */
[----:B------:R-:W1:Y:S03]  /*7a30*/  LDSM.16.MT88.4 R160, [R237+UR4+0x3100] ;  /* 0x00310004eda0783b */ /* 0x000e660008004200 */
[--C-:B------:R-:W-:Y:S02]  /*7a40*/  FFMA.FTZ R44, R44, c[0x0][0x2d0], -R176.reuse ;  /* 0x0000b4002c2c7a23 */ /* 0x100fe400000108b0 */
[--C-:B------:R-:W-:Y:S02]  /*7a50*/  FFMA.FTZ R45, R45, c[0x0][0x2d0], -R176.reuse ;  /* 0x0000b4002d2d7a23 */ /* 0x100fe400000108b0 */
[C---:B----4-:R-:W-:Y:S04]  /*7a60*/  HMMA.16816.F32.BF16 R76, R136.reuse, R164, R76 ;  /* 0x000000a4884c723c */ /* 0x050fe8000004184c */
[--C-:B------:R-:W-:Y:S02]  /*7a70*/  FFMA.FTZ R46, R46, c[0x0][0x2d0], -R177.reuse ;  /* 0x0000b4002e2e7a23 */ /* 0x100fe400000108b1 */
[--C-:B------:R-:W-:Y:S02]  /*7a80*/  FFMA.FTZ R47, R47, c[0x0][0x2d0], -R177.reuse ;  /* 0x0000b4002f2f7a23 */ /* 0x100fe400000108b1 */
[C---:B------:R-:W-:Y:S01]  /*7a90*/  HMMA.16816.F32.BF16 R80, R136.reuse, R166, R80 ;  /* 0x000000a68850723c */ /* 0x040fe20000041850 */
[----:B------:R-:W2:Y:S03]  /*7aa0*/  LDSM.16.MT88.4 R164, [R133+0x3100] ;  /* 0x0031000085a4783b */ /* 0x000ea60000004200 */
[C---:B------:R-:W-:Y:S02]  /*7ab0*/  FMUL.FTZ R86, R0.reuse, R86 ;  /* 0x0000005600567220 */ /* 0x040fe40000410000 */
[----:B------:R-:W-:Y:S02]  /*7ac0*/  FMUL.FTZ R87, R0, R87 ;  /* 0x0000005700577220 */ /* 0x000fe40000410000 */
[C---:B------:R-:W-:Y:S04]  /*7ad0*/  FMUL.FTZ R88, R2.reuse, R88 ;  /* 0x0000005802587220 */ /* 0x040fe80000410000 */
[----:B------:R-:W-:Y:S01]  /*7ae0*/  FMUL.FTZ R89, R2, R89 ;  /* 0x0000005902597220 */ /* 0x000fe20000410000 */
[C---:B---3--:R-:W-:Y:S03]  /*7af0*/  HMMA.16816.F32.BF16 R84, R136.reuse, R140, R84 ;  /* 0x0000008c8854723c */ /* 0x048fe60000041854 */
[C---:B------:R-:W-:Y:S02]  /*7b00*/  FMUL.FTZ R90, R0.reuse, R90 ;  /* 0x0000005a005a7220 */ /* 0x040fe40000410000 */
[----:B------:R-:W-:Y:S02]  /*7b10*/  FMUL.FTZ R91, R0, R91 ;  /* 0x0000005b005b7220 */ /* 0x000fe40000410000 */
[C---:B------:R-:W-:Y:S02]  /*7b20*/  FMUL.FTZ R92, R2.reuse, R92 ;  /* 0x0000005c025c7220 */ /* 0x040fe40000410000 */
[----:B------:R-:W-:Y:S03]  /*7b30*/  FMUL.FTZ R93, R2, R93 ;  /* 0x0000005d025d7220 */ /* 0x000fe60000410000 */
[C---:B------:R-:W-:Y:S01]  /*7b40*/  HMMA.16816.F32.BF16 R88, R136.reuse, R142, R88 ;  /* 0x0000008e8858723c */ /* 0x040fe20000041858 */
[----:B------:R-:W3:Y:S02]  /*7b50*/  LDSM.16.MT88.4 R140, [R135+UR4+0x6100] ;  /* 0x00610004878c783b */ /* 0x000ee40008004200 */
[C---:B------:R-:W-:Y:S02]  /*7b60*/  FMUL.FTZ R94, R0.reuse, R94 ;  /* 0x0000005e005e7220 */ /* 0x040fe40000410000 */
[----:B------:R-:W-:Y:S02]  /*7b70*/  FMUL.FTZ R95, R0, R95 ;  /* 0x0000005f005f7220 */ /* 0x000fe40000410000 */
[C---:B------:R-:W-:Y:S02]  /*7b80*/  FMUL.FTZ R96, R2.reuse, R96 ;  /* 0x0000006002607220 */ /* 0x040fe40000410000 */
[----:B------:R-:W-:Y:S03]  /*7b90*/  FMUL.FTZ R97, R2, R97 ;  /* 0x0000006102617220 */ /* 0x000fe60000410000 */
[C---:B-1----:R-:W-:Y:S03]  /*7ba0*/  HMMA.16816.F32.BF16 R92, R136.reuse, R160, R92 ;  /* 0x000000a0885c723c */ /* 0x042fe6000004185c */
[C---:B------:R-:W-:Y:S02]  /*7bb0*/  FMUL.FTZ R98, R0.reuse, R98 ;  /* 0x0000006200627220 */ /* 0x040fe40000410000 */
[----:B------:R-:W-:Y:S02]  /*7bc0*/  FMUL.FTZ R99, R0, R99 ;  /* 0x0000006300637220 */ /* 0x000fe40000410000 */
[C---:B------:R-:W-:Y:S02]  /*7bd0*/  FMUL.FTZ R100, R2.reuse, R100 ;  /* 0x0000006402647220 */ /* 0x040fe40000410000 */
[----:B------:R-:W-:Y:S03]  /*7be0*/  FMUL.FTZ R101, R2, R101 ;  /* 0x0000006502657220 */ /* 0x000fe60000410000 */
[C---:B------:R-:W-:Y:S01]  /*7bf0*/  HMMA.16816.F32.BF16 R96, R136.reuse, R162, R96 ;  /* 0x000000a28860723c */ /* 0x040fe20000041860 */
[----:B------:R-:W1:Y:S02]  /*7c00*/  LDSM.16.MT88.4 R160, [R134+0x6100] ;  /* 0x0061000086a0783b */ /* 0x000e640000004200 */
[C---:B------:R-:W-:Y:S02]  /*7c10*/  FMUL.FTZ R102, R0.reuse, R102 ;  /* 0x0000006600667220 */ /* 0x040fe40000410000 */
[----:B------:R-:W-:Y:S02]  /*7c20*/  FMUL.FTZ R103, R0, R103 ;  /* 0x0000006700677220 */ /* 0x000fe40000410000 */
[C---:B------:R-:W-:Y:S02]  /*7c30*/  FMUL.FTZ R104, R2.reuse, R104 ;  /* 0x0000006802687220 */ /* 0x040fe40000410000 */
[----:B------:R-:W-:Y:S03]  /*7c40*/  FMUL.FTZ R105, R2, R105 ;  /* 0x0000006902697220 */ /* 0x000fe60000410000 */
[C---:B--2---:R-:W-:Y:S03]  /*7c50*/  HMMA.16816.F32.BF16 R100, R136.reuse, R164, R100 ;  /* 0x000000a48864723c */ /* 0x044fe60000041864 */
[C---:B------:R-:W-:Y:S02]  /*7c60*/  FMUL.FTZ R106, R0.reuse, R106 ;  /* 0x0000006a006a7220 */ /* 0x040fe40000410000 */
[----:B------:R-:W-:Y:S02]  /*7c70*/  FMUL.FTZ R107, R0, R107 ;  /* 0x0000006b006b7220 */ /* 0x000fe40000410000 */
[C---:B------:R-:W-:Y:S02]  /*7c80*/  FMUL.FTZ R108, R2.reuse, R108 ;  /* 0x0000006c026c7220 */ /* 0x040fe40000410000 */
[----:B------:R-:W-:Y:S03]  /*7c90*/  FMUL.FTZ R109, R2, R109 ;  /* 0x0000006d026d7220 */ /* 0x000fe60000410000 */
[C---:B------:R-:W-:Y:S01]  /*7ca0*/  HMMA.16816.F32.BF16 R104, R136.reuse, R166, R104 ;  /* 0x000000a68868723c */ /* 0x040fe20000041868 */
[----:B------:R-:W2:Y:S02]  /*7cb0*/  LDSM.16.MT88.4 R164, [R237+UR4+0x6100] ;  /* 0x00610004eda4783b */ /* 0x000ea40008004200 */
[C---:B------:R-:W-:Y:S02]  /*7cc0*/  FMUL.FTZ R110, R0.reuse, R110 ;  /* 0x0000006e006e7220 */ /* 0x040fe40000410000 */
[----:B------:R-:W-:Y:S02]  /*7cd0*/  FMUL.FTZ R111, R0, R111 ;  /* 0x0000006f006f7220 */ /* 0x000fe40000410000 */
[--C-:B------:R-:W-:Y:S02]  /*7ce0*/  FFMA.FTZ R12, R12, c[0x0][0x2d0], -R176.reuse ;  /* 0x0000b4000c0c7a23 */ /* 0x100fe400000108b0 */
[--C-:B------:R-:W-:Y:S02]  /*7cf0*/  FFMA.FTZ R13, R13, c[0x0][0x2d0], -R176.reuse ;  /* 0x0000b4000d0d7a23 */ /* 0x100fe400000108b0 */
[----:B------:R4:W-:Y:S01]  /*7d00*/  MUFU.EX2 R234, R12 ;  /* 0x0000000c00ea7308 */ /* 0x0009e20000000800 */
[C---:B---3--:R-:W-:Y:S03]  /*7d10*/  HMMA.16816.F32.BF16 R108, R136.reuse, R140, R108 ;  /* 0x0000008c886c723c */ /* 0x048fe6000004186c */
[--C-:B------:R-:W-:Y:S02]  /*7d20*/  FFMA.FTZ R14, R14, c[0x0][0x2d0], -R177.reuse ;  /* 0x0000b4000e0e7a23 */ /* 0x100fe400000108b1 */
[--C-:B------:R-:W-:Y:S02]  /*7d30*/  FFMA.FTZ R15, R15, c[0x0][0x2d0], -R177.reuse ;  /* 0x0000b4000f0f7a23 */ /* 0x100fe400000108b1 */
[C---:B------:R-:W-:Y:S02]  /*7d40*/  FMUL.FTZ R112, R2.reuse, R112 ;  /* 0x0000007002707220 */ /* 0x040fe40000410000 */
[----:B------:R-:W-:Y:S01]  /*7d50*/  FMUL.FTZ R113, R2, R113 ;  /* 0x0000007102717220 */ /* 0x000fe20000410000 */
[----:B------:R3:W5:Y:S02]  /*7d60*/  MUFU.EX2 R233, R13 ;  /* 0x0000000d00e97308 */ /* 0x0007640000000800 */
[C---:B------:R-:W-:Y:S02]  /*7d70*/  FMUL.FTZ R114, R0.reuse, R114 ;  /* 0x0000007200727220 */ /* 0x040fe40000410000 */
[----:B------:R-:W-:Y:S02]  /*7d80*/  FMUL.FTZ R115, R0, R115 ;  /* 0x0000007300737220 */ /* 0x000fe40000410000 */
[C---:B------:R-:W-:Y:S02]  /*7d90*/  FMUL.FTZ R116, R2.reuse, R116 ;  /* 0x0000007402747220 */ /* 0x040fe40000410000 */
[----:B------:R-:W-:Y:S02]  /*7da0*/  FMUL.FTZ R117, R2, R117 ;  /* 0x0000007502757220 */ /* 0x000fe40000410000 */
[----:B------:R2:W-:Y:S01]  /*7db0*/  MUFU.EX2 R202, R14 ;  /* 0x0000000e00ca7308 */ /* 0x0005e20000000800 */
[C---:B------:R-:W-:Y:S01]  /*7dc0*/  HMMA.16816.F32.BF16 R112, R136.reuse, R142, R112 ;  /* 0x0000008e8870723c */ /* 0x040fe20000041870 */
[----:B------:R-:W5:Y:S02]  /*7dd0*/  LDSM.16.MT88.4 R140, [R133+0x6100] ;  /* 0x00610000858c783b */ /* 0x000f640000004200 */
[C---:B------:R-:W-:Y:S02]  /*7de0*/  FMUL.FTZ R118, R0.reuse, R118 ;  /* 0x0000007600767220 */ /* 0x040fe40000410000 */
[----:B------:R-:W-:Y:S02]  /*7df0*/  FMUL.FTZ R119, R0, R119 ;  /* 0x0000007700777220 */ /* 0x000fe40000410000 */
[--C-:B------:R-:W-:Y:S02]  /*7e00*/  FFMA.FTZ R16, R16, c[0x0][0x2d0], -R176.reuse ;  /* 0x0000b40010107a23 */ /* 0x100fe400000108b0 */
[----:B------:R2:W-:Y:S03]  /*7e10*/  MUFU.EX2 R201, R15 ;  /* 0x0000000f00c97308 */ /* 0x0005e60000000800 */
[C---:B-1----:R-:W-:Y:S03]  /*7e20*/  HMMA.16816.F32.BF16 R116, R136.reuse, R160, R116 ;  /* 0x000000a08874723c */ /* 0x042fe60000041874 */
[----:B------:R-:W-:Y:S02]  /*7e30*/  FFMA.FTZ R17, R17, c[0x0][0x2d0], -R176 ;  /* 0x0000b40011117a23 */ /* 0x000fe400000108b0 */
[----:B------:R-:W-:Y:S02]  /*7e40*/  FFMA.FTZ R18, R18, c[0x0][0x2d0], -R177 ;  /* 0x0000b40012127a23 */ /* 0x000fe400000108b1 */
[----:B------:R1:W-:Y:S01]  /*7e50*/  MUFU.EX2 R232, R16 ;  /* 0x0000001000e87308 */ /* 0x0003e20000000800 */
[C---:B------:R-:W-:Y:S04]  /*7e60*/  FMUL.FTZ R120, R2.reuse, R120 ;  /* 0x0000007802787220 */ /* 0x040fe80000410000 */
[----:B------:R-:W-:Y:S02]  /*7e70*/  FMUL.FTZ R121, R2, R121 ;  /* 0x0000007902797220 */ /* 0x000fe40000410000 */
[C---:B------:R-:W-:Y:S02]  /*7e80*/  FMUL.FTZ R122, R0.reuse, R122 ;  /* 0x0000007a007a7220 */ /* 0x040fe40000410000 */
[----:B------:R-:W-:Y:S01]  /*7e90*/  FMUL.FTZ R123, R0, R123 ;  /* 0x0000007b007b7220 */ /* 0x000fe20000410000 */
[----:B------:R5:W5:Y:S01]  /*7ea0*/  MUFU.EX2 R203, R17 ;  /* 0x0000001100cb7308 */ /* 0x000b620000000800 */
[C---:B----4-:R-:W-:Y:S02]  /*7eb0*/  FMUL.FTZ R12, R2.reuse, R144 ;  /* 0x00000090020c7220 */ /* 0x050fe40000410000 */
[----:B---3--:R-:W-:Y:S02]  /*7ec0*/  FMUL.FTZ R13, R2, R145 ;  /* 0x00000091020d7220 */ /* 0x008fe40000410000 */
[----:B--2---:R-:W-:Y:S01]  /*7ed0*/  FMUL.FTZ R14, R0, R146 ;  /* 0x00000092000e7220 */ /* 0x004fe20000410000 */
[C---:B------:R-:W-:Y:S01]  /*7ee0*/  HMMA.16816.F32.BF16 R120, R136.reuse, R162, R120 ;  /* 0x000000a28878723c */ /* 0x040fe20000041878 */
[----:B------:R-:W-:Y:S02]  /*7ef0*/  LDSM.16.MT88.4 R160, [R134+0x900] ;  /* 0x0009000086a0783b */ /* 0x000fe40000004200 */
[C---:B------:R-:W-:Y:S01]  /*7f00*/  FMUL.FTZ R124, R2.reuse, R124 ;  /* 0x0000007c027c7220 */ /* 0x040fe20000410000 */
[----:B------:R2:W3:Y:S01]  /*7f10*/  MUFU.EX2 R195, R18 ;  /* 0x0000001200c37308 */ /* 0x0004e20000000800 */
[----:B------:R-:W-:Y:S02]  /*7f20*/  FMUL.FTZ R125, R2, R125 ;  /* 0x0000007d027d7220 */ /* 0x000fe40000410000 */
[C---:B------:R-:W-:Y:S02]  /*7f30*/  FMUL.FTZ R126, R0.reuse, R126 ;  /* 0x0000007e007e7220 */ /* 0x040fe40000410000 */
[C---:B------:R-:W-:Y:S03]  /*7f40*/  FMUL.FTZ R127, R0.reuse, R127 ;  /* 0x0000007f007f7220 */ /* 0x040fe60000410000 */
[----:B------:R-:W-:Y:S02]  /*7f50*/  FMUL.FTZ R15, R0, R147 ;  /* 0x00000093000f7220 */ /* 0x000fe40000410000 */
[----:B------:R-:W4:Y:S01]  /*7f60*/  LDSM.16.MT88.4 R144, [R135+UR4+0x900] ;  /* 0x000900048790783b */ /* 0x000f220008004200 */
[C---:B-1----:R-:W-:Y:S01]  /*7f70*/  FMUL.FTZ R16, R2.reuse, R148 ;  /* 0x0000009402107220 */ /* 0x042fe20000410000 */
[C---:B------:R-:W-:Y:S03]  /*7f80*/  HMMA.16816.F32.BF16 R124, R136.reuse, R164, R124 ;  /* 0x000000a4887c723c */ /* 0x040fe6000004187c */
[C---:B-----5:R-:W-:Y:S02]  /*7f90*/  FMUL.FTZ R17, R2.reuse, R149 ;  /* 0x0000009502117220 */ /* 0x060fe40000410000 */
[C---:B------:R-:W-:Y:S02]  /*7fa0*/  FMUL.FTZ R128, R2.reuse, R128 ;  /* 0x0000008002807220 */ /* 0x040fe40000410000 */
[----:B------:R-:W-:Y:S01]  /*7fb0*/  FMUL.FTZ R129, R2, R129 ;  /* 0x0000008102817220 */ /* 0x000fe20000410000 */
[C---:B------:R-:W-:Y:S01]  /*7fc0*/  HMMA.16816.F32.BF16 R12, R136.reuse, R166, R12 ;  /* 0x000000a6880c723c */ /* 0x040fe2000004180c */
[----:B------:R-:W1:Y:S03]  /*7fd0*/  LDSM.16.MT88.4 R164, [R237+UR4+0x900] ;  /* 0x00090004eda4783b */ /* 0x000e660008004200 */
[C---:B--2---:R-:W-:Y:S02]  /*7fe0*/  FMUL.FTZ R18, R0.reuse, R150 ;  /* 0x0000009600127220 */ /* 0x044fe40000410000 */
[C---:B------:R-:W-:Y:S02]  /*7ff0*/  FMUL.FTZ R130, R0.reuse, R130 ;  /* 0x0000008200827220 */ /* 0x040fe40000410000 */
[----:B------:R-:W-:Y:S01]  /*8000*/  FMUL.FTZ R131, R0, R131 ;  /* 0x0000008300837220 */ /* 0x000fe20000410000 */
[----:B------:R-:W2:Y:S02]  /*8010*/  LDSM.16.MT88.4 R148, [R133+0x900] ;  /* 0x000900008594783b */ /* 0x000ea40000004200 */
[C---:B------:R-:W-:Y:S03]  /*8020*/  HMMA.16816.F32.BF16 R16, R136.reuse, R140, R16 ;  /* 0x0000008c8810723c */ /* 0x040fe60000041810 */
[----:B------:R-:W-:Y:S02]  /*8030*/  FFMA.FTZ R2, R2, R249, R248 ;  /* 0x000000f902027223 */ /* 0x000fe400000100f8 */
[----:B------:R-:W-:Y:S02]  /*8040*/  FFMA.FTZ R0, R0, R250, R243 ;  /* 0x000000fa00007223 */ /* 0x000fe400000100f3 */
[--C-:B------:R-:W-:Y:S01]  /*8050*/  FFMA.FTZ R20, R20, c[0x0][0x2d0], -R176.reuse ;  /* 0x0000b40014147a23 */ /* 0x100fe200000108b0 */
[----:B------:R-:W-:Y:S01]  /*8060*/  HMMA.16816.F32.BF16 R128, R136, R142, R128 ;  /* 0x0000008e8880723c */ /* 0x000fe20000041880 */
[----:B------:R-:W5:Y:S02]  /*8070*/  LDSM.16.MT88.4 R140, [R237+UR4+0x3900] ;  /* 0x00390004ed8c783b */ /* 0x000f640008004200 */
[----:B------:R-:W-:Y:S01]  /*8080*/  MUFU.EX2 R194, R20 ;  /* 0x0000001400c27308 */ /* 0x000fe20000000800 */
[--C-:B------:R-:W-:Y:S02]  /*8090*/  FFMA.FTZ R21, R21, c[0x0][0x2d0], -R176.reuse ;  /* 0x0000b40015157a23 */ /* 0x100fe400000108b0 */
[--C-:B------:R-:W-:Y:S01]  /*80a0*/  FFMA.FTZ R22, R22, c[0x0][0x2d0], -R177.reuse ;  /* 0x0000b40016167a23 */ /* 0x100fe200000108b1 */
[----:B------:R-:W-:Y:S01]  /*80b0*/  F2FP.BF16.PACK_AB R136, R233, R234 ;  /* 0x000000eae988723e */ /* 0x000fe200000010ff */
[--C-:B------:R-:W-:Y:S01]  /*80c0*/  FFMA.FTZ R23, R23, c[0x0][0x2d0], -R177.reuse ;  /* 0x0000b40017177a23 */ /* 0x100fe200000108b1 */
[----:B------:R-:W-:Y:S03]  /*80d0*/  F2FP.BF16.PACK_AB R138, R203, R232 ;  /* 0x000000e8cb8a723e */ /* 0x000fe600000010ff */
[----:B------:R-:W-:Y:S01]  /*80e0*/  F2FP.BF16.PACK_AB R137, R201, R202 ;  /* 0x000000cac989723e */ /* 0x000fe200000010ff */
[----:B------:R-:W1:Y:S01]  /*80f0*/  MUFU.EX2 R193, R21 ;  /* 0x0000001500c17308 */ /* 0x000e620000000800 */
[----:B---3--:R-:W-:Y:S01]  /*8100*/  F2FP.BF16.PACK_AB R139, R200, R195 ;  /* 0x000000c3c88b723e */ /* 0x008fe200000010ff */
[--C-:B------:R-:W-:Y:S02]  /*8110*/  FFMA.FTZ R48, R48, c[0x0][0x2d0], -R176.reuse ;  /* 0x0000b40030307a23 */ /* 0x100fe400000108b0 */
[----:B------:R-:W-:Y:S02]  /*8120*/  FFMA.FTZ R49, R49, c[0x0][0x2d0], -R176 ;  /* 0x0000b40031317a23 */ /* 0x000fe400000108b0 */
[--C-:B------:R-:W-:Y:S02]  /*8130*/  FFMA.FTZ R50, R50, c[0x0][0x2d0], -R177.reuse ;  /* 0x0000b40032327a23 */ /* 0x100fe400000108b1 */
[C---:B----4-:R-:W-:Y:S02]  /*8140*/  HMMA.16816.F32.BF16 R4, R136.reuse, R144, R4 ;  /* 0x000000908804723c */ /* 0x050fe40000041804 */
[----:B------:R3:W-:Y:S06]  /*8150*/  MUFU.EX2 R182, R22 ;  /* 0x0000001600b67308 */ /* 0x0007ec0000000800 */
[C---:B------:R-:W-:Y:S01]  /*8160*/  HMMA.16816.F32.BF16 R8, R136.reuse, R146, R8 ;  /* 0x000000928808723c */ /* 0x040fe20000041808 */
[----:B------:R-:W4:Y:S03]  /*8170*/  LDSM.16.MT88.4 R144, [R133+0x3900] ;  /* 0x003900008590783b */ /* 0x000f260000004200 */
[----:B------:R-:W2:Y:S04]  /*8180*/  MUFU.EX2 R181, R23 ;  /* 0x0000001700b57308 */ /* 0x000ea80000000800 */
[C---:B------:R-:W-:Y:S04]  /*8190*/  HMMA.16816.F32.BF16 R52, R136.reuse, R160, R52 ;  /* 0x000000a08834723c */ /* 0x040fe80000041834 */
[----:B-1----:R-:W-:Y:S02]  /*81a0*/  F2FP.BF16.PACK_AB R20, R193, R194 ;  /* 0x000000c2c114723e */ /* 0x002fe400000010ff */
[----:B------:R-:W-:Y:S02]  /*81b0*/  MUFU.EX2 R49, R49 ;  /* 0x0000003100317308 */ /* 0x000fe40000000800 */
[C---:B------:R-:W-:Y:S01]  /*81c0*/  HMMA.16816.F32.BF16 R56, R136.reuse, R162, R56 ;  /* 0x000000a28838723c */ /* 0x040fe20000041838 */
[----:B------:R-:W-:Y:S03]  /*81d0*/  LDSM.16.MT88.4 R160, [R134+0x6900] ;  /* 0x0069000086a0783b */ /* 0x000fe60000004200 */
[----:B---3--:R-:W-:Y:S04]  /*81e0*/  F2FP.BF16.PACK_AB R22, R183, R192 ;  /* 0x000000c0b716723e */ /* 0x008fe800000010ff */
[C---:B------:R-:W-:Y:S01]  /*81f0*/  HMMA.16816.F32.BF16 R60, R136.reuse, R164, R60 ;  /* 0x000000a4883c723c */ /* 0x040fe2000004183c */
[----:B------:R-:W-:Y:S03]  /*8200*/  MUFU.EX2 R50, R50 ;  /* 0x0000003200327308 */ /* 0x000fe60000000800 */
[----:B--2---:R-:W-:Y:S02]  /*8210*/  F2FP.BF16.PACK_AB R21, R181, R182 ;  /* 0x000000b6b515723e */ /* 0x004fe400000010ff */
[----:B------:R-:W-:Y:S02]  /*8220*/  F2FP.BF16.PACK_AB R23, R180, R179 ;  /* 0x000000b3b417723e */ /* 0x000fe400000010ff */
[C---:B------:R-:W-:Y:S01]  /*8230*/  HMMA.16816.F32.BF16 R64, R136.reuse, R166, R64 ;  /* 0x000000a68840723c */ /* 0x040fe20000041840 */
[----:B------:R-:W-:Y:S07]  /*8240*/  LDSM.16.MT88.4 R164, [R135+UR4+0x4100] ;  /* 0x0041000487a4783b */ /* 0x000fee0008004200 */
[C---:B------:R-:W-:Y:S08]  /*8250*/  HMMA.16816.F32.BF16 R68, R136.reuse, R148, R68 ;  /* 0x000000948844723c */ /* 0x040ff00000041844 */
[C---:B------:R-:W-:Y:S01]  /*8260*/  HMMA.16816.F32.BF16 R72, R136.reuse, R150, R72 ;  /* 0x000000968848723c */ /* 0x040fe20000041848 */
[----:B------:R-:W1:Y:S07]  /*8270*/  LDSM.16.MT88.4 R148, [R135+UR4+0x6900] ;  /* 0x006900048794783b */ /* 0x000e6e0008004200 */
[C---:B------:R-:W-:Y:S08]  /*8280*/  HMMA.16816.F32.BF16 R76, R136.reuse, R168, R76 ;  /* 0x000000a8884c723c */ /* 0x040ff0000004184c */
[C---:B------:R-:W-:Y:S01]  /*8290*/  HMMA.16816.F32.BF16 R80, R136.reuse, R170, R80 ;  /* 0x000000aa8850723c */ /* 0x040fe20000041850 */
[----:B------:R-:W-:Y:S07]  /*82a0*/  LDSM.16.MT88.4 R168, [R134+0x4100] ;  /* 0x0041000086a8783b */ /* 0x000fee0000004200 */
[C---:B------:R-:W-:Y:S01]  /*82b0*/  HMMA.16816.F32.BF16 R84, R136.reuse, R172, R84 ;  /* 0x000000ac8854723c */ /* 0x040fe20000041854 */
[----:B------:R-:W2:Y:S07]  /*82c0*/  MUFU.EX2 R173, R28 ;  /* 0x0000001c00ad7308 */ /* 0x000eae0000000800 */
[C---:B------:R-:W-:Y:S03]  /*82d0*/  HMMA.16816.F32.BF16 R88, R136.reuse, R174, R88 ;  /* 0x000000ae8858723c */ /* 0x040fe60000041858 */
[----:B------:R-:W-:Y:S05]  /*82e0*/  MUFU.EX2 R172, R30 ;  /* 0x0000001e00ac7308 */ /* 0x000fea0000000800 */
[C---:B-----5:R-:W-:Y:S05]  /*82f0*/  HMMA.16816.F32.BF16 R92, R136.reuse, R140, R92 ;  /* 0x0000008c885c723c */ /* 0x060fea000004185c */
[----:B------:R-:W-:Y:S03]  /*8300*/  MUFU.EX2 R175, R32 ;  /* 0x0000002000af7308 */ /* 0x000fe60000000800 */
[C---:B------:R-:W-:Y:S01]  /*8310*/  HMMA.16816.F32.BF16 R96, R136.reuse, R142, R96 ;  /* 0x0000008e8860723c */ /* 0x040fe20000041860 */
[----:B------:R-:W3:Y:S06]  /*8320*/  LDSM.16.MT88.4 R140, [R237+UR4+0x6900] ;  /* 0x00690004ed8c783b */ /* 0x000eec0008004200 */
[----:B------:R-:W5:Y:S01]  /*8330*/  MUFU.EX2 R174, R33 ;  /* 0x0000002100ae7308 */ /* 0x000f620000000800 */
[C---:B----4-:R-:W-:Y:S08]  /*8340*/  HMMA.16816.F32.BF16 R100, R136.reuse, R144, R100 ;  /* 0x000000908864723c */ /* 0x050ff00000041864 */
[C---:B------:R-:W-:Y:S01]  /*8350*/  HMMA.16816.F32.BF16 R104, R136.reuse, R146, R104 ;  /* 0x000000928868723c */ /* 0x040fe20000041868 */
[----:B------:R-:W4:Y:S07]  /*8360*/  LDSM.16.MT88.4 R144, [R133+0x6900] ;  /* 0x006900008590783b */ /* 0x000f2e0000004200 */
[C---:B-1----:R-:W-:Y:S08]  /*8370*/  HMMA.16816.F32.BF16 R108, R136.reuse, R148, R108 ;  /* 0x00000094886c723c */ /* 0x042ff0000004186c */
[C---:B------:R-:W-:Y:S01]  /*8380*/  HMMA.16816.F32.BF16 R112, R136.reuse, R150, R112 ;  /* 0x000000968870723c */ /* 0x040fe20000041870 */
[----:B------:R-:W1:Y:S07]  /*8390*/  LDSM.16.MT88.4 R148, [R135+UR4+0x1100] ;  /* 0x001100048794783b */ /* 0x000e6e0008004200 */
[C---:B------:R-:W-:Y:S08]  /*83a0*/  HMMA.16816.F32.BF16 R116, R136.reuse, R160, R116 ;  /* 0x000000a08874723c */ /* 0x040ff00000041874 */
[C---:B------:R-:W-:Y:S01]  /*83b0*/  HMMA.16816.F32.BF16 R120, R136.reuse, R162, R120 ;  /* 0x000000a28878723c */ /* 0x040fe20000041878 */
[----:B------:R-:W2:Y:S07]  /*83c0*/  LDSM.16.MT88.4 R160, [R237+UR4+0x1100] ;  /* 0x00110004eda0783b */ /* 0x000eae0008004200 */
[C---:B---3--:R-:W-:Y:S08]  /*83d0*/  HMMA.16816.F32.BF16 R124, R136.reuse, R140, R124 ;  /* 0x0000008c887c723c */ /* 0x048ff0000004187c */
[C---:B------:R-:W-:Y:S01]  /*83e0*/  HMMA.16816.F32.BF16 R12, R136.reuse, R142, R12 ;  /* 0x0000008e880c723c */ /* 0x040fe2000004180c */
[----:B------:R-:W3:Y:S07]  /*83f0*/  LDSM.16.MT88.4 R140, [R133+0x1100] ;  /* 0x00110000858c783b */ /* 0x000eee0000004200 */
[C---:B----4-:R-:W-:Y:S08]  /*8400*/  HMMA.16816.F32.BF16 R16, R136.reuse, R144, R16 ;  /* 0x000000908810723c */ /* 0x050ff00000041810 */
[----:B------:R-:W-:Y:S01]  /*8410*/  HMMA.16816.F32.BF16 R128, R136, R146, R128 ;  /* 0x000000928880723c */ /* 0x000fe20000041880 */
[----:B------:R-:W4:Y:S07]  /*8420*/  LDSM.16.MT88.4 R136, [R237+UR4+0x4100] ;  /* 0x00410004ed88783b */ /* 0x000f2e0008004200 */
[C---:B-1----:R-:W-:Y:S01]  /*8430*/  HMMA.16816.F32.BF16 R4, R20.reuse, R148, R4 ;  /* 0x000000941404723c */ /* 0x042fe20000041804 */
[----:B------:R-:W1:Y:S07]  /*8440*/  LDSM.16.MT88.4 R144, [R133+0x4100] ;  /* 0x004100008590783b */ /* 0x000e6e0000004200 */
[C---:B------:R-:W-:Y:S01]  /*8450*/  HMMA.16816.F32.BF16 R8, R20.reuse, R150, R8 ;  /* 0x000000961408723c */ /* 0x040fe20000041808 */
[----:B------:R-:W-:Y:S07]  /*8460*/  LDSM.16.MT88.4 R148, [R135+UR4+0x4900] ;  /* 0x004900048794783b */ /* 0x000fee0008004200 */
[C---:B------:R-:W-:Y:S08]  /*8470*/  HMMA.16816.F32.BF16 R52, R20.reuse, R24, R52 ;  /* 0x000000181434723c */ /* 0x040ff00000041834 */
[C---:B------:R-:W-:Y:S01]  /*8480*/  HMMA.16816.F32.BF16 R56, R20.reuse, R26, R56 ;  /* 0x0000001a1438723c */ /* 0x040fe20000041838 */
[----:B------:R-:W1:Y:S07]  /*8490*/  LDSM.16.MT88.4 R24, [R135+UR4+0x7100] ;  /* 0x007100048718783b */ /* 0x000e6e0008004200 */
[C---:B--2---:R-:W-:Y:S01]  /*84a0*/  HMMA.16816.F32.BF16 R60, R20.reuse, R160, R60 ;  /* 0x000000a0143c723c */ /* 0x044fe2000004183c */
[----:B------:R-:W-:Y:S07]  /*84b0*/  MUFU.EX2 R161, R47 ;  /* 0x0000002f00a17308 */ /* 0x000fee0000000800 */
[C---:B------:R-:W-:Y:S03]  /*84c0*/  HMMA.16816.F32.BF16 R64, R20.reuse, R162, R64 ;  /* 0x000000a21440723c */ /* 0x040fe60000041840 */
[----:B------:R-:W-:Y:S05]  /*84d0*/  MUFU.EX2 R163, R45 ;  /* 0x0000002d00a37308 */ /* 0x000fea0000000800 */
[C---:B---3--:R-:W-:Y:S05]  /*84e0*/  HMMA.16816.F32.BF16 R68, R20.reuse, R140, R68 ;  /* 0x0000008c1444723c */ /* 0x048fea0000041844 */
[----:B------:R-:W-:Y:S03]  /*84f0*/  MUFU.EX2 R162, R46 ;  /* 0x0000002e00a27308 */ /* 0x000fe60000000800 */
[C---:B------:R-:W-:Y:S01]  /*8500*/  HMMA.16816.F32.BF16 R72, R20.reuse, R142, R72 ;  /* 0x0000008e1448723c */ /* 0x040fe20000041848 */
[----:B------:R-:W2:Y:S06]  /*8510*/  LDSM.16.MT88.4 R140, [R134+0x7100] ;  /* 0x00710000868c783b */ /* 0x000eac0000004200 */
[----:B------:R3:W-:Y:S01]  /*8520*/  MUFU.EX2 R160, R48 ;  /* 0x0000003000a07308 */ /* 0x0007e20000000800 */
[C---:B------:R-:W-:Y:S08]  /*8530*/  HMMA.16816.F32.BF16 R76, R20.reuse, R164, R76 ;  /* 0x000000a4144c723c */ /* 0x040ff0000004184c */
[C---:B------:R-:W-:Y:S01]  /*8540*/  HMMA.16816.F32.BF16 R80, R20.reuse, R166, R80 ;  /* 0x000000a61450723c */ /* 0x040fe20000041850 */
[----:B------:R-:W-:Y:S07]  /*8550*/  MUFU.EX2 R167, R37 ;  /* 0x0000002500a77308 */ /* 0x000fee0000000800 */
[C---:B------:R-:W-:Y:S03]  /*8560*/  HMMA.16816.F32.BF16 R84, R20.reuse, R168, R84 ;  /* 0x000000a81454723c */ /* 0x040fe60000041854 */
[----:B------:R-:W-:Y:S01]  /*8570*/  MUFU.EX2 R169, R35 ;  /* 0x0000002300a97308 */ /* 0x000fe20000000800 */
[----:B---3--:R-:W-:Y:S04]  /*8580*/  FFMA.FTZ R48, R51, c[0x0][0x2d0], -R177 ;  /* 0x0000b40033307a23 */ /* 0x008fe800000108b1 */
[C---:B------:R-:W-:Y:S05]  /*8590*/  HMMA.16816.F32.BF16 R88, R20.reuse, R170, R88 ;  /* 0x000000aa1458723c */ /* 0x040fea0000041858 */
[----:B------:R3:W2:Y:S03]  /*85a0*/  MUFU.EX2 R171, R31 ;  /* 0x0000001f00ab7308 */ /* 0x0006a60000000800 */
[C---:B----4-:R-:W-:Y:S07]  /*85b0*/  HMMA.16816.F32.BF16 R92, R20.reuse, R136, R92 ;  /* 0x00000088145c723c */ /* 0x050fee000004185c */
[----:B------:R4:W2:Y:S01]  /*85c0*/  MUFU.EX2 R170, R34 ;  /* 0x0000002200aa7308 */ /* 0x0008a20000000800 */
[C---:B------:R-:W-:Y:S01]  /*85d0*/  HMMA.16816.F32.BF16 R96, R20.reuse, R138, R96 ;  /* 0x0000008a1460723c */ /* 0x040fe20000041860 */
[----:B------:R-:W5:Y:S07]  /*85e0*/  LDSM.16.MT88.4 R136, [R237+UR4+0x7100] ;  /* 0x00710004ed88783b */ /* 0x000f6e0008004200 */
[C---:B-1----:R-:W-:Y:S01]  /*85f0*/  HMMA.16816.F32.BF16 R100, R20.reuse, R144, R100 ;  /* 0x000000901464723c */ /* 0x042fe20000041864 */
[----:B------:R-:W1:Y:S01]  /*8600*/  MUFU.EX2 R168, R36 ;  /* 0x0000002400a87308 */ /* 0x000e620000000800 */
[----:B---3--:R-:W-:Y:S06]  /*8610*/  LDSM.16.MT88.4 R28, [R135+UR4+0x1900] ;  /* 0x00190004871c783b */ /* 0x008fec0008004200 */
[C---:B------:R-:W-:Y:S03]  /*8620*/  HMMA.16816.F32.BF16 R104, R20.reuse, R146, R104 ;  /* 0x000000921468723c */ /* 0x040fe60000041868 */
[----:B------:R-:W-:Y:S01]  /*8630*/  MUFU.EX2 R166, R41 ;  /* 0x0000002900a67308 */ /* 0x000fe20000000800 */
[----:B------:R-:W-:Y:S04]  /*8640*/  LDSM.16.MT88.4 R144, [R133+0x1900] ;  /* 0x001900008590783b */ /* 0x000fe80000004200 */
[C---:B------:R-:W-:Y:S04]  /*8650*/  HMMA.16816.F32.BF16 R108, R20.reuse, R24, R108 ;  /* 0x00000018146c723c */ /* 0x040fe8000004186c */
[----:B----4-:R-:W-:Y:S01]  /*8660*/  LDSM.16.MT88.4 R32, [R237+UR4+0x1900] ;  /* 0x00190004ed20783b */ /* 0x010fe20008004200 */
[----:B------:R-:W-:Y:S03]  /*8670*/  MUFU.EX2 R165, R43 ;  /* 0x0000002b00a57308 */ /* 0x000fe60000000800 */
[C---:B------:R-:W-:Y:S04]  /*8680*/  HMMA.16816.F32.BF16 R112, R20.reuse, R26, R112 ;  /* 0x0000001a1470723c */ /* 0x040fe80000041870 */
[----:B------:R-:W3:Y:S04]  /*8690*/  LDSM.16.MT88.4 R24, [R133+0x7100] ;  /* 0x007100008518783b */ /* 0x000ee80000004200 */
[C---:B--2---:R-:W-:Y:S01]  /*86a0*/  HMMA.16816.F32.BF16 R116, R20.reuse, R140, R116 ;  /* 0x0000008c1474723c */ /* 0x044fe20000041874 */
[----:B------:R2:W-:Y:S07]  /*86b0*/  MUFU.EX2 R164, R44 ;  /* 0x0000002c00a47308 */ /* 0x0005ee0000000800 */
[C---:B------:R-:W-:Y:S01]  /*86c0*/  HMMA.16816.F32.BF16 R120, R20.reuse, R142, R120 ;  /* 0x0000008e1478723c */ /* 0x040fe20000041878 */
[----:B------:R-:W4:Y:S02]  /*86d0*/  LDSM.16.MT88.4 R140, [R134+0x1900] ;  /* 0x00190000868c783b */ /* 0x000f240000004200 */
[----:B------:R-:W-:Y:S05]  /*86e0*/  MUFU.EX2 R48, R48 ;  /* 0x0000003000307308 */ /* 0x000fea0000000800 */
[C---:B-----5:R-:W-:Y:S08]  /*86f0*/  HMMA.16816.F32.BF16 R124, R20.reuse, R136, R124 ;  /* 0x00000088147c723c */ /* 0x060ff0000004187c */
[C---:B------:R-:W-:Y:S01]  /*8700*/  HMMA.16816.F32.BF16 R12, R20.reuse, R138, R12 ;  /* 0x0000008a140c723c */ /* 0x040fe2000004180c */
[----:B------:R-:W5:Y:S08]  /*8710*/  LDSM.16.MT88.4 R136, [R134+0x4900] ;  /* 0x004900008688783b */ /* 0x000f700000004200 */
[----:B--2---:R-:W-:Y:S01]  /*8720*/  LDSM.16.MT88.4 R44, [R134+0x5900] ;  /* 0x00590000862c783b */ /* 0x004fe20000004200 */
[C---:B---3--:R-:W-:Y:S08]  /*8730*/  HMMA.16816.F32.BF16 R16, R20.reuse, R24, R16 ;  /* 0x000000181410723c */ /* 0x048ff00000041810 */
[----:B------:R-:W-:Y:S01]  /*8740*/  HMMA.16816.F32.BF16 R128, R20, R26, R128 ;  /* 0x0000001a1480723c */ /* 0x000fe20000041880 */
[----:B------:R-:W2:Y:S06]  /*8750*/  LDSM.16.MT88.4 R24, [R237+UR4+0x4900] ;  /* 0x00490004ed18783b */ /* 0x000eac0008004200 */
[----:B------:R-:W-:Y:S02]  /*8760*/  F2FP.BF16.PACK_AB R20, R178, R173 ;  /* 0x000000adb214723e */ /* 0x000fe400000010ff */
[----:B------:R-:W-:Y:S03]  /*8770*/  F2FP.BF16.PACK_AB R22, R174, R175 ;  /* 0x000000afae16723e */ /* 0x000fe600000010ff */
[----:B------:R-:W-:Y:S02]  /*8780*/  F2FP.BF16.PACK_AB R21, R171, R172 ;  /* 0x000000acab15723e */ /* 0x000fe400000010ff */
[----:B------:R-:W-:Y:S07]  /*8790*/  F2FP.BF16.PACK_AB R23, R169, R170 ;  /* 0x000000aaa917723e */ /* 0x000fee00000010ff */
[C---:B------:R-:W-:Y:S08]  /*87a0*/  HMMA.16816.F32.BF16 R4, R20.reuse, R28, R4 ;  /* 0x0000001c1404723c */ /* 0x040ff00000041804 */
[C---:B------:R-:W-:Y:S01]  /*87b0*/  HMMA.16816.F32.BF16 R8, R20.reuse, R30, R8 ;  /* 0x0000001e1408723c */ /* 0x040fe20000041808 */
[----:B------:R-:W3:Y:S07]  /*87c0*/  LDSM.16.MT88.4 R28, [R133+0x4900] ;  /* 0x00490000851c783b */ /* 0x000eee0000004200 */
[C---:B----4-:R-:W-:Y:S08]  /*87d0*/  HMMA.16816.F32.BF16 R52, R20.reuse, R140, R52 ;  /* 0x0000008c1434723c */ /* 0x050ff00000041834 */
[C---:B------:R-:W-:Y:S01]  /*87e0*/  HMMA.16816.F32.BF16 R56, R20.reuse, R142, R56 ;  /* 0x0000008e1438723c */ /* 0x040fe20000041838 */
[----:B------:R-:W-:Y:S07]  /*87f0*/  LDSM.16.MT88.4 R140, [R134+0x5100] ;  /* 0x00510000868c783b */ /* 0x000fee0000004200 */
[C---:B------:R-:W-:Y:S08]  /*8800*/  HMMA.16816.F32.BF16 R60, R20.reuse, R32, R60 ;  /* 0x00000020143c723c */ /* 0x040ff0000004183c */
[C---:B------:R-:W-:Y:S01]  /*8810*/  HMMA.16816.F32.BF16 R64, R20.reuse, R34, R64 ;  /* 0x000000221440723c */ /* 0x040fe20000041840 */
[----:B------:R-:W2:Y:S07]  /*8820*/  LDSM.16.MT88.4 R32, [R135+UR4+0x7900] ;  /* 0x007900048720783b */ /* 0x000eae0008004200 */
[C---:B------:R-:W-:Y:S01]  /*8830*/  HMMA.16816.F32.BF16 R68, R20.reuse, R144, R68 ;  /* 0x000000901444723c */ /* 0x040fe20000041844 */
[----:B------:R-:W4:Y:S07]  /*8840*/  LDL.64 R144, [R1+0x18] ;  /* 0x0000180001907983 */ /* 0x000f2e0000100a00 */
[C---:B------:R-:W-:Y:S01]  /*8850*/  HMMA.16816.F32.BF16 R72, R20.reuse, R146, R72 ;  /* 0x000000921448723c */ /* 0x040fe20000041848 */
[----:B------:R-:W4:Y:S07]  /*8860*/  LDL.64 R146, [R1] ;  /* 0x0000000001927983 */ /* 0x000f2e0000100a00 */
[C---:B------:R-:W-:Y:S01]  /*8870*/  HMMA.16816.F32.BF16 R76, R20.reuse, R148, R76 ;  /* 0x00000094144c723c */ /* 0x040fe2000004184c */
[----:B------:R-:W-:Y:S07]  /*8880*/  MUFU.EX2 R149, R40 ;  /* 0x0000002800957308 */ /* 0x000fee0000000800 */
[C---:B------:R-:W-:Y:S03]  /*8890*/  HMMA.16816.F32.BF16 R80, R20.reuse, R150, R80 ;  /* 0x000000961450723c */ /* 0x040fe60000041850 */
[----:B------:R-:W-:Y:S05]  /*88a0*/  MUFU.EX2 R151, R38 ;  /* 0x0000002600977308 */ /* 0x000fea0000000800 */
[C---:B-----5:R-:W-:Y:S05]  /*88b0*/  HMMA.16816.F32.BF16 R84, R20.reuse, R136, R84 ;  /* 0x000000881454723c */ /* 0x060fea0000041854 */
[----:B------:R5:W1:Y:S03]  /*88c0*/  MUFU.EX2 R150, R39 ;  /* 0x0000002700967308 */ /* 0x000a660000000800 */
[C---:B------:R-:W-:Y:S01]  /*88d0*/  HMMA.16816.F32.BF16 R88, R20.reuse, R138, R88 ;  /* 0x0000008a1458723c */ /* 0x040fe20000041858 */
[----:B------:R-:W1:Y:S06]  /*88e0*/  LDSM.16.MT88.4 R136, [R134+0x7900] ;  /* 0x007900008688783b */ /* 0x000e6c0000004200 */
[----:B------:R1:W1:Y:S01]  /*88f0*/  MUFU.EX2 R148, R42 ;  /* 0x0000002a00947308 */ /* 0x0002620000000800 */
[C---:B--2---:R-:W-:Y:S08]  /*8900*/  HMMA.16816.F32.BF16 R92, R20.reuse, R24, R92 ;  /* 0x00000018145c723c */ /* 0x044ff0000004185c */
[C---:B------:R-:W-:Y:S01]  /*8910*/  HMMA.16816.F32.BF16 R96, R20.reuse, R26, R96 ;  /* 0x0000001a1460723c */ /* 0x040fe20000041860 */
[----:B------:R-:W2:Y:S07]  /*8920*/  LDSM.16.MT88.4 R24, [R237+UR4+0x7900] ;  /* 0x00790004ed18783b */ /* 0x000eae0008004200 */
[C---:B---3--:R-:W-:Y:S01]  /*8930*/  HMMA.16816.F32.BF16 R100, R20.reuse, R28, R100 ;  /* 0x0000001c1464723c */ /* 0x048fe20000041864 */
[----:B-----5:R-:W-:Y:S07]  /*8940*/  LDSM.16.MT88.4 R36, [R134+0x2100] ;  /* 0x002100008624783b */ /* 0x020fee0000004200 */
[C---:B------:R-:W-:Y:S01]  /*8950*/  HMMA.16816.F32.BF16 R104, R20.reuse, R30, R104 ;  /* 0x0000001e1468723c */ /* 0x040fe20000041868 */
[----:B------:R-:W3:Y:S07]  /*8960*/  LDSM.16.MT88.4 R28, [R133+0x7900] ;  /* 0x00790000851c783b */ /* 0x000eee0000004200 */
[C---:B------:R-:W-:Y:S01]  /*8970*/  HMMA.16816.F32.BF16 R108, R20.reuse, R32, R108 ;  /* 0x00000020146c723c */ /* 0x040fe2000004186c */
[----:B-1----:R-:W-:Y:S07]  /*8980*/  LDSM.16.MT88.4 R40, [R237+UR4+0x2100] ;  /* 0x00210004ed28783b */ /* 0x002fee0008004200 */
[C---:B------:R-:W-:Y:S01]  /*8990*/  HMMA.16816.F32.BF16 R112, R20.reuse, R34, R112 ;  /* 0x000000221470723c */ /* 0x040fe20000041870 */
[----:B------:R-:W1:Y:S07]  /*89a0*/  LDSM.16.MT88.4 R32, [R135+UR4+0x2100] ;  /* 0x002100048720783b */ /* 0x000e6e0008004200 */
[C---:B------:R-:W-:Y:S08]  /*89b0*/  HMMA.16816.F32.BF16 R116, R20.reuse, R136, R116 ;  /* 0x000000881474723c */ /* 0x040ff00000041874 */
[C---:B------:R-:W-:Y:S01]  /*89c0*/  HMMA.16816.F32.BF16 R120, R20.reuse, R138, R120 ;  /* 0x0000008a1478723c */ /* 0x040fe20000041878 */
[----:B------:R-:W5:Y:S07]  /*89d0*/  LDSM.16.MT88.4 R136, [R133+0x2100] ;  /* 0x002100008588783b */ /* 0x000f6e0000004200 */
[C---:B--2---:R-:W-:Y:S08]  /*89e0*/  HMMA.16816.F32.BF16 R124, R20.reuse, R24, R124 ;  /* 0x00000018147c723c */ /* 0x044ff0000004187c */
[C---:B------:R-:W-:Y:S01]  /*89f0*/  HMMA.16816.F32.BF16 R12, R20.reuse, R26, R12 ;  /* 0x0000001a140c723c */ /* 0x040fe2000004180c */
[----:B------:R-:W2:Y:S07]  /*8a00*/  LDSM.16.MT88.4 R24, [R135+UR4+0x5100] ;  /* 0x005100048718783b */ /* 0x000eae0008004200 */
[C---:B---3--:R-:W-:Y:S08]  /*8a10*/  HMMA.16816.F32.BF16 R16, R20.reuse, R28, R16 ;  /* 0x0000001c1410723c */ /* 0x048ff00000041810 */
[----:B------:R-:W-:Y:S01]  /*8a20*/  HMMA.16816.F32.BF16 R128, R20, R30, R128 ;  /* 0x0000001e1480723c */ /* 0x000fe20000041880 */
[----:B------:R-:W3:Y:S06]  /*8a30*/  LDSM.16.MT88.4 R28, [R237+UR4+0x5100] ;  /* 0x00510004ed1c783b */ /* 0x000eec0008004200 */
        /* <DEDUP_REMOVED lines=9> */
[----:B------:R-:W1:Y:S07]  /*8ad0*/  LDSM.16.MT88.4 R36, [R135+UR4+0x8100] ;  /* 0x008100048724783b */ /* 0x000e6e0008004200 */
[C---:B------:R-:W-:Y:S08]  /*8ae0*/  HMMA.16816.F32.BF16 R60, R20.reuse, R40, R60 ;  /* 0x00000028143c723c */ /* 0x040ff0000004183c */
[C---:B------:R-:W-:Y:S01]  /*8af0*/  HMMA.16816.F32.BF16 R64, R20.reuse, R42, R64 ;  /* 0x0000002a1440723c */ /* 0x040fe20000041840 */
[----:B------:R-:W-:Y:S07]  /*8b00*/  LDSM.16.MT88.4 R40, [R133+0x2900] ;  /* 0x002900008528783b */ /* 0x000fee0000004200 */
[C---:B-----5:R-:W-:Y:S08]  /*8b10*/  HMMA.16816.F32.BF16 R68, R20.reuse, R136, R68 ;  /* 0x000000881444723c */ /* 0x060ff00000041844 */
[C---:B------:R-:W-:Y:S08]  /*8b20*/  HMMA.16816.F32.BF16 R72, R20.reuse, R138, R72 ;  /* 0x0000008a1448723c */ /* 0x040ff00000041848 */
[C---:B--2---:R-:W-:Y:S08]  /*8b30*/  HMMA.16816.F32.BF16 R76, R20.reuse, R24, R76 ;  /* 0x00000018144c723c */ /* 0x044ff0000004184c */
[C---:B------:R-:W-:Y:S01]  /*8b40*/  HMMA.16816.F32.BF16 R80, R20.reuse, R26, R80 ;  /* 0x0000001a1450723c */ /* 0x040fe20000041850 */
[----:B------:R-:W2:Y:S07]  /*8b50*/  LDSM.16.MT88.4 R24, [R134+0x8100] ;  /* 0x008100008618783b */ /* 0x000eae0000004200 */
[C---:B------:R-:W-:Y:S08]  /*8b60*/  HMMA.16816.F32.BF16 R84, R20.reuse, R140, R84 ;  /* 0x0000008c1454723c */ /* 0x040ff00000041854 */
[C---:B------:R-:W-:Y:S01]  /*8b70*/  HMMA.16816.F32.BF16 R88, R20.reuse, R142, R88 ;  /* 0x0000008e1458723c */ /* 0x040fe20000041858 */
[----:B------:R-:W-:Y:S07]  /*8b80*/  LDSM.16.MT88.4 R140, [R135+UR4+0x2900] ;  /* 0x00290004878c783b */ /* 0x000fee0008004200 */
[C---:B---3--:R-:W-:Y:S08]  /*8b90*/  HMMA.16816.F32.BF16 R92, R20.reuse, R28, R92 ;  /* 0x0000001c145c723c */ /* 0x048ff0000004185c */
[C---:B------:R-:W-:Y:S01]  /*8ba0*/  HMMA.16816.F32.BF16 R96, R20.reuse, R30, R96 ;  /* 0x0000001e1460723c */ /* 0x040fe20000041860 */
[----:B------:R-:W3:Y:S07]  /*8bb0*/  LDSM.16.MT88.4 R28, [R237+UR4+0x8100] ;  /* 0x00810004ed1c783b */ /* 0x000eee0008004200 */
[C---:B-1----:R-:W-:Y:S08]  /*8bc0*/  HMMA.16816.F32.BF16 R100, R20.reuse, R32, R100 ;  /* 0x000000201464723c */ /* 0x042ff00000041864 */
[C---:B------:R-:W-:Y:S01]  /*8bd0*/  HMMA.16816.F32.BF16 R104, R20.reuse, R34, R104 ;  /* 0x000000221468723c */ /* 0x040fe20000041868 */
[----:B------:R-:W1:Y:S07]  /*8be0*/  LDSM.16.MT88.4 R32, [R133+0x8100] ;  /* 0x008100008520783b */ /* 0x000e6e0000004200 */
[C---:B------:R-:W-:Y:S08]  /*8bf0*/  HMMA.16816.F32.BF16 R108, R20.reuse, R36, R108 ;  /* 0x00000024146c723c */ /* 0x040ff0000004186c */
[C---:B------:R-:W-:Y:S01]  /*8c00*/  HMMA.16816.F32.BF16 R112, R20.reuse, R38, R112 ;  /* 0x000000261470723c */ /* 0x040fe20000041870 */
[----:B------:R-:W-:Y:S07]  /*8c10*/  LDSM.16.MT88.4 R36, [R237+UR4+0x2900] ;  /* 0x00290004ed24783b */ /* 0x000fee0008004200 */
[C---:B--2---:R-:W-:Y:S08]  /*8c20*/  HMMA.16816.F32.BF16 R116, R20.reuse, R24, R116 ;  /* 0x000000181474723c */ /* 0x044ff00000041874 */
[C---:B------:R-:W-:Y:S01]  /*8c30*/  HMMA.16816.F32.BF16 R120, R20.reuse, R26, R120 ;  /* 0x0000001a1478723c */ /* 0x040fe20000041878 */
[----:B------:R-:W2:Y:S07]  /*8c40*/  LDSM.16.MT88.4 R24, [R134+0x2900] ;  /* 0x002900008618783b */ /* 0x000eae0000004200 */
[C---:B---3--:R-:W-:Y:S08]  /*8c50*/  HMMA.16816.F32.BF16 R124, R20.reuse, R28, R124 ;  /* 0x0000001c147c723c */ /* 0x048ff0000004187c */
[C---:B------:R-:W-:Y:S01]  /*8c60*/  HMMA.16816.F32.BF16 R12, R20.reuse, R30, R12 ;  /* 0x0000001e140c723c */ /* 0x040fe2000004180c */
[----:B------:R-:W3:Y:S07]  /*8c70*/  LDSM.16.MT88.4 R28, [R135+UR4+0x5900] ;  /* 0x00590004871c783b */ /* 0x000eee0008004200 */
[C---:B-1----:R-:W-:Y:S08]  /*8c80*/  HMMA.16816.F32.BF16 R16, R20.reuse, R32, R16 ;  /* 0x000000201410723c */ /* 0x042ff00000041810 */
[----:B------:R-:W-:Y:S07]  /*8c90*/  HMMA.16816.F32.BF16 R128, R20, R34, R128 ;  /* 0x000000221480723c */ /* 0x000fee0000041880 */
[----:B------:R-:W-:Y:S02]  /*8ca0*/  F2FP.BF16.PACK_AB R20, R163, R164 ;  /* 0x000000a4a314723e */ /* 0x000fe400000010ff */
[----:B------:R-:W-:Y:S03]  /*8cb0*/  F2FP.BF16.PACK_AB R21, R161, R162 ;  /* 0x000000a2a115723e */ /* 0x000fe600000010ff */
[----:B------:R-:W-:Y:S02]  /*8cc0*/  F2FP.BF16.PACK_AB R22, R49, R160 ;  /* 0x000000a03116723e */ /* 0x000fe400000010ff */
[----:B------:R-:W-:Y:S07]  /*8cd0*/  F2FP.BF16.PACK_AB R23, R48, R50 ;  /* 0x000000323017723e */ /* 0x000fee00000010ff */
[C---:B------:R-:W-:Y:S01]  /*8ce0*/  HMMA.16816.F32.BF16 R136, R20.reuse, R140, R4 ;  /* 0x0000008c1488723c */ /* 0x040fe20000041804 */
[----:B------:R-:W1:Y:S07]  /*8cf0*/  LDSM.16.MT88.4 R4, [R237+UR4+0x5900] ;  /* 0x00590004ed04783b */ /* 0x000e6e0008004200 */
[C---:B------:R-:W-:Y:S01]  /*8d00*/  HMMA.16816.F32.BF16 R140, R20.reuse, R142, R8 ;  /* 0x0000008e148c723c */ /* 0x040fe20000041808 */
[----:B------:R-:W5:Y:S07]  /*8d10*/  LDSM.16.MT88.4 R8, [R133+0x5900] ;  /* 0x005900008508783b */ /* 0x000f6e0000004200 */
[C---:B--2---:R-:W-:Y:S07]  /*8d20*/  HMMA.16816.F32.BF16 R52, R20.reuse, R24, R52 ;  /* 0x000000181434723c */ /* 0x044fee0000041834 */
[----:B------:R-:W-:Y:S01]  /*8d30*/  FADD.FTZ R24, R247, R2 ;  /* 0x00000002f7187221 */ /* 0x000fe20000010000 */
[C---:B------:R-:W-:Y:S04]  /*8d40*/  HMMA.16816.F32.BF16 R56, R20.reuse, R26, R56 ;  /* 0x0000001a1438723c */ /* 0x040fe80000041838 */
[----:B------:R-:W-:Y:S02]  /*8d50*/  FADD.FTZ R2, R242, R0 ;  /* 0x00000000f2027221 */ /* 0x000fe40000010000 */
[----:B------:R-:W-:Y:S02]  /*8d60*/  FADD.FTZ R0, R246, R24 ;  /* 0x00000018f6007221 */ /* 0x000fe40000010000 */
[C---:B------:R-:W-:Y:S01]  /*8d70*/  HMMA.16816.F32.BF16 R60, R20.reuse, R36, R60 ;  /* 0x00000024143c723c */ /* 0x040fe2000004183c */
[----:B------:R-:W2:Y:S03]  /*8d80*/  LDSM.16.MT88.4 R24, [R135+UR4+0x8900] ;  /* 0x008900048718783b */ /* 0x000ea60008004200 */
        /* <DEDUP_REMOVED lines=11> */
[C---:B---3--:R-:W-:Y:S04]  /*8e40*/  HMMA.16816.F32.BF16 R76, R20.reuse, R28, R76 ;  /* 0x0000001c144c723c */ /* 0x048fe8000004184c */
[----:B------:R-:W-:Y:S02]  /*8e50*/  FADD.FTZ R2, R195, R2 ;  /* 0x00000002c3027221 */ /* 0x000fe40000010000 */
[----:B------:R-:W-:Y:S01]  /*8e60*/  FADD.FTZ R0, R203, R0 ;  /* 0x00000000cb007221 */ /* 0x000fe20000010000 */
[----:B----4-:R-:W-:Y:S01]  /*8e70*/  @P0 MOV R28, R144 ;  /* 0x00000090001c0202 */ /* 0x010fe20000000f00 */
[C---:B------:R-:W-:Y:S04]  /*8e80*/  HMMA.16816.F32.BF16 R80, R20.reuse, R30, R80 ;  /* 0x0000001e1450723c */ /* 0x040fe80000041850 */
[----:B------:R-:W-:Y:S02]  /*8e90*/  @P0 MOV R29, R147 ;  /* 0x00000093001d0202 */ /* 0x000fe40000000f00 */
[----:B------:R-:W-:Y:S01]  /*8ea0*/  LDSM.16.MT88.4 R144, [R237+UR4+0x8900] ;  /* 0x00890004ed90783b */ /* 0x000fe20008004200 */
[----:B------:R-:W-:Y:S01]  /*8eb0*/  FADD.FTZ R30, R200, R2 ;  /* 0x00000002c81e7221 */ /* 0x000fe20000010000 */
[C---:B------:R-:W-:Y:S04]  /*8ec0*/  HMMA.16816.F32.BF16 R84, R20.reuse, R44, R84 ;  /* 0x0000002c1454723c */ /* 0x040fe80000041854 */
[----:B------:R-:W-:Y:S02]  /*8ed0*/  FADD.FTZ R2, R194, R0 ;  /* 0x00000000c2027221 */ /* 0x000fe40000010000 */
[----:B------:R-:W-:Y:S02]  /*8ee0*/  FADD.FTZ R0, R182, R30 ;  /* 0x0000001eb6007221 */ /* 0x000fe40000010000 */
[C---:B------:R-:W-:Y:S04]  /*8ef0*/  HMMA.16816.F32.BF16 R88, R20.reuse, R46, R88 ;  /* 0x0000002e1458723c */ /* 0x040fe80000041858 */
[----:B------:R-:W-:Y:S04]  /*8f00*/  FADD.FTZ R2, R193, R2 ;  /* 0x00000002c1027221 */ /* 0x000fe80000010000 */
[C---:B-1----:R-:W-:Y:S07]  /*8f10*/  HMMA.16816.F32.BF16 R92, R20.reuse, R4, R92 ;  /* 0x00000004145c723c */ /* 0x042fee000004185c */
[----:B------:R-:W-:Y:S01]  /*8f20*/  MOV R4, UR22 ;  /* 0x0000001600047c02 */ /* 0x000fe20008000f00 */
[C---:B------:R-:W-:Y:S01]  /*8f30*/  HMMA.16816.F32.BF16 R96, R20.reuse, R6, R96 ;  /* 0x000000061460723c */ /* 0x040fe20000041860 */
[----:B------:R-:W-:Y:S03]  /*8f40*/  MOV R5, UR23 ;  /* 0x0000001700057c02 */ /* 0x000fe60008000f00 */
[----:B------:R-:W-:Y:S03]  /*8f50*/  @P0 IMAD.WIDE.U32 R28, R4, 0x60, R28 ;  /* 0x00000060041c0825 */ /* 0x000fe600078e001c */
[----:B------:R-:W1:Y:S01]  /*8f60*/  LDSM.16.MT88.4 R4, [R134+0x8900] ;  /* 0x008900008604783b */ /* 0x000e620000004200 */
[C---:B-----5:R-:W-:Y:S07]  /*8f70*/  HMMA.16816.F32.BF16 R100, R20.reuse, R8, R100 ;  /* 0x000000081464723c */ /* 0x060fee0000041864 */
[----:B------:R-:W-:Y:S01]  /*8f80*/  FADD.FTZ R8, R181, R0 ;  /* 0x00000000b5087221 */ /* 0x000fe20000010000 */
[C---:B------:R-:W-:Y:S04]  /*8f90*/  HMMA.16816.F32.BF16 R104, R20.reuse, R10, R104 ;  /* 0x0000000a1468723c */ /* 0x040fe80000041868 */
[----:B------:R-:W-:Y:S01]  /*8fa0*/  FADD.FTZ R0, R192, R2 ;  /* 0x00000002c0007221 */ /* 0x000fe20000010000 */
[----:B------:R-:W-:Y:S02]  /*8fb0*/  @P0 SHF.L.U32 R2, R28, 0x1, RZ ;  /* 0x000000011c020819 */ /* 0x000fe400000006ff */
[----:B------:R-:W-:Y:S01]  /*8fc0*/  FADD.FTZ R10, R179, R8 ;  /* 0x00000008b30a7221 */ /* 0x000fe20000010000 */
[C---:B--2---:R-:W-:Y:S04]  /*8fd0*/  HMMA.16816.F32.BF16 R108, R20.reuse, R24, R108 ;  /* 0x00000018146c723c */ /* 0x044fe8000004186c */
[----:B------:R-:W-:Y:S01]  /*8fe0*/  @P0 IADD3 R8, R29, UR16, RZ ;  /* 0x000000101d080c10 */ /* 0x000fe2000fffe0ff */
[----:B------:R-:W-:Y:S01]  /*8ff0*/  FADD.FTZ R9, R183, R0 ;  /* 0x00000000b7097221 */ /* 0x000fe20000010000 */
[----:B------:R-:W-:Y:S01]  /*9000*/  MOV R0, UR19 ;  /* 0x0000001300007c02 */ /* 0x000fe20008000f00 */
[----:B------:R-:W-:Y:S01]  /*9010*/  FADD.FTZ R29, R180, R10 ;  /* 0x0000000ab41d7221 */ /* 0x000fe20000010000 */
[C---:B------:R-:W-:Y:S01]  /*9020*/  HMMA.16816.F32.BF16 R112, R20.reuse, R26, R112 ;  /* 0x0000001a1470723c */ /* 0x040fe20000041870 */
[----:B------:R-:W-:Y:S02]  /*9030*/  @UP0 USHF.L.U64.HI UR16, UR6, 0x6, UR7 ;  /* 0x0000000606100899 */ /* 0x000fe40008010207 */
[----:B------:R-:W-:Y:S01]  /*9040*/  UISETP.GE.AND UP0, UPT, UR10, UR20, UPT ;  /* 0x000000140a00728c */ /* 0x000fe2000bf06270 */
[----:B------:R-:W-:Y:S01]  /*9050*/  @P0 SHF.L.U64.HI R28, R28, 0x1, R8 ;  /* 0x000000011c1c0819 */ /* 0x000fe20000010208 */
[----:B------:R-:W-:Y:S01]  /*9060*/  FADD.FTZ R30, R173, R9 ;  /* 0x00000009ad1e7221 */ /* 0x000fe20000010000 */
[----:B------:R-:W-:Y:S01]  /*9070*/  @P0 IADD3 R8, P5, R2, 0x80, RZ ;  /* 0x0000008002080810 */ /* 0x000fe20007fbe0ff */
[----:B------:R-:W-:Y:S01]  /*9080*/  @P0 IMAD R0, R0, 0x4800, R251 ;  /* 0x0000480000000824 */ /* 0x000fe200078e02fb */
[----:B------:R-:W-:Y:S01]  /*9090*/  @P0 IADD3 R24, P6, R2, c[0x0][0x1c8], RZ ;  /* 0x0000720002180a10 */ /* 0x000fe20007fde0ff */
[----:B------:R-:W-:Y:S01]  /*90a0*/  FADD.FTZ R30, R178, R30 ;  /* 0x0000001eb21e7221 */ /* 0x000fe20000010000 */
[----:B------:R-:W-:Y:S02]  /*90b0*/  UMOV UR20, UR18 ;  /* 0x0000001200147c82 */ /* 0x000fe40008000000 */
[----:B------:R-:W-:Y:S01]  /*90c0*/  @P0 IADD3 R26, P1, R8, c[0x0][0x1c8], RZ ;  /* 0x00007200081a0a10 */ /* 0x000fe20007f3e0ff */
[----:B------:R-:W-:Y:S01]  /*90d0*/  FADD.FTZ R29, R172, R29 ;  /* 0x0000001dac1d7221 */ /* 0x000fe20000010000 */
[----:B------:R2:W3:Y:S01]  /*90e0*/  LDSM.16.MT88.4 R8, [R133+0x8900] ;  /* 0x008900008508783b */ /* 0x0004e20000004200 */
[----:B------:R-:W-:Y:S01]  /*90f0*/  @P0 IADD3.X R25, R28, c[0x0][0x1cc], RZ, P6, !PT ;  /* 0x000073001c190a10 */ /* 0x000fe200037fe4ff */
[C---:B-1----:R-:W-:Y:S03]  /*9100*/  HMMA.16816.F32.BF16 R116, R20.reuse, R4, R116 ;  /* 0x000000041474723c */ /* 0x042fe60000041874 */
[----:B------:R-:W-:Y:S02]  /*9110*/  @P0 SHF.L.U32 R0, R0, 0x1, RZ ;  /* 0x0000000100000819 */ /* 0x000fe400000006ff */
[----:B------:R-:W-:Y:S02]  /*9120*/  @P0 IADD3.X R27, RZ, c[0x0][0x1cc], R28, P1, P5 ;  /* 0x00007300ff1b0a10 */ /* 0x000fe40000fea41c */
[----:B------:R-:W-:Y:S01]  /*9130*/  @P0 IADD3 R2, P5, R2, 0x100, RZ ;  /* 0x0000010002020810 */ /* 0x000fe20007fbe0ff */
[----:B------:R-:W-:Y:S01]  /*9140*/  @!PT LDS RZ, [RZ] ;  /* 0x00000000fffff984 */ /* 0x000fe20000000800 */
[----:B------:R-:W-:Y:S01]  /*9150*/  @!PT LDS RZ, [RZ] ;  /* 0x00000000fffff984 */ /* 0x000fe20000000800 */
[----:B------:R-:W-:Y:S01]  /*9160*/  @!PT LDS RZ, [RZ] ;  /* 0x00000000fffff984 */ /* 0x000fe20000000800 */
[----:B------:R1:W-:Y:S01]  /*9170*/  @P0 LDGSTS.E.BYPASS.LTC128B.128 [R0+0x12100], [R24.64], !P4 ;  /* 0x1210000018000fae */ /* 0x0003e2000e101d4c */
[C---:B------:R-:W-:Y:S03]  /*9180*/  HMMA.16816.F32.BF16 R120, R20.reuse, R6, R120 ;  /* 0x000000061478723c */ /* 0x040fe60000041878 */
[----:B------:R-:W-:Y:S02]  /*9190*/  FADD.FTZ R4, R175, R30 ;  /* 0x0000001eaf047221 */ /* 0x000fe40000010000 */
[----:B------:R-:W-:Y:S02]  /*91a0*/  FADD.FTZ R5, R171, R29 ;  /* 0x0000001dab057221 */ /* 0x000fe40000010000 */
[----:B------:R4:W-:Y:S01]  /*91b0*/  @P0 LDGSTS.E.BYPASS.LTC128B.128 [R0+0x15100], [R26.64], !P3 ;  /* 0x151000001a000fae */ /* 0x0009e2000d901d4c */
[----:B------:R-:W-:Y:S01]  /*91c0*/  @P0 IADD3 R6, P1, R2, c[0x0][0x1c8], RZ ;  /* 0x0000720002060a10 */ /* 0x000fe20007f3e0ff */
[----:B------:R-:W-:Y:S01]  /*91d0*/  FADD.FTZ R4, R174, R4 ;  /* 0x00000004ae047221 */ /* 0x000fe20000010000 */
[C---:B------:R-:W-:Y:S03]  /*91e0*/  HMMA.16816.F32.BF16 R124, R20.reuse, R144, R124 ;  /* 0x00000090147c723c */ /* 0x040fe6000004187c */
[----:B------:R-:W-:Y:S01]  /*91f0*/  @P0 IADD3.X R7, RZ, c[0x0][0x1cc], R28, P1, P5 ;  /* 0x00007300ff070a10 */ /* 0x000fe20000fea41c */
[----:B------:R-:W-:Y:S01]  /*9200*/  FADD.FTZ R5, R170, R5 ;  /* 0x00000005aa057221 */ /* 0x000fe20000010000 */
[----:B--2---:R-:W-:Y:S03]  /*9210*/  MOV R133, R3 ;  /* 0x0000000300857202 */ /* 0x004fe60000000f00 */
[----:B------:R2:W-:Y:S01]  /*9220*/  @P0 LDGSTS.E.BYPASS.LTC128B.128 [R0+0x18100], [R6.64], !P2 ;  /* 0x1810000006000fae */ /* 0x0005e2000d101d4c */
[----:B------:R-:W-:Y:S01]  /*9230*/  FADD.FTZ R2, R169, R5 ;  /* 0x00000005a9027221 */ /* 0x000fe20000010000 */
[C---:B------:R-:W-:Y:S03]  /*9240*/  HMMA.16816.F32.BF16 R144, R20.reuse, R146, R12 ;  /* 0x000000921490723c */ /* 0x040fe6000004180c */
[----:B------:R-:W-:Y:S01]  /*9250*/  FADD.FTZ R5, R168, R4 ;  /* 0x00000004a8057221 */ /* 0x000fe20000010000 */
[----:B------:R-:W-:Y:S01]  /*9260*/  @P0 IADD3 R4, P1, R24, UR14, RZ ;  /* 0x0000000e18040c10 */ /* 0x000fe2000ff3e0ff */
[----:B----4-:R-:W-:Y:S02]  /*9270*/  FADD.FTZ R26, R151, R2 ;  /* 0x00000002971a7221 */ /* 0x010fe40000010000 */
[----:B------:R-:W-:Y:S01]  /*9280*/  FADD.FTZ R2, R167, R5 ;  /* 0x00000005a7027221 */ /* 0x000fe20000010000 */
[----:B------:R-:W-:Y:S01]  /*9290*/  @P0 IADD3.X R5, R25, UR16, RZ, P1, !PT ;  /* 0x0000001019050c10 */ /* 0x000fe20008ffe4ff */
[----:B-1----:R-:W-:Y:S03]  /*92a0*/  FADD.FTZ R24, R150, R26 ;  /* 0x0000001a96187221 */ /* 0x002fe60000010000 */
[----:B------:R-:W-:Y:S01]  /*92b0*/  FADD.FTZ R2, R149, R2 ;  /* 0x0000000295027221 */ /* 0x000fe20000010000 */
[----:B------:R1:W-:Y:S03]  /*92c0*/  @P0 LDGSTS.E.BYPASS.LTC128B.128 [R0+0x13100], [R4.64], !P4 ;  /* 0x1310000004000fae */ /* 0x0003e6000e101d4c */
[----:B------:R-:W-:Y:S01]  /*92d0*/  FADD.FTZ R2, R166, R2 ;  /* 0x00000002a6027221 */ /* 0x000fe20000010000 */
[----:B--2---:R-:W-:Y:S01]  /*92e0*/  @P0 IADD3 R6, P1, R4, UR14, RZ ;  /* 0x0000000e04060c10 */ /* 0x004fe2000ff3e0ff */
[----:B------:R-:W-:Y:S02]  /*92f0*/  UIADD3 UR14, UR5, 0x1, URZ ;  /* 0x00000001050e7890 */ /* 0x000fe4000fffe03f */
[----:B------:R-:W-:Y:S01]  /*9300*/  FADD.FTZ R2, R164, R2 ;  /* 0x00000002a4027221 */ /* 0x000fe20000010000 */
[----:B------:R-:W-:Y:S01]  /*9310*/  @P0 IADD3.X R7, R5, UR16, RZ, P1, !PT ;  /* 0x0000001005070c10 */ /* 0x000fe20008ffe4ff */
[----:B------:R1:W-:Y:S01]  /*9320*/  @P0 LDGSTS.E.BYPASS.LTC128B.128 [R0+0x16100], [R4.64+0x80], !P3 ;  /* 0x1610008004000fae */ /* 0x0003e2000d901d4c */
[----:B------:R-:W-:Y:S01]  /*9330*/  USEL UR5, UR14, URZ, !UP1 ;  /* 0x0000003f0e057287 */ /* 0x000fe2000c800000 */
[----:B------:R-:W-:Y:S04]  /*9340*/  FADD.FTZ R2, R163, R2 ;  /* 0x00000002a3027221 */ /* 0x000fe80000010000 */
[----:B------:R-:W-:Y:S02]  /*9350*/  FADD.FTZ R2, R160, R2 ;  /* 0x00000002a0027221 */ /* 0x000fe40000010000 */
[----:B------:R1:W-:Y:S02]  /*9360*/  @P0 LDGSTS.E.BYPASS.LTC128B.128 [R0+0x19100], [R4.64+0x100], !P2 ;  /* 0x1910010004000fae */ /* 0x0003e4000d101d4c */
[----:B------:R-:W-:Y:S06]  /*9370*/  FADD.FTZ R249, R49, R2 ;  /* 0x0000000231f97221 */ /* 0x000fec0000010000 */
[----:B------:R2:W-:Y:S08]  /*9380*/  @P0 LDGSTS.E.BYPASS.LTC128B.128 [R0+0x14100], [R6.64], !P4 ;  /* 0x1410000006000fae */ /* 0x0005f0000e101d4c */
[----:B------:R2:W-:Y:S08]  /*9390*/  @P0 LDGSTS.E.BYPASS.LTC128B.128 [R0+0x17100], [R6.64+0x80], !P3 ;  /* 0x1710008006000fae */ /* 0x0005f0000d901d4c */
[----:B------:R2:W-:Y:S01]  /*93a0*/  @P0 LDGSTS.E.BYPASS.LTC128B.128 [R0+0x1a100], [R6.64+0x100], !P2 ;  /* 0x1a10010006000fae */ /* 0x0005e2000d101d4c */
[----:B------:R-:W-:Y:S01]  /*93b0*/  PLOP3.LUT P0, PT, PT, PT, UP0, 0x80, 0x0 ;  /* 0x000000000000781c */ /* 0x000fe20003f0f008 */
[----:B-1----:R-:W-:Y:S02]  /*93c0*/  FADD.FTZ R4, R148, R24 ;  /* 0x0000001894047221 */ /* 0x002fe40000010000 */
[C---:B---3--:R-:W-:Y:S04]  /*93d0*/  HMMA.16816.F32.BF16 R148, R20.reuse, R8, R16 ;  /* 0x000000081494723c */ /* 0x048fe80000041810 */
[----:B------:R-:W0:Y:S04]  /*93e0*/  LDGDEPBAR ;  /* 0x00000000000079af */ /* 0x000e280000000000 */
[----:B------:R-:W-:Y:S04]  /*93f0*/  HMMA.16816.F32.BF16 R128, R20, R10, R128 ;  /* 0x0000000a1480723c */ /* 0x000fe80000041880 */
[----:B--2---:R-:W-:Y:S04]  /*9400*/  FADD.FTZ R0, R165, R4 ;  /* 0x00000004a5007221 */ /* 0x004fe80000010000 */
[----:B------:R-:W-:Y:S04]  /*9410*/  FADD.FTZ R0, R162, R0 ;  /* 0x00000000a2007221 */ /* 0x000fe80000010000 */
[----:B------:R-:W-:Y:S04]  /*9420*/  FADD.FTZ R0, R161, R0 ;  /* 0x00000000a1007221 */ /* 0x000fe80000010000 */
[----:B------:R-:W-:Y:S04]  /*9430*/  FADD.FTZ R0, R50, R0 ;  /* 0x0000000032007221 */ /* 0x000fe80000010000 */
[----:B------:R-:W-:Y:S01]  /*9440*/  FADD.FTZ R250, R48, R0 ;  /* 0x0000000030fa7221 */ /* 0x000fe20000010000 */
[----:B------:R-:W-:Y:S01]  /*9450*/  MOV R0, R132 ;  /* 0x0000008400007202 */ /* 0x000fe20000000f00 */
[----:B------:R-:W-:-:S05]  /*9460*/  @!P0 BRA `(.L_x_1217) ;  /* 0xffffc91000008947 */ /* 0x000fca000383ffff */
.L_x_1216:
[----:B-1----:R-:W1:Y:S01]  /*9470*/  SHFL.BFLY PT, R6, R249, 0x2, 0x1f ;  /* 0x0c401f00f9067f89 */ /* 0x002e6200000e0000 */
[----:B------:R-:W-:-:S02]  /*9480*/  MOV R2, RZ ;  /* 0x000000ff00027202 */ /* 0x000fc40000000f00 */
[----:B------:R-:W-:Y:S01]  /*9490*/  MOV R16, 0xff800000 ;  /* 0xff80000000107802 */ /* 0x000fe20000000f00 */
[----:B------:R-:W2:Y:S01]  /*94a0*/  SHFL.BFLY PT, R7, R250, 0x2, 0x1f ;  /* 0x0c401f00fa077f89 */ /* 0x000ea200000e0000 */
[----:B------:R-:W-:Y:S02]  /*94b0*/  MOV R17, 0xff800000 ;  /* 0xff80000000117802 */ /* 0x000fe40000000f00 */
[----:B------:R-:W-:Y:S01]  /*94c0*/  PLOP3.LUT P2, PT, PT, PT, PT, 0x8, 0x0 ;  /* 0x000000000000781c */ /* 0x000fe20003f4e170 */
[----:B-1----:R-:W-:Y:S02]  /*94d0*/  FADD.FTZ R6, R6, R249 ;  /* 0x000000f906067221 */ /* 0x002fe40000010000 */
[----:B--2---:R-:W-:-:S03]  /*94e0*/  FADD.FTZ R7, R7, R250 ;  /* 0x000000fa07077221 */ /* 0x004fc60000010000 */
[----:B------:R-:W1:Y:S04]  /*94f0*/  SHFL.BFLY PT, R0, R6, 0x1, 0x1f ;  /* 0x0c201f0006007f89 */ /* 0x000e6800000e0000 */
        /* <DEDUP_REMOVED lines=114> */
.L_x_1212:
        /* <DEDUP_REMOVED lines=262> */
.L_x_1220:
[----:B------:R-:W-:Y:S05]  /*ac80*/  BSYNC B0 ;  /* 0x0000000000007941 */ /* 0x000fea0003800000 */
.L_x_1219:
        /* <DEDUP_REMOVED lines=146> */
.L_x_1218:
        /* <DEDUP_REMOVED lines=50> */
.L_x_1221:
        /* <DEDUP_REMOVED lines=11> */
.L_x_2487:


//--------------------- .text._ZN7cutlass13device_kernelIN5flash19enable_sm80_to_sm89INS1_16FlashAttnFwdSm80INS1_25CollectiveMainloopFwdSm80ILi8ELi2ELb0EN4cute5tupleIJNS5_1CILi128EEENS7_ILi64EEENS7_ILi192EEEEEELi192ENS_10bfloat16_tEfNS_4arch4Sm80ELb0ELb0ELb0ELb1ELb0ELb0ELb1ELb1EEENS1_21CollectiveEpilogueFwdINS6_IJS8_SA_S9_EEENS6_IJNS7_ILi1EEESI_SI_EEESC_SE_Li256ELb1ELb1ELb1ELb0EEENS1_36VarlenDynamicPersistentTileSchedulerILi128ELi64ELi256ELi256ELb1ELb1ELb0ELb0ELb1ELb1EEEEEEEEEvNT_6ParamsE --------------------------
	.section	.text._ZN7cutlass13device_kernelIN5flash19enable_sm80_to_sm89INS1_16FlashAttnFwdSm80INS1_25CollectiveMainloopFwdSm80ILi8ELi2ELb0EN4cute5tupleIJNS5_1CILi128EEENS7_ILi64EEENS7_ILi192EEEEEELi192ENS_10bfloat16_tEfNS_4arch4Sm80ELb0ELb0ELb0ELb1ELb0ELb0ELb1ELb1EEENS1_21CollectiveEpilogueFwdINS6_IJS8_SA_S9_EEENS6_IJNS7_ILi1EEESI_SI_EEESC_SE_Li256ELb1ELb1ELb1ELb0EEENS1_36VarlenDynamicPersistentTileSchedulerILi128ELi64ELi256ELi256ELb1ELb1ELb0ELb0ELb1ELb1EEEEEEEEEvNT_6ParamsE,"ax",@progbits
	.sectioninfo	@"SHI_REGISTERS=255"
	.align	128
.text._ZN7cutlass13device_kernelIN5flash19enable_sm80_to_sm89INS1_16FlashAttnFwdSm80INS1_25CollectiveMainloopFwdSm80ILi8ELi2ELb0EN4cute5tupleIJNS5_1CILi128EEENS7_ILi64EEENS7_ILi192EEEEEELi192ENS_10bfloat16_tEfNS_4arch4Sm80ELb0ELb0ELb0ELb1ELb0ELb0ELb1ELb1EEENS1_21CollectiveEpilogueFwdINS6_IJS8_SA_S9_EEENS6_IJNS7_ILi1EEESI_SI_EEESC_SE_Li256ELb1ELb1ELb1ELb0EEENS1_36VarlenDynamicPersistentTileSchedulerILi128ELi64ELi256ELi256ELb1ELb1ELb0ELb0ELb1ELb1EEEEEEEEEvNT_6ParamsE:
        .type           _ZN7cutlass13device_kernelIN5flash19enable_sm80_to_sm89INS1_16FlashAttnFwdSm80INS1_25CollectiveMainloopFwdSm80ILi8ELi2ELb0EN4cute5tupleIJNS5_1CILi128EEENS7_ILi64EEENS7_ILi192EEEEEELi192ENS_10bfloat16_tEfNS_4arch4Sm80ELb0ELb0ELb0ELb1ELb0ELb0ELb1ELb1EEENS1_21CollectiveEpilogueFwdINS6_IJS8_SA_S9_EEENS6_IJNS7_ILi1EEESI_SI_EEESC_SE_Li256ELb1ELb1ELb1ELb0EEENS1_36VarlenDynamicPersistentTileSchedulerILi128ELi64ELi256ELi256ELb1ELb1ELb0ELb0ELb1ELb1EEEEEEEEEvNT_6ParamsE,@function
        .size           _ZN7cutlass13device_kernelIN5flash19enable_sm80_to_sm89INS1_16FlashAttnFwdSm80INS1_25CollectiveMainloopFwdSm80ILi8ELi2ELb0EN4cute5tupleIJNS5_1CILi128EEENS7_ILi64EEENS7_ILi192EEEEEELi192ENS_10bfloat16_tEfNS_4arch4Sm80ELb0ELb0ELb0ELb1ELb0ELb0ELb1ELb1EEENS1_21CollectiveEpilogueFwdINS6_IJS8_SA_S9_EEENS6_IJNS7_ILi1EEESI_SI_EEESC_SE_Li256ELb1ELb1ELb1ELb0EEENS1_36VarlenDynamicPersistentTileSchedulerILi128ELi64ELi256ELi256ELb1ELb1ELb0ELb0ELb1ELb1EEEEEEEEEvNT_6ParamsE,(.L_x_2488 - _ZN7cutlass13device_kernelIN5flash19enable_sm80_to_sm89INS1_16FlashAttnFwdSm80INS1_25CollectiveMainloopFwdSm80ILi8ELi2ELb0EN4cute5tupleIJNS5_1CILi128EEENS7_ILi64EEENS7_ILi192EEEEEELi192ENS_10bfloat16_tEfNS_4arch4Sm80ELb0ELb0ELb0ELb1ELb0ELb0ELb1ELb1EEENS1_21CollectiveEpilogueFwdINS6_IJS8_SA_S9_EEENS6_IJNS7_ILi1EEESI_SI_EEESC_SE_Li256ELb1ELb1ELb1ELb0EEENS1_36VarlenDynamicPersistentTileSchedulerILi128ELi64ELi256ELi256ELb1ELb1ELb0ELb0ELb1ELb1EEEEEEEEEvNT_6ParamsE)
        .other          _ZN7cutlass13device_kernelIN5flash19enable_sm80_to_sm89INS1_16FlashAttnFwdSm80INS1_25CollectiveMainloopFwdSm80ILi8ELi2ELb0EN4cute5tupleIJNS5_1CILi128EEENS7_ILi64EEENS7_ILi192EEEEEELi192ENS_10bfloat16_tEfNS_4arch4Sm80ELb0ELb0ELb0ELb1ELb0ELb0ELb1ELb1EEENS1_21CollectiveEpilogueFwdINS6_IJS8_SA_S9_EEENS6_IJNS7_ILi1EEESI_SI_EEESC_SE_Li256ELb1ELb1ELb1ELb0EEENS1_36VarlenDynamicPersistentTileSchedulerILi128ELi64ELi256ELi256ELb1ELb1ELb0ELb0ELb1ELb1EEEEEEEEEvNT_6ParamsE,@"STO_CUDA_ENTRY STV_DEFAULT"
_ZN7cutlass13device_kernelIN5flash19enable_sm80_to_sm89INS1_16FlashAttnFwdSm80INS1_25CollectiveMainloopFwdSm80ILi8ELi2ELb0EN4cute5tupleIJNS5_1CILi128EEENS7_ILi64EEENS7_ILi192EEEEEELi192ENS_10bfloat16_tEfNS_4arch4Sm80ELb0ELb0ELb0ELb1ELb0ELb0ELb1ELb1EEENS1_21CollectiveEpilogueFwdINS6_IJS8_SA_S9_EEENS6_IJNS7_ILi1EEESI_SI_EEESC_SE_Li256ELb1ELb1ELb1ELb0EEENS1_36VarlenDynamicPersistentTileSchedulerILi128ELi64ELi256ELi256ELb1ELb1ELb0ELb0ELb1ELb1EEEEEEEEEvNT_6ParamsE:
        /* <DEDUP_REMOVED lines=15> */
[----:B------:R-:W-:Y:S01]  /*00f0*/  IMAD.MOV.U32 R12, RZ, RZ, RZ ;  /* 0x000000ffff0c7224 */ /* 0x000fe200078e00ff */
[----:B------:R-:W-:-:S02]  /*0100*/  CS2R R4, SRZ ;  /* 0x0000000000047805 */ /* 0x000fc4000001ff00 */
        /* <DEDUP_REMOVED lines=13> */
[----:B------:R-:W-:Y:S01]  /*01e0*/  ISETP.GE.U32.AND P1, PT, R3, 0x10, PT ;  /* 0x000000100300780c */ /* 0x000fe20003f26070 */
[----:B--2---:R-:W-:-:S05]  /*01f0*/  IMAD R0, R12, R5, RZ ;  /* 0x000000050c007224 */ /* 0x004fca00078e02ff */
        /* <DEDUP_REMOVED lines=15> */
[----:B------:R-:W2:Y:S02]  /*02f0*/  SHFL.IDX PT, R2, R15, 0x1f, 0x1f ;  /* 0x03e01f000f027f89 */ /* 0x000ea400000e0000 */
[----:B--2---:R-:W-:-:S04]  /*0300*/  IMAD R2, R2, c[0x0][0x538], RZ ;  /* 0x00014e0002027a24 */ /* 0x004fc800078e02ff */
[----:B------:R-:W-:Y:S01]  /*0310*/  IMAD.MOV.U32 R7, RZ, RZ, R2 ;  /* 0x000000ffff077224 */ /* 0x000fe200078e0002 */
[----:B---3--:R-:W-:-:S13]  /*0320*/  ISETP.GT.AND P0, PT, R2, UR4, PT ;  /* 0x0000000402007c0c */ /* 0x008fda000bf04270 */
[----:B------:R-:W-:Y:S05]  /*0330*/  @P0 BRA `(.L_x_1223) ;  /* 0x0000026000000947 */ /* 0x000fea0003800000 */
[----:B------:R-:W-:Y:S02]  /*0340*/  MOV R2, R7 ;  /* 0x0000000700027202 */ /* 0x000fe40000000f00 */
[----:B------:R-:W-:-:S04]  /*0350*/  MOV R4, RZ ;  /* 0x000000ff00047202 */ /* 0x000fc80000000f00 */
.L_x_1227:
        /* <DEDUP_REMOVED lines=16> */
.L_x_1320:
        /* <DEDUP_REMOVED lines=16> */
.L_x_1321:
[----:B---3--:R-:W-:-:S05]  /*0560*/  IMAD R7, R7, c[0x0][0x538], RZ ;  /* 0x00014e0007077a24 */ /* 0x008fca00078e02ff */
[----:B------:R-:W-:-:S04]  /*0570*/  IADD3 R2, R7, R2, RZ ;  /* 0x0000000207027210 */ /* 0x000fc80007ffe0ff */
[----:B------:R-:W-:-:S13]  /*0580*/  ISETP.GT.AND P0, PT, R2, UR4, PT ;  /* 0x0000000402007c0c */ /* 0x000fda000bf04270 */
[----:B-12---:R-:W-:Y:S05]  /*0590*/  @!P0 BRA `(.L_x_1227) ;  /* 0xfffffdc000008947 */ /* 0x006fea000383ffff */
.L_x_1223:
[----:B-1----:R-:W-:-:S05]  /*05a0*/  IADD3 R188, -R7, R2, RZ ;  /* 0x0000000207bc7210 */ /* 0x002fca0007ffe1ff */
[----:B------:R-:W-:-:S05]  /*05b0*/  IMAD R0, R15, c[0x0][0x538], R188 ;  /* 0x00014e000f007a24 */ /* 0x000fca00078e02bc */
[----:B------:R-:W-:Y:S01]  /*05c0*/  ISETP.GT.AND P0, PT, R0, UR4, PT ;  /* 0x0000000400007c0c */ /* 0x000fe2000bf04270 */
[----:B------:R-:W-:-:S12]  /*05d0*/  BRA.DIV ~URZ, `(.L_x_1228) ;  /* 0x0000b8227f007947 */ /* 0x000fd8000b800000 */
[----:B------:R-:W-:-:S04]  /*05e0*/  VOTE.ANY R13, PT, !P0 ;  /* 0x00000000000d7806 */ /* 0x000fc800040e0100 */
.L_x_1322:
[----:B------:R1:W2:Y:S01]  /*05f0*/  POPC R191, R13 ;  /* 0x0000000d00bf7309 */ /* 0x0002a20000000000 */
[----:B------:R-:W-:Y:S05]  /*0600*/  BRA.DIV ~URZ, `(.L_x_1229) ;  /* 0x0000b8327f007947 */ /* 0x000fea000b800000 */
[----:B--2---:R2:W3:Y:S01]  /*0610*/  SHFL.IDX PT, R12, R12, R191, 0x1f ;  /* 0x00001fbf0c0c7589 */ /* 0x0044e200000e0000 */
[----:B------:R-:W-:-:S03]  /*0620*/  MOV R17, RZ ;  /* 0x000000ff00117202 */ /* 0x000fc60000000f00 */
[----:B------:R2:W4:Y:S04]  /*0630*/  SHFL.IDX PT, R5, R5, R191, 0x1f ;  /* 0x00001fbf05057589 */ /* 0x00052800000e0000 */
.L_x_1323:
[----:B------:R-:W-:Y:S01]  /*0640*/  ISETP.NE.AND P0, PT, R13, RZ, PT ;  /* 0x000000ff0d00720c */ /* 0x000fe20003f05270 */
[----:B------:R-:W-:-:S12]  /*0650*/  BSSY B0, `(.L_x_1230) ;  /* 0x0000005000007945 */ /* 0x000fd80003800000 */
[----:B------:R-:W-:Y:S05]  /*0660*/  @!P0 BRA `(.L_x_1231) ;  /* 0x0000003000008947 */ /* 0x000fea0003800000 */
[----:B------:R-:W-:Y:S01]  /*0670*/  IADD3 R6, R191, -0x1, RZ ;  /* 0xffffffffbf067810 */ /* 0x000fe20007ffe0ff */
[----:B------:R-:W-:Y:S05]  /*0680*/  BRA.DIV ~URZ, `(.L_x_1232) ;  /* 0x0000b8927f007947 */ /* 0x000fea000b800000 */
[----:B------:R1:W2:Y:S02]  /*0690*/  SHFL.IDX PT, R17, R15, R6, 0x1f ;  /* 0x00001f060f117589 */ /* 0x0002a400000e0000 */
.L_x_1231:
[----:B------:R-:W-:Y:S05]  /*06a0*/  BSYNC B0 ;  /* 0x0000000000007941 */ /* 0x000fea0003800000 */
.L_x_1230:
[-C--:B---3--:R-:W-:Y:S01]  /*06b0*/  IABS R0, R12.reuse ;  /* 0x0000000c00007213 */ /* 0x088fe20000000000 */
[----:B--2---:R-:W-:Y:S01]  /*06c0*/  IMAD R188, R17, c[0x0][0x538], R188 ;  /* 0x00014e0011bc7a24 */ /* 0x004fe200078e02bc */
[----:B----4-:R-:W-:Y:S02]  /*06d0*/  IABS R9, R5 ;  /* 0x0000000500097213 */ /* 0x010fe40000000000 */
[----:B------:R-:W2:Y:S01]  /*06e0*/  I2F.RP R8, R0 ;  /* 0x0000000000087306 */ /* 0x000ea20000209400 */
[----:B------:R-:W-:Y:S02]  /*06f0*/  IABS R2, R12 ;  /* 0x0000000c00027213 */ /* 0x000fe40000000000 */
[----:B------:R-:W-:Y:S02]  /*0700*/  IADD3 R189, -R188, UR4, RZ ;  /* 0x00000004bcbd7c10 */ /* 0x000fe4000fffe1ff */
[----:B------:R-:W-:Y:S01]  /*0710*/  IADD3 R191, R191, R4, RZ ;  /* 0x00000004bfbf7210 */ /* 0x000fe20007ffe0ff */
[----:B------:R-:W-:-:S02]  /*0720*/  IMAD.MOV R2, RZ, RZ, -R2 ;  /* 0x000000ffff027224 */ /* 0x000fc400078e0a02 */
[----:B------:R-:W3:Y:S08]  /*0730*/  I2F.RP R10, R9 ;  /* 0x00000009000a7306 */ /* 0x000ef00000209400 */
[----:B-12---:R-:W1:Y:S08]  /*0740*/  MUFU.RCP R6, R8 ;  /* 0x0000000800067308 */ /* 0x006e700000001000 */
[----:B---3--:R-:W2:Y:S01]  /*0750*/  MUFU.RCP R10, R10 ;  /* 0x0000000a000a7308 */ /* 0x008ea20000001000 */
[----:B-1----:R-:W-:-:S02]  /*0760*/  IADD3 R6, R6, 0xffffffe, RZ ;  /* 0x0ffffffe06067810 */ /* 0x002fc40007ffe0ff */
[----:B------:R-:W-:-:S05]  /*0770*/  IABS R8, R189 ;  /* 0x000000bd00087213 */ /* 0x000fca0000000000 */
        /* <DEDUP_REMOVED lines=9> */
[----:B------:R-:W-:Y:S02]  /*0810*/  IMAD R7, R6, R2, R8 ;  /* 0x0000000206077224 */ /* 0x000fe400078e0208 */
[----:B---3--:R-:W-:-:S03]  /*0820*/  IMAD.MOV R2, RZ, RZ, -R15 ;  /* 0x000000ffff027224 */ /* 0x008fc600078e0a0f */
[----:B------:R-:W-:-:S13]  /*0830*/  ISETP.GT.U32.AND P1, PT, R0, R7, PT ;  /* 0x000000070000720c */ /* 0x000fda0003f24070 */
[----:B------:R-:W-:Y:S01]  /*0840*/  @!P1 IMAD.IADD R7, R7, 0x1, -R0 ;  /* 0x0000000107079824 */ /* 0x000fe200078e0a00 */
[----:B------:R-:W-:Y:S02]  /*0850*/  @!P1 IADD3 R6, R6, 0x1, RZ ;  /* 0x0000000106069810 */ /* 0x000fe40007ffe0ff */
[----:B------:R-:W-:Y:S02]  /*0860*/  ISETP.NE.AND P1, PT, R12, RZ, PT ;  /* 0x000000ff0c00720c */ /* 0x000fe40003f25270 */
[----:B------:R-:W-:Y:S01]  /*0870*/  ISETP.GE.U32.AND P2, PT, R7, R0, PT ;  /* 0x000000000700720c */ /* 0x000fe20003f46070 */
[----:B------:R-:W-:Y:S01]  /*0880*/  IMAD R7, R2, R9, RZ ;  /* 0x0000000902077224 */ /* 0x000fe200078e02ff */
[----:B------:R-:W-:-:S03]  /*0890*/  LOP3.LUT R0, R189, R12, RZ, 0x3c, !PT ;  /* 0x0000000cbd007212 */ /* 0x000fc600078e3cff */
[----:B------:R-:W-:Y:S01]  /*08a0*/  IMAD.HI.U32 R7, R15, R7, R14 ;  /* 0x000000070f077227 */ /* 0x000fe200078e000e */
        /* <DEDUP_REMOVED lines=26> */
.L_x_1224:
[----:B-1----:R-:W-:Y:S01]  /*0a50*/  IMAD.MOV.U32 R189, RZ, RZ, RZ ;  /* 0x000000ffffbd7224 */ /* 0x002fe200078e00ff */
[----:B------:R-:W-:Y:S01]  /*0a60*/  MOV R190, RZ ;  /* 0x000000ff00be7202 */ /* 0x000fe20000000f00 */
[----:B------:R-:W-:Y:S01]  /*0a70*/  IMAD.U32 R188, RZ, RZ, UR4 ;  /* 0x00000004ffbc7e24 */ /* 0x000fe2000f8e00ff */
[----:B------:R-:W-:Y:S02]  /*0a80*/  MOV R191, c[0x0][0x53c] ;  /* 0x00014f0000bf7a02 */ /* 0x000fe40000000f00 */
.L_x_1233:
[----:B------:R-:W-:Y:S01]  /*0a90*/  ISETP.NE.AND P0, PT, R3, RZ, PT ;  /* 0x000000ff0300720c */ /* 0x000fe20003f05270 */
[----:B------:R-:W-:-:S12]  /*0aa0*/  WARPSYNC 0xffffffff ;  /* 0xffffffff00007948 */ /* 0x000fd80003800000 */
[----:B------:R1:W-:Y:S04]  /*0ab0*/  @!P0 STS.128 [0x24100], R188 ;  /* 0x024100bcff008388 */ /* 0x0003e80000000c00 */
[----:B------:R-:W-:Y:S06]  /*0ac0*/  BAR.ARV 0x5, 0x100 ;  /* 0x0144000000007b1d */ /* 0x000fec0000002000 */
.L_x_1222:
[----:B-1----:R-:W-:-:S13]  /*0ad0*/  ISETP.GE.AND P0, PT, R191, c[0x0][0x53c], PT ;  /* 0x00014f00bf007a0c */ /* 0x002fda0003f06270 */
[----:B------:R-:W-:Y:S05]  /*0ae0*/  @P0 EXIT ;  /* 0x000000000000094d */ /* 0x000fea0003800000 */
[----:B------:R-:W-:-:S04]  /*0af0*/  SHF.R.S32.HI R7, RZ, 0x1f, R134 ;  /* 0x0000001fff077819 */ /* 0x000fc80000011486 */
[CC--:B------:R-:W-:Y:S02]  /*0b00*/  LEA.HI R9, R7.reuse, R134.reuse, RZ, 0x4 ;  /* 0x0000008607097211 */ /* 0x0c0fe400078f20ff */
[----:B------:R-:W-:Y:S02]  /*0b10*/  LEA.HI R11, R7, R134, RZ, 0x2 ;  /* 0x00000086070b7211 */ /* 0x000fe400078f10ff */
[----:B------:R-:W-:Y:S02]  /*0b20*/  SHF.R.S32.HI R3, RZ, 0x4, R9 ;  /* 0x00000004ff037819 */ /* 0x000fe40000011409 */
[--C-:B------:R-:W-:Y:S02]  /*0b30*/  SHF.R.S32.HI R2, RZ, 0x2, R11.reuse ;  /* 0x00000002ff027819 */ /* 0x100fe4000001140b */
[----:B------:R-:W-:Y:S02]  /*0b40*/  SHF.R.S32.HI R5, RZ, 0x1f, R11 ;  /* 0x0000001fff057819 */ /* 0x000fe4000001140b */
[----:B------:R-:W-:-:S02]  /*0b50*/  LEA.HI R4, R9, R3, RZ, 0x1 ;  /* 0x0000000309047211 */ /* 0x000fc400078f08ff */
[----:B------:R-:W-:Y:S02]  /*0b60*/  LEA.HI R5, R5, R2, RZ, 0x3 ;  /* 0x0000000205057211 */ /* 0x000fe400078f18ff */
[----:B------:R-:W-:Y:S02]  /*0b70*/  LOP3.LUT R4, R4, 0xfffffffe, RZ, 0xc0, !PT ;  /* 0xfffffffe04047812 */ /* 0x000fe400078ec0ff */
[-C--:B------:R-:W-:Y:S02]  /*0b80*/  LEA.HI R0, R7, R134.reuse, RZ, 0x3 ;  /* 0x0000008607007211 */ /* 0x080fe400078f18ff */
[----:B------:R-:W-:Y:S01]  /*0b90*/  LOP3.LUT R5, R5, 0xfffffff8, RZ, 0xc0, !PT ;  /* 0xfffffff805057812 */ /* 0x000fe200078ec0ff */
[----:B------:R-:W-:Y:S01]  /*0ba0*/  IMAD.IADD R4, R3, 0x1, -R4 ;  /* 0x0000000103047824 */ /* 0x000fe200078e0a04 */
[----:B------:R-:W-:Y:S02]  /*0bb0*/  SHF.R.S32.HI R195, RZ, 0x3, R0 ;  /* 0x00000003ffc37819 */ /* 0x000fe40000011400 */
[----:B------:R-:W-:Y:S01]  /*0bc0*/  LOP3.LUT R3, R0, 0xfffffff8, RZ, 0xc0, !PT ;  /* 0xfffffff800037812 */ /* 0x000fe200078ec0ff */
[----:B------:R-:W-:Y:S01]  /*0bd0*/  IMAD.IADD R5, R2, 0x1, -R5 ;  /* 0x0000000102057824 */ /* 0x000fe200078e0a05 */
[----:B------:R-:W-:Y:S01]  /*0be0*/  LOP3.LUT R9, R9, 0xfffffff0, RZ, 0xc0, !PT ;  /* 0xfffffff009097812 */ /* 0x000fe200078ec0ff */
[----:B------:R-:W-:Y:S01]  /*0bf0*/  IMAD.SHL.U32 R8, R195, 0x40, RZ ;  /* 0x00000040c3087824 */ /* 0x000fe200078e00ff */
[CC--:B------:R-:W-:Y:S01]  /*0c00*/  LEA.HI R2, R7.reuse, R134.reuse, RZ, 0x6 ;  /* 0x0000008607027211 */ /* 0x0c0fe200078f30ff */
[C---:B------:R-:W-:Y:S01]  /*0c10*/  IMAD.IADD R184, R134.reuse, 0x1, -R3 ;  /* 0x0000000186b87824 */ /* 0x040fe200078e0a03 */
[----:B------:R-:W-:Y:S01]  /*0c20*/  LEA.HI R7, R7, R134, RZ, 0x5 ;  /* 0x0000008607077211 */ /* 0x000fe200078f28ff */
[----:B------:R-:W-:Y:S01]  /*0c30*/  IMAD.IADD R6, R134, 0x1, -R9 ;  /* 0x0000000186067824 */ /* 0x000fe200078e0a09 */
[----:B------:R-:W-:Y:S01]  /*0c40*/  LOP3.LUT R3, R8, 0x1c0, RZ, 0xc0, !PT ;  /* 0x000001c008037812 */ /* 0x000fe200078ec0ff */
[----:B------:R-:W-:Y:S01]  /*0c50*/  IMAD.SHL.U32 R2, R2, 0x8, RZ ;  /* 0x0000000802027824 */ /* 0x000fe200078e00ff */
[----:B------:R-:W-:Y:S01]  /*0c60*/  LOP3.LUT R205, R7, 0xffffffe0, RZ, 0xc0, !PT ;  /* 0xffffffe007cd7812 */ /* 0x000fe200078ec0ff */
[----:B------:R-:W-:Y:S01]  /*0c70*/  IMAD.SHL.U32 R210, R184, 0x8, RZ ;  /* 0x00000008b8d27824 */ /* 0x000fe200078e00ff */
[----:B------:R-:W-:-:S02]  /*0c80*/  SHF.R.S32.HI R9, RZ, 0x1f, R6 ;  /* 0x0000001fff097819 */ /* 0x000fc40000011406 */
[----:B------:R-:W-:Y:S01]  /*0c90*/  LOP3.LUT R2, R2, 0x7ffffe00, RZ, 0xc0, !PT ;  /* 0x7ffffe0002027812 */ /* 0x000fe200078ec0ff */
[----:B------:R-:W-:Y:S01]  /*0ca0*/  IMAD.IADD R205, R134, 0x1, -R205 ;  /* 0x0000000186cd7824 */ /* 0x000fe200078e0acd */
[----:B------:R-:W-:Y:S02]  /*0cb0*/  SHF.R.U32.HI R203, RZ, 0x3, R3 ;  /* 0x00000003ffcb7819 */ /* 0x000fe40000011603 */
[----:B------:R-:W-:Y:S01]  /*0cc0*/  LOP3.LUT R8, R3, 0x38, R210, 0xf8, !PT ;  /* 0x0000003803087812 */ /* 0x000fe200078ef8d2 */
[----:B------:R-:W-:Y:S01]  /*0cd0*/  IMAD.SHL.U32 R3, R184, 0x40, RZ ;  /* 0x00000040b8037824 */ /* 0x000fe200078e00ff */
[----:B------:R-:W-:Y:S02]  /*0ce0*/  LEA.HI R9, R9, R6, RZ, 0x3 ;  /* 0x0000000609097211 */ /* 0x000fe400078f18ff */
[----:B------:R-:W-:Y:S02]  /*0cf0*/  LOP3.LUT R203, R2, R8, R203, 0xf6, !PT ;  /* 0x0000000802cb7212 */ /* 0x000fe400078ef6cb */
[----:B------:R-:W-:-:S02]  /*0d00*/  SHF.R.S32.HI R8, RZ, 0x5, R7 ;  /* 0x00000005ff087819 */ /* 0x000fc40000011407 */
[----:B------:R-:W-:Y:S01]  /*0d10*/  SHF.R.S32.HI R7, RZ, 0x1f, R7 ;  /* 0x0000001fff077819 */ /* 0x000fe20000011407 */
[----:B------:R-:W-:Y:S01]  /*0d20*/  IMAD.SHL.U32 R203, R203, 0x2, RZ ;  /* 0x00000002cbcb7824 */ /* 0x000fe200078e00ff */
[C---:B------:R-:W-:Y:S01]  /*0d30*/  LOP3.LUT R13, R9.reuse, 0xfffffff8, RZ, 0xc0, !PT ;  /* 0xfffffff8090d7812 */ /* 0x040fe200078ec0ff */
[----:B------:R-:W-:Y:S01]  /*0d40*/  IMAD.SHL.U32 R9, R9, 0x40, RZ ;  /* 0x0000004009097824 */ /* 0x000fe200078e00ff */
[----:B------:R-:W-:Y:S02]  /*0d50*/  LOP3.LUT R3, R3, 0x1c0, RZ, 0xc0, !PT ;  /* 0x000001c003037812 */ /* 0x000fe400078ec0ff */
[----:B------:R-:W-:Y:S01]  /*0d60*/  LEA.HI R7, R7, R8, RZ, 0x3 ;  /* 0x0000000807077211 */ /* 0x000fe200078f18ff */
[----:B------:R-:W-:Y:S01]  /*0d70*/  IMAD.IADD R6, R6, 0x1, -R13 ;  /* 0x0000000106067824 */ /* 0x000fe200078e0a0d */
[----:B------:R-:W-:Y:S02]  /*0d80*/  SHF.R.S32.HI R204, RZ, 0x1f, R205 ;  /* 0x0000001fffcc7819 */ /* 0x000fe400000114cd */
[----:B------:R-:W-:Y:S01]  /*0d90*/  LOP3.LUT R10, R5, 0x1, RZ, 0xc0, !PT ;  /* 0x00000001050a7812 */ /* 0x000fe200078ec0ff */
[----:B------:R-:W-:Y:S01]  /*0da0*/  IMAD.SHL.U32 R2, R6, 0x40, RZ ;  /* 0x0000004006027824 */ /* 0x000fe200078e00ff */
[----:B------:R-:W-:-:S02]  /*0db0*/  LOP3.LUT R0, R3, 0x8, R0, 0xf8, !PT ;  /* 0x0000000803007812 */ /* 0x000fc400078ef800 */
[----:B------:R-:W-:Y:S02]  /*0dc0*/  SHF.R.U32.HI R3, RZ, 0x3, R3 ;  /* 0x00000003ff037819 */ /* 0x000fe40000011603 */
[----:B------:R-:W-:Y:S02]  /*0dd0*/  LOP3.LUT R11, R11, 0xfffffffc, RZ, 0xc0, !PT ;  /* 0xfffffffc0b0b7812 */ /* 0x000fe400078ec0ff */
[----:B------:R-:W-:Y:S02]  /*0de0*/  LOP3.LUT R7, R7, 0xffffff8, RZ, 0xc0, !PT ;  /* 0x0ffffff807077812 */ /* 0x000fe400078ec0ff */
[----:B------:R-:W-:Y:S02]  /*0df0*/  LEA.HI R204, R204, R205, RZ, 0x2 ;  /* 0x000000cdcccc7211 */ /* 0x000fe400078f10ff */
[----:B------:R-:W-:Y:S01]  /*0e00*/  ISETP.NE.U32.AND P3, PT, R10, 0x1, PT ;  /* 0x000000010a00780c */ /* 0x000fe20003f65070 */
[C---:B------:R-:W-:Y:S01]  /*0e10*/  IMAD.SHL.U32 R10, R5.reuse, 0x40, RZ ;  /* 0x00000040050a7824 */ /* 0x040fe200078e00ff */
[----:B------:R-:W-:Y:S01]  /*0e20*/  LOP3.LUT R3, R0, R3, RZ, 0x3c, !PT ;  /* 0x0000000300037212 */ /* 0x000fe200078e3cff */
[----:B------:R-:W-:Y:S01]  /*0e30*/  IMAD.IADD R0, R134, 0x1, -R11 ;  /* 0x0000000186007824 */ /* 0x000fe200078e0a0b */
[----:B------:R-:W-:Y:S01]  /*0e40*/  SHF.R.S32.HI R208, RZ, 0x2, R204 ;  /* 0x00000002ffd07819 */ /* 0x000fe200000114cc */
[----:B------:R-:W-:Y:S01]  /*0e50*/  IMAD.IADD R7, R8, 0x1, -R7 ;  /* 0x0000000108077824 */ /* 0x000fe200078e0a07 */
[----:B------:R-:W-:Y:S01]  /*0e60*/  R2P PR, R5, 0x6 ;  /* 0x0000000605007804 */ /* 0x000fe20000000000 */
[----:B------:R-:W-:Y:S01]  /*0e70*/  IMAD.SHL.U32 R11, R4, 0x8, RZ ;  /* 0x00000008040b7824 */ /* 0x000fe200078e00ff */
[----:B------:R-:W-:Y:S01]  /*0e80*/  LOP3.LUT R10, R10, 0x1c0, RZ, 0xc0, !PT ;  /* 0x000001c00a0a7812 */ /* 0x000fe200078ec0ff */
[----:B------:R-:W-:Y:S01]  /*0e90*/  IMAD.SHL.U32 R5, R8, 0x400, RZ ;  /* 0x0000040008057824 */ /* 0x000fe200078e00ff */
[----:B------:R-:W-:Y:S01]  /*0ea0*/  LOP3.LUT R2, R2, 0x1c0, RZ, 0xc0, !PT ;  /* 0x000001c002027812 */ /* 0x000fe200078ec0ff */
[----:B------:R-:W-:Y:S01]  /*0eb0*/  IMAD R208, R7, 0x10, R208 ;  /* 0x0000001007d07824 */ /* 0x000fe200078e02d0 */
[C---:B------:R-:W-:Y:S01]  /*0ec0*/  LEA.HI R7, R0.reuse, R0, RZ, 0x1 ;  /* 0x0000000000077211 */ /* 0x040fe200078f08ff */
[----:B------:R-:W-:Y:S01]  /*0ed0*/  IMAD R221, R0, 0x2, R5 ;  /* 0x0000000200dd7824 */ /* 0x000fe200078e0205 */
[----:B------:R-:W-:Y:S01]  /*0ee0*/  LEA.HI R10, R10, R10, RZ, 0x1d ;  /* 0x0000000a0a0a7211 */ /* 0x000fe200078fe8ff */
[----:B------:R-:W-:Y:S01]  /*0ef0*/  IMAD R4, R4, 0x200, R3 ;  /* 0x0000020004047824 */ /* 0x000fe200078e0203 */
[----:B------:R-:W-:Y:S01]  /*0f00*/  LOP3.LUT R11, R2, 0x8, R11, 0xf8, !PT ;  /* 0x00000008020b7812 */ /* 0x000fe200078ef80b */
[----:B------:R-:W-:Y:S01]  /*0f10*/  IMAD.MOV.U32 R3, RZ, RZ, 0x20 ;  /* 0x00000020ff037424 */ /* 0x000fe200078e00ff */
[----:B------:R-:W-:Y:S01]  /*0f20*/  SHF.R.U32.HI R2, RZ, 0x3, R2 ;  /* 0x00000003ff027819 */ /* 0x000fe20000011602 */
[----:B------:R-:W-:Y:S01]  /*0f30*/  IMAD.IADD R221, R221, 0x1, R10 ;  /* 0x00000001dddd7824 */ /* 0x000fe200078e020a */
[----:B------:R-:W-:-:S02]  /*0f40*/  LOP3.LUT R7, R7, 0x1ffffffe, RZ, 0xc0, !PT ;  /* 0x1ffffffe07077812 */ /* 0x000fc400078ec0ff */
[----:B------:R-:W-:Y:S02]  /*0f50*/  LOP3.LUT R2, R11, R2, RZ, 0x3c, !PT ;  /* 0x000000020b027212 */ /* 0x000fe400078e3cff */
[----:B------:R-:W-:Y:S01]  /*0f60*/  LOP3.LUT R9, R9, 0xfffffe00, RZ, 0xc0, !PT ;  /* 0xfffffe0009097812 */ /* 0x000fe200078ec0ff */
[----:B------:R-:W-:Y:S01]  /*0f70*/  IMAD.IADD R7, R0, 0x1, -R7 ;  /* 0x0000000100077824 */ /* 0x000fe200078e0a07 */
[----:B------:R-:W-:Y:S02]  /*0f80*/  LOP3.LUT R204, R204, 0x7ffffffc, RZ, 0xc0, !PT ;  /* 0x7ffffffccccc7812 */ /* 0x000fe400078ec0ff */
[-C--:B------:R-:W-:Y:S01]  /*0f90*/  IADD3 R0, R2, R9.reuse, R5 ;  /* 0x0000000902007210 */ /* 0x080fe20007ffe005 */
[----:B------:R-:W-:Y:S01]  /*0fa0*/  IMAD.MOV.U32 R5, RZ, RZ, 0x40 ;  /* 0x00000040ff057424 */ /* 0x000fe200078e00ff */
[----:B------:R-:W-:Y:S01]  /*0fb0*/  LEA R221, R221, 0x80, 0x1 ;  /* 0x00000080dddd7811 */ /* 0x000fe200078e08ff */
[----:B------:R-:W-:Y:S01]  /*0fc0*/  IMAD.IADD R204, R205, 0x1, -R204 ;  /* 0x00000001cdcc7824 */ /* 0x000fe200078e0acc */
[----:B------:R-:W-:Y:S01]  /*0fd0*/  LOP3.LUT P0, RZ, R6, 0x2, RZ, 0xc0, !PT ;  /* 0x0000000206ff7812 */ /* 0x000fe2000780c0ff */
[----:B------:R-:W-:Y:S01]  /*0fe0*/  IMAD R206, R7, 0x8, R208 ;  /* 0x0000000807ce7824 */ /* 0x000fe200078e02d0 */
[----:B------:R-:W-:Y:S01]  /*0ff0*/  LOP3.LUT R2, R2, R9, RZ, 0xfc, !PT ;  /* 0x0000000902027212 */ /* 0x000fe200078efcff */
[----:B------:R-:W-:Y:S01]  /*1000*/  IMAD.SHL.U32 R204, R204, 0x2, RZ ;  /* 0x00000002cccc7824 */ /* 0x000fe200078e00ff */
[----:B------:R-:W-:-:S02]  /*1010*/  SEL R207, R3, 0xffffffe0, !P1 ;  /* 0xffffffe003cf7807 */ /* 0x000fc40004800000 */
[C---:B------:R-:W-:Y:S02]  /*1020*/  IADD3 R220, R221.reuse, -0x10, RZ ;  /* 0xfffffff0dddc7810 */ /* 0x040fe40007ffe0ff */
[----:B------:R-:W-:Y:S01]  /*1030*/  LOP3.LUT P4, RZ, R6, 0x4, RZ, 0xc0, !PT ;  /* 0x0000000406ff7812 */ /* 0x000fe2000788c0ff */
[----:B------:R-:W-:Y:S01]  /*1040*/  IMAD.IADD R219, R221, 0x1, R207 ;  /* 0x00000001dddb7824 */ /* 0x000fe200078e02cf */
[----:B------:R-:W-:Y:S02]  /*1050*/  SEL R183, R3, 0xffffffe0, !P0 ;  /* 0xffffffe003b77807 */ /* 0x000fe40004000000 */
[----:B------:R-:W-:Y:S02]  /*1060*/  @P3 IADD3 R220, R221, 0x10, RZ ;  /* 0x00000010dddc3810 */ /* 0x000fe40007ffe0ff */
[----:B------:R-:W-:Y:S02]  /*1070*/  LEA R178, R2, 0x100, 0x1 ;  /* 0x0000010002b27811 */ /* 0x000fe400078e08ff */
[----:B------:R-:W-:Y:S01]  /*1080*/  LEA R182, R0, 0x18100, 0x1 ;  /* 0x0001810000b67811 */ /* 0x000fe200078e08ff */
[----:B------:R-:W-:Y:S01]  /*1090*/  IMAD.IADD R207, R207, 0x1, R220 ;  /* 0x00000001cfcf7824 */ /* 0x000fe200078e02dc */
[----:B------:R-:W-:Y:S01]  /*10a0*/  SEL R222, R5, 0xffffffc0, !P2 ;  /* 0xffffffc005de7807 */ /* 0x000fe20005000000 */
[----:B------:R-:W-:Y:S01]  /*10b0*/  IMAD.IADD R224, R183, 0x1, R178 ;  /* 0x00000001b7e07824 */ /* 0x000fe200078e02b2 */
[----:B------:R-:W-:Y:S01]  /*10c0*/  SEL R3, R5, 0xffffffc0, !P4 ;  /* 0xffffffc005037807 */ /* 0x000fe20006000000 */
[----:B------:R-:W-:Y:S01]  /*10d0*/  IMAD.IADD R181, R182, 0x1, R183 ;  /* 0x00000001b6b57824 */ /* 0x000fe200078e02b7 */
[C---:B------:R-:W-:Y:S01]  /*10e0*/  IADD3 R199, R210.reuse, 0x40, RZ ;  /* 0x00000040d2c77810 */ /* 0x040fe20007ffe0ff */
[--C-:B------:R-:W-:Y:S01]  /*10f0*/  IMAD.IADD R218, R221, 0x1, R222.reuse ;  /* 0x00000001ddda7824 */ /* 0x100fe200078e02de */
        /* <DEDUP_REMOVED lines=8> */
[----:B------:R-:W-:Y:S01]  /*1180*/  SHF.R.S32.HI R211, RZ, 0x1f, R210 ;  /* 0x0000001fffd37819 */ /* 0x000fe200000114d2 */
[C---:B------:R-:W-:Y:S01]  /*1190*/  IMAD.IADD R177, R3.reuse, 0x1, R178 ;  /* 0x0000000103b17824 */ /* 0x040fe200078e02b2 */
[----:B------:R-:W-:Y:S01]  /*11a0*/  SHF.R.S32.HI R198, RZ, 0x1f, R199 ;  /* 0x0000001fffc67819 */ /* 0x000fe200000114c7 */
[----:B------:R-:W-:Y:S01]  /*11b0*/  IMAD.IADD R224, R3, 0x1, R224 ;  /* 0x0000000103e07824 */ /* 0x000fe200078e02e0 */
[----:B------:R-:W-:Y:S01]  /*11c0*/  SHF.R.S32.HI R197, RZ, 0x1f, R200 ;  /* 0x0000001fffc57819 */ /* 0x000fe200000114c8 */
[----:B------:R-:W-:Y:S01]  /*11d0*/  IMAD.IADD R179, R181, 0x1, R3 ;  /* 0x00000001b5b37824 */ /* 0x000fe200078e0203 */
[----:B------:R-:W-:-:S02]  /*11e0*/  IADD3 R202, R203, 0x100, RZ ;  /* 0x00000100cbca7810 */ /* 0x000fc40007ffe0ff */
[----:B------:R-:W-:Y:S02]  /*11f0*/  IADD3 R201, R203, 0xc100, RZ ;  /* 0x0000c100cbc97810 */ /* 0x000fe40007ffe0ff */
[----:B------:R-:W-:Y:S02]  /*1200*/  LEA R185, R4, 0xc100, 0x1 ;  /* 0x0000c10004b97811 */ /* 0x000fe400078e08ff */
[----:B------:R-:W-:Y:S02]  /*1210*/  SHF.R.S32.HI R213, RZ, 0x1f, R216 ;  /* 0x0000001fffd57819 */ /* 0x000fe400000114d8 */
[----:B------:R-:W-:Y:S02]  /*1220*/  SHF.R.S32.HI R212, RZ, 0x1f, R215 ;  /* 0x0000001fffd47819 */ /* 0x000fe400000114d7 */
[----:B------:R-:W-:Y:S02]  /*1230*/  SHF.R.S32.HI R209, RZ, 0x1f, R214 ;  /* 0x0000001fffd17819 */ /* 0x000fe400000114d6 */
.L_x_1319:
[----:B------:R-:W-:-:S04]  /*1240*/  IMAD.MOV.U32 R3, RZ, RZ, 0x4 ;  /* 0x00000004ff037424 */ /* 0x000fc800078e00ff */
[----:B------:R-:W-:-:S06]  /*1250*/  IMAD.WIDE R226, R191, R3, c[0x0][0x588] ;  /* 0x00016200bfe27625 */ /* 0x000fcc00078e0203 */
        /* <DEDUP_REMOVED lines=32> */
.L_x_1234:
[----:B------:R-:W-:-:S04]  /*1460*/  ISETP.NE.U32.AND P1, PT, RZ, c[0x0][0x368], PT ;  /* 0x0000da00ff007a0c */ /* 0x000fc80003f25070 */
[----:B------:R-:W-:-:S13]  /*1470*/  ISETP.NE.AND.EX P1, PT, RZ, c[0x0][0x36c], PT, P1 ;  /* 0x0000db00ff007a0c */ /* 0x000fda0003f25310 */
[----:B------:R-:W-:Y:S05]  /*1480*/  @!P1 BRA `(.L_x_1235) ;  /* 0x0000004000009947 */ /* 0x000fea0003800000 */
[----:B------:R-:W-:-:S04]  /*1490*/  LEA R80, P1, R226, c[0x0][0x368], 0x2 ;  /* 0x0000da00e2507a11 */ /* 0x000fc800078210ff */
[----:B------:R-:W-:-:S05]  /*14a0*/  LEA.HI.X R81, R226, c[0x0][0x36c], R225, 0x2, P1 ;  /* 0x0000db00e2517a11 */ /* 0x000fca00008f14e1 */
[----:B------:R2:W5:Y:S01]  /*14b0*/  LDG.E R80, [R80.64] ;  /* 0x0000000850507981 */ /* 0x000562000c1e1900 */
[----:B------:R-:W-:Y:S05]  /*14c0*/  BRA `(.L_x_1236) ;  /* 0x0000005000007947 */ /* 0x000fea0003800000 */
.L_x_1235:
[----:B------:R-:W-:Y:S01]  /*14d0*/  MOV R80, c[0x0][0x1d0] ;  /* 0x0000740000507a02 */ /* 0x000fe20000000f00 */
[----:B------:R-:W-:Y:S05]  /*14e0*/  @!P0 BRA `(.L_x_1236) ;  /* 0x0000003000008947 */ /* 0x000fea0003800000 */
[----:B------:R-:W2:Y:S04]  /*14f0*/  LDG.E R0, [R4.64] ;  /* 0x0000000804007981 */ /* 0x000ea8000c1e1900 */
[----:B------:R-:W2:Y:S02]  /*1500*/  LDG.E R9, [R4.64+0x4] ;  /* 0x0000040804097981 */ /* 0x000ea4000c1e1900 */
[----:B--2---:R-:W-:-:S05]  /*1510*/  IADD3 R80, -R0, R9, RZ ;  /* 0x0000000900507210 */ /* 0x004fca0007ffe1ff */
.L_x_1236:
[--C-:B-----5:R-:W-:Y:S01]  /*1520*/  IMAD.IADD R80, R80, 0x1, -R7.reuse ;  /* 0x0000000150507824 */ /* 0x120fe200078e0a07 */
[C---:B------:R-:W-:Y:S01]  /*1530*/  LOP3.LUT R9, R190.reuse, 0xff000000, RZ, 0xc0, !PT ;  /* 0xff000000be097812 */ /* 0x040fe200078ec0ff */
[----:B------:R-:W-:Y:S01]  /*1540*/  BSSY B0, `(.L_x_1237) ;  /* 0x0000029000007945 */ /* 0x000fe20003800000 */
[----:B------:R-:W-:Y:S01]  /*1550*/  LOP3.LUT R230, R190, 0xff0000, RZ, 0xc0, !PT ;  /* 0x00ff0000bee67812 */ /* 0x000fe200078ec0ff */
[----:B------:R-:W-:Y:S01]  /*1560*/  IMAD.IADD R8, R8, 0x1, R7 ;  /* 0x0000000108087824 */ /* 0x000fe200078e0207 */
[C---:B------:R-:W-:Y:S01]  /*1570*/  ISETP.GE.AND P1, PT, R80.reuse, 0x1, PT ;  /* 0x000000015000780c */ /* 0x040fe20003f26270 */
[----:B------:R-:W-:Y:S01]  /*1580*/  IMAD.MOV.U32 R7, RZ, RZ, RZ ;  /* 0x000000ffff077224 */ /* 0x000fe200078e00ff */
[----:B------:R-:W-:-:S02]  /*1590*/  IADD3 R2, R80, 0x3f, RZ ;  /* 0x0000003f50027810 */ /* 0x000fc40007ffe0ff */
[----:B------:R-:W-:Y:S02]  /*15a0*/  SHF.R.U32.HI R9, RZ, 0x8, R9 ;  /* 0x00000008ff097819 */ /* 0x000fe40000011609 */
[----:B-1----:R-:W-:Y:S02]  /*15b0*/  SHF.R.S32.HI R5, RZ, 0x1f, R2 ;  /* 0x0000001fff057819 */ /* 0x002fe40000011402 */
[----:B------:R-:W-:Y:S02]  /*15c0*/  LEA.HI R230, R230, R9, RZ, 0x10 ;  /* 0x00000009e6e67211 */ /* 0x000fe400078f80ff */
[----:B------:R-:W-:Y:S02]  /*15d0*/  LEA.HI R2, R5, R2, RZ, 0x6 ;  /* 0x0000000205027211 */ /* 0x000fe400078f30ff */
[----:B------:R-:W-:Y:S02]  /*15e0*/  LOP3.LUT R231, R230, 0xff, RZ, 0xc0, !PT ;  /* 0x000000ffe6e77812 */ /* 0x000fe400078ec0ff */
[----:B------:R-:W-:-:S02]  /*15f0*/  SHF.R.U32.HI R230, RZ, 0x10, R230 ;  /* 0x00000010ffe67819 */ /* 0x000fc400000116e6 */
[----:B------:R-:W-:Y:S01]  /*1600*/  SHF.R.S32.HI R2, RZ, 0x6, R2 ;  /* 0x00000006ff027819 */ /* 0x000fe20000011402 */
[----:B------:R-:W-:Y:S05]  /*1610*/  @!P1 BRA `(.L_x_1238) ;  /* 0x000001b000009947 */ /* 0x000fea0003800000 */
[----:B------:R-:W-:-:S04]  /*1620*/  ISETP.NE.AND P1, PT, R230, RZ, PT ;  /* 0x000000ffe600720c */ /* 0x000fc80003f25270 */
[----:B------:R-:W-:-:S04]  /*1630*/  SEL R5, R230, c[0x0][0x338], P1 ;  /* 0x0000ce00e6057a07 */ /* 0x000fc80000800000 */
[-C--:B------:R-:W-:Y:S02]  /*1640*/  IABS R9, R5.reuse ;  /* 0x0000000500097213 */ /* 0x080fe40000000000 */
[----:B------:R-:W-:Y:S02]  /*1650*/  IADD3 R10, R2, -0x1, R5 ;  /* 0xffffffff020a7810 */ /* 0x000fe40007ffe005 */
[----:B------:R-:W1:Y:S01]  /*1660*/  I2F.RP R11, R9 ;  /* 0x00000009000b7306 */ /* 0x000e620000209400 */
[----:B------:R-:W-:-:S05]  /*1670*/  IABS R0, R5 ;  /* 0x0000000500007213 */ /* 0x000fca0000000000 */
[----:B------:R-:W-:Y:S02]  /*1680*/  IMAD.MOV R0, RZ, RZ, -R0 ;  /* 0x000000ffff007224 */ /* 0x000fe400078e0a00 */
[----:B-1----:R-:W1:Y:S02]  /*1690*/  MUFU.RCP R14, R11 ;  /* 0x0000000b000e7308 */ /* 0x002e640000001000 */
[----:B-1----:R-:W-:-:S06]  /*16a0*/  IADD3 R14, R14, 0xffffffe, RZ ;  /* 0x0ffffffe0e0e7810 */ /* 0x002fcc0007ffe0ff */
[----:B------:R-:W1:Y:S02]  /*16b0*/  F2I.FTZ.U32.TRUNC.NTZ R15, R14 ;  /* 0x0000000e000f7305 */ /* 0x000e64000021f000 */
[--C-:B-1----:R-:W-:Y:S02]  /*16c0*/  IMAD.MOV R4, RZ, RZ, -R15.reuse ;  /* 0x000000ffff047224 */ /* 0x102fe400078e0a0f */
[----:B------:R-:W-:Y:S02]  /*16d0*/  IMAD.MOV.U32 R14, RZ, RZ, RZ ;  /* 0x000000ffff0e7224 */ /* 0x000fe400078e00ff */
[----:B------:R-:W-:Y:S01]  /*16e0*/  IMAD R7, R4, R9, RZ ;  /* 0x0000000904077224 */ /* 0x000fe200078e02ff */
[----:B------:R-:W-:Y:S02]  /*16f0*/  IABS R4, R10 ;  /* 0x0000000a00047213 */ /* 0x000fe40000000000 */
[----:B------:R-:W-:Y:S01]  /*1700*/  LOP3.LUT R10, R10, R5, RZ, 0x3c, !PT ;  /* 0x000000050a0a7212 */ /* 0x000fe200078e3cff */
[----:B------:R-:W-:-:S03]  /*1710*/  IMAD.HI.U32 R7, R15, R7, R14 ;  /* 0x000000070f077227 */ /* 0x000fc600078e000e */
[----:B------:R-:W-:-:S03]  /*1720*/  ISETP.GE.AND P1, PT, R10, RZ, PT ;  /* 0x000000ff0a00720c */ /* 0x000fc60003f26270 */
        /* <DEDUP_REMOVED lines=10> */
.L_x_1238:
[----:B------:R-:W-:Y:S05]  /*17d0*/  BSYNC B0 ;  /* 0x0000000000007941 */ /* 0x000fea0003800000 */
.L_x_1237:
[----:B------:R-:W-:Y:S01]  /*17e0*/  IMAD R229, R231, R7, RZ ;  /* 0x00000007e7e57224 */ /* 0x000fe200078e02ff */
[----:B------:R-:W-:Y:S01]  /*17f0*/  PRMT R9, RZ, 0x7610, R9 ;  /* 0x00007610ff097816 */ /* 0x000fe20000000009 */
[----:B------:R-:W-:Y:S01]  /*1800*/  IMAD.MOV.U32 R0, RZ, RZ, RZ ;  /* 0x000000ffff007224 */ /* 0x000fe200078e00ff */
[----:B------:R-:W-:Y:S01]  /*1810*/  CS2R R114, SRZ ;  /* 0x0000000000727805 */ /* 0x000fe2000001ff00 */
[----:B------:R-:W-:Y:S01]  /*1820*/  IMAD.IADD R5, R229, 0x1, R7 ;  /* 0x00000001e5057824 */ /* 0x000fe200078e0207 */
[----:B------:R-:W-:Y:S01]  /*1830*/  MOV R7, RZ ;  /* 0x000000ff00077202 */ /* 0x000fe20000000f00 */
        /* <DEDUP_REMOVED lines=52> */
[----:B------:R-:W-:-:S05]  /*1b80*/  @P3 IMAD.WIDE R14, R226, R3, c[0x0][0x340] ;  /* 0x0000d000e20e3625 */ /* 0x000fca00078e0203 */
[----:B------:R1:W3:Y:S01]  /*1b90*/  @P3 LDG.E R3, [R14.64] ;  /* 0x000000080e033981 */ /* 0x0002e2000c1e1900 */
[----:B------:R-:W-:Y:S02]  /*1ba0*/  SHF.R.S32.HI R5, RZ, 0x1f, R6 ;  /* 0x0000001fff057819 */ /* 0x000fe40000011406 */
[----:B------:R-:W-:Y:S02]  /*1bb0*/  MOV R0, c[0x0][0x2c4] ;  /* 0x0000b10000007a02 */ /* 0x000fe40000000f00 */
[----:B------:R-:W-:Y:S01]  /*1bc0*/  IADD3 R9, P1, R195, R8, RZ ;  /* 0x00000008c3097210 */ /* 0x000fe20007f3e0ff */
[----:B------:R-:W-:Y:S01]  /*1bd0*/  IMAD R5, R5, c[0x0][0x178], RZ ;  /* 0x00005e0005057a24 */ /* 0x000fe200078e02ff */
[----:B------:R-:W-:Y:S02]  /*1be0*/  ISETP.NE.AND P2, PT, R0, 0x1, PT ;  /* 0x000000010000780c */ /* 0x000fe40003f45270 */
[----:B------:R-:W-:Y:S01]  /*1bf0*/  LEA R0, R184, R195, 0x5 ;  /* 0x000000c3b8007211 */ /* 0x000fe200078e28ff */
[----:B------:R-:W-:Y:S01]  /*1c00*/  IMAD R10, R6, c[0x0][0x17c], R5 ;  /* 0x00005f00060a7a24 */ /* 0x000fe200078e0205 */
[----:B------:R-:W-:Y:S01]  /*1c10*/  ISETP.GE.AND P6, PT, R210, c[0x0][0x198], PT ;  /* 0x00006600d2007a0c */ /* 0x000fe20003fc6270 */
[----:B------:R-:W-:Y:S01]  /*1c20*/  IMAD.WIDE.U32 R6, R6, c[0x0][0x178], RZ ;  /* 0x00005e0006067a25 */ /* 0x000fe200078e00ff */
[----:B------:R-:W-:-:S02]  /*1c30*/  LEA R0, R189, R0, 0x7 ;  /* 0x00000000bd007211 */ /* 0x000fc400078e38ff */
[----:B------:R-:W-:Y:S01]  /*1c40*/  ISETP.GE.AND P4, PT, R200, c[0x0][0x198], PT ;  /* 0x00006600c8007a0c */ /* 0x000fe20003f86270 */
[----:B------:R-:W-:Y:S01]  /*1c50*/  IMAD.IADD R11, R7, 0x1, R10 ;  /* 0x00000001070b7824 */ /* 0x000fe200078e020a */
[----:B------:R-:W-:Y:S01]  /*1c60*/  MOV R10, R6 ;  /* 0x00000006000a7202 */ /* 0x000fe20000000f00 */
[----:B------:R-:W-:Y:S01]  /*1c70*/  IMAD.WIDE.U32 R16, R9, c[0x0][0x1e0], R210 ;  /* 0x0000780009107a25 */ /* 0x000fe200078e00d2 */
[----:B------:R-:W-:Y:S02]  /*1c80*/  SEL R6, R225, RZ, !P5 ;  /* 0x000000ffe1067207 */ /* 0x000fe40006800000 */
[----:B------:R-:W-:Y:S01]  /*1c90*/  MOV R4, R0 ;  /* 0x0000000000047202 */ /* 0x000fe20000000f00 */
[----:B------:R-:W-:Y:S01]  /*1ca0*/  @P2 IMAD.HI.U32 R5, R0, c[0x0][0x2c8], RZ ;  /* 0x0000b20000052a27 */ /* 0x000fe200078e00ff */
[----:B-1----:R-:W-:-:S03]  /*1cb0*/  SHF.R.S32.HI R14, RZ, 0x1f, R8 ;  /* 0x0000001fff0e7819 */ /* 0x002fc60000011408 */
[----:B------:R-:W-:Y:S01]  /*1cc0*/  IMAD.WIDE.U32 R10, R227, c[0x0][0x1b8], R10 ;  /* 0x00006e00e30a7a25 */ /* 0x000fe200078e000a */
[----:B------:R-:W-:Y:S02]  /*1cd0*/  @P2 SHF.R.U32.HI R4, RZ, c[0x0][0x2cc], R5 ;  /* 0x0000b300ff042a19 */ /* 0x000fe40000011605 */
[----:B------:R-:W-:Y:S01]  /*1ce0*/  LEA.HI.X.SX32 R7, R195, R14, 0x1, P1 ;  /* 0x0000000ec3077211 */ /* 0x000fe200008f0eff */
[----:B------:R-:W-:Y:S01]  /*1cf0*/  IMAD R6, R6, c[0x0][0x1c0], RZ ;  /* 0x0000700006067a24 */ /* 0x000fe200078e02ff */
[----:B------:R-:W-:Y:S01]  /*1d00*/  SEL R5, R226, RZ, !P5 ;  /* 0x000000ffe2057207 */ /* 0x000fe20006800000 */
[----:B------:R-:W-:Y:S01]  /*1d10*/  IMAD R11, R227, c[0x0][0x1bc], R11 ;  /* 0x00006f00e30b7a24 */ /* 0x000fe200078e020b */
[----:B------:R-:W-:Y:S01]  /*1d20*/  ISETP.GE.AND P1, PT, R210, c[0x0][0x1d4], PT ;  /* 0x00007500d2007a0c */ /* 0x000fe20003f26270 */
[----:B------:R-:W-:Y:S01]  /*1d30*/  IMAD R8, R7, c[0x0][0x1e0], RZ ;  /* 0x0000780007087a24 */ /* 0x000fe200078e02ff */
[----:B------:R-:W-:Y:S01]  /*1d40*/  ISETP.GE.AND P2, PT, R199, c[0x0][0x1d4], PT ;  /* 0x00007500c7007a0c */ /* 0x000fe20003f46270 */
[----:B------:R-:W-:Y:S01]  /*1d50*/  IMAD R7, R7, c[0x0][0x208], RZ ;  /* 0x0000820007077a24 */ /* 0x000fe200078e02ff */
[----:B------:R-:W-:Y:S01]  /*1d60*/  ISETP.GE.AND P5, PT, R199, c[0x0][0x198], PT ;  /* 0x00006600c7007a0c */ /* 0x000fe20003fa6270 */
[----:B------:R-:W-:-:S02]  /*1d70*/  IMAD R8, R9, c[0x0][0x1e4], R8 ;  /* 0x0000790009087a24 */ /* 0x000fc400078e0208 */
[C---:B------:R-:W-:Y:S02]  /*1d80*/  IMAD R6, R5.reuse, c[0x0][0x1c4], R6 ;  /* 0x0000710005067a24 */ /* 0x040fe400078e0206 */
[----:B------:R-:W-:Y:S01]  /*1d90*/  IMAD.WIDE.U32 R10, R5, c[0x0][0x1c0], R10 ;  /* 0x00007000050a7a25 */ /* 0x000fe200078e000a */
[----:B------:R-:W-:Y:S02]  /*1da0*/  IADD3 R17, R17, R8, RZ ;  /* 0x0000000811117210 */ /* 0x000fe40007ffe0ff */
[----:B------:R-:W-:Y:S01]  /*1db0*/  IADD3 R5, -R4, RZ, RZ ;  /* 0x000000ff04057210 */ /* 0x000fe20007ffe1ff */
[----:B------:R-:W-:Y:S01]  /*1dc0*/  IMAD.WIDE.U32 R14, R9, c[0x0][0x208], R210 ;  /* 0x00008200090e7a25 */ /* 0x000fe200078e00d2 */
[----:B------:R-:W-:Y:S02]  /*1dd0*/  SHF.R.S32.HI R8, RZ, 0x1f, R4 ;  /* 0x0000001fff087819 */ /* 0x000fe40000011404 */
[----:B------:R-:W-:Y:S01]  /*1de0*/  IADD3 R11, R11, R6, RZ ;  /* 0x000000060b0b7210 */ /* 0x000fe20007ffe0ff */
[----:B------:R-:W-:-:S02]  /*1df0*/  IMAD R7, R9, c[0x0][0x20c], R7 ;  /* 0x0000830009077a24 */ /* 0x000fc400078e0207 */
[----:B------:R-:W-:Y:S02]  /*1e00*/  IMAD R5, R5, c[0x0][0x2c4], R0 ;  /* 0x0000b10005057a24 */ /* 0x000fe400078e0200 */
[----:B------:R-:W-:Y:S02]  /*1e10*/  IMAD.IADD R15, R15, 0x1, R7 ;  /* 0x000000010f0f7824 */ /* 0x000fe400078e0207 */
[----:B------:R-:W-:Y:S02]  /*1e20*/  IMAD R7, R8, c[0x0][0x1b0], RZ ;  /* 0x00006c0008077a24 */ /* 0x000fe400078e02ff */
[----:B------:R-:W-:-:S04]  /*1e30*/  IMAD.WIDE.U32 R10, R4, c[0x0][0x1b0], R10 ;  /* 0x00006c00040a7a25 */ /* 0x000fc800078e000a */
[----:B------:R-:W-:Y:S01]  /*1e40*/  IMAD R7, R4, c[0x0][0x1b4], R7 ;  /* 0x00006d0004077a24 */ /* 0x000fe200078e0207 */
[----:B------:R-:W-:Y:S01]  /*1e50*/  SHF.R.S32.HI R4, RZ, 0x1f, R5 ;  /* 0x0000001fff047819 */ /* 0x000fe20000011405 */
[----:B------:R-:W-:-:S03]  /*1e60*/  IMAD.WIDE.U32 R238, R227, c[0x0][0x1e8], R16 ;  /* 0x00007a00e3ee7a25 */ /* 0x000fc600078e0010 */
[----:B------:R-:W-:Y:S01]  /*1e70*/  IADD3 R11, R11, R7, RZ ;  /* 0x000000070b0b7210 */ /* 0x000fe20007ffe0ff */
[----:B------:R-:W-:Y:S02]  /*1e80*/  IMAD R4, R4, c[0x0][0x1a8], RZ ;  /* 0x00006a0004047a24 */ /* 0x000fe400078e02ff */
[----:B------:R-:W-:-:S04]  /*1e90*/  IMAD.WIDE.U32 R236, R227, c[0x0][0x210], R14 ;  /* 0x00008400e3ec7a25 */ /* 0x000fc800078e000e */
[C---:B------:R-:W-:Y:S02]  /*1ea0*/  IMAD R7, R5.reuse, c[0x0][0x1ac], R4 ;  /* 0x00006b0005077a24 */ /* 0x040fe400078e0204 */
[----:B------:R-:W-:-:S04]  /*1eb0*/  IMAD.WIDE.U32 R4, R5, c[0x0][0x1a8], R10 ;  /* 0x00006a0005047a25 */ /* 0x000fc800078e000a */
[----:B------:R-:W-:Y:S01]  /*1ec0*/  IMAD R239, R227, c[0x0][0x1ec], R239 ;  /* 0x00007b00e3ef7a24 */ /* 0x000fe200078e02ef */
[----:B------:R-:W-:Y:S01]  /*1ed0*/  IADD3 R5, R5, R7, RZ ;  /* 0x0000000705057210 */ /* 0x000fe20007ffe0ff */
[----:B------:R-:W-:Y:S01]  /*1ee0*/  IMAD R237, R227, c[0x0][0x214], R237 ;  /* 0x00008500e3ed7a24 */ /* 0x000fe200078e02ed */
        /* <DEDUP_REMOVED lines=9> */
[----:B------:R-:W-:Y:S01]  /*1f80*/  IMAD R9, R3, c[0x0][0x1f4], R6 ;  /* 0x00007d0003097a24 */ /* 0x000fe200078e0206 */
[----:B------:R-:W-:Y:S01]  /*1f90*/  LEA R4, R189, R195, 0x7 ;  /* 0x000000c3bd047211 */ /* 0x000fe200078e38ff */
[----:B------:R-:W-:-:S02]  /*1fa0*/  IMAD R7, R3, c[0x0][0x21c], R0 ;  /* 0x0000870003077a24 */ /* 0x000fc400078e0200 */
[----:B------:R-:W-:-:S04]  /*1fb0*/  IMAD.WIDE.U32 R238, R3, c[0x0][0x1f0], R238 ;  /* 0x00007c0003ee7a25 */ /* 0x000fc800078e00ee */
[----:B------:R-:W-:Y:S01]  /*1fc0*/  IMAD.WIDE.U32 R236, R3, c[0x0][0x218], R236 ;  /* 0x0000860003ec7a25 */ /* 0x000fe200078e00ec */
[----:B------:R-:W-:Y:S02]  /*1fd0*/  IADD3 R3, R2, -0x1, RZ ;  /* 0xffffffff02037810 */ /* 0x000fe40007ffe0ff */
[----:B------:R-:W-:Y:S02]  /*1fe0*/  IADD3 R228, R239, R9, RZ ;  /* 0x00000009efe47210 */ /* 0x000fe40007ffe0ff */
[----:B------:R-:W-:Y:S01]  /*1ff0*/  IADD3 R190, R237, R7, RZ ;  /* 0x00000007edbe7210 */ /* 0x000fe20007ffe0ff */
[----:B------:R-:W-:Y:S05]  /*2000*/  BRA.DIV ~URZ, `(.L_x_1240) ;  /* 0x00009f727f007947 */ /* 0x000fea000b800000 */
[----:B------:R1:W3:Y:S02]  /*2010*/  SHFL.IDX PT, R15, R5, RZ, 0x181f ;  /* 0x00181fff050f7589 */ /* 0x0002e400000e0000 */
.L_x_1324:
[----:B------:R-:W-:Y:S05]  /*2020*/  BRA.DIV ~URZ, `(.L_x_1241) ;  /* 0x00009fc27f007947 */ /* 0x000fea000b800000 */
[----:B------:R4:W1:Y:S02]  /*2030*/  SHFL.IDX PT, R7, R13, RZ, 0x181f ;  /* 0x00181fff0d077589 */ /* 0x00086400000e0000 */
.L_x_1325:
[----:B------:R-:W-:Y:S01]  /*2040*/  IMAD R17, R12, c[0x0][0x2c4], RZ ;  /* 0x0000b1000c117a24 */ /* 0x000fe200078e02ff */
[----:B------:R-:W-:Y:S04]  /*2050*/  BSSY B0, `(.L_x_1242) ;  /* 0x000000f000007945 */ /* 0x000fe80003800000 */
[----:B------:R-:W-:-:S13]  /*2060*/  ISETP.GE.AND P0, PT, R4, R17, PT ;  /* 0x000000110400720c */ /* 0x000fda0003f06270 */
[----:B------:R-:W-:Y:S05]  /*2070*/  @P0 BRA `(.L_x_1243) ;  /* 0x000000c000000947 */ /* 0x000fea0003800000 */
[CC--:B-1----:R-:W-:Y:S02]  /*2080*/  LEA R8, P0, R210.reuse, R7.reuse, 0x1 ;  /* 0x00000007d2087211 */ /* 0x0c2fe400078008ff */
[C---:B------:R-:W-:Y:S02]  /*2090*/  LEA R6, P3, R199.reuse, R7, 0x1 ;  /* 0x00000007c7067211 */ /* 0x040fe400078608ff */
[----:B---3--:R-:W-:Y:S02]  /*20a0*/  LEA.HI.X R9, R210, R15, R211, 0x1, P0 ;  /* 0x0000000fd2097211 */ /* 0x008fe400000f0cd3 */
[C---:B------:R-:W-:Y:S02]  /*20b0*/  LEA R10, P0, R200.reuse, R7, 0x1 ;  /* 0x00000007c80a7211 */ /* 0x040fe400078008ff */
[-C--:B------:R-:W-:Y:S01]  /*20c0*/  LEA.HI.X R7, R199, R15.reuse, R198, 0x1, P3 ;  /* 0x0000000fc7077211 */ /* 0x080fe200018f0cc6 */
[----:B------:R-:W-:Y:S01]  /*20d0*/  @!PT LDS RZ, [RZ] ;  /* 0x00000000fffff984 */ /* 0x000fe20000000800 */
[----:B------:R-:W-:Y:S01]  /*20e0*/  @!PT LDS RZ, [RZ] ;  /* 0x00000000fffff984 */ /* 0x000fe20000000800 */
[----:B------:R-:W-:Y:S01]  /*20f0*/  @!PT LDS RZ, [RZ] ;  /* 0x00000000fffff984 */ /* 0x000fe20000000800 */
[----:B------:R1:W-:Y:S01]  /*2100*/  LDGSTS.E.BYPASS.LTC128B.128 [R203+0x18100], [R8.64], !P6 ;  /* 0x1810000008cb7fae */ /* 0x0003e2000f101d48 */
[----:B------:R-:W-:-:S03]  /*2110*/  LEA.HI.X R11, R200, R15, R197, 0x1, P0 ;  /* 0x0000000fc80b7211 */ /* 0x000fc600000f0cc5 */
[----:B------:R1:W-:Y:S04]  /*2120*/  LDGSTS.E.BYPASS.LTC128B.128 [R203+0x1c100], [R6.64], !P5 ;  /* 0x1c10000006cb7fae */ /* 0x0003e8000e901d48 */
[----:B------:R1:W-:Y:S02]  /*2130*/  LDGSTS.E.BYPASS.LTC128B.128 [R203+0x20100], [R10.64], !P4 ;  /* 0x201000000acb7fae */ /* 0x0003e4000e101d48 */
.L_x_1243:
[----:B------:R-:W-:Y:S05]  /*2140*/  BSYNC B0 ;  /* 0x0000000000007941 */ /* 0x000fea0003800000 */
.L_x_1242:
[----:B------:R-:W-:Y:S05]  /*2150*/  BRA.DIV ~URZ, `(.L_x_1244) ;  /* 0x00009ef27f007947 */ /* 0x000fea000b800000 */
[----:B---3--:R3:W2:Y:S04]  /*2160*/  SHFL.IDX PT, R15, R5, 0x1, 0x181f ;  /* 0x00381f00050f7f89 */ /* 0x0086a800000e0000 */
[----:B-1----:R3:W1:Y:S02]  /*2170*/  SHFL.IDX PT, R7, R13, 0x1, 0x181f ;  /* 0x00381f000d077f89 */ /* 0x00266400000e0000 */
.L_x_1326:
[----:B------:R-:W-:Y:S01]  /*2180*/  IADD3 R0, R4, 0x20, RZ ;  /* 0x0000002004007810 */ /* 0x000fe20007ffe0ff */
[----:B------:R-:W-:Y:S03]  /*2190*/  BSSY B0, `(.L_x_1245) ;  /* 0x000000f000007945 */ /* 0x000fe60003800000 */
[----:B------:R-:W-:-:S13]  /*21a0*/  ISETP.GE.AND P0, PT, R0, R17, PT ;  /* 0x000000110000720c */ /* 0x000fda0003f06270 */
[----:B------:R-:W-:Y:S05]  /*21b0*/  @P0 BRA `(.L_x_1246) ;  /* 0x000000c000000947 */ /* 0x000fea0003800000 */
[CC--:B-1----:R-:W-:Y:S02]  /*21c0*/  LEA R8, P0, R210.reuse, R7.reuse, 0x1 ;  /* 0x00000007d2087211 */ /* 0x0c2fe400078008ff */
[C---:B------:R-:W-:Y:S02]  /*21d0*/  LEA R6, P3, R199.reuse, R7, 0x1 ;  /* 0x00000007c7067211 */ /* 0x040fe400078608ff */
[----:B--2---:R-:W-:Y:S02]  /*21e0*/  LEA.HI.X R9, R210, R15, R211, 0x1, P0 ;  /* 0x0000000fd2097211 */ /* 0x004fe400000f0cd3 */
        /* <DEDUP_REMOVED lines=9> */
.L_x_1246:
[----:B------:R-:W-:Y:S05]  /*2280*/  BSYNC B0 ;  /* 0x0000000000007941 */ /* 0x000fea0003800000 */
.L_x_1245:
[----:B------:R-:W-:Y:S05]  /*2290*/  BRA.DIV ~URZ, `(.L_x_1247) ;  /* 0x00009e727f007947 */ /* 0x000fea000b800000 */
[----:B--2---:R2:W3:Y:S02]  /*22a0*/  SHFL.IDX PT, R15, R5, 0x2, 0x181f ;  /* 0x00581f00050f7f89 */ /* 0x0044e400000e0000 */
.L_x_1327:
[----:B------:R-:W-:Y:S05]  /*22b0*/  BRA.DIV ~URZ, `(.L_x_1248) ;  /* 0x00009ec27f007947 */ /* 0x000fea000b800000 */
[----:B-1----:R1:W2:Y:S02]  /*22c0*/  SHFL.IDX PT, R7, R13, 0x2, 0x181f ;  /* 0x00581f000d077f89 */ /* 0x0022a400000e0000 */
.L_x_1328:
[----:B------:R-:W-:Y:S01]  /*22d0*/  IADD3 R0, R4, 0x40, RZ ;  /* 0x0000004004007810 */ /* 0x000fe20007ffe0ff */
[----:B------:R-:W-:Y:S03]  /*22e0*/  BSSY B0, `(.L_x_1249) ;  /* 0x000000f000007945 */ /* 0x000fe60003800000 */
[----:B------:R-:W-:-:S13]  /*22f0*/  ISETP.GE.AND P0, PT, R0, R17, PT ;  /* 0x000000110000720c */ /* 0x000fda0003f06270 */
[----:B------:R-:W-:Y:S05]  /*2300*/  @P0 BRA `(.L_x_1250) ;  /* 0x000000c000000947 */ /* 0x000fea0003800000 */
[CC--:B--2---:R-:W-:Y:S02]  /*2310*/  LEA R8, P0, R210.reuse, R7.reuse, 0x1 ;  /* 0x00000007d2087211 */ /* 0x0c4fe400078008ff */
        /* <DEDUP_REMOVED lines=11> */
.L_x_1250:
[----:B------:R-:W-:Y:S05]  /*23d0*/  BSYNC B0 ;  /* 0x0000000000007941 */ /* 0x000fea0003800000 */
.L_x_1249:
[----:B------:R-:W-:Y:S05]  /*23e0*/  BRA.DIV ~URZ, `(.L_x_1251) ;  /* 0x00009df27f007947 */ /* 0x000fea000b800000 */
[----:B--23--:R-:W2:Y:S04]  /*23f0*/  SHFL.IDX PT, R5, R5, 0x3, 0x181f ;  /* 0x00781f0005057f89 */ /* 0x00cea800000e0000 */
[----:B------:R3:W1:Y:S02]  /*2400*/  SHFL.IDX PT, R7, R13, 0x3, 0x181f ;  /* 0x00781f000d077f89 */ /* 0x00066400000e0000 */
.L_x_1329:
[----:B------:R-:W-:-:S04]  /*2410*/  IADD3 R4, R4, 0x60, RZ ;  /* 0x0000006004047810 */ /* 0x000fc80007ffe0ff */
[----:B------:R-:W-:-:S13]  /*2420*/  ISETP.GE.AND P3, PT, R4, R17, PT ;  /* 0x000000110400720c */ /* 0x000fda0003f66270 */
[----:B-1----:R-:W-:-:S04]  /*2430*/  @!P3 LEA R10, P0, R210, R7, 0x1 ;  /* 0x00000007d20ab211 */ /* 0x002fc800078008ff */
[----:B--2---:R-:W-:Y:S02]  /*2440*/  @!P3 LEA.HI.X R11, R210, R5, R211, 0x1, P0 ;  /* 0x00000005d20bb211 */ /* 0x004fe400000f0cd3 */
[----:B------:R-:W-:-:S03]  /*2450*/  @!P3 LEA R8, P0, R199, R7, 0x1 ;  /* 0x00000007c708b211 */ /* 0x000fc600078008ff */
[----:B------:R-:W-:Y:S01]  /*2460*/  @!PT LDS RZ, [RZ] ;  /* 0x00000000fffff984 */ /* 0x000fe20000000800 */
[----:B------:R-:W-:Y:S01]  /*2470*/  @!PT LDS RZ, [RZ] ;  /* 0x00000000fffff984 */ /* 0x000fe20000000800 */
[----:B------:R-:W-:Y:S01]  /*2480*/  @!PT LDS RZ, [RZ] ;  /* 0x00000000fffff984 */ /* 0x000fe20000000800 */
[----:B------:R1:W-:Y:S01]  /*2490*/  @!P3 LDGSTS.E.BYPASS.LTC128B.128 [R203+0x1b100], [R10.64], !P6 ;  /* 0x1b1000000acbbfae */ /* 0x0003e2000f101d48 */
[----:B------:R-:W-:Y:S02]  /*24a0*/  @!P3 LEA.HI.X R9, R199, R5, R198, 0x1, P0 ;  /* 0x00000005c709b211 */ /* 0x000fe400000f0cc6 */
[----:B------:R-:W-:-:S03]  /*24b0*/  @!P3 LEA R4, P0, R200, R7, 0x1 ;  /* 0x00000007c804b211 */ /* 0x000fc600078008ff */
[----:B------:R1:W-:Y:S01]  /*24c0*/  @!P3 LDGSTS.E.BYPASS.LTC128B.128 [R203+0x1f100], [R8.64], !P5 ;  /* 0x1f10000008cbbfae */ /* 0x0003e2000e901d48 */
[----:B------:R-:W-:-:S05]  /*24d0*/  @!P3 LEA.HI.X R5, R200, R5, R197, 0x1, P0 ;  /* 0x00000005c805b211 */ /* 0x000fca00000f0cc5 */
[----:B------:R1:W-:Y:S04]  /*24e0*/  @!P3 LDGSTS.E.BYPASS.LTC128B.128 [R203+0x23100], [R4.64], !P4 ;  /* 0x2310000004cbbfae */ /* 0x0003e8000e101d48 */
[----:B------:R-:W0:Y:S01]  /*24f0*/  LDGDEPBAR ;  /* 0x00000000000079af */ /* 0x000e220000000000 */
[----:B------:R-:W-:Y:S02]  /*2500*/  WARPSYNC 0xffffffff ;  /* 0xffffffff00007948 */ /* 0x000fe40003800000 */
[----:B------:R-:W-:Y:S01]  /*2510*/  IMAD.IADD R6, R80, 0x1, -R195 ;  /* 0x0000000150067824 */ /* 0x000fe200078e0ac3 */
[----:B-1----:R-:W-:Y:S01]  /*2520*/  SHF.R.S32.HI R10, RZ, 0x1f, R3 ;  /* 0x0000001fff0a7819 */ /* 0x002fe20000011403 */
[C---:B------:R-:W-:Y:S01]  /*2530*/  IMAD.WIDE.U32 R8, R3.reuse, c[0x0][0x1e0], RZ ;  /* 0x0000780003087a25 */ /* 0x040fe200078e00ff */
[----:B------:R-:W-:Y:S03]  /*2540*/  BAR.SYNC.DEFER_BLOCKING 0x0 ;  /* 0x0000000000007b1d */ /* 0x000fe60000010000 */
[C---:B------:R-:W-:Y:S01]  /*2550*/  IMAD R6, R3.reuse, -0x40, R6 ;  /* 0xffffffc003067824 */ /* 0x040fe200078e0206 */
[----:B------:R-:W-:Y:S01]  /*2560*/  LEA R5, P0, R8, R238, 0x6 ;  /* 0x000000ee08057211 */ /* 0x000fe200078030ff */
[C---:B------:R-:W-:Y:S01]  /*2570*/  IMAD R0, R10.reuse, c[0x0][0x1e0], RZ ;  /* 0x000078000a007a24 */ /* 0x040fe200078e02ff */
[----:B------:R-:W-:Y:S01]  /*2580*/  ULDC.64 UR4, c[0x0][0x208] ;  /* 0x0000820000047ab9 */ /* 0x000fe20000000a00 */
[----:B------:R-:W-:Y:S01]  /*2590*/  IMAD R10, R10, c[0x0][0x208], RZ ;  /* 0x000082000a0a7a24 */ /* 0x000fe200078e02ff */
[C---:B------:R-:W-:Y:S01]  /*25a0*/  ISETP.GE.AND P3, PT, R6.reuse, 0x21, PT ;  /* 0x000000210600780c */ /* 0x040fe20003f66270 */
[----:B------:R-:W-:Y:S01]  /*25b0*/  IMAD R7, R3, c[0x0][0x1e4], R0 ;  /* 0x0000790003077a24 */ /* 0x000fe200078e0200 */
[----:B------:R-:W-:Y:S01]  /*25c0*/  ISETP.GE.AND P6, PT, R6, 0x1, PT ;  /* 0x000000010600780c */ /* 0x000fe20003fc6270 */
[----:B------:R-:W-:Y:S01]  /*25d0*/  IMAD.MOV.U32 R0, RZ, RZ, 0x20 ;  /* 0x00000020ff007424 */ /* 0x000fe200078e00ff */
[----:B------:R-:W-:Y:S01]  /*25e0*/  USHF.L.U32 UR7, UR4, 0x6, URZ ;  /* 0x0000000604077899 */ /* 0x000fe2000800063f */
[----:B------:R-:W-:Y:S01]  /*25f0*/  IMAD.IADD R7, R9, 0x1, R7 ;  /* 0x0000000109077824 */ /* 0x000fe200078e0207 */
[----:B------:R-:W-:Y:S01]  /*2600*/  UMOV UR6, 0x6 ;  /* 0x0000000600067882 */ /* 0x000fe20000000000 */
[----:B------:R-:W-:Y:S01]  /*2610*/  IMAD.WIDE.U32 R14, R0, c[0x0][0x1e0], RZ ;  /* 0x00007800000e7a25 */ /* 0x000fe200078e00ff */
[----:B------:R-:W-:Y:S01]  /*2620*/  USHF.L.U64.HI UR5, UR4, UR6, UR5 ;  /* 0x0000000604057299 */ /* 0x000fe20008010205 */
[----:B------:R-:W-:Y:S01]  /*2630*/  BSSY B0, `(.L_x_1252) ;  /* 0x0000046000007945 */ /* 0x000fe20003800000 */
[----:B------:R-:W-:Y:S01]  /*2640*/  LEA.HI.X R4, R8, R228, R7, 0x6, P0 ;  /* 0x000000e408047211 */ /* 0x000fe200000f3407 */
[----:B------:R-:W-:-:S02]  /*2650*/  IMAD R9, R0, c[0x0][0x1e4], RZ ;  /* 0x0000790000097a24 */ /* 0x000fc400078e02ff */
[----:B------:R-:W-:Y:S01]  /*2660*/  @P3 IADD3 R8, P0, R5, R14, RZ ;  /* 0x0000000e05083210 */ /* 0x000fe20007f1e0ff */
[----:B---34-:R-:W-:Y:S01]  /*2670*/  IMAD.WIDE.U32 R12, R3, c[0x0][0x208], RZ ;  /* 0x00008200030c7a25 */ /* 0x018fe200078e00ff */
[----:B------:R-:W-:Y:S02]  /*2680*/  @P6 LEA R14, P4, R5, c[0x0][0x1c8], 0x1 ;  /* 0x00007200050e6a11 */ /* 0x000fe400078808ff */
[----:B------:R-:W-:Y:S01]  /*2690*/  @P3 IADD3.X R9, R4, R15, R9, P0, !PT ;  /* 0x0000000f04093210 */ /* 0x000fe200007fe409 */
[----:B------:R-:W-:Y:S01]  /*26a0*/  IMAD R7, R3, c[0x0][0x20c], R10 ;  /* 0x0000830003077a24 */ /* 0x000fe200078e020a */
[----:B------:R-:W-:Y:S02]  /*26b0*/  @P6 LEA.HI.X R15, R5, c[0x0][0x1cc], R4, 0x1, P4 ;  /* 0x00007300050f6a11 */ /* 0x000fe400020f0c04 */
[----:B------:R-:W-:Y:S01]  /*26c0*/  LEA R4, P0, R12, R236, 0x6 ;  /* 0x000000ec0c047211 */ /* 0x000fe200078030ff */
[----:B------:R-:W-:Y:S01]  /*26d0*/  IMAD.IADD R7, R13, 0x1, R7 ;  /* 0x000000010d077824 */ /* 0x000fe200078e0207 */
[----:B------:R-:W-:Y:S01]  /*26e0*/  @P3 LEA R10, P5, R8, c[0x0][0x1c8], 0x1 ;  /* 0x00007200080a3a11 */ /* 0x000fe200078a08ff */
[----:B------:R-:W-:Y:S01]  /*26f0*/  @!PT LDS RZ, [RZ] ;  /* 0x00000000fffff984 */ /* 0x000fe20000000800 */
[----:B------:R-:W-:Y:S01]  /*2700*/  @!PT LDS RZ, [RZ] ;  /* 0x00000000fffff984 */ /* 0x000fe20000000800 */
[----:B------:R-:W-:Y:S01]  /*2710*/  @!PT LDS RZ, [RZ] ;  /* 0x00000000fffff984 */ /* 0x000fe20000000800 */
[----:B------:R1:W-:Y:S01]  /*2720*/  @P6 LDGSTS.E.BYPASS.LTC128B.128 [R203+0xc100], [R14.64], !P1 ;  /* 0x0c1000000ecb6fae */ /* 0x0003e2000c901d48 */
[----:B------:R-:W-:-:S02]  /*2730*/  @P6 ISETP.GE.AND P4, PT, R200, c[0x0][0x1d4], PT ;  /* 0x00007500c8006a0c */ /* 0x000fc40003f86270 */
[----:B------:R-:W-:Y:S01]  /*2740*/  LEA.HI.X R7, R12, R190, R7, 0x6, P0 ;  /* 0x000000be0c077211 */ /* 0x000fe200000f3407 */
[----:B------:R1:W-:Y:S01]  /*2750*/  @P6 LDGSTS.E.BYPASS.LTC128B.128 [R203+0xe100], [R14.64+0x80], !P2 ;  /* 0x0e1000800ecb6fae */ /* 0x0003e2000d101d48 */
[----:B------:R-:W-:Y:S01]  /*2760*/  @P3 LEA.HI.X R11, R8, c[0x0][0x1cc], R9, 0x1, P5 ;  /* 0x00007300080b3a11 */ /* 0x000fe200028f0c09 */
[----:B------:R-:W-:Y:S01]  /*2770*/  IMAD.MOV.U32 R8, RZ, RZ, 0x40 ;  /* 0x00000040ff087424 */ /* 0x000fe200078e00ff */
[----:B------:R-:W-:Y:S02]  /*2780*/  LEA R12, P5, R4, c[0x0][0x1f8], 0x1 ;  /* 0x00007e00040c7a11 */ /* 0x000fe400078a08ff */
[----:B------:R-:W-:Y:S02]  /*2790*/  @P3 ISETP.GE.AND P0, PT, R200, c[0x0][0x1d4], PT ;  /* 0x00007500c8003a0c */ /* 0x000fe40003f06270 */
[----:B------:R-:W-:Y:S02]  /*27a0*/  LEA.HI.X R13, R4, c[0x0][0x1fc], R7, 0x1, P5 ;  /* 0x00007f00040d7a11 */ /* 0x000fe400028f0c07 */
[----:B------:R-:W-:Y:S01]  /*27b0*/  ISETP.GE.AND P5, PT, R210, c[0x0][0x1d4], PT ;  /* 0x00007500d2007a0c */ /* 0x000fe20003fa6270 */
[----:B------:R1:W-:Y:S01]  /*27c0*/  @P6 LDGSTS.E.BYPASS.LTC128B.128 [R203+0x10100], [R14.64+0x100], !P4 ;  /* 0x101001000ecb6fae */ /* 0x0003e2000e101d48 */
[----:B------:R-:W-:-:S02]  /*27d0*/  ISETP.GE.AND P4, PT, R199, c[0x0][0x1d4], PT ;  /* 0x00007500c7007a0c */ /* 0x000fc40003f86270 */
[C---:B------:R-:W-:Y:S01]  /*27e0*/  ISETP.LT.OR P6, PT, R6.reuse, 0x1, P5 ;  /* 0x000000010600780c */ /* 0x040fe20002fc1670 */
[----:B------:R1:W-:Y:S01]  /*27f0*/  @P3 LDGSTS.E.BYPASS.LTC128B.128 [R203+0xd100], [R10.64], !P1 ;  /* 0x0d1000000acb3fae */ /* 0x0003e2000c901d48 */
[----:B------:R-:W-:-:S03]  /*2800*/  ISETP.LT.OR P5, PT, R6, 0x21, P5 ;  /* 0x000000210600780c */ /* 0x000fc60002fa1670 */
[----:B------:R1:W-:Y:S04]  /*2810*/  @P3 LDGSTS.E.BYPASS.LTC128B.128 [R203+0xf100], [R10.64+0x80], !P2 ;  /* 0x0f1000800acb3fae */ /* 0x0003e8000d101d48 */
[----:B------:R1:W-:Y:S01]  /*2820*/  @P3 LDGSTS.E.BYPASS.LTC128B.128 [R203+0x11100], [R10.64+0x100], !P0 ;  /* 0x111001000acb3fae */ /* 0x0003e2000c101d48 */
[----:B------:R-:W-:Y:S02]  /*2830*/  ISETP.LT.OR P0, PT, R6, 0x1, P4 ;  /* 0x000000010600780c */ /* 0x000fe40002701670 */
[----:B------:R-:W-:Y:S01]  /*2840*/  ISETP.GE.AND P3, PT, R200, c[0x0][0x1d4], PT ;  /* 0x00007500c8007a0c */ /* 0x000fe20003f66270 */
[----:B------:R-:W0:Y:S01]  /*2850*/  LDGDEPBAR ;  /* 0x00000000000079af */ /* 0x000e220000000000 */
[----:B------:R-:W-:-:S03]  /*2860*/  ISETP.LT.OR P4, PT, R6, 0x21, P4 ;  /* 0x000000210600780c */ /* 0x000fc60002781670 */
[----:B------:R1:W-:Y:S01]  /*2870*/  LDGSTS.E.BYPASS.LTC128B.128 [R203+0x100], [R12.64], !P6 ;  /* 0x001000000ccb7fae */ /* 0x0003e2000f101d48 */
[C---:B------:R-:W-:Y:S02]  /*2880*/  ISETP.LT.OR P6, PT, R6.reuse, 0x1, P3 ;  /* 0x000000010600780c */ /* 0x040fe40001fc1670 */
[----:B------:R-:W-:-:S03]  /*2890*/  ISETP.LT.OR P3, PT, R6, 0x21, P3 ;  /* 0x000000210600780c */ /* 0x000fc60001f61670 */
[----:B------:R1:W-:Y:S01]  /*28a0*/  LDGSTS.E.BYPASS.LTC128B.128 [R203+0x2100], [R12.64+0x80], !P0 ;  /* 0x021000800ccb7fae */ /* 0x0003e2000c101d48 */
[----:B------:R-:W-:-:S04]  /*28b0*/  IADD3 R4, P0, R12, UR7, RZ ;  /* 0x000000070c047c10 */ /* 0x000fc8000ff1e0ff */
[----:B------:R-:W-:-:S03]  /*28c0*/  IADD3.X R5, R13, UR5, RZ, P0, !PT ;  /* 0x000000050d057c10 */ /* 0x000fc600087fe4ff */
[----:B------:R1:W-:Y:S04]  /*28d0*/  LDGSTS.E.BYPASS.LTC128B.128 [R203+0x4100], [R12.64+0x100], !P6 ;  /* 0x041001000ccb7fae */ /* 0x0003e8000f101d48 */
[----:B------:R1:W-:Y:S04]  /*28e0*/  LDGSTS.E.BYPASS.LTC128B.128 [R203+0x1100], [R4.64], !P5 ;  /* 0x0110000004cb7fae */ /* 0x0003e8000e901d48 */
[----:B------:R1:W-:Y:S04]  /*28f0*/  LDGSTS.E.BYPASS.LTC128B.128 [R203+0x3100], [R4.64+0x80], !P4 ;  /* 0x0310008004cb7fae */ /* 0x0003e8000e101d48 */
[----:B------:R1:W-:Y:S01]  /*2900*/  LDGSTS.E.BYPASS.LTC128B.128 [R203+0x5100], [R4.64+0x100], !P3 ;  /* 0x0510010004cb7fae */ /* 0x0003e2000d901d48 */
[----:B------:R-:W-:-:S03]  /*2910*/  ISETP.GT.AND P3, PT, R3, R229, PT ;  /* 0x000000e50300720c */ /* 0x000fc60003f64270 */
[----:B------:R-:W0:Y:S10]  /*2920*/  LDGDEPBAR ;  /* 0x00000000000079af */ /* 0x000e340000000000 */
[----:B------:R-:W-:Y:S05]  /*2930*/  @!P3 BRA `(.L_x_1253) ;  /* 0x000001500000b947 */ /* 0x000fea0003800000 */
[----:B-1----:R-:W-:Y:S01]  /*2940*/  IADD3 R5, R2, -0x2, RZ ;  /* 0xfffffffe02057810 */ /* 0x002fe20007ffe0ff */
[----:B------:R-:W-:-:S03]  /*2950*/  IMAD.WIDE.U32 R12, R8, c[0x0][0x1e0], RZ ;  /* 0x00007800080c7a25 */ /* 0x000fc600078e00ff */
[----:B------:R-:W-:Y:S01]  /*2960*/  SHF.R.S32.HI R4, RZ, 0x1f, R5 ;  /* 0x0000001fff047819 */ /* 0x000fe20000011405 */
[----:B------:R-:W-:-:S04]  /*2970*/  IMAD.WIDE.U32 R6, R5, c[0x0][0x1e0], RZ ;  /* 0x0000780005067a25 */ /* 0x000fc800078e00ff */
[----:B------:R-:W-:-:S04]  /*2980*/  IMAD R4, R4, c[0x0][0x1e0], RZ ;  /* 0x0000780004047a24 */ /* 0x000fc800078e02ff */
[----:B------:R-:W-:Y:S01]  /*2990*/  IMAD R4, R5, c[0x0][0x1e4], R4 ;  /* 0x0000790005047a24 */ /* 0x000fe200078e0204 */
[----:B------:R-:W-:-:S03]  /*29a0*/  LEA R5, P0, R6, R238, 0x6 ;  /* 0x000000ee06057211 */ /* 0x000fc600078030ff */
[----:B------:R-:W-:Y:S01]  /*29b0*/  IMAD.IADD R7, R7, 0x1, R4 ;  /* 0x0000000107077824 */ /* 0x000fe200078e0204 */
[----:B------:R-:W-:Y:S01]  /*29c0*/  LEA R10, P4, R5, c[0x0][0x1c8], 0x1 ;  /* 0x00007200050a7a11 */ /* 0x000fe200078808ff */
[----:B------:R-:W-:-:S03]  /*29d0*/  IMAD R4, R8, c[0x0][0x1e4], RZ ;  /* 0x0000790008047a24 */ /* 0x000fc600078e02ff */
[----:B------:R-:W-:Y:S02]  /*29e0*/  LEA.HI.X R6, R6, R228, R7, 0x6, P0 ;  /* 0x000000e406067211 */ /* 0x000fe400000f3407 */
[----:B------:R-:W-:Y:S02]  /*29f0*/  ISETP.GE.AND P0, PT, R200, c[0x0][0x1d4], PT ;  /* 0x00007500c8007a0c */ /* 0x000fe40003f06270 */
[----:B------:R-:W-:Y:S02]  /*2a00*/  LEA.HI.X R11, R5, c[0x0][0x1cc], R6, 0x1, P4 ;  /* 0x00007300050b7a11 */ /* 0x000fe400020f0c06 */
[----:B------:R-:W-:-:S03]  /*2a10*/  IADD3 R6, P4, R12, R10, RZ ;  /* 0x0000000a0c067210 */ /* 0x000fc60007f9e0ff */
[----:B------:R1:W-:Y:S01]  /*2a20*/  LDGSTS.E.BYPASS.LTC128B.128 [R203+0x12100], [R10.64], !P1 ;  /* 0x121000000acb7fae */ /* 0x0003e2000c901d48 */
[----:B------:R-:W-:-:S03]  /*2a30*/  IADD3.X R7, R11, R13, R4, P4, !PT ;  /* 0x0000000d0b077210 */ /* 0x000fc600027fe404 */
[----:B------:R1:W-:Y:S04]  /*2a40*/  LDGSTS.E.BYPASS.LTC128B.128 [R203+0x14100], [R10.64+0x80], !P2 ;  /* 0x141000800acb7fae */ /* 0x0003e8000d101d48 */
[----:B------:R1:W-:Y:S04]  /*2a50*/  LDGSTS.E.BYPASS.LTC128B.128 [R203+0x16100], [R10.64+0x100], !P0 ;  /* 0x161001000acb7fae */ /* 0x0003e8000c101d48 */
[----:B------:R1:W-:Y:S04]  /*2a60*/  LDGSTS.E.BYPASS.LTC128B.128 [R203+0x13100], [R6.64], !P1 ;  /* 0x1310000006cb7fae */ /* 0x0003e8000c901d48 */
[----:B------:R1:W-:Y:S04]  /*2a70*/  LDGSTS.E.BYPASS.LTC128B.128 [R203+0x15100], [R6.64+0x80], !P2 ;  /* 0x1510008006cb7fae */ /* 0x0003e8000d101d48 */
[----:B------:R1:W-:Y:S02]  /*2a80*/  LDGSTS.E.BYPASS.LTC128B.128 [R203+0x17100], [R6.64+0x100], !P0 ;  /* 0x1710010006cb7fae */ /* 0x0003e4000c101d48 */
.L_x_1253:
[----:B------:R-:W-:Y:S05]  /*2a90*/  BSYNC B0 ;  /* 0x0000000000007941 */ /* 0x000fea0003800000 */
.L_x_1252:
[----:B------:R-:W0:Y:S01]  /*2aa0*/  LDGDEPBAR ;  /* 0x00000000000079af */ /* 0x000e220000000000 */
[----:B------:R-:W-:Y:S01]  /*2ab0*/  LOP3.LUT P0, RZ, R184, 0x2, RZ, 0xc0, !PT ;  /* 0x00000002b8ff7812 */ /* 0x000fe2000780c0ff */
[----:B------:R-:W-:Y:S03]  /*2ac0*/  BSSY B0, `(.L_x_1254) ;  /* 0x0000027000007945 */ /* 0x000fe60003800000 */
[----:B------:R-:W-:-:S05]  /*2ad0*/  SEL R176, R0, 0xffffffe0, !P0 ;  /* 0xffffffe000b07807 */ /* 0x000fca0004000000 */
[----:B------:R-:W-:Y:S01]  /*2ae0*/  IMAD.IADD R82, R185, 0x1, R176 ;  /* 0x00000001b9527824 */ /* 0x000fe200078e02b0 */
[----:B------:R-:W-:-:S04]  /*2af0*/  DEPBAR.LE SB0, 0x3 ;  /* 0x000080c00000791a */ /* 0x000fc80000000000 */
[----:B------:R-:W-:-:S04]  /*2b00*/  DEPBAR.LE SB0, 0x2 ;  /* 0x000080800000791a */ /* 0x000fc80000000000 */
[----:B------:R-:W-:Y:S06]  /*2b10*/  BAR.SYNC.DEFER_BLOCKING 0x0 ;  /* 0x0000000000007b1d */ /* 0x000fec0000010000 */
[----:B------:R2:W3:Y:S04]  /*2b20*/  LDSM.16.M88.4 R64, [R182] ;  /* 0x00000000b640783b */ /* 0x0004e80000000200 */
[----:B------:R2:W4:Y:S04]  /*2b30*/  LDSM.16.M88.4 R36, [R185] ;  /* 0x00000000b924783b */ /* 0x0005280000000200 */
[----:B------:R2:W1:Y:S04]  /*2b40*/  LDSM.16.M88.4 R28, [R185+0x800] ;  /* 0x00080000b91c783b */ /* 0x0004680000000200 */
[----:B------:R2:W1:Y:S04]  /*2b50*/  LDSM.16.M88.4 R20, [R185+0x1000] ;  /* 0x00100000b914783b */ /* 0x0004680000000200 */
[----:B------:R2:W1:Y:S04]  /*2b60*/  LDSM.16.M88.4 R16, [R185+0x1800] ;  /* 0x00180000b910783b */ /* 0x0004680000000200 */
[----:B------:R2:W1:Y:S04]  /*2b70*/  LDSM.16.M88.4 R44, [R181] ;  /* 0x00000000b52c783b */ /* 0x0004680000000200 */
[----:B-1----:R2:W1:Y:S04]  /*2b80*/  LDSM.16.M88.4 R4, [R82] ;  /* 0x000000005204783b */ /* 0x0024680000000200 */
[----:B------:R2:W1:Y:S04]  /*2b90*/  LDSM.16.M88.4 R76, [R82+0x800] ;  /* 0x00080000524c783b */ /* 0x0004680000000200 */
[----:B------:R2:W1:Y:S04]  /*2ba0*/  LDSM.16.M88.4 R52, [R82+0x1000] ;  /* 0x001000005234783b */ /* 0x0004680000000200 */
[----:B------:R2:W1:Y:S01]  /*2bb0*/  LDSM.16.M88.4 R48, [R82+0x1800] ;  /* 0x001800005230783b */ /* 0x0004620000000200 */
[----:B------:R-:W-:Y:S05]  /*2bc0*/  @!P3 BRA `(.L_x_1255) ;  /* 0x000001600000b947 */ /* 0x000fea0003800000 */
[----:B------:R-:W-:-:S04]  /*2bd0*/  IADD3 R0, R2, -0x2, RZ ;  /* 0xfffffffe02007810 */ /* 0x000fc80007ffe0ff */
[----:B------:R-:W-:Y:S01]  /*2be0*/  SHF.R.S32.HI R9, RZ, 0x1f, R0 ;  /* 0x0000001fff097819 */ /* 0x000fe20000011400 */
[----:B------:R-:W-:-:S04]  /*2bf0*/  IMAD.WIDE.U32 R10, R0, c[0x0][0x208], RZ ;  /* 0x00008200000a7a25 */ /* 0x000fc800078e00ff */
[----:B------:R-:W-:-:S04]  /*2c00*/  IMAD R9, R9, c[0x0][0x208], RZ ;  /* 0x0000820009097a24 */ /* 0x000fc800078e02ff */
[----:B------:R-:W-:Y:S01]  /*2c10*/  IMAD R9, R0, c[0x0][0x20c], R9 ;  /* 0x0000830000097a24 */ /* 0x000fe200078e0209 */
[----:B------:R-:W-:-:S03]  /*2c20*/  LEA R0, P0, R10, R236, 0x6 ;  /* 0x000000ec0a007211 */ /* 0x000fc600078030ff */
[----:B------:R-:W-:Y:S01]  /*2c30*/  IMAD.IADD R9, R11, 0x1, R9 ;  /* 0x000000010b097824 */ /* 0x000fe200078e0209 */
[----:B------:R-:W-:-:S04]  /*2c40*/  LEA R12, P4, R0, c[0x0][0x1f8], 0x1 ;  /* 0x00007e00000c7a11 */ /* 0x000fc800078808ff */
[----:B------:R-:W-:Y:S02]  /*2c50*/  LEA.HI.X R9, R10, R190, R9, 0x6, P0 ;  /* 0x000000be0a097211 */ /* 0x000fe400000f3409 */
[----:B------:R-:W-:Y:S02]  /*2c60*/  ISETP.GE.AND P0, PT, R200, c[0x0][0x1d4], PT ;  /* 0x00007500c8007a0c */ /* 0x000fe40003f06270 */
[----:B------:R-:W-:Y:S02]  /*2c70*/  IADD3 R10, P3, R12, UR7, RZ ;  /* 0x000000070c0a7c10 */ /* 0x000fe4000ff7e0ff */
[----:B------:R-:W-:-:S04]  /*2c80*/  LEA.HI.X R13, R0, c[0x0][0x1fc], R9, 0x1, P4 ;  /* 0x00007f00000d7a11 */ /* 0x000fc800020f0c09 */
[----:B------:R-:W-:Y:S01]  /*2c90*/  IADD3.X R11, R13, UR5, RZ, P3, !PT ;  /* 0x000000050d0b7c10 */ /* 0x000fe20009ffe4ff */
        /* <DEDUP_REMOVED lines=9> */
.L_x_1255:
[----:B------:R-:W-:Y:S05]  /*2d30*/  BSYNC B0 ;  /* 0x0000000000007941 */ /* 0x000fea0003800000 */
.L_x_1254:
[----:B------:R-:W-:Y:S01]  /*2d40*/  LOP3.LUT P0, RZ, R184, 0x4, RZ, 0xc0, !PT ;  /* 0x00000004b8ff7812 */ /* 0x000fe2000780c0ff */
[C---:B---34-:R-:W-:Y:S01]  /*2d50*/  HMMA.16816.F32.BF16 R40, R64.reuse, R36, RZ ;  /* 0x000000244028723c */ /* 0x058fe200000418ff */
[----:B------:R-:W-:Y:S01]  /*2d60*/  IMAD R3, R3, -0x40, R80 ;  /* 0xffffffc003037824 */ /* 0x000fe200078e0250 */
[----:B------:R-:W0:Y:S01]  /*2d70*/  LDGDEPBAR ;  /* 0x00000000000079af */ /* 0x000e220000000000 */
[----:B------:R-:W-:Y:S01]  /*2d80*/  SEL R0, R8, 0xffffffc0, !P0 ;  /* 0xffffffc008007807 */ /* 0x000fe20004000000 */
[C---:B------:R-:W-:Y:S01]  /*2d90*/  IMAD.IADD R164, R183.reuse, 0x1, R178 ;  /* 0x00000001b7a47824 */ /* 0x040fe200078e02b2 */
[----:B------:R-:W-:Y:S01]  /*2da0*/  BSSY B0, `(.L_x_1256) ;  /* 0x000020d000007945 */ /* 0x000fe20003800000 */
[----:B--2---:R-:W-:Y:S01]  /*2db0*/  LDSM.16.M88.4 R8, [R180] ;  /* 0x00000000b408783b */ /* 0x004fe20000000200 */
[----:B------:R-:W-:Y:S01]  /*2dc0*/  IMAD.IADD R157, R183, 0x1, R177 ;  /* 0x00000001b79d7824 */ /* 0x000fe200078e02b1 */
[----:B------:R-:W-:Y:S01]  /*2dd0*/  HMMA.16816.F32.BF16 R32, R64, R28, RZ ;  /* 0x0000001c4020723c */ /* 0x000fe200000418ff */
[----:B------:R-:W-:Y:S01]  /*2de0*/  IMAD.IADD R81, R185, 0x1, R0 ;  /* 0x00000001b9517824 */ /* 0x000fe200078e0200 */
[----:B------:R-:W-:-:S04]  /*2df0*/  IADD3 R0, R0, R185, R176 ;  /* 0x000000b900007210 */ /* 0x000fc80007ffe0b0 */
[----:B------:R-:W2:Y:S02]  /*2e00*/  LDSM.16.M88.4 R12, [R81] ;  /* 0x00000000510c783b */ /* 0x000ea40000000200 */
[C---:B------:R-:W-:Y:S02]  /*2e10*/  HMMA.16816.F32.BF16 R36, R64.reuse, R38, RZ ;  /* 0x000000264024723c */ /* 0x040fe400000418ff */
[----:B------:R-:W3:Y:S04]  /*2e20*/  LDSM.16.M88.4 R72, [R81+0x800] ;  /* 0x000800005148783b */ /* 0x000ee80000000200 */
[----:B------:R-:W4:Y:S02]  /*2e30*/  LDSM.16.M88.4 R60, [R81+0x1000] ;  /* 0x00100000513c783b */ /* 0x000f240000000200 */
[C---:B------:R-:W-:Y:S02]  /*2e40*/  HMMA.16816.F32.BF16 R28, R64.reuse, R30, RZ ;  /* 0x0000001e401c723c */ /* 0x040fe400000418ff */
[----:B------:R-:W5:Y:S06]  /*2e50*/  LDSM.16.M88.4 R56, [R81+0x1800] ;  /* 0x001800005138783b */ /* 0x000f6c0000000200 */
[C---:B------:R-:W-:Y:S08]  /*2e60*/  HMMA.16816.F32.BF16 R24, R64.reuse, R20, RZ ;  /* 0x000000144018723c */ /* 0x040ff000000418ff */
[C---:B------:R-:W-:Y:S08]  /*2e70*/  HMMA.16816.F32.BF16 R20, R64.reuse, R22, RZ ;  /* 0x000000164014723c */ /* 0x040ff000000418ff */
[C---:B------:R-:W-:Y:S08]  /*2e80*/  HMMA.16816.F32.BF16 R68, R64.reuse, R16, RZ ;  /* 0x000000104044723c */ /* 0x040ff000000418ff */
[----:B------:R-:W-:Y:S01]  /*2e90*/  HMMA.16816.F32.BF16 R64, R64, R18, RZ ;  /* 0x000000124040723c */ /* 0x000fe200000418ff */
[----:B------:R-:W-:Y:S07]  /*2ea0*/  LDSM.16.M88.4 R16, [R179] ;  /* 0x00000000b310783b */ /* 0x000fee0000000200 */
[C---:B-1----:R-:W-:Y:S08]  /*2eb0*/  HMMA.16816.F32.BF16 R40, R44.reuse, R4, R40 ;  /* 0x000000042c28723c */ /* 0x042ff00000041828 */
        /* <DEDUP_REMOVED lines=8> */
[C---:B------:R-:W-:Y:S08]  /*2f40*/  HMMA.16816.F32.BF16 R68, R44.reuse, R48, R68 ;  /* 0x000000302c44723c */ /* 0x040ff00000041844 */
[----:B------:R-:W-:Y:S01]  /*2f50*/  HMMA.16816.F32.BF16 R64, R44, R50, R64 ;  /* 0x000000322c40723c */ /* 0x000fe20000041840 */
[----:B------:R-:W1:Y:S04]  /*2f60*/  LDSM.16.M88.4 R48, [R0+0x1000] ;  /* 0x001000000030783b */ /* 0x000e680000000200 */
[----:B------:R-:W1:Y:S03]  /*2f70*/  LDSM.16.M88.4 R44, [R0+0x1800] ;  /* 0x00180000002c783b */ /* 0x000e660000000200 */
[C---:B--2---:R-:W-:Y:S08]  /*2f80*/  HMMA.16816.F32.BF16 R40, R8.reuse, R12, R40 ;  /* 0x0000000c0828723c */ /* 0x044ff00000041828 */
[C---:B------:R-:W-:Y:S01]  /*2f90*/  HMMA.16816.F32.BF16 R36, R8.reuse, R14, R36 ;  /* 0x0000000e0824723c */ /* 0x040fe20000041824 */
[----:B------:R-:W-:Y:S07]  /*2fa0*/  LDSM.16.M88.4 R12, [R185+0x2000] ;  /* 0x00200000b90c783b */ /* 0x000fee0000000200 */
[C---:B---3--:R-:W-:Y:S08]  /*2fb0*/  HMMA.16816.F32.BF16 R32, R8.reuse, R72, R32 ;  /* 0x000000480820723c */ /* 0x048ff00000041820 */
[C---:B------:R-:W-:Y:S01]  /*2fc0*/  HMMA.16816.F32.BF16 R28, R8.reuse, R74, R28 ;  /* 0x0000004a081c723c */ /* 0x040fe2000004181c */
[----:B------:R-:W-:Y:S07]  /*2fd0*/  LDSM.16.M88.4 R72, [R185+0x3800] ;  /* 0x00380000b948783b */ /* 0x000fee0000000200 */
[C---:B----4-:R-:W-:Y:S08]  /*2fe0*/  HMMA.16816.F32.BF16 R24, R8.reuse, R60, R24 ;  /* 0x0000003c0818723c */ /* 0x050ff00000041818 */
[C---:B------:R-:W-:Y:S01]  /*2ff0*/  HMMA.16816.F32.BF16 R20, R8.reuse, R62, R20 ;  /* 0x0000003e0814723c */ /* 0x040fe20000041814 */
[----:B------:R-:W-:Y:S07]  /*3000*/  LDSM.16.M88.4 R60, [R181+0x4000] ;  /* 0x00400000b53c783b */ /* 0x000fee0000000200 */
[C---:B-----5:R-:W-:Y:S08]  /*3010*/  HMMA.16816.F32.BF16 R68, R8.reuse, R56, R68 ;  /* 0x000000380844723c */ /* 0x060ff00000041844 */
[----:B------:R-:W-:Y:S01]  /*3020*/  HMMA.16816.F32.BF16 R64, R8, R58, R64 ;  /* 0x0000003a0840723c */ /* 0x000fe20000041840 */
[----:B------:R-:W2:Y:S04]  /*3030*/  LDSM.16.M88.4 R8, [R185+0x2800] ;  /* 0x00280000b908783b */ /* 0x000ea80000000200 */
[----:B------:R-:W-:Y:S03]  /*3040*/  LDSM.16.M88.4 R56, [R82+0x2000] ;  /* 0x002000005238783b */ /* 0x000fe60000000200 */
[C---:B-1----:R-:W-:Y:S08]  /*3050*/  HMMA.16816.F32.BF16 R40, R16.reuse, R4, R40 ;  /* 0x000000041028723c */ /* 0x042ff00000041828 */
[C---:B------:R-:W-:Y:S01]  /*3060*/  HMMA.16816.F32.BF16 R36, R16.reuse, R6, R36 ;  /* 0x000000061024723c */ /* 0x040fe20000041824 */
[----:B------:R-:W1:Y:S07]  /*3070*/  LDSM.16.M88.4 R4, [R185+0x3000] ;  /* 0x00300000b904783b */ /* 0x000e6e0000000200 */
[C---:B------:R-:W-:Y:S08]  /*3080*/  HMMA.16816.F32.BF16 R32, R16.reuse, R52, R32 ;  /* 0x000000341020723c */ /* 0x040ff00000041820 */
[C---:B------:R-:W-:Y:S01]  /*3090*/  HMMA.16816.F32.BF16 R28, R16.reuse, R54, R28 ;  /* 0x00000036101c723c */ /* 0x040fe2000004181c */
[----:B------:R-:W3:Y:S07]  /*30a0*/  LDSM.16.M88.4 R52, [R82+0x2800] ;  /* 0x002800005234783b */ /* 0x000eee0000000200 */
[C---:B------:R-:W-:Y:S08]  /*30b0*/  HMMA.16816.F32.BF16 R24, R16.reuse, R48, R24 ;  /* 0x000000301018723c */ /* 0x040ff00000041818 */
[C---:B------:R-:W-:Y:S01]  /*30c0*/  HMMA.16816.F32.BF16 R20, R16.reuse, R50, R20 ;  /* 0x000000321014723c */ /* 0x040fe20000041814 */
[----:B------:R-:W4:Y:S07]  /*30d0*/  LDSM.16.M88.4 R48, [R82+0x3000] ;  /* 0x003000005230783b */ /* 0x000f2e0000000200 */
[----:B------:R-:W-:Y:S08]  /*30e0*/  HMMA.16816.F32.BF16 R68, R16, R44, R68 ;  /* 0x0000002c1044723c */ /* 0x000ff00000041844 */
[C---:B--2---:R-:W-:Y:S08]  /*30f0*/  HMMA.16816.F32.BF16 R32, R76.reuse, R8, R32 ;  /* 0x000000084c20723c */ /* 0x044ff00000041820 */
[----:B------:R-:W-:Y:S01]  /*3100*/  HMMA.16816.F32.BF16 R28, R76, R10, R28 ;  /* 0x0000000a4c1c723c */ /* 0x000fe2000004181c */
[----:B------:R-:W-:Y:S07]  /*3110*/  LDSM.16.M88.4 R8, [R81+0x2800] ;  /* 0x002800005108783b */ /* 0x000fee0000000200 */
[----:B------:R-:W-:Y:S01]  /*3120*/  HMMA.16816.F32.BF16 R64, R16, R46, R64 ;  /* 0x0000002e1040723c */ /* 0x000fe20000041840 */
[----:B------:R-:W2:Y:S04]  /*3130*/  LDSM.16.M88.4 R44, [R82+0x3800] ;  /* 0x00380000522c783b */ /* 0x000ea80000000200 */
[----:B------:R-:W5:Y:S03]  /*3140*/  LDSM.16.M88.4 R16, [R180+0x4000] ;  /* 0x00400000b410783b */ /* 0x000f660000000200 */
[C---:B------:R-:W-:Y:S08]  /*3150*/  HMMA.16816.F32.BF16 R40, R76.reuse, R12, R40 ;  /* 0x0000000c4c28723c */ /* 0x040ff00000041828 */
[C---:B------:R-:W-:Y:S01]  /*3160*/  HMMA.16816.F32.BF16 R36, R76.reuse, R14, R36 ;  /* 0x0000000e4c24723c */ /* 0x040fe20000041824 */
[----:B------:R-:W2:Y:S07]  /*3170*/  LDSM.16.M88.4 R12, [R81+0x2000] ;  /* 0x00200000510c783b */ /* 0x000eae0000000200 */
[C---:B-1----:R-:W-:Y:S08]  /*3180*/  HMMA.16816.F32.BF16 R24, R76.reuse, R4, R24 ;  /* 0x000000044c18723c */ /* 0x042ff00000041818 */
[C---:B------:R-:W-:Y:S01]  /*3190*/  HMMA.16816.F32.BF16 R20, R76.reuse, R6, R20 ;  /* 0x000000064c14723c */ /* 0x040fe20000041814 */
[----:B------:R-:W1:Y:S07]  /*31a0*/  LDSM.16.M88.4 R4, [R81+0x3000] ;  /* 0x003000005104783b */ /* 0x000e6e0000000200 */
[----:B------:R-:W-:Y:S08]  /*31b0*/  HMMA.16816.F32.BF16 R68, R76, R72, R68 ;  /* 0x000000484c44723c */ /* 0x000ff00000041844 */
[C---:B---3--:R-:W-:Y:S08]  /*31c0*/  HMMA.16816.F32.BF16 R32, R60.reuse, R52, R32 ;  /* 0x000000343c20723c */ /* 0x048ff00000041820 */
[----:B------:R-:W-:Y:S08]  /*31d0*/  HMMA.16816.F32.BF16 R28, R60, R54, R28 ;  /* 0x000000363c1c723c */ /* 0x000ff0000004181c */
[----:B------:R-:W-:Y:S08]  /*31e0*/  HMMA.16816.F32.BF16 R64, R76, R74, R64 ;  /* 0x0000004a4c40723c */ /* 0x000ff00000041840 */
[C---:B------:R-:W-:Y:S08]  /*31f0*/  HMMA.16816.F32.BF16 R40, R60.reuse, R56, R40 ;  /* 0x000000383c28723c */ /* 0x040ff00000041828 */
[C---:B------:R-:W-:Y:S01]  /*3200*/  HMMA.16816.F32.BF16 R36, R60.reuse, R58, R36 ;  /* 0x0000003a3c24723c */ /* 0x040fe20000041824 */
[----:B------:R-:W3:Y:S07]  /*3210*/  LDSM.16.M88.4 R56, [R81+0x3800] ;  /* 0x003800005138783b */ /* 0x000eee0000000200 */
[C---:B----4-:R-:W-:Y:S08]  /*3220*/  HMMA.16816.F32.BF16 R24, R60.reuse, R48, R24 ;  /* 0x000000303c18723c */ /* 0x050ff00000041818 */
[C---:B------:R-:W-:Y:S01]  /*3230*/  HMMA.16816.F32.BF16 R52, R60.reuse, R50, R20 ;  /* 0x000000323c34723c */ /* 0x040fe20000041814 */
[----:B------:R-:W-:Y:S04]  /*3240*/  LDSM.16.M88.4 R48, [R179+0x4000] ;  /* 0x00400000b330783b */ /* 0x000fe80000000200 */
[----:B------:R-:W4:Y:S03]  /*3250*/  LDSM.16.M88.4 R20, [R0+0x2000] ;  /* 0x002000000014783b */ /* 0x000f260000000200 */
[----:B--2---:R-:W-:Y:S01]  /*3260*/  HMMA.16816.F32.BF16 R72, R60, R44, R68 ;  /* 0x0000002c3c48723c */ /* 0x004fe20000041844 */
[----:B------:R-:W2:Y:S07]  /*3270*/  LDSM.16.M88.4 R68, [R0+0x2800] ;  /* 0x002800000044783b */ /* 0x000eae0000000200 */
[C---:B-----5:R-:W-:Y:S08]  /*3280*/  HMMA.16816.F32.BF16 R32, R16.reuse, R8, R32 ;  /* 0x000000081020723c */ /* 0x060ff00000041820 */
[----:B------:R-:W-:Y:S01]  /*3290*/  HMMA.16816.F32.BF16 R28, R16, R10, R28 ;  /* 0x0000000a101c723c */ /* 0x000fe2000004181c */
[----:B------:R-:W5:Y:S07]  /*32a0*/  LDSM.16.M88.4 R8, [R0+0x3000] ;  /* 0x003000000008783b */ /* 0x000f6e0000000200 */
[----:B------:R-:W-:Y:S01]  /*32b0*/  HMMA.16816.F32.BF16 R64, R60, R46, R64 ;  /* 0x0000002e3c40723c */ /* 0x000fe20000041840 */
[----:B------:R-:W-:Y:S07]  /*32c0*/  LDSM.16.M88.4 R44, [R185+0x4000] ;  /* 0x00400000b92c783b */ /* 0x000fee0000000200 */
[C---:B------:R-:W-:Y:S08]  /*32d0*/  HMMA.16816.F32.BF16 R40, R16.reuse, R12, R40 ;  /* 0x0000000c1028723c */ /* 0x040ff00000041828 */
[C---:B------:R-:W-:Y:S01]  /*32e0*/  HMMA.16816.F32.BF16 R36, R16.reuse, R14, R36 ;  /* 0x0000000e1024723c */ /* 0x040fe20000041824 */
[----:B------:R-:W2:Y:S07]  /*32f0*/  LDSM.16.M88.4 R12, [R0+0x3800] ;  /* 0x00380000000c783b */ /* 0x000eae0000000200 */
[C---:B-1----:R-:W-:Y:S08]  /*3300*/  HMMA.16816.F32.BF16 R24, R16.reuse, R4, R24 ;  /* 0x000000041018723c */ /* 0x042ff00000041818 */
[C---:B------:R-:W-:Y:S01]  /*3310*/  HMMA.16816.F32.BF16 R60, R16.reuse, R6, R52 ;  /* 0x00000006103c723c */ /* 0x040fe20000041834 */
[----:B------:R-:W1:Y:S04]  /*3320*/  LDSM.16.M88.4 R52, [R182+0x8000] ;  /* 0x00800000b634783b */ /* 0x000e680000000200 */
[----:B------:R-:W1:Y:S03]  /*3330*/  LDSM.16.M88.4 R4, [R185+0x4800] ;  /* 0x00480000b904783b */ /* 0x000e660000000200 */
[C---:B---3--:R-:W-:Y:S08]  /*3340*/  HMMA.16816.F32.BF16 R72, R16.reuse, R56, R72 ;  /* 0x000000381048723c */ /* 0x048ff00000041848 */
[----:B------:R-:W-:Y:S01]  /*3350*/  HMMA.16816.F32.BF16 R64, R16, R58, R64 ;  /* 0x0000003a1040723c */ /* 0x000fe20000041840 */
[----:B------:R-:W3:Y:S04]  /*3360*/  LDSM.16.M88.4 R16, [R185+0x5000] ;  /* 0x00500000b910783b */ /* 0x000ee80000000200 */
[----:B------:R-:W-:Y:S03]  /*3370*/  LDSM.16.M88.4 R56, [R180+0x8000] ;  /* 0x00800000b438783b */ /* 0x000fe60000000200 */
[C---:B----4-:R-:W-:Y:S08]  /*3380*/  HMMA.16816.F32.BF16 R40, R48.reuse, R20, R40 ;  /* 0x000000143028723c */ /* 0x050ff00000041828 */
[C---:B------:R-:W-:Y:S01]  /*3390*/  HMMA.16816.F32.BF16 R36, R48.reuse, R22, R36 ;  /* 0x000000163024723c */ /* 0x040fe20000041824 */
[----:B------:R-:W-:Y:S07]  /*33a0*/  LDSM.16.M88.4 R20, [R82+0x4000] ;  /* 0x004000005214783b */ /* 0x000fee0000000200 */
[C---:B--2---:R-:W-:Y:S08]  /*33b0*/  HMMA.16816.F32.BF16 R32, R48.reuse, R68, R32 ;  /* 0x000000443020723c */ /* 0x044ff00000041820 */
[C---:B------:R-:W-:Y:S08]  /*33c0*/  HMMA.16816.F32.BF16 R28, R48.reuse, R70, R28 ;  /* 0x00000046301c723c */ /* 0x040ff0000004181c */
[C---:B-----5:R-:W-:Y:S08]  /*33d0*/  HMMA.16816.F32.BF16 R24, R48.reuse, R8, R24 ;  /* 0x000000083018723c */ /* 0x060ff00000041818 */
[C---:B------:R-:W-:Y:S01]  /*33e0*/  HMMA.16816.F32.BF16 R60, R48.reuse, R10, R60 ;  /* 0x0000000a303c723c */ /* 0x040fe2000004183c */
[----:B------:R-:W2:Y:S07]  /*33f0*/  LDSM.16.M88.4 R8, [R185+0x5800] ;  /* 0x00580000b908783b */ /* 0x000eae0000000200 */
[C---:B------:R-:W-:Y:S08]  /*3400*/  HMMA.16816.F32.BF16 R72, R48.reuse, R12, R72 ;  /* 0x0000000c3048723c */ /* 0x040ff00000041848 */
[----:B------:R-:W-:Y:S01]  /*3410*/  HMMA.16816.F32.BF16 R64, R48, R14, R64 ;  /* 0x0000000e3040723c */ /* 0x000fe20000041840 */
[----:B------:R-:W-:Y:S04]  /*3420*/  LDSM.16.M88.4 R12, [R82+0x4800] ;  /* 0x00480000520c783b */ /* 0x000fe80000000200 */
[----:B------:R-:W-:Y:S03]  /*3430*/  LDSM.16.M88.4 R48, [R82+0x5800] ;  /* 0x005800005230783b */ /* 0x000fe60000000200 */
[C---:B-1----:R-:W-:Y:S08]  /*3440*/  HMMA.16816.F32.BF16 R40, R52.reuse, R44, R40 ;  /* 0x0000002c3428723c */ /* 0x042ff00000041828 */
[C---:B------:R-:W-:Y:S01]  /*3450*/  HMMA.16816.F32.BF16 R36, R52.reuse, R46, R36 ;  /* 0x0000002e3424723c */ /* 0x040fe20000041824 */
[----:B------:R-:W1:Y:S07]  /*3460*/  LDSM.16.M88.4 R44, [R181+0x8000] ;  /* 0x00800000b52c783b */ /* 0x000e6e0000000200 */
[C---:B------:R-:W-:Y:S08]  /*3470*/  HMMA.16816.F32.BF16 R32, R52.reuse, R4, R32 ;  /* 0x000000043420723c */ /* 0x040ff00000041820 */
[C---:B------:R-:W-:Y:S01]  /*3480*/  HMMA.16816.F32.BF16 R28, R52.reuse, R6, R28 ;  /* 0x00000006341c723c */ /* 0x040fe2000004181c */
[----:B------:R-:W4:Y:S07]  /*3490*/  LDSM.16.M88.4 R4, [R82+0x5000] ;  /* 0x005000005204783b */ /* 0x000f2e0000000200 */
[C---:B---3--:R-:W-:Y:S08]  /*34a0*/  HMMA.16816.F32.BF16 R24, R52.reuse, R16, R24 ;  /* 0x000000103418723c */ /* 0x048ff00000041818 */
[C---:B------:R-:W-:Y:S01]  /*34b0*/  HMMA.16816.F32.BF16 R60, R52.reuse, R18, R60 ;  /* 0x00000012343c723c */ /* 0x040fe2000004183c */
[----:B------:R-:W3:Y:S07]  /*34c0*/  LDSM.16.M88.4 R16, [R81+0x4000] ;  /* 0x004000005110783b */ /* 0x000eee0000000200 */
[C---:B--2---:R-:W-:Y:S08]  /*34d0*/  HMMA.16816.F32.BF16 R72, R52.reuse, R8, R72 ;  /* 0x000000083448723c */ /* 0x044ff00000041848 */
[----:B------:R-:W-:Y:S01]  /*34e0*/  HMMA.16816.F32.BF16 R64, R52, R10, R64 ;  /* 0x0000000a3440723c */ /* 0x000fe20000041840 */
[----:B------:R-:W2:Y:S04]  /*34f0*/  LDSM.16.M88.4 R8, [R81+0x4800] ;  /* 0x004800005108783b */ /* 0x000ea80000000200 */
[----:B------:R-:W-:Y:S03]  /*3500*/  LDSM.16.M88.4 R52, [R0+0x4800] ;  /* 0x004800000034783b */ /* 0x000fe60000000200 */
[C---:B-1----:R-:W-:Y:S08]  /*3510*/  HMMA.16816.F32.BF16 R40, R44.reuse, R20, R40 ;  /* 0x000000142c28723c */ /* 0x042ff00000041828 */
[C---:B------:R-:W-:Y:S01]  /*3520*/  HMMA.16816.F32.BF16 R36, R44.reuse, R22, R36 ;  /* 0x000000162c24723c */ /* 0x040fe20000041824 */
[----:B------:R-:W-:Y:S07]  /*3530*/  LDSM.16.M88.4 R20, [R0+0x4000] ;  /* 0x004000000014783b */ /* 0x000fee0000000200 */
[C---:B------:R-:W-:Y:S08]  /*3540*/  HMMA.16816.F32.BF16 R32, R44.reuse, R12, R32 ;  /* 0x0000000c2c20723c */ /* 0x040ff00000041820 */
[C---:B------:R-:W-:Y:S01]  /*3550*/  HMMA.16816.F32.BF16 R28, R44.reuse, R14, R28 ;  /* 0x0000000e2c1c723c */ /* 0x040fe2000004181c */
[----:B------:R-:W-:Y:S07]  /*3560*/  LDSM.16.M88.4 R12, [R81+0x5800] ;  /* 0x00580000510c783b */ /* 0x000fee0000000200 */
[C---:B----4-:R-:W-:Y:S08]  /*3570*/  HMMA.16816.F32.BF16 R24, R44.reuse, R4, R24 ;  /* 0x000000042c18723c */ /* 0x050ff00000041818 */
[C---:B------:R-:W-:Y:S01]  /*3580*/  HMMA.16816.F32.BF16 R60, R44.reuse, R6, R60 ;  /* 0x000000062c3c723c */ /* 0x040fe2000004183c */
[----:B------:R-:W1:Y:S07]  /*3590*/  LDSM.16.M88.4 R4, [R81+0x5000] ;  /* 0x005000005104783b */ /* 0x000e6e0000000200 */
[C---:B------:R-:W-:Y:S08]  /*35a0*/  HMMA.16816.F32.BF16 R72, R44.reuse, R48, R72 ;  /* 0x000000302c48723c */ /* 0x040ff00000041848 */
[----:B------:R-:W-:Y:S01]  /*35b0*/  HMMA.16816.F32.BF16 R64, R44, R50, R64 ;  /* 0x000000322c40723c */ /* 0x000fe20000041840 */
[----:B------:R-:W4:Y:S04]  /*35c0*/  LDSM.16.M88.4 R44, [R179+0x8000] ;  /* 0x00800000b32c783b */ /* 0x000f280000000200 */
[----:B------:R-:W5:Y:S03]  /*35d0*/  LDSM.16.M88.4 R48, [R0+0x5000] ;  /* 0x005000000030783b */ /* 0x000f660000000200 */
[C---:B---3--:R-:W-:Y:S08]  /*35e0*/  HMMA.16816.F32.BF16 R40, R56.reuse, R16, R40 ;  /* 0x000000103828723c */ /* 0x048ff00000041828 */
[----:B------:R-:W-:Y:S01]  /*35f0*/  HMMA.16816.F32.BF16 R36, R56, R18, R36 ;  /* 0x000000123824723c */ /* 0x000fe20000041824 */
[----:B------:R3:W5:Y:S01]  /*3600*/  LDSM.16.M88.4 R16, [R0+0x5800] ;  /* 0x005800000010783b */ /* 0x0007620000000200 */
[----:B------:R-:W-:-:S04]  /*3610*/  DEPBAR.LE SB0, 0x2 ;  /* 0x000080800000791a */ /* 0x000fc80000000000 */
[----:B------:R-:W-:Y:S02]  /*3620*/  BAR.SYNC.DEFER_BLOCKING 0x0 ;  /* 0x0000000000007b1d */ /* 0x000fe40000010000 */
[C---:B--2---:R-:W-:Y:S08]  /*3630*/  HMMA.16816.F32.BF16 R32, R56.reuse, R8, R32 ;  /* 0x000000083820723c */ /* 0x044ff00000041820 */
[C---:B------:R-:W-:Y:S08]  /*3640*/  HMMA.16816.F32.BF16 R28, R56.reuse, R10, R28 ;  /* 0x0000000a381c723c */ /* 0x040ff0000004181c */
[----:B-1----:R-:W-:Y:S01]  /*3650*/  HMMA.16816.F32.BF16 R24, R56, R4, R24 ;  /* 0x000000043818723c */ /* 0x002fe20000041818 */
[----:B---3--:R-:W-:-:S05]  /*3660*/  IMAD.IADD R0, R3, 0x1, -R204 ;  /* 0x0000000103007824 */ /* 0x008fca00078e0acc */
[C---:B------:R-:W-:Y:S01]  /*3670*/  ISETP.GT.AND P3, PT, R0.reuse, RZ, PT ;  /* 0x000000ff0000720c */ /* 0x040fe20003f64270 */
[----:B------:R-:W-:Y:S01]  /*3680*/  LDSM.16.MT88.4 R80, [R177+0x2000] ;  /* 0x00200000b150783b */ /* 0x000fe20000004200 */
[C---:B----4-:R-:W-:Y:S01]  /*3690*/  HMMA.16816.F32.BF16 R40, R44.reuse, R20, R40 ;  /* 0x000000142c28723c */ /* 0x050fe20000041828 */
[C---:B------:R-:W-:Y:S02]  /*36a0*/  ISETP.GT.AND P0, PT, R0.reuse, 0x1, PT ;  /* 0x000000010000780c */ /* 0x040fe40003f04270 */
[C---:B------:R-:W-:Y:S01]  /*36b0*/  ISETP.GT.AND P4, PT, R0.reuse, 0x8, PT ;  /* 0x000000080000780c */ /* 0x040fe20003f84270 */
[----:B------:R-:W-:Y:S01]  /*36c0*/  LDSM.16.MT88.4 R124, [R178] ;  /* 0x00000000b27c783b */ /* 0x000fe20000004200 */
[C---:B------:R-:W-:Y:S02]  /*36d0*/  ISETP.GT.AND P6, PT, R0.reuse, 0x29, PT ;  /* 0x000000290000780c */ /* 0x040fe40003fc4270 */
[----:B------:R-:W-:Y:S01]  /*36e0*/  ISETP.GT.AND P5, PT, R0, 0x30, PT ;  /* 0x000000300000780c */ /* 0x000fe20003fa4270 */
[----:B------:R-:W-:Y:S01]  /*36f0*/  HMMA.16816.F32.BF16 R36, R44, R22, R36 ;  /* 0x000000162c24723c */ /* 0x000fe20000041824 */
[----:B------:R-:W-:Y:S04]  /*3700*/  LDSM.16.MT88.4 R88, [R157+0x2000] ;  /* 0x002000009d58783b */ /* 0x000fe80000004200 */
[----:B------:R-:W-:Y:S03]  /*3710*/  LDSM.16.MT88.4 R96, [R178+0x4000] ;  /* 0x00400000b260783b */ /* 0x000fe60000004200 */
[----:B------:R-:W-:Y:S01]  /*3720*/  HMMA.16816.F32.BF16 R60, R56, R6, R60 ;  /* 0x00000006383c723c */ /* 0x000fe2000004183c */
[----:B------:R-:W-:Y:S04]  /*3730*/  LDSM.16.MT88.4 R104, [R164+0x4000] ;  /* 0x00400000a468783b */ /* 0x000fe80000004200 */
[----:B------:R-:W-:Y:S03]  /*3740*/  LDSM.16.MT88.4 R108, [R177+0x4000] ;  /* 0x00400000b16c783b */ /* 0x000fe60000004200 */
[----:B------:R-:W-:Y:S01]  /*3750*/  HMMA.16816.F32.BF16 R32, R44, R52, R32 ;  /* 0x000000342c20723c */ /* 0x000fe20000041820 */
[----:B------:R-:W-:Y:S01]  /*3760*/  FSEL R40, R40, -INF , P3 ;  /* 0xff80000028287808 */ /* 0x000fe20001800000 */
[----:B------:R-:W-:Y:S01]  /*3770*/  LDSM.16.MT88.4 R20, [R178+0x800] ;  /* 0x00080000b214783b */ /* 0x000fe20000004200 */
[----:B------:R-:W-:-:S02]  /*3780*/  FSEL R41, R41, -INF , P0 ;  /* 0xff80000029297808 */ /* 0x000fc40000000000 */
[----:B------:R-:W-:Y:S01]  /*3790*/  FSEL R42, R42, -INF , P3 ;  /* 0xff8000002a2a7808 */ /* 0x000fe20001800000 */
[----:B------:R-:W-:Y:S01]  /*37a0*/  LDSM.16.MT88.4 R136, [R164+0x800] ;  /* 0x00080000a488783b */ /* 0x000fe20000004200 */
[----:B------:R-:W-:Y:S01]  /*37b0*/  ISETP.GT.AND P3, PT, R0, 0x9, PT ;  /* 0x000000090000780c */ /* 0x000fe20003f64270 */
[----:B------:R-:W-:Y:S01]  /*37c0*/  HMMA.16816.F32.BF16 R72, R56, R12, R72 ;  /* 0x0000000c3848723c */ /* 0x000fe20000041848 */
[----:B------:R-:W-:Y:S02]  /*37d0*/  FMNMX.FTZ R4, R40, R41, !PT ;  /* 0x0000002928047209 */ /* 0x000fe40007810000 */
[----:B------:R-:W-:Y:S02]  /*37e0*/  FSEL R43, R43, -INF , P0 ;  /* 0xff8000002b2b7808 */ /* 0x000fe40000000000 */
[----:B------:R-:W-:Y:S02]  /*37f0*/  ISETP.GT.AND P0, PT, R0, 0x10, PT ;  /* 0x000000100000780c */ /* 0x000fe40003f04270 */
[----:B------:R-:W-:Y:S01]  /*3800*/  FSEL R37, R37, -INF , P3 ;  /* 0xff80000025257808 */ /* 0x000fe20001800000 */
[----:B------:R-:W-:Y:S01]  /*3810*/  HMMA.16816.F32.BF16 R28, R44, R54, R28 ;  /* 0x000000362c1c723c */ /* 0x000fe2000004181c */
[----:B------:R-:W-:-:S02]  /*3820*/  FSEL R39, R39, -INF , P3 ;  /* 0xff80000027277808 */ /* 0x000fc40001800000 */
[----:B------:R-:W-:Y:S02]  /*3830*/  ISETP.GT.AND P3, PT, R0, 0x11, PT ;  /* 0x000000110000780c */ /* 0x000fe40003f64270 */
[----:B------:R-:W-:Y:S02]  /*3840*/  FSEL R13, R38, -INF , P4 ;  /* 0xff800000260d7808 */ /* 0x000fe40002000000 */
[----:B------:R-:W-:Y:S01]  /*3850*/  FMNMX.FTZ R6, R42, R43, !PT ;  /* 0x0000002b2a067209 */ /* 0x000fe20007810000 */
[----:B------:R-:W-:Y:S01]  /*3860*/  HMMA.16816.F32.BF16 R64, R56, R14, R64 ;  /* 0x0000000e3840723c */ /* 0x000fe20000041840 */
[----:B------:R-:W-:Y:S01]  /*3870*/  FSEL R7, R32, -INF , P0 ;  /* 0xff80000020077808 */ /* 0x000fe20000000000 */
[----:B------:R-:W-:Y:S01]  /*3880*/  LDSM.16.MT88.4 R56, [R224] ;  /* 0x00000000e038783b */ /* 0x000fe20000004200 */
[----:B------:R-:W-:Y:S02]  /*3890*/  FSEL R33, R33, -INF , P3 ;  /* 0xff80000021217808 */ /* 0x000fe40001800000 */
[----:B------:R-:W-:-:S02]  /*38a0*/  FSEL R35, R35, -INF , P3 ;  /* 0xff80000023237808 */ /* 0x000fc40001800000 */
[----:B------:R-:W-:Y:S01]  /*38b0*/  FSEL R15, R36, -INF , P4 ;  /* 0xff800000240f7808 */ /* 0x000fe20002000000 */
[C---:B-----5:R-:W-:Y:S01]  /*38c0*/  HMMA.16816.F32.BF16 R24, R44.reuse, R48, R24 ;  /* 0x000000302c18723c */ /* 0x060fe20000041818 */
[C---:B------:R-:W-:Y:S02]  /*38d0*/  ISETP.GT.AND P4, PT, R0.reuse, 0x18, PT ;  /* 0x000000180000780c */ /* 0x040fe40003f84270 */
[----:B------:R-:W-:Y:S02]  /*38e0*/  FMNMX.FTZ R4, R15, R4, !PT ;  /* 0x000000040f047209 */ /* 0x000fe40007810000 */
[----:B------:R-:W-:Y:S02]  /*38f0*/  ISETP.GT.AND P3, PT, R0, 0x19, PT ;  /* 0x000000190000780c */ /* 0x000fe40003f64270 */
[----:B------:R-:W-:Y:S01]  /*3900*/  FMNMX.FTZ R4, R37, R4, !PT ;  /* 0x0000000425047209 */ /* 0x000fe20007810000 */
[----:B------:R-:W-:Y:S01]  /*3910*/  HMMA.16816.F32.BF16 R60, R44, R50, R60 ;  /* 0x000000322c3c723c */ /* 0x000fe2000004183c */
[----:B------:R-:W-:Y:S01]  /*3920*/  FSEL R5, R28, -INF , P4 ;  /* 0xff8000001c057808 */ /* 0x000fe20002000000 */
[----:B------:R-:W-:Y:S01]  /*3930*/  LDSM.16.MT88.4 R48, [R177] ;  /* 0x00000000b130783b */ /* 0x000fe20000004200 */
[----:B------:R-:W-:-:S02]  /*3940*/  FMNMX.FTZ R4, R7, R4, !PT ;  /* 0x0000000407047209 */ /* 0x000fc40007810000 */
[----:B------:R-:W-:Y:S02]  /*3950*/  FSEL R11, R34, -INF , P0 ;  /* 0xff800000220b7808 */ /* 0x000fe40000000000 */
[----:B------:R-:W-:Y:S01]  /*3960*/  FMNMX.FTZ R4, R33, R4, !PT ;  /* 0x0000000421047209 */ /* 0x000fe20007810000 */
[C---:B------:R-:W-:Y:S01]  /*3970*/  HMMA.16816.F32.BF16 R72, R44.reuse, R16, R72 ;  /* 0x000000102c48723c */ /* 0x040fe20000041848 */
[----:B------:R-:W-:Y:S02]  /*3980*/  ISETP.GT.AND P0, PT, R0, 0x20, PT ;  /* 0x000000200000780c */ /* 0x000fe40003f04270 */
[----:B------:R-:W-:Y:S02]  /*3990*/  FSEL R29, R29, -INF , P3 ;  /* 0xff8000001d1d7808 */ /* 0x000fe40001800000 */
[----:B------:R-:W-:Y:S02]  /*39a0*/  FMNMX.FTZ R4, R5, R4, !PT ;  /* 0x0000000405047209 */ /* 0x000fe40007810000 */
[----:B------:R-:W-:Y:S01]  /*39b0*/  FMNMX.FTZ R6, R13, R6, !PT ;  /* 0x000000060d067209 */ /* 0x000fe20007810000 */
[----:B------:R-:W-:Y:S01]  /*39c0*/  HMMA.16816.F32.BF16 R64, R44, R18, R64 ;  /* 0x000000122c40723c */ /* 0x000fe20000041840 */
        /* <DEDUP_REMOVED lines=10> */
[----:B------:R-:W-:Y:S02]  /*3a70*/  FSEL R159, R60, -INF , P0 ;  /* 0xff8000003c9f7808 */ /* 0x000fe40000000000 */
[----:B------:R-:W-:Y:S02]  /*3a80*/  FMNMX.FTZ R4, R245, R4, !PT ;  /* 0x00000004f5047209 */ /* 0x000fe40007810000 */
[----:B------:R-:W-:-:S02]  /*3a90*/  FSEL R9, R30, -INF , P4 ;  /* 0xff8000001e097808 */ /* 0x000fc40002000000 */
[----:B------:R-:W-:Y:S02]  /*3aa0*/  FMNMX.FTZ R6, R35, R6, !PT ;  /* 0x0000000623067209 */ /* 0x000fe40007810000 */
        /* <DEDUP_REMOVED lines=8> */
[----:B------:R-:W-:Y:S02]  /*3b30*/  FMNMX.FTZ R4, R233, R4, !PT ;  /* 0x00000004e9047209 */ /* 0x000fe40007810000 */
[----:B------:R-:W-:Y:S02]  /*3b40*/  FSEL R241, R27, -INF , P3 ;  /* 0xff8000001bf17808 */ /* 0x000fe40001800000 */
[----:B------:R-:W-:Y:S01]  /*3b50*/  FMNMX.FTZ R6, R165, R6, !PT ;  /* 0x00000006a5067209 */ /* 0x000fe20007810000 */
[----:B------:R-:W-:Y:S01]  /*3b60*/  LDSM.16.MT88.4 R24, [R164+0x2800] ;  /* 0x00280000a418783b */ /* 0x000fe20000004200 */
[----:B------:R-:W-:-:S02]  /*3b70*/  FSEL R235, R62, -INF , P0 ;  /* 0xff8000003eeb7808 */ /* 0x000fc40000000000 */
[C---:B------:R-:W-:Y:S02]  /*3b80*/  ISETP.GT.AND P3, PT, R0.reuse, 0x38, PT ;  /* 0x000000380000780c */ /* 0x040fe40003f64270 */
[----:B------:R-:W-:Y:S02]  /*3b90*/  ISETP.GT.AND P0, PT, R0, 0x39, PT ;  /* 0x000000390000780c */ /* 0x000fe40003f04270 */
[----:B------:R-:W-:Y:S02]  /*3ba0*/  FMNMX.FTZ R0, R175, R4, !PT ;  /* 0x00000004af007209 */ /* 0x000fe40007810000 */
[----:B------:R-:W-:Y:S02]  /*3bb0*/  FMNMX.FTZ R4, R241, R6, !PT ;  /* 0x00000006f1047209 */ /* 0x000fe40007810000 */
[----:B------:R-:W-:Y:S02]  /*3bc0*/  FSEL R173, R63, -INF , P6 ;  /* 0xff8000003fad7808 */ /* 0x000fe40003000000 */
[----:B------:R-:W-:-:S02]  /*3bd0*/  FMNMX.FTZ R4, R235, R4, !PT ;  /* 0x00000004eb047209 */ /* 0x000fc40007810000 */
[----:B------:R-:W-:Y:S02]  /*3be0*/  FSEL R167, R74, -INF , P5 ;  /* 0xff8000004aa77808 */ /* 0x000fe40002800000 */
[----:B------:R-:W-:Y:S02]  /*3bf0*/  FMNMX.FTZ R4, R173, R4, !PT ;  /* 0x00000004ad047209 */ /* 0x000fe40007810000 */
[----:B------:R-:W-:Y:S02]  /*3c00*/  FSEL R171, R64, -INF , P3 ;  /* 0xff80000040ab7808 */ /* 0x000fe40001800000 */
[----:B------:R-:W-:Y:S02]  /*3c10*/  FSEL R143, R75, -INF , P4 ;  /* 0xff8000004b8f7808 */ /* 0x000fe40002000000 */
[----:B------:R-:W-:Y:S01]  /*3c20*/  FMNMX.FTZ R4, R167, R4, !PT ;  /* 0x00000004a7047209 */ /* 0x000fe20007810000 */
[----:B------:R-:W-:Y:S01]  /*3c30*/  LDSM.16.MT88.4 R72, [R164+0x2000] ;  /* 0x00200000a448783b */ /* 0x000fe20000004200 */
[----:B------:R-:W-:-:S02]  /*3c40*/  FSEL R169, R65, -INF , P0 ;  /* 0xff80000041a97808 */ /* 0x000fc40000000000 */
[----:B------:R-:W-:Y:S02]  /*3c50*/  FMNMX.FTZ R0, R171, R0, !PT ;  /* 0x00000000ab007209 */ /* 0x000fe40007810000 */
        /* <DEDUP_REMOVED lines=24> */
[--C-:B------:R-:W-:Y:S02]  /*3de0*/  FFMA.FTZ R153, R15, c[0x0][0x2d0], -R140.reuse ;  /* 0x0000b4000f997a23 */ /* 0x100fe4000001088c */
[----:B------:R-:W-:Y:S01]  /*3df0*/  FFMA.FTZ R148, R37, c[0x0][0x2d0], -R140 ;  /* 0x0000b40025947a23 */ /* 0x000fe2000001088c */
[----:B------:R-:W-:Y:S01]  /*3e00*/  MUFU.EX2 R156, R156 ;  /* 0x0000009c009c7308 */ /* 0x000fe20000000800 */
[----:B------:R-:W-:-:S02]  /*3e10*/  FFMA.FTZ R154, R42, c[0x0][0x2d0], -R160 ;  /* 0x0000b4002a9a7a23 */ /* 0x000fc400000108a0 */
[--C-:B------:R-:W-:Y:S02]  /*3e20*/  FFMA.FTZ R151, R43, c[0x0][0x2d0], -R160.reuse ;  /* 0x0000b4002b977a23 */ /* 0x100fe400000108a0 */
[--C-:B------:R-:W-:Y:S01]  /*3e30*/  FFMA.FTZ R149, R13, c[0x0][0x2d0], -R160.reuse ;  /* 0x0000b4000d957a23 */ /* 0x100fe200000108a0 */
[----:B------:R-:W1:Y:S01]  /*3e40*/  LDSM.16.MT88.4 R40, [R164] ;  /* 0x00000000a428783b */ /* 0x000e620000004200 */
[----:B------:R-:W-:Y:S01]  /*3e50*/  FFMA.FTZ R146, R39, c[0x0][0x2d0], -R160 ;  /* 0x0000b40027927a23 */ /* 0x000fe200000108a0 */
[----:B------:R-:W2:Y:S01]  /*3e60*/  MUFU.EX2 R155, R155 ;  /* 0x0000009b009b7308 */ /* 0x000ea20000000800 */
[--C-:B------:R-:W-:Y:S01]  /*3e70*/  FFMA.FTZ R147, R7, c[0x0][0x2d0], -R140.reuse ;  /* 0x0000b40007937a23 */ /* 0x100fe2000001088c */
[----:B------:R-:W-:Y:S01]  /*3e80*/  LDSM.16.MT88.4 R12, [R157+0x2800] ;  /* 0x002800009d0c783b */ /* 0x000fe20000004200 */
[----:B------:R-:W-:Y:S02]  /*3e90*/  FFMA.FTZ R145, R5, c[0x0][0x2d0], -R140 ;  /* 0x0000b40005917a23 */ /* 0x000fe4000001088c */
[--C-:B------:R-:W-:Y:S01]  /*3ea0*/  FFMA.FTZ R152, R11, c[0x0][0x2d0], -R160.reuse ;  /* 0x0000b4000b987a23 */ /* 0x100fe200000108a0 */
[----:B------:R-:W3:Y:S01]  /*3eb0*/  LDSM.16.MT88.4 R4, [R224+0x4000] ;  /* 0x00400000e004783b */ /* 0x000ee20000004200 */
[----:B------:R-:W-:Y:S01]  /*3ec0*/  FFMA.FTZ R150, R9, c[0x0][0x2d0], -R160 ;  /* 0x0000b40009967a23 */ /* 0x000fe200000108a0 */
[----:B------:R-:W-:Y:S01]  /*3ed0*/  MUFU.EX2 R153, R153 ;  /* 0x0000009900997308 */ /* 0x000fe20000000800 */
[--C-:B------:R-:W-:Y:S01]  /*3ee0*/  FFMA.FTZ R144, R33, c[0x0][0x2d0], -R140.reuse ;  /* 0x0000b40021907a23 */ /* 0x100fe2000001088c */
[----:B------:R-:W4:Y:S01]  /*3ef0*/  LDSM.16.MT88.4 R8, [R178+0x2800] ;  /* 0x00280000b208783b */ /* 0x000f220000004200 */
[----:B------:R-:W-:-:S02]  /*3f00*/  FFMA.FTZ R0, R29, c[0x0][0x2d0], -R140 ;  /* 0x0000b4001d007a23 */ /* 0x000fc4000001088c */
[--C-:B------:R-:W-:Y:S02]  /*3f10*/  FFMA.FTZ R135, R35, c[0x0][0x2d0], -R160.reuse ;  /* 0x0000b40023877a23 */ /* 0x100fe400000108a0 */
[----:B------:R-:W-:Y:S01]  /*3f20*/  FFMA.FTZ R133, R31, c[0x0][0x2d0], -R160 ;  /* 0x0000b4001f857a23 */ /* 0x000fe200000108a0 */
[----:B------:R-:W5:Y:S01]  /*3f30*/  MUFU.EX2 R148, R148 ;  /* 0x0000009400947308 */ /* 0x000f620000000800 */
[----:B--2---:R-:W-:Y:S01]  /*3f40*/  F2FP.BF16.PACK_AB R112, R155, R156 ;  /* 0x0000009c9b70723e */ /* 0x004fe200000010ff */
[----:B------:R-:W-:Y:S01]  /*3f50*/  LDSM.16.MT88.4 R32, [R177+0x800] ;  /* 0x00080000b120783b */ /* 0x000fe20000004200 */
[--C-:B------:R-:W-:Y:S02]  /*3f60*/  FFMA.FTZ R158, R161, c[0x0][0x2d0], -R140.reuse ;  /* 0x0000b400a19e7a23 */ /* 0x100fe4000001088c */
[--C-:B------:R-:W-:Y:S01]  /*3f70*/  FFMA.FTZ R161, R245, c[0x0][0x2d0], -R140.reuse ;  /* 0x0000b400f5a17a23 */ /* 0x100fe2000001088c */
[----:B------:R-:W-:Y:S01]  /*3f80*/  LDSM.16.MT88.4 R28, [R157+0x800] ;  /* 0x000800009d1c783b */ /* 0x000fe20000004200 */
[--C-:B------:R-:W-:Y:S01]  /*3f90*/  FFMA.FTZ R159, R159, c[0x0][0x2d0], -R140.reuse ;  /* 0x0000b4009f9f7a23 */ /* 0x100fe2000001088c */
[----:B------:R-:W-:Y:S01]  /*3fa0*/  MUFU.EX2 R154, R154 ;  /* 0x0000009a009a7308 */ /* 0x000fe20000000800 */
[----:B------:R-:W-:-:S02]  /*3fb0*/  FFMA.FTZ R162, R243, c[0x0][0x2d0], -R140 ;  /* 0x0000b400f3a27a23 */ /* 0x000fc4000001088c */
[--C-:B------:R-:W-:Y:S02]  /*3fc0*/  FFMA.FTZ R165, R165, c[0x0][0x2d0], -R160.reuse ;  /* 0x0000b400a5a57a23 */ /* 0x100fe400000108a0 */
[--C-:B------:R-:W-:Y:S02]  /*3fd0*/  FFMA.FTZ R166, R241, c[0x0][0x2d0], -R160.reuse ;  /* 0x0000b400f1a67a23 */ /* 0x100fe400000108a0 */
[--C-:B------:R-:W-:Y:S01]  /*3fe0*/  FFMA.FTZ R168, R235, c[0x0][0x2d0], -R160.reuse ;  /* 0x0000b400eba87a23 */ /* 0x100fe200000108a0 */
[----:B------:R-:W2:Y:S01]  /*3ff0*/  MUFU.EX2 R151, R151 ;  /* 0x0000009700977308 */ /* 0x000ea20000000800 */
[----:B-----5:R-:W-:Y:S01]  /*4000*/  F2FP.BF16.PACK_AB R114, R148, R153 ;  /* 0x000000999472723e */ /* 0x020fe200000010ff */
[----:B------:R-:W-:Y:S02]  /*4010*/  FFMA.FTZ R173, R173, c[0x0][0x2d0], -R160 ;  /* 0x0000b400adad7a23 */ /* 0x000fe400000108a0 */
[----:B------:R-:W-:Y:S02]  /*4020*/  FFMA.FTZ R172, R169, c[0x0][0x2d0], -R140 ;  /* 0x0000b400a9ac7a23 */ /* 0x000fe4000001088c */
[----:B------:R-:W-:-:S02]  /*4030*/  FFMA.FTZ R167, R167, c[0x0][0x2d0], -R160 ;  /* 0x0000b400a7a77a23 */ /* 0x000fc400000108a0 */
[----:B------:R-:W-:Y:S01]  /*4040*/  MUFU.EX2 R149, R149 ;  /* 0x0000009500957308 */ /* 0x000fe20000000800 */
[--C-:B------:R-:W-:Y:S02]  /*4050*/  FFMA.FTZ R174, R143, c[0x0][0x2d0], -R160.reuse ;  /* 0x0000b4008fae7a23 */ /* 0x100fe400000108a0 */
[----:B------:R-:W-:Y:S02]  /*4060*/  FFMA.FTZ R169, R141, c[0x0][0x2d0], -R160 ;  /* 0x0000b4008da97a23 */ /* 0x000fe400000108a0 */
[--C-:B------:R-:W-:Y:S02]  /*4070*/  FFMA.FTZ R170, R233, c[0x0][0x2d0], -R140.reuse ;  /* 0x0000b400e9aa7a23 */ /* 0x100fe4000001088c */
[--C-:B------:R-:W-:Y:S01]  /*4080*/  FFMA.FTZ R175, R175, c[0x0][0x2d0], -R140.reuse ;  /* 0x0000b400afaf7a23 */ /* 0x100fe2000001088c */
[----:B------:R-:W5:Y:S01]  /*4090*/  MUFU.EX2 R146, R146 ;  /* 0x0000009200927308 */ /* 0x000f620000000800 */
[----:B--2---:R-:W-:Y:S01]  /*40a0*/  F2FP.BF16.PACK_AB R113, R151, R154 ;  /* 0x0000009a9771723e */ /* 0x004fe200000010ff */
[----:B------:R-:W-:-:S02]  /*40b0*/  FFMA.FTZ R171, R171, c[0x0][0x2d0], -R140 ;  /* 0x0000b400abab7a23 */ /* 0x000fc4000001088c */
[----:B------:R-:W-:Y:S01]  /*40c0*/  FFMA.FTZ R160, R163, c[0x0][0x2d0], -R160 ;  /* 0x0000b400a3a07a23 */ /* 0x000fe200000108a0 */
[----:B------:R-:W-:Y:S01]  /*40d0*/  LDSM.16.MT88.4 R140, [R164+0x3800] ;  /* 0x00380000a48c783b */ /* 0x000fe20000004200 */
[----:B------:R-:W-:Y:S02]  /*40e0*/  FADD.FTZ R156, R156, R155 ;  /* 0x0000009b9c9c7221 */ /* 0x000fe40000010000 */
[----:B------:R-:W-:Y:S01]  /*40f0*/  MUFU.EX2 R147, R147 ;  /* 0x0000009300937308 */ /* 0x000fe20000000800 */
[----:B------:R-:W-:Y:S02]  /*4100*/  FADD.FTZ R154, R154, R151 ;  /* 0x000000979a9a7221 */ /* 0x000fe40000010000 */
[----:B------:R-:W-:-:S04]  /*4110*/  FADD.FTZ R153, R153, R156 ;  /* 0x0000009c99997221 */ /* 0x000fc80000010000 */
[----:B------:R-:W-:Y:S01]  /*4120*/  FADD.FTZ R148, R148, R153 ;  /* 0x0000009994947221 */ /* 0x000fe20000010000 */
[----:B-----5:R-:W-:Y:S01]  /*4130*/  F2FP.BF16.PACK_AB R115, R146, R149 ;  /* 0x000000959273723e */ /* 0x020fe200000010ff */
[----:B------:R-:W2:Y:S01]  /*4140*/  MUFU.EX2 R144, R144 ;  /* 0x0000009000907308 */ /* 0x000ea20000000800 */
[----:B------:R-:W-:-:S04]  /*4150*/  FADD.FTZ R149, R149, R154 ;  /* 0x0000009a95957221 */ /* 0x000fc80000010000 */
        /* <DEDUP_REMOVED lines=11> */
[C---:B-1----:R-:W-:Y:S02]  /*4210*/  HMMA.16816.F32.BF16 R36, R112.reuse, R40, RZ ;  /* 0x000000287024723c */ /* 0x042fe400000418ff */
        /* <DEDUP_REMOVED lines=33> */
[C---:B---3--:R-:W-:Y:S07]  /*4430*/  HMMA.16816.F32.BF16 R116, R112.reuse, R4, RZ ;  /* 0x000000047074723c */ /* 0x048fee00000418ff */
[----:B--2---:R-:W-:Y:S01]  /*4440*/  F2FP.BF16.PACK_AB R4, R144, R147 ;  /* 0x000000939004723e */ /* 0x004fe200000010ff */
        /* <DEDUP_REMOVED lines=10> */
[----:B------:R-:W-:Y:S01]  /*44f0*/  FADD.FTZ R145, R0, R145 ;  /* 0x0000009100917221 */ /* 0x000fe20000010000 */
[----:B------:R-:W-:Y:S01]  /*4500*/  IADD3 R0, R2, -0x3, RZ ;  /* 0xfffffffd02007810 */ /* 0x000fe20007ffe0ff */
[----:B----4-:R-:W-:Y:S01]  /*4510*/  HMMA.16816.F32.BF16 R60, R4, R8, R60 ;  /* 0x00000008043c723c */ /* 0x010fe2000004183c */
[----:B------:R-:W-:-:S02]  /*4520*/  FADD.FTZ R150, R133, R150 ;  /* 0x0000009685967221 */ /* 0x000fc40000010000 */
[----:B------:R-:W-:-:S05]  /*4530*/  ISETP.GE.AND P0, PT, R0, R229, PT ;  /* 0x000000e50000720c */ /* 0x000fca0003f06270 */
        /* <DEDUP_REMOVED lines=37> */
[----:B------:R-:W-:Y:S01]  /*4790*/  F2FP.BF16.PACK_AB R5, R166, R165 ;  /* 0x000000a5a605723e */ /* 0x000fe200000010ff */
[----:B------:R-:W-:Y:S01]  /*47a0*/  FADD.FTZ R165, R165, R150 ;  /* 0x00000096a5a57221 */ /* 0x000fe20000010000 */
[----:B------:R-:W-:Y:S01]  /*47b0*/  F2FP.BF16.PACK_AB R6, R162, R159 ;  /* 0x0000009fa206723e */ /* 0x000fe200000010ff */
[----:B------:R-:W-:Y:S01]  /*47c0*/  FADD.FTZ R158, R161, R158 ;  /* 0x0000009ea19e7221 */ /* 0x000fe20000010000 */
[----:B------:R-:W-:Y:S01]  /*47d0*/  F2FP.BF16.PACK_AB R7, R173, R168 ;  /* 0x000000a8ad07723e */ /* 0x000fe200000010ff */
[----:B------:R-:W-:-:S02]  /*47e0*/  FADD.FTZ R165, R166, R165 ;  /* 0x000000a5a6a57221 */ /* 0x000fc40000010000 */
[----:B------:R-:W-:Y:S02]  /*47f0*/  FADD.FTZ R159, R159, R158 ;  /* 0x0000009e9f9f7221 */ /* 0x000fe40000010000 */
[----:B------:R-:W-:Y:S02]  /*4800*/  FADD.FTZ R168, R168, R165 ;  /* 0x000000a5a8a87221 */ /* 0x000fe40000010000 */
[----:B-1----:R-:W-:Y:S01]  /*4810*/  HMMA.16816.F32.BF16 R128, R4, R8, R128 ;  /* 0x000000080480723c */ /* 0x002fe20000041880 */
[----:B------:R-:W-:Y:S02]  /*4820*/  FADD.FTZ R159, R162, R159 ;  /* 0x0000009fa29f7221 */ /* 0x000fe40000010000 */
[----:B------:R-:W-:-:S05]  /*4830*/  FADD.FTZ R168, R173, R168 ;  /* 0x000000a8ada87221 */ /* 0x000fca0000010000 */
        /* <DEDUP_REMOVED lines=45> */
[----:B---3--:R-:W-:Y:S01]  /*4b10*/  HMMA.16816.F32.BF16 R36, R4, R12, R36 ;  /* 0x0000000c0424723c */ /* 0x008fe20000041824 */
[----:B------:R-:W-:Y:S02]  /*4b20*/  FADD.FTZ R235, R172, R171 ;  /* 0x000000abaceb7221 */ /* 0x000fe40000010000 */
[----:B------:R-:W-:-:S05]  /*4b30*/  FADD.FTZ R233, R160, R169 ;  /* 0x000000a9a0e97221 */ /* 0x000fca0000010000 */
        /* <DEDUP_REMOVED lines=28> */
[----:B------:R-:W-:Y:S01]  /*4d00*/  SHF.R.S32.HI R5, RZ, 0x1f, R0 ;  /* 0x0000001fff057819 */ /* 0x000fe20000011400 */
[----:B------:R-:W-:-:S04]  /*4d10*/  IMAD.WIDE.U32 R6, R0, c[0x0][0x1e0], RZ ;  /* 0x0000780000067a25 */ /* 0x000fc800078e00ff */
[----:B------:R-:W-:Y:S02]  /*4d20*/  IMAD R5, R5, c[0x0][0x1e0], RZ ;  /* 0x0000780005057a24 */ /* 0x000fe400078e02ff */
[----:B------:R-:W-:Y:S02]  /*4d30*/  IMAD.MOV.U32 R4, RZ, RZ, c[0x0][0x1e0] ;  /* 0x00007800ff047624 */ /* 0x000fe400078e00ff */
[----:B------:R-:W-:Y:S01]  /*4d40*/  IMAD R5, R0, c[0x0][0x1e4], R5 ;  /* 0x0000790000057a24 */ /* 0x000fe200078e0205 */
[----:B------:R-:W-:-:S03]  /*4d50*/  LEA R0, P0, R6, R238, 0x6 ;  /* 0x000000ee06007211 */ /* 0x000fc600078030ff */
[----:B------:R-:W-:Y:S01]  /*4d60*/  IMAD.IADD R5, R7, 0x1, R5 ;  /* 0x0000000107057824 */ /* 0x000fe200078e0205 */
[----:B------:R-:W-:-:S04]  /*4d70*/  LEA R8, P3, R0, c[0x0][0x1c8], 0x1 ;  /* 0x0000720000087a11 */ /* 0x000fc800078608ff */
[----:B------:R-:W-:Y:S02]  /*4d80*/  LEA.HI.X R5, R6, R228, R5, 0x6, P0 ;  /* 0x000000e406057211 */ /* 0x000fe400000f3405 */
[----:B------:R-:W-:Y:S02]  /*4d90*/  ISETP.GE.AND P0, PT, R200, c[0x0][0x1d4], PT ;  /* 0x00007500c8007a0c */ /* 0x000fe40003f06270 */
[----:B------:R-:W-:Y:S01]  /*4da0*/  LEA.HI.X R9, R0, c[0x0][0x1cc], R5, 0x1, P3 ;  /* 0x0000730000097a11 */ /* 0x000fe200018f0c05 */
[----:B------:R-:W-:Y:S01]  /*4db0*/  IMAD.MOV.U32 R5, RZ, RZ, c[0x0][0x1e4] ;  /* 0x00007900ff057624 */ /* 0x000fe200078e00ff */
[----:B------:R-:W-:-:S03]  /*4dc0*/  LEA R6, P3, R4, R8, 0x6 ;  /* 0x0000000804067211 */ /* 0x000fc600078630ff */
[----:B------:R-:W-:Y:S01]  /*4dd0*/  @!PT LDS RZ, [RZ] ;  /* 0x00000000fffff984 */ /* 0x000fe20000000800 */
[----:B------:R-:W-:Y:S01]  /*4de0*/  @!PT LDS RZ, [RZ] ;  /* 0x00000000fffff984 */ /* 0x000fe20000000800 */
[----:B------:R-:W-:Y:S01]  /*4df0*/  @!PT LDS RZ, [RZ] ;  /* 0x00000000fffff984 */ /* 0x000fe20000000800 */
[----:B------:R1:W-:Y:S01]  /*4e00*/  LDGSTS.E.BYPASS.LTC128B.128 [R203+0xc100], [R8.64], !P1 ;  /* 0x0c10000008cb7fae */ /* 0x0003e2000c901d48 */
[----:B------:R-:W-:-:S03]  /*4e10*/  LEA.HI.X R7, R4, R9, R5, 0x6, P3 ;  /* 0x0000000904077211 */ /* 0x000fc600018f3405 */
[----:B------:R1:W-:Y:S04]  /*4e20*/  LDGSTS.E.BYPASS.LTC128B.128 [R203+0xe100], [R8.64+0x80], !P2 ;  /* 0x0e10008008cb7fae */ /* 0x0003e8000d101d48 */
[----:B------:R1:W-:Y:S04]  /*4e30*/  LDGSTS.E.BYPASS.LTC128B.128 [R203+0x10100], [R8.64+0x100], !P0 ;  /* 0x1010010008cb7fae */ /* 0x0003e8000c101d48 */
[----:B------:R1:W-:Y:S04]  /*4e40*/  LDGSTS.E.BYPASS.LTC128B.128 [R203+0xd100], [R6.64], !P1 ;  /* 0x0d10000006cb7fae */ /* 0x0003e8000c901d48 */
[----:B------:R1:W-:Y:S04]  /*4e50*/  LDGSTS.E.BYPASS.LTC128B.128 [R203+0xf100], [R6.64+0x80], !P2 ;  /* 0x0f10008006cb7fae */ /* 0x0003e8000d101d48 */
[----:B------:R1:W-:Y:S02]  /*4e60*/  LDGSTS.E.BYPASS.LTC128B.128 [R203+0x11100], [R6.64+0x100], !P0 ;  /* 0x1110010006cb7fae */ /* 0x0003e4000c101d48 */
.L_x_1257:
[----:B------:R-:W-:Y:S05]  /*4e70*/  BSYNC B0 ;  /* 0x0000000000007941 */ /* 0x000fea0003800000 */
.L_x_1256:
[----:B------:R-:W-:Y:S01]  /*4e80*/  IADD3 R234, R2, -0x2, RZ ;  /* 0xfffffffe02ea7810 */ /* 0x000fe20007ffe0ff */
[----:B------:R-:W0:Y:S03]  /*4e90*/  LDGDEPBAR ;  /* 0x00000000000079af */ /* 0x000e260000000000 */
[----:B------:R-:W-:-:S13]  /*4ea0*/  ISETP.GE.AND P0, PT, R234, R229, PT ;  /* 0x000000e5ea00720c */ /* 0x000fda0003f06270 */
[----:B------:R-:W-:Y:S05]  /*4eb0*/  @!P0 BRA `(.L_x_1258) ;  /* 0x0000291000008947 */ /* 0x000fea0003800000 */
[----:B------:R-:W-:Y:S01]  /*4ec0*/  IMAD.MOV.U32 R0, RZ, RZ, R3 ;  /* 0x000000ffff007224 */ /* 0x000fe200078e0003 */
[----:B------:R-:W-:Y:S01]  /*4ed0*/  MOV R232, RZ ;  /* 0x000000ff00e87202 */ /* 0x000fe20000000f00 */
[----:B------:R-:W-:Y:S01]  /*4ee0*/  IMAD.MOV.U32 R133, RZ, RZ, R132 ;  /* 0x000000ffff857224 */ /* 0x000fe200078e0084 */
[----:B------:R-:W-:Y:S02]  /*4ef0*/  MOV R135, 0x1 ;  /* 0x0000000100877802 */ /* 0x000fe40000000f00 */
.L_x_1259:
[----:B------:R-:W-:Y:S04]  /*4f00*/  DEPBAR.LE SB0, 0x2 ;  /* 0x000080800000791a */ /* 0x000fe80000000000 */
[----:B------:R-:W-:Y:S01]  /*4f10*/  WARPSYNC 0xffffffff ;  /* 0xffffffff00007948 */ /* 0x000fe20003800000 */
[----:B------:R-:W-:Y:S01]  /*4f20*/  BAR.SYNC.DEFER_BLOCKING 0x0 ;  /* 0x0000000000007b1d */ /* 0x000fe20000010000 */
[----:B------:R-:W-:Y:S01]  /*4f30*/  IMAD R186, R135, 0x6000, RZ ;  /* 0x0000600087ba7824 */ /* 0x000fe200078e02ff */
[----:B------:R-:W-:Y:S02]  /*4f40*/  ISETP.GE.AND P5, PT, R229, R234, PT ;  /* 0x000000eae500720c */ /* 0x000fe40003fa6270 */
[----:B------:R-:W-:Y:S02]  /*4f50*/  IADD3 R240, R234, -0x1, RZ ;  /* 0xffffffffeaf07810 */ /* 0x000fe40007ffe0ff */
[----:B------:R-:W-:Y:S04]  /*4f60*/  IADD3 R173, R185, R186, RZ ;  /* 0x000000bab9ad7210 */ /* 0x000fe80007ffe0ff */
[----:B------:R-:W-:Y:S05]  /*4f70*/  IADD3 R172, R176, R173, RZ ;  /* 0x000000adb0ac7210 */ /* 0x000fea0007ffe0ff */
[----:B------:R-:W-:Y:S01]  /*4f80*/  @!P5 SHF.R.S32.HI R159, RZ, 0x1f, R240 ;  /* 0x0000001fff9fd819 */ /* 0x000fe200000114f0 */
[----:B-1----:R-:W-:Y:S01]  /*4f90*/  @!P5 IMAD.WIDE.U32 R32, R240, c[0x0][0x208], RZ ;  /* 0x00008200f020da25 */ /* 0x002fe200078e00ff */
[----:B------:R-:W-:Y:S02]  /*4fa0*/  @!P5 MOV R2, c[0x0][0x208] ;  /* 0x000082000002da02 */ /* 0x000fe40000000f00 */
[----:B------:R-:W-:Y:S01]  /*4fb0*/  @!P5 MOV R3, c[0x0][0x20c] ;  /* 0x000083000003da02 */ /* 0x000fe20000000f00 */
[----:B------:R-:W-:Y:S01]  /*4fc0*/  @!P5 IMAD R159, R159, c[0x0][0x208], RZ ;  /* 0x000082009f9fda24 */ /* 0x000fe200078e02ff */
[----:B------:R-:W-:Y:S01]  /*4fd0*/  @!P5 SHF.L.U32 R157, R32, 0x6, RZ ;  /* 0x00000006209dd819 */ /* 0x000fe200000006ff */
[----:B------:R-:W-:Y:S01]  /*4fe0*/  @!P5 IMAD R168, R232, 0x6000, R202 ;  /* 0x00006000e8a8d824 */ /* 0x000fe200078e02ca */
[----:B------:R-:W-:Y:S01]  /*4ff0*/  @!P5 ISETP.GE.AND P3, PT, R199, c[0x0][0x1d4], PT ;  /* 0x00007500c700da0c */ /* 0x000fe20003f66270 */
[----:B------:R-:W-:Y:S01]  /*5000*/  LDSM.16.M88.4 R136, [R182] ;  /* 0x00000000b688783b */ /* 0x000fe20000000200 */
[----:B------:R-:W-:Y:S01]  /*5010*/  @!P5 IMAD R159, R240, c[0x0][0x20c], R159 ;  /* 0x00008300f09fda24 */ /* 0x000fe200078e029f */
[----:B------:R-:W-:Y:S02]  /*5020*/  @!P5 LEA R161, P0, R2, R157, 0x5 ;  /* 0x0000009d02a1d211 */ /* 0x000fe400078028ff */
[----:B------:R-:W-:Y:S02]  /*5030*/  @!P5 IADD3 R157, P4, R157, R236, RZ ;  /* 0x000000ec9d9dd210 */ /* 0x000fe40007f9e0ff */
[----:B------:R-:W-:Y:S02]  /*5040*/  @!P5 IADD3 R159, R33, R159, RZ ;  /* 0x0000009f219fd210 */ /* 0x000fe40007ffe0ff */
[----:B------:R-:W2:Y:S01]  /*5050*/  LDSM.16.M88.4 R140, [R173] ;  /* 0x00000000ad8c783b */ /* 0x000ea20000000200 */
[----:B------:R-:W-:Y:S02]  /*5060*/  @!P5 LEA R164, P6, R157, c[0x0][0x1f8], 0x1 ;  /* 0x00007e009da4da11 */ /* 0x000fe400078c08ff */
[----:B------:R-:W-:Y:S02]  /*5070*/  @!P5 SHF.L.U64.HI R159, R32, 0x6, R159 ;  /* 0x00000006209fd819 */ /* 0x000fe4000001029f */
[----:B------:R-:W-:Y:S02]  /*5080*/  @!P5 ISETP.GE.AND P2, PT, R200, c[0x0][0x1d4], PT ;  /* 0x00007500c800da0c */ /* 0x000fe40003f46270 */
[----:B------:R-:W-:Y:S01]  /*5090*/  @!P5 LEA.HI.X R3, R2, R159, R3, 0x5, P0 ;  /* 0x0000009f0203d211 */ /* 0x000fe200000f2c03 */
[----:B------:R-:W3:Y:S01]  /*50a0*/  LDSM.16.M88.4 R144, [R173+0x800] ;  /* 0x00080000ad90783b */ /* 0x000ee20000000200 */
[----:B------:R-:W-:Y:S02]  /*50b0*/  @!P5 IADD3.X R2, R159, R190, RZ, P4, !PT ;  /* 0x000000be9f02d210 */ /* 0x000fe400027fe4ff */
[----:B------:R-:W-:Y:S02]  /*50c0*/  @!P5 IADD3 R132, P0, R161, R236, RZ ;  /* 0x000000eca184d210 */ /* 0x000fe40007f1e0ff */
[----:B------:R-:W-:Y:S02]  /*50d0*/  @!P5 LEA.HI.X R165, R157, c[0x0][0x1fc], R2, 0x1, P6 ;  /* 0x00007f009da5da11 */ /* 0x000fe400030f0c02 */
[----:B------:R-:W-:Y:S01]  /*50e0*/  @!P5 LEA R170, P4, R132, c[0x0][0x1f8], 0x1 ;  /* 0x00007e0084aada11 */ /* 0x000fe200078808ff */
[----:B------:R-:W4:Y:S01]  /*50f0*/  LDSM.16.M88.4 R148, [R173+0x1000] ;  /* 0x00100000ad94783b */ /* 0x000f220000000200 */
[----:B------:R-:W-:Y:S02]  /*5100*/  MOV R2, 0x40 ;  /* 0x0000004000027802 */ /* 0x000fe40000000f00 */
[----:B------:R-:W-:Y:S02]  /*5110*/  @!P5 IADD3.X R3, R3, R190, RZ, P0, !PT ;  /* 0x000000be0303d210 */ /* 0x000fe400007fe4ff */
[----:B------:R-:W-:Y:S02]  /*5120*/  LOP3.LUT P0, RZ, R184, 0x4, RZ, 0xc0, !PT ;  /* 0x00000004b8ff7812 */ /* 0x000fe4000780c0ff */
[----:B------:R-:W-:Y:S01]  /*5130*/  @!P5 LEA.HI.X R171, R132, c[0x0][0x1fc], R3, 0x1, P4 ;  /* 0x00007f0084abda11 */ /* 0x000fe200020f0c03 */
[----:B------:R-:W5:Y:S01]  /*5140*/  LDSM.16.M88.4 R152, [R173+0x1800] ;  /* 0x00180000ad98783b */ /* 0x000f620000000200 */
[----:B------:R-:W-:Y:S02]  /*5150*/  SEL R132, R2, 0xffffffc0, !P0 ;  /* 0xffffffc002847807 */ /* 0x000fe40004000000 */
[----:B------:R-:W-:Y:S02]  /*5160*/  ISETP.GE.AND P6, PT, R232, 0x1, PT ;  /* 0x00000001e800780c */ /* 0x000fe40003fc6270 */
[CC--:B------:R-:W-:Y:S02]  /*5170*/  IADD3 R2, R132.reuse, R173.reuse, RZ ;  /* 0x000000ad84027210 */ /* 0x0c0fe40007ffe0ff */
[----:B------:R-:W-:Y:S02]  /*5180*/  IADD3 R3, R132, R172, RZ ;  /* 0x000000ac84037210 */ /* 0x000fe40007ffe0ff */
[----:B------:R-:W-:Y:S02]  /*5190*/  IADD3 R132, R176, R173, R132 ;  /* 0x000000adb0847210 */ /* 0x000fe40007ffe084 */
[----:B------:R-:W-:Y:S04]  /*51a0*/  IADD3 R232, R232, 0x1, RZ ;  /* 0x00000001e8e87810 */ /* 0x000fe80007ffe0ff */
[----:B------:R-:W-:Y:S01]  /*51b0*/  SEL R232, R232, RZ, !P6 ;  /* 0x000000ffe8e87207 */ /* 0x000fe20007000000 */
[C---:B-12---:R-:W-:Y:S08]  /*51c0*/  HMMA.16816.F32.BF16 R4, R136.reuse, R140, RZ ;  /* 0x0000008c8804723c */ /* 0x046ff000000418ff */
[C---:B------:R-:W-:Y:S01]  /*51d0*/  HMMA.16816.F32.BF16 R8, R136.reuse, R142, RZ ;  /* 0x0000008e8808723c */ /* 0x040fe200000418ff */
[----:B------:R-:W-:Y:S07]  /*51e0*/  LDSM.16.M88.4 R140, [R181] ;  /* 0x00000000b58c783b */ /* 0x000fee0000000200 */
[C---:B---3--:R-:W-:Y:S08]  /*51f0*/  HMMA.16816.F32.BF16 R12, R136.reuse, R144, RZ ;  /* 0x00000090880c723c */ /* 0x048ff000000418ff */
[C---:B------:R-:W-:Y:S01]  /*5200*/  HMMA.16816.F32.BF16 R16, R136.reuse, R146, RZ ;  /* 0x000000928810723c */ /* 0x040fe200000418ff */
[----:B------:R-:W1:Y:S07]  /*5210*/  LDSM.16.M88.4 R144, [R172] ;  /* 0x00000000ac90783b */ /* 0x000e6e0000000200 */
[C---:B----4-:R-:W-:Y:S08]  /*5220*/  HMMA.16816.F32.BF16 R20, R136.reuse, R148, RZ ;  /* 0x000000948814723c */ /* 0x050ff000000418ff */
[C---:B------:R-:W-:Y:S01]  /*5230*/  HMMA.16816.F32.BF16 R24, R136.reuse, R150, RZ ;  /* 0x000000968818723c */ /* 0x040fe200000418ff */
[----:B------:R-:W2:Y:S07]  /*5240*/  LDSM.16.M88.4 R148, [R172+0x800] ;  /* 0x00080000ac94783b */ /* 0x000eae0000000200 */
[C---:B-----5:R-:W-:Y:S08]  /*5250*/  HMMA.16816.F32.BF16 R28, R136.reuse, R152, RZ ;  /* 0x00000098881c723c */ /* 0x060ff000000418ff */
[----:B------:R-:W-:Y:S01]  /*5260*/  HMMA.16816.F32.BF16 R32, R136, R154, RZ ;  /* 0x0000009a8820723c */ /* 0x000fe200000418ff */
[----:B------:R-:W3:Y:S07]  /*5270*/  LDSM.16.M88.4 R136, [R172+0x1000] ;  /* 0x00100000ac88783b */ /* 0x000eee0000000200 */
[C---:B-1----:R-:W-:Y:S01]  /*5280*/  HMMA.16816.F32.BF16 R4, R140.reuse, R144, R4 ;  /* 0x000000908c04723c */ /* 0x042fe20000041804 */
[----:B------:R-:W1:Y:S07]  /*5290*/  LDSM.16.M88.4 R152, [R172+0x1800] ;  /* 0x00180000ac98783b */ /* 0x000e6e0000000200 */
[C---:B------:R-:W-:Y:S01]  /*52a0*/  HMMA.16816.F32.BF16 R8, R140.reuse, R146, R8 ;  /* 0x000000928c08723c */ /* 0x040fe20000041808 */
[----:B------:R-:W-:Y:S01]  /*52b0*/  @!PT LDS RZ, [RZ] ;  /* 0x00000000fffff984 */ /* 0x000fe20000000800 */
[----:B------:R-:W-:Y:S01]  /*52c0*/  @!PT LDS RZ, [RZ] ;  /* 0x00000000fffff984 */ /* 0x000fe20000000800 */
[----:B------:R-:W-:Y:S01]  /*52d0*/  @!PT LDS RZ, [RZ] ;  /* 0x00000000fffff984 */ /* 0x000fe20000000800 */
[----:B------:R4:W-:Y:S07]  /*52e0*/  @!P5 LDGSTS.E.BYPASS.LTC128B.128 [R168], [R164.64], !P1 ;  /* 0x00000000a4a8dfae */ /* 0x0009ee000c901d48 */
[C---:B--2---:R-:W-:Y:S01]  /*52f0*/  HMMA.16816.F32.BF16 R12, R140.reuse, R148, R12 ;  /* 0x000000948c0c723c */ /* 0x044fe2000004180c */
[----:B------:R4:W-:Y:S07]  /*5300*/  @!P5 LDGSTS.E.BYPASS.LTC128B.128 [R168+0x2000], [R164.64+0x80], !P3 ;  /* 0x02000080a4a8dfae */ /* 0x0009ee000d901d48 */
[C---:B------:R-:W-:Y:S01]  /*5310*/  HMMA.16816.F32.BF16 R16, R140.reuse, R150, R16 ;  /* 0x000000968c10723c */ /* 0x040fe20000041810 */
[----:B------:R4:W-:Y:S07]  /*5320*/  @!P5 LDGSTS.E.BYPASS.LTC128B.128 [R168+0x4000], [R164.64+0x100], !P2 ;  /* 0x04000100a4a8dfae */ /* 0x0009ee000d101d48 */
[C---:B---3--:R-:W-:Y:S01]  /*5330*/  HMMA.16816.F32.BF16 R20, R140.reuse, R136, R20 ;  /* 0x000000888c14723c */ /* 0x048fe20000041814 */
[----:B------:R2:W-:Y:S07]  /*5340*/  @!P5 LDGSTS.E.BYPASS.LTC128B.128 [R168+0x1000], [R170.64], !P1 ;  /* 0x01000000aaa8dfae */ /* 0x0005ee000c901d48 */
[C---:B------:R-:W-:Y:S01]  /*5350*/  HMMA.16816.F32.BF16 R24, R140.reuse, R138, R24 ;  /* 0x0000008a8c18723c */ /* 0x040fe20000041818 */
[----:B------:R2:W-:Y:S07]  /*5360*/  @!P5 LDGSTS.E.BYPASS.LTC128B.128 [R168+0x3000], [R170.64+0x80], !P3 ;  /* 0x03000080aaa8dfae */ /* 0x0005ee000d901d48 */
[C---:B-1----:R-:W-:Y:S01]  /*5370*/  HMMA.16816.F32.BF16 R28, R140.reuse, R152, R28 ;  /* 0x000000988c1c723c */ /* 0x042fe2000004181c */
[----:B------:R2:W-:Y:S07]  /*5380*/  @!P5 LDGSTS.E.BYPASS.LTC128B.128 [R168+0x5000], [R170.64+0x100], !P2 ;  /* 0x05000100aaa8dfae */ /* 0x0005ee000d101d48 */
[----:B------:R-:W-:Y:S01]  /*5390*/  HMMA.16816.F32.BF16 R32, R140, R154, R32 ;  /* 0x0000009a8c20723c */ /* 0x000fe20000041820 */
[----:B------:R-:W-:Y:S08]  /*53a0*/  LDSM.16.M88.4 R144, [R180] ;  /* 0x00000000b490783b */ /* 0x000ff00000000200 */
[----:B------:R-:W1:Y:S08]  /*53b0*/  LDSM.16.M88.4 R156, [R2] ;  /* 0x00000000029c783b */ /* 0x000e700000000200 */
[----:B------:R-:W3:Y:S08]  /*53c0*/  LDSM.16.M88.4 R160, [R2+0x800] ;  /* 0x0008000002a0783b */ /* 0x000ef00000000200 */
[----:B------:R-:W5:Y:S08]  /*53d0*/  LDSM.16.M88.4 R148, [R2+0x1000] ;  /* 0x001000000294783b */ /* 0x000f700000000200 */
[----:B------:R-:W0:Y:S08]  /*53e0*/  LDGDEPBAR ;  /* 0x00000000000079af */ /* 0x000e300000000000 */
[----:B----4-:R-:W4:Y:S01]  /*53f0*/  LDSM.16.M88.4 R164, [R2+0x1800] ;  /* 0x0018000002a4783b */ /* 0x010f220000000200 */
[C---:B-1----:R-:W-:Y:S07]  /*5400*/  HMMA.16816.F32.BF16 R4, R144.reuse, R156, R4 ;  /* 0x0000009c9004723c */ /* 0x042fee0000041804 */
[----:B------:R-:W-:Y:S01]  /*5410*/  LDSM.16.M88.4 R136, [R179] ;  /* 0x00000000b388783b */ /* 0x000fe20000000200 */
[C---:B------:R-:W-:Y:S07]  /*5420*/  HMMA.16816.F32.BF16 R8, R144.reuse, R158, R8 ;  /* 0x0000009e9008723c */ /* 0x040fee0000041808 */
[----:B--2---:R-:W1:Y:S01]  /*5430*/  LDSM.16.M88.4 R168, [R3] ;  /* 0x0000000003a8783b */ /* 0x004e620000000200 */
[C---:B---3--:R-:W-:Y:S07]  /*5440*/  HMMA.16816.F32.BF16 R12, R144.reuse, R160, R12 ;  /* 0x000000a0900c723c */ /* 0x048fee000004180c */
[----:B------:R-:W2:Y:S01]  /*5450*/  LDSM.16.M88.4 R140, [R3+0x800] ;  /* 0x00080000038c783b */ /* 0x000ea20000000200 */
[C---:B------:R-:W-:Y:S07]  /*5460*/  HMMA.16816.F32.BF16 R16, R144.reuse, R162, R16 ;  /* 0x000000a29010723c */ /* 0x040fee0000041810 */
[----:B------:R-:W3:Y:S01]  /*5470*/  LDSM.16.M88.4 R152, [R3+0x1000] ;  /* 0x001000000398783b */ /* 0x000ee20000000200 */
[C---:B-----5:R-:W-:Y:S07]  /*5480*/  HMMA.16816.F32.BF16 R20, R144.reuse, R148, R20 ;  /* 0x000000949014723c */ /* 0x060fee0000041814 */
[----:B------:R-:W5:Y:S01]  /*5490*/  LDSM.16.M88.4 R156, [R3+0x1800] ;  /* 0x00180000039c783b */ /* 0x000f620000000200 */
[C---:B------:R-:W-:Y:S07]  /*54a0*/  HMMA.16816.F32.BF16 R24, R144.reuse, R150, R24 ;  /* 0x000000969018723c */ /* 0x040fee0000041818 */
[----:B------:R-:W-:Y:S01]  /*54b0*/  LDSM.16.M88.4 R148, [R173+0x2000] ;  /* 0x00200000ad94783b */ /* 0x000fe20000000200 */
[C---:B----4-:R-:W-:Y:S07]  /*54c0*/  HMMA.16816.F32.BF16 R28, R144.reuse, R164, R28 ;  /* 0x000000a4901c723c */ /* 0x050fee000004181c */
[----:B------:R-:W-:Y:S01]  /*54d0*/  LDSM.16.M88.4 R160, [R173+0x2800] ;  /* 0x00280000ada0783b */ /* 0x000fe20000000200 */
[----:B------:R-:W-:Y:S07]  /*54e0*/  HMMA.16816.F32.BF16 R32, R144, R166, R32 ;  /* 0x000000a69020723c */ /* 0x000fee0000041820 */
[----:B------:R-:W4:Y:S01]  /*54f0*/  LDSM.16.M88.4 R144, [R182+0x4000] ;  /* 0x00400000b690783b */ /* 0x000f220000000200 */
[C---:B-1----:R-:W-:Y:S07]  /*5500*/  HMMA.16816.F32.BF16 R4, R136.reuse, R168, R4 ;  /* 0x000000a88804723c */ /* 0x042fee0000041804 */
[----:B------:R-:W-:Y:S01]  /*5510*/  LDSM.16.M88.4 R164, [R181+0x4000] ;  /* 0x00400000b5a4783b */ /* 0x000fe20000000200 */
[C---:B------:R-:W-:Y:S07]  /*5520*/  HMMA.16816.F32.BF16 R8, R136.reuse, R170, R8 ;  /* 0x000000aa8808723c */ /* 0x040fee0000041808 */
[----:B------:R-:W-:Y:S01]  /*5530*/  LDSM.16.M88.4 R168, [R172+0x2000] ;  /* 0x00200000aca8783b */ /* 0x000fe20000000200 */
[C---:B--2---:R-:W-:Y:S08]  /*5540*/  HMMA.16816.F32.BF16 R12, R136.reuse, R140, R12 ;  /* 0x0000008c880c723c */ /* 0x044ff0000004180c */
[C---:B------:R-:W-:Y:S01]  /*5550*/  HMMA.16816.F32.BF16 R16, R136.reuse, R142, R16 ;  /* 0x0000008e8810723c */ /* 0x040fe20000041810 */
[----:B------:R-:W1:Y:S07]  /*5560*/  LDSM.16.M88.4 R140, [R173+0x3000] ;  /* 0x00300000ad8c783b */ /* 0x000e6e0000000200 */
[C---:B---3--:R-:W-:Y:S08]  /*5570*/  HMMA.16816.F32.BF16 R20, R136.reuse, R152, R20 ;  /* 0x000000988814723c */ /* 0x048ff00000041814 */
[C---:B------:R-:W-:Y:S01]  /*5580*/  HMMA.16816.F32.BF16 R24, R136.reuse, R154, R24 ;  /* 0x0000009a8818723c */ /* 0x040fe20000041818 */
[----:B------:R-:W2:Y:S07]  /*5590*/  LDSM.16.M88.4 R152, [R173+0x3800] ;  /* 0x00380000ad98783b */ /* 0x000eae0000000200 */
[C---:B-----5:R-:W-:Y:S08]  /*55a0*/  HMMA.16816.F32.BF16 R28, R136.reuse, R156, R28 ;  /* 0x0000009c881c723c */ /* 0x060ff0000004181c */
[----:B------:R-:W-:Y:S01]  /*55b0*/  HMMA.16816.F32.BF16 R32, R136, R158, R32 ;  /* 0x0000009e8820723c */ /* 0x000fe20000041820 */
[----:B------:R-:W3:Y:S07]  /*55c0*/  LDSM.16.M88.4 R136, [R172+0x2800] ;  /* 0x00280000ac88783b */ /* 0x000eee0000000200 */
[C---:B----4-:R-:W-:Y:S01]  /*55d0*/  HMMA.16816.F32.BF16 R4, R144.reuse, R148, R4 ;  /* 0x000000949004723c */ /* 0x050fe20000041804 */
[----:B------:R-:W-:Y:S07]  /*55e0*/  LDSM.16.M88.4 R156, [R172+0x3800] ;  /* 0x00380000ac9c783b */ /* 0x000fee0000000200 */
[C---:B------:R-:W-:Y:S01]  /*55f0*/  HMMA.16816.F32.BF16 R8, R144.reuse, R150, R8 ;  /* 0x000000969008723c */ /* 0x040fe20000041808 */
[----:B------:R-:W4:Y:S07]  /*5600*/  LDSM.16.M88.4 R148, [R172+0x3000] ;  /* 0x00300000ac94783b */ /* 0x000f2e0000000200 */
[C---:B------:R-:W-:Y:S08]  /*5610*/  HMMA.16816.F32.BF16 R12, R144.reuse, R160, R12 ;  /* 0x000000a0900c723c */ /* 0x040ff0000004180c */
[C---:B------:R-:W-:Y:S01]  /*5620*/  HMMA.16816.F32.BF16 R16, R144.reuse, R162, R16 ;  /* 0x000000a29010723c */ /* 0x040fe20000041810 */
[----:B------:R-:W-:Y:S07]  /*5630*/  LDSM.16.M88.4 R160, [R2+0x2000] ;  /* 0x0020000002a0783b */ /* 0x000fee0000000200 */
[C---:B-1----:R-:W-:Y:S08]  /*5640*/  HMMA.16816.F32.BF16 R20, R144.reuse, R140, R20 ;  /* 0x0000008c9014723c */ /* 0x042ff00000041814 */
[C---:B------:R-:W-:Y:S01]  /*5650*/  HMMA.16816.F32.BF16 R24, R144.reuse, R142, R24 ;  /* 0x0000008e9018723c */ /* 0x040fe20000041818 */
[----:B------:R-:W1:Y:S07]  /*5660*/  LDSM.16.M88.4 R140, [R180+0x4000] ;  /* 0x00400000b48c783b */ /* 0x000e6e0000000200 */
[C---:B--2---:R-:W-:Y:S08]  /*5670*/  HMMA.16816.F32.BF16 R28, R144.reuse, R152, R28 ;  /* 0x00000098901c723c */ /* 0x044ff0000004181c */
[----:B------:R-:W-:Y:S01]  /*5680*/  HMMA.16816.F32.BF16 R32, R144, R154, R32 ;  /* 0x0000009a9020723c */ /* 0x000fe20000041820 */
[----:B------:R-:W2:Y:S07]  /*5690*/  LDSM.16.M88.4 R144, [R2+0x2800] ;  /* 0x002800000290783b */ /* 0x000eae0000000200 */
[C---:B------:R-:W-:Y:S01]  /*56a0*/  HMMA.16816.F32.BF16 R4, R164.reuse, R168, R4 ;  /* 0x000000a8a404723c */ /* 0x040fe20000041804 */
[----:B------:R-:W-:Y:S07]  /*56b0*/  LDSM.16.M88.4 R152, [R179+0x4000] ;  /* 0x00400000b398783b */ /* 0x000fee0000000200 */
        /* <DEDUP_REMOVED lines=10> */
[----:B------:R-:W5:Y:S07]  /*5760*/  LDSM.16.M88.4 R156, [R132+0x2800] ;  /* 0x00280000849c783b */ /* 0x000f6e0000000200 */
[C---:B-1----:R-:W-:Y:S01]  /*5770*/  HMMA.16816.F32.BF16 R4, R140.reuse, R160, R4 ;  /* 0x000000a08c04723c */ /* 0x042fe20000041804 */
[----:B------:R-:W-:Y:S07]  /*5780*/  LDSM.16.M88.4 R164, [R173+0x5000] ;  /* 0x00500000ada4783b */ /* 0x000fee0000000200 */
[C---:B------:R-:W-:Y:S01]  /*5790*/  HMMA.16816.F32.BF16 R8, R140.reuse, R162, R8 ;  /* 0x000000a28c08723c */ /* 0x040fe20000041808 */
[----:B------:R-:W-:Y:S07]  /*57a0*/  LDSM.16.M88.4 R160, [R173+0x4800] ;  /* 0x00480000ada0783b */ /* 0x000fee0000000200 */
[C---:B--2---:R-:W-:Y:S08]  /*57b0*/  HMMA.16816.F32.BF16 R12, R140.reuse, R144, R12 ;  /* 0x000000908c0c723c */ /* 0x044ff0000004180c */
[C---:B------:R-:W-:Y:S01]  /*57c0*/  HMMA.16816.F32.BF16 R16, R140.reuse, R146, R16 ;  /* 0x000000928c10723c */ /* 0x040fe20000041810 */
[----:B------:R-:W1:Y:S07]  /*57d0*/  LDSM.16.M88.4 R144, [R132+0x3000] ;  /* 0x003000008490783b */ /* 0x000e6e0000000200 */
[C---:B---3--:R-:W-:Y:S08]  /*57e0*/  HMMA.16816.F32.BF16 R20, R140.reuse, R136, R20 ;  /* 0x000000888c14723c */ /* 0x048ff00000041814 */
[C---:B------:R-:W-:Y:S01]  /*57f0*/  HMMA.16816.F32.BF16 R24, R140.reuse, R138, R24 ;  /* 0x0000008a8c18723c */ /* 0x040fe20000041818 */
[----:B------:R-:W2:Y:S07]  /*5800*/  LDSM.16.M88.4 R136, [R132+0x3800] ;  /* 0x003800008488783b */ /* 0x000eae0000000200 */
[C---:B----4-:R-:W-:Y:S08]  /*5810*/  HMMA.16816.F32.BF16 R28, R140.reuse, R148, R28 ;  /* 0x000000948c1c723c */ /* 0x050ff0000004181c */
[----:B------:R-:W-:Y:S01]  /*5820*/  HMMA.16816.F32.BF16 R32, R140, R150, R32 ;  /* 0x000000968c20723c */ /* 0x000fe20000041820 */
[----:B------:R-:W-:Y:S07]  /*5830*/  LDSM.16.M88.4 R140, [R182+0x8000] ;  /* 0x00800000b68c783b */ /* 0x000fee0000000200 */
[C---:B------:R-:W-:Y:S01]  /*5840*/  HMMA.16816.F32.BF16 R4, R152.reuse, R168, R4 ;  /* 0x000000a89804723c */ /* 0x040fe20000041804 */
        /* <DEDUP_REMOVED lines=13> */
[----:B------:R-:W-:Y:S07]  /*5920*/  LDSM.16.M88.4 R152, [R172+0x5800] ;  /* 0x00580000ac98783b */ /* 0x000fee0000000200 */
[C---:B------:R-:W-:Y:S01]  /*5930*/  HMMA.16816.F32.BF16 R8, R140.reuse, R150, R8 ;  /* 0x000000968c08723c */ /* 0x040fe20000041808 */
[----:B------:R-:W3:Y:S07]  /*5940*/  LDSM.16.M88.4 R148, [R172+0x5000] ;  /* 0x00500000ac94783b */ /* 0x000eee0000000200 */
[C---:B------:R-:W-:Y:S01]  /*5950*/  HMMA.16816.F32.BF16 R12, R140.reuse, R160, R12 ;  /* 0x000000a08c0c723c */ /* 0x040fe2000004180c */
[----:B------:R-:W-:Y:S07]  /*5960*/  LDSM.16.M88.4 R172, [R3+0x4000] ;  /* 0x0040000003ac783b */ /* 0x000fee0000000200 */
        /* <DEDUP_REMOVED lines=8> */
[C---:B-1----:R-:W-:Y:S01]  /*59f0*/  HMMA.16816.F32.BF16 R4, R144.reuse, R168, R4 ;  /* 0x000000a89004723c */ /* 0x042fe20000041804 */
[----:B------:R-:W1:Y:S07]  /*5a00*/  LDSM.16.M88.4 R156, [R2+0x5000] ;  /* 0x00500000029c783b */ /* 0x000e6e0000000200 */
[C---:B------:R-:W-:Y:S01]  /*5a10*/  HMMA.16816.F32.BF16 R8, R144.reuse, R170, R8 ;  /* 0x000000aa9008723c */ /* 0x040fe20000041808 */
[----:B------:R-:W-:Y:S07]  /*5a20*/  LDSM.16.M88.4 R168, [R179+0x8000] ;  /* 0x00800000b3a8783b */ /* 0x000fee0000000200 */
[C---:B--2---:R-:W-:Y:S08]  /*5a30*/  HMMA.16816.F32.BF16 R12, R144.reuse, R136, R12 ;  /* 0x00000088900c723c */ /* 0x044ff0000004180c */
[C---:B------:R-:W-:Y:S01]  /*5a40*/  HMMA.16816.F32.BF16 R16, R144.reuse, R138, R16 ;  /* 0x0000008a9010723c */ /* 0x040fe20000041810 */
[----:B------:R-:W2:Y:S07]  /*5a50*/  LDSM.16.M88.4 R136, [R2+0x5800] ;  /* 0x005800000288783b */ /* 0x000eae0000000200 */
        /* <DEDUP_REMOVED lines=10> */
[C---:B-1----:R-:W-:Y:S08]  /*5b00*/  HMMA.16816.F32.BF16 R20, R160.reuse, R156, R20 ;  /* 0x0000009ca014723c */ /* 0x042ff00000041814 */
[C---:B------:R-:W-:Y:S08]  /*5b10*/  HMMA.16816.F32.BF16 R24, R160.reuse, R158, R24 ;  /* 0x0000009ea018723c */ /* 0x040ff00000041818 */
[C---:B--2---:R-:W-:Y:S08]  /*5b20*/  HMMA.16816.F32.BF16 R28, R160.reuse, R136, R28 ;  /* 0x00000088a01c723c */ /* 0x044ff0000004181c */
[----:B------:R-:W-:Y:S01]  /*5b30*/  HMMA.16816.F32.BF16 R32, R160, R138, R32 ;  /* 0x0000008aa020723c */ /* 0x000fe20000041820 */
[----:B------:R1:W2:Y:S01]  /*5b40*/  LDSM.16.M88.4 R136, [R132+0x5800] ;  /* 0x005800008488783b */ /* 0x0002a20000000200 */
[----:B------:R-:W-:Y:S05]  /*5b50*/  DEPBAR.LE SB0, 0x2 ;  /* 0x000080800000791a */ /* 0x000fea0000000000 */
[-C--:B------:R-:W-:Y:S01]  /*5b60*/  IADD3 R162, R178, R186.reuse, RZ ;  /* 0x000000bab2a27210 */ /* 0x080fe20007ffe0ff */
[C---:B------:R-:W-:Y:S01]  /*5b70*/  HMMA.16816.F32.BF16 R4, R168.reuse, R172, R4 ;  /* 0x000000aca804723c */ /* 0x040fe20000041804 */
[----:B------:R-:W-:Y:S04]  /*5b80*/  BAR.SYNC.DEFER_BLOCKING 0x0 ;  /* 0x0000000000007b1d */ /* 0x000fe80000010000 */
[----:B------:R-:W-:Y:S03]  /*5b90*/  IADD3 R160, R177, R186, RZ ;  /* 0x000000bab1a07210 */ /* 0x000fe60007ffe0ff */
[C---:B------:R-:W-:Y:S04]  /*5ba0*/  HMMA.16816.F32.BF16 R8, R168.reuse, R174, R8 ;  /* 0x000000aea808723c */ /* 0x040fe80000041808 */
[----:B------:R-:W-:Y:S04]  /*5bb0*/  IADD3 R161, R183, R160, RZ ;  /* 0x000000a0b7a17210 */ /* 0x000fe80007ffe0ff */
[C---:B---3--:R-:W-:Y:S08]  /*5bc0*/  HMMA.16816.F32.BF16 R12, R168.reuse, R144, R12 ;  /* 0x00000090a80c723c */ /* 0x048ff0000004180c */
[C---:B------:R-:W-:Y:S01]  /*5bd0*/  HMMA.16816.F32.BF16 R16, R168.reuse, R146, R16 ;  /* 0x00000092a810723c */ /* 0x040fe20000041810 */
[----:B------:R-:W-:Y:S03]  /*5be0*/  LDSM.16.MT88.4 R144, [R160] ;  /* 0x00000000a090783b */ /* 0x000fe60000004200 */
[----:B------:R-:W-:Y:S02]  /*5bf0*/  FMNMX.FTZ R2, R4, R133, !PT ;  /* 0x0000008504027209 */ /* 0x000fe40007810000 */
[----:B------:R-:W-:Y:S02]  /*5c00*/  FMNMX.FTZ R156, R6, R0, !PT ;  /* 0x00000000069c7209 */ /* 0x000fe40007810000 */
[C---:B----4-:R-:W-:Y:S01]  /*5c10*/  HMMA.16816.F32.BF16 R20, R168.reuse, R140, R20 ;  /* 0x0000008ca814723c */ /* 0x050fe20000041814 */
[----:B------:R-:W-:Y:S03]  /*5c20*/  LDSM.16.MT88.4 R148, [R162+0x2800] ;  /* 0x00280000a294783b */ /* 0x000fe60000004200 */
[----:B------:R-:W-:Y:S02]  /*5c30*/  FMNMX.FTZ R3, R5, R2, !PT ;  /* 0x0000000205037209 */ /* 0x000fe40007810000 */
[----:B------:R-:W-:Y:S02]  /*5c40*/  FMNMX.FTZ R157, R7, R156, !PT ;  /* 0x0000009c079d7209 */ /* 0x000fe40007810000 */
[C---:B------:R-:W-:Y:S04]  /*5c50*/  HMMA.16816.F32.BF16 R24, R168.reuse, R142, R24 ;  /* 0x0000008ea818723c */ /* 0x040fe80000041818 */
[----:B------:R-:W-:Y:S02]  /*5c60*/  FMNMX.FTZ R2, R8, R3, !PT ;  /* 0x0000000308027209 */ /* 0x000fe40007810000 */
[----:B-1----:R-:W-:Y:S02]  /*5c70*/  FMNMX.FTZ R132, R10, R157, !PT ;  /* 0x0000009d0a847209 */ /* 0x002fe40007810000 */
[C---:B--2---:R-:W-:Y:S04]  /*5c80*/  HMMA.16816.F32.BF16 R28, R168.reuse, R136, R28 ;  /* 0x00000088a81c723c */ /* 0x044fe8000004181c */
[----:B------:R-:W-:Y:S02]  /*5c90*/  FMNMX.FTZ R3, R9, R2, !PT ;  /* 0x0000000209037209 */ /* 0x000fe40007810000 */
[----:B------:R-:W-:Y:S02]  /*5ca0*/  FMNMX.FTZ R157, R11, R132, !PT ;  /* 0x000000840b9d7209 */ /* 0x000fe40007810000 */
[----:B------:R-:W-:Y:S01]  /*5cb0*/  HMMA.16816.F32.BF16 R32, R168, R138, R32 ;  /* 0x0000008aa820723c */ /* 0x000fe20000041820 */
[----:B------:R-:W-:Y:S03]  /*5cc0*/  LDSM.16.MT88.4 R136, [R162] ;  /* 0x00000000a288783b */ /* 0x000fe60000004200 */
        /* <DEDUP_REMOVED lines=18> */
[----:B------:R-:W-:Y:S04]  /*5df0*/  FMNMX.FTZ R3, R29, R2, !PT ;  /* 0x000000021d037209 */ /* 0x000fe80007810000 */
        /* <DEDUP_REMOVED lines=12> */
[C---:B------:R-:W-:Y:S02]  /*5ec0*/  FADD.FTZ R133, -R132.reuse, R133 ;  /* 0x0000008584857221 */ /* 0x040fe40000010100 */
[----:B------:R-:W-:Y:S01]  /*5ed0*/  FMUL.FTZ R174, R132, c[0x0][0x2d0] ;  /* 0x0000b40084ae7a20 */ /* 0x000fe20000410000 */
[----:B--2---:R-:W-:Y:S01]  /*5ee0*/  FMNMX.FTZ R3, R156, R3, !PT ;  /* 0x000000039c037209 */ /* 0x004fe20007810000 */
[----:B------:R-:W-:Y:S01]  /*5ef0*/  FMUL.FTZ R2, R133, c[0x0][0x2d0] ;  /* 0x0000b40085027a20 */ /* 0x000fe20000410000 */
[----:B------:R-:W-:Y:S01]  /*5f00*/  LDSM.16.MT88.4 R156, [R160+0x2800] ;  /* 0x00280000a09c783b */ /* 0x000fe20000004200 */
[----:B------:R-:W-:Y:S02]  /*5f10*/  FFMA.FTZ R165, R8, c[0x0][0x2d0], -R174 ;  /* 0x0000b40008a57a23 */ /* 0x000fe400000108ae */
[C---:B------:R-:W-:Y:S02]  /*5f20*/  FADD.FTZ R133, -R3.reuse, R0 ;  /* 0x0000000003857221 */ /* 0x040fe40000010100 */
[----:B------:R-:W-:Y:S01]  /*5f30*/  FMUL.FTZ R171, R3, c[0x0][0x2d0] ;  /* 0x0000b40003ab7a20 */ /* 0x000fe20000410000 */
[----:B------:R-:W1:Y:S01]  /*5f40*/  MUFU.EX2 R2, R2 ;  /* 0x0000000200027308 */ /* 0x000e620000000800 */
[----:B------:R-:W-:Y:S01]  /*5f50*/  FMUL.FTZ R0, R133, c[0x0][0x2d0] ;  /* 0x0000b40085007a20 */ /* 0x000fe20000410000 */
[----:B------:R-:W-:Y:S01]  /*5f60*/  IADD3 R133, R183, R162, RZ ;  /* 0x000000a2b7857210 */ /* 0x000fe20007ffe0ff */
[--C-:B------:R-:W-:Y:S02]  /*5f70*/  FFMA.FTZ R166, R9, c[0x0][0x2d0], -R174.reuse ;  /* 0x0000b40009a67a23 */ /* 0x100fe400000108ae */
[--C-:B------:R-:W-:Y:S02]  /*5f80*/  FFMA.FTZ R167, R6, c[0x0][0x2d0], -R171.reuse ;  /* 0x0000b40006a77a23 */ /* 0x100fe400000108ab */
[--C-:B------:R-:W-:Y:S01]  /*5f90*/  FFMA.FTZ R168, R7, c[0x0][0x2d0], -R171.reuse ;  /* 0x0000b40007a87a23 */ /* 0x100fe200000108ab */
[----:B------:R-:W2:Y:S01]  /*5fa0*/  LDSM.16.MT88.4 R140, [R133] ;  /* 0x00000000858c783b */ /* 0x000ea20000004200 */
[--C-:B------:R-:W-:Y:S01]  /*5fb0*/  FFMA.FTZ R169, R10, c[0x0][0x2d0], -R171.reuse ;  /* 0x0000b4000aa97a23 */ /* 0x100fe200000108ab */
[----:B------:R-:W3:Y:S01]  /*5fc0*/  MUFU.EX2 R0, R0 ;  /* 0x0000000000007308 */ /* 0x000ee20000000800 */
[--C-:B------:R-:W-:Y:S02]  /*5fd0*/  FFMA.FTZ R170, R11, c[0x0][0x2d0], -R171.reuse ;  /* 0x0000b4000baa7a23 */ /* 0x100fe400000108ab */
[--C-:B------:R-:W-:Y:S02]  /*5fe0*/  FFMA.FTZ R163, R4, c[0x0][0x2d0], -R174.reuse ;  /* 0x0000b40004a37a23 */ /* 0x100fe400000108ae */
[--C-:B------:R-:W-:Y:S01]  /*5ff0*/  FFMA.FTZ R164, R5, c[0x0][0x2d0], -R174.reuse ;  /* 0x0000b40005a47a23 */ /* 0x100fe200000108ae */
[----:B------:R-:W-:Y:S01]  /*6000*/  LDSM.16.MT88.4 R152, [R133+0x2800] ;  /* 0x002800008598783b */ /* 0x000fe20000004200 */
[--C-:B------:R-:W-:Y:S02]  /*6010*/  FFMA.FTZ R29, R29, c[0x0][0x2d0], -R174.reuse ;  /* 0x0000b4001d1d7a23 */ /* 0x100fe400000108ae */
[--C-:B------:R-:W-:Y:S01]  /*6020*/  FFMA.FTZ R251, R28, c[0x0][0x2d0], -R174.reuse ;  /* 0x0000b4001cfb7a23 */ /* 0x100fe200000108ae */
[----:B------:R-:W-:Y:S01]  /*6030*/  MUFU.EX2 R163, R163 ;  /* 0x000000a300a37308 */ /* 0x000fe20000000800 */
[--C-:B------:R-:W-:Y:S02]  /*6040*/  FFMA.FTZ R32, R32, c[0x0][0x2d0], -R174.reuse ;  /* 0x0000b40020207a23 */ /* 0x100fe400000108ae */
[--C-:B------:R-:W-:Y:S02]  /*6050*/  FFMA.FTZ R175, R12, c[0x0][0x2d0], -R174.reuse ;  /* 0x0000b4000caf7a23 */ /* 0x100fe400000108ae */
[C---:B-1----:R-:W-:Y:S02]  /*6060*/  FMUL.FTZ R4, R2.reuse, R128 ;  /* 0x0000008002047220 */ /* 0x042fe40000410000 */
[C---:B------:R-:W-:Y:S02]  /*6070*/  FMUL.FTZ R5, R2.reuse, R129 ;  /* 0x0000008102057220 */ /* 0x040fe40000410000 */
[C---:B------:R-:W-:Y:S01]  /*6080*/  FMUL.FTZ R8, R2.reuse, R124 ;  /* 0x0000007c02087220 */ /* 0x040fe20000410000 */
[----:B------:R-:W1:Y:S01]  /*6090*/  MUFU.EX2 R164, R164 ;  /* 0x000000a400a47308 */ /* 0x000e620000000800 */
[C---:B------:R-:W-:Y:S02]  /*60a0*/  FMUL.FTZ R9, R2.reuse, R125 ;  /* 0x0000007d02097220 */ /* 0x040fe40000410000 */
[----:B------:R-:W-:Y:S02]  /*60b0*/  FMUL.FTZ R36, R2, R36 ;  /* 0x0000002402247220 */ /* 0x000fe40000410000 */
[C---:B---3--:R-:W-:Y:S02]  /*60c0*/  FMUL.FTZ R6, R0.reuse, R130 ;  /* 0x0000008200067220 */ /* 0x048fe40000410000 */
[C---:B------:R-:W-:Y:S02]  /*60d0*/  FMUL.FTZ R7, R0.reuse, R131 ;  /* 0x0000008300077220 */ /* 0x040fe40000410000 */
[C---:B------:R-:W-:Y:S01]  /*60e0*/  FMUL.FTZ R10, R0.reuse, R126 ;  /* 0x0000007e000a7220 */ /* 0x040fe20000410000 */
[----:B------:R-:W-:Y:S01]  /*60f0*/  MUFU.EX2 R165, R165 ;  /* 0x000000a500a57308 */ /* 0x000fe20000000800 */
[----:B------:R-:W-:Y:S02]  /*6100*/  FMUL.FTZ R11, R0, R127 ;  /* 0x0000007f000b7220 */ /* 0x000fe40000410000 */
[----:B------:R-:W3:Y:S01]  /*6110*/  LDSM.16.MT88.4 R124, [R161] ;  /* 0x00000000a17c783b */ /* 0x000ee20000004200 */
[----:B------:R-:W-:Y:S02]  /*6120*/  FMUL.FTZ R37, R2, R37 ;  /* 0x0000002502257220 */ /* 0x000fe40000410000 */
[C---:B------:R-:W-:Y:S02]  /*6130*/  FMUL.FTZ R38, R0.reuse, R38 ;  /* 0x0000002600267220 */ /* 0x040fe40000410000 */
[----:B------:R-:W-:Y:S02]  /*6140*/  FMUL.FTZ R39, R0, R39 ;  /* 0x0000002700277220 */ /* 0x000fe40000410000 */
[----:B------:R-:W4:Y:S01]  /*6150*/  MUFU.EX2 R166, R166 ;  /* 0x000000a600a67308 */ /* 0x000f220000000800 */
[C---:B------:R-:W-:Y:S02]  /*6160*/  FMUL.FTZ R40, R2.reuse, R40 ;  /* 0x0000002802287220 */ /* 0x040fe40000410000 */
[----:B------:R-:W-:Y:S01]  /*6170*/  FMUL.FTZ R41, R2, R41 ;  /* 0x0000002902297220 */ /* 0x000fe20000410000 */
[----:B-1----:R-:W-:Y:S01]  /*6180*/  F2FP.BF16.PACK_AB R128, R164, R163 ;  /* 0x000000a3a480723e */ /* 0x002fe200000010ff */
[C---:B------:R-:W-:Y:S02]  /*6190*/  FMUL.FTZ R42, R0.reuse, R42 ;  /* 0x0000002a002a7220 */ /* 0x040fe40000410000 */
[----:B------:R-:W-:Y:S02]  /*61a0*/  FMUL.FTZ R43, R0, R43 ;  /* 0x0000002b002b7220 */ /* 0x000fe40000410000 */
[C---:B------:R-:W-:Y:S01]  /*61b0*/  FMUL.FTZ R44, R2.reuse, R44 ;  /* 0x0000002c022c7220 */ /* 0x040fe20000410000 */
[----:B------:R-:W-:Y:S01]  /*61c0*/  MUFU.EX2 R167, R167 ;  /* 0x000000a700a77308 */ /* 0x000fe20000000800 */
[----:B------:R-:W-:Y:S02]  /*61d0*/  FMUL.FTZ R45, R2, R45 ;  /* 0x0000002d022d7220 */ /* 0x000fe40000410000 */
[C---:B------:R-:W-:Y:S02]  /*61e0*/  FMUL.FTZ R46, R0.reuse, R46 ;  /* 0x0000002e002e7220 */ /* 0x040fe40000410000 */
[----:B------:R-:W-:Y:S02]  /*61f0*/  FMUL.FTZ R47, R0, R47 ;  /* 0x0000002f002f7220 */ /* 0x000fe40000410000 */
[C---:B------:R-:W-:Y:S02]  /*6200*/  FMUL.FTZ R48, R2.reuse, R48 ;  /* 0x0000003002307220 */ /* 0x040fe40000410000 */
[----:B------:R-:W-:Y:S01]  /*6210*/  FMUL.FTZ R49, R2, R49 ;  /* 0x0000003102317220 */ /* 0x000fe20000410000 */
[----:B------:R-:W1:Y:S01]  /*6220*/  MUFU.EX2 R168, R168 ;  /* 0x000000a800a87308 */ /* 0x000e620000000800 */
[C---:B------:R-:W-:Y:S02]  /*6230*/  FMUL.FTZ R50, R0.reuse, R50 ;  /* 0x0000003200327220 */ /* 0x040fe40000410000 */
[----:B------:R-:W-:Y:S01]  /*6240*/  FMUL.FTZ R51, R0, R51 ;  /* 0x0000003300337220 */ /* 0x000fe20000410000 */
[----:B----4-:R-:W-:Y:S01]  /*6250*/  F2FP.BF16.PACK_AB R130, R166, R165 ;  /* 0x000000a5a682723e */ /* 0x010fe200000010ff */
        /* <DEDUP_REMOVED lines=21> */
[C---:B------:R-:W-:Y:S01]  /*63b0*/  FMUL.FTZ R68, R2.reuse, R68 ;  /* 0x0000004402447220 */ /* 0x040fe20000410000 */
[----:B------:R-:W-:Y:S01]  /*63c0*/  MUFU.EX2 R251, R251 ;  /* 0x000000fb00fb7308 */ /* 0x000fe20000000800 */
[----:B------:R-:W-:Y:S02]  /*63d0*/  FMUL.FTZ R69, R2, R69 ;  /* 0x0000004502457220 */ /* 0x000fe40000410000 */
[----:B------:R-:W-:Y:S01]  /*63e0*/  FMUL.FTZ R70, R0, R70 ;  /* 0x0000004600467220 */ /* 0x000fe20000410000 */
[----:B----4-:R-:W-:Y:S01]  /*63f0*/  F2FP.BF16.PACK_AB R131, R170, R169 ;  /* 0x000000a9aa83723e */ /* 0x010fe200000010ff */
[----:B------:R-:W-:Y:S02]  /*6400*/  FMUL.FTZ R71, R0, R71 ;  /* 0x0000004700477220 */ /* 0x000fe40000410000 */
[C---:B------:R-:W-:Y:S02]  /*6410*/  FMUL.FTZ R72, R2.reuse, R72 ;  /* 0x0000004802487220 */ /* 0x040fe40000410000 */
[----:B------:R-:W-:Y:S02]  /*6420*/  FMUL.FTZ R73, R2, R73 ;  /* 0x0000004902497220 */ /* 0x000fe40000410000 */
[C---:B------:R-:W-:Y:S05]  /*6430*/  HMMA.16816.F32.BF16 R4, R128.reuse, R136, R4 ;  /* 0x000000888004723c */ /* 0x040fea0000041804 */
        /* <DEDUP_REMOVED lines=13> */
[C---:B------:R-:W-:Y:S04]  /*6510*/  HMMA.16816.F32.BF16 R44, R128.reuse, R144, R44 ;  /* 0x00000090802c723c */ /* 0x040fe8000004182c */
[C---:B------:R-:W-:Y:S02]  /*6520*/  FMUL.FTZ R82, R0.reuse, R82 ;  /* 0x0000005200527220 */ /* 0x040fe40000410000 */
[----:B------:R-:W-:Y:S02]  /*6530*/  FMUL.FTZ R83, R0, R83 ;  /* 0x0000005300537220 */ /* 0x000fe40000410000 */
[C---:B------:R-:W-:Y:S01]  /*6540*/  HMMA.16816.F32.BF16 R48, R128.reuse, R146, R48 ;  /* 0x000000928030723c */ /* 0x040fe20000041830 */
[----:B------:R-:W-:Y:S03]  /*6550*/  LDSM.16.MT88.4 R144, [R161+0x800] ;  /* 0x00080000a190783b */ /* 0x000fe60000004200 */
        /* <DEDUP_REMOVED lines=23> */
[C---:B------:R-:W-:Y:S01]  /*66d0*/  FMUL.FTZ R98, R0.reuse, R98 ;  /* 0x0000006200627220 */ /* 0x040fe20000410000 */
[C---:B---3--:R-:W-:Y:S03]  /*66e0*/  HMMA.16816.F32.BF16 R76, R128.reuse, R124, R76 ;  /* 0x0000007c804c723c */ /* 0x048fe6000004184c */
[----:B------:R-:W-:Y:S02]  /*66f0*/  FMUL.FTZ R99, R0, R99 ;  /* 0x0000006300637220 */ /* 0x000fe40000410000 */
[C---:B------:R-:W-:Y:S02]  /*6700*/  FMUL.FTZ R100, R2.reuse, R100 ;  /* 0x0000006402647220 */ /* 0x040fe40000410000 */
[----:B------:R-:W-:Y:S01]  /*6710*/  FMUL.FTZ R101, R2, R101 ;  /* 0x0000006502657220 */ /* 0x000fe20000410000 */
        /* <DEDUP_REMOVED lines=12> */
[--C-:B------:R-:W-:Y:S02]  /*67e0*/  FFMA.FTZ R242, R13, c[0x0][0x2d0], -R174.reuse ;  /* 0x0000b4000df27a23 */ /* 0x100fe400000108ae */
[----:B------:R-:W-:Y:S02]  /*67f0*/  FMUL.FTZ R13, R2, R121 ;  /* 0x00000079020d7220 */ /* 0x000fe40000410000 */
[C---:B------:R-:W-:Y:S01]  /*6800*/  HMMA.16816.F32.BF16 R96, R128.reuse, R142, R96 ;  /* 0x0000008e8060723c */ /* 0x040fe20000041860 */
[----:B------:R-:W2:Y:S01]  /*6810*/  LDSM.16.MT88.4 R140, [R161+0x4000] ;  /* 0x00400000a18c783b */ /* 0x000ea20000004200 */
[----:B------:R-:W4:Y:S02]  /*6820*/  MUFU.EX2 R242, R242 ;  /* 0x000000f200f27308 */ /* 0x000f240000000800 */
[--C-:B------:R-:W-:Y:S02]  /*6830*/  FFMA.FTZ R243, R14, c[0x0][0x2d0], -R171.reuse ;  /* 0x0000b4000ef37a23 */ /* 0x100fe400000108ab */
[C---:B------:R-:W-:Y:S02]  /*6840*/  FMUL.FTZ R14, R0.reuse, R122 ;  /* 0x0000007a000e7220 */ /* 0x040fe40000410000 */
[--C-:B------:R-:W-:Y:S01]  /*6850*/  FFMA.FTZ R246, R15, c[0x0][0x2d0], -R171.reuse ;  /* 0x0000b4000ff67a23 */ /* 0x100fe200000108ab */
[C---:B---3--:R-:W-:Y:S03]  /*6860*/  HMMA.16816.F32.BF16 R100, R128.reuse, R124, R100 ;  /* 0x0000007c8064723c */ /* 0x048fe60000041864 */
[----:B------:R-:W-:Y:S01]  /*6870*/  FMUL.FTZ R15, R0, R123 ;  /* 0x0000007b000f7220 */ /* 0x000fe20000410000 */
[----:B------:R-:W-:Y:S01]  /*6880*/  MUFU.EX2 R243, R243 ;  /* 0x000000f300f37308 */ /* 0x000fe20000000800 */
[----:B------:R-:W3:Y:S01]  /*6890*/  LDSM.16.MT88.4 R120, [R162+0x800] ;  /* 0x00080000a278783b */ /* 0x000ee20000004200 */
[--C-:B------:R-:W-:Y:S02]  /*68a0*/  FFMA.FTZ R245, R18, c[0x0][0x2d0], -R171.reuse ;  /* 0x0000b40012f57a23 */ /* 0x100fe400000108ab */
[C---:B------:R-:W-:Y:S04]  /*68b0*/  HMMA.16816.F32.BF16 R104, R128.reuse, R126, R104 ;  /* 0x0000007e8068723c */ /* 0x040fe80000041868 */
[--C-:B------:R-:W-:Y:S01]  /*68c0*/  FFMA.FTZ R248, R19, c[0x0][0x2d0], -R171.reuse ;  /* 0x0000b40013f87a23 */ /* 0x100fe200000108ab */
[----:B------:R-:W5:Y:S01]  /*68d0*/  LDSM.16.MT88.4 R124, [R133+0x800] ;  /* 0x00080000857c783b */ /* 0x000f620000004200 */
[--C-:B------:R-:W-:Y:S01]  /*68e0*/  FFMA.FTZ R241, R16, c[0x0][0x2d0], -R174.reuse ;  /* 0x0000b40010f17a23 */ /* 0x100fe200000108ae */
[----:B------:R-:W2:Y:S01]  /*68f0*/  MUFU.EX2 R246, R246 ;  /* 0x000000f600f67308 */ /* 0x000ea20000000800 */
[C---:B-1----:R-:W-:Y:S04]  /*6900*/  HMMA.16816.F32.BF16 R12, R128.reuse, R136, R12 ;  /* 0x00000088800c723c */ /* 0x042fe8000004180c */
[----:B------:R-:W-:Y:S02]  /*6910*/  FFMA.FTZ R244, R17, c[0x0][0x2d0], -R174 ;  /* 0x0000b40011f47a23 */ /* 0x000fe400000108ae */
[C---:B------:R-:W-:Y:S02]  /*6920*/  FMUL.FTZ R108, R2.reuse, R108 ;  /* 0x0000006c026c7220 */ /* 0x040fe40000410000 */
[----:B------:R-:W-:Y:S01]  /*6930*/  FMUL.FTZ R109, R2, R109 ;  /* 0x0000006d026d7220 */ /* 0x000fe20000410000 */
[----:B------:R-:W-:Y:S03]  /*6940*/  MUFU.EX2 R241, R241 ;  /* 0x000000f100f17308 */ /* 0x000fe60000000800 */
[C---:B------:R-:W-:Y:S02]  /*6950*/  FMUL.FTZ R110, R0.reuse, R110 ;  /* 0x0000006e006e7220 */ /* 0x040fe40000410000 */
[----:B------:R-:W-:Y:S02]  /*6960*/  FMUL.FTZ R111, R0, R111 ;  /* 0x0000006f006f7220 */ /* 0x000fe40000410000 */
[----:B------:R-:W-:Y:S01]  /*6970*/  FMUL.FTZ R16, R2, R116 ;  /* 0x0000007402107220 */ /* 0x000fe20000410000 */
[----:B----4-:R-:W-:Y:S01]  /*6980*/  F2FP.BF16.PACK_AB R116, R242, R175 ;  /* 0x000000aff274723e */ /* 0x010fe200000010ff */
[----:B------:R-:W-:Y:S01]  /*6990*/  FMUL.FTZ R17, R2, R117 ;  /* 0x0000007502117220 */ /* 0x000fe20000410000 */
[----:B------:R-:W1:Y:S01]  /*69a0*/  MUFU.EX2 R244, R244 ;  /* 0x000000f400f47308 */ /* 0x000e620000000800 */
[C---:B------:R-:W-:Y:S01]  /*69b0*/  FMUL.FTZ R18, R0.reuse, R118 ;  /* 0x0000007600127220 */ /* 0x040fe20000410000 */
[C---:B------:R-:W-:Y:S01]  /*69c0*/  HMMA.16816.F32.BF16 R108, R128.reuse, R138, R108 ;  /* 0x0000008a806c723c */ /* 0x040fe2000004186c */
[----:B------:R-:W4:Y:S02]  /*69d0*/  LDSM.16.MT88.4 R136, [R160+0x800] ;  /* 0x00080000a088783b */ /* 0x000f240000004200 */
[----:B------:R-:W-:Y:S01]  /*69e0*/  FMUL.FTZ R19, R0, R119 ;  /* 0x0000007700137220 */ /* 0x000fe20000410000 */
[----:B--2---:R-:W-:Y:S01]  /*69f0*/  F2FP.BF16.PACK_AB R117, R246, R243 ;  /* 0x000000f3f675723e */ /* 0x004fe200000010ff */
[C---:B------:R-:W-:Y:S02]  /*6a00*/  FMUL.FTZ R112, R2.reuse, R112 ;  /* 0x0000007002707220 */ /* 0x040fe40000410000 */
[----:B------:R-:W-:Y:S01]  /*6a10*/  FMUL.FTZ R113, R2, R113 ;  /* 0x0000007102717220 */ /* 0x000fe20000410000 */
[----:B------:R-:W-:Y:S01]  /*6a20*/  MUFU.EX2 R245, R245 ;  /* 0x000000f500f57308 */ /* 0x000fe20000000800 */
[C---:B------:R-:W-:Y:S01]  /*6a30*/  FMUL.FTZ R114, R0.reuse, R114 ;  /* 0x0000007200727220 */ /* 0x040fe20000410000 */
[C---:B------:R-:W-:Y:S03]  /*6a40*/  HMMA.16816.F32.BF16 R16, R128.reuse, R140, R16 ;  /* 0x0000008c8010723c */ /* 0x040fe60000041810 */
[----:B------:R-:W-:Y:S02]  /*6a50*/  FMUL.FTZ R115, R0, R115 ;  /* 0x0000007300737220 */ /* 0x000fe40000410000 */
[--C-:B------:R-:W-:Y:S02]  /*6a60*/  FFMA.FTZ R247, R22, c[0x0][0x2d0], -R171.reuse ;  /* 0x0000b40016f77a23 */ /* 0x100fe400000108ab */
[--C-:B------:R-:W-:Y:S01]  /*6a70*/  FFMA.FTZ R250, R23, c[0x0][0x2d0], -R171.reuse ;  /* 0x0000b40017fa7a23 */ /* 0x100fe200000108ab */
[----:B------:R-:W2:Y:S01]  /*6a80*/  MUFU.EX2 R248, R248 ;  /* 0x000000f800f87308 */ /* 0x000ea20000000800 */
[--C-:B------:R-:W-:Y:S01]  /*6a90*/  FFMA.FTZ R249, R26, c[0x0][0x2d0], -R171.reuse ;  /* 0x0000b4001af97a23 */ /* 0x100fe200000108ab */
[----:B------:R-:W-:Y:S01]  /*6aa0*/  HMMA.16816.F32.BF16 R112, R128, R142, R112 ;  /* 0x0000008e8070723c */ /* 0x000fe20000041870 */
[----:B------:R-:W4:Y:S02]  /*6ab0*/  LDSM.16.MT88.4 R128, [R161+0x2800] ;  /* 0x00280000a180783b */ /* 0x000f240000004200 */
[----:B-1----:R-:W-:Y:S01]  /*6ac0*/  F2FP.BF16.PACK_AB R118, R244, R241 ;  /* 0x000000f1f476723e */ /* 0x002fe200000010ff */
[----:B------:R-:W-:Y:S02]  /*6ad0*/  FFMA.FTZ R252, R27, c[0x0][0x2d0], -R171 ;  /* 0x0000b4001bfc7a23 */ /* 0x000fe400000108ab */
[----:B------:R-:W-:Y:S02]  /*6ae0*/  FFMA.FTZ R167, R0, R233, R167 ;  /* 0x000000e900a77223 */ /* 0x000fe400000100a7 */
[----:B------:R-:W-:Y:S01]  /*6af0*/  MUFU.EX2 R22, R29 ;  /* 0x0000001d00167308 */ /* 0x000fe20000000800 */
[----:B------:R-:W-:Y:S03]  /*6b00*/  LDSM.16.MT88.4 R140, [R161+0x1000] ;  /* 0x00100000a18c783b */ /* 0x000fe60000004200 */
[----:B------:R-:W-:Y:S02]  /*6b10*/  FFMA.FTZ R163, R2, R235, R163 ;  /* 0x000000eb02a37223 */ /* 0x000fe400000100a3 */
[----:B------:R-:W-:Y:S02]  /*6b20*/  FADD.FTZ R168, R168, R167 ;  /* 0x000000a7a8a87221 */ /* 0x000fe40000010000 */
[----:B------:R-:W-:Y:S02]  /*6b30*/  FADD.FTZ R164, R164, R163 ;  /* 0x000000a3a4a47221 */ /* 0x000fe40000010000 */
[----:B------:R-:W-:Y:S01]  /*6b40*/  MUFU.EX2 R247, R247 ;  /* 0x000000f700f77308 */ /* 0x000fe20000000800 */
[----:B------:R-:W-:Y:S02]  /*6b50*/  FADD.FTZ R169, R169, R168 ;  /* 0x000000a8a9a97221 */ /* 0x000fe40000010000 */
[----:B------:R-:W-:Y:S01]  /*6b60*/  FADD.FTZ R165, R165, R164 ;  /* 0x000000a4a5a57221 */ /* 0x000fe20000010000 */
[----:B--2---:R-:W-:Y:S01]  /*6b70*/  F2FP.BF16.PACK_AB R119, R248, R245 ;  /* 0x000000f5f877723e */ /* 0x004fe200000010ff */
[----:B------:R-:W-:Y:S02]  /*6b80*/  FADD.FTZ R170, R170, R169 ;  /* 0x000000a9aaaa7221 */ /* 0x000fe40000010000 */
[----:B------:R-:W-:Y:S02]  /*6b90*/  FADD.FTZ R166, R166, R165 ;  /* 0x000000a5a6a67221 */ /* 0x000fe40000010000 */
[----:B------:R-:W-:Y:S01]  /*6ba0*/  FADD.FTZ R243, R243, R170 ;  /* 0x000000aaf3f37221 */ /* 0x000fe20000010000 */
[----:B------:R-:W-:Y:S01]  /*6bb0*/  MUFU.EX2 R250, R250 ;  /* 0x000000fa00fa7308 */ /* 0x000fe20000000800 */
[C---:B---3--:R-:W-:Y:S05]  /*6bc0*/  HMMA.16816.F32.BF16 R4, R116.reuse, R120, R4 ;  /* 0x000000787404723c */ /* 0x048fea0000041804 */
[----:B------:R-:W-:Y:S02]  /*6bd0*/  FADD.FTZ R175, R175, R166 ;  /* 0x000000a6afaf7221 */ /* 0x000fe40000010000 */
[----:B------:R-:W-:Y:S01]  /*6be0*/  FADD.FTZ R246, R246, R243 ;  /* 0x000000f3f6f67221 */ /* 0x000fe20000010000 */
[C---:B------:R-:W-:Y:S01]  /*6bf0*/  HMMA.16816.F32.BF16 R8, R116.reuse, R122, R8 ;  /* 0x0000007a7408723c */ /* 0x040fe20000041808 */
[----:B------:R-:W1:Y:S01]  /*6c00*/  LDSM.16.MT88.4 R120, [R162+0x4800] ;  /* 0x00480000a278783b */ /* 0x000e620000004200 */
[----:B------:R-:W-:Y:S02]  /*6c10*/  MUFU.EX2 R249, R249 ;  /* 0x000000f900f97308 */ /* 0x000fe40000000800 */
[----:B------:R-:W-:Y:S02]  /*6c20*/  FADD.FTZ R242, R242, R175 ;  /* 0x000000aff2f27221 */ /* 0x000fe40000010000 */
[----:B------:R-:W-:Y:S02]  /*6c30*/  FADD.FTZ R245, R245, R246 ;  /* 0x000000f6f5f57221 */ /* 0x000fe40000010000 */
[C---:B-----5:R-:W-:Y:S04]  /*6c40*/  HMMA.16816.F32.BF16 R36, R116.reuse, R124, R36 ;  /* 0x0000007c7424723c */ /* 0x060fe80000041824 */
[----:B------:R-:W2:Y:S01]  /*6c50*/  MUFU.EX2 R252, R252 ;  /* 0x000000fc00fc7308 */ /* 0x000ea20000000800 */
[----:B------:R-:W-:Y:S02]  /*6c60*/  FADD.FTZ R241, R241, R242 ;  /* 0x000000f2f1f17221 */ /* 0x000fe40000010000 */
[----:B------:R-:W-:Y:S01]  /*6c70*/  FADD.FTZ R248, R248, R245 ;  /* 0x000000f5f8f87221 */ /* 0x000fe20000010000 */
[C---:B------:R-:W-:Y:S01]  /*6c80*/  HMMA.16816.F32.BF16 R40, R116.reuse, R126, R40 ;  /* 0x0000007e7428723c */ /* 0x040fe20000041828 */
[----:B------:R-:W3:Y:S03]  /*6c90*/  LDSM.16.MT88.4 R124, [R133+0x4800] ;  /* 0x00480000857c783b */ /* 0x000ee60000004200 */
[----:B------:R-:W-:Y:S04]  /*6ca0*/  FADD.FTZ R241, R244, R241 ;  /* 0x000000f1f4f17221 */ /* 0x000fe80000010000 */
[C---:B----4-:R-:W-:Y:S08]  /*6cb0*/  HMMA.16816.F32.BF16 R44, R116.reuse, R136, R44 ;  /* 0x00000088742c723c */ /* 0x050ff0000004182c */
[C---:B------:R-:W-:Y:S01]  /*6cc0*/  HMMA.16816.F32.BF16 R48, R116.reuse, R138, R48 ;  /* 0x0000008a7430723c */ /* 0x040fe20000041830 */
[----:B------:R-:W4:Y:S03]  /*6cd0*/  LDSM.16.MT88.4 R136, [R160+0x4800] ;  /* 0x00480000a088783b */ /* 0x000f260000004200 */
[----:B--2---:R-:W-:Y:S04]  /*6ce0*/  F2FP.BF16.PACK_AB R27, R252, R249 ;  /* 0x000000f9fc1b723e */ /* 0x004fe800000010ff */
[C---:B------:R-:W-:Y:S08]  /*6cf0*/  HMMA.16816.F32.BF16 R52, R116.reuse, R144, R52 ;  /* 0x000000907434723c */ /* 0x040ff00000041834 */
[C---:B------:R-:W-:Y:S01]  /*6d00*/  HMMA.16816.F32.BF16 R56, R116.reuse, R146, R56 ;  /* 0x000000927438723c */ /* 0x040fe20000041838 */
[----:B------:R-:W-:Y:S07]  /*6d10*/  LDSM.16.MT88.4 R144, [R160+0x3800] ;  /* 0x00380000a090783b */ /* 0x000fee0000004200 */
[C---:B------:R-:W-:Y:S08]  /*6d20*/  HMMA.16816.F32.BF16 R60, R116.reuse, R148, R60 ;  /* 0x00000094743c723c */ /* 0x040ff0000004183c */
[C---:B------:R-:W-:Y:S01]  /*6d30*/  HMMA.16816.F32.BF16 R64, R116.reuse, R150, R64 ;  /* 0x000000967440723c */ /* 0x040fe20000041840 */
[----:B------:R-:W-:Y:S07]  /*6d40*/  LDSM.16.MT88.4 R148, [R161+0x3800] ;  /* 0x00380000a194783b */ /* 0x000fee0000004200 */
[C---:B------:R-:W-:Y:S08]  /*6d50*/  HMMA.16816.F32.BF16 R68, R116.reuse, R152, R68 ;  /* 0x000000987444723c */ /* 0x040ff00000041844 */
[C---:B------:R-:W-:Y:S08]  /*6d60*/  HMMA.16816.F32.BF16 R72, R116.reuse, R154, R72 ;  /* 0x0000009a7448723c */ /* 0x040ff00000041848 */
[C---:B------:R-:W-:Y:S07]  /*6d70*/  HMMA.16816.F32.BF16 R76, R116.reuse, R156, R76 ;  /* 0x0000009c744c723c */ /* 0x040fee000004184c */
[--C-:B------:R-:W-:Y:S01]  /*6d80*/  FFMA.FTZ R157, R21, c[0x0][0x2d0], -R174.reuse ;  /* 0x0000b400159d7a23 */ /* 0x100fe200000108ae */
[C---:B------:R-:W-:Y:S01]  /*6d90*/  HMMA.16816.F32.BF16 R80, R116.reuse, R158, R80 ;  /* 0x0000009e7450723c */ /* 0x040fe20000041850 */
[----:B------:R-:W-:Y:S03]  /*6da0*/  MUFU.EX2 R21, R32 ;  /* 0x0000002000157308 */ /* 0x000fe60000000800 */
[--C-:B------:R-:W-:Y:S03]  /*6db0*/  FFMA.FTZ R156, R20, c[0x0][0x2d0], -R174.reuse ;  /* 0x0000b400149c7a23 */ /* 0x100fe600000108ae */
[--C-:B------:R-:W-:Y:S01]  /*6dc0*/  FFMA.FTZ R158, R24, c[0x0][0x2d0], -R174.reuse ;  /* 0x0000b400189e7a23 */ /* 0x100fe200000108ae */
[C---:B------:R-:W-:Y:S03]  /*6dd0*/  HMMA.16816.F32.BF16 R84, R116.reuse, R128, R84 ;  /* 0x000000807454723c */ /* 0x040fe60000041854 */
[----:B------:R-:W-:Y:S01]  /*6de0*/  MUFU.EX2 R156, R156 ;  /* 0x0000009c009c7308 */ /* 0x000fe20000000800 */
[--C-:B------:R-:W-:Y:S01]  /*6df0*/  FFMA.FTZ R159, R25, c[0x0][0x2d0], -R174.reuse ;  /* 0x0000b400199f7a23 */ /* 0x100fe200000108ae */
[----:B------:R-:W-:Y:S01]  /*6e00*/  F2FP.BF16.PACK_AB R25, R250, R247 ;  /* 0x000000f7fa19723e */ /* 0x000fe200000010ff */
[----:B------:R-:W-:Y:S02]  /*6e10*/  FFMA.FTZ R174, R33, c[0x0][0x2d0], -R174 ;  /* 0x0000b40021ae7a23 */ /* 0x000fe400000108ae */
[C---:B------:R-:W-:Y:S01]  /*6e20*/  HMMA.16816.F32.BF16 R88, R116.reuse, R130, R88 ;  /* 0x000000827458723c */ /* 0x040fe20000041858 */
[----:B------:R-:W2:Y:S03]  /*6e30*/  LDSM.16.MT88.4 R128, [R161+0x4800] ;  /* 0x00480000a180783b */ /* 0x000ea60000004200 */
[----:B------:R-:W-:Y:S01]  /*6e40*/  FFMA.FTZ R33, R30, c[0x0][0x2d0], -R171 ;  /* 0x0000b4001e217a23 */ /* 0x000fe200000108ab */
[----:B------:R-:W5:Y:S01]  /*6e50*/  MUFU.EX2 R157, R157 ;  /* 0x0000009d009d7308 */ /* 0x000f620000000800 */
[----:B------:R-:W-:Y:S02]  /*6e60*/  FADD.FTZ R247, R247, R248 ;  /* 0x000000f8f7f77221 */ /* 0x000fe40000010000 */
[C---:B-1----:R-:W-:Y:S04]  /*6e70*/  HMMA.16816.F32.BF16 R92, R116.reuse, R120, R92 ;  /* 0x00000078745c723c */ /* 0x042fe8000004185c */
[----:B------:R-:W-:Y:S03]  /*6e80*/  FADD.FTZ R250, R250, R247 ;  /* 0x000000f7fafa7221 */ /* 0x000fe60000010000 */
[----:B------:R-:W-:Y:S01]  /*6e90*/  MUFU.EX2 R23, R33 ;  /* 0x0000002100177308 */ /* 0x000fe20000000800 */
[C---:B------:R-:W-:Y:S01]  /*6ea0*/  HMMA.16816.F32.BF16 R96, R116.reuse, R122, R96 ;  /* 0x0000007a7460723c */ /* 0x040fe20000041860 */
[----:B------:R-:W1:Y:S03]  /*6eb0*/  LDSM.16.MT88.4 R120, [R162+0x1000] ;  /* 0x00100000a278783b */ /* 0x000e660000004200 */
[----:B------:R-:W-:Y:S04]  /*6ec0*/  FADD.FTZ R249, R249, R250 ;  /* 0x000000faf9f97221 */ /* 0x000fe80000010000 */
[C---:B---3--:R-:W-:Y:S01]  /*6ed0*/  HMMA.16816.F32.BF16 R100, R116.reuse, R124, R100 ;  /* 0x0000007c7464723c */ /* 0x048fe20000041864 */
[----:B------:R-:W-:Y:S03]  /*6ee0*/  MUFU.EX2 R158, R158 ;  /* 0x0000009e009e7308 */ /* 0x000fe60000000800 */
[----:B------:R-:W-:Y:S01]  /*6ef0*/  FADD.FTZ R252, R252, R249 ;  /* 0x000000f9fcfc7221 */ /* 0x000fe20000010000 */
[C---:B-----5:R-:W-:Y:S01]  /*6f00*/  F2FP.BF16.PACK_AB R24, R157.reuse, R156 ;  /* 0x0000009c9d18723e */ /* 0x060fe200000010ff */
[----:B------:R-:W-:Y:S02]  /*6f10*/  FADD.FTZ R156, R156, R241 ;  /* 0x000000f19c9c7221 */ /* 0x000fe40000010000 */
[C---:B------:R-:W-:Y:S01]  /*6f20*/  HMMA.16816.F32.BF16 R104, R116.reuse, R126, R104 ;  /* 0x0000007e7468723c */ /* 0x040fe20000041868 */
[----:B------:R-:W3:Y:S02]  /*6f30*/  LDSM.16.MT88.4 R124, [R133+0x1000] ;  /* 0x00100000857c783b */ /* 0x000ee40000004200 */
[----:B------:R-:W5:Y:S01]  /*6f40*/  MUFU.EX2 R159, R159 ;  /* 0x0000009f009f7308 */ /* 0x000f620000000800 */
[----:B------:R-:W-:Y:S04]  /*6f50*/  FADD.FTZ R157, R157, R156 ;  /* 0x0000009c9d9d7221 */ /* 0x000fe80000010000 */
[C---:B----4-:R-:W-:Y:S05]  /*6f60*/  HMMA.16816.F32.BF16 R12, R116.reuse, R136, R12 ;  /* 0x00000088740c723c */ /* 0x050fea000004180c */
[----:B------:R-:W4:Y:S03]  /*6f70*/  MUFU.EX2 R174, R174 ;  /* 0x000000ae00ae7308 */ /* 0x000f260000000800 */
[C---:B------:R-:W-:Y:S01]  /*6f80*/  HMMA.16816.F32.BF16 R108, R116.reuse, R138, R108 ;  /* 0x0000008a746c723c */ /* 0x040fe2000004186c */
[----:B------:R-:W4:Y:S07]  /*6f90*/  LDSM.16.MT88.4 R136, [R160+0x1000] ;  /* 0x00100000a088783b */ /* 0x000f2e0000004200 */
[C---:B--2---:R-:W-:Y:S04]  /*6fa0*/  HMMA.16816.F32.BF16 R16, R116.reuse, R128, R16 ;  /* 0x000000807410723c */ /* 0x044fe80000041810 */
[C---:B-----5:R-:W-:Y:S01]  /*6fb0*/  F2FP.BF16.PACK_AB R26, R159.reuse, R158 ;  /* 0x0000009e9f1a723e */ /* 0x060fe200000010ff */
[----:B------:R-:W-:Y:S03]  /*6fc0*/  FADD.FTZ R158, R158, R157 ;  /* 0x0000009d9e9e7221 */ /* 0x000fe60000010000 */
[----:B------:R-:W-:Y:S01]  /*6fd0*/  HMMA.16816.F32.BF16 R112, R116, R130, R112 ;  /* 0x000000827470723c */ /* 0x000fe20000041870 */
[----:B------:R-:W2:Y:S03]  /*6fe0*/  LDSM.16.MT88.4 R116, [R162+0x3000] ;  /* 0x00300000a274783b */ /* 0x000ea60000004200 */
[----:B------:R-:W-:Y:S04]  /*6ff0*/  FADD.FTZ R158, R159, R158 ;  /* 0x0000009e9f9e7221 */ /* 0x000fe80000010000 */
[C---:B-1----:R-:W-:Y:S01]  /*7000*/  HMMA.16816.F32.BF16 R4, R24.reuse, R120, R4 ;  /* 0x000000781804723c */ /* 0x042fe20000041804 */
[----:B------:R-:W1:Y:S07]  /*7010*/  LDSM.16.MT88.4 R128, [R133+0x3000] ;  /* 0x003000008580783b */ /* 0x000e6e0000004200 */
[C---:B------:R-:W-:Y:S01]  /*7020*/  HMMA.16816.F32.BF16 R8, R24.reuse, R122, R8 ;  /* 0x0000007a1808723c */ /* 0x040fe20000041808 */
[----:B------:R-:W5:Y:S07]  /*7030*/  LDSM.16.MT88.4 R120, [R160+0x3000] ;  /* 0x00300000a078783b */ /* 0x000f6e0000004200 */
        /* <DEDUP_REMOVED lines=8> */
[----:B------:R-:W-:Y:S07]  /*70c0*/  LDSM.16.MT88.4 R140, [R133+0x3800] ;  /* 0x00380000858c783b */ /* 0x000fee0000004200 */
[C---:B--2---:R-:W-:Y:S08]  /*70d0*/  HMMA.16816.F32.BF16 R60, R24.reuse, R116, R60 ;  /* 0x00000074183c723c */ /* 0x044ff0000004183c */
[C---:B------:R-:W-:Y:S01]  /*70e0*/  HMMA.16816.F32.BF16 R64, R24.reuse, R118, R64 ;  /* 0x000000761840723c */ /* 0x040fe20000041840 */
[----:B------:R-:W2:Y:S07]  /*70f0*/  LDSM.16.MT88.4 R116, [R133+0x5000] ;  /* 0x005000008574783b */ /* 0x000eae0000004200 */
[C---:B-1----:R-:W-:Y:S07]  /*7100*/  HMMA.16816.F32.BF16 R68, R24.reuse, R128, R68 ;  /* 0x000000801844723c */ /* 0x042fee0000041844 */
[--C-:B------:R-:W-:Y:S01]  /*7110*/  FFMA.FTZ R129, R31, c[0x0][0x2d0], -R171.reuse ;  /* 0x0000b4001f817a23 */ /* 0x100fe200000108ab */
[C---:B------:R-:W-:Y:S01]  /*7120*/  HMMA.16816.F32.BF16 R72, R24.reuse, R130, R72 ;  /* 0x000000821848723c */ /* 0x040fe20000041848 */
[----:B------:R-:W-:Y:S02]  /*7130*/  LDSM.16.MT88.4 R28, [R162+0x1800] ;  /* 0x00180000a21c783b */ /* 0x000fe40000004200 */
[----:B------:R-:W1:Y:S01]  /*7140*/  MUFU.EX2 R154, R129 ;  /* 0x00000081009a7308 */ /* 0x000e620000000800 */
[--C-:B------:R-:W-:Y:S02]  /*7150*/  FFMA.FTZ R128, R34, c[0x0][0x2d0], -R171.reuse ;  /* 0x0000b40022807a23 */ /* 0x100fe400000108ab */
[----:B------:R-:W-:Y:S02]  /*7160*/  FFMA.FTZ R171, R35, c[0x0][0x2d0], -R171 ;  /* 0x0000b40023ab7a23 */ /* 0x000fe400000108ab */
[C---:B-----5:R-:W-:Y:S01]  /*7170*/  HMMA.16816.F32.BF16 R76, R24.reuse, R120, R76 ;  /* 0x00000078184c723c */ /* 0x060fe2000004184c */
[----:B------:R-:W-:Y:S04]  /*7180*/  LDSM.16.MT88.4 R32, [R161+0x1800] ;  /* 0x00180000a120783b */ /* 0x000fe80000004200 */
[----:B------:R-:W-:Y:S03]  /*7190*/  MUFU.EX2 R153, R128 ;  /* 0x0000008000997308 */ /* 0x000fe60000000800 */
[C---:B------:R-:W-:Y:S01]  /*71a0*/  HMMA.16816.F32.BF16 R80, R24.reuse, R122, R80 ;  /* 0x0000007a1850723c */ /* 0x040fe20000041850 */
[----:B------:R-:W5:Y:S06]  /*71b0*/  LDSM.16.MT88.4 R120, [R160+0x5000] ;  /* 0x00500000a078783b */ /* 0x000f6c0000004200 */
[----:B------:R-:W1:Y:S01]  /*71c0*/  MUFU.EX2 R171, R171 ;  /* 0x000000ab00ab7308 */ /* 0x000e620000000800 */
[C---:B---3--:R-:W-:Y:S08]  /*71d0*/  HMMA.16816.F32.BF16 R84, R24.reuse, R124, R84 ;  /* 0x0000007c1854723c */ /* 0x048ff00000041854 */
[C---:B------:R-:W-:Y:S01]  /*71e0*/  HMMA.16816.F32.BF16 R88, R24.reuse, R126, R88 ;  /* 0x0000007e1858723c */ /* 0x040fe20000041858 */
[----:B------:R-:W3:Y:S07]  /*71f0*/  LDSM.16.MT88.4 R124, [R161+0x5000] ;  /* 0x00500000a17c783b */ /* 0x000eee0000004200 */
[C---:B----4-:R-:W-:Y:S08]  /*7200*/  HMMA.16816.F32.BF16 R92, R24.reuse, R136, R92 ;  /* 0x00000088185c723c */ /* 0x050ff0000004185c */
[C---:B------:R-:W-:Y:S01]  /*7210*/  HMMA.16816.F32.BF16 R96, R24.reuse, R138, R96 ;  /* 0x0000008a1860723c */ /* 0x040fe20000041860 */
[----:B------:R-:W-:Y:S07]  /*7220*/  LDSM.16.MT88.4 R136, [R160+0x1800] ;  /* 0x00180000a088783b */ /* 0x000fee0000004200 */
[C---:B--2---:R-:W-:Y:S08]  /*7230*/  HMMA.16816.F32.BF16 R100, R24.reuse, R116, R100 ;  /* 0x000000741864723c */ /* 0x044ff00000041864 */
[C---:B------:R-:W-:Y:S01]  /*7240*/  HMMA.16816.F32.BF16 R104, R24.reuse, R118, R104 ;  /* 0x000000761868723c */ /* 0x040fe20000041868 */
[----:B------:R-:W2:Y:S07]  /*7250*/  LDSM.16.MT88.4 R116, [R133+0x1800] ;  /* 0x001800008574783b */ /* 0x000eae0000004200 */
[C---:B-----5:R-:W-:Y:S08]  /*7260*/  HMMA.16816.F32.BF16 R12, R24.reuse, R120, R12 ;  /* 0x00000078180c723c */ /* 0x060ff0000004180c */
[C---:B------:R-:W-:Y:S01]  /*7270*/  HMMA.16816.F32.BF16 R108, R24.reuse, R122, R108 ;  /* 0x0000007a186c723c */ /* 0x040fe2000004186c */
[----:B------:R-:W4:Y:S07]  /*7280*/  LDSM.16.MT88.4 R120, [R162+0x3800] ;  /* 0x00380000a278783b */ /* 0x000f2e0000004200 */
[C---:B---3--:R-:W-:Y:S08]  /*7290*/  HMMA.16816.F32.BF16 R16, R24.reuse, R124, R16 ;  /* 0x0000007c1810723c */ /* 0x048ff00000041810 */
[----:B------:R-:W-:Y:S07]  /*72a0*/  HMMA.16816.F32.BF16 R112, R24, R126, R112 ;  /* 0x0000007e1870723c */ /* 0x000fee0000041870 */
[----:B------:R-:W-:Y:S01]  /*72b0*/  F2FP.BF16.PACK_AB R24, R22, R251 ;  /* 0x000000fb1618723e */ /* 0x000fe200000010ff */
[----:B------:R-:W-:Y:S01]  /*72c0*/  FADD.FTZ R251, R251, R158 ;  /* 0x0000009efbfb7221 */ /* 0x000fe20000010000 */
[----:B------:R-:W-:Y:S03]  /*72d0*/  F2FP.BF16.PACK_AB R26, R174, R21 ;  /* 0x00000015ae1a723e */ /* 0x000fe600000010ff */
[----:B-1----:R-:W-:Y:S02]  /*72e0*/  F2FP.BF16.PACK_AB R25, R154, R23 ;  /* 0x000000179a19723e */ /* 0x002fe400000010ff */
[----:B------:R-:W-:Y:S07]  /*72f0*/  F2FP.BF16.PACK_AB R27, R171, R153 ;  /* 0x00000099ab1b723e */ /* 0x000fee00000010ff */
[C---:B------:R-:W-:Y:S08]  /*7300*/  HMMA.16816.F32.BF16 R128, R24.reuse, R28, R4 ;  /* 0x0000001c1880723c */ /* 0x040ff00000041804 */
[C---:B------:R-:W-:Y:S01]  /*7310*/  HMMA.16816.F32.BF16 R124, R24.reuse, R30, R8 ;  /* 0x0000001e187c723c */ /* 0x040fe20000041808 */
[----:B------:R-:W1:Y:S07]  /*7320*/  LDSM.16.MT88.4 R28, [R162+0x5800] ;  /* 0x00580000a21c783b */ /* 0x000e6e0000004200 */
[C---:B--2---:R-:W-:Y:S08]  /*7330*/  HMMA.16816.F32.BF16 R36, R24.reuse, R116, R36 ;  /* 0x000000741824723c */ /* 0x044ff00000041824 */
[C---:B------:R-:W-:Y:S01]  /*7340*/  HMMA.16816.F32.BF16 R40, R24.reuse, R118, R40 ;  /* 0x000000761828723c */ /* 0x040fe20000041828 */
[----:B------:R-:W-:Y:S07]  /*7350*/  LDSM.16.MT88.4 R116, [R160+0x5800] ;  /* 0x00580000a074783b */ /* 0x000fee0000004200 */
[C---:B------:R-:W-:Y:S08]  /*7360*/  HMMA.16816.F32.BF16 R44, R24.reuse, R136, R44 ;  /* 0x00000088182c723c */ /* 0x040ff0000004182c */
[C---:B------:R-:W-:Y:S08]  /*7370*/  HMMA.16816.F32.BF16 R48, R24.reuse, R138, R48 ;  /* 0x0000008a1830723c */ /* 0x040ff00000041830 */
[C---:B------:R-:W-:Y:S08]  /*7380*/  HMMA.16816.F32.BF16 R52, R24.reuse, R32, R52 ;  /* 0x000000201834723c */ /* 0x040ff00000041834 */
[C---:B------:R-:W-:Y:S01]  /*7390*/  HMMA.16816.F32.BF16 R56, R24.reuse, R34, R56 ;  /* 0x000000221838723c */ /* 0x040fe20000041838 */
[----:B------:R-:W2:Y:S07]  /*73a0*/  LDSM.16.MT88.4 R32, [R133+0x5800] ;  /* 0x005800008520783b */ /* 0x000eae0000004200 */
[C---:B----4-:R-:W-:Y:S07]  /*73b0*/  HMMA.16816.F32.BF16 R60, R24.reuse, R120, R60 ;  /* 0x00000078183c723c */ /* 0x050fee000004183c */
[----:B------:R-:W-:Y:S01]  /*73c0*/  IADD3 R120, R234, -0x2, RZ ;  /* 0xfffffffeea787810 */ /* 0x000fe20007ffe0ff */
[C---:B------:R-:W-:Y:S03]  /*73d0*/  HMMA.16816.F32.BF16 R64, R24.reuse, R122, R64 ;  /* 0x0000007a1840723c */ /* 0x040fe60000041840 */
[C---:B------:R-:W-:Y:S05]  /*73e0*/  ISETP.GE.AND P5, PT, R120.reuse, R229, PT ;  /* 0x000000e57800720c */ /* 0x040fea0003fa6270 */
[C---:B------:R-:W-:Y:S08]  /*73f0*/  HMMA.16816.F32.BF16 R68, R24.reuse, R140, R68 ;  /* 0x0000008c1844723c */ /* 0x040ff00000041844 */
[C---:B------:R-:W-:Y:S01]  /*7400*/  HMMA.16816.F32.BF16 R72, R24.reuse, R142, R72 ;  /* 0x0000008e1848723c */ /* 0x040fe20000041848 */
[----:B------:R-:W-:Y:S02]  /*7410*/  @P5 MOV R0, c[0x0][0x1e0] ;  /* 0x0000780000005a02 */ /* 0x000fe40000000f00 */
[----:B------:R-:W-:Y:S02]  /*7420*/  @P5 ISETP.GE.AND P2, PT, R199, c[0x0][0x1d4], PT ;  /* 0x00007500c7005a0c */ /* 0x000fe40003f46270 */
[----:B------:R-:W-:Y:S03]  /*7430*/  @P5 MOV R2, c[0x0][0x1e4] ;  /* 0x0000790000025a02 */ /* 0x000fe60000000f00 */
[C---:B------:R-:W-:Y:S08]  /*7440*/  HMMA.16816.F32.BF16 R76, R24.reuse, R144, R76 ;  /* 0x00000090184c723c */ /* 0x040ff0000004184c */
[C---:B------:R-:W-:Y:S08]  /*7450*/  HMMA.16816.F32.BF16 R80, R24.reuse, R146, R80 ;  /* 0x000000921850723c */ /* 0x040ff00000041850 */
[C---:B------:R-:W-:Y:S08]  /*7460*/  HMMA.16816.F32.BF16 R84, R24.reuse, R148, R84 ;  /* 0x000000941854723c */ /* 0x040ff00000041854 */
[C---:B------:R-:W-:Y:S08]  /*7470*/  HMMA.16816.F32.BF16 R88, R24.reuse, R150, R88 ;  /* 0x000000961858723c */ /* 0x040ff00000041858 */
[C---:B-1----:R-:W-:Y:S07]  /*7480*/  HMMA.16816.F32.BF16 R92, R24.reuse, R28, R92 ;  /* 0x0000001c185c723c */ /* 0x042fee000004185c */
[----:B------:R-:W-:Y:S01]  /*7490*/  @P5 SHF.R.S32.HI R29, RZ, 0x1f, R120 ;  /* 0x0000001fff1d5819 */ /* 0x000fe20000011478 */
[C---:B------:R-:W-:Y:S04]  /*74a0*/  HMMA.16816.F32.BF16 R96, R24.reuse, R30, R96 ;  /* 0x0000001e1860723c */ /* 0x040fe80000041860 */
[----:B------:R-:W-:Y:S04]  /*74b0*/  @P5 IMAD R29, R29, c[0x0][0x1e0], RZ ;  /* 0x000078001d1d5a24 */ /* 0x000fe800078e02ff */
[C---:B------:R-:W-:Y:S01]  /*74c0*/  @P5 IMAD R29, R120.reuse, c[0x0][0x1e4], R29 ;  /* 0x00007900781d5a24 */ /* 0x040fe200078e021d */
[C---:B--2---:R-:W-:Y:S03]  /*74d0*/  HMMA.16816.F32.BF16 R100, R24.reuse, R32, R100 ;  /* 0x000000201864723c */ /* 0x044fe60000041864 */
[----:B------:R-:W-:Y:S05]  /*74e0*/  @P5 IMAD.WIDE.U32 R120, R120, c[0x0][0x1e0], RZ ;  /* 0x0000780078785a25 */ /* 0x000fea00078e00ff */
[----:B------:R-:W-:Y:S01]  /*74f0*/  @P5 IADD3 R133, R121, R29, RZ ;  /* 0x0000001d79855210 */ /* 0x000fe20007ffe0ff */
[C---:B------:R-:W-:Y:S01]  /*7500*/  HMMA.16816.F32.BF16 R104, R24.reuse, R34, R104 ;  /* 0x000000221868723c */ /* 0x040fe20000041868 */
[----:B------:R1:W2:Y:S02]  /*7510*/  LDSM.16.MT88.4 R28, [R161+0x5800] ;  /* 0x00580000a11c783b */ /* 0x0002a40000004200 */
[C---:B------:R-:W-:Y:S02]  /*7520*/  @P5 SHF.L.U32 R33, R120.reuse, 0x6, RZ ;  /* 0x0000000678215819 */ /* 0x040fe400000006ff */
[----:B------:R-:W-:Y:S02]  /*7530*/  @P5 SHF.L.U64.HI R133, R120, 0x6, R133 ;  /* 0x0000000678855819 */ /* 0x000fe40000010285 */
[C---:B------:R-:W-:Y:S01]  /*7540*/  @P5 LEA R35, P0, R0.reuse, R33, 0x5 ;  /* 0x0000002100235211 */ /* 0x040fe200078028ff */
[C---:B------:R-:W-:Y:S04]  /*7550*/  HMMA.16816.F32.BF16 R120, R24.reuse, R116, R12 ;  /* 0x000000741878723c */ /* 0x040fe8000004180c */
[-C--:B------:R-:W-:Y:S04]  /*7560*/  @P5 IADD3 R33, P3, R33, R238.reuse, RZ ;  /* 0x000000ee21215210 */ /* 0x080fe80007f7e0ff */
[----:B------:R-:W-:Y:S01]  /*7570*/  @P5 LEA R160, P4, R33, c[0x0][0x1c8], 0x1 ;  /* 0x0000720021a05a11 */ /* 0x000fe200078808ff */
[C---:B------:R-:W-:Y:S03]  /*7580*/  HMMA.16816.F32.BF16 R108, R24.reuse, R118, R108 ;  /* 0x00000076186c723c */ /* 0x040fe6000004186c */
[----:B-1----:R-:W-:Y:S02]  /*7590*/  @P5 LEA.HI.X R161, R0, R133, R2, 0x5, P0 ;  /* 0x0000008500a15211 */ /* 0x002fe400000f2c02 */
[----:B------:R-:W-:Y:S02]  /*75a0*/  @P5 IADD3 R35, P0, R35, R238, RZ ;  /* 0x000000ee23235210 */ /* 0x000fe40007f1e0ff */
[-C--:B------:R-:W-:Y:S02]  /*75b0*/  @P5 IADD3.X R0, R133, R228.reuse, RZ, P3, !PT ;  /* 0x000000e485005210 */ /* 0x080fe40001ffe4ff */
[----:B------:R-:W-:Y:S03]  /*75c0*/  @P5 LEA R32, P3, R35, c[0x0][0x1c8], 0x1 ;  /* 0x0000720023205a11 */ /* 0x000fe600078608ff */
[----:B------:R-:W-:Y:S02]  /*75d0*/  @P5 IADD3.X R2, R161, R228, RZ, P0, !PT ;  /* 0x000000e4a1025210 */ /* 0x000fe400007fe4ff */
[----:B------:R-:W-:Y:S01]  /*75e0*/  @P5 LEA.HI.X R161, R33, c[0x0][0x1cc], R0, 0x1, P4 ;  /* 0x0000730021a15a11 */ /* 0x000fe200020f0c00 */
[----:B------:R-:W-:Y:S01]  /*75f0*/  FADD.FTZ R0, R22, R251 ;  /* 0x000000fb16007221 */ /* 0x000fe20000010000 */
[----:B------:R-:W-:Y:S01]  /*7600*/  @P5 LEA.HI.X R33, R35, c[0x0][0x1cc], R2, 0x1, P3 ;  /* 0x0000730023215a11 */ /* 0x000fe200018f0c02 */
[----:B------:R-:W-:Y:S01]  /*7610*/  @P5 IMAD R35, R232, 0x6000, R201 ;  /* 0x00006000e8235824 */ /* 0x000fe200078e02c9 */
[----:B------:R-:W-:Y:S01]  /*7620*/  @P5 ISETP.GE.AND P0, PT, R200, c[0x0][0x1d4], PT ;  /* 0x00007500c8005a0c */ /* 0x000fe20003f06270 */
[----:B------:R-:W-:Y:S01]  /*7630*/  FADD.FTZ R235, R21, R0 ;  /* 0x0000000015eb7221 */ /* 0x000fe20000010000 */
[C---:B--2---:R-:W-:Y:S02]  /*7640*/  HMMA.16816.F32.BF16 R116, R24.reuse, R28, R16 ;  /* 0x0000001c1874723c */ /* 0x044fe40000041810 */
[----:B------:R-:W-:Y:S01]  /*7650*/  @!PT LDS RZ, [RZ] ;  /* 0x00000000fffff984 */ /* 0x000fe20000000800 */
[----:B------:R-:W-:Y:S01]  /*7660*/  @!PT LDS RZ, [RZ] ;  /* 0x00000000fffff984 */ /* 0x000fe20000000800 */
[----:B------:R-:W-:Y:S01]  /*7670*/  @!PT LDS RZ, [RZ] ;  /* 0x00000000fffff984 */ /* 0x000fe20000000800 */
[----:B------:R1:W-:Y:S01]  /*7680*/  @P5 LDGSTS.E.BYPASS.LTC128B.128 [R35], [R160.64], !P1 ;  /* 0x00000000a0235fae */ /* 0x0003e2000c901d48 */
[----:B------:R-:W-:Y:S01]  /*7690*/  IADD3 R0, R135, 0x1, RZ ;  /* 0x0000000187007810 */ /* 0x000fe20007ffe0ff */
[----:B------:R-:W-:Y:S01]  /*76a0*/  FADD.FTZ R235, R174, R235 ;  /* 0x000000ebaeeb7221 */ /* 0x000fe20000010000 */
[----:B------:R-:W-:Y:S03]  /*76b0*/  MOV R133, R132 ;  /* 0x0000008400857202 */ /* 0x000fe60000000f00 */
[----:B------:R-:W-:Y:S02]  /*76c0*/  HMMA.16816.F32.BF16 R112, R24, R30, R112 ;  /* 0x0000001e1870723c */ /* 0x000fe40000041870 */
[----:B------:R1:W-:Y:S05]  /*76d0*/  @P5 LDGSTS.E.BYPASS.LTC128B.128 [R35+0x2000], [R160.64+0x80], !P2 ;  /* 0x02000080a0235fae */ /* 0x0003ea000d101d48 */
[----:B------:R-:W-:Y:S03]  /*76e0*/  FADD.FTZ R25, R23, R252 ;  /* 0x000000fc17197221 */ /* 0x000fe60000010000 */
[----:B------:R1:W-:Y:S02]  /*76f0*/  @P5 LDGSTS.E.BYPASS.LTC128B.128 [R35+0x4000], [R160.64+0x100], !P0 ;  /* 0x04000100a0235fae */ /* 0x0003e4000c101d48 */
[----:B------:R-:W-:Y:S04]  /*7700*/  FADD.FTZ R2, R154, R25 ;  /* 0x000000199a027221 */ /* 0x000fe80000010000 */
[----:B------:R-:W-:Y:S02]  /*7710*/  FADD.FTZ R2, R153, R2 ;  /* 0x0000000299027221 */ /* 0x000fe40000010000 */
[----:B------:R1:W-:Y:S02]  /*7720*/  @P5 LDGSTS.E.BYPASS.LTC128B.128 [R35+0x1000], [R32.64], !P1 ;  /* 0x0100000020235fae */ /* 0x0003e4000c901d48 */
[----:B------:R-:W-:Y:S06]  /*7730*/  FADD.FTZ R233, R171, R2 ;  /* 0x00000002abe97221 */ /* 0x000fec0000010000 */
[----:B------:R1:W-:Y:S01]  /*7740*/  @P5 LDGSTS.E.BYPASS.LTC128B.128 [R35+0x3000], [R32.64+0x80], !P2 ;  /* 0x0300008020235fae */ /* 0x0003e2000d101d48 */
[----:B------:R-:W-:Y:S04]  /*7750*/  ISETP.GE.AND P2, PT, R135, 0x1, PT ;  /* 0x000000018700780c */ /* 0x000fe80003f46270 */
[----:B------:R-:W-:Y:S02]  /*7760*/  SEL R135, R0, RZ, !P2 ;  /* 0x000000ff00877207 */ /* 0x000fe40005000000 */
[----:B------:R-:W-:Y:S01]  /*7770*/  MOV R0, R3 ;  /* 0x0000000300007202 */ /* 0x000fe20000000f00 */
[----:B------:R1:W-:Y:S01]  /*7780*/  @P5 LDGSTS.E.BYPASS.LTC128B.128 [R35+0x5000], [R32.64+0x100], !P0 ;  /* 0x0500010020235fae */ /* 0x0003e2000c101d48 */
[----:B------:R-:W-:Y:S02]  /*7790*/  ISETP.GE.AND P0, PT, R229, R234, PT ;  /* 0x000000eae500720c */ /* 0x000fe40003f06270 */
[----:B------:R-:W-:Y:S05]  /*77a0*/  MOV R234, R240 ;  /* 0x000000f000ea7202 */ /* 0x000fea0000000f00 */
[----:B------:R-:W0:Y:S06]  /*77b0*/  LDGDEPBAR ;  /* 0x00000000000079af */ /* 0x000e2c0000000000 */
[----:B------:R-:W-:-:S05]  /*77c0*/  @!P0 BRA `(.L_x_1259) ;  /* 0xffffd73000008947 */ /* 0x000fca000383ffff */
.L_x_1258:
[----:B------:R-:W-:Y:S02]  /*77d0*/  MOV R5, 0x1f ;  /* 0x0000001f00057802 */ /* 0x000fe40000000f00 */
[----:B------:R-:W-:Y:S01]  /*77e0*/  MOV R0, 0xffffffff ;  /* 0xffffffff00007802 */ /* 0x000fe20000000f00 */
[----:B------:R-:W-:Y:S05]  /*77f0*/  BRA.DIV ~URZ, `(.L_x_1260) ;  /* 0x00004aa27f007947 */ /* 0x000fea000b800000 */
[----:B-1----:R1:W2:Y:S02]  /*7800*/  SHFL.BFLY PT, R6, R235, 0x2, 0x1f ;  /* 0x0c401f00eb067f89 */ /* 0x0022a400000e0000 */
.L_x_1330:
[----:B-12---:R-:W-:Y:S01]  /*7810*/  FADD.FTZ R235, R6, R235 ;  /* 0x000000eb06eb7221 */ /* 0x006fe20000010000 */
[----:B------:R-:W-:Y:S05]  /*7820*/  BRA.DIV ~URZ, `(.L_x_1261) ;  /* 0x00004ab27f007947 */ /* 0x000fea000b800000 */
[----:B------:R-:W1:Y:S04]  /*7830*/  SHFL.BFLY PT, R8, R233, 0x2, 0x1f ;  /* 0x0c401f00e9087f89 */ /* 0x000e6800000e0000 */
[----:B------:R-:W2:Y:S01]  /*7840*/  SHFL.BFLY PT, R4, R235, 0x1, 0x1f ;  /* 0x0c201f00eb047f89 */ /* 0x000ea200000e0000 */
[----:B-1----:R-:W-:-:S02]  /*7850*/  FADD.FTZ R8, R8, R233 ;  /* 0x000000e908087221 */ /* 0x002fc40000010000 */
[----:B--2---:R-:W-:-:S03]  /*7860*/  FADD.FTZ R4, R235, R4 ;  /* 0x00000004eb047221 */ /* 0x004fc60000010000 */
[----:B------:R1:W2:Y:S04]  /*7870*/  SHFL.BFLY PT, R6, R8, 0x1, 0x1f ;  /* 0x0c201f0008067f89 */ /* 0x0002a800000e0000 */
.L_x_1331:
[----:B--2---:R-:W-:Y:S01]  /*7880*/  FADD.FTZ R6, R6, R8 ;  /* 0x0000000806067221 */ /* 0x004fe20000010000 */
[----:B------:R-:W-:Y:S02]  /*7890*/  FSETP.NE.FTZ.AND P1, PT, R4, RZ, PT ;  /* 0x000000ff0400720b */ /* 0x000fe40003f35000 */
[----:B------:R-:W-:Y:S02]  /*78a0*/  MOV R2, RZ ;  /* 0x000000ff00027202 */ /* 0x000fe40000000f00 */
[----:B------:R-:W-:Y:S02]  /*78b0*/  FSETP.NE.FTZ.AND P0, PT, R6, RZ, PT ;  /* 0x000000ff0600720b */ /* 0x000fe40003f15000 */
[----:B------:R-:W-:Y:S02]  /*78c0*/  MOV R7, RZ ;  /* 0x000000ff00077202 */ /* 0x000fe40000000f00 */
[----:B------:R-:W-:-:S05]  /*78d0*/  MOV R0, 0xff800000 ;  /* 0xff80000000007802 */ /* 0x000fca0000000f00 */
[----:B------:R-:W2:Y:S01]  /*78e0*/  @P1 MUFU.LG2 R5, R4 ;  /* 0x0000000400051308 */ /* 0x000ea20000000c00 */
[----:B-1----:R-:W-:-:S03]  /*78f0*/  @P1 MOV R8, 0x3f317218 ;  /* 0x3f31721800081802 */ /* 0x002fc60000000f00 */
[----:B------:R-:W-:Y:S02]  /*7900*/  @P0 MOV R9, 0x3f317218 ;  /* 0x3f31721800090802 */ /* 0x000fe40000000f00 */
[----:B------:R-:W-:Y:S02]  /*7910*/  @P1 FMUL.FTZ R8, R8, c[0x0][0x2d0] ;  /* 0x0000b40008081a20 */ /* 0x000fe40000410000 */
[----:B------:R-:W1:Y:S08]  /*7920*/  @P0 MUFU.RCP R2, R6 ;  /* 0x0000000600020308 */ /* 0x000e700000001000 */
[----:B------:R-:W3:Y:S01]  /*7930*/  @P0 MUFU.LG2 R6, R6 ;  /* 0x0000000600060308 */ /* 0x000ee20000000c00 */
[----:B--2---:R-:W-:-:S04]  /*7940*/  @P1 FMUL.FTZ R5, R5, 0.69314718246459960938 ;  /* 0x3f31721805051820 */ /* 0x004fc80000410000 */
[----:B------:R-:W-:-:S03]  /*7950*/  @P1 FFMA.FTZ R0, R8, R132, R5 ;  /* 0x0000008408001223 */ /* 0x000fc60000010005 */
[----:B------:R-:W2:Y:S01]  /*7960*/  @P1 MUFU.RCP R7, R4 ;  /* 0x0000000400071308 */ /* 0x000ea20000001000 */
[C---:B-1----:R-:W-:Y:S02]  /*7970*/  FMUL.FTZ R130, R2.reuse, R130 ;  /* 0x0000008202827220 */ /* 0x042fe40000410000 */
[C---:B------:R-:W-:Y:S02]  /*7980*/  FMUL.FTZ R131, R2.reuse, R131 ;  /* 0x0000008302837220 */ /* 0x040fe40000410000 */
[C---:B------:R-:W-:Y:S02]  /*7990*/  FMUL.FTZ R126, R2.reuse, R126 ;  /* 0x0000007e027e7220 */ /* 0x040fe40000410000 */
[----:B------:R-:W-:Y:S02]  /*79a0*/  FMUL.FTZ R127, R2, R127 ;  /* 0x0000007f027f7220 */ /* 0x000fe40000410000 */
[----:B---3--:R-:W-:Y:S02]  /*79b0*/  @P0 FMUL.FTZ R8, R6, 0.69314718246459960938 ;  /* 0x3f31721806080820 */ /* 0x008fe40000410000 */
[----:B------:R-:W-:Y:S01]  /*79c0*/  @P0 FMUL.FTZ R6, R9, c[0x0][0x2d0] ;  /* 0x0000b40009060a20 */ /* 0x000fe20000410000 */
[----:B------:R-:W-:Y:S01]  /*79d0*/  MOV R9, 0x1 ;  /* 0x0000000100097802 */ /* 0x000fe20000000f00 */
[----:B------:R-:W-:-:S02]  /*79e0*/  FMUL.FTZ R38, R2, R38 ;  /* 0x0000002602267220 */ /* 0x000fc40000410000 */
[----:B------:R-:W-:Y:S02]  /*79f0*/  FMUL.FTZ R39, R2, R39 ;  /* 0x0000002702277220 */ /* 0x000fe40000410000 */
[C---:B--2---:R-:W-:Y:S02]  /*7a00*/  FMUL.FTZ R128, R7.reuse, R128 ;  /* 0x0000008007807220 */ /* 0x044fe40000410000 */
        /* <DEDUP_REMOVED lines=46> */
[----:B------:R-:W-:Y:S01]  /*7cf0*/  FMUL.FTZ R113, R7, R113 ;  /* 0x0000007107717220 */ /* 0x000fe20000410000 */
[----:B------:R-:W-:Y:S01]  /*7d00*/  MOV R7, 0xff800000 ;  /* 0xff80000000077802 */ /* 0x000fe20000000f00 */
        /* <DEDUP_REMOVED lines=42> */
[----:B------:R-:W-:Y:S02]  /*7fb0*/  @P0 FFMA.FTZ R7, R6, R3, R8 ;  /* 0x0000000306070223 */ /* 0x000fe40000010008 */
.L_x_1239:
        /* <DEDUP_REMOVED lines=16> */
.L_x_1263:
[----:B------:R-:W-:Y:S05]  /*80c0*/  BSYNC B0 ;  /* 0x0000000000007941 */ /* 0x000fea0003800000 */
.L_x_1262:
        /* <DEDUP_REMOVED lines=11> */
[----:B------:R-:W-:-:S02]  /*8180*/  F2FP.BF16.PACK_AB R6, R37, R36 ;  /* 0x000000242506723e */ /* 0x000fc400000010ff */
[----:B------:R-:W-:Y:S02]  /*8190*/  F2FP.BF16.PACK_AB R8, R39, R38 ;  /* 0x000000262708723e */ /* 0x000fe400000010ff */
[----:B------:R-:W-:Y:S02]  /*81a0*/  F2FP.BF16.PACK_AB R14, R41, R40 ;  /* 0x00000028290e723e */ /* 0x000fe400000010ff */
[----:B------:R-:W-:Y:S02]  /*81b0*/  F2FP.BF16.PACK_AB R12, R43, R42 ;  /* 0x0000002a2b0c723e */ /* 0x000fe400000010ff */
[----:B------:R-:W-:Y:S02]  /*81c0*/  F2FP.BF16.PACK_AB R13, R45, R44 ;  /* 0x0000002c2d0d723e */ /* 0x000fe400000010ff */
[----:B------:R-:W-:Y:S02]  /*81d0*/  F2FP.BF16.PACK_AB R9, R47, R46 ;  /* 0x0000002e2f09723e */ /* 0x000fe400000010ff */
[----:B------:R-:W-:-:S02]  /*81e0*/  F2FP.BF16.PACK_AB R15, R113, R112 ;  /* 0x00000070710f723e */ /* 0x000fc400000010ff */
[----:B------:R-:W-:Y:S01]  /*81f0*/  ISETP.NE.U32.AND P2, PT, RZ, c[0x0][0x508], PT ;  /* 0x00014200ff007a0c */ /* 0x000fe20003f45070 */
[----:B------:R1:W-:Y:S01]  /*8200*/  STS [R221], R16 ;  /* 0x00000010dd007388 */ /* 0x0003e20000000800 */
[----:B------:R-:W-:Y:S02]  /*8210*/  ISETP.NE.U32.AND P1, PT, RZ, c[0x0][0x500], PT ;  /* 0x00014000ff007a0c */ /* 0x000fe40003f25070 */
[----:B------:R-:W-:Y:S01]  /*8220*/  ISETP.NE.AND.EX P2, PT, RZ, c[0x0][0x50c], PT, P2 ;  /* 0x00014300ff007a0c */ /* 0x000fe20003f45320 */
[----:B------:R3:W-:Y:S01]  /*8230*/  STS [R221+0x400], R10 ;  /* 0x0004000add007388 */ /* 0x0007e20000000800 */
[----:B------:R-:W-:-:S03]  /*8240*/  ISETP.NE.AND.EX P1, PT, RZ, c[0x0][0x504], PT, P1 ;  /* 0x00014100ff007a0c */ /* 0x000fc60003f25310 */
[----:B------:R4:W-:Y:S04]  /*8250*/  STS [R220], R11 ;  /* 0x0000000bdc007388 */ /* 0x0009e80000000800 */
[----:B------:R2:W-:Y:S04]  /*8260*/  STS [R220+0x400], R3 ;  /* 0x00040003dc007388 */ /* 0x0005e80000000800 */
[----:B------:R2:W-:Y:S04]  /*8270*/  STS [R219], R6 ;  /* 0x00000006db007388 */ /* 0x0005e80000000800 */
[----:B------:R2:W-:Y:S04]  /*8280*/  STS [R219+0x400], R8 ;  /* 0x00040008db007388 */ /* 0x0005e80000000800 */
[----:B------:R2:W-:Y:S01]  /*8290*/  STS [R207], R14 ;  /* 0x0000000ecf007388 */ /* 0x0005e20000000800 */
[----:B-1----:R-:W-:-:S03]  /*82a0*/  F2FP.BF16.PACK_AB R16, R49, R48 ;  /* 0x000000303110723e */ /* 0x002fc600000010ff */
[----:B------:R1:W-:Y:S01]  /*82b0*/  STS [R207+0x400], R12 ;  /* 0x0004000ccf007388 */ /* 0x0003e20000000800 */
[----:B---3--:R-:W-:-:S03]  /*82c0*/  F2FP.BF16.PACK_AB R10, R51, R50 ;  /* 0x00000032330a723e */ /* 0x008fc600000010ff */
[----:B------:R3:W-:Y:S01]  /*82d0*/  STS [R218], R13 ;  /* 0x0000000dda007388 */ /* 0x0007e20000000800 */
[----:B----4-:R-:W-:-:S03]  /*82e0*/  F2FP.BF16.PACK_AB R11, R57, R56 ;  /* 0x00000038390b723e */ /* 0x010fc600000010ff */
[----:B------:R4:W-:Y:S01]  /*82f0*/  STS [R218+0x400], R9 ;  /* 0x00040009da007388 */ /* 0x0009e20000000800 */
[----:B--2---:R-:W-:-:S03]  /*8300*/  F2FP.BF16.PACK_AB R3, R59, R58 ;  /* 0x0000003a3b03723e */ /* 0x004fc600000010ff */
[----:B------:R2:W-:Y:S01]  /*8310*/  STS [R223], R16 ;  /* 0x00000010df007388 */ /* 0x0005e20000000800 */
[----:B------:R-:W-:-:S03]  /*8320*/  F2FP.BF16.PACK_AB R6, R53, R52 ;  /* 0x000000343506723e */ /* 0x000fc600000010ff */
[----:B------:R2:W-:Y:S01]  /*8330*/  STS [R223+0x400], R10 ;  /* 0x0004000adf007388 */ /* 0x0005e20000000800 */
[----:B------:R-:W-:-:S03]  /*8340*/  F2FP.BF16.PACK_AB R8, R55, R54 ;  /* 0x000000363708723e */ /* 0x000fc600000010ff */
[----:B------:R2:W-:Y:S01]  /*8350*/  STS [R217], R6 ;  /* 0x00000006d9007388 */ /* 0x0005e20000000800 */
[----:B------:R-:W-:-:S03]  /*8360*/  F2FP.BF16.PACK_AB R14, R61, R60 ;  /* 0x0000003c3d0e723e */ /* 0x000fc600000010ff */
[----:B------:R2:W-:Y:S01]  /*8370*/  STS [R217+0x400], R8 ;  /* 0x00040008d9007388 */ /* 0x0005e20000000800 */
[----:B-1----:R-:W-:-:S03]  /*8380*/  F2FP.BF16.PACK_AB R12, R63, R62 ;  /* 0x0000003e3f0c723e */ /* 0x002fc600000010ff */
[----:B------:R1:W-:Y:S01]  /*8390*/  STS [R222], R11 ;  /* 0x0000000bde007388 */ /* 0x0003e20000000800 */
[----:B---3--:R-:W-:-:S03]  /*83a0*/  F2FP.BF16.PACK_AB R13, R65, R64 ;  /* 0x00000040410d723e */ /* 0x008fc600000010ff */
[----:B------:R3:W-:Y:S01]  /*83b0*/  STS [R222+0x400], R3 ;  /* 0x00040003de007388 */ /* 0x0007e20000000800 */
[----:B----4-:R-:W-:-:S03]  /*83c0*/  F2FP.BF16.PACK_AB R9, R67, R66 ;  /* 0x000000424309723e */ /* 0x010fc600000010ff */
[----:B------:R4:W-:Y:S01]  /*83d0*/  STS [R221+0x4000], R14 ;  /* 0x0040000edd007388 */ /* 0x0009e20000000800 */
[----:B--2---:R-:W-:-:S03]  /*83e0*/  F2FP.BF16.PACK_AB R16, R73, R72 ;  /* 0x000000484910723e */ /* 0x004fc600000010ff */
[----:B------:R2:W-:Y:S01]  /*83f0*/  STS [R221+0x4400], R12 ;  /* 0x0044000cdd007388 */ /* 0x0005e20000000800 */
[----:B------:R-:W-:-:S03]  /*8400*/  F2FP.BF16.PACK_AB R10, R71, R70 ;  /* 0x00000046470a723e */ /* 0x000fc600000010ff */
[----:B------:R2:W-:Y:S01]  /*8410*/  STS [R220+0x4000], R13 ;  /* 0x0040000ddc007388 */ /* 0x0005e20000000800 */
[----:B------:R-:W-:-:S03]  /*8420*/  F2FP.BF16.PACK_AB R6, R69, R68 ;  /* 0x000000444506723e */ /* 0x000fc600000010ff */
[----:B------:R2:W-:Y:S01]  /*8430*/  STS [R220+0x4400], R9 ;  /* 0x00440009dc007388 */ /* 0x0005e20000000800 */
[----:B------:R-:W-:-:S03]  /*8440*/  F2FP.BF16.PACK_AB R8, R75, R74 ;  /* 0x0000004a4b08723e */ /* 0x000fc600000010ff */
[----:B------:R2:W-:Y:S01]  /*8450*/  STS [R219+0x4000], R6 ;  /* 0x00400006db007388 */ /* 0x0005e20000000800 */
[----:B-1----:R-:W-:-:S03]  /*8460*/  F2FP.BF16.PACK_AB R11, R77, R76 ;  /* 0x0000004c4d0b723e */ /* 0x002fc600000010ff */
[----:B------:R1:W-:Y:S01]  /*8470*/  STS [R219+0x4400], R10 ;  /* 0x0044000adb007388 */ /* 0x0003e20000000800 */
        /* <DEDUP_REMOVED lines=17> */
[----:B------:R-:W-:Y:S01]  /*8590*/  STS [R222+0x4000], R13 ;  /* 0x0040000dde007388 */ /* 0x000fe20000000800 */
[----:B--2---:R-:W-:-:S03]  /*85a0*/  F2FP.BF16.PACK_AB R11, R99, R98 ;  /* 0x00000062630b723e */ /* 0x004fc600000010ff */
[----:B------:R2:W-:Y:S01]  /*85b0*/  STS [R222+0x4400], R9 ;  /* 0x00440009de007388 */ /* 0x0005e20000000800 */
[----:B------:R-:W-:-:S03]  /*85c0*/  F2FP.BF16.PACK_AB R3, R97, R96 ;  /* 0x000000606103723e */ /* 0x000fc600000010ff */
[----:B------:R-:W-:Y:S01]  /*85d0*/  STS [R221+0x8000], R16 ;  /* 0x00800010dd007388 */ /* 0x000fe20000000800 */
[----:B------:R-:W-:-:S03]  /*85e0*/  F2FP.BF16.PACK_AB R14, R103, R102 ;  /* 0x00000066670e723e */ /* 0x000fc600000010ff */
[----:B------:R4:W-:Y:S01]  /*85f0*/  STS [R221+0x8400], R8 ;  /* 0x00840008dd007388 */ /* 0x0009e20000000800 */
[----:B------:R-:W-:-:S03]  /*8600*/  F2FP.BF16.PACK_AB R12, R107, R106 ;  /* 0x0000006a6b0c723e */ /* 0x000fc600000010ff */
[----:B------:R4:W-:Y:S01]  /*8610*/  STS [R220+0x8000], R3 ;  /* 0x00800003dc007388 */ /* 0x0009e20000000800 */
[----:B-1----:R-:W-:-:S03]  /*8620*/  F2FP.BF16.PACK_AB R6, R101, R100 ;  /* 0x000000646506723e */ /* 0x002fc600000010ff */
[----:B------:R1:W-:Y:S01]  /*8630*/  STS [R220+0x8400], R11 ;  /* 0x0084000bdc007388 */ /* 0x0003e20000000800 */
[----:B---3--:R-:W-:-:S03]  /*8640*/  F2FP.BF16.PACK_AB R10, R105, R104 ;  /* 0x00000068690a723e */ /* 0x008fc600000010ff */
[----:B------:R3:W-:Y:S04]  /*8650*/  STS [R219+0x8000], R6 ;  /* 0x00800006db007388 */ /* 0x0007e80000000800 */
[----:B------:R3:W-:Y:S01]  /*8660*/  STS [R219+0x8400], R14 ;  /* 0x0084000edb007388 */ /* 0x0007e20000000800 */
[----:B--2---:R-:W-:-:S03]  /*8670*/  F2FP.BF16.PACK_AB R9, R121, R120 ;  /* 0x000000787909723e */ /* 0x004fc600000010ff */
[----:B------:R2:W-:Y:S04]  /*8680*/  STS [R207+0x8000], R10 ;  /* 0x0080000acf007388 */ /* 0x0005e80000000800 */
[----:B------:R2:W-:Y:S01]  /*8690*/  STS [R207+0x8400], R12 ;  /* 0x0084000ccf007388 */ /* 0x0005e20000000800 */
[----:B----4-:R-:W-:-:S03]  /*86a0*/  F2FP.BF16.PACK_AB R8, R109, R108 ;  /* 0x0000006c6d08723e */ /* 0x010fc600000010ff */
[----:B------:R4:W-:Y:S01]  /*86b0*/  STS [R218+0x8000], R9 ;  /* 0x00800009da007388 */ /* 0x0009e20000000800 */
[----:B------:R-:W-:Y:S02]  /*86c0*/  F2FP.BF16.PACK_AB R3, R123, R122 ;  /* 0x0000007a7b03723e */ /* 0x000fe400000010ff */
[----:B-1----:R-:W-:-:S03]  /*86d0*/  F2FP.BF16.PACK_AB R11, R115, R114 ;  /* 0x00000072730b723e */ /* 0x002fc600000010ff */
[----:B------:R1:W-:Y:S01]  /*86e0*/  STS [R218+0x8400], R3 ;  /* 0x00840003da007388 */ /* 0x0003e20000000800 */
[----:B---3--:R-:W-:-:S03]  /*86f0*/  F2FP.BF16.PACK_AB R6, R111, R110 ;  /* 0x0000006e6f06723e */ /* 0x008fc600000010ff */
[----:B------:R3:W-:Y:S01]  /*8700*/  STS [R223+0x8000], R8 ;  /* 0x00800008df007388 */ /* 0x0007e20000000800 */
[----:B------:R-:W-:-:S03]  /*8710*/  F2FP.BF16.PACK_AB R14, R117, R116 ;  /* 0x00000074750e723e */ /* 0x000fc600000010ff */
[----:B------:R3:W-:Y:S01]  /*8720*/  STS [R223+0x8400], R6 ;  /* 0x00840006df007388 */ /* 0x0007e20000000800 */
[----:B--2---:R-:W-:-:S03]  /*8730*/  F2FP.BF16.PACK_AB R10, R119, R118 ;  /* 0x00000076770a723e */ /* 0x004fc600000010ff */
[----:B------:R2:W-:Y:S01]  /*8740*/  STS [R217+0x8000], R14 ;  /* 0x0080000ed9007388 */ /* 0x0005e20000000800 */
[----:B------:R-:W-:-:S03]  /*8750*/  @P2 LEA R12, P0, R226, c[0x0][0x508], 0x2 ;  /* 0x00014200e20c2a11 */ /* 0x000fc600078010ff */
[----:B------:R2:W-:Y:S01]  /*8760*/  STS [R217+0x8400], R10 ;  /* 0x0084000ad9007388 */ /* 0x0005e20000000800 */
[----:B----4-:R-:W-:-:S03]  /*8770*/  IMAD.MOV.U32 R9, RZ, RZ, 0x4 ;  /* 0x00000004ff097424 */ /* 0x010fc600078e00ff */
[----:B------:R2:W-:Y:S01]  /*8780*/  STS [R222+0x8000], R15 ;  /* 0x0080000fde007388 */ /* 0x0005e20000000800 */
[----:B------:R-:W-:-:S03]  /*8790*/  @P2 LEA.HI.X R13, R226, c[0x0][0x50c], R225, 0x2, P0 ;  /* 0x00014300e20d2a11 */ /* 0x000fc600000f14e1 */
[----:B------:R2:W-:Y:S01]  /*87a0*/  STS [R222+0x8400], R11 ;  /* 0x0084000bde007388 */ /* 0x0005e20000000800 */
[----:B-1----:R-:W-:-:S03]  /*87b0*/  IMAD.MOV.U32 R3, RZ, RZ, c[0x0][0x388] ;  /* 0x0000e200ff037624 */ /* 0x002fc600078e00ff */
[----:B------:R-:W-:Y:S01]  /*87c0*/  BAR.SYNC.DEFER_BLOCKING 0x1, 0x100 ;  /* 0x0044000000007b1d */ /* 0x000fe20000010000 */
[----:B---3--:R-:W-:-:S04]  /*87d0*/  IMAD.WIDE R8, R226, R9, c[0x0][0x500] ;  /* 0x00014000e2087625 */ /* 0x008fc800078e0209 */
[----:B------:R-:W-:Y:S01]  /*87e0*/  IMAD.MOV.U32 R6, RZ, RZ, RZ ;  /* 0x000000ffff067224 */ /* 0x000fe200078e00ff */
[----:B------:R2:W5:Y:S05]  /*87f0*/  @P2 LDG.E R3, [R12.64] ;  /* 0x000000080c032981 */ /* 0x00056a000c1e1900 */
[----:B------:R2:W5:Y:S01]  /*8800*/  @P1 LDG.E R6, [R8.64] ;  /* 0x0000000808061981 */ /* 0x000562000c1e1900 */
[----:B------:R-:W-:-:S04]  /*8810*/  ISETP.NE.AND P0, PT, R230, RZ, PT ;  /* 0x000000ffe600720c */ /* 0x000fc80003f05270 */
[----:B------:R-:W-:Y:S01]  /*8820*/  SEL R230, R230, c[0x0][0x3d4], P0 ;  /* 0x0000f500e6e67a07 */ /* 0x000fe20000000000 */
[----:B------:R-:W-:Y:S05]  /*8830*/  @P2 BRA `(.L_x_1266) ;  /* 0x0000004000002947 */ /* 0x000fea0003800000 */
[----:B------:R-:W-:Y:S05]  /*8840*/  @!P1 BRA `(.L_x_1266) ;  /* 0x0000003000009947 */ /* 0x000fea0003800000 */
[----:B-----5:R-:W3:Y:S04]  /*8850*/  LDG.E R3, [R8.64] ;  /* 0x0000000808037981 */ /* 0x020ee8000c1e1900 */
[----:B--2---:R-:W3:Y:S02]  /*8860*/  LDG.E R10, [R8.64+0x4] ;  /* 0x00000408080a7981 */ /* 0x004ee4000c1e1900 */
[----:B---3--:R-:W-:Y:S02]  /*8870*/  IADD3 R3, -R3, R10, RZ ;  /* 0x0000000a03037210 */ /* 0x008fe40007ffe1ff */
.L_x_1266:
[----:B------:R-:W-:Y:S01]  /*8880*/  IMAD.MOV.U32 R24, RZ, RZ, 0x368 ;  /* 0x00000368ff187424 */ /* 0x000fe200078e00ff */
[----:B------:R-:W-:Y:S01]  /*8890*/  ISETP.GT.AND P3, PT, R230, 0x1, PT ;  /* 0x00000001e600780c */ /* 0x000fe20003f64270 */
[----:B--2---:R-:W-:Y:S01]  /*88a0*/  IMAD.MOV.U32 R8, RZ, RZ, c[0x0][0x4e8] ;  /* 0x00013a00ff087624 */ /* 0x004fe200078e00ff */
[----:B------:R-:W-:Y:S01]  /*88b0*/  ISETP.NE.U32.AND P0, PT, RZ, c[0x0][0x500], PT ;  /* 0x00014000ff007a0c */ /* 0x000fe20003f05070 */
[----:B-----5:R-:W-:Y:S01]  /*88c0*/  IMAD R3, R3, c[0x0][0x4e8], RZ ;  /* 0x00013a0003037a24 */ /* 0x020fe200078e02ff */
[----:B------:R-:W-:-:S02]  /*88d0*/  SEL R24, R24, 0x328, P3 ;  /* 0x0000032818187807 */ /* 0x000fc40001800000 */
[----:B------:R-:W-:Y:S01]  /*88e0*/  ISETP.NE.AND P2, PT, R8, 0x1, PT ;  /* 0x000000010800780c */ /* 0x000fe20003f45270 */
[----:B------:R-:W-:Y:S01]  /*88f0*/  IMAD R8, R189, 0x80, R206 ;  /* 0x00000080bd087824 */ /* 0x000fe200078e02ce */
[----:B------:R-:W1:Y:S01]  /*8900*/  LDC.64 R22, c[0x0][R24+0x170] ;  /* 0x00005c0018167b82 */ /* 0x000e620000000a00 */
[----:B------:R-:W-:Y:S02]  /*8910*/  ISETP.NE.AND.EX P0, PT, RZ, c[0x0][0x504], PT, P0 ;  /* 0x00014100ff007a0c */ /* 0x000fe40003f05300 */
[----:B------:R-:W-:Y:S02]  /*8920*/  IMAD.MOV.U32 R17, RZ, RZ, R8 ;  /* 0x000000ffff117224 */ /* 0x000fe400078e0008 */
[----:B------:R-:W-:Y:S02]  /*8930*/  SEL R226, R226, RZ, !P0 ;  /* 0x000000ffe2e27207 */ /* 0x000fe40004000000 */
[----:B------:R-:W-:Y:S01]  /*8940*/  SEL R10, R225, RZ, !P0 ;  /* 0x000000ffe10a7207 */ /* 0x000fe20004000000 */
[----:B------:R-:W2:Y:S03]  /*8950*/  LDC.64 R18, c[0x0][R24+0x168] ;  /* 0x00005a0018127b82 */ /* 0x000ea60000000a00 */
[----:B------:R-:W-:-:S05]  /*8960*/  @P2 IMAD.HI.U32 R11, R8, c[0x0][0x4ec], RZ ;  /* 0x00013b00080b2a27 */ /* 0x000fca00078e00ff */
[----:B------:R-:W3:Y:S01]  /*8970*/  LDC.64 R20, c[0x0][R24+0x178] ;  /* 0x00005e0018147b82 */ /* 0x000ee20000000a00 */
[----:B------:R-:W-:Y:S02]  /*8980*/  @P2 SHF.R.U32.HI R17, RZ, c[0x0][0x4f0], R11 ;  /* 0x00013c00ff112a19 */ /* 0x000fe4000001160b */
[----:B------:R-:W-:-:S05]  /*8990*/  SHF.R.S32.HI R11, RZ, 0x1f, R6 ;  /* 0x0000001fff0b7819 */ /* 0x000fca0000011406 */
[----:B------:R-:W4:Y:S01]  /*89a0*/  LDC.64 R12, c[0x0][R24+0x160] ;  /* 0x00005800180c7b82 */ /* 0x000f220000000a00 */
[----:B-1----:R-:W-:-:S04]  /*89b0*/  IMAD R9, R23, R226, RZ ;  /* 0x000000e217097224 */ /* 0x002fc800078e02ff */
[C---:B------:R-:W-:Y:S02]  /*89c0*/  IMAD R9, R22.reuse, R10, R9 ;  /* 0x0000000a16097224 */ /* 0x040fe400078e0209 */
[----:B------:R-:W-:-:S04]  /*89d0*/  IMAD.WIDE.U32 R22, R22, R226, RZ ;  /* 0x000000e216167225 */ /* 0x000fc800078e00ff */
[----:B--2---:R-:W-:Y:S01]  /*89e0*/  IMAD.WIDE.U32 R14, R18, R227, RZ ;  /* 0x000000e3120e7225 */ /* 0x004fe200078e00ff */
[----:B------:R-:W-:-:S03]  /*89f0*/  SEL R18, R231, RZ, P3 ;  /* 0x000000ffe7127207 */ /* 0x000fc60001800000 */
[----:B------:R-:W-:Y:S01]  /*8a00*/  IMAD R10, R19, R227, RZ ;  /* 0x000000e3130a7224 */ /* 0x000fe200078e02ff */
[----:B------:R-:W-:Y:S01]  /*8a10*/  IADD3 R16, P1, P0, R22, R14, R6 ;  /* 0x0000000e16107210 */ /* 0x000fe2000783e006 */
[----:B------:R-:W-:Y:S02]  /*8a20*/  IMAD.IADD R9, R23, 0x1, R9 ;  /* 0x0000000117097824 */ /* 0x000fe400078e0209 */
[----:B------:R-:W-:Y:S02]  /*8a30*/  IMAD.IADD R10, R15, 0x1, R10 ;  /* 0x000000010f0a7824 */ /* 0x000fe400078e020a */
[----:B---3--:R-:W-:Y:S02]  /*8a40*/  IMAD R14, R21, R18, RZ ;  /* 0x00000012150e7224 */ /* 0x008fe400078e02ff */
[----:B------:R-:W-:Y:S01]  /*8a50*/  IMAD.MOV R15, RZ, RZ, -R17 ;  /* 0x000000ffff0f7224 */ /* 0x000fe200078e0a11 */
[----:B------:R-:W-:Y:S01]  /*8a60*/  IADD3.X R9, R9, R10, R11, P1, P0 ;  /* 0x0000000a09097210 */ /* 0x000fe20000fe040b */
[----:B------:R-:W-:Y:S01]  /*8a70*/  IMAD.WIDE.U32 R18, R20, R18, RZ ;  /* 0x0000001214127225 */ /* 0x000fe200078e00ff */
[----:B------:R-:W-:-:S03]  /*8a80*/  SHF.R.S32.HI R10, RZ, 0x1f, R17 ;  /* 0x0000001fff0a7819 */ /* 0x000fc60000011411 */
[----:B------:R-:W-:Y:S01]  /*8a90*/  IMAD R15, R15, c[0x0][0x4e8], R8 ;  /* 0x00013a000f0f7a24 */ /* 0x000fe200078e0208 */
[----:B------:R-:W-:Y:S01]  /*8aa0*/  IADD3 R18, P1, P0, R17, R16, R18 ;  /* 0x0000001011127210 */ /* 0x000fe2000783e012 */
[----:B------:R-:W-:Y:S02]  /*8ab0*/  IMAD.IADD R14, R19, 0x1, R14 ;  /* 0x00000001130e7824 */ /* 0x000fe400078e020e */
[----:B----4-:R-:W-:Y:S01]  /*8ac0*/  IMAD R13, R13, R15, RZ ;  /* 0x0000000f0d0d7224 */ /* 0x010fe200078e02ff */
        /* <DEDUP_REMOVED lines=9> */
[----:B------:R-:W-:Y:S01]  /*8b60*/  SEL R10, R10, c[0x0][0x454], P3 ;  /* 0x000115000a0a7a07 */ /* 0x000fe20001800000 */
[----:B------:R-:W-:Y:S03]  /*8b70*/  SHFL.IDX PT, R12, R9, RZ, 0x1c1f ;  /* 0x001c1fff090c7589 */ /* 0x000fe600000e0000 */
[----:B------:R-:W-:Y:S01]  /*8b80*/  LEA.HI.X R18, R18, R10, R13, 0x2, P0 ;  /* 0x0000000a12127211 */ /* 0x000fe200000f140d */
[----:B------:R-:W-:Y:S01]  /*8b90*/  SHFL.IDX PT, R16, R9, 0x1, 0x1c1f ;  /* 0x003c1f0009107f89 */ /* 0x000fe200000e0000 */
[----:B------:R-:W-:Y:S01]  /*8ba0*/  IMAD R10, R189, 0x80, R208 ;  /* 0x00000080bd0a7824 */ /* 0x000fe200078e02d0 */
[----:B------:R-:W-:Y:S02]  /*8bb0*/  LOP3.LUT P0, RZ, R205, 0x3, RZ, 0xc0, !PT ;  /* 0x00000003cdff7812 */ /* 0x000fe4000780c0ff */
[----:B------:R-:W1:Y:S02]  /*8bc0*/  SHFL.IDX PT, R13, R18, RZ, 0x1c1f ;  /* 0x001c1fff120d7589 */ /* 0x000e6400000e0000 */
[----:B------:R-:W-:-:S02]  /*8bd0*/  IADD3 R14, R10, 0x8, RZ ;  /* 0x000000080a0e7810 */ /* 0x000fc40007ffe0ff */
[----:B------:R-:W2:Y:S01]  /*8be0*/  SHFL.IDX PT, R17, R18, 0x1, 0x1c1f ;  /* 0x003c1f0012117f89 */ /* 0x000ea200000e0000 */
[-C--:B------:R-:W-:Y:S02]  /*8bf0*/  ISETP.GE.OR P1, PT, R10, R3.reuse, P0 ;  /* 0x000000030a00720c */ /* 0x080fe40000726670 */
[----:B------:R-:W-:-:S11]  /*8c00*/  ISETP.GE.OR P0, PT, R14, R3, P0 ;  /* 0x000000030e00720c */ /* 0x000fd60000706670 */
[----:B-1----:R1:W-:Y:S01]  /*8c10*/  @!P1 ST.E [R12.64], R0 ;  /* 0x000000000c009985 */ /* 0x0023e2000c101908 */
[----:B------:R-:W-:-:S03]  /*8c20*/  ISETP.GE.AND P1, PT, R10, R3, PT ;  /* 0x000000030a00720c */ /* 0x000fc60003f26270 */
[----:B--2---:R1:W-:Y:S01]  /*8c30*/  @!P0 ST.E [R16.64], R7 ;  /* 0x0000000710008985 */ /* 0x0043e2000c101908 */
[----:B------:R-:W-:Y:S01]  /*8c40*/  ISETP.GE.AND P0, PT, R14, R3, PT ;  /* 0x000000030e00720c */ /* 0x000fe20003f06270 */
[----:B------:R-:W-:Y:S05]  /*8c50*/  @P3 BRA `(.L_x_1267) ;  /* 0x000007d000003947 */ /* 0x000fea0003800000 */
[----:B-1----:R-:W-:Y:S01]  /*8c60*/  IMAD R7, R11, c[0x0][0x3a0], RZ ;  /* 0x0000e8000b077a24 */ /* 0x002fe200078e02ff */
[-C--:B------:R-:W-:Y:S01]  /*8c70*/  LEA R0, R184, R195.reuse, 0x5 ;  /* 0x000000c3b8007211 */ /* 0x080fe200078e28ff */
[C---:B------:R-:W-:Y:S01]  /*8c80*/  IMAD.WIDE.U32 R4, R6.reuse, c[0x0][0x3a0], RZ ;  /* 0x0000e80006047a25 */ /* 0x040fe200078e00ff */
[----:B------:R1:W2:Y:S01]  /*8c90*/  LDS.128 R56, [R203+0x80] ;  /* 0x00008000cb387984 */ /* 0x0002a20000000c00 */
[C---:B------:R-:W-:Y:S02]  /*8ca0*/  LEA R60, R189.reuse, R195, 0x7 ;  /* 0x000000c3bd3c7211 */ /* 0x040fe400078e38ff */
[----:B------:R-:W-:Y:S01]  /*8cb0*/  IMAD R7, R6, c[0x0][0x3a4], R7 ;  /* 0x0000e90006077a24 */ /* 0x000fe200078e0207 */
[----:B------:R-:W-:Y:S01]  /*8cc0*/  LEA R0, R189, R0, 0x7 ;  /* 0x00000000bd007211 */ /* 0x000fe200078e38ff */
[----:B------:R1:W3:Y:S01]  /*8cd0*/  LDS.128 R52, [R203+0x1080] ;  /* 0x00108000cb347984 */ /* 0x0002e20000000c00 */
[----:B------:R-:W-:-:S02]  /*8ce0*/  MOV R8, R4 ;  /* 0x0000000400087202 */ /* 0x000fc40000000f00 */
[----:B------:R-:W-:Y:S01]  /*8cf0*/  IADD3 R9, R5, R7, RZ ;  /* 0x0000000705097210 */ /* 0x000fe20007ffe0ff */
[----:B------:R-:W-:Y:S01]  /*8d00*/  @P2 IMAD.HI.U32 R6, R0, c[0x0][0x4ec], RZ ;  /* 0x00013b0000062a27 */ /* 0x000fe200078e00ff */
[----:B------:R-:W-:Y:S01]  /*8d10*/  SHF.R.S32.HI R5, RZ, 0x1f, R226 ;  /* 0x0000001fff057819 */ /* 0x000fe200000114e2 */
[----:B------:R1:W4:Y:S01]  /*8d20*/  LDS.128 R48, [R203+0x2080] ;  /* 0x00208000cb307984 */ /* 0x0003220000000c00 */
[----:B------:R-:W-:Y:S01]  /*8d30*/  MOV R4, R0 ;  /* 0x0000000000047202 */ /* 0x000fe20000000f00 */
[----:B------:R-:W-:Y:S01]  /*8d40*/  IMAD.WIDE.U32 R8, R227, c[0x0][0x3e8], R8 ;  /* 0x0000fa00e3087a25 */ /* 0x000fe200078e0008 */
[----:B------:R-:W-:Y:S01]  /*8d50*/  @P2 SHF.R.U32.HI R4, RZ, c[0x0][0x4f0], R6 ;  /* 0x00013c00ff042a19 */ /* 0x000fe20000011606 */
[----:B------:R1:W1:Y:S02]  /*8d60*/  LDS.128 R44, [R203+0x3080] ;  /* 0x00308000cb2c7984 */ /* 0x0002640000000c00 */
[----:B------:R-:W-:Y:S01]  /*8d70*/  IMAD R5, R5, c[0x0][0x3f0], RZ ;  /* 0x0000fc0005057a24 */ /* 0x000fe200078e02ff */
[----:B------:R-:W-:Y:S01]  /*8d80*/  SHF.R.S32.HI R6, RZ, 0x1f, R4 ;  /* 0x0000001fff067819 */ /* 0x000fe20000011404 */
[----:B------:R1:W1:Y:S01]  /*8d90*/  LDS.128 R40, [R203+0x4080] ;  /* 0x00408000cb287984 */ /* 0x0002620000000c00 */
[----:B------:R-:W-:Y:S01]  /*8da0*/  IMAD R9, R227, c[0x0][0x3ec], R9 ;  /* 0x0000fb00e3097a24 */ /* 0x000fe200078e0209 */
[----:B------:R-:W-:Y:S01]  /*8db0*/  IADD3 R7, -R4, RZ, RZ ;  /* 0x000000ff04077210 */ /* 0x000fe20007ffe1ff */
[C---:B------:R-:W-:Y:S01]  /*8dc0*/  IMAD R5, R226.reuse, c[0x0][0x3f4], R5 ;  /* 0x0000fd00e2057a24 */ /* 0x040fe200078e0205 */
[----:B------:R1:W1:Y:S01]  /*8dd0*/  LDS.128 R36, [R203+0x5080] ;  /* 0x00508000cb247984 */ /* 0x0002620000000c00 */
[----:B------:R-:W-:-:S03]  /*8de0*/  IMAD.WIDE.U32 R8, R226, c[0x0][0x3f0], R8 ;  /* 0x0000fc00e2087a25 */ /* 0x000fc600078e0008 */
[----:B------:R1:W1:Y:S01]  /*8df0*/  LDS.128 R32, [R203+0x6080] ;  /* 0x00608000cb207984 */ /* 0x0002620000000c00 */
[----:B------:R-:W-:Y:S01]  /*8e00*/  IMAD R7, R7, c[0x0][0x4e8], R0 ;  /* 0x00013a0007077a24 */ /* 0x000fe200078e0200 */
[----:B------:R-:W-:Y:S01]  /*8e10*/  IADD3 R9, R9, R5, RZ ;  /* 0x0000000509097210 */ /* 0x000fe20007ffe0ff */
[----:B------:R-:W-:Y:S01]  /*8e20*/  IMAD R5, R6, c[0x0][0x3e0], RZ ;  /* 0x0000f80006057a24 */ /* 0x000fe200078e02ff */
[----:B------:R1:W1:Y:S02]  /*8e30*/  LDS.128 R28, [R203+0x7080] ;  /* 0x00708000cb1c7984 */ /* 0x0002640000000c00 */
[----:B------:R-:W-:Y:S01]  /*8e40*/  SHF.R.S32.HI R0, RZ, 0x1f, R7 ;  /* 0x0000001fff007819 */ /* 0x000fe20000011407 */
[C---:B------:R-:W-:Y:S01]  /*8e50*/  IMAD R5, R4.reuse, c[0x0][0x3e4], R5 ;  /* 0x0000f90004057a24 */ /* 0x040fe200078e0205 */
[----:B------:R1:W1:Y:S01]  /*8e60*/  LDS.128 R24, [R203+0x8080] ;  /* 0x00808000cb187984 */ /* 0x0002620000000c00 */
[----:B------:R-:W-:-:S03]  /*8e70*/  IMAD.WIDE.U32 R8, R4, c[0x0][0x3e0], R8 ;  /* 0x0000f80004087a25 */ /* 0x000fc600078e0008 */
[----:B------:R1:W1:Y:S01]  /*8e80*/  LDS.128 R20, [R203+0x9080] ;  /* 0x00908000cb147984 */ /* 0x0002620000000c00 */
[----:B------:R-:W-:Y:S01]  /*8e90*/  IMAD R0, R0, c[0x0][0x3d8], RZ ;  /* 0x0000f60000007a24 */ /* 0x000fe200078e02ff */
[----:B------:R-:W-:Y:S02]  /*8ea0*/  IADD3 R9, R9, R5, RZ ;  /* 0x0000000509097210 */ /* 0x000fe40007ffe0ff */
[----:B------:R1:W1:Y:S03]  /*8eb0*/  LDS.128 R16, [R203+0xa080] ;  /* 0x00a08000cb107984 */ /* 0x0002660000000c00 */
[C---:B------:R-:W-:Y:S01]  /*8ec0*/  IMAD.WIDE.U32 R8, R7.reuse, c[0x0][0x3d8], R8 ;  /* 0x0000f60007087a25 */ /* 0x040fe200078e0008 */
[----:B------:R1:W1:Y:S03]  /*8ed0*/  LDS.128 R12, [R203+0xb080] ;  /* 0x00b08000cb0c7984 */ /* 0x0002660000000c00 */
[----:B------:R-:W-:Y:S01]  /*8ee0*/  IMAD R7, R7, c[0x0][0x3dc], R0 ;  /* 0x0000f70007077a24 */ /* 0x000fe200078e0200 */
[----:B------:R-:W-:-:S04]  /*8ef0*/  LEA R5, P0, R8, c[0x0][0x380], 0x1 ;  /* 0x0000e00008057a11 */ /* 0x000fc800078008ff */
[----:B------:R-:W-:-:S04]  /*8f00*/  IADD3 R4, R9, R7, RZ ;  /* 0x0000000709047210 */ /* 0x000fc80007ffe0ff */
[----:B------:R-:W-:Y:S01]  /*8f10*/  LEA.HI.X R4, R8, c[0x0][0x384], R4, 0x1, P0 ;  /* 0x0000e10008047a11 */ /* 0x000fe200000f0c04 */
[----:B------:R-:W-:Y:S05]  /*8f20*/  BRA.DIV ~URZ, `(.L_x_1268) ;  /* 0x000034927f007947 */ /* 0x000fea000b800000 */
[----:B--234-:R2:W3:Y:S02]  /*8f30*/  SHFL.IDX PT, R61, R4, RZ, 0x181f ;  /* 0x00181fff043d7589 */ /* 0x01c4e400000e0000 */
.L_x_1332:
[----:B------:R-:W-:Y:S05]  /*8f40*/  BRA.DIV ~URZ, `(.L_x_1269) ;  /* 0x000034e27f007947 */ /* 0x000fea000b800000 */
[----:B------:R4:W2:Y:S02]  /*8f50*/  SHFL.IDX PT, R7, R5, RZ, 0x181f ;  /* 0x00181fff05077589 */ /* 0x0008a400000e0000 */
.L_x_1333:
        /* <DEDUP_REMOVED lines=15> */
.L_x_1271:
[----:B------:R-:W-:Y:S05]  /*9050*/  BSYNC B0 ;  /* 0x0000000000007941 */ /* 0x000fea0003800000 */
.L_x_1270:
[----:B------:R-:W-:Y:S05]  /*9060*/  BRA.DIV ~URZ, `(.L_x_1272) ;  /* 0x000034227f007947 */ /* 0x000fea000b800000 */
[----:B-12---:R1:W2:Y:S04]  /*9070*/  SHFL.IDX PT, R25, R4, 0x1, 0x181f ;  /* 0x00381f0004197f89 */ /* 0x0062a800000e0000 */
[----:B------:R1:W4:Y:S02]  /*9080*/  SHFL.IDX PT, R7, R5, 0x1, 0x181f ;  /* 0x00381f0005077f89 */ /* 0x00032400000e0000 */
.L_x_1334:
        /* <DEDUP_REMOVED lines=16> */
.L_x_1274:
[----:B------:R-:W-:Y:S05]  /*9190*/  BSYNC B0 ;  /* 0x0000000000007941 */ /* 0x000fea0003800000 */
.L_x_1273:
[----:B------:R-:W-:Y:S05]  /*91a0*/  BRA.DIV ~URZ, `(.L_x_1275) ;  /* 0x000033a27f007947 */ /* 0x000fea000b800000 */
[----:B--2---:R2:W1:Y:S02]  /*91b0*/  SHFL.IDX PT, R21, R4, 0x2, 0x181f ;  /* 0x00581f0004157f89 */ /* 0x00446400000e0000 */
.L_x_1335:
[----:B------:R-:W-:Y:S05]  /*91c0*/  BRA.DIV ~URZ, `(.L_x_1276) ;  /* 0x000033f27f007947 */ /* 0x000fea000b800000 */
[----:B----4-:R4:W2:Y:S02]  /*91d0*/  SHFL.IDX PT, R7, R5, 0x2, 0x181f ;  /* 0x00581f0005077f89 */ /* 0x0108a400000e0000 */
.L_x_1336:
        /* <DEDUP_REMOVED lines=16> */
.L_x_1278:
[----:B------:R-:W-:Y:S05]  /*92e0*/  BSYNC B0 ;  /* 0x0000000000007941 */ /* 0x000fea0003800000 */
.L_x_1277:
[----:B------:R-:W-:Y:S05]  /*92f0*/  BRA.DIV ~URZ, `(.L_x_1279) ;  /* 0x000033227f007947 */ /* 0x000fea000b800000 */
[----:B-1----:R1:W4:Y:S04]  /*9300*/  SHFL.IDX PT, R17, R4, 0x3, 0x181f ;  /* 0x00781f0004117f89 */ /* 0x00232800000e0000 */
[----:B--2---:R1:W2:Y:S02]  /*9310*/  SHFL.IDX PT, R7, R5, 0x3, 0x181f ;  /* 0x00781f0005077f89 */ /* 0x0042a400000e0000 */
.L_x_1337:
[----:B------:R-:W-:-:S04]  /*9320*/  IADD3 R60, R60, 0x60, RZ ;  /* 0x000000603c3c7810 */ /* 0x000fc80007ffe0ff */
[----:B------:R-:W-:-:S13]  /*9330*/  ISETP.GE.AND P0, PT, R60, R3, PT ;  /* 0x000000033c00720c */ /* 0x000fda0003f06270 */
[----:B------:R-:W-:Y:S05]  /*9340*/  @P0 BRA `(.L_x_1280) ;  /* 0x00001dc000000947 */ /* 0x000fea0003800000 */
[----:B------:R-:W-:Y:S02]  /*9350*/  ISETP.GE.AND P1, PT, R210, c[0x0][0x3c8], PT ;  /* 0x0000f200d2007a0c */ /* 0x000fe40003f26270 */
[----:B------:R-:W-:-:S11]  /*9360*/  ISETP.GE.AND P0, PT, R199, c[0x0][0x3c8], PT ;  /* 0x0000f200c7007a0c */ /* 0x000fd60003f06270 */
[CC--:B--2---:R-:W-:Y:S02]  /*9370*/  @!P1 LEA R8, P3, R210.reuse, R7.reuse, 0x1 ;  /* 0x00000007d2089211 */ /* 0x0c4fe400078608ff */
[C---:B-1----:R-:W-:Y:S02]  /*9380*/  @!P0 LEA R4, P2, R199.reuse, R7, 0x1 ;  /* 0x00000007c7048211 */ /* 0x042fe400078408ff */
[-C--:B----4-:R-:W-:Y:S02]  /*9390*/  @!P1 LEA.HI.X R9, R210, R17.reuse, R211, 0x1, P3 ;  /* 0x00000011d2099211 */ /* 0x090fe400018f0cd3 */
[----:B------:R-:W-:-:S03]  /*93a0*/  @!P0 LEA.HI.X R5, R199, R17, R198, 0x1, P2 ;  /* 0x00000011c7058211 */ /* 0x000fc600010f0cc6 */
[----:B------:R1:W-:Y:S04]  /*93b0*/  @!P1 ST.E.128 [R8.64], R44 ;  /* 0x0000002c08009985 */ /* 0x0003e8000c101d08 */
[----:B------:R1:W-:Y:S01]  /*93c0*/  @!P0 ST.E.128 [R4.64], R28 ;  /* 0x0000001c04008985 */ /* 0x0003e2000c101d08 */
[----:B------:R-:W-:-:S13]  /*93d0*/  ISETP.GE.AND P0, PT, R200, c[0x0][0x3c8], PT ;  /* 0x0000f200c8007a0c */ /* 0x000fda0003f06270 */
[----:B------:R-:W-:Y:S05]  /*93e0*/  @P0 BRA `(.L_x_1280) ;  /* 0x00001d2000000947 */ /* 0x000fea0003800000 */
[----:B-1----:R-:W-:-:S04]  /*93f0*/  LEA R4, P0, R200, R7, 0x1 ;  /* 0x00000007c8047211 */ /* 0x002fc800078008ff */
[----:B------:R-:W-:-:S05]  /*9400*/  LEA.HI.X R5, R200, R17, R197, 0x1, P0 ;  /* 0x00000011c8057211 */ /* 0x000fca00000f0cc5 */
[----:B------:R1:W-:Y:S01]  /*9410*/  ST.E.128 [R4.64], R12 ;  /* 0x0000000c04007985 */ /* 0x0003e2000c101d08 */
[----:B------:R-:W-:Y:S05]  /*9420*/  BRA `(.L_x_1280) ;  /* 0x00001ce000007947 */ /* 0x000fea0003800000 */
.L_x_1267:
[----:B------:R-:W-:Y:S01]  /*9430*/  IMAD R11, R11, c[0x0][0x408], RZ ;  /* 0x000102000b0b7a24 */ /* 0x000fe200078e02ff */
[----:B-1----:R-:W-:Y:S01]  /*9440*/  SHF.R.S32.HI R0, RZ, 0x1f, R226 ;  /* 0x0000001fff007819 */ /* 0x002fe200000114e2 */
[----:B------:R-:W-:-:S04]  /*9450*/  IMAD.WIDE.U32 R12, R6, c[0x0][0x408], RZ ;  /* 0x00010200060c7a25 */ /* 0x000fc800078e00ff */
[----:B------:R-:W-:Y:S02]  /*9460*/  IMAD R11, R6, c[0x0][0x40c], R11 ;  /* 0x00010300060b7a24 */ /* 0x000fe400078e020b */
        /* <DEDUP_REMOVED lines=28> */
.L_x_1338:
[----:B------:R-:W-:Y:S05]  /*9630*/  BRA.DIV ~URZ, `(.L_x_1282) ;  /* 0x000031127f007947 */ /* 0x000fea000b800000 */
[----:B------:R3:W4:Y:S02]  /*9640*/  SHFL.IDX PT, R7, R147, RZ, 0x1c1f ;  /* 0x001c1fff93077589 */ /* 0x00072400000e0000 */
.L_x_1339:
        /* <DEDUP_REMOVED lines=20> */
[----:B------:R-:W-:Y:S02]  /*9790*/  IADD3 R12, R204, 0xa0, RZ ;  /* 0x000000a0cc0c7810 */ /* 0x000fe40007ffe0ff */
        /* <DEDUP_REMOVED lines=27> */
[----:B------:R-:W-:Y:S02]  /*9950*/  @!P2 LEA R8, P3, R146, R7, 0x2 ;  /* 0x000000079208a211 */ /* 0x000fe400078610ff */
[----:B--2---:R-:W-:Y:S02]  /*9960*/  @!P4 IMAD.WIDE R10, R204, 0x4, R148 ;  /* 0x00000004cc0ac825 */ /* 0x004fe400078e0294 */
[----:B------:R-:W-:Y:S02]  /*9970*/  @!P2 LEA.HI.X R9, R146, R149, R143, 0x2, P3 ;  /* 0x000000959209a211 */ /* 0x000fe400018f148f */
[-C--:B------:R-:W-:Y:S01]  /*9980*/  @!P1 LEA R152, P3, R142, R7.reuse, 0x2 ;  /* 0x000000078e989211 */ /* 0x080fe200078610ff */
[----:B------:R2:W-:Y:S01]  /*9990*/  @!P4 ST.E.64 [R10.64], R128 ;  /* 0x000000800a00c985 */ /* 0x0005e2000c101b08 */
[----:B------:R-:W-:-:S02]  /*99a0*/  @!P5 LEA R150, P4, R144, R7, 0x2 ;  /* 0x000000079096d211 */ /* 0x000fc400078810ff */
[-C--:B------:R-:W-:Y:S01]  /*99b0*/  @!P1 LEA.HI.X R153, R142, R149.reuse, R139, 0x2, P3 ;  /* 0x000000958e999211 */ /* 0x080fe200018f148b */
[----:B------:R4:W-:Y:S01]  /*99c0*/  @!P2 ST.E.64 [R8.64], R124 ;  /* 0x0000007c0800a985 */ /* 0x0009e2000c101b08 */
[----:B------:R-:W-:Y:S02]  /*99d0*/  ISETP.GE.AND P2, PT, R138, c[0x0][0x3c8], PT ;  /* 0x0000f2008a007a0c */ /* 0x000fe40003f46270 */
[----:B------:R-:W-:Y:S02]  /*99e0*/  @!P5 LEA.HI.X R151, R144, R149, R141, 0x2, P4 ;  /* 0x000000959097d211 */ /* 0x000fe400020f148d */
[----:B------:R-:W-:-:S03]  /*99f0*/  @!P6 LEA R154, P4, R140, R7, 0x2 ;  /* 0x000000078c9ae211 */ /* 0x000fc600078810ff */
[----:B------:R5:W-:Y:S01]  /*9a00*/  @!P5 ST.E.64 [R150.64], R36 ;  /* 0x000000249600d985 */ /* 0x000be2000c101b08 */
[----:B------:R-:W-:Y:S02]  /*9a10*/  ISETP.GE.AND P5, PT, R136, c[0x0][0x3c8], PT ;  /* 0x0000f20088007a0c */ /* 0x000fe40003fa6270 */
[----:B------:R-:W-:Y:S01]  /*9a20*/  @!P6 LEA.HI.X R155, R140, R149, R137, 0x2, P4 ;  /* 0x000000958c9be211 */ /* 0x000fe200020f1489 */
[----:B------:R1:W-:Y:S01]  /*9a30*/  @!P1 ST.E.64 [R152.64], R40 ;  /* 0x0000002898009985 */ /* 0x0003e2000c101b08 */
[----:B------:R-:W-:-:S03]  /*9a40*/  ISETP.GE.AND P1, PT, R132, c[0x0][0x3c8], PT ;  /* 0x0000f20084007a0c */ /* 0x000fc60003f26270 */
[----:B------:R3:W-:Y:S01]  /*9a50*/  @!P6 ST.E.64 [R154.64], R44 ;  /* 0x0000002c9a00e985 */ /* 0x0007e2000c101b08 */
[----:B------:R-:W-:Y:S02]  /*9a60*/  ISETP.GE.AND P6, PT, R80, c[0x0][0x3c8], PT ;  /* 0x0000f20050007a0c */ /* 0x000fe40003fc6270 */
[----:B--2---:R-:W-:-:S04]  /*9a70*/  @!P2 LEA R10, P3, R138, R7, 0x2 ;  /* 0x000000078a0aa211 */ /* 0x004fc800078610ff */
[----:B------:R-:W-:Y:S02]  /*9a80*/  @!P2 LEA.HI.X R11, R138, R149, R135, 0x2, P3 ;  /* 0x000000958a0ba211 */ /* 0x000fe400018f1487 */
[----:B----4-:R-:W-:-:S03]  /*9a90*/  @!P5 LEA R8, P4, R136, R7, 0x2 ;  /* 0x000000078808d211 */ /* 0x010fc600078810ff */
[----:B------:R2:W-:Y:S01]  /*9aa0*/  @!P2 ST.E.64 [R10.64], R48 ;  /* 0x000000300a00a985 */ /* 0x0005e2000c101b08 */
[----:B------:R-:W-:Y:S02]  /*9ab0*/  ISETP.GE.AND P2, PT, R34, c[0x0][0x3c8], PT ;  /* 0x0000f20022007a0c */ /* 0x000fe40003f46270 */
[----:B-----5:R-:W-:Y:S02]  /*9ac0*/  @!P1 LEA R36, P3, R132, R7, 0x2 ;  /* 0x0000000784249211 */ /* 0x020fe400078610ff */
[-C--:B------:R-:W-:Y:S02]  /*9ad0*/  @!P5 LEA.HI.X R9, R136, R149.reuse, R133, 0x2, P4 ;  /* 0x000000958809d211 */ /* 0x080fe400020f1485 */
[----:B------:R-:W-:Y:S02]  /*9ae0*/  @!P1 LEA.HI.X R37, R132, R149, R81, 0x2, P3 ;  /* 0x0000009584259211 */ /* 0x000fe400018f1451 */
[----:B-1----:R-:W-:Y:S01]  /*9af0*/  @!P6 LEA R40, P4, R80, R7, 0x2 ;  /* 0x000000075028e211 */ /* 0x002fe200078810ff */
[----:B------:R1:W-:Y:S01]  /*9b00*/  @!P5 ST.E.64 [R8.64], R52 ;  /* 0x000000340800d985 */ /* 0x0003e2000c101b08 */
[----:B------:R-:W-:-:S02]  /*9b10*/  ISETP.GE.AND P5, PT, R32, c[0x0][0x3c8], PT ;  /* 0x0000f20020007a0c */ /* 0x000fc40003fa6270 */
[----:B------:R-:W-:Y:S01]  /*9b20*/  @!P6 LEA.HI.X R41, R80, R149, R35, 0x2, P4 ;  /* 0x000000955029e211 */ /* 0x000fe200020f1423 */
[----:B------:R4:W-:Y:S01]  /*9b30*/  @!P1 ST.E.64 [R36.64], R56 ;  /* 0x0000003824009985 */ /* 0x0009e2000c101b08 */
[----:B------:R-:W-:Y:S02]  /*9b40*/  ISETP.GE.AND P1, PT, R30, c[0x0][0x3c8], PT ;  /* 0x0000f2001e007a0c */ /* 0x000fe40003f26270 */
[----:B---3--:R-:W-:Y:S01]  /*9b50*/  @!P2 LEA R44, P3, R34, R7, 0x2 ;  /* 0x00000007222ca211 */ /* 0x008fe200078610ff */
[----:B------:R3:W-:Y:S01]  /*9b60*/  @!P6 ST.E.64 [R40.64], R60 ;  /* 0x0000003c2800e985 */ /* 0x0007e2000c101b08 */
[----:B------:R-:W-:Y:S02]  /*9b70*/  ISETP.GE.AND P6, PT, R28, c[0x0][0x3c8], PT ;  /* 0x0000f2001c007a0c */ /* 0x000fe40003fc6270 */
[----:B------:R-:W-:-:S05]  /*9b80*/  @!P2 LEA.HI.X R45, R34, R149, R33, 0x2, P3 ;  /* 0x00000095222da211 */ /* 0x000fca00018f1421 */
[----:B------:R5:W-:Y:S01]  /*9b90*/  @!P2 ST.E.64 [R44.64], R64 ;  /* 0x000000402c00a985 */ /* 0x000be2000c101b08 */
[----:B------:R-:W-:Y:S02]  /*9ba0*/  ISETP.GE.AND P2, PT, R26, c[0x0][0x3c8], PT ;  /* 0x0000f2001a007a0c */ /* 0x000fe40003f46270 */
[----:B--2---:R-:W-:-:S04]  /*9bb0*/  @!P5 LEA R10, P4, R32, R7, 0x2 ;  /* 0x00000007200ad211 */ /* 0x004fc800078810ff */
[----:B------:R-:W-:-:S05]  /*9bc0*/  @!P5 LEA.HI.X R11, R32, R149, R31, 0x2, P4 ;  /* 0x00000095200bd211 */ /* 0x000fca00020f141f */
[----:B------:R2:W-:Y:S01]  /*9bd0*/  @!P5 ST.E.64 [R10.64], R68 ;  /* 0x000000440a00d985 */ /* 0x0005e2000c101b08 */
[----:B-1----:R-:W-:Y:S02]  /*9be0*/  @!P1 LEA R8, P3, R30, R7, 0x2 ;  /* 0x000000071e089211 */ /* 0x002fe400078610ff */
[----:B------:R-:W-:Y:S02]  /*9bf0*/  ISETP.GE.AND P5, PT, R24, c[0x0][0x3c8], PT ;  /* 0x0000f20018007a0c */ /* 0x000fe40003fa6270 */
[----:B------:R-:W-:Y:S02]  /*9c00*/  @!P1 LEA.HI.X R9, R30, R149, R29, 0x2, P3 ;  /* 0x000000951e099211 */ /* 0x000fe400018f141d */
[-C--:B----4-:R-:W-:Y:S02]  /*9c10*/  @!P6 LEA R36, P4, R28, R7.reuse, 0x2 ;  /* 0x000000071c24e211 */ /* 0x090fe400078810ff */
[----:B---3--:R-:W-:Y:S01]  /*9c20*/  @!P2 LEA R40, P3, R26, R7, 0x2 ;  /* 0x000000071a28a211 */ /* 0x008fe200078610ff */
[----:B------:R1:W-:Y:S01]  /*9c30*/  @!P1 ST.E.64 [R8.64], R72 ;  /* 0x0000004808009985 */ /* 0x0003e2000c101b08 */
[----:B------:R-:W-:-:S02]  /*9c40*/  ISETP.GE.AND P1, PT, R22, c[0x0][0x3c8], PT ;  /* 0x0000f20016007a0c */ /* 0x000fc40003f26270 */
[-C--:B------:R-:W-:Y:S02]  /*9c50*/  @!P6 LEA.HI.X R37, R28, R149.reuse, R27, 0x2, P4 ;  /* 0x000000951c25e211 */ /* 0x080fe400020f141b */
[----:B------:R-:W-:Y:S02]  /*9c60*/  @!P2 LEA.HI.X R41, R26, R149, R25, 0x2, P3 ;  /* 0x000000951a29a211 */ /* 0x000fe400018f1419 */
[----:B-----5:R-:W-:Y:S01]  /*9c70*/  @!P5 LEA R44, P3, R24, R7, 0x2 ;  /* 0x00000007182cd211 */ /* 0x020fe200078610ff */
[----:B------:R3:W-:Y:S01]  /*9c80*/  @!P6 ST.E.64 [R36.64], R76 ;  /* 0x0000004c2400e985 */ /* 0x0007e2000c101b08 */
[----:B------:R-:W-:Y:S02]  /*9c90*/  ISETP.GE.AND P6, PT, R20, c[0x0][0x3c8], PT ;  /* 0x0000f20014007a0c */ /* 0x000fe40003fc6270 */
[----:B------:R-:W-:Y:S01]  /*9ca0*/  ISETP.GE.AND P4, PT, R18, c[0x0][0x3c8], PT ;  /* 0x0000f20012007a0c */ /* 0x000fe20003f86270 */
[----:B------:R4:W-:Y:S01]  /*9cb0*/  @!P2 ST.E.64 [R40.64], R4 ;  /* 0x000000042800a985 */ /* 0x0009e2000c101b08 */
[----:B------:R-:W-:-:S02]  /*9cc0*/  @!P5 LEA.HI.X R45, R24, R149, R23, 0x2, P3 ;  /* 0x00000095182dd211 */ /* 0x000fc400018f1417 */
[----:B------:R-:W-:-:S03]  /*9cd0*/  ISETP.GE.AND P3, PT, R16, c[0x0][0x3c8], PT ;  /* 0x0000f20010007a0c */ /* 0x000fc60003f66270 */
[----:B------:R-:W-:Y:S01]  /*9ce0*/  @!P5 ST.E.64 [R44.64], R84 ;  /* 0x000000542c00d985 */ /* 0x000fe2000c101b08 */
[----:B--2---:R-:W-:-:S04]  /*9cf0*/  @!P1 LEA R10, P2, R22, R7, 0x2 ;  /* 0x00000007160a9211 */ /* 0x004fc800078410ff */
[----:B------:R-:W-:-:S05]  /*9d00*/  @!P1 LEA.HI.X R11, R22, R149, R21, 0x2, P2 ;  /* 0x00000095160b9211 */ /* 0x000fca00010f1415 */
[----:B------:R2:W-:Y:S01]  /*9d10*/  @!P1 ST.E.64 [R10.64], R88 ;  /* 0x000000580a009985 */ /* 0x0005e2000c101b08 */
[----:B-1----:R-:W-:Y:S02]  /*9d20*/  @!P6 LEA R8, P2, R20, R7, 0x2 ;  /* 0x000000071408e211 */ /* 0x002fe400078410ff */
[----:B------:R-:W-:Y:S02]  /*9d30*/  ISETP.GE.AND P1, PT, R14, c[0x0][0x3c8], PT ;  /* 0x0000f2000e007a0c */ /* 0x000fe40003f26270 */
[----:B------:R-:W-:Y:S02]  /*9d40*/  @!P6 LEA.HI.X R9, R20, R149, R19, 0x2, P2 ;  /* 0x000000951409e211 */ /* 0x000fe400010f1413 */
[----:B---3--:R-:W-:-:S03]  /*9d50*/  @!P4 LEA R36, P5, R18, R7, 0x2 ;  /* 0x000000071224c211 */ /* 0x008fc600078a10ff */
[----:B------:R1:W-:Y:S01]  /*9d60*/  @!P6 ST.E.64 [R8.64], R92 ;  /* 0x0000005c0800e985 */ /* 0x0003e2000c101b08 */
[----:B------:R-:W-:Y:S02]  /*9d70*/  ISETP.GE.AND P6, PT, R12, c[0x0][0x3c8], PT ;  /* 0x0000f2000c007a0c */ /* 0x000fe40003fc6270 */
[----:B----4-:R-:W-:Y:S02]  /*9d80*/  @!P3 LEA R4, P2, R16, R7, 0x2 ;  /* 0x000000071004b211 */ /* 0x010fe400078410ff */
[-C--:B------:R-:W-:Y:S02]  /*9d90*/  @!P4 LEA.HI.X R37, R18, R149.reuse, R17, 0x2, P5 ;  /* 0x000000951225c211 */ /* 0x080fe400028f1411 */
[----:B------:R-:W-:Y:S02]  /*9da0*/  @!P3 LEA.HI.X R5, R16, R149, R15, 0x2, P2 ;  /* 0x000000951005b211 */ /* 0x000fe400010f140f */
[----:B------:R-:W-:Y:S01]  /*9db0*/  ISETP.GE.AND P5, PT, R216, c[0x0][0x3c8], PT ;  /* 0x0000f200d8007a0c */ /* 0x000fe20003fa6270 */
        /* <DEDUP_REMOVED lines=8> */
[----:B-1----:R-:W-:Y:S02]  /*9e40*/  @!P5 LEA R8, P1, R216, R7, 0x2 ;  /* 0x00000007d808d211 */ /* 0x002fe400078210ff */
[----:B------:R-:W-:Y:S02]  /*9e50*/  @!P6 LEA.HI.X R41, R12, R149, R3, 0x2, P2 ;  /* 0x000000950c29e211 */ /* 0x000fe400010f1403 */
[----:B------:R-:W-:Y:S02]  /*9e60*/  @!P4 LEA R6, P2, R215, R7, 0x2 ;  /* 0x00000007d706c211 */ /* 0x000fe400078410ff */
[----:B------:R-:W-:Y:S01]  /*9e70*/  @!P5 LEA.HI.X R9, R216, R149, R213, 0x2, P1 ;  /* 0x00000095d809d211 */ /* 0x000fe200008f14d5 */
[----:B------:R4:W-:Y:S01]  /*9e80*/  @!P6 ST.E.64 [R40.64], R120 ;  /* 0x000000782800e985 */ /* 0x0009e2000c101b08 */
[----:B---3--:R-:W-:-:S03]  /*9e90*/  @!P3 LEA R36, P1, R214, R7, 0x2 ;  /* 0x00000007d624b211 */ /* 0x008fc600078210ff */
[----:B------:R4:W-:Y:S01]  /*9ea0*/  @!P5 ST.E.64 [R8.64], R108 ;  /* 0x0000006c0800d985 */ /* 0x0009e2000c101b08 */
[-C--:B------:R-:W-:Y:S02]  /*9eb0*/  @!P4 LEA.HI.X R7, R215, R149.reuse, R212, 0x2, P2 ;  /* 0x00000095d707c211 */ /* 0x080fe400010f14d4 */
[----:B------:R-:W-:-:S03]  /*9ec0*/  @!P3 LEA.HI.X R37, R214, R149, R209, 0x2, P1 ;  /* 0x00000095d625b211 */ /* 0x000fc600008f14d1 */
[----:B------:R4:W-:Y:S04]  /*9ed0*/  @!P4 ST.E.64 [R6.64], R116 ;  /* 0x000000740600c985 */ /* 0x0009e8000c101b08 */
[----:B------:R4:W-:Y:S02]  /*9ee0*/  @!P3 ST.E.64 [R36.64], R112 ;  /* 0x000000702400b985 */ /* 0x0009e4000c101b08 */
.L_x_1284:
[----:B------:R-:W-:Y:S05]  /*9ef0*/  BSYNC B0 ;  /* 0x0000000000007941 */ /* 0x000fea0003800000 */
.L_x_1283:
[----:B------:R-:W-:Y:S05]  /*9f00*/  BRA.DIV ~URZ, `(.L_x_1285) ;  /* 0x000028a27f007947 */ /* 0x000fea000b800000 */
[----:B-1----:R-:W1:Y:S04]  /*9f10*/  SHFL.IDX PT, R145, R145, 0x1, 0x1c1f ;  /* 0x003c1f0091917f89 */ /* 0x002e6800000e0000 */
[----:B----4-:R4:W3:Y:S02]  /*9f20*/  SHFL.IDX PT, R7, R147, 0x1, 0x1c1f ;  /* 0x003c1f0093077f89 */ /* 0x0108e400000e0000 */
.L_x_1340:
[----:B------:R-:W-:Y:S05]  /*9f30*/  @P0 BRA `(.L_x_1280) ;  /* 0x000011d000000947 */ /* 0x000fea0003800000 */
[----:B------:R-:W-:Y:S02]  /*9f40*/  ISETP.GE.AND P3, PT, R146, c[0x0][0x3c8], PT ;  /* 0x0000f20092007a0c */ /* 0x000fe40003f66270 */
[----:B------:R-:W-:-:S02]  /*9f50*/  ISETP.GE.AND P2, PT, R144, c[0x0][0x3c8], PT ;  /* 0x0000f20090007a0c */ /* 0x000fc40003f46270 */
[----:B------:R-:W-:Y:S02]  /*9f60*/  ISETP.GE.AND P4, PT, R204, c[0x0][0x3c8], PT ;  /* 0x0000f200cc007a0c */ /* 0x000fe40003f86270 */
[----:B------:R-:W-:Y:S02]  /*9f70*/  ISETP.GE.AND P1, PT, R142, c[0x0][0x3c8], PT ;  /* 0x0000f2008e007a0c */ /* 0x000fe40003f26270 */
[----:B------:R-:W-:-:S05]  /*9f80*/  ISETP.GE.AND P5, PT, R140, c[0x0][0x3c8], PT ;  /* 0x0000f2008c007a0c */ /* 0x000fca0003fa6270 */
[-C--:B---3--:R-:W-:Y:S02]  /*9f90*/  @!P3 LEA R8, P0, R146, R7.reuse, 0x2 ;  /* 0x000000079208b211 */ /* 0x088fe400078010ff */
[----:B------:R-:W-:Y:S02]  /*9fa0*/  @!P2 LEA R4, P6, R144, R7, 0x2 ;  /* 0x000000079004a211 */ /* 0x000fe400078c10ff */
[-C--:B-1----:R-:W-:Y:S02]  /*9fb0*/  @!P3 LEA.HI.X R9, R146, R145.reuse, R143, 0x2, P0 ;  /* 0x000000919209b211 */ /* 0x082fe400000f148f */
[----:B------:R-:W-:Y:S01]  /*9fc0*/  @!P2 LEA.HI.X R5, R144, R145, R141, 0x2, P6 ;  /* 0x000000919005a211 */ /* 0x000fe200030f148d */
[----:B------:R-:W-:Y:S01]  /*9fd0*/  @!P4 IMAD.MOV.U32 R144, RZ, RZ, R7 ;  /* 0x000000ffff90c224 */ /* 0x000fe200078e0007 */
[----:B------:R-:W-:Y:S02]  /*9fe0*/  ISETP.GE.AND P0, PT, R138, c[0x0][0x3c8], PT ;  /* 0x0000f2008a007a0c */ /* 0x000fe40003f06270 */
[----:B------:R-:W-:Y:S01]  /*9ff0*/  @!P1 LEA R10, P6, R142, R7, 0x2 ;  /* 0x000000078e0a9211 */ /* 0x000fe200078c10ff */
[----:B------:R-:W-:-:S03]  /*a000*/  @!P4 IMAD.WIDE R44, R204, 0x4, R144 ;  /* 0x00000004cc2cc825 */ /* 0x000fc600078e0290 */
[----:B------:R-:W-:Y:S02]  /*a010*/  @!P1 LEA.HI.X R11, R142, R145, R139, 0x2, P6 ;  /* 0x000000918e0b9211 */ /* 0x000fe400030f148b */
[----:B------:R-:W-:Y:S01]  /*a020*/  @!P5 LEA R36, P6, R140, R7, 0x2 ;  /* 0x000000078c24d211 */ /* 0x000fe200078c10ff */
[----:B------:R1:W-:Y:S01]  /*a030*/  @!P4 ST.E.64 [R44.64], R130 ;  /* 0x000000822c00c985 */ /* 0x0003e2000c101b08 */
[----:B------:R-:W-:Y:S02]  /*a040*/  ISETP.GE.AND P4, PT, R136, c[0x0][0x3c8], PT ;  /* 0x0000f20088007a0c */ /* 0x000fe40003f86270 */
[----:B------:R-:W-:Y:S01]  /*a050*/  @!P5 LEA.HI.X R37, R140, R145, R137, 0x2, P6 ;  /* 0x000000918c25d211 */ /* 0x000fe200030f1489 */
[----:B------:R3:W-:Y:S01]  /*a060*/  @!P3 ST.E.64 [R8.64], R126 ;  /* 0x0000007e0800b985 */ /* 0x0007e2000c101b08 */
[----:B------:R-:W-:Y:S02]  /*a070*/  @!P0 LEA R40, P6, R138, R7, 0x2 ;  /* 0x000000078a288211 */ /* 0x000fe400078c10ff */
[----:B------:R-:W-:Y:S01]  /*a080*/  ISETP.GE.AND P3, PT, R132, c[0x0][0x3c8], PT ;  /* 0x0000f20084007a0c */ /* 0x000fe20003f66270 */
[----:B------:R5:W-:Y:S01]  /*a090*/  @!P2 ST.E.64 [R4.64], R38 ;  /* 0x000000260400a985 */ /* 0x000be2000c101b08 */
[----:B------:R-:W-:-:S02]  /*a0a0*/  ISETP.GE.AND P2, PT, R80, c[0x0][0x3c8], PT ;  /* 0x0000f20050007a0c */ /* 0x000fc40003f46270 */
[----:B------:R-:W-:Y:S01]  /*a0b0*/  @!P0 LEA.HI.X R41, R138, R145, R135, 0x2, P6 ;  /* 0x000000918a298211 */ /* 0x000fe200030f1487 */
[----:B------:R4:W-:Y:S01]  /*a0c0*/  @!P1 ST.E.64 [R10.64], R42 ;  /* 0x0000002a0a009985 */ /* 0x0009e2000c101b08 */
[----:B------:R-:W-:-:S03]  /*a0d0*/  ISETP.GE.AND P1, PT, R34, c[0x0][0x3c8], PT ;  /* 0x0000f20022007a0c */ /* 0x000fc60003f26270 */
[----:B------:R-:W-:Y:S01]  /*a0e0*/  @!P5 ST.E.64 [R36.64], R46 ;  /* 0x0000002e2400d985 */ /* 0x000fe2000c101b08 */
[----:B------:R-:W-:-:S03]  /*a0f0*/  ISETP.GE.AND P5, PT, R32, c[0x0][0x3c8], PT ;  /* 0x0000f20020007a0c */ /* 0x000fc60003fa6270 */
[----:B------:R-:W-:Y:S01]  /*a100*/  @!P0 ST.E.64 [R40.64], R50 ;  /* 0x0000003228008985 */ /* 0x000fe2000c101b08 */
[----:B------:R-:W-:-:S04]  /*a110*/  @!P4 LEA R48, P0, R136, R7, 0x2 ;  /* 0x000000078830c211 */ /* 0x000fc800078010ff */
[----:B------:R-:W-:Y:S02]  /*a120*/  @!P4 LEA.HI.X R49, R136, R145, R133, 0x2, P0 ;  /* 0x000000918831c211 */ /* 0x000fe400000f1485 */
[----:B-1----:R-:W-:-:S03]  /*a130*/  @!P2 LEA R44, P0, R80, R7, 0x2 ;  /* 0x00000007502ca211 */ /* 0x002fc600078010ff */
[----:B------:R-:W-:Y:S01]  /*a140*/  @!P4 ST.E.64 [R48.64], R54 ;  /* 0x000000363000c985 */ /* 0x000fe2000c101b08 */
[----:B------:R-:W-:Y:S02]  /*a150*/  ISETP.GE.AND P4, PT, R28, c[0x0][0x3c8], PT ;  /* 0x0000f2001c007a0c */ /* 0x000fe40003f86270 */
[----:B---3--:R-:W-:Y:S02]  /*a160*/  @!P3 LEA R8, P6, R132, R7, 0x2 ;  /* 0x000000078408b211 */ /* 0x008fe400078c10ff */
[-C--:B------:R-:W-:Y:S02]  /*a170*/  @!P2 LEA.HI.X R45, R80, R145.reuse, R35, 0x2, P0 ;  /* 0x00000091502da211 */ /* 0x080fe400000f1423 */
[----:B------:R-:W-:Y:S02]  /*a180*/  ISETP.GE.AND P0, PT, R30, c[0x0][0x3c8], PT ;  /* 0x0000f2001e007a0c */ /* 0x000fe40003f06270 */
[----:B------:R-:W-:Y:S02]  /*a190*/  @!P3 LEA.HI.X R9, R132, R145, R81, 0x2, P6 ;  /* 0x000000918409b211 */ /* 0x000fe400030f1451 */
[----:B-----5:R-:W-:-:S03]  /*a1a0*/  @!P1 LEA R4, P6, R34, R7, 0x2 ;  /* 0x0000000722049211 */ /* 0x020fc600078c10ff */
[----:B------:R1:W-:Y:S01]  /*a1b0*/  @!P3 ST.E.64 [R8.64], R58 ;  /* 0x0000003a0800b985 */ /* 0x0003e2000c101b08 */
[----:B------:R-:W-:Y:S02]  /*a1c0*/  @!P1 LEA.HI.X R5, R34, R145, R33, 0x2, P6 ;  /* 0x0000009122059211 */ /* 0x000fe400030f1421 */
[----:B----4-:R-:W-:Y:S01]  /*a1d0*/  @!P5 LEA R10, P6, R32, R7, 0x2 ;  /* 0x00000007200ad211 */ /* 0x010fe200078c10ff */
[----:B------:R-:W-:Y:S01]  /*a1e0*/  @!P2 ST.E.64 [R44.64], R62 ;  /* 0x0000003e2c00a985 */ /* 0x000fe2000c101b08 */
[----:B------:R-:W-:Y:S02]  /*a1f0*/  ISETP.GE.AND P3, PT, R26, c[0x0][0x3c8], PT ;  /* 0x0000f2001a007a0c */ /* 0x000fe40003f66270 */
[----:B------:R-:W-:Y:S01]  /*a200*/  @!P5 LEA.HI.X R11, R32, R145, R31, 0x2, P6 ;  /* 0x00000091200bd211 */ /* 0x000fe200030f141f */
[----:B------:R3:W-:Y:S01]  /*a210*/  @!P1 ST.E.64 [R4.64], R66 ;  /* 0x0000004204009985 */ /* 0x0007e2000c101b08 */
[----:B------:R-:W-:Y:S02]  /*a220*/  @!P0 LEA R32, P6, R30, R7, 0x2 ;  /* 0x000000071e208211 */ /* 0x000fe400078c10ff */
[----:B------:R-:W-:Y:S01]  /*a230*/  ISETP.GE.AND P2, PT, R24, c[0x0][0x3c8], PT ;  /* 0x0000f20018007a0c */ /* 0x000fe20003f46270 */
[----:B------:R4:W-:Y:S01]  /*a240*/  @!P5 ST.E.64 [R10.64], R70 ;  /* 0x000000460a00d985 */ /* 0x0009e2000c101b08 */
[----:B------:R-:W-:-:S02]  /*a250*/  @!P0 LEA.HI.X R33, R30, R145, R29, 0x2, P6 ;  /* 0x000000911e218211 */ /* 0x000fc400030f141d */
[----:B------:R-:W-:Y:S02]  /*a260*/  @!P4 LEA R30, P6, R28, R7, 0x2 ;  /* 0x000000071c1ec211 */ /* 0x000fe400078c10ff */
[----:B------:R-:W-:Y:S01]  /*a270*/  ISETP.GE.AND P1, PT, R22, c[0x0][0x3c8], PT ;  /* 0x0000f20016007a0c */ /* 0x000fe20003f26270 */
[----:B------:R-:W-:Y:S01]  /*a280*/  @!P0 ST.E.64 [R32.64], R74 ;  /* 0x0000004a20008985 */ /* 0x000fe2000c101b08 */
[----:B------:R-:W-:Y:S02]  /*a290*/  ISETP.GE.AND P0, PT, R20, c[0x0][0x3c8], PT ;  /* 0x0000f20014007a0c */ /* 0x000fe40003f06270 */
[----:B------:R-:W-:Y:S02]  /*a2a0*/  @!P4 LEA.HI.X R31, R28, R145, R27, 0x2, P6 ;  /* 0x000000911c1fc211 */ /* 0x000fe400030f141b */
[----:B------:R-:W-:Y:S02]  /*a2b0*/  @!P3 LEA R28, P6, R26, R7, 0x2 ;  /* 0x000000071a1cb211 */ /* 0x000fe400078c10ff */
[----:B------:R-:W-:Y:S01]  /*a2c0*/  ISETP.GE.AND P5, PT, R18, c[0x0][0x3c8], PT ;  /* 0x0000f20012007a0c */ /* 0x000fe20003fa6270 */
[----:B------:R-:W-:Y:S01]  /*a2d0*/  @!P4 ST.E.64 [R30.64], R78 ;  /* 0x0000004e1e00c985 */ /* 0x000fe2000c101b08 */
[----:B------:R-:W-:-:S02]  /*a2e0*/  @!P3 LEA.HI.X R29, R26, R145, R25, 0x2, P6 ;  /* 0x000000911a1db211 */ /* 0x000fc400030f1419 */
[----:B-1----:R-:W-:Y:S02]  /*a2f0*/  @!P2 LEA R8, P6, R24, R7, 0x2 ;  /* 0x000000071808a211 */ /* 0x002fe400078c10ff */
[----:B------:R-:W-:Y:S01]  /*a300*/  ISETP.GE.AND P4, PT, R16, c[0x0][0x3c8], PT ;  /* 0x0000f20010007a0c */ /* 0x000fe20003f86270 */
[----:B------:R-:W-:Y:S01]  /*a310*/  @!P3 ST.E.64 [R28.64], R82 ;  /* 0x000000521c00b985 */ /* 0x000fe2000c101b08 */
[----:B------:R-:W-:Y:S02]  /*a320*/  @!P2 LEA.HI.X R9, R24, R145, R23, 0x2, P6 ;  /* 0x000000911809a211 */ /* 0x000fe400030f1417 */
[-C--:B------:R-:W-:Y:S02]  /*a330*/  @!P1 LEA R24, P6, R22, R7.reuse, 0x2 ;  /* 0x0000000716189211 */ /* 0x080fe400078c10ff */
[----:B---3--:R-:W-:Y:S01]  /*a340*/  @!P0 LEA R4, P3, R20, R7, 0x2 ;  /* 0x0000000714048211 */ /* 0x008fe200078610ff */
[----:B------:R1:W-:Y:S01]  /*a350*/  @!P2 ST.E.64 [R8.64], R86 ;  /* 0x000000560800a985 */ /* 0x0003e2000c101b08 */
[----:B------:R-:W-:-:S02]  /*a360*/  @!P1 LEA.HI.X R25, R22, R145, R21, 0x2, P6 ;  /* 0x0000009116199211 */ /* 0x000fc400030f1415 */
[----:B------:R-:W-:Y:S02]  /*a370*/  @!P0 LEA.HI.X R5, R20, R145, R19, 0x2, P3 ;  /* 0x0000009114058211 */ /* 0x000fe400018f1413 */
[----:B------:R-:W-:Y:S01]  /*a380*/  ISETP.GE.AND P3, PT, R14, c[0x0][0x3c8], PT ;  /* 0x0000f2000e007a0c */ /* 0x000fe20003f66270 */
[----:B------:R-:W-:Y:S01]  /*a390*/  @!P1 ST.E.64 [R24.64], R90 ;  /* 0x0000005a18009985 */ /* 0x000fe2000c101b08 */
[----:B----4-:R-:W-:Y:S02]  /*a3a0*/  @!P5 LEA R10, P6, R18, R7, 0x2 ;  /* 0x00000007120ad211 */ /* 0x010fe400078c10ff */
[----:B------:R-:W-:Y:S01]  /*a3b0*/  ISETP.GE.AND P2, PT, R12, c[0x0][0x3c8], PT ;  /* 0x0000f2000c007a0c */ /* 0x000fe20003f46270 */
[----:B------:R3:W-:Y:S01]  /*a3c0*/  @!P0 ST.E.64 [R4.64], R94 ;  /* 0x0000005e04008985 */ /* 0x0007e2000c101b08 */
[----:B------:R-:W-:Y:S02]  /*a3d0*/  ISETP.GE.AND P1, PT, R216, c[0x0][0x3c8], PT ;  /* 0x0000f200d8007a0c */ /* 0x000fe40003f26270 */
[----:B------:R-:W-:-:S02]  /*a3e0*/  @!P5 LEA.HI.X R11, R18, R145, R17, 0x2, P6 ;  /* 0x00000091120bd211 */ /* 0x000fc400030f1411 */
[----:B------:R-:W-:Y:S02]  /*a3f0*/  ISETP.GE.AND P0, PT, R215, c[0x0][0x3c8], PT ;  /* 0x0000f200d7007a0c */ /* 0x000fe40003f06270 */
[C---:B------:R-:W-:Y:S01]  /*a400*/  @!P4 LEA R18, P6, R16.reuse, R7, 0x2 ;  /* 0x000000071012c211 */ /* 0x040fe200078c10ff */
[----:B------:R4:W-:Y:S03]  /*a410*/  @!P5 ST.E.64 [R10.64], R98 ;  /* 0x000000620a00d985 */ /* 0x0009e6000c101b08 */
[----:B------:R-:W-:Y:S02]  /*a420*/  @!P4 LEA.HI.X R19, R16, R145, R15, 0x2, P6 ;  /* 0x000000911013c211 */ /* 0x000fe400030f140f */
[----:B------:R-:W-:-:S03]  /*a430*/  @!P3 LEA R16, P6, R14, R7, 0x2 ;  /* 0x000000070e10b211 */ /* 0x000fc600078c10ff */
[----:B------:R4:W-:Y:S01]  /*a440*/  @!P4 ST.E.64 [R18.64], R102 ;  /* 0x000000661200c985 */ /* 0x0009e2000c101b08 */
[----:B------:R-:W-:Y:S02]  /*a450*/  @!P3 LEA.HI.X R17, R14, R145, R13, 0x2, P6 ;  /* 0x000000910e11b211 */ /* 0x000fe400030f140d */
[-C--:B------:R-:W-:Y:S02]  /*a460*/  @!P2 LEA R14, P6, R12, R7.reuse, 0x2 ;  /* 0x000000070c0ea211 */ /* 0x080fe400078c10ff */
[----:B-1----:R-:W-:Y:S01]  /*a470*/  @!P1 LEA R8, P5, R216, R7, 0x2 ;  /* 0x00000007d8089211 */ /* 0x002fe200078a10ff */
[----:B------:R4:W-:Y:S01]  /*a480*/  @!P3 ST.E.64 [R16.64], R106 ;  /* 0x0000006a1000b985 */ /* 0x0009e2000c101b08 */
[-C--:B------:R-:W-:Y:S02]  /*a490*/  @!P2 LEA.HI.X R15, R12, R145.reuse, R3, 0x2, P6 ;  /* 0x000000910c0fa211 */ /* 0x080fe400030f1403 */
[----:B------:R-:W-:-:S03]  /*a4a0*/  @!P1 LEA.HI.X R9, R216, R145, R213, 0x2, P5 ;  /* 0x00000091d8099211 */ /* 0x000fc600028f14d5 */
[----:B------:R4:W-:Y:S01]  /*a4b0*/  @!P2 ST.E.64 [R14.64], R122 ;  /* 0x0000007a0e00a985 */ /* 0x0009e2000c101b08 */
[----:B---3--:R-:W-:-:S03]  /*a4c0*/  @!P0 LEA R4, P4, R215, R7, 0x2 ;  /* 0x00000007d7048211 */ /* 0x008fc600078810ff */
[----:B------:R4:W-:Y:S01]  /*a4d0*/  @!P1 ST.E.64 [R8.64], R110 ;  /* 0x0000006e08009985 */ /* 0x0009e2000c101b08 */
[----:B------:R-:W-:-:S05]  /*a4e0*/  @!P0 LEA.HI.X R5, R215, R145, R212, 0x2, P4 ;  /* 0x00000091d7058211 */ /* 0x000fca00020f14d4 */
[----:B------:R4:W-:Y:S01]  /*a4f0*/  @!P0 ST.E.64 [R4.64], R118 ;  /* 0x0000007604008985 */ /* 0x0009e2000c101b08 */
[----:B------:R-:W-:-:S13]  /*a500*/  ISETP.GE.AND P0, PT, R214, c[0x0][0x3c8], PT ;  /* 0x0000f200d6007a0c */ /* 0x000fda0003f06270 */
[----:B------:R-:W-:Y:S05]  /*a510*/  @P0 BRA `(.L_x_1280) ;  /* 0x00000bf000000947 */ /* 0x000fea0003800000 */
[----:B----4-:R-:W-:-:S04]  /*a520*/  LEA R4, P0, R214, R7, 0x2 ;  /* 0x00000007d6047211 */ /* 0x010fc800078010ff */
[----:B------:R-:W-:-:S05]  /*a530*/  LEA.HI.X R5, R214, R145, R209, 0x2, P0 ;  /* 0x00000091d6057211 */ /* 0x000fca00000f14d1 */
[----:B------:R1:W-:Y:S01]  /*a540*/  ST.E.64 [R4.64], R114 ;  /* 0x0000007204007985 */ /* 0x0003e2000c101b08 */
[----:B------:R-:W-:Y:S05]  /*a550*/  BRA `(.L_x_1280) ;  /* 0x00000bb000007947 */ /* 0x000fea0003800000 */
.L_x_1265:
        /* <DEDUP_REMOVED lines=17> */
[----:B-1----:R-:W3:Y:S02]  /*a670*/  LDG.E R6, [R4.64+0x4] ;  /* 0x0000040804067981 */ /* 0x002ee4000c1e1900 */
[----:B---3--:R-:W-:Y:S02]  /*a680*/  IADD3 R3, -R3, R6, RZ ;  /* 0x0000000603037210 */ /* 0x008fe40007ffe1ff */
.L_x_1286:
        /* <DEDUP_REMOVED lines=16> */
[----:B------:R-:W1:Y:S01]  /*a790*/  LDC.64 R18, c[0x0][R20+0x170] ;  /* 0x00005c0014127b82 */ /* 0x000e620000000a00 */
[----:B------:R-:W-:-:S07]  /*a7a0*/  SEL R231, R231, RZ, P2 ;  /* 0x000000ffe7e77207 */ /* 0x000fce0001000000 */
[----:B------:R-:W3:Y:S03]  /*a7b0*/  LDC.64 R12, c[0x0][R20+0x168] ;  /* 0x00005a00140c7b82 */ /* 0x000ee60000000a00 */
[----:B------:R-:W-:-:S05]  /*a7c0*/  @P0 IMAD.HI.U32 R8, R4, c[0x0][0x4ec], RZ ;  /* 0x00013b0004080a27 */ /* 0x000fca00078e00ff */
[----:B------:R-:W4:Y:S01]  /*a7d0*/  LDC.64 R16, c[0x0][R20+0x178] ;  /* 0x00005e0014107b82 */ /* 0x000f220000000a00 */
[----:B------:R-:W-:-:S07]  /*a7e0*/  @P0 SHF.R.U32.HI R9, RZ, c[0x0][0x4f0], R8 ;  /* 0x00013c00ff090a19 */ /* 0x000fce0000011608 */
[----:B------:R-:W5:Y:S01]  /*a7f0*/  LDC.64 R14, c[0x0][R20+0x160] ;  /* 0x00005800140e7b82 */ /* 0x000f620000000a00 */
        /* <DEDUP_REMOVED lines=9> */
[----:B------:R-:W-:Y:S01]  /*a890*/  IMAD.MOV R7, RZ, RZ, -R9 ;  /* 0x000000ffff077224 */ /* 0x000fe200078e0a09 */
[----:B------:R-:W-:Y:S01]  /*a8a0*/  IADD3.X R6, R6, R8, R5, P1, P0 ;  /* 0x0000000806067210 */ /* 0x000fe20000fe0405 */
[----:B------:R-:W-:-:S04]  /*a8b0*/  IMAD.WIDE.U32 R16, R16, R231, RZ ;  /* 0x000000e710107225 */ /* 0x000fc800078e00ff */
[----:B------:R-:W-:Y:S01]  /*a8c0*/  IMAD R7, R7, c[0x0][0x4e8], R4 ;  /* 0x00013a0007077a24 */ /* 0x000fe200078e0204 */
[----:B------:R-:W-:Y:S02]  /*a8d0*/  IADD3 R11, R17, R10, RZ ;  /* 0x0000000a110b7210 */ /* 0x000fe40007ffe0ff */
[----:B------:R-:W-:Y:S02]  /*a8e0*/  IADD3 R12, P1, P0, R9, R12, R16 ;  /* 0x0000000c090c7210 */ /* 0x000fe4000783e010 */
[----:B------:R-:W-:Y:S01]  /*a8f0*/  SHF.R.S32.HI R4, RZ, 0x1f, R9 ;  /* 0x0000001fff047819 */ /* 0x000fe20000011409 */
[----:B-----5:R-:W-:Y:S01]  /*a900*/  IMAD R9, R15, R7, RZ ;  /* 0x000000070f097224 */ /* 0x020fe200078e02ff */
[----:B------:R-:W-:Y:S02]  /*a910*/  SHF.R.S32.HI R8, RZ, 0x1f, R7 ;  /* 0x0000001fff087819 */ /* 0x000fe40000011407 */
[----:B------:R-:W-:Y:S01]  /*a920*/  IADD3.X R13, R4, R6, R11, P1, P0 ;  /* 0x00000006040d7210 */ /* 0x000fe20000fe040b */
[----:B------:R-:W-:Y:S01]  /*a930*/  IMAD.MOV.U32 R4, RZ, RZ, c[0x0][0x4a8] ;  /* 0x00012a00ff047624 */ /* 0x000fe200078e00ff */
[----:B------:R-:W-:Y:S01]  /*a940*/  MOV R6, c[0x0][0x4ac] ;  /* 0x00012b0000067a02 */ /* 0x000fe20000000f00 */
[----:B------:R-:W-:-:S02]  /*a950*/  IMAD R8, R14, R8, R9 ;  /* 0x000000080e087224 */ /* 0x000fc400078e0209 */
        /* <DEDUP_REMOVED lines=8> */
.L_x_1288:
[----:B------:R-:W-:Y:S05]  /*a9e0*/  BSYNC B0 ;  /* 0x0000000000007941 */ /* 0x000fea0003800000 */
.L_x_1287:
[----:B------:R-:W-:-:S13]  /*a9f0*/  ISETP.GT.AND P0, PT, R230, 0x1, PT ;  /* 0x00000001e600780c */ /* 0x000fda0003f04270 */
[----:B------:R-:W-:Y:S05]  /*aa00*/  @P0 BRA `(.L_x_1280) ;  /* 0x0000070000000947 */ /* 0x000fea0003800000 */
[----:B------:R-:W-:Y:S01]  /*aa10*/  MOV R4, c[0x0][0x4e8] ;  /* 0x00013a0000047a02 */ /* 0x000fe20000000f00 */
[----:B------:R-:W-:Y:S02]  /*aa20*/  IMAD R5, R5, c[0x0][0x3a0], RZ ;  /* 0x0000e80005057a24 */ /* 0x000fe400078e02ff */
[----:B-1----:R-:W-:Y:S01]  /*aa30*/  IMAD.WIDE.U32 R6, R0, c[0x0][0x3a0], RZ ;  /* 0x0000e80000067a25 */ /* 0x002fe200078e00ff */
[----:B------:R-:W-:-:S03]  /*aa40*/  ISETP.NE.AND P0, PT, R4, 0x1, PT ;  /* 0x000000010400780c */ /* 0x000fc60003f05270 */
[----:B------:R-:W-:Y:S01]  /*aa50*/  IMAD R5, R0, c[0x0][0x3a4], R5 ;  /* 0x0000e90000057a24 */ /* 0x000fe200078e0205 */
[----:B------:R-:W-:Y:S01]  /*aa60*/  LEA R0, R184, R195, 0x5 ;  /* 0x000000c3b8007211 */ /* 0x000fe200078e28ff */
[----:B------:R-:W-:-:S03]  /*aa70*/  IMAD R225, R225, c[0x0][0x3f0], RZ ;  /* 0x0000fc00e1e17a24 */ /* 0x000fc600078e02ff */
[----:B------:R-:W-:Y:S01]  /*aa80*/  LEA R0, R189, R0, 0x7 ;  /* 0x00000000bd007211 */ /* 0x000fe200078e38ff */
[----:B------:R-:W-:Y:S01]  /*aa90*/  IMAD R225, R226, c[0x0][0x3f4], R225 ;  /* 0x0000fd00e2e17a24 */ /* 0x000fe200078e02e1 */
[----:B------:R-:W-:Y:S02]  /*aaa0*/  IADD3 R7, R7, R5, RZ ;  /* 0x0000000507077210 */ /* 0x000fe40007ffe0ff */
[----:B------:R-:W-:Y:S01]  /*aab0*/  MOV R5, R0 ;  /* 0x0000000000057202 */ /* 0x000fe20000000f00 */
[----:B------:R-:W-:Y:S01]  /*aac0*/  @P0 IMAD.HI.U32 R4, R0, c[0x0][0x4ec], RZ ;  /* 0x00013b0000040a27 */ /* 0x000fe200078e00ff */
[----:B------:R-:W-:-:S03]  /*aad0*/  LEA R189, R189, R195, 0x7 ;  /* 0x000000c3bdbd7211 */ /* 0x000fc600078e38ff */
        /* <DEDUP_REMOVED lines=21> */
.L_x_1341:
[----:B------:R-:W-:Y:S05]  /*ac30*/  BRA.DIV ~URZ, `(.L_x_1290) ;  /* 0x00001ca27f007947 */ /* 0x000fea000b800000 */
[----:B------:R4:W1:Y:S02]  /*ac40*/  SHFL.IDX PT, R7, R4, RZ, 0x181f ;  /* 0x00181fff04077589 */ /* 0x00086400000e0000 */
.L_x_1342:
        /* <DEDUP_REMOVED lines=16> */
.L_x_1292:
[----:B------:R-:W-:Y:S05]  /*ad50*/  BSYNC B0 ;  /* 0x0000000000007941 */ /* 0x000fea0003800000 */
.L_x_1291:
[----:B------:R-:W-:Y:S05]  /*ad60*/  BRA.DIV ~URZ, `(.L_x_1293) ;  /* 0x00001bd27f007947 */ /* 0x000fea000b800000 */
[----:B------:R2:W4:Y:S04]  /*ad70*/  SHFL.IDX PT, R3, R5, 0x1, 0x181f ;  /* 0x00381f0005037f89 */ /* 0x00052800000e0000 */
[----:B-1----:R2:W1:Y:S02]  /*ad80*/  SHFL.IDX PT, R7, R4, 0x1, 0x181f ;  /* 0x00381f0004077f89 */ /* 0x00246400000e0000 */
.L_x_1343:
        /* <DEDUP_REMOVED lines=10> */
[-C--:B----4-:R-:W-:Y:S02]  /*ae30*/  @!P2 LEA.HI.X R9, R210, R3.reuse, R211, 0x1, P5 ;  /* 0x00000003d209a211 */ /* 0x090fe400028f0cd3 */
[-C--:B------:R-:W-:Y:S02]  /*ae40*/  @!P1 LEA.HI.X R7, R199, R3.reuse, R198, 0x1, P4 ;  /* 0x00000003c7079211 */ /* 0x080fe400020f0cc6 */
[----:B------:R-:W-:Y:S01]  /*ae50*/  @!P0 LEA.HI.X R11, R200, R3, R197, 0x1, P3 ;  /* 0x00000003c80b8211 */ /* 0x000fe200018f0cc5 */
[----:B------:R1:W-:Y:S04]  /*ae60*/  @!P2 ST.E.128 [R8.64], RZ ;  /* 0x000000ff0800a985 */ /* 0x0003e8000c101d08 */
[----:B------:R1:W-:Y:S04]  /*ae70*/  @!P1 ST.E.128 [R6.64], RZ ;  /* 0x000000ff06009985 */ /* 0x0003e8000c101d08 */
[----:B------:R1:W-:Y:S02]  /*ae80*/  @!P0 ST.E.128 [R10.64], RZ ;  /* 0x000000ff0a008985 */ /* 0x0003e4000c101d08 */
.L_x_1295:
[----:B------:R-:W-:Y:S05]  /*ae90*/  BSYNC B0 ;  /* 0x0000000000007941 */ /* 0x000fea0003800000 */
.L_x_1294:
[----:B------:R-:W-:Y:S05]  /*aea0*/  BRA.DIV ~URZ, `(.L_x_1296) ;  /* 0x00001b527f007947 */ /* 0x000fea000b800000 */
[----:B----4-:R4:W2:Y:S02]  /*aeb0*/  SHFL.IDX PT, R3, R5, 0x2, 0x181f ;  /* 0x00581f0005037f89 */ /* 0x0108a400000e0000 */
.L_x_1344:
[----:B------:R-:W-:Y:S05]  /*aec0*/  BRA.DIV ~URZ, `(.L_x_1297) ;  /* 0x00001ba27f007947 */ /* 0x000fea000b800000 */
[----:B-1----:R1:W4:Y:S02]  /*aed0*/  SHFL.IDX PT, R7, R4, 0x2, 0x181f ;  /* 0x00581f0004077f89 */ /* 0x00232400000e0000 */
.L_x_1345:
        /* <DEDUP_REMOVED lines=16> */
.L_x_1299:
[----:B------:R-:W-:Y:S05]  /*afe0*/  BSYNC B0 ;  /* 0x0000000000007941 */ /* 0x000fea0003800000 */
.L_x_1298:
[----:B------:R-:W-:Y:S05]  /*aff0*/  BRA.DIV ~URZ, `(.L_x_1300) ;  /* 0x00001ad27f007947 */ /* 0x000fea000b800000 */
[----:B--2-4-:R-:W2:Y:S04]  /*b000*/  SHFL.IDX PT, R5, R5, 0x3, 0x181f ;  /* 0x00781f0005057f89 */ /* 0x014ea800000e0000 */
[----:B------:R4:W1:Y:S02]  /*b010*/  SHFL.IDX PT, R7, R4, 0x3, 0x181f ;  /* 0x00781f0004077f89 */ /* 0x00086400000e0000 */
.L_x_1346:
        /* <DEDUP_REMOVED lines=8> */
[----:B----4-:R-:W-:Y:S02]  /*b0a0*/  @!P0 LEA R4, P3, R200, R7, 0x1 ;  /* 0x00000007c8048211 */ /* 0x010fe400078608ff */
[-C--:B--2---:R-:W-:Y:S02]  /*b0b0*/  @!P2 LEA.HI.X R9, R210, R5.reuse, R211, 0x1, P5 ;  /* 0x00000005d209a211 */ /* 0x084fe400028f0cd3 */
[-C--:B------:R-:W-:Y:S02]  /*b0c0*/  @!P1 LEA.HI.X R7, R199, R5.reuse, R198, 0x1, P4 ;  /* 0x00000005c7079211 */ /* 0x080fe400020f0cc6 */
[----:B------:R-:W-:Y:S01]  /*b0d0*/  @!P0 LEA.HI.X R5, R200, R5, R197, 0x1, P3 ;  /* 0x00000005c8058211 */ /* 0x000fe200018f0cc5 */
[----:B------:R1:W-:Y:S04]  /*b0e0*/  @!P2 ST.E.128 [R8.64], RZ ;  /* 0x000000ff0800a985 */ /* 0x0003e8000c101d08 */
[----:B------:R1:W-:Y:S04]  /*b0f0*/  @!P1 ST.E.128 [R6.64], RZ ;  /* 0x000000ff06009985 */ /* 0x0003e8000c101d08 */
[----:B------:R1:W-:Y:S02]  /*b100*/  @!P0 ST.E.128 [R4.64], RZ ;  /* 0x000000ff04008985 */ /* 0x0003e4000c101d08 */
.L_x_1280:
[----:B------:R-:W-:Y:S05]  /*b110*/  BSYNC B1 ;  /* 0x0000000000017941 */ /* 0x000fea0003800000 */
.L_x_1264:
[----:B------:R-:W-:-:S13]  /*b120*/  ISETP.NE.AND P0, PT, R196, RZ, PT ;  /* 0x000000ffc400720c */ /* 0x000fda0003f05270 */
[----:B------:R-:W-:Y:S01]  /*b130*/  @P0 WARPSYNC 0xffffffff ;  /* 0xffffffff00000948 */ /* 0x000fe20003800000 */
[----:B------:R-:W-:Y:S06]  /*b140*/  @P0 BAR.SYNC.DEFER_BLOCKING 0x5, 0x100 ;  /* 0x0144000000000b1d */ /* 0x000fec0000010000 */
[----:B------:R-:W4:Y:S04]  /*b150*/  @P0 LDS.128 R188, [0x24100] ;  /* 0x02410000ffbc0984 */ /* 0x000f280000000c00 */
[----:B------:R-:W-:Y:S06]  /*b160*/  @P0 BAR.ARV 0x4, 0x100 ;  /* 0x0104000000000b1d */ /* 0x000fec0000002000 */
[----:B------:R-:W-:Y:S05]  /*b170*/  @P0 BRA `(.L_x_1301) ;  /* 0x00000a6000000947 */ /* 0x000fea0003800000 */
[----:B-1--4-:R-:W-:Y:S01]  /*b180*/  LOP3.LUT R4, R134, 0x1f, RZ, 0xc0, !PT ;  /* 0x0000001f86047812 */ /* 0x012fe200078ec0ff */
[----:B--2---:R-:W-:-:S03]  /*b190*/  IMAD.MOV.U32 R5, RZ, RZ, RZ ;  /* 0x000000ffff057224 */ /* 0x004fc600078e00ff */
[----:B------:R-:W-:Y:S01]  /*b1a0*/  ISETP.NE.AND P5, PT, R4, 0x1f, PT ;  /* 0x0000001f0400780c */ /* 0x000fe20003fa5270 */
[----:B------:R-:W-:Y:S10]  /*b1b0*/  BRA.DIV ~URZ, `(.L_x_1302) ;  /* 0x000019d27f007947 */ /* 0x000ff4000b800000 */
[----:B------:R1:W2:Y:S02]  /*b1c0*/  SHFL.IDX PT, R3, R2, RZ, 0x1f ;  /* 0x00001fff02037589 */ /* 0x0002a400000e0000 */
.L_x_1347:
[----:B------:R-:W-:Y:S05]  /*b1d0*/  BRA.DIV ~URZ, `(.L_x_1303) ;  /* 0x00001a227f007947 */ /* 0x000fea000b800000 */
[----:B-1----:R-:W1:Y:S02]  /*b1e0*/  SHFL.IDX PT, R2, R2, 0x1, 0x1f ;  /* 0x00201f0002027f89 */ /* 0x002e6400000e0000 */
.L_x_1348:
[----:B---3--:R-:W-:Y:S02]  /*b1f0*/  IMAD.IADD R7, R191, 0x1, R4 ;  /* 0x00000001bf077824 */ /* 0x008fe400078e0204 */
        /* <DEDUP_REMOVED lines=17> */
.L_x_1349:
        /* <DEDUP_REMOVED lines=16> */
.L_x_1350:
[----:B----4-:R-:W-:Y:S01]  /*b410*/  IMAD R7, R7, c[0x0][0x538], RZ ;  /* 0x00014e0007077a24 */ /* 0x010fe200078e02ff */
[----:B------:R-:W-:Y:S04]  /*b420*/  BSSY B1, `(.L_x_1306) ;  /* 0x0000076000017945 */ /* 0x000fe80003800000 */
[----:B-1----:R-:W-:-:S04]  /*b430*/  IADD3 R188, R7, R2, RZ ;  /* 0x0000000207bc7210 */ /* 0x002fc80007ffe0ff */
[----:B--2---:R-:W-:-:S13]  /*b440*/  ISETP.GT.AND P6, PT, R188, R3, PT ;  /* 0x00000003bc00720c */ /* 0x004fda0003fc4270 */
[----:B------:R-:W-:Y:S05]  /*b450*/  @P6 BRA `(.L_x_1307) ;  /* 0x0000024000006947 */ /* 0x000fea0003800000 */
.L_x_1311:
        /* <DEDUP_REMOVED lines=16> */
.L_x_1351:
        /* <DEDUP_REMOVED lines=16> */
.L_x_1352:
[----:B--2---:R-:W-:-:S05]  /*b660*/  IMAD R7, R7, c[0x0][0x538], RZ ;  /* 0x00014e0007077a24 */ /* 0x004fca00078e02ff */
[----:B------:R-:W-:-:S04]  /*b670*/  IADD3 R188, R7, R188, RZ ;  /* 0x000000bc07bc7210 */ /* 0x000fc80007ffe0ff */
[----:B------:R-:W-:-:S13]  /*b680*/  ISETP.GT.AND P6, PT, R188, R3, PT ;  /* 0x00000003bc00720c */ /* 0x000fda0003fc4270 */
[----:B-1----:R-:W-:Y:S05]  /*b690*/  @!P6 BRA `(.L_x_1311) ;  /* 0xfffffdc00000e947 */ /* 0x002fea000383ffff */
.L_x_1307:
[----:B------:R-:W-:-:S05]  /*b6a0*/  IADD3 R188, -R7, R188, RZ ;  /* 0x000000bc07bc7210 */ /* 0x000fca0007ffe1ff */
[----:B------:R-:W-:-:S05]  /*b6b0*/  IMAD R0, R15, c[0x0][0x538], R188 ;  /* 0x00014e000f007a24 */ /* 0x000fca00078e02bc */
[----:B------:R-:W-:Y:S01]  /*b6c0*/  ISETP.GT.AND P0, PT, R0, R3, PT ;  /* 0x000000030000720c */ /* 0x000fe20003f04270 */
[----:B------:R-:W-:-:S12]  /*b6d0*/  BRA.DIV ~URZ, `(.L_x_1312) ;  /* 0x000019727f007947 */ /* 0x000fd8000b800000 */
[----:B------:R-:W-:-:S04]  /*b6e0*/  VOTE.ANY R13, PT, !P0 ;  /* 0x00000000000d7806 */ /* 0x000fc800040e0100 */
.L_x_1353:
[----:B------:R1:W2:Y:S01]  /*b6f0*/  POPC R2, R13 ;  /* 0x0000000d00027309 */ /* 0x0002a20000000000 */
[----:B------:R-:W-:Y:S05]  /*b700*/  BRA.DIV ~URZ, `(.L_x_1313) ;  /* 0x000019827f007947 */ /* 0x000fea000b800000 */
[----:B--2---:R2:W4:Y:S04]  /*b710*/  SHFL.IDX PT, R12, R12, R2, 0x1f ;  /* 0x00001f020c0c7589 */ /* 0x00452800000e0000 */
[----:B------:R2:W1:Y:S02]  /*b720*/  SHFL.IDX PT, R5, R5, R2, 0x1f ;  /* 0x00001f0205057589 */ /* 0x00046400000e0000 */
.L_x_1354:
[----:B------:R-:W-:Y:S01]  /*b730*/  ISETP.NE.AND P0, PT, R13, RZ, PT ;  /* 0x000000ff0d00720c */ /* 0x000fe20003f05270 */
[----:B------:R-:W-:-:S12]  /*b740*/  BSSY B0, `(.L_x_1314) ;  /* 0x0000005000007945 */ /* 0x000fd80003800000 */
[----:B------:R-:W-:Y:S05]  /*b750*/  @!P0 BRA `(.L_x_1315) ;  /* 0x0000003000008947 */ /* 0x000fea0003800000 */
[----:B------:R-:W-:Y:S01]  /*b760*/  IADD3 R6, R2, -0x1, RZ ;  /* 0xffffffff02067810 */ /* 0x000fe20007ffe0ff */
[----:B------:R-:W-:Y:S05]  /*b770*/  BRA.DIV ~URZ, `(.L_x_1316) ;  /* 0x000019e27f007947 */ /* 0x000fea000b800000 */
[----:B------:R2:W3:Y:S02]  /*b780*/  SHFL.IDX PT, R17, R15, R6, 0x1f ;  /* 0x00001f060f117589 */ /* 0x0004e400000e0000 */
.L_x_1315:
[----:B------:R-:W-:Y:S05]  /*b790*/  BSYNC B0 ;  /* 0x0000000000007941 */ /* 0x000fea0003800000 */
.L_x_1314:
[-C--:B----4-:R-:W-:Y:S01]  /*b7a0*/  IABS R0, R12.reuse ;  /* 0x0000000c00007213 */ /* 0x090fe20000000000 */
[----:B---3--:R-:W-:Y:S01]  /*b7b0*/  IMAD R188, R17, c[0x0][0x538], R188 ;  /* 0x00014e0011bc7a24 */ /* 0x008fe200078e02bc */
[----:B-1----:R-:W-:Y:S02]  /*b7c0*/  IABS R9, R5 ;  /* 0x0000000500097213 */ /* 0x002fe40000000000 */
[----:B------:R-:W1:Y:S01]  /*b7d0*/  I2F.RP R8, R0 ;  /* 0x0000000000087306 */ /* 0x000e620000209400 */
[----:B------:R-:W-:Y:S01]  /*b7e0*/  IMAD.IADD R189, R3, 0x1, -R188 ;  /* 0x0000000103bd7824 */ /* 0x000fe200078e0abc */
[----:B------:R-:W-:Y:S02]  /*b7f0*/  IABS R3, R12 ;  /* 0x0000000c00037213 */ /* 0x000fe40000000000 */
[----:B------:R-:W-:-:S03]  /*b800*/  IADD3 R191, R2, R191, RZ ;  /* 0x000000bf02bf7210 */ /* 0x000fc60007ffe0ff */
[----:B------:R-:W-:Y:S01]  /*b810*/  IMAD.MOV R3, RZ, RZ, -R3 ;  /* 0x000000ffff037224 */ /* 0x000fe200078e0a03 */
        /* <DEDUP_REMOVED lines=11> */
[----:B------:R-:W-:-:S04]  /*b8d0*/  IMAD.HI.U32 R11, R7, R11, R6 ;  /* 0x0000000b070b7227 */ /* 0x000fc800078e0006 */
[----:B--2---:R-:W-:Y:S02]  /*b8e0*/  IMAD.MOV.U32 R14, RZ, RZ, RZ ;  /* 0x000000ffff0e7224 */ /* 0x004fe400078e00ff */
[----:B------:R-:W-:-:S04]  /*b8f0*/  IMAD.HI.U32 R6, R11, R8, RZ ;  /* 0x000000080b067227 */ /* 0x000fc800078e00ff */
[----:B------:R-:W-:Y:S01]  /*b900*/  IMAD R3, R6, R3, R8 ;  /* 0x0000000306037224 */ /* 0x000fe200078e0208 */
[----:B---3--:R-:W-:-:S04]  /*b910*/  IADD3 R8, RZ, -R15, RZ ;  /* 0x8000000fff087210 */ /* 0x008fc80007ffe0ff */
[----:B------:R-:W-:Y:S01]  /*b920*/  ISETP.GT.U32.AND P1, PT, R0, R3, PT ;  /* 0x000000030000720c */ /* 0x000fe20003f24070 */
[----:B------:R-:W-:-:S04]  /*b930*/  IMAD R7, R8, R9, RZ ;  /* 0x0000000908077224 */ /* 0x000fc800078e02ff */
[----:B------:R-:W-:-:S08]  /*b940*/  IMAD.HI.U32 R7, R15, R7, R14 ;  /* 0x000000070f077227 */ /* 0x000fd000078e000e */
        /* <DEDUP_REMOVED lines=31> */
.L_x_1308:
[----:B------:R-:W-:Y:S01]  /*bb40*/  IMAD.MOV.U32 R188, RZ, RZ, R3 ;  /* 0x000000ffffbc7224 */ /* 0x000fe200078e0003 */
[----:B------:R-:W-:Y:S01]  /*bb50*/  MOV R190, RZ ;  /* 0x000000ff00be7202 */ /* 0x000fe20000000f00 */
[----:B------:R-:W-:Y:S01]  /*bb60*/  IMAD.MOV.U32 R189, RZ, RZ, RZ ;  /* 0x000000ffffbd7224 */ /* 0x000fe200078e00ff */
[----:B------:R-:W-:Y:S02]  /*bb70*/  MOV R191, c[0x0][0x53c] ;  /* 0x00014f0000bf7a02 */ /* 0x000fe40000000f00 */
.L_x_1317:
[----:B------:R-:W-:Y:S05]  /*bb80*/  BSYNC B1 ;  /* 0x0000000000017941 */ /* 0x000fea0003800000 */
.L_x_1306:
[----:B------:R-:W-:Y:S01]  /*bb90*/  WARPSYNC 0xffffffff ;  /* 0xffffffff00007948 */ /* 0x000fe20003800000 */
[----:B------:R-:W-:Y:S01]  /*bba0*/  BAR.SYNC.DEFER_BLOCKING 0x4, 0x100 ;  /* 0x0104000000007b1d */ /* 0x000fe20000010000 */
[----:B------:R-:W-:-:S13]  /*bbb0*/  ISETP.NE.AND P0, PT, R4, RZ, PT ;  /* 0x000000ff0400720c */ /* 0x000fda0003f05270 */
[----:B------:R1:W-:Y:S04]  /*bbc0*/  @!P0 STS.128 [0x24100], R188 ;  /* 0x024100bcff008388 */ /* 0x0003e80000000c00 */
[----:B------:R-:W-:Y:S06]  /*bbd0*/  BAR.ARV 0x5, 0x100 ;  /* 0x0144000000007b1d */ /* 0x000fec0000002000 */
.L_x_1301:
[----:B----4-:R-:W-:-:S13]  /*bbe0*/  ISETP.GE.AND P0, PT, R191, c[0x0][0x53c], PT ;  /* 0x00014f00bf007a0c */ /* 0x010fda0003f06270 */
[----:B-123--:R-:W-:Y:S01]  /*bbf0*/  @P0 CALL.REL.NOINC `(.L_x_1318) ;  /* 0x0000001000000944 */ /* 0x00efe20003c00000 */
[----:B------:R-:W-:Y:S05]  /*bc00*/  BRA `(.L_x_1319) ;  /* 0xffff563000007947 */ /* 0x000fea000383ffff */
.L_x_1318:
[----:B------:R-:W-:Y:S05]  /*bc10*/  EXIT ;  /* 0x000000000000794d */ /* 0x000fea0003800000 */
.L_x_1225:
[----:B------:R-:W-:Y:S02]  /*bc20*/  MOV R6, 0x1 ;  /* 0x0000000100067802 */ /* 0x000fe40000000f00 */
[----:B------:R-:W-:Y:S02]  /*bc30*/  MOV R0, 0xbc50 ;  /* 0x0000bc5000007802 */ /* 0x000fe40000000f00 */
[----:B-1----:R-:W-:Y:S05]  /*bc40*/  CALL.REL.NOINC `($__internal_28_$__cuda_sm70_shflsync_up_p) ;  /* 0x0000161000007944 */ /* 0x002fea0003c00000 */
[----:B-12---:R-:W-:Y:S05]  /*bc50*/  BRA `(.L_x_1320) ;  /* 0xffff480000007947 */ /* 0x006fea000383ffff */
.L_x_1226:
[----:B------:R-:W-:Y:S02]  /*bc60*/  MOV R6, 0x2 ;  /* 0x0000000200067802 */ /* 0x000fe40000000f00 */
[----:B------:R-:W-:Y:S02]  /*bc70*/  MOV R0, 0xbc90 ;  /* 0x0000bc9000007802 */ /* 0x000fe40000000f00 */
[----:B-1----:R-:W-:Y:S05]  /*bc80*/  CALL.REL.NOINC `($__internal_28_$__cuda_sm70_shflsync_up_p) ;  /* 0x000015d000007944 */ /* 0x002fea0003c00000 */
[----:B--2---:R-:W-:Y:S02]  /*bc90*/  SEL R6, R6, RZ, P4 ;  /* 0x000000ff06067207 */ /* 0x004fe40002000000 */
[----:B------:R-:W-:-:S03]  /*bca0*/  MOV R0, 0xbce0 ;  /* 0x0000bce000007802 */ /* 0x000fc60000000f00 */
[----:B-1----:R-:W-:Y:S02]  /*bcb0*/  IMAD.IADD R15, R15, 0x1, R6 ;  /* 0x000000010f0f7824 */ /* 0x002fe400078e0206 */
[----:B------:R-:W-:Y:S02]  /*bcc0*/  IMAD.MOV.U32 R6, RZ, RZ, 0x4 ;  /* 0x00000004ff067424 */ /* 0x000fe400078e00ff */
[----:B------:R-:W-:Y:S05]  /*bcd0*/  CALL.REL.NOINC `($__internal_28_$__cuda_sm70_shflsync_up_p) ;  /* 0x0000158000007944 */ /* 0x000fea0003c00000 */
        /* <DEDUP_REMOVED lines=11> */
[----:B------:R-:W-:Y:S02]  /*bd90*/  MOV R7, 0x1f ;  /* 0x0000001f00077802 */ /* 0x000fe40000000f00 */
[----:B------:R-:W-:Y:S01]  /*bda0*/  MOV R0, 0xbdf0 ;  /* 0x0000bdf000007802 */ /* 0x000fe20000000f00 */
[----:B-1----:R-:W-:Y:S02]  /*bdb0*/  IMAD.IADD R15, R15, 0x1, R6 ;  /* 0x000000010f0f7824 */ /* 0x002fe400078e0206 */
[----:B------:R-:W-:Y:S02]  /*bdc0*/  IMAD.MOV.U32 R6, RZ, RZ, 0x1f ;  /* 0x0000001fff067424 */ /* 0x000fe400078e00ff */
[----:B------:R-:W-:-:S02]  /*bdd0*/  IMAD.MOV.U32 R9, RZ, RZ, R15 ;  /* 0x000000ffff097224 */ /* 0x000fc400078e000f */
[----:B------:R-:W-:Y:S05]  /*bde0*/  CALL.REL.NOINC `($__internal_27_$__cuda_sm70_shflsync_idx_p) ;  /* 0x0000142000007944 */ /* 0x000fea0003c00000 */
[----:B-12---:R-:W-:Y:S05]  /*bdf0*/  BRA `(.L_x_1321) ;  /* 0xffff476000007947 */ /* 0x006fea000383ffff */
.L_x_1228:
[----:B------:R-:W-:Y:S02]  /*be00*/  SEL R2, RZ, 0x1, P0 ;  /* 0x00000001ff027807 */ /* 0x000fe40000000000 */
[----:B------:R-:W-:-:S02]  /*be10*/  MOV R0, 0xbe30 ;  /* 0x0000be3000007802 */ /* 0x000fc40000000f00 */
[----:B------:R-:W-:Y:S05]  /*be20*/  CALL.REL.NOINC `($__internal_29_$__cuda_sm70_votesync_ballot) ;  /* 0x0000148000007944 */ /* 0x000fea0003c00000 */
[----:B------:R-:W-:Y:S05]  /*be30*/  BRA `(.L_x_1322) ;  /* 0xffff47b000007947 */ /* 0x000fea000383ffff */
.L_x_1229:
[----:B------:R-:W-:Y:S01]  /*be40*/  IMAD.MOV.U32 R9, RZ, RZ, R12 ;  /* 0x000000ffff097224 */ /* 0x000fe200078e000c */
[----:B--2---:R-:W-:Y:S01]  /*be50*/  MOV R6, R191 ;  /* 0x000000bf00067202 */ /* 0x004fe20000000f00 */
[----:B------:R-:W-:Y:S01]  /*be60*/  IMAD.MOV.U32 R7, RZ, RZ, 0x1f ;  /* 0x0000001fff077424 */ /* 0x000fe200078e00ff */
[----:B------:R-:W-:-:S02]  /*be70*/  MOV R0, 0xbe90 ;  /* 0x0000be9000007802 */ /* 0x000fc40000000f00 */
[----:B-1----:R-:W-:Y:S05]  /*be80*/  CALL.REL.NOINC `($__internal_27_$__cuda_sm70_shflsync_idx_p) ;  /* 0x0000138000007944 */ /* 0x002fea0003c00000 */
[----:B--2---:R-:W-:Y:S01]  /*be90*/  IMAD.MOV.U32 R12, RZ, RZ, R7 ;  /* 0x000000ffff0c7224 */ /* 0x004fe200078e0007 */
[----:B-1----:R-:W-:Y:S01]  /*bea0*/  MOV R9, R5 ;  /* 0x0000000500097202 */ /* 0x002fe20000000f00 */
[----:B------:R-:W-:Y:S01]  /*beb0*/  IMAD.MOV.U32 R17, RZ, RZ, RZ ;  /* 0x000000ffff117224 */ /* 0x000fe200078e00ff */
[----:B------:R-:W-:Y:S01]  /*bec0*/  MOV R6, R191 ;  /* 0x000000bf00067202 */ /* 0x000fe20000000f00 */
[----:B------:R-:W-:Y:S01]  /*bed0*/  IMAD.MOV.U32 R7, RZ, RZ, 0x1f ;  /* 0x0000001fff077424 */ /* 0x000fe200078e00ff */
[----:B------:R-:W-:-:S02]  /*bee0*/  MOV R0, 0xbf00 ;  /* 0x0000bf0000007802 */ /* 0x000fc40000000f00 */
[----:B------:R-:W-:Y:S05]  /*bef0*/  CALL.REL.NOINC `($__internal_27_$__cuda_sm70_shflsync_idx_p) ;  /* 0x0000131000007944 */ /* 0x000fea0003c00000 */
[----:B--2---:R-:W-:Y:S01]  /*bf00*/  MOV R5, R7 ;  /* 0x0000000700057202 */ /* 0x004fe20000000f00 */
[----:B-1----:R-:W-:Y:S05]  /*bf10*/  BRA `(.L_x_1323) ;  /* 0xffff472000007947 */ /* 0x002fea000383ffff */
.L_x_1232:
[----:B------:R-:W-:Y:S01]  /*bf20*/  IMAD.MOV.U32 R9, RZ, RZ, R15 ;  /* 0x000000ffff097224 */ /* 0x000fe200078e000f */
[----:B------:R-:W-:-:S02]  /*bf30*/  MOV R7, 0x1f ;  /* 0x0000001f00077802 */ /* 0x000fc40000000f00 */
[----:B------:R-:W-:Y:S02]  /*bf40*/  MOV R0, 0xbf60 ;  /* 0x0000bf6000007802 */ /* 0x000fe40000000f00 */
[----:B-1234-:R-:W-:Y:S05]  /*bf50*/  CALL.REL.NOINC `($__internal_27_$__cuda_sm70_shflsync_idx_p) ;  /* 0x000012b000007944 */ /* 0x01efea0003c00000 */
[----:B--2---:R-:W-:Y:S01]  /*bf60*/  MOV R17, R7 ;  /* 0x0000000700117202 */ /* 0x004fe20000000f00 */
[----:B-1----:R-:W-:Y:S05]  /*bf70*/  BRA `(.L_x_1231) ;  /* 0xffff472000007947 */ /* 0x002fea000383ffff */
.L_x_1240:
[----:B------:R-:W-:Y:S01]  /*bf80*/  IMAD.MOV.U32 R9, RZ, RZ, R5 ;  /* 0x000000ffff097224 */ /* 0x000fe200078e0005 */
[----:B------:R-:W-:Y:S01]  /*bf90*/  MOV R6, RZ ;  /* 0x000000ff00067202 */ /* 0x000fe20000000f00 */
[----:B------:R-:W-:Y:S01]  /*bfa0*/  IMAD.MOV.U32 R7, RZ, RZ, 0x181f ;  /* 0x0000181fff077424 */ /* 0x000fe200078e00ff */
[----:B------:R-:W-:Y:S02]  /*bfb0*/  MOV R0, 0xbfd0 ;  /* 0x0000bfd000007802 */ /* 0x000fe40000000f00 */
[----:B--2---:R-:W-:Y:S05]  /*bfc0*/  CALL.REL.NOINC `($__internal_27_$__cuda_sm70_shflsync_idx_p) ;  /* 0x0000124000007944 */ /* 0x004fea0003c00000 */
[----:B--2---:R-:W-:Y:S01]  /*bfd0*/  MOV R15, R7 ;  /* 0x00000007000f7202 */ /* 0x004fe20000000f00 */
[----:B-1----:R-:W-:Y:S05]  /*bfe0*/  BRA `(.L_x_1324) ;  /* 0xffff603000007947 */ /* 0x002fea000383ffff */
.L_x_1241:
[----:B------:R-:W-:Y:S01]  /*bff0*/  IMAD.MOV.U32 R9, RZ, RZ, R13 ;  /* 0x000000ffff097224 */ /* 0x000fe200078e000d */
[----:B------:R-:W-:Y:S01]  /*c000*/  MOV R6, RZ ;  /* 0x000000ff00067202 */ /* 0x000fe20000000f00 */
[----:B------:R-:W-:Y:S01]  /*c010*/  IMAD.MOV.U32 R7, RZ, RZ, 0x181f ;  /* 0x0000181fff077424 */ /* 0x000fe200078e00ff */
[----:B------:R-:W-:Y:S02]  /*c020*/  MOV R0, 0xc040 ;  /* 0x0000c04000007802 */ /* 0x000fe40000000f00 */
[----:B-123--:R-:W-:Y:S05]  /*c030*/  CALL.REL.NOINC `($__internal_27_$__cuda_sm70_shflsync_idx_p) ;  /* 0x000011d000007944 */ /* 0x00efea0003c00000 */
[----:B-12---:R-:W-:Y:S05]  /*c040*/  BRA `(.L_x_1325) ;  /* 0xffff5ff000007947 */ /* 0x006fea000383ffff */
.L_x_1244:
[----:B-1----:R-:W-:Y:S01]  /*c050*/  IMAD.MOV.U32 R9, RZ, RZ, R5 ;  /* 0x000000ffff097224 */ /* 0x002fe200078e0005 */
[----:B------:R-:W-:Y:S01]  /*c060*/  MOV R6, 0x1 ;  /* 0x0000000100067802 */ /* 0x000fe20000000f00 */
[----:B------:R-:W-:Y:S01]  /*c070*/  IMAD.MOV.U32 R7, RZ, RZ, 0x181f ;  /* 0x0000181fff077424 */ /* 0x000fe200078e00ff */
[----:B------:R-:W-:-:S02]  /*c080*/  MOV R0, 0xc0a0 ;  /* 0x0000c0a000007802 */ /* 0x000fc40000000f00 */
[----:B--234-:R-:W-:Y:S05]  /*c090*/  CALL.REL.NOINC `($__internal_27_$__cuda_sm70_shflsync_idx_p) ;  /* 0x0000117000007944 */ /* 0x01cfea0003c00000 */
[----:B--2---:R-:W-:Y:S01]  /*c0a0*/  IMAD.MOV.U32 R15, RZ, RZ, R7 ;  /* 0x000000ffff0f7224 */ /* 0x004fe200078e0007 */
[----:B-1----:R-:W-:Y:S01]  /*c0b0*/  MOV R6, 0x1 ;  /* 0x0000000100067802 */ /* 0x002fe20000000f00 */
[----:B------:R-:W-:Y:S01]  /*c0c0*/  IMAD.MOV.U32 R9, RZ, RZ, R13 ;  /* 0x000000ffff097224 */ /* 0x000fe200078e000d */
[----:B------:R-:W-:-:S02]  /*c0d0*/  MOV R7, 0x181f ;  /* 0x0000181f00077802 */ /* 0x000fc40000000f00 */
[----:B------:R-:W-:Y:S02]  /*c0e0*/  MOV R0, 0xc100 ;  /* 0x0000c10000007802 */ /* 0x000fe40000000f00 */
[----:B------:R-:W-:Y:S05]  /*c0f0*/  CALL.REL.NOINC `($__internal_27_$__cuda_sm70_shflsync_idx_p) ;  /* 0x0000111000007944 */ /* 0x000fea0003c00000 */
[----:B-12---:R-:W-:Y:S05]  /*c100*/  BRA `(.L_x_1326) ;  /* 0xffff607000007947 */ /* 0x006fea000383ffff */
.L_x_1247:
[----:B-1----:R-:W-:Y:S01]  /*c110*/  IMAD.MOV.U32 R9, RZ, RZ, R5 ;  /* 0x000000ffff097224 */ /* 0x002fe200078e0005 */
[----:B------:R-:W-:Y:S01]  /*c120*/  MOV R6, 0x2 ;  /* 0x0000000200067802 */ /* 0x000fe20000000f00 */
[----:B------:R-:W-:Y:S01]  /*c130*/  IMAD.MOV.U32 R7, RZ, RZ, 0x181f ;  /* 0x0000181fff077424 */ /* 0x000fe200078e00ff */
[----:B------:R-:W-:Y:S02]  /*c140*/  MOV R0, 0xc160 ;  /* 0x0000c16000007802 */ /* 0x000fe40000000f00 */
[----:B--234-:R-:W-:Y:S05]  /*c150*/  CALL.REL.NOINC `($__internal_27_$__cuda_sm70_shflsync_idx_p) ;  /* 0x000010b000007944 */ /* 0x01cfea0003c00000 */
[----:B--2---:R-:W-:Y:S01]  /*c160*/  MOV R15, R7 ;  /* 0x00000007000f7202 */ /* 0x004fe20000000f00 */
[----:B-1----:R-:W-:Y:S05]  /*c170*/  BRA `(.L_x_1327) ;  /* 0xffff613000007947 */ /* 0x002fea000383ffff */
.L_x_1248:
[----:B-1----:R-:W-:Y:S01]  /*c180*/  IMAD.MOV.U32 R9, RZ, RZ, R13 ;  /* 0x000000ffff097224 */ /* 0x002fe200078e000d */
[----:B------:R-:W-:Y:S01]  /*c190*/  MOV R6, 0x2 ;  /* 0x0000000200067802 */ /* 0x000fe20000000f00 */
[----:B------:R-:W-:Y:S01]  /*c1a0*/  IMAD.MOV.U32 R7, RZ, RZ, 0x181f ;  /* 0x0000181fff077424 */ /* 0x000fe200078e00ff */
[----:B------:R-:W-:Y:S02]  /*c1b0*/  MOV R0, 0xc1d0 ;  /* 0x0000c1d000007802 */ /* 0x000fe40000000f00 */
[----:B--234-:R-:W-:Y:S05]  /*c1c0*/  CALL.REL.NOINC `($__internal_27_$__cuda_sm70_shflsync_idx_p) ;  /* 0x0000104000007944 */ /* 0x01cfea0003c00000 */
[----:B-12---:R-:W-:Y:S05]  /*c1d0*/  BRA `(.L_x_1328) ;  /* 0xffff60f000007947 */ /* 0x006fea000383ffff */
.L_x_1251:
[----:B--2---:R-:W-:Y:S01]  /*c1e0*/  IMAD.MOV.U32 R9, RZ, RZ, R5 ;  /* 0x000000ffff097224 */ /* 0x004fe200078e0005 */
[----:B------:R-:W-:Y:S01]  /*c1f0*/  MOV R6, 0x3 ;  /* 0x0000000300067802 */ /* 0x000fe20000000f00 */
[----:B------:R-:W-:Y:S01]  /*c200*/  IMAD.MOV.U32 R7, RZ, RZ, 0x181f ;  /* 0x0000181fff077424 */ /* 0x000fe200078e00ff */
[----:B------:R-:W-:-:S02]  /*c210*/  MOV R0, 0xc230 ;  /* 0x0000c23000007802 */ /* 0x000fc40000000f00 */
[----:B-1-34-:R-:W-:Y:S05]  /*c220*/  CALL.REL.NOINC `($__internal_27_$__cuda_sm70_shflsync_idx_p) ;  /* 0x00000fe000007944 */ /* 0x01afea0003c00000 */
[----:B--2---:R-:W-:Y:S01]  /*c230*/  IMAD.MOV.U32 R5, RZ, RZ, R7 ;  /* 0x000000ffff057224 */ /* 0x004fe200078e0007 */
[----:B-1----:R-:W-:Y:S01]  /*c240*/  MOV R6, 0x3 ;  /* 0x0000000300067802 */ /* 0x002fe20000000f00 */
[----:B------:R-:W-:Y:S01]  /*c250*/  IMAD.MOV.U32 R9, RZ, RZ, R13 ;  /* 0x000000ffff097224 */ /* 0x000fe200078e000d */
[----:B------:R-:W-:-:S02]  /*c260*/  MOV R7, 0x181f ;  /* 0x0000181f00077802 */ /* 0x000fc40000000f00 */
[----:B------:R-:W-:Y:S02]  /*c270*/  MOV R0, 0xc290 ;  /* 0x0000c29000007802 */ /* 0x000fe40000000f00 */
[----:B------:R-:W-:Y:S05]  /*c280*/  CALL.REL.NOINC `($__internal_27_$__cuda_sm70_shflsync_idx_p) ;  /* 0x00000f8000007944 */ /* 0x000fea0003c00000 */
[----:B-12---:R-:W-:Y:S05]  /*c290*/  BRA `(.L_x_1329) ;  /* 0xffff617000007947 */ /* 0x006fea000383ffff */
.L_x_1260:
[----:B-1----:R-:W-:Y:S02]  /*c2a0*/  MOV R6, 0x2 ;  /* 0x0000000200067802 */ /* 0x002fe40000000f00 */
[----:B------:R-:W-:Y:S02]  /*c2b0*/  MOV R2, 0xc2d0 ;  /* 0x0000c2d000027802 */ /* 0x000fe40000000f00 */
[----:B------:R-:W-:Y:S05]  /*c2c0*/  CALL.REL.NOINC `($__internal_26_$__cuda_sm70_shflsync_bfly_p) ;  /* 0x00000ef000007944 */ /* 0x000fea0003c00000 */
[----:B-12---:R-:W-:Y:S05]  /*c2d0*/  BRA `(.L_x_1330) ;  /* 0xffffb53000007947 */ /* 0x006fea000383ffff */
.L_x_1261:
[----:B------:R-:W-:Y:S02]  /*c2e0*/  MOV R6, 0x1 ;  /* 0x0000000100067802 */ /* 0x000fe40000000f00 */
[----:B------:R-:W-:Y:S02]  /*c2f0*/  MOV R2, 0xc310 ;  /* 0x0000c31000027802 */ /* 0x000fe40000000f00 */
[----:B------:R-:W-:Y:S05]  /*c300*/  CALL.REL.NOINC `($__internal_26_$__cuda_sm70_shflsync_bfly_p) ;  /* 0x00000eb000007944 */ /* 0x000fea0003c00000 */
[----:B--2---:R-:W-:Y:S01]  /*c310*/  FADD.FTZ R4, R235, R6 ;  /* 0x00000006eb047221 */ /* 0x004fe20000010000 */
[----:B-1----:R-:W-:Y:S02]  /*c320*/  MOV R235, R233 ;  /* 0x000000e900eb7202 */ /* 0x002fe40000000f00 */
[----:B------:R-:W-:Y:S02]  /*c330*/  MOV R6, 0x2 ;  /* 0x0000000200067802 */ /* 0x000fe40000000f00 */
[----:B------:R-:W-:Y:S02]  /*c340*/  MOV R2, 0xc360 ;  /* 0x0000c36000027802 */ /* 0x000fe40000000f00 */
[----:B------:R-:W-:Y:S05]  /*c350*/  CALL.REL.NOINC `($__internal_26_$__cuda_sm70_shflsync_bfly_p) ;  /* 0x00000e6000007944 */ /* 0x000fea0003c00000 */
[----:B--2---:R-:W-:Y:S01]  /*c360*/  FADD.FTZ R8, R233, R6 ;  /* 0x00000006e9087221 */ /* 0x004fe20000010000 */
[----:B------:R-:W-:-:S02]  /*c370*/  MOV R6, 0x1 ;  /* 0x0000000100067802 */ /* 0x000fc40000000f00 */
[----:B------:R-:W-:Y:S02]  /*c380*/  MOV R2, 0xc3b0 ;  /* 0x0000c3b000027802 */ /* 0x000fe40000000f00 */
[----:B-1----:R-:W-:Y:S02]  /*c390*/  MOV R235, R8 ;  /* 0x0000000800eb7202 */ /* 0x002fe40000000f00 */
[----:B------:R-:W-:Y:S05]  /*c3a0*/  CALL.REL.NOINC `($__internal_26_$__cuda_sm70_shflsync_bfly_p) ;  /* 0x00000e1000007944 */ /* 0x000fea0003c00000 */
[----:B-12---:R-:W-:Y:S05]  /*c3b0*/  BRA `(.L_x_1331) ;  /* 0xffffb4c000007947 */ /* 0x006fea000383ffff */
.L_x_1268:
[----:B--234-:R-:W-:Y:S01]  /*c3c0*/  IMAD.MOV.U32 R9, RZ, RZ, R4 ;  /* 0x000000ffff097224 */ /* 0x01cfe200078e0004 */
[----:B------:R-:W-:Y:S01]  /*c3d0*/  MOV R6, RZ ;  /* 0x000000ff00067202 */ /* 0x000fe20000000f00 */
[----:B------:R-:W-:Y:S01]  /*c3e0*/  IMAD.MOV.U32 R7, RZ, RZ, 0x181f ;  /* 0x0000181fff077424 */ /* 0x000fe200078e00ff */
[----:B------:R-:W-:Y:S02]  /*c3f0*/  MOV R0, 0xc410 ;  /* 0x0000c41000007802 */ /* 0x000fe40000000f00 */
[----:B-1----:R-:W-:Y:S05]  /*c400*/  CALL.REL.NOINC `($__internal_27_$__cuda_sm70_shflsync_idx_p) ;  /* 0x00000e0000007944 */ /* 0x002fea0003c00000 */
[----:B--2---:R-:W-:Y:S01]  /*c410*/  MOV R61, R7 ;  /* 0x00000007003d7202 */ /* 0x004fe20000000f00 */
[----:B-1----:R-:W-:Y:S05]  /*c420*/  BRA `(.L_x_1332) ;  /* 0xffffcb1000007947 */ /* 0x002fea000383ffff */
.L_x_1269:
[----:B------:R-:W-:Y:S01]  /*c430*/  IMAD.MOV.U32 R9, RZ, RZ, R5 ;  /* 0x000000ffff097224 */ /* 0x000fe200078e0005 */
[----:B------:R-:W-:Y:S01]  /*c440*/  MOV R6, RZ ;  /* 0x000000ff00067202 */ /* 0x000fe20000000f00 */
[----:B------:R-:W-:Y:S01]  /*c450*/  IMAD.MOV.U32 R7, RZ, RZ, 0x181f ;  /* 0x0000181fff077424 */ /* 0x000fe200078e00ff */
[----:B------:R-:W-:Y:S02]  /*c460*/  MOV R0, 0xc480 ;  /* 0x0000c48000007802 */ /* 0x000fe40000000f00 */
[----:B-123--:R-:W-:Y:S05]  /*c470*/  CALL.REL.NOINC `($__internal_27_$__cuda_sm70_shflsync_idx_p) ;  /* 0x00000d9000007944 */ /* 0x00efea0003c00000 */
[----:B-12---:R-:W-:Y:S05]  /*c480*/  BRA `(.L_x_1333) ;  /* 0xffffcad000007947 */ /* 0x006fea000383ffff */
.L_x_1272:
        /* <DEDUP_REMOVED lines=12> */
.L_x_1275:
[----:B--2---:R-:W-:Y:S01]  /*c550*/  IMAD.MOV.U32 R9, RZ, RZ, R4 ;  /* 0x000000ffff097224 */ /* 0x004fe200078e0004 */
[----:B------:R-:W-:Y:S01]  /*c560*/  MOV R6, 0x2 ;  /* 0x0000000200067802 */ /* 0x000fe20000000f00 */
[----:B----4-:R-:W-:Y:S01]  /*c570*/  IMAD.MOV.U32 R7, RZ, RZ, 0x181f ;  /* 0x0000181fff077424 */ /* 0x010fe200078e00ff */
[----:B------:R-:W-:Y:S02]  /*c580*/  MOV R0, 0xc5a0 ;  /* 0x0000c5a000007802 */ /* 0x000fe40000000f00 */
[----:B-1-3--:R-:W-:Y:S05]  /*c590*/  CALL.REL.NOINC `($__internal_27_$__cuda_sm70_shflsync_idx_p) ;  /* 0x00000c7000007944 */ /* 0x00afea0003c00000 */
[----:B--2---:R-:W-:Y:S01]  /*c5a0*/  MOV R21, R7 ;  /* 0x0000000700157202 */ /* 0x004fe20000000f00 */
[----:B-1----:R-:W-:Y:S05]  /*c5b0*/  BRA `(.L_x_1335) ;  /* 0xffffcc0000007947 */ /* 0x002fea000383ffff */
.L_x_1276:
[----:B------:R-:W-:Y:S01]  /*c5c0*/  IMAD.MOV.U32 R9, RZ, RZ, R5 ;  /* 0x000000ffff097224 */ /* 0x000fe200078e0005 */
[----:B------:R-:W-:Y:S01]  /*c5d0*/  MOV R6, 0x2 ;  /* 0x0000000200067802 */ /* 0x000fe20000000f00 */
[----:B----4-:R-:W-:Y:S01]  /*c5e0*/  IMAD.MOV.U32 R7, RZ, RZ, 0x181f ;  /* 0x0000181fff077424 */ /* 0x010fe200078e00ff */
[----:B------:R-:W-:Y:S02]  /*c5f0*/  MOV R0, 0xc610 ;  /* 0x0000c61000007802 */ /* 0x000fe40000000f00 */
[----:B-123--:R-:W-:Y:S05]  /*c600*/  CALL.REL.NOINC `($__internal_27_$__cuda_sm70_shflsync_idx_p) ;  /* 0x00000c0000007944 */ /* 0x00efea0003c00000 */
[----:B-12---:R-:W-:Y:S05]  /*c610*/  BRA `(.L_x_1336) ;  /* 0xffffcbc000007947 */ /* 0x006fea000383ffff */
.L_x_1279:
[----:B-1----:R-:W-:Y:S01]  /*c620*/  IMAD.MOV.U32 R9, RZ, RZ, R4 ;  /* 0x000000ffff097224 */ /* 0x002fe200078e0004 */
[----:B------:R-:W-:Y:S01]  /*c630*/  MOV R6, 0x3 ;  /* 0x0000000300067802 */ /* 0x000fe20000000f00 */
[----:B--2---:R-:W-:Y:S01]  /*c640*/  IMAD.MOV.U32 R7, RZ, RZ, 0x181f ;  /* 0x0000181fff077424 */ /* 0x004fe200078e00ff */
[----:B------:R-:W-:-:S02]  /*c650*/  MOV R0, 0xc670 ;  /* 0x0000c67000007802 */ /* 0x000fc40000000f00 */
[----:B---34-:R-:W-:Y:S05]  /*c660*/  CALL.REL.NOINC `($__internal_27_$__cuda_sm70_shflsync_idx_p) ;  /* 0x00000ba000007944 */ /* 0x018fea0003c00000 */
[----:B--2---:R-:W-:Y:S01]  /*c670*/  IMAD.MOV.U32 R17, RZ, RZ, R7 ;  /* 0x000000ffff117224 */ /* 0x004fe200078e0007 */
[----:B-1----:R-:W-:Y:S01]  /*c680*/  MOV R6, 0x3 ;  /* 0x0000000300067802 */ /* 0x002fe20000000f00 */
[----:B------:R-:W-:Y:S01]  /*c690*/  IMAD.MOV.U32 R9, RZ, RZ, R5 ;  /* 0x000000ffff097224 */ /* 0x000fe200078e0005 */
[----:B------:R-:W-:-:S02]  /*c6a0*/  MOV R7, 0x181f ;  /* 0x0000181f00077802 */ /* 0x000fc40000000f00 */
[----:B------:R-:W-:Y:S02]  /*c6b0*/  MOV R0, 0xc6d0 ;  /* 0x0000c6d000007802 */ /* 0x000fe40000000f00 */
[----:B------:R-:W-:Y:S05]  /*c6c0*/  CALL.REL.NOINC `($__internal_27_$__cuda_sm70_shflsync_idx_p) ;  /* 0x00000b4000007944 */ /* 0x000fea0003c00000 */
[----:B-12---:R-:W-:Y:S05]  /*c6d0*/  BRA `(.L_x_1337) ;  /* 0xffffcc4000007947 */ /* 0x006fea000383ffff */
.L_x_1281:
[----:B------:R-:W-:Y:S01]  /*c6e0*/  IMAD.MOV.U32 R9, RZ, RZ, R145 ;  /* 0x000000ffff097224 */ /* 0x000fe200078e0091 */
[----:B------:R-:W-:Y:S01]  /*c6f0*/  MOV R6, RZ ;  /* 0x000000ff00067202 */ /* 0x000fe20000000f00 */
[----:B------:R-:W-:Y:S01]  /*c700*/  IMAD.MOV.U32 R7, RZ, RZ, 0x1c1f ;  /* 0x00001c1fff077424 */ /* 0x000fe200078e00ff */
[----:B------:R-:W-:Y:S02]  /*c710*/  MOV R0, 0xc730 ;  /* 0x0000c73000007802 */ /* 0x000fe40000000f00 */
[----:B------:R-:W-:Y:S05]  /*c720*/  CALL.REL.NOINC `($__internal_27_$__cuda_sm70_shflsync_idx_p) ;  /* 0x00000ae000007944 */ /* 0x000fea0003c00000 */
[----:B--2---:R-:W-:Y:S01]  /*c730*/  MOV R149, R7 ;  /* 0x0000000700957202 */ /* 0x004fe20000000f00 */
[----:B-1----:R-:W-:Y:S05]  /*c740*/  BRA `(.L_x_1338) ;  /* 0xffffcee000007947 */ /* 0x002fea000383ffff */
.L_x_1282:
[----:B------:R-:W-:Y:S01]  /*c750*/  IMAD.MOV.U32 R9, RZ, RZ, R147 ;  /* 0x000000ffff097224 */ /* 0x000fe200078e0093 */
[----:B------:R-:W-:Y:S01]  /*c760*/  MOV R6, RZ ;  /* 0x000000ff00067202 */ /* 0x000fe20000000f00 */
[----:B------:R-:W-:Y:S01]  /*c770*/  IMAD.MOV.U32 R7, RZ, RZ, 0x1c1f ;  /* 0x00001c1fff077424 */ /* 0x000fe200078e00ff */
[----:B------:R-:W-:Y:S02]  /*c780*/  MOV R0, 0xc7a0 ;  /* 0x0000c7a000007802 */ /* 0x000fe40000000f00 */
[----:B-12---:R-:W-:Y:S05]  /*c790*/  CALL.REL.NOINC `($__internal_27_$__cuda_sm70_shflsync_idx_p) ;  /* 0x00000a7000007944 */ /* 0x006fea0003c00000 */
[----:B-12---:R-:W-:Y:S05]  /*c7a0*/  BRA `(.L_x_1339) ;  /* 0xffffcea000007947 */ /* 0x006fea000383ffff */
.L_x_1285:
[----:B----4-:R-:W-:Y:S01]  /*c7b0*/  IMAD.MOV.U32 R9, RZ, RZ, R145 ;  /* 0x000000ffff097224 */ /* 0x010fe200078e0091 */
[----:B------:R-:W-:Y:S01]  /*c7c0*/  MOV R6, 0x1 ;  /* 0x0000000100067802 */ /* 0x000fe20000000f00 */
[----:B------:R-:W-:Y:S01]  /*c7d0*/  IMAD.MOV.U32 R7, RZ, RZ, 0x1c1f ;  /* 0x00001c1fff077424 */ /* 0x000fe200078e00ff */
[----:B------:R-:W-:-:S02]  /*c7e0*/  MOV R0, 0xc800 ;  /* 0x0000c80000007802 */ /* 0x000fc40000000f00 */
[----:B-123--:R-:W-:Y:S05]  /*c7f0*/  CALL.REL.NOINC `($__internal_27_$__cuda_sm70_shflsync_idx_p) ;  /* 0x00000a1000007944 */ /* 0x00efea0003c00000 */
[----:B--2---:R-:W-:Y:S01]  /*c800*/  IMAD.MOV.U32 R145, RZ, RZ, R7 ;  /* 0x000000ffff917224 */ /* 0x004fe200078e0007 */
[----:B-1----:R-:W-:Y:S01]  /*c810*/  MOV R6, 0x1 ;  /* 0x0000000100067802 */ /* 0x002fe20000000f00 */
[----:B------:R-:W-:Y:S01]  /*c820*/  IMAD.MOV.U32 R9, RZ, RZ, R147 ;  /* 0x000000ffff097224 */ /* 0x000fe200078e0093 */
[----:B------:R-:W-:-:S02]  /*c830*/  MOV R7, 0x1c1f ;  /* 0x00001c1f00077802 */ /* 0x000fc40000000f00 */
[----:B------:R-:W-:Y:S02]  /*c840*/  MOV R0, 0xc860 ;  /* 0x0000c86000007802 */ /* 0x000fe40000000f00 */
[----:B------:R-:W-:Y:S05]  /*c850*/  CALL.REL.NOINC `($__internal_27_$__cuda_sm70_shflsync_idx_p) ;  /* 0x000009b000007944 */ /* 0x000fea0003c00000 */
[----:B-12---:R-:W-:Y:S05]  /*c860*/  BRA `(.L_x_1340) ;  /* 0xffffd6c000007947 */ /* 0x006fea000383ffff */
.L_x_1289:
[----:B------:R-:W-:Y:S01]  /*c870*/  IMAD.MOV.U32 R9, RZ, RZ, R5 ;  /* 0x000000ffff097224 */ /* 0x000fe200078e0005 */
[----:B------:R-:W-:Y:S01]  /*c880*/  MOV R6, RZ ;  /* 0x000000ff00067202 */ /* 0x000fe20000000f00 */
[----:B------:R-:W-:Y:S01]  /*c890*/  IMAD.MOV.U32 R7, RZ, RZ, 0x181f ;  /* 0x0000181fff077424 */ /* 0x000fe200078e00ff */
[----:B------:R-:W-:Y:S02]  /*c8a0*/  MOV R0, 0xc8c0 ;  /* 0x0000c8c000007802 */ /* 0x000fe40000000f00 */
[----:B--2---:R-:W-:Y:S05]  /*c8b0*/  CALL.REL.NOINC `($__internal_27_$__cuda_sm70_shflsync_idx_p) ;  /* 0x0000095000007944 */ /* 0x004fea0003c00000 */
[----:B--2---:R-:W-:Y:S01]  /*c8c0*/  MOV R13, R7 ;  /* 0x00000007000d7202 */ /* 0x004fe20000000f00 */
[----:B-1----:R-:W-:Y:S05]  /*c8d0*/  BRA `(.L_x_1341) ;  /* 0xffffe35000007947 */ /* 0x002fea000383ffff */
.L_x_1290:
[----:B------:R-:W-:Y:S01]  /*c8e0*/  IMAD.MOV.U32 R9, RZ, RZ, R4 ;  /* 0x000000ffff097224 */ /* 0x000fe200078e0004 */
[----:B------:R-:W-:Y:S01]  /*c8f0*/  MOV R6, RZ ;  /* 0x000000ff00067202 */ /* 0x000fe20000000f00 */
[----:B------:R-:W-:Y:S01]  /*c900*/  IMAD.MOV.U32 R7, RZ, RZ, 0x181f ;  /* 0x0000181fff077424 */ /* 0x000fe200078e00ff */
[----:B------:R-:W-:Y:S02]  /*c910*/  MOV R0, 0xc930 ;  /* 0x0000c93000007802 */ /* 0x000fe40000000f00 */
[----:B-123--:R-:W-:Y:S05]  /*c920*/  CALL.REL.NOINC `($__internal_27_$__cuda_sm70_shflsync_idx_p) ;  /* 0x000008e000007944 */ /* 0x00efea0003c00000 */
[----:B-12---:R-:W-:Y:S05]  /*c930*/  BRA `(.L_x_1342) ;  /* 0xffffe31000007947 */ /* 0x006fea000383ffff */
.L_x_1293:
        /* <DEDUP_REMOVED lines=12> */
.L_x_1296:
[----:B-1----:R-:W-:Y:S01]  /*ca00*/  IMAD.MOV.U32 R9, RZ, RZ, R5 ;  /* 0x000000ffff097224 */ /* 0x002fe200078e0005 */
[----:B------:R-:W-:Y:S01]  /*ca10*/  MOV R6, 0x2 ;  /* 0x0000000200067802 */ /* 0x000fe20000000f00 */
[----:B------:R-:W-:Y:S01]  /*ca20*/  IMAD.MOV.U32 R7, RZ, RZ, 0x181f ;  /* 0x0000181fff077424 */ /* 0x000fe200078e00ff */
[----:B------:R-:W-:Y:S02]  /*ca30*/  MOV R0, 0xca50 ;  /* 0x0000ca5000007802 */ /* 0x000fe40000000f00 */
[----:B--234-:R-:W-:Y:S05]  /*ca40*/  CALL.REL.NOINC `($__internal_27_$__cuda_sm70_shflsync_idx_p) ;  /* 0x000007c000007944 */ /* 0x01cfea0003c00000 */
[----:B--2---:R-:W-:Y:S01]  /*ca50*/  MOV R3, R7 ;  /* 0x0000000700037202 */ /* 0x004fe20000000f00 */
[----:B-1----:R-:W-:Y:S05]  /*ca60*/  BRA `(.L_x_1344) ;  /* 0xffffe45000007947 */ /* 0x002fea000383ffff */
.L_x_1297:
[----:B-1----:R-:W-:Y:S01]  /*ca70*/  IMAD.MOV.U32 R9, RZ, RZ, R4 ;  /* 0x000000ffff097224 */ /* 0x002fe200078e0004 */
[----:B------:R-:W-:Y:S01]  /*ca80*/  MOV R6, 0x2 ;  /* 0x0000000200067802 */ /* 0x000fe20000000f00 */
[----:B------:R-:W-:Y:S01]  /*ca90*/  IMAD.MOV.U32 R7, RZ, RZ, 0x181f ;  /* 0x0000181fff077424 */ /* 0x000fe200078e00ff */
[----:B------:R-:W-:Y:S02]  /*caa0*/  MOV R0, 0xcac0 ;  /* 0x0000cac000007802 */ /* 0x000fe40000000f00 */
[----:B--234-:R-:W-:Y:S05]  /*cab0*/  CALL.REL.NOINC `($__internal_27_$__cuda_sm70_shflsync_idx_p) ;  /* 0x0000075000007944 */ /* 0x01cfea0003c00000 */
[----:B-12---:R-:W-:Y:S05]  /*cac0*/  BRA `(.L_x_1345) ;  /* 0xffffe41000007947 */ /* 0x006fea000383ffff */
.L_x_1300:
[----:B--2---:R-:W-:Y:S01]  /*cad0*/  IMAD.MOV.U32 R9, RZ, RZ, R5 ;  /* 0x000000ffff097224 */ /* 0x004fe200078e0005 */
[----:B------:R-:W-:Y:S01]  /*cae0*/  MOV R6, 0x3 ;  /* 0x0000000300067802 */ /* 0x000fe20000000f00 */
[----:B----4-:R-:W-:Y:S01]  /*caf0*/  IMAD.MOV.U32 R7, RZ, RZ, 0x181f ;  /* 0x0000181fff077424 */ /* 0x010fe200078e00ff */
[----:B------:R-:W-:-:S02]  /*cb00*/  MOV R0, 0xcb20 ;  /* 0x0000cb2000007802 */ /* 0x000fc40000000f00 */
[----:B-1-3--:R-:W-:Y:S05]  /*cb10*/  CALL.REL.NOINC `($__internal_27_$__cuda_sm70_shflsync_idx_p) ;  /* 0x000006f000007944 */ /* 0x00afea0003c00000 */
[----:B--2---:R-:W-:Y:S01]  /*cb20*/  IMAD.MOV.U32 R5, RZ, RZ, R7 ;  /* 0x000000ffff057224 */ /* 0x004fe200078e0007 */
[----:B-1----:R-:W-:Y:S01]  /*cb30*/  MOV R6, 0x3 ;  /* 0x0000000300067802 */ /* 0x002fe20000000f00 */
[----:B------:R-:W-:Y:S01]  /*cb40*/  IMAD.MOV.U32 R9, RZ, RZ, R4 ;  /* 0x000000ffff097224 */ /* 0x000fe200078e0004 */
[----:B------:R-:W-:-:S02]  /*cb50*/  MOV R7, 0x181f ;  /* 0x0000181f00077802 */ /* 0x000fc40000000f00 */
[----:B------:R-:W-:Y:S02]  /*cb60*/  MOV R0, 0xcb80 ;  /* 0x0000cb8000007802 */ /* 0x000fe40000000f00 */
[----:B------:R-:W-:Y:S05]  /*cb70*/  CALL.REL.NOINC `($__internal_27_$__cuda_sm70_shflsync_idx_p) ;  /* 0x0000069000007944 */ /* 0x000fea0003c00000 */
[----:B-12---:R-:W-:Y:S05]  /*cb80*/  BRA `(.L_x_1346) ;  /* 0xffffe49000007947 */ /* 0x006fea000383ffff */
.L_x_1302:
[----:B------:R-:W-:Y:S01]  /*cb90*/  IMAD.MOV.U32 R9, RZ, RZ, R2 ;  /* 0x000000ffff097224 */ /* 0x000fe200078e0002 */
[----:B------:R-:W-:Y:S01]  /*cba0*/  MOV R6, RZ ;  /* 0x000000ff00067202 */ /* 0x000fe20000000f00 */
[----:B---3--:R-:W-:Y:S01]  /*cbb0*/  IMAD.MOV.U32 R7, RZ, RZ, 0x1f ;  /* 0x0000001fff077424 */ /* 0x008fe200078e00ff */
[----:B------:R-:W-:Y:S02]  /*cbc0*/  MOV R0, 0xcbe0 ;  /* 0x0000cbe000007802 */ /* 0x000fe40000000f00 */
[----:B------:R-:W-:Y:S05]  /*cbd0*/  CALL.REL.NOINC `($__internal_27_$__cuda_sm70_shflsync_idx_p) ;  /* 0x0000063000007944 */ /* 0x000fea0003c00000 */
[----:B--2---:R-:W-:Y:S01]  /*cbe0*/  MOV R3, R7 ;  /* 0x0000000700037202 */ /* 0x004fe20000000f00 */
[----:B-1----:R-:W-:Y:S05]  /*cbf0*/  BRA `(.L_x_1347) ;  /* 0xffffe5d000007947 */ /* 0x002fea000383ffff */
.L_x_1303:
[----:B------:R-:W-:Y:S01]  /*cc00*/  IMAD.MOV.U32 R9, RZ, RZ, R2 ;  /* 0x000000ffff097224 */ /* 0x000fe200078e0002 */
[----:B------:R-:W-:Y:S01]  /*cc10*/  MOV R6, 0x1 ;  /* 0x0000000100067802 */ /* 0x000fe20000000f00 */
[----:B---3--:R-:W-:Y:S01]  /*cc20*/  IMAD.MOV.U32 R7, RZ, RZ, 0x1f ;  /* 0x0000001fff077424 */ /* 0x008fe200078e00ff */
[----:B------:R-:W-:Y:S02]  /*cc30*/  MOV R0, 0xcc50 ;  /* 0x0000cc5000007802 */ /* 0x000fe40000000f00 */
[----:B-12---:R-:W-:Y:S05]  /*cc40*/  CALL.REL.NOINC `($__internal_27_$__cuda_sm70_shflsync_idx_p) ;  /* 0x000005c000007944 */ /* 0x006fea0003c00000 */
[----:B--2---:R-:W-:Y:S01]  /*cc50*/  MOV R2, R7 ;  /* 0x0000000700027202 */ /* 0x004fe20000000f00 */
[----:B-1----:R-:W-:Y:S05]  /*cc60*/  BRA `(.L_x_1348) ;  /* 0xffffe58000007947 */ /* 0x002fea000383ffff */
.L_x_1304:
[----:B------:R-:W-:Y:S02]  /*cc70*/  MOV R6, 0x1 ;  /* 0x0000000100067802 */ /* 0x000fe40000000f00 */
[----:B------:R-:W-:-:S02]  /*cc80*/  MOV R0, 0xcca0 ;  /* 0x0000cca000007802 */ /* 0x000fc40000000f00 */
[----:B-12---:R-:W-:Y:S05]  /*cc90*/  CALL.REL.NOINC `($__internal_28_$__cuda_sm70_shflsync_up_p) ;  /* 0x000005c000007944 */ /* 0x006fea0003c00000 */
[----:B-12---:R-:W-:Y:S05]  /*cca0*/  BRA `(.L_x_1349) ;  /* 0xffffe66000007947 */ /* 0x006fea000383ffff */
.L_x_1305:
[----:B------:R-:W-:Y:S02]  /*ccb0*/  MOV R6, 0x2 ;  /* 0x0000000200067802 */ /* 0x000fe40000000f00 */
[----:B------:R-:W-:-:S02]  /*ccc0*/  MOV R0, 0xcce0 ;  /* 0x0000cce000007802 */ /* 0x000fc40000000f00 */
[----:B-12---:R-:W-:Y:S05]  /*ccd0*/  CALL.REL.NOINC `($__internal_28_$__cuda_sm70_shflsync_up_p) ;  /* 0x0000058000007944 */ /* 0x006fea0003c00000 */
        /* <DEDUP_REMOVED lines=23> */
.L_x_1309:
[----:B---3--:R-:W-:Y:S01]  /*ce50*/  IMAD.MOV.U32 R15, RZ, RZ, R2 ;  /* 0x000000ffff0f7224 */ /* 0x008fe200078e0002 */
[----:B------:R-:W-:-:S02]  /*ce60*/  MOV R6, 0x1 ;  /* 0x0000000100067802 */ /* 0x000fc40000000f00 */
[----:B------:R-:W-:Y:S02]  /*ce70*/  MOV R0, 0xce90 ;  /* 0x0000ce9000007802 */ /* 0x000fe40000000f00 */
[----:B------:R-:W-:Y:S05]  /*ce80*/  CALL.REL.NOINC `($__internal_28_$__cuda_sm70_shflsync_up_p) ;  /* 0x000003d000007944 */ /* 0x000fea0003c00000 */
[----:B-12---:R-:W-:Y:S05]  /*ce90*/  BRA `(.L_x_1351) ;  /* 0xffffe6c000007947 */ /* 0x006fea000383ffff */
.L_x_1310:
[----:B---3--:R-:W-:Y:S01]  /*cea0*/  IMAD.MOV.U32 R15, RZ, RZ, R2 ;  /* 0x000000ffff0f7224 */ /* 0x008fe200078e0002 */
[----:B------:R-:W-:Y:S02]  /*ceb0*/  MOV R6, 0x2 ;  /* 0x0000000200067802 */ /* 0x000fe40000000f00 */
[----:B------:R-:W-:Y:S02]  /*cec0*/  MOV R0, 0xcee0 ;  /* 0x0000cee000007802 */ /* 0x000fe40000000f00 */
[----:B------:R-:W-:Y:S05]  /*ced0*/  CALL.REL.NOINC `($__internal_28_$__cuda_sm70_shflsync_up_p) ;  /* 0x0000038000007944 */ /* 0x000fea0003c00000 */
[----:B-12---:R-:W-:Y:S01]  /*cee0*/  SEL R15, R6, RZ, P1 ;  /* 0x000000ff060f7207 */ /* 0x006fe20000800000 */
[----:B------:R-:W-:Y:S01]  /*cef0*/  IMAD.MOV.U32 R6, RZ, RZ, 0x4 ;  /* 0x00000004ff067424 */ /* 0x000fe200078e00ff */
[----:B------:R-:W-:-:S03]  /*cf00*/  MOV R0, 0xcf30 ;  /* 0x0000cf3000007802 */ /* 0x000fc60000000f00 */
[----:B------:R-:W-:Y:S02]  /*cf10*/  IMAD.IADD R15, R2, 0x1, R15 ;  /* 0x00000001020f7824 */ /* 0x000fe400078e020f */
        /* <DEDUP_REMOVED lines=19> */
.L_x_1312:
[----:B------:R-:W-:Y:S02]  /*d050*/  SEL R2, RZ, 0x1, P0 ;  /* 0x00000001ff027807 */ /* 0x000fe40000000000 */
[----:B------:R-:W-:-:S02]  /*d060*/  MOV R0, 0xd080 ;  /* 0x0000d08000007802 */ /* 0x000fc40000000f00 */
[----:B---3--:R-:W-:Y:S05]  /*d070*/  CALL.REL.NOINC `($__internal_29_$__cuda_sm70_votesync_ballot) ;  /* 0x0000023000007944 */ /* 0x008fea0003c00000 */
[----:B------:R-:W-:Y:S05]  /*d080*/  BRA `(.L_x_1353) ;  /* 0xffffe66000007947 */ /* 0x000fea000383ffff */
.L_x_1313:
[----:B------:R-:W-:Y:S01]  /*d090*/  IMAD.MOV.U32 R9, RZ, RZ, R12 ;  /* 0x000000ffff097224 */ /* 0x000fe200078e000c */
[----:B--2---:R-:W-:Y:S01]  /*d0a0*/  MOV R6, R2 ;  /* 0x0000000200067202 */ /* 0x004fe20000000f00 */
[----:B------:R-:W-:Y:S01]  /*d0b0*/  IMAD.MOV.U32 R7, RZ, RZ, 0x1f ;  /* 0x0000001fff077424 */ /* 0x000fe200078e00ff */
[----:B------:R-:W-:-:S02]  /*d0c0*/  MOV R0, 0xd0e0 ;  /* 0x0000d0e000007802 */ /* 0x000fc40000000f00 */
[----:B-1-3--:R-:W-:Y:S05]  /*d0d0*/  CALL.REL.NOINC `($__internal_27_$__cuda_sm70_shflsync_idx_p) ;  /* 0x0000013000007944 */ /* 0x00afea0003c00000 */
[----:B--2---:R-:W-:Y:S01]  /*d0e0*/  IMAD.MOV.U32 R12, RZ, RZ, R7 ;  /* 0x000000ffff0c7224 */ /* 0x004fe200078e0007 */
[----:B-1----:R-:W-:Y:S01]  /*d0f0*/  MOV R6, R2 ;  /* 0x0000000200067202 */ /* 0x002fe20000000f00 */
[----:B------:R-:W-:Y:S01]  /*d100*/  IMAD.MOV.U32 R9, RZ, RZ, R5 ;  /* 0x000000ffff097224 */ /* 0x000fe200078e0005 */
[----:B------:R-:W-:-:S02]  /*d110*/  MOV R7, 0x1f ;  /* 0x0000001f00077802 */ /* 0x000fc40000000f00 */
[----:B------:R-:W-:Y:S02]  /*d120*/  MOV R0, 0xd140 ;  /* 0x0000d14000007802 */ /* 0x000fe40000000f00 */
[----:B------:R-:W-:Y:S05]  /*d130*/  CALL.REL.NOINC `($__internal_27_$__cuda_sm70_shflsync_idx_p) ;  /* 0x000000d000007944 */ /* 0x000fea0003c00000 */
[----:B--2---:R-:W-:Y:S01]  /*d140*/  MOV R5, R7 ;  /* 0x0000000700057202 */ /* 0x004fe20000000f00 */
[----:B-1----:R-:W-:Y:S05]  /*d150*/  BRA `(.L_x_1354) ;  /* 0xffffe5d000007947 */ /* 0x002fea000383ffff */
.L_x_1316:
[----:B------:R-:W-:Y:S01]  /*d160*/  IMAD.MOV.U32 R9, RZ, RZ, R15 ;  /* 0x000000ffff097224 */ /* 0x000fe200078e000f */
[----:B------:R-:W-:Y:S02]  /*d170*/  MOV R7, 0x1f ;  /* 0x0000001f00077802 */ /* 0x000fe40000000f00 */
[----:B------:R-:W-:Y:S02]  /*d180*/  MOV R0, 0xd1a0 ;  /* 0x0000d1a000007802 */ /* 0x000fe40000000f00 */
[----:B-1234-:R-:W-:Y:S05]  /*d190*/  CALL.REL.NOINC `($__internal_27_$__cuda_sm70_shflsync_idx_p) ;  /* 0x0000007000007944 */ /* 0x01efea0003c00000 */
[----:B--2---:R-:W-:Y:S01]  /*d1a0*/  MOV R17, R7 ;  /* 0x0000000700117202 */ /* 0x004fe20000000f00 */
[----:B-1----:R-:W-:Y:S05]  /*d1b0*/  BRA `(.L_x_1315) ;  /* 0xffffe5d000007947 */ /* 0x002fea000383ffff */
        .weak           $__internal_26_$__cuda_sm70_shflsync_bfly_p
        .type           $__internal_26_$__cuda_sm70_shflsync_bfly_p,@function
        .size           $__internal_26_$__cuda_sm70_shflsync_bfly_p,($__internal_27_$__cuda_sm70_shflsync_idx_p - $__internal_26_$__cuda_sm70_shflsync_bfly_p)
$__internal_26_$__cuda_sm70_shflsync_bfly_p:
[----:B------:R-:W-:Y:S01]  /*d1c0*/  MOV R10, R2 ;  /* 0x00000002000a7202 */ /* 0x000fe20000000f00 */
[----:B------:R-:W-:Y:S04]  /*d1d0*/  WARPSYNC R0 ;  /* 0x0000000000007348 */ /* 0x000fe80003800000 */
[----:B------:R-:W-:Y:S01]  /*d1e0*/  MOV R11, 0x0 ;  /* 0x00000000000b7802 */ /* 0x000fe20000000f00 */
[----:B------:R1:W2:Y:S03]  /*d1f0*/  SHFL.BFLY PT, R6, R235, R6, R5 ;  /* 0x0c000006eb067389 */ /* 0x0002a600000e0005 */
[----:B------:R-:W-:Y:S05]  /*d200*/  RET.REL.NODEC R10 `(_ZN7cutlass13device_kernelIN5flash19enable_sm80_to_sm89INS1_16FlashAttnFwdSm80INS1_25CollectiveMainloopFwdSm80ILi8ELi2ELb0EN4cute5tupleIJNS5_1CILi128EEENS7_ILi64EEENS7_ILi192EEEEEELi192ENS_10bfloat16_tEfNS_4arch4Sm80ELb0ELb0ELb0ELb1ELb0ELb0ELb1ELb1EEENS1_21CollectiveEpilogueFwdINS6_IJS8_SA_S9_EEENS6_IJNS7_ILi1EEESI_SI_EEESC_SE_Li256ELb1ELb1ELb1ELb0EEENS1_36VarlenDynamicPersistentTileSchedulerILi128ELi64ELi256ELi256ELb1ELb1ELb0ELb0ELb1ELb1EEEEEEEEEvNT_6ParamsE) ;  /* 0xffff2df00a007950 */ /* 0x000fea0003c3ffff */
        .weak           $__internal_27_$__cuda_sm70_shflsync_idx_p
        .type           $__internal_27_$__cuda_sm70_shflsync_idx_p,@function
        .size           $__internal_27_$__cuda_sm70_shflsync_idx_p,($__internal_28_$__cuda_sm70_shflsync_up_p - $__internal_27_$__cuda_sm70_shflsync_idx_p)
$__internal_27_$__cuda_sm70_shflsync_idx_p:
[----:B------:R-:W-:Y:S01]  /*d210*/  MOV R10, R0 ;  /* 0x00000000000a7202 */ /* 0x000fe20000000f00 */
[----:B------:R-:W-:Y:S04]  /*d220*/  WARPSYNC R192 ;  /* 0x000000c000007348 */ /* 0x000fe80003800000 */
[----:B------:R-:W-:Y:S01]  /*d230*/  MOV R11, 0x0 ;  /* 0x00000000000b7802 */ /* 0x000fe20000000f00 */
[----:B------:R1:W2:Y:S03]  /*d240*/  SHFL.IDX PT, R7, R9, R6, R7 ;  /* 0x0000000609077389 */ /* 0x0002a600000e0007 */
[----:B------:R-:W-:Y:S05]  /*d250*/  RET.REL.NODEC R10 `(_ZN7cutlass13device_kernelIN5flash19enable_sm80_to_sm89INS1_16FlashAttnFwdSm80INS1_25CollectiveMainloopFwdSm80ILi8ELi2ELb0EN4cute5tupleIJNS5_1CILi128EEENS7_ILi64EEENS7_ILi192EEEEEELi192ENS_10bfloat16_tEfNS_4arch4Sm80ELb0ELb0ELb0ELb1ELb0ELb0ELb1ELb1EEENS1_21CollectiveEpilogueFwdINS6_IJS8_SA_S9_EEENS6_IJNS7_ILi1EEESI_SI_EEESC_SE_Li256ELb1ELb1ELb1ELb0EEENS1_36VarlenDynamicPersistentTileSchedulerILi128ELi64ELi256ELi256ELb1ELb1ELb0ELb0ELb1ELb1EEEEEEEEEvNT_6ParamsE) ;  /* 0xffff2da00a007950 */ /* 0x000fea0003c3ffff */
        .weak           $__internal_28_$__cuda_sm70_shflsync_up_p
        .type           $__internal_28_$__cuda_sm70_shflsync_up_p,@function
        .size           $__internal_28_$__cuda_sm70_shflsync_up_p,($__internal_29_$__cuda_sm70_votesync_ballot - $__internal_28_$__cuda_sm70_shflsync_up_p)
$__internal_28_$__cuda_sm70_shflsync_up_p:
[----:B------:R-:W-:Y:S01]  /*d260*/  MOV R8, R0 ;  /* 0x0000000000087202 */ /* 0x000fe20000000f00 */
[----:B------:R-:W-:Y:S04]  /*d270*/  WARPSYNC R193 ;  /* 0x000000c100007348 */ /* 0x000fe80003800000 */
[----:B------:R-:W-:Y:S01]  /*d280*/  MOV R9, 0x0 ;  /* 0x0000000000097802 */ /* 0x000fe20000000f00 */
[----:B------:R1:W2:Y:S03]  /*d290*/  SHFL.UP PT, R6, R15, R6, R194 ;  /* 0x040000060f067389 */ /* 0x0002a600000e00c2 */
[----:B------:R-:W-:Y:S05]  /*d2a0*/  RET.REL.NODEC R8 `(_ZN7cutlass13device_kernelIN5flash19enable_sm80_to_sm89INS1_16FlashAttnFwdSm80INS1_25CollectiveMainloopFwdSm80ILi8ELi2ELb0EN4cute5tupleIJNS5_1CILi128EEENS7_ILi64EEENS7_ILi192EEEEEELi192ENS_10bfloat16_tEfNS_4arch4Sm80ELb0ELb0ELb0ELb1ELb0ELb0ELb1ELb1EEENS1_21CollectiveEpilogueFwdINS6_IJS8_SA_S9_EEENS6_IJNS7_ILi1EEESI_SI_EEESC_SE_Li256ELb1ELb1ELb1ELb0EEENS1_36VarlenDynamicPersistentTileSchedulerILi128ELi64ELi256ELi256ELb1ELb1ELb0ELb0ELb1ELb1EEEEEEEEEvNT_6ParamsE) ;  /* 0xffff2d5008007950 */ /* 0x000fea0003c3ffff */
        .weak           $__internal_29_$__cuda_sm70_votesync_ballot
        .type           $__internal_29_$__cuda_sm70_votesync_ballot,@function
        .size           $__internal_29_$__cuda_sm70_votesync_ballot,(.L_x_2488 - $__internal_29_$__cuda_sm70_votesync_ballot)
$__internal_29_$__cuda_sm70_votesync_ballot:
[----:B------:R-:W-:Y:S01]  /*d2b0*/  ISETP.NE.U32.AND P0, PT, R2, 0x1, PT ;  /* 0x000000010200780c */ /* 0x000fe20003f05070 */
[----:B------:R-:W-:Y:S01]  /*d2c0*/  IMAD.MOV.U32 R6, RZ, RZ, R0 ;  /* 0x000000ffff067224 */ /* 0x000fe200078e0000 */
[----:B------:R-:W-:Y:S04]  /*d2d0*/  WARPSYNC R187 ;  /* 0x000000bb00007348 */ /* 0x000fe80003800000 */
[----:B------:R-:W-:-:S07]  /*d2e0*/  IMAD.MOV.U32 R7, RZ, RZ, 0x0 ;  /* 0x00000000ff077424 */ /* 0x000fce00078e00ff */
[----:B------:R-:W-:-:S04]  /*d2f0*/  VOTE.ANY R2, PT, !P0 ;  /* 0x0000000000027806 */ /* 0x000fc800040e0100 */
[----:B------:R-:W-:Y:S01]  /*d300*/  LOP3.LUT R13, R2, R187, RZ, 0xc0, !PT ;  /* 0x000000bb020d7212 */ /* 0x000fe200078ec0ff */
[----:B------:R-:W-:Y:S06]  /*d310*/  RET.REL.NODEC R6 `(_ZN7cutlass13device_kernelIN5flash19enable_sm80_to_sm89INS1_16FlashAttnFwdSm80INS1_25CollectiveMainloopFwdSm80ILi8ELi2ELb0EN4cute5tupleIJNS5_1CILi128EEENS7_ILi64EEENS7_ILi192EEEEEELi192ENS_10bfloat16_tEfNS_4arch4Sm80ELb0ELb0ELb0ELb1ELb0ELb0ELb1ELb1EEENS1_21CollectiveEpilogueFwdINS6_IJS8_SA_S9_EEENS6_IJNS7_ILi1EEESI_SI_EEESC_SE_Li256ELb1ELb1ELb1ELb0EEENS1_36VarlenDynamicPersistentTileSchedulerILi128ELi64ELi256ELi256ELb1ELb1ELb0ELb0ELb1ELb1EEEEEEEEEvNT_6ParamsE) ;  /* 0xffff2ce006007950 */ /* 0x000fec0003c3ffff */
.L_x_1355:
        /* <DEDUP_REMOVED lines=14> */
.L_x_2488:


//--------------------- .text._ZN7cutlass13device_kernelIN5flash19enable_sm80_to_sm89INS1_16FlashAttnFwdSm80INS1_25CollectiveMainloopFwdSm80ILi8ELi2ELb0EN4cute5tupleIJNS5_1CILi128EEENS7_ILi64EEENS7_ILi192EEEEEELi192ENS_10bfloat16_tEfNS_4arch4Sm80ELb0ELb0ELb0ELb1ELb0ELb1ELb1ELb1EEENS1_21CollectiveEpilogueFwdINS6_IJS8_SA_S9_EEENS6_IJNS7_ILi1EEESI_SI_EEESC_SE_Li256ELb1ELb1ELb1ELb0EEENS1_36VarlenDynamicPersistentTileSchedulerILi128ELi64ELi256ELi256ELb1ELb1ELb0ELb0ELb1ELb1EEEEEEEEEvNT_6ParamsE --------------------------
	.section	.text._ZN7cutlass13device_kernelIN5flash19enable_sm80_to_sm89INS1_16FlashAttnFwdSm80INS1_25CollectiveMainloopFwdSm80ILi8ELi2ELb0EN4cute5tupleIJNS5_1CILi128EEENS7_ILi64EEENS7_ILi192EEEEEELi192ENS_10bfloat16_tEfNS_4arch4Sm80ELb0ELb0ELb0ELb1ELb0ELb1ELb1ELb1EEENS1_21CollectiveEpilogueFwdINS6_IJS8_SA_S9_EEENS6_IJNS7_ILi1EEESI_SI_EEESC_SE_Li256ELb1ELb1ELb1ELb0EEENS1_36VarlenDynamicPersistentTileSchedulerILi128ELi64ELi256ELi256ELb1ELb1ELb0ELb0ELb1ELb1EEEEEEEEEvNT_6ParamsE,"ax",@progbits
	.sectioninfo	@"SHI_REGISTERS=249"
	.align	128
.text._ZN7cutlass13device_kernelIN5flash19enable_sm80_to_sm89INS1_16FlashAttnFwdSm80INS1_25CollectiveMainloopFwdSm80ILi8ELi2ELb0EN4cute5tupleIJNS5_1CILi128EEENS7_ILi64EEENS7_ILi192EEEEEELi192ENS_10bfloat16_tEfNS_4arch4Sm80ELb0ELb0ELb0ELb1ELb0ELb1ELb1ELb1EEENS1_21CollectiveEpilogueFwdINS6_IJS8_SA_S9_EEENS6_IJNS7_ILi1EEESI_SI_EEESC_SE_Li256ELb1ELb1ELb1ELb0EEENS1_36VarlenDynamicPersistentTileSchedulerILi128ELi64ELi256ELi256ELb1ELb1ELb0ELb0ELb1ELb1EEEEEEEEEvNT_6ParamsE:
        .type           _ZN7cutlass13device_kernelIN5flash19enable_sm80_to_sm89INS1_16FlashAttnFwdSm80INS1_25CollectiveMainloopFwdSm80ILi8ELi2ELb0EN4cute5tupleIJNS5_1CILi128EEENS7_ILi64EEENS7_ILi192EEEEEELi192ENS_10bfloat16_tEfNS_4arch4Sm80ELb0ELb0ELb0ELb1ELb0ELb1ELb1ELb1EEENS1_21CollectiveEpilogueFwdINS6_IJS8_SA_S9_EEENS6_IJNS7_ILi1EEESI_SI_EEESC_SE_Li256ELb1ELb1ELb1ELb0EEENS1_36VarlenDynamicPersistentTileSchedulerILi128ELi64ELi256ELi256ELb1ELb1ELb0ELb0ELb1ELb1EEEEEEEEEvNT_6ParamsE,@function
        .size           _ZN7cutlass13device_kernelIN5flash19enable_sm80_to_sm89INS1_16FlashAttnFwdSm80INS1_25CollectiveMainloopFwdSm80ILi8ELi2ELb0EN4cute5tupleIJNS5_1CILi128EEENS7_ILi64EEENS7_ILi192EEEEEELi192ENS_10bfloat16_tEfNS_4arch4Sm80ELb0ELb0ELb0ELb1ELb0ELb1ELb1ELb1EEENS1_21CollectiveEpilogueFwdINS6_IJS8_SA_S9_EEENS6_IJNS7_ILi1EEESI_SI_EEESC_SE_Li256ELb1ELb1ELb1ELb0EEENS1_36VarlenDynamicPersistentTileSchedulerILi128ELi64ELi256ELi256ELb1ELb1ELb0ELb0ELb1ELb1EEEEEEEEEvNT_6ParamsE,(.L_x_2493 - _ZN7cutlass13device_kernelIN5flash19enable_sm80_to_sm89INS1_16FlashAttnFwdSm80INS1_25CollectiveMainloopFwdSm80ILi8ELi2ELb0EN4cute5tupleIJNS5_1CILi128EEENS7_ILi64EEENS7_ILi192EEEEEELi192ENS_10bfloat16_tEfNS_4arch4Sm80ELb0ELb0ELb0ELb1ELb0ELb1ELb1ELb1EEENS1_21CollectiveEpilogueFwdINS6_IJS8_SA_S9_EEENS6_IJNS7_ILi1EEESI_SI_EEESC_SE_Li256ELb1ELb1ELb1ELb0EEENS1_36VarlenDynamicPersistentTileSchedulerILi128ELi64ELi256ELi256ELb1ELb1ELb0ELb0ELb1ELb1EEEEEEEEEvNT_6ParamsE)
        .other          _ZN7cutlass13device_kernelIN5flash19enable_sm80_to_sm89INS1_16FlashAttnFwdSm80INS1_25CollectiveMainloopFwdSm80ILi8ELi2ELb0EN4cute5tupleIJNS5_1CILi128EEENS7_ILi64EEENS7_ILi192EEEEEELi192ENS_10bfloat16_tEfNS_4arch4Sm80ELb0ELb0ELb0ELb1ELb0ELb1ELb1ELb1EEENS1_21CollectiveEpilogueFwdINS6_IJS8_SA_S9_EEENS6_IJNS7_ILi1EEESI_SI_EEESC_SE_Li256ELb1ELb1ELb1ELb0EEENS1_36VarlenDynamicPersistentTileSchedulerILi128ELi64ELi256ELi256ELb1ELb1ELb0ELb0ELb1ELb1EEEEEEEEEvNT_6ParamsE,@"STO_CUDA_ENTRY STV_DEFAULT"
_ZN7cutlass13device_kernelIN5flash19enable_sm80_to_sm89INS1_16FlashAttnFwdSm80INS1_25CollectiveMainloopFwdSm80ILi8ELi2ELb0EN4cute5tupleIJNS5_1CILi128EEENS7_ILi64EEENS7_ILi192EEEEEELi192ENS_10bfloat16_tEfNS_4arch4Sm80ELb0ELb0ELb0ELb1ELb0ELb1ELb1ELb1EEENS1_21CollectiveEpilogueFwdINS6_IJS8_SA_S9_EEENS6_IJNS7_ILi1EEESI_SI_EEESC_SE_Li256ELb1ELb1ELb1ELb0EEENS1_36VarlenDynamicPersistentTileSchedulerILi128ELi64ELi256ELi256ELb1ELb1ELb0ELb0ELb1ELb1EEEEEEEEEvNT_6ParamsE:
        /* <DEDUP_REMOVED lines=54> */
.L_x_1361:
        /* <DEDUP_REMOVED lines=16> */
.L_x_1522:
        /* <DEDUP_REMOVED lines=16> */
.L_x_1523:
[----:B---3--:R-:W-:-:S05]  /*0560*/  IMAD R13, R13, c[0x0][0x538], RZ ;  /* 0x00014e000d0d7a24 */ /* 0x008fca00078e02ff */
[----:B------:R-:W-:-:S04]  /*0570*/  IADD3 R2, R13, R2, RZ ;  /* 0x000000020d027210 */ /* 0x000fc80007ffe0ff */
[----:B------:R-:W-:-:S13]  /*0580*/  ISETP.GT.AND P0, PT, R2, UR4, PT ;  /* 0x0000000402007c0c */ /* 0x000fda000bf04270 */
[----:B-12---:R-:W-:Y:S05]  /*0590*/  @!P0 BRA `(.L_x_1361) ;  /* 0xfffffdc000008947 */ /* 0x006fea000383ffff */
.L_x_1357:
[----:B-1----:R-:W-:-:S05]  /*05a0*/  IADD3 R200, -R13, R2, RZ ;  /* 0x000000020dc87210 */ /* 0x002fca0007ffe1ff */
[----:B------:R-:W-:-:S05]  /*05b0*/  IMAD R0, R9, c[0x0][0x538], R200 ;  /* 0x00014e0009007a24 */ /* 0x000fca00078e02c8 */
[----:B------:R-:W-:Y:S01]  /*05c0*/  ISETP.GT.AND P0, PT, R0, UR4, PT ;  /* 0x0000000400007c0c */ /* 0x000fe2000bf04270 */
[----:B------:R-:W-:-:S12]  /*05d0*/  BRA.DIV ~URZ, `(.L_x_1362) ;  /* 0x00016df27f007947 */ /* 0x000fd8000b800000 */
[----:B------:R-:W-:-:S04]  /*05e0*/  VOTE.ANY R7, PT, !P0 ;  /* 0x0000000000077806 */ /* 0x000fc800040e0100 */
.L_x_1524:
[----:B------:R1:W2:Y:S01]  /*05f0*/  POPC R203, R7 ;  /* 0x0000000700cb7309 */ /* 0x0002a20000000000 */
[----:B------:R-:W-:Y:S05]  /*0600*/  BRA.DIV ~URZ, `(.L_x_1363) ;  /* 0x00016e027f007947 */ /* 0x000fea000b800000 */
[----:B--2---:R2:W3:Y:S01]  /*0610*/  SHFL.IDX PT, R6, R6, R203, 0x1f ;  /* 0x00001fcb06067589 */ /* 0x0044e200000e0000 */
[----:B------:R-:W-:-:S03]  /*0620*/  MOV R11, RZ ;  /* 0x000000ff000b7202 */ /* 0x000fc60000000f00 */
[----:B------:R2:W4:Y:S04]  /*0630*/  SHFL.IDX PT, R5, R5, R203, 0x1f ;  /* 0x00001fcb05057589 */ /* 0x00052800000e0000 */
.L_x_1525:
[----:B------:R-:W-:Y:S01]  /*0640*/  ISETP.NE.AND P0, PT, R7, RZ, PT ;  /* 0x000000ff0700720c */ /* 0x000fe20003f05270 */
[----:B------:R-:W-:-:S12]  /*0650*/  BSSY B0, `(.L_x_1364) ;  /* 0x0000005000007945 */ /* 0x000fd80003800000 */
[----:B------:R-:W-:Y:S05]  /*0660*/  @!P0 BRA `(.L_x_1365) ;  /* 0x0000003000008947 */ /* 0x000fea0003800000 */
[----:B------:R-:W-:Y:S01]  /*0670*/  IADD3 R12, R203, -0x1, RZ ;  /* 0xffffffffcb0c7810 */ /* 0x000fe20007ffe0ff */
[----:B------:R-:W-:Y:S05]  /*0680*/  BRA.DIV ~URZ, `(.L_x_1366) ;  /* 0x00016e627f007947 */ /* 0x000fea000b800000 */
[----:B------:R1:W2:Y:S02]  /*0690*/  SHFL.IDX PT, R11, R9, R12, 0x1f ;  /* 0x00001f0c090b7589 */ /* 0x0002a400000e0000 */
.L_x_1365:
[----:B------:R-:W-:Y:S05]  /*06a0*/  BSYNC B0 ;  /* 0x0000000000007941 */ /* 0x000fea0003800000 */
.L_x_1364:
[----:B---3--:R-:W-:Y:S01]  /*06b0*/  IABS R0, R6 ;  /* 0x0000000600007213 */ /* 0x008fe20000000000 */
[----:B--2---:R-:W-:Y:S01]  /*06c0*/  IMAD R200, R11, c[0x0][0x538], R200 ;  /* 0x00014e000bc87a24 */ /* 0x004fe200078e02c8 */
[----:B----4-:R-:W-:Y:S02]  /*06d0*/  IABS R10, R5 ;  /* 0x00000005000a7213 */ /* 0x010fe40000000000 */
[----:B-1----:R-:W1:Y:S01]  /*06e0*/  I2F.RP R7, R0 ;  /* 0x0000000000077306 */ /* 0x002e620000209400 */
[----:B------:R-:W-:Y:S02]  /*06f0*/  IADD3 R203, R203, R4, RZ ;  /* 0x00000004cbcb7210 */ /* 0x000fe40007ffe0ff */
[----:B------:R-:W-:-:S05]  /*0700*/  IADD3 R201, -R200, UR4, RZ ;  /* 0x00000004c8c97c10 */ /* 0x000fca000fffe1ff */
[----:B------:R-:W2:Y:S08]  /*0710*/  I2F.RP R12, R10 ;  /* 0x0000000a000c7306 */ /* 0x000eb00000209400 */
[----:B-1----:R-:W1:Y:S08]  /*0720*/  MUFU.RCP R8, R7 ;  /* 0x0000000700087308 */ /* 0x002e700000001000 */
[----:B--2---:R-:W2:Y:S01]  /*0730*/  MUFU.RCP R12, R12 ;  /* 0x0000000c000c7308 */ /* 0x004ea20000001000 */
[----:B-1----:R-:W-:-:S02]  /*0740*/  IADD3 R8, R8, 0xffffffe, RZ ;  /* 0x0ffffffe08087810 */ /* 0x002fc40007ffe0ff */
[----:B------:R-:W-:-:S05]  /*0750*/  IABS R7, R201 ;  /* 0x000000c900077213 */ /* 0x000fca0000000000 */
        /* <DEDUP_REMOVED lines=10> */
[----:B------:R-:W-:-:S06]  /*0800*/  IMAD.HI.U32 R11, R9, R11, R8 ;  /* 0x0000000b090b7227 */ /* 0x000fcc00078e0008 */
        /* <DEDUP_REMOVED lines=20> */
[----:B------:R-:W-:Y:S01]  /*0950*/  IMAD R9, R7, R0, R2 ;  /* 0x0000000007097224 */ /* 0x000fe200078e0202 */
[----:B------:R-:W-:Y:S01]  /*0960*/  LOP3.LUT R0, R8, R5, RZ, 0x3c, !PT ;  /* 0x0000000508007212 */ /* 0x000fe200078e3cff */
[----:B------:R-:W-:-:S03]  /*0970*/  IMAD.IADD R201, R201, 0x1, -R6 ;  /* 0x00000001c9c97824 */ /* 0x000fc600078e0a06 */
[----:B------:R-:W-:Y:S02]  /*0980*/  ISETP.GT.U32.AND P0, PT, R10, R9, PT ;  /* 0x000000090a00720c */ /* 0x000fe40003f04070 */
[----:B------:R-:W-:-:S11]  /*0990*/  ISETP.GE.AND P1, PT, R0, RZ, PT ;  /* 0x000000ff0000720c */ /* 0x000fd60003f26270 */
[----:B------:R-:W-:Y:S01]  /*09a0*/  @!P0 IMAD.IADD R9, R9, 0x1, -R10 ;  /* 0x0000000109098824 */ /* 0x000fe200078e0a0a */
[----:B------:R-:W-:Y:S02]  /*09b0*/  @!P0 IADD3 R7, R7, 0x1, RZ ;  /* 0x0000000107078810 */ /* 0x000fe40007ffe0ff */
[----:B------:R-:W-:Y:S02]  /*09c0*/  ISETP.NE.AND P0, PT, R5, RZ, PT ;  /* 0x000000ff0500720c */ /* 0x000fe40003f05270 */
[----:B------:R-:W-:-:S13]  /*09d0*/  ISETP.GE.U32.AND P2, PT, R9, R10, PT ;  /* 0x0000000a0900720c */ /* 0x000fda0003f46070 */
[----:B------:R-:W-:-:S05]  /*09e0*/  @P2 IADD3 R7, R7, 0x1, RZ ;  /* 0x0000000107072810 */ /* 0x000fca0007ffe0ff */
[----:B------:R-:W-:Y:S01]  /*09f0*/  @!P1 IMAD.MOV R7, RZ, RZ, -R7 ;  /* 0x000000ffff079224 */ /* 0x000fe200078e0a07 */
[----:B------:R-:W-:-:S05]  /*0a00*/  @!P0 LOP3.LUT R7, RZ, R5, RZ, 0x33, !PT ;  /* 0x00000005ff078212 */ /* 0x000fca00078e33ff */
[----:B------:R-:W-:-:S04]  /*0a10*/  IMAD.MOV R0, RZ, RZ, -R7 ;  /* 0x000000ffff007224 */ /* 0x000fc800078e0a07 */
[C---:B------:R-:W-:Y:S02]  /*0a20*/  IMAD R0, R5.reuse, R0, R8 ;  /* 0x0000000005007224 */ /* 0x040fe400078e0208 */
[----:B------:R-:W-:-:S04]  /*0a30*/  IMAD R5, R5, 0x1000000, R7 ;  /* 0x0100000005057824 */ /* 0x000fc800078e0207 */
[----:B------:R-:W-:Y:S01]  /*0a40*/  IMAD R202, R0, 0x10000, R5 ;  /* 0x0001000000ca7824 */ /* 0x000fe200078e0205 */
[----:B------:R-:W-:Y:S05]  /*0a50*/  BRA `(.L_x_1367) ;  /* 0x0000004000007947 */ /* 0x000fea0003800000 */
.L_x_1358:
[----:B-1----:R-:W-:Y:S01]  /*0a60*/  IMAD.MOV.U32 R201, RZ, RZ, RZ ;  /* 0x000000ffffc97224 */ /* 0x002fe200078e00ff */
[----:B------:R-:W-:Y:S01]  /*0a70*/  MOV R202, RZ ;  /* 0x000000ff00ca7202 */ /* 0x000fe20000000f00 */
[----:B------:R-:W-:Y:S01]  /*0a80*/  IMAD.U32 R200, RZ, RZ, UR4 ;  /* 0x00000004ffc87e24 */ /* 0x000fe2000f8e00ff */
[----:B------:R-:W-:Y:S02]  /*0a90*/  MOV R203, c[0x0][0x53c] ;  /* 0x00014f0000cb7a02 */ /* 0x000fe40000000f00 */
.L_x_1367:
[----:B------:R-:W-:Y:S01]  /*0aa0*/  ISETP.NE.AND P0, PT, R3, RZ, PT ;  /* 0x000000ff0300720c */ /* 0x000fe20003f05270 */
[----:B------:R-:W-:-:S12]  /*0ab0*/  WARPSYNC 0xffffffff ;  /* 0xffffffff00007948 */ /* 0x000fd80003800000 */
[----:B------:R1:W-:Y:S04]  /*0ac0*/  @!P0 STS.128 [0x24100], R200 ;  /* 0x024100c8ff008388 */ /* 0x0003e80000000c00 */
[----:B------:R-:W-:Y:S06]  /*0ad0*/  BAR.ARV 0x5, 0x100 ;  /* 0x0144000000007b1d */ /* 0x000fec0000002000 */
.L_x_1356:
[----:B-1----:R-:W-:-:S13]  /*0ae0*/  ISETP.GE.AND P0, PT, R203, c[0x0][0x53c], PT ;  /* 0x00014f00cb007a0c */ /* 0x002fda0003f06270 */
[----:B------:R-:W-:Y:S05]  /*0af0*/  @P0 EXIT ;  /* 0x000000000000094d */ /* 0x000fea0003800000 */
[----:B------:R-:W-:-:S04]  /*0b00*/  SHF.R.S32.HI R5, RZ, 0x1f, R146 ;  /* 0x0000001fff057819 */ /* 0x000fc80000011492 */
[CC--:B------:R-:W-:Y:S02]  /*0b10*/  LEA.HI R2, R5.reuse, R146.reuse, RZ, 0x4 ;  /* 0x0000009205027211 */ /* 0x0c0fe400078f20ff */
[----:B------:R-:W-:Y:S02]  /*0b20*/  LEA.HI R8, R5, R146, RZ, 0x3 ;  /* 0x0000009205087211 */ /* 0x000fe400078f18ff */
[----:B------:R-:W-:Y:S02]  /*0b30*/  LOP3.LUT R9, R2, 0xfffffff0, RZ, 0xc0, !PT ;  /* 0xfffffff002097812 */ /* 0x000fe400078ec0ff */
[----:B------:R-:W-:Y:S02]  /*0b40*/  SHF.R.S32.HI R7, RZ, 0x4, R2 ;  /* 0x00000004ff077819 */ /* 0x000fe40000011402 */
[----:B------:R-:W-:Y:S01]  /*0b50*/  LOP3.LUT R3, R8, 0xfffffff8, RZ, 0xc0, !PT ;  /* 0xfffffff808037812 */ /* 0x000fe200078ec0ff */
[----:B------:R-:W-:Y:S01]  /*0b60*/  IMAD.IADD R9, R146, 0x1, -R9 ;  /* 0x0000000192097824 */ /* 0x000fe200078e0a09 */
[----:B------:R-:W-:-:S02]  /*0b70*/  LEA.HI R2, R2, R7, RZ, 0x1 ;  /* 0x0000000702027211 */ /* 0x000fc400078f08ff */
[-C--:B------:R-:W-:Y:S01]  /*0b80*/  LEA.HI R10, R5, R146.reuse, RZ, 0x6 ;  /* 0x00000092050a7211 */ /* 0x080fe200078f30ff */
[----:B------:R-:W-:Y:S01]  /*0b90*/  IMAD.IADD R193, R146, 0x1, -R3 ;  /* 0x0000000192c17824 */ /* 0x000fe200078e0a03 */
[----:B------:R-:W-:Y:S02]  /*0ba0*/  SHF.R.S32.HI R4, RZ, 0x1f, R9 ;  /* 0x0000001fff047819 */ /* 0x000fe40000011409 */
[----:B------:R-:W-:Y:S01]  /*0bb0*/  LOP3.LUT R2, R2, 0xfffffffe, RZ, 0xc0, !PT ;  /* 0xfffffffe02027812 */ /* 0x000fe200078ec0ff */
[----:B------:R-:W-:Y:S01]  /*0bc0*/  IMAD.SHL.U32 R10, R10, 0x8, RZ ;  /* 0x000000080a0a7824 */ /* 0x000fe200078e00ff */
[----:B------:R-:W-:Y:S01]  /*0bd0*/  LEA.HI R4, R4, R9, RZ, 0x3 ;  /* 0x0000000904047211 */ /* 0x000fe200078f18ff */
[----:B------:R-:W-:Y:S01]  /*0be0*/  IMAD.SHL.U32 R208, R193, 0x8, RZ ;  /* 0x00000008c1d07824 */ /* 0x000fe200078e00ff */
[----:B------:R-:W-:Y:S01]  /*0bf0*/  LEA.HI R140, R5, R146, RZ, 0x5 ;  /* 0x00000092058c7211 */ /* 0x000fe200078f28ff */
[----:B------:R-:W-:Y:S01]  /*0c00*/  IMAD.IADD R2, R7, 0x1, -R2 ;  /* 0x0000000107027824 */ /* 0x000fe200078e0a02 */
[----:B------:R-:W-:-:S02]  /*0c10*/  SHF.R.S32.HI R7, RZ, 0x3, R8 ;  /* 0x00000003ff077819 */ /* 0x000fc40000011408 */
[----:B------:R-:W-:Y:S01]  /*0c20*/  LOP3.LUT R6, R4, 0xfffffff8, RZ, 0xc0, !PT ;  /* 0xfffffff804067812 */ /* 0x000fe200078ec0ff */
[----:B------:R-:W-:Y:S01]  /*0c30*/  IMAD.SHL.U32 R0, R2, 0x8, RZ ;  /* 0x0000000802007824 */ /* 0x000fe200078e00ff */
[----:B------:R-:W-:Y:S01]  /*0c40*/  LEA.HI R5, R5, R146, RZ, 0x2 ;  /* 0x0000009205057211 */ /* 0x000fe200078f10ff */
[----:B------:R-:W-:Y:S01]  /*0c50*/  IMAD.SHL.U32 R7, R7, 0x40, RZ ;  /* 0x0000004007077824 */ /* 0x000fe200078e00ff */
[----:B------:R-:W-:Y:S01]  /*0c60*/  LOP3.LUT R10, R10, 0x7ffffe00, RZ, 0xc0, !PT ;  /* 0x7ffffe000a0a7812 */ /* 0x000fe200078ec0ff */
[----:B------:R-:W-:Y:S01]  /*0c70*/  IMAD.IADD R6, R9, 0x1, -R6 ;  /* 0x0000000109067824 */ /* 0x000fe200078e0a06 */
[--C-:B------:R-:W-:Y:S01]  /*0c80*/  SHF.R.S32.HI R213, RZ, 0x2, R5.reuse ;  /* 0x00000002ffd57819 */ /* 0x100fe20000011405 */
[----:B------:R-:W-:Y:S01]  /*0c90*/  IMAD.SHL.U32 R9, R193, 0x40, RZ ;  /* 0x00000040c1097824 */ /* 0x000fe200078e00ff */
[----:B------:R-:W-:Y:S01]  /*0ca0*/  LOP3.LUT R7, R7, 0x1c0, RZ, 0xc0, !PT ;  /* 0x000001c007077812 */ /* 0x000fe200078ec0ff */
[----:B------:R-:W-:Y:S01]  /*0cb0*/  IMAD.SHL.U32 R3, R6, 0x40, RZ ;  /* 0x0000004006037824 */ /* 0x000fe200078e00ff */
[----:B------:R-:W-:-:S02]  /*0cc0*/  SHF.R.S32.HI R212, RZ, 0x1f, R5 ;  /* 0x0000001fffd47819 */ /* 0x000fc40000011405 */
[----:B------:R-:W-:Y:S02]  /*0cd0*/  SHF.R.U32.HI R139, RZ, 0x3, R7 ;  /* 0x00000003ff8b7819 */ /* 0x000fe40000011607 */
[----:B------:R-:W-:Y:S02]  /*0ce0*/  LOP3.LUT R3, R3, 0x1c0, RZ, 0xc0, !PT ;  /* 0x000001c003037812 */ /* 0x000fe400078ec0ff */
[----:B------:R-:W-:Y:S02]  /*0cf0*/  LOP3.LUT R7, R7, 0x38, R208, 0xf8, !PT ;  /* 0x0000003807077812 */ /* 0x000fe400078ef8d0 */
[----:B------:R-:W-:Y:S02]  /*0d00*/  LOP3.LUT R0, R3, 0x8, R0, 0xf8, !PT ;  /* 0x0000000803007812 */ /* 0x000fe400078ef800 */
[----:B------:R-:W-:Y:S01]  /*0d10*/  LOP3.LUT R139, R10, R7, R139, 0xf6, !PT ;  /* 0x000000070a8b7212 */ /* 0x000fe200078ef68b */
[----:B------:R-:W-:Y:S01]  /*0d20*/  IMAD.SHL.U32 R7, R4, 0x40, RZ ;  /* 0x0000004004077824 */ /* 0x000fe200078e00ff */
[----:B------:R-:W-:Y:S01]  /*0d30*/  SHF.R.U32.HI R3, RZ, 0x3, R3 ;  /* 0x00000003ff037819 */ /* 0x000fe20000011603 */
[----:B------:R-:W-:Y:S01]  /*0d40*/  IMAD.MOV.U32 R4, RZ, RZ, 0x20 ;  /* 0x00000020ff047424 */ /* 0x000fe200078e00ff */
[----:B------:R-:W-:Y:S01]  /*0d50*/  SHF.R.S32.HI R140, RZ, 0x5, R140 ;  /* 0x00000005ff8c7819 */ /* 0x000fe2000001148c */
[----:B------:R-:W-:Y:S01]  /*0d60*/  IMAD.SHL.U32 R139, R139, 0x2, RZ ;  /* 0x000000028b8b7824 */ /* 0x000fe200078e00ff */
[----:B------:R-:W-:-:S02]  /*0d70*/  LEA.HI R212, R212, R213, RZ, 0x3 ;  /* 0x000000d5d4d47211 */ /* 0x000fc400078f18ff */
[----:B------:R-:W-:Y:S01]  /*0d80*/  LOP3.LUT R0, R0, R3, RZ, 0x3c, !PT ;  /* 0x0000000300007212 */ /* 0x000fe200078e3cff */
[C---:B------:R-:W-:Y:S01]  /*0d90*/  IMAD.SHL.U32 R3, R140.reuse, 0x400, RZ ;  /* 0x000004008c037824 */ /* 0x040fe200078e00ff */
[----:B------:R-:W-:Y:S01]  /*0da0*/  LOP3.LUT R9, R9, 0x1c0, RZ, 0xc0, !PT ;  /* 0x000001c009097812 */ /* 0x000fe200078ec0ff */
[----:B------:R-:W-:Y:S01]  /*0db0*/  IMAD.SHL.U32 R140, R140, 0x200, RZ ;  /* 0x000002008c8c7824 */ /* 0x000fe200078e00ff */
[----:B------:R-:W-:Y:S02]  /*0dc0*/  LOP3.LUT R7, R7, 0xfffffe00, RZ, 0xc0, !PT ;  /* 0xfffffe0007077812 */ /* 0x000fe400078ec0ff */
[----:B------:R-:W-:Y:S02]  /*0dd0*/  LOP3.LUT R212, R212, 0xfffffff8, RZ, 0xc0, !PT ;  /* 0xfffffff8d4d47812 */ /* 0x000fe400078ec0ff */
[----:B------:R-:W-:Y:S02]  /*0de0*/  LOP3.LUT R5, R5, 0xfffffffc, RZ, 0xc0, !PT ;  /* 0xfffffffc05057812 */ /* 0x000fe400078ec0ff */
[----:B------:R-:W-:Y:S01]  /*0df0*/  LOP3.LUT R8, R9, 0x8, R8, 0xf8, !PT ;  /* 0x0000000809087812 */ /* 0x000fe200078ef808 */
[----:B------:R-:W-:Y:S01]  /*0e00*/  IMAD.IADD R212, R213, 0x1, -R212 ;  /* 0x00000001d5d47824 */ /* 0x000fe200078e0ad4 */
[----:B------:R-:W-:Y:S01]  /*0e10*/  SHF.R.U32.HI R9, RZ, 0x3, R9 ;  /* 0x00000003ff097819 */ /* 0x000fe20000011609 */
[----:B------:R-:W-:Y:S01]  /*0e20*/  IMAD.IADD R210, R146, 0x1, -R5 ;  /* 0x0000000192d27824 */ /* 0x000fe200078e0a05 */
[----:B------:R-:W-:Y:S01]  /*0e30*/  R2P PR, R6, 0x6 ;  /* 0x0000000606007804 */ /* 0x000fe20000000000 */
[----:B------:R-:W-:Y:S01]  /*0e40*/  IMAD.MOV.U32 R5, RZ, RZ, 0x40 ;  /* 0x00000040ff057424 */ /* 0x000fe200078e00ff */
[-C--:B------:R-:W-:Y:S01]  /*0e50*/  IADD3 R3, R0, R7.reuse, R3 ;  /* 0x0000000700037210 */ /* 0x080fe20007ffe003 */
[----:B------:R-:W-:Y:S01]  /*0e60*/  IMAD.SHL.U32 R211, R212, 0x40, RZ ;  /* 0x00000040d4d37824 */ /* 0x000fe200078e00ff */
[----:B------:R-:W-:Y:S01]  /*0e70*/  LOP3.LUT R0, R0, R7, RZ, 0xfc, !PT ;  /* 0x0000000700007212 */ /* 0x000fe200078efcff */
[----:B------:R-:W-:Y:S01]  /*0e80*/  IMAD.SHL.U32 R144, R210, 0x8, RZ ;  /* 0x00000008d2907824 */ /* 0x000fe200078e00ff */
[----:B------:R-:W-:Y:S01]  /*0e90*/  LOP3.LUT R9, R8, R9, RZ, 0x3c, !PT ;  /* 0x0000000908097212 */ /* 0x000fe200078e3cff */
[----:B------:R-:W-:Y:S01]  /*0ea0*/  IMAD.SHL.U32 R142, R210, 0x4, RZ ;  /* 0x00000004d28e7824 */ /* 0x000fe200078e00ff */
[----:B------:R-:W-:-:S02]  /*0eb0*/  SEL R191, R4, 0xffffffe0, !P1 ;  /* 0xffffffe004bf7807 */ /* 0x000fc40004800000 */
[----:B------:R-:W-:Y:S01]  /*0ec0*/  LEA R194, R3, 0x18100, 0x1 ;  /* 0x0001810003c27811 */ /* 0x000fe200078e08ff */
[----:B------:R-:W-:Y:S01]  /*0ed0*/  IMAD R2, R2, 0x200, R9 ;  /* 0x0000020002027824 */ /* 0x000fe200078e0209 */
[----:B------:R-:W-:Y:S02]  /*0ee0*/  LEA R188, R0, 0x100, 0x1 ;  /* 0x0000010000bc7811 */ /* 0x000fe400078e08ff */
[----:B------:R-:W-:Y:S01]  /*0ef0*/  SEL R3, R5, 0xffffffc0, !P2 ;  /* 0xffffffc005037807 */ /* 0x000fe20005000000 */
[----:B------:R-:W-:Y:S01]  /*0f00*/  IMAD.IADD R0, R194, 0x1, R191 ;  /* 0x00000001c2007824 */ /* 0x000fe200078e02bf */
[----:B------:R-:W-:Y:S01]  /*0f10*/  LOP3.LUT R211, R211, 0x1c0, RZ, 0xc0, !PT ;  /* 0x000001c0d3d37812 */ /* 0x000fe200078ec0ff */
[----:B------:R-:W-:Y:S01]  /*0f20*/  IMAD.IADD R214, R191, 0x1, R188 ;  /* 0x00000001bfd67824 */ /* 0x000fe200078e02bc */
[----:B------:R-:W-:Y:S01]  /*0f30*/  IADD3 R209, R208, 0x40, RZ ;  /* 0x00000040d0d17810 */ /* 0x000fe20007ffe0ff */
[--C-:B------:R-:W-:Y:S01]  /*0f40*/  IMAD.IADD R190, R194, 0x1, R3.reuse ;  /* 0x00000001c2be7824 */ /* 0x100fe200078e0203 */
[----:B------:R-:W-:Y:S01]  /*0f50*/  IADD3 R208, R208, 0x80, RZ ;  /* 0x00000080d0d07810 */ /* 0x000fe20007ffe0ff */
[----:B------:R-:W-:Y:S01]  /*0f60*/  IMAD.IADD R189, R0, 0x1, R3 ;  /* 0x0000000100bd7824 */ /* 0x000fe200078e0203 */
[----:B------:R-:W-:Y:S01]  /*0f70*/  SHF.R.S32.HI R145, RZ, 0x1f, R144 ;  /* 0x0000001fff917819 */ /* 0x000fe20000011490 */
[C---:B------:R-:W-:Y:S01]  /*0f80*/  IMAD.IADD R214, R3.reuse, 0x1, R214 ;  /* 0x0000000103d67824 */ /* 0x040fe200078e02d6 */
[C---:B------:R-:W-:Y:S01]  /*0f90*/  IADD3 R138, R142.reuse, 0x10, RZ ;  /* 0x000000108e8a7810 */ /* 0x040fe20007ffe0ff */
[----:B------:R-:W-:Y:S01]  /*0fa0*/  IMAD.IADD R147, R3, 0x1, R188 ;  /* 0x0000000103937824 */ /* 0x000fe200078e02bc */
[----:B------:R-:W-:-:S02]  /*0fb0*/  IADD3 R137, R142, 0x30, RZ ;  /* 0x000000308e897810 */ /* 0x000fc40007ffe0ff */
[----:B------:R-:W-:Y:S02]  /*0fc0*/  IADD3 R136, R142, 0x50, RZ ;  /* 0x000000508e887810 */ /* 0x000fe40007ffe0ff */
[----:B------:R-:W-:Y:S02]  /*0fd0*/  SHF.R.U32.HI R141, RZ, 0x3, R211 ;  /* 0x00000003ff8d7819 */ /* 0x000fe400000116d3 */
[C---:B------:R-:W-:Y:S02]  /*0fe0*/  IADD3 R10, R139.reuse, 0x100, RZ ;  /* 0x000001008b0a7810 */ /* 0x040fe40007ffe0ff */
[----:B------:R-:W-:Y:S02]  /*0ff0*/  IADD3 R11, R139, 0xc100, RZ ;  /* 0x0000c1008b0b7810 */ /* 0x000fe40007ffe0ff */
[----:B------:R-:W-:Y:S02]  /*1000*/  LEA R192, R2, 0xc100, 0x1 ;  /* 0x0000c10002c07811 */ /* 0x000fe400078e08ff */
.L_x_1521:
[----:B------:R-:W-:-:S04]  /*1010*/  IMAD.MOV.U32 R6, RZ, RZ, 0x4 ;  /* 0x00000004ff067424 */ /* 0x000fc800078e00ff */
[----:B------:R-:W-:-:S05]  /*1020*/  IMAD.WIDE R8, R203, R6, c[0x0][0x588] ;  /* 0x00016200cb087625 */ /* 0x000fca00078e0206 */
        /* <DEDUP_REMOVED lines=11> */
[----:B------:R-:W-:Y:S01]  /*10e0*/  IMAD.MOV.U32 R91, RZ, RZ, RZ ;  /* 0x000000ffff5b7224 */ /* 0x000fe200078e00ff */
[----:B--2---:R-:W-:Y:S02]  /*10f0*/  SHF.R.S32.HI R88, RZ, 0x1f, R215 ;  /* 0x0000001fff587819 */ /* 0x004fe400000114d7 */
[C---:B------:R-:W-:Y:S02]  /*1100*/  @P4 LEA R2, P0, R215.reuse, c[0x0][0x360], 0x2 ;  /* 0x0000d800d7024a11 */ /* 0x040fe400078010ff */
[----:B------:R-:W-:-:S02]  /*1110*/  @P2 LEA R4, P1, R215, c[0x0][0x370], 0x2 ;  /* 0x0000dc00d7042a11 */ /* 0x000fc400078210ff */
[C-C-:B------:R-:W-:Y:S02]  /*1120*/  @P4 LEA.HI.X R3, R215.reuse, c[0x0][0x364], R88.reuse, 0x2, P0 ;  /* 0x0000d900d7034a11 */ /* 0x140fe400000f1458 */
[----:B------:R-:W-:Y:S02]  /*1130*/  ISETP.NE.U32.AND P0, PT, RZ, c[0x0][0x350], PT ;  /* 0x0000d400ff007a0c */ /* 0x000fe40003f05070 */
[C---:B------:R-:W-:Y:S01]  /*1140*/  @P2 LEA.HI.X R5, R215.reuse, c[0x0][0x374], R88, 0x2, P1 ;  /* 0x0000dd00d7052a11 */ /* 0x040fe200008f1458 */
[----:B------:R1:W5:Y:S01]  /*1150*/  @P4 LDG.E R86, [R2.64] ;  /* 0x0000000802564981 */ /* 0x000362000c1e1900 */
[----:B------:R-:W-:Y:S02]  /*1160*/  ISETP.NE.AND.EX P6, PT, RZ, c[0x0][0x354], PT, P0 ;  /* 0x0000d500ff007a0c */ /* 0x000fe40003fc5300 */
[C---:B------:R-:W-:Y:S01]  /*1170*/  LEA R12, P1, R215.reuse, c[0x0][0x350], 0x2 ;  /* 0x0000d400d70c7a11 */ /* 0x040fe200078210ff */
[----:B------:R2:W5:Y:S01]  /*1180*/  @P2 LDG.E R92, [R4.64] ;  /* 0x00000008045c2981 */ /* 0x000562000c1e1900 */
[----:B------:R-:W-:-:S02]  /*1190*/  LEA R14, P2, R215, c[0x0][0x348], 0x2 ;  /* 0x0000d200d70e7a11 */ /* 0x000fc400078410ff */
[C---:B------:R-:W-:Y:S02]  /*11a0*/  LEA R8, P0, R215.reuse, c[0x0][0x358], 0x2 ;  /* 0x0000d600d7087a11 */ /* 0x040fe400078010ff */
[C-C-:B------:R-:W-:Y:S02]  /*11b0*/  LEA.HI.X R15, R215.reuse, c[0x0][0x34c], R88.reuse, 0x2, P2 ;  /* 0x0000d300d70f7a11 */ /* 0x140fe400010f1458 */
[C-C-:B------:R-:W-:Y:S02]  /*11c0*/  LEA.HI.X R13, R215.reuse, c[0x0][0x354], R88.reuse, 0x2, P1 ;  /* 0x0000d500d70d7a11 */ /* 0x140fe400008f1458 */
[----:B------:R-:W-:Y:S01]  /*11d0*/  LEA.HI.X R9, R215, c[0x0][0x35c], R88, 0x2, P0 ;  /* 0x0000d700d7097a11 */ /* 0x000fe200000f1458 */
[----:B------:R3:W5:Y:S04]  /*11e0*/  @P3 LDG.E R87, [R14.64] ;  /* 0x000000080e573981 */ /* 0x000768000c1e1900 */
[----:B------:R3:W5:Y:S01]  /*11f0*/  @P6 LDG.E R91, [R12.64] ;  /* 0x000000080c5b6981 */ /* 0x000762000c1e1900 */
[----:B-1----:R-:W-:-:S06]  /*1200*/  IMAD.MOV.U32 R2, RZ, RZ, RZ ;  /* 0x000000ffff027224 */ /* 0x002fcc00078e00ff */
[----:B------:R3:W5:Y:S01]  /*1210*/  @P5 LDG.E R2, [R8.64] ;  /* 0x0000000808025981 */ /* 0x000762000c1e1900 */
[----:B------:R-:W-:Y:S01]  /*1220*/  YIELD ;  /* 0x0000000000007946 */ /* 0x000fe20003800000 */
[----:B--2---:R-:W-:Y:S02]  /*1230*/  P2R R4, PR, RZ, 0x40 ;  /* 0x00000040ff047803 */ /* 0x004fe40000000000 */
[----:B------:R-:W-:Y:S01]  /*1240*/  LOP3.LUT R217, R202, 0xffff, RZ, 0xc0, !PT ;  /* 0x0000ffffcad97812 */ /* 0x000fe200078ec0ff */
[----:B------:R-:W-:Y:S05]  /*1250*/  @P4 BRA `(.L_x_1368) ;  /* 0x0000005000004947 */ /* 0x000fea0003800000 */
[----:B-----5:R-:W-:Y:S01]  /*1260*/  MOV R86, c[0x0][0x168] ;  /* 0x00005a0000567a02 */ /* 0x020fe20000000f00 */
[----:B------:R-:W-:Y:S05]  /*1270*/  @!P3 BRA `(.L_x_1368) ;  /* 0x000000300000b947 */ /* 0x000fea0003800000 */
[----:B------:R-:W2:Y:S04]  /*1280*/  LDG.E R86, [R14.64] ;  /* 0x000000080e567981 */ /* 0x000ea8000c1e1900 */
[----:B------:R-:W2:Y:S02]  /*1290*/  LDG.E R3, [R14.64+0x4] ;  /* 0x000004080e037981 */ /* 0x000ea4000c1e1900 */
[----:B--2---:R-:W-:-:S02]  /*12a0*/  IADD3 R86, -R86, R3, RZ ;  /* 0x0000000356567210 */ /* 0x004fc40007ffe1ff */
.L_x_1368:
[----:B------:R-:W-:-:S04]  /*12b0*/  ISETP.NE.U32.AND P0, PT, RZ, c[0x0][0x368], PT ;  /* 0x0000da00ff007a0c */ /* 0x000fc80003f05070 */
[----:B------:R-:W-:-:S13]  /*12c0*/  ISETP.NE.AND.EX P0, PT, RZ, c[0x0][0x36c], PT, P0 ;  /* 0x0000db00ff007a0c */ /* 0x000fda0003f05300 */
[----:B------:R-:W-:Y:S05]  /*12d0*/  @!P0 BRA `(.L_x_1369) ;  /* 0x0000004000008947 */ /* 0x000fea0003800000 */
[----:B---3--:R-:W-:-:S04]  /*12e0*/  LEA R12, P0, R215, c[0x0][0x368], 0x2 ;  /* 0x0000da00d70c7a11 */ /* 0x008fc800078010ff */
[----:B------:R-:W-:-:S05]  /*12f0*/  LEA.HI.X R13, R215, c[0x0][0x36c], R88, 0x2, P0 ;  /* 0x0000db00d70d7a11 */ /* 0x000fca00000f1458 */
[----:B------:R1:W5:Y:S01]  /*1300*/  LDG.E R3, [R12.64] ;  /* 0x000000080c037981 */ /* 0x000362000c1e1900 */
[----:B------:R-:W-:Y:S05]  /*1310*/  BRA `(.L_x_1370) ;  /* 0x0000005000007947 */ /* 0x000fea0003800000 */
.L_x_1369:
[----:B------:R-:W-:Y:S01]  /*1320*/  MOV R3, c[0x0][0x1d0] ;  /* 0x0000740000037a02 */ /* 0x000fe20000000f00 */
[----:B------:R-:W-:Y:S05]  /*1330*/  @!P6 BRA `(.L_x_1370) ;  /* 0x000000300000e947 */ /* 0x000fea0003800000 */
[----:B------:R-:W2:Y:S04]  /*1340*/  LDG.E R3, [R12.64] ;  /* 0x000000080c037981 */ /* 0x000ea8000c1e1900 */
[----:B------:R-:W2:Y:S02]  /*1350*/  LDG.E R0, [R12.64+0x4] ;  /* 0x000004080c007981 */ /* 0x000ea4000c1e1900 */
[----:B--2---:R-:W-:Y:S02]  /*1360*/  IADD3 R3, -R3, R0, RZ ;  /* 0x0000000003037210 */ /* 0x004fe40007ffe1ff */
.L_x_1370:
[----:B------:R-:W2:Y:S04]  /*1370*/  @P5 LDG.E R0, [R8.64] ;  /* 0x0000000808005981 */ /* 0x000ea8000c1e1900 */
[----:B------:R-:W2:Y:S01]  /*1380*/  @P5 LDG.E R5, [R8.64+0x4] ;  /* 0x0000040808055981 */ /* 0x000ea2000c1e1900 */
[----:B------:R-:W-:Y:S01]  /*1390*/  ISETP.NE.U32.AND P0, PT, RZ, c[0x0][0x378], PT ;  /* 0x0000de00ff007a0c */ /* 0x000fe20003f05070 */
[----:B-----5:R-:W-:-:S03]  /*13a0*/  IMAD.MOV.U32 R85, RZ, RZ, R3 ;  /* 0x000000ffff557224 */ /* 0x020fc600078e0003 */
[----:B------:R-:W-:Y:S01]  /*13b0*/  ISETP.NE.AND.EX P1, PT, RZ, c[0x0][0x37c], PT, P0 ;  /* 0x0000df00ff007a0c */ /* 0x000fe20003f25300 */
[----:B------:R-:W-:Y:S01]  /*13c0*/  IMAD.MOV.U32 R90, RZ, RZ, c[0x0][0x228] ;  /* 0x00008a00ff5a7624 */ /* 0x000fe200078e00ff */
[C---:B------:R-:W-:Y:S02]  /*13d0*/  LOP3.LUT R218, R202.reuse, 0xff000000, RZ, 0xc0, !PT ;  /* 0xff000000cada7812 */ /* 0x040fe400078ec0ff */
[----:B------:R-:W-:Y:S02]  /*13e0*/  LOP3.LUT R7, R202, 0xff0000, RZ, 0xc0, !PT ;  /* 0x00ff0000ca077812 */ /* 0x000fe400078ec0ff */
[----:B------:R-:W-:-:S07]  /*13f0*/  SHF.R.U32.HI R218, RZ, 0x8, R218 ;  /* 0x00000008ffda7819 */ /* 0x000fce00000116da */
[----:B-1-3--:R-:W-:-:S04]  /*1400*/  @P1 LEA R12, P0, R215, c[0x0][0x378], 0x2 ;  /* 0x0000de00d70c1a11 */ /* 0x00afc800078010ff */
[----:B------:R-:W-:Y:S02]  /*1410*/  @P1 LEA.HI.X R13, R215, c[0x0][0x37c], R88, 0x2, P0 ;  /* 0x0000df00d70d1a11 */ /* 0x000fe400000f1458 */
[----:B------:R-:W-:Y:S01]  /*1420*/  LEA.HI R218, R7, R218, RZ, 0x10 ;  /* 0x000000da07da7211 */ /* 0x000fe200078f80ff */
[----:B------:R-:W-:Y:S02]  /*1430*/  BSSY B0, `(.L_x_1371) ;  /* 0x000002a000007945 */ /* 0x000fe40003800000 */
[----:B------:R1:W5:Y:S01]  /*1440*/  @P1 LDG.E R85, [R12.64] ;  /* 0x000000080c551981 */ /* 0x000362000c1e1900 */
[----:B------:R-:W-:Y:S01]  /*1450*/  SHF.R.U32.HI R202, RZ, 0x10, R218 ;  /* 0x00000010ffca7819 */ /* 0x000fe200000116da */
[----:B------:R-:W-:Y:S01]  /*1460*/  IMAD.MOV.U32 R7, RZ, RZ, RZ ;  /* 0x000000ffff077224 */ /* 0x000fe200078e00ff */
[----:B------:R-:W-:Y:S02]  /*1470*/  LOP3.LUT R218, R218, 0xff, RZ, 0xc0, !PT ;  /* 0x000000ffdada7812 */ /* 0x000fe400078ec0ff */
[----:B------:R-:W-:-:S04]  /*1480*/  ISETP.NE.AND P1, PT, R202, RZ, PT ;  /* 0x000000ffca00720c */ /* 0x000fc80003f25270 */
[----:B------:R-:W-:Y:S01]  /*1490*/  SEL R94, R202, c[0x0][0x338], P1 ;  /* 0x0000ce00ca5e7a07 */ /* 0x000fe20000800000 */
[----:B--2---:R-:W-:Y:S02]  /*14a0*/  @P5 IMAD.IADD R90, R5, 0x1, -R0 ;  /* 0x00000001055a5824 */ /* 0x004fe400078e0a00 */
[----:B------:R-:W-:-:S04]  /*14b0*/  IMAD.IADD R5, R3, 0x1, -R92 ;  /* 0x0000000103057824 */ /* 0x000fc800078e0a5c */
[----:B------:R-:W-:-:S05]  /*14c0*/  IMAD.IADD R84, R5, 0x1, R90 ;  /* 0x0000000105547824 */ /* 0x000fca00078e025a */
[C---:B------:R-:W-:Y:S02]  /*14d0*/  ISETP.GE.AND P0, PT, R84.reuse, 0x1, PT ;  /* 0x000000015400780c */ /* 0x040fe40003f06270 */
[----:B------:R-:W-:-:S04]  /*14e0*/  IADD3 R0, R84, 0x3f, RZ ;  /* 0x0000003f54007810 */ /* 0x000fc80007ffe0ff */
[----:B------:R-:W-:-:S04]  /*14f0*/  SHF.R.S32.HI R89, RZ, 0x1f, R0 ;  /* 0x0000001fff597819 */ /* 0x000fc80000011400 */
[----:B------:R-:W-:-:S04]  /*1500*/  LEA.HI R89, R89, R0, RZ, 0x6 ;  /* 0x0000000059597211 */ /* 0x000fc800078f30ff */
        /* <DEDUP_REMOVED lines=28> */
.L_x_1372:
[----:B-1----:R-:W-:Y:S05]  /*16d0*/  BSYNC B0 ;  /* 0x0000000000007941 */ /* 0x002fea0003800000 */
.L_x_1371:
[----:B------:R-:W-:Y:S02]  /*16e0*/  IMAD R0, R218, R7, RZ ;  /* 0x00000007da007224 */ /* 0x000fe400078e02ff */
[----:B------:R-:W-:Y:S02]  /*16f0*/  IMAD.SHL.U32 R154, R193, 0x8, RZ ;  /* 0x00000008c19a7824 */ /* 0x000fe400078e00ff */
[C---:B------:R-:W-:Y:S02]  /*1700*/  IMAD.IADD R8, R0.reuse, 0x1, R7 ;  /* 0x0000000100087824 */ /* 0x040fe400078e0207 */
        /* <DEDUP_REMOVED lines=19> */
[----:B------:R-:W-:Y:S01]  /*1840*/  IMAD.IADD R164, R3, 0x1, R91 ;  /* 0x0000000103a47824 */ /* 0x000fe200078e025b */
[----:B------:R-:W-:Y:S01]  /*1850*/  SHF.R.S32.HI R8, RZ, 0x1f, R2 ;  /* 0x0000001fff087819 */ /* 0x000fe20000011402 */
[----:B------:R-:W-:Y:S01]  /*1860*/  IMAD.MOV.U32 R100, RZ, RZ, c[0x0][0x1e0] ;  /* 0x00007800ff647624 */ /* 0x000fe200078e00ff */
[----:B------:R-:W-:Y:S01]  /*1870*/  LEA.HI R7, R7, R146, RZ, 0x3 ;  /* 0x0000009207077211 */ /* 0x000fe200078f18ff */
[----:B------:R-:W-:Y:S01]  /*1880*/  IMAD.WIDE.U32 R18, R164, c[0x0][0x1e0], RZ ;  /* 0x00007800a4127a25 */ /* 0x000fe200078e00ff */
[----:B------:R-:W-:Y:S02]  /*1890*/  SHF.R.S32.HI R155, RZ, 0x1f, R154 ;  /* 0x0000001fff9b7819 */ /* 0x000fe4000001149a */
[----:B------:R-:W-:Y:S01]  /*18a0*/  SHF.R.S32.HI R7, RZ, 0x3, R7 ;  /* 0x00000003ff077819 */ /* 0x000fe20000011407 */
[----:B------:R-:W-:Y:S01]  /*18b0*/  IMAD.WIDE.U32 R168, R213, c[0x0][0x1e0], RZ ;  /* 0x00007800d5a87a25 */ /* 0x000fe200078e00ff */
[----:B------:R-:W-:-:S02]  /*18c0*/  SEL R160, R215, RZ, !P5 ;  /* 0x000000ffd7a07207 */ /* 0x000fc40006800000 */
[C---:B------:R-:W-:Y:S02]  /*18d0*/  IADD3 R13, P0, R7.reuse, R2, RZ ;  /* 0x00000002070d7210 */ /* 0x040fe40007f1e0ff */
[----:B------:R-:W-:Y:S02]  /*18e0*/  SEL R2, R88, RZ, !P5 ;  /* 0x000000ff58027207 */ /* 0x000fe40006800000 */
[----:B------:R-:W-:Y:S01]  /*18f0*/  LEA.HI.X.SX32 R8, R7, R8, 0x1, P0 ;  /* 0x0000000807087211 */ /* 0x000fe200000f0eff */
[C---:B------:R-:W-:Y:S01]  /*1900*/  IMAD.WIDE.U32 R14, R13.reuse, c[0x0][0x238], R154 ;  /* 0x00008e000d0e7a25 */ /* 0x040fe200078e009a */
[----:B------:R-:W-:Y:S02]  /*1910*/  MOV R3, 0x6 ;  /* 0x0000000600037802 */ /* 0x000fe40000000f00 */
[----:B------:R-:W-:Y:S01]  /*1920*/  MOV R107, 0x5 ;  /* 0x00000005006b7802 */ /* 0x000fe20000000f00 */
[----:B------:R-:W-:Y:S01]  /*1930*/  IMAD R0, R8, c[0x0][0x238], RZ ;  /* 0x00008e0008007a24 */ /* 0x000fe200078e02ff */
[----:B------:R-:W-:Y:S01]  /*1940*/  MOV R16, R14 ;  /* 0x0000000e00107202 */ /* 0x000fe20000000f00 */
[----:B------:R-:W-:Y:S01]  /*1950*/  IMAD.MOV.U32 R14, RZ, RZ, c[0x0][0x238] ;  /* 0x00008e00ff0e7624 */ /* 0x000fe200078e00ff */
[----:B------:R-:W-:Y:S01]  /*1960*/  SHF.R.S32.HI R6, RZ, 0x1f, R164 ;  /* 0x0000001fff067819 */ /* 0x000fe200000114a4 */
[----:B------:R-:W-:Y:S01]  /*1970*/  IMAD R0, R13, c[0x0][0x23c], R0 ;  /* 0x00008f000d007a24 */ /* 0x000fe200078e0200 */
[----:B------:R-:W-:Y:S01]  /*1980*/  ISETP.GE.AND P5, PT, R154, c[0x0][0x1d4], PT ;  /* 0x000075009a007a0c */ /* 0x000fe20003fa6270 */
[----:B------:R-:W-:Y:S01]  /*1990*/  IMAD R167, R2, c[0x0][0x248], RZ ;  /* 0x0000920002a77a24 */ /* 0x000fe200078e02ff */
[----:B------:R-:W-:Y:S01]  /*19a0*/  SHF.L.U64.HI R102, R14, R3, c[0x0][0x23c] ;  /* 0x00008f000e667619 */ /* 0x000fe20000010203 */
[----:B------:R-:W-:Y:S01]  /*19b0*/  IMAD.IADD R17, R15, 0x1, R0 ;  /* 0x000000010f117824 */ /* 0x000fe200078e0200 */
[----:B------:R-:W-:Y:S01]  /*19c0*/  IADD3 R15, R5, -0x1, RZ ;  /* 0xffffffff050f7810 */ /* 0x000fe20007ffe0ff */
[----:B------:R-:W-:Y:S01]  /*19d0*/  IMAD.IADD R0, R90, 0x1, -R7 ;  /* 0x000000015a007824 */ /* 0x000fe200078e0a07 */
[C---:B------:R-:W-:Y:S01]  /*19e0*/  SHF.L.U32 R106, R14.reuse, 0x5, RZ ;  /* 0x000000050e6a7819 */ /* 0x040fe200000006ff */
[----:B------:R-:W-:Y:S01]  /*19f0*/  IMAD.WIDE.U32 R158, R217, c[0x0][0x240], R16 ;  /* 0x00009000d99e7a25 */ /* 0x000fe200078e0010 */
[----:B------:R-:W-:-:S02]  /*1a00*/  SHF.L.U64.HI R105, R14, R107, c[0x0][0x23c] ;  /* 0x00008f000e697619 */ /* 0x000fc4000001026b */
[----:B------:R-:W-:Y:S01]  /*1a10*/  ISETP.GE.AND P4, PT, R209, c[0x0][0x1d4], PT ;  /* 0x00007500d1007a0c */ /* 0x000fe20003f86270 */
[----:B------:R-:W-:Y:S01]  /*1a20*/  IMAD R159, R217, c[0x0][0x244], R159 ;  /* 0x00009100d99f7a24 */ /* 0x000fe200078e029f */
[----:B------:R-:W-:Y:S01]  /*1a30*/  MOV R108, c[0x0][0x258] ;  /* 0x00009600006c7a02 */ /* 0x000fe20000000f00 */
[----:B------:R-:W-:Y:S01]  /*1a40*/  IMAD R0, R15, -0x40, R0 ;  /* 0xffffffc00f007824 */ /* 0x000fe200078e0200 */
[----:B------:R-:W-:Y:S01]  /*1a50*/  SHF.L.U64.HI R98, R100, R3, c[0x0][0x1e4] ;  /* 0x0000790064627619 */ /* 0x000fe20000010203 */
[----:B------:R-:W-:Y:S01]  /*1a60*/  IMAD.WIDE.U32 R158, R160, c[0x0][0x248], R158 ;  /* 0x00009200a09e7a25 */ /* 0x000fe200078e009e */
[----:B------:R-:W-:Y:S02]  /*1a70*/  SHF.L.U64.HI R107, R108, R107, c[0x0][0x25c] ;  /* 0x000097006c6b7619 */ /* 0x000fe4000001026b */
[----:B------:R-:W-:Y:S01]  /*1a80*/  ISETP.GE.AND P1, PT, R0, 0x21, PT ;  /* 0x000000210000780c */ /* 0x000fe20003f26270 */
[----:B------:R-:W-:Y:S01]  /*1a90*/  IMAD R167, R160, c[0x0][0x24c], R167 ;  /* 0x00009300a0a77a24 */ /* 0x000fe200078e02a7 */
[----:B------:R-:W-:Y:S01]  /*1aa0*/  ISETP.GE.AND P2, PT, R0, 0x1, PT ;  /* 0x000000010000780c */ /* 0x000fe20003f46270 */
[----:B------:R-:W-:Y:S01]  /*1ab0*/  IMAD.SHL.U32 R104, R14, 0x40, RZ ;  /* 0x000000400e687824 */ /* 0x000fe200078e00ff */
[----:B------:R-:W-:Y:S01]  /*1ac0*/  SHF.R.S32.HI R0, RZ, 0x1f, R15 ;  /* 0x0000001fff007819 */ /* 0x000fe2000001140f */
[----:B------:R-:W-:Y:S01]  /*1ad0*/  IMAD R7, R102, R15, RZ ;  /* 0x0000000f66077224 */ /* 0x000fe200078e02ff */
[----:B------:R-:W-:Y:S01]  /*1ae0*/  MOV R166, R158 ;  /* 0x0000009e00a67202 */ /* 0x000fe20000000f00 */
[----:B------:R-:W-:Y:S01]  /*1af0*/  IMAD.IADD R167, R159, 0x1, R167 ;  /* 0x000000019fa77824 */ /* 0x000fe200078e02a7 */
[----:B------:R-:W-:Y:S01]  /*1b00*/  SHF.L.U64.HI R99, R108, R3, c[0x0][0x25c] ;  /* 0x000097006c637619 */ /* 0x000fe20000010203 */
[-C--:B------:R-:W-:Y:S01]  /*1b10*/  IMAD R7, R0, R104.reuse, R7 ;  /* 0x0000006800077224 */ /* 0x080fe200078e0207 */
[----:B------:R-:W-:Y:S01]  /*1b20*/  SHF.L.U32 R101, R108, 0x6, RZ ;  /* 0x000000066c657819 */ /* 0x000fe200000006ff */
[----:B------:R-:W-:Y:S01]  /*1b30*/  IMAD R8, R8, c[0x0][0x258], RZ ;  /* 0x0000960008087a24 */ /* 0x000fe200078e02ff */
[----:B------:R-:W-:Y:S01]  /*1b40*/  SHF.R.S32.HI R143, RZ, 0x1f, R142 ;  /* 0x0000001fff8f7819 */ /* 0x000fe2000001148e */
[----:B------:R-:W-:-:S04]  /*1b50*/  IMAD.WIDE.U32 R16, R15, R104, R166 ;  /* 0x000000680f107225 */ /* 0x000fc800078e00a6 */
[----:B------:R-:W-:Y:S01]  /*1b60*/  IMAD.WIDE.U32 R20, R13, c[0x0][0x258], R154 ;  /* 0x000096000d147a25 */ /* 0x000fe200078e009a */
[----:B------:R-:W-:-:S03]  /*1b70*/  @P2 LEA R24, P3, R16, c[0x0][0x220], 0x1 ;  /* 0x0000880010182a11 */ /* 0x000fc600078608ff */
[----:B------:R-:W-:Y:S02]  /*1b80*/  IMAD R8, R13, c[0x0][0x25c], R8 ;  /* 0x000097000d087a24 */ /* 0x000fe400078e0208 */
[----:B------:R-:W-:Y:S01]  /*1b90*/  IMAD.IADD R14, R17, 0x1, R7 ;  /* 0x00000001110e7824 */ /* 0x000fe200078e0207 */
[----:B------:R-:W-:Y:S01]  /*1ba0*/  @P1 IADD3 R7, P0, R106, R16, RZ ;  /* 0x000000106a071210 */ /* 0x000fe20007f1e0ff */
[----:B------:R-:W-:Y:S02]  /*1bb0*/  IMAD R9, R6, c[0x0][0x1e0], RZ ;  /* 0x0000780006097a24 */ /* 0x000fe400078e02ff */
[----:B------:R-:W-:Y:S01]  /*1bc0*/  IMAD.IADD R21, R21, 0x1, R8 ;  /* 0x0000000115157824 */ /* 0x000fe200078e0208 */
[----:B------:R-:W-:Y:S01]  /*1bd0*/  @P1 IADD3.X R8, R14, R105, RZ, P0, !PT ;  /* 0x000000690e081210 */ /* 0x000fe200007fe4ff */
[----:B------:R-:W-:Y:S01]  /*1be0*/  IMAD R9, R164, c[0x0][0x1e4], R9 ;  /* 0x00007900a4097a24 */ /* 0x000fe200078e0209 */
[C---:B------:R-:W-:Y:S01]  /*1bf0*/  @P1 LEA R22, P0, R7.reuse, c[0x0][0x220], 0x1 ;  /* 0x0000880007161a11 */ /* 0x040fe200078008ff */
[----:B------:R-:W-:Y:S01]  /*1c00*/  IMAD R95, R2, c[0x0][0x268], RZ ;  /* 0x00009a00025f7a24 */ /* 0x000fe200078e02ff */
[----:B------:R-:W-:Y:S01]  /*1c10*/  @P2 LEA.HI.X R25, R16, c[0x0][0x224], R14, 0x1, P3 ;  /* 0x0000890010192a11 */ /* 0x000fe200018f0c0e */
[----:B------:R-:W-:Y:S01]  /*1c20*/  IMAD.SHL.U32 R100, R100, 0x40, RZ ;  /* 0x0000004064647824 */ /* 0x000fe200078e00ff */
[----:B------:R-:W-:Y:S01]  /*1c30*/  ISETP.GE.AND P3, PT, R208, c[0x0][0x1d4], PT ;  /* 0x00007500d0007a0c */ /* 0x000fe20003f66270 */
[----:B------:R-:W-:Y:S01]  /*1c40*/  IMAD R95, R160, c[0x0][0x26c], R95 ;  /* 0x00009b00a05f7a24 */ /* 0x000fe200078e025f */
[----:B------:R-:W-:Y:S01]  /*1c50*/  @P1 LEA.HI.X R23, R7, c[0x0][0x224], R8, 0x1, P0 ;  /* 0x0000890007171a11 */ /* 0x000fe200000f0c08 */
[----:B------:R-:W-:Y:S01]  /*1c60*/  @!PT LDS RZ, [RZ] ;  /* 0x00000000fffff984 */ /* 0x000fe20000000800 */
[----:B------:R-:W-:Y:S01]  /*1c70*/  @!PT LDS RZ, [RZ] ;  /* 0x00000000fffff984 */ /* 0x000fe20000000800 */
[----:B------:R-:W-:Y:S01]  /*1c80*/  @!PT LDS RZ, [RZ] ;  /* 0x00000000fffff984 */ /* 0x000fe20000000800 */
[----:B------:R1:W-:Y:S01]  /*1c90*/  @P2 LDGSTS.E.BYPASS.LTC128B.128 [R139+0xc100], [R24.64], !P5 ;  /* 0x0c100000188b2fae */ /* 0x0003e2000e901d48 */
[----:B------:R-:W-:Y:S01]  /*1ca0*/  IADD3 R19, R19, R9, RZ ;  /* 0x0000000913137210 */ /* 0x000fe20007ffe0ff */
[C---:B------:R-:W-:Y:S01]  /*1cb0*/  IMAD.WIDE.U32 R8, R217.reuse, c[0x0][0x260], R20 ;  /* 0x00009800d9087a25 */ /* 0x040fe200078e0014 */
[----:B------:R-:W-:Y:S01]  /*1cc0*/  ISETP.NE.AND P0, PT, R4, RZ, PT ;  /* 0x000000ff0400720c */ /* 0x000fe20003f05270 */
[----:B------:R1:W-:Y:S01]  /*1cd0*/  @P2 LDGSTS.E.BYPASS.LTC128B.128 [R139+0xe100], [R24.64+0x80], !P4 ;  /* 0x0e100080188b2fae */ /* 0x0003e2000e101d48 */
[----:B------:R-:W-:Y:S01]  /*1ce0*/  SHF.R.S32.HI R7, RZ, 0x1f, R213 ;  /* 0x0000001fff077819 */ /* 0x000fe200000114d5 */
[----:B------:R-:W-:-:S04]  /*1cf0*/  IMAD.WIDE.U32 R162, R217, c[0x0][0x1e8], R18 ;  /* 0x00007a00d9a27a25 */ /* 0x000fc800078e0012 */
[----:B------:R-:W-:Y:S01]  /*1d00*/  IMAD R9, R217, c[0x0][0x264], R9 ;  /* 0x00009900d9097a24 */ /* 0x000fe200078e0209 */
[----:B------:R1:W-:Y:S01]  /*1d10*/  @P2 LDGSTS.E.BYPASS.LTC128B.128 [R139+0x10100], [R24.64+0x100], !P3 ;  /* 0x10100100188b2fae */ /* 0x0003e2000d901d48 */
[----:B------:R-:W-:Y:S02]  /*1d20*/  IMAD R2, R7, c[0x0][0x1e0], RZ ;  /* 0x0000780007027a24 */ /* 0x000fe400078e02ff */
[----:B------:R-:W-:Y:S01]  /*1d30*/  IMAD R163, R217, c[0x0][0x1ec], R163 ;  /* 0x00007b00d9a37a24 */ /* 0x000fe200078e02a3 */
[----:B------:R1:W-:Y:S01]  /*1d40*/  @P1 LDGSTS.E.BYPASS.LTC128B.128 [R139+0xd100], [R22.64], !P5 ;  /* 0x0d100000168b1fae */ /* 0x0003e2000e901d48 */
[----:B------:R-:W-:-:S03]  /*1d50*/  IMAD.WIDE.U32 R160, R160, c[0x0][0x268], R8 ;  /* 0x00009a00a0a07a25 */ /* 0x000fc600078e0008 */
[----:B------:R1:W-:Y:S01]  /*1d60*/  @P1 LDGSTS.E.BYPASS.LTC128B.128 [R139+0xf100], [R22.64+0x80], !P4 ;  /* 0x0f100080168b1fae */ /* 0x0003e2000e101d48 */
[----:B------:R-:W-:Y:S01]  /*1d70*/  IMAD R103, R213, c[0x0][0x1e4], R2 ;  /* 0x00007900d5677a24 */ /* 0x000fe200078e0202 */
[----:B------:R-:W-:Y:S01]  /*1d80*/  IADD3 R95, R161, R95, RZ ;  /* 0x0000005fa15f7210 */ /* 0x000fe20007ffe0ff */
[----:B------:R-:W-:Y:S01]  /*1d90*/  IMAD.SHL.U32 R108, R108, 0x20, RZ ;  /* 0x000000206c6c7824 */ /* 0x000fe200078e00ff */
[----:B------:R1:W-:Y:S02]  /*1da0*/  @P1 LDGSTS.E.BYPASS.LTC128B.128 [R139+0x11100], [R22.64+0x100], !P3 ;  /* 0x11100100168b1fae */ /* 0x0003e4000d901d48 */
[----:B------:R-:W-:Y:S02]  /*1db0*/  IADD3 R103, R169, R103, RZ ;  /* 0x00000067a9677210 */ /* 0x000fe40007ffe0ff */
[----:B------:R-:W0:Y:S01]  /*1dc0*/  LDGDEPBAR ;  /* 0x00000000000079af */ /* 0x000e220000000000 */
[----:B------:R-:W-:Y:S01]  /*1dd0*/  WARPSYNC 0xffffffff ;  /* 0xffffffff00007948 */ /* 0x000fe20003800000 */
[----:B--2---:R-:W-:Y:S01]  /*1de0*/  @P6 SHF.R.S32.HI R127, RZ, 0x1f, R156 ;  /* 0x0000001fff7f6819 */ /* 0x004fe2000001149c */
[----:B------:R-:W-:Y:S01]  /*1df0*/  @!P6 IMAD.MOV.U32 R156, RZ, RZ, R215 ;  /* 0x000000ffff9ce224 */ /* 0x000fe200078e00d7 */
[----:B------:R-:W-:-:S04]  /*1e00*/  @!P6 MOV R127, R88 ;  /* 0x00000058007fe202 */ /* 0x000fc80000000f00 */
[----:B------:R-:W-:Y:S02]  /*1e10*/  SEL R127, R127, RZ, !P0 ;  /* 0x000000ff7f7f7207 */ /* 0x000fe40004000000 */
[----:B------:R-:W-:-:S03]  /*1e20*/  SEL R156, R156, RZ, !P0 ;  /* 0x000000ff9c9c7207 */ /* 0x000fc60004000000 */
[----:B------:R-:W-:Y:S02]  /*1e30*/  IMAD R97, R127, c[0x0][0x1f0], RZ ;  /* 0x00007c007f617a24 */ /* 0x000fe400078e02ff */
[----:B------:R-:W-:-:S04]  /*1e40*/  IMAD.WIDE.U32 R162, R156, c[0x0][0x1f0], R162 ;  /* 0x00007c009ca27a25 */ /* 0x000fc800078e00a2 */
[----:B------:R-:W-:-:S04]  /*1e50*/  IMAD R97, R156, c[0x0][0x1f4], R97 ;  /* 0x00007d009c617a24 */ /* 0x000fc800078e0261 */
[----:B------:R-:W-:Y:S02]  /*1e60*/  IMAD.IADD R97, R163, 0x1, R97 ;  /* 0x00000001a3617824 */ /* 0x000fe400078e0261 */
[----:B-1----:R-:W-:Y:S01]  /*1e70*/  ISETP.GT.AND P0, PT, R15, R12, PT ;  /* 0x0000000c0f00720c */ /* 0x002fe20003f04270 */
[----:B------:R-:W-:Y:S01]  /*1e80*/  BAR.SYNC.DEFER_BLOCKING 0x0 ;  /* 0x0000000000007b1d */ /* 0x000fe20000010000 */
[----:B------:R-:W-:Y:S01]  /*1e90*/  IMAD R2, R99, R15, RZ ;  /* 0x0000000f63027224 */ /* 0x000fe200078e02ff */
[----:B------:R-:W-:Y:S01]  /*1ea0*/  IADD3 R14, R144, 0x40, RZ ;  /* 0x00000040900e7810 */ /* 0x000fe20007ffe0ff */
[----:B------:R-:W-:Y:S01]  /*1eb0*/  IMAD.MOV.U32 R8, RZ, RZ, R160 ;  /* 0x000000ffff087224 */ /* 0x000fe200078e00a0 */
[----:B------:R-:W-:Y:S01]  /*1ec0*/  LOP3.LUT R216, R216, 0xfffffffd, RZ, 0xc0, !PT ;  /* 0xfffffffdd8d87812 */ /* 0x000fe200078ec0ff */
[----:B------:R-:W-:Y:S01]  /*1ed0*/  IMAD.MOV.U32 R9, RZ, RZ, R95 ;  /* 0x000000ffff097224 */ /* 0x000fe200078e005f */
[----:B------:R-:W-:Y:S01]  /*1ee0*/  ULDC.U8 UR4, c[0x0][0x298] ;  /* 0x0000a60000047ab9 */ /* 0x000fe20000000000 */
[-C--:B------:R-:W-:Y:S02]  /*1ef0*/  IMAD R2, R0, R101.reuse, R2 ;  /* 0x0000006500027224 */ /* 0x080fe400078e0202 */
[----:B------:R-:W-:-:S03]  /*1f00*/  IMAD.WIDE.U32 R8, R15, R101, R8 ;  /* 0x000000650f087225 */ /* 0x000fc600078e0008 */
[----:B------:R-:W-:Y:S01]  /*1f10*/  @P0 IADD3 R13, R5, -0x2, RZ ;  /* 0xfffffffe050d0810 */ /* 0x000fe20007ffe0ff */
[----:B------:R-:W-:Y:S01]  /*1f20*/  IMAD.IADD R2, R9, 0x1, R2 ;  /* 0x0000000109027824 */ /* 0x000fe200078e0202 */
[----:B------:R-:W-:Y:S01]  /*1f30*/  @P2 LEA R18, P6, R8, c[0x0][0x250], 0x1 ;  /* 0x0000940008122a11 */ /* 0x000fe200078c08ff */
[----:B------:R-:W-:Y:S01]  /*1f40*/  IMAD R172, R7, c[0x0][0x290], RZ ;  /* 0x0000a40007ac7a24 */ /* 0x000fe200078e02ff */
[----:B------:R-:W-:Y:S01]  /*1f50*/  @P0 SHF.R.S32.HI R0, RZ, 0x1f, R13 ;  /* 0x0000001fff000819 */ /* 0x000fe2000001140d */
[----:B------:R-:W-:Y:S01]  /*1f60*/  @P0 IMAD R9, R102, R13, RZ ;  /* 0x0000000d66090224 */ /* 0x000fe200078e02ff */
[----:B------:R-:W-:Y:S01]  /*1f70*/  @P2 LEA.HI.X R19, R8, c[0x0][0x254], R2, 0x1, P6 ;  /* 0x0000950008132a11 */ /* 0x000fe200030f0c02 */
[----:B------:R-:W-:Y:S01]  /*1f80*/  @P0 IMAD.WIDE.U32 R16, R13, R104, R166 ;  /* 0x000000680d100225 */ /* 0x000fe200078e00a6 */
[----:B------:R-:W-:Y:S02]  /*1f90*/  @P1 IADD3 R5, P6, R108, R8, RZ ;  /* 0x000000086c051210 */ /* 0x000fe40007fde0ff */
[----:B------:R-:W-:Y:S01]  /*1fa0*/  IADD3 R13, R144, 0x20, RZ ;  /* 0x00000020900d7810 */ /* 0x000fe20007ffe0ff */
[----:B------:R-:W-:Y:S01]  /*1fb0*/  IMAD.MOV.U32 R8, RZ, RZ, c[0x0][0x27c] ;  /* 0x00009f00ff087624 */ /* 0x000fe200078e00ff */
[----:B------:R-:W-:Y:S01]  /*1fc0*/  @!PT LDS RZ, [RZ] ;  /* 0x00000000fffff984 */ /* 0x000fe20000000800 */
[----:B------:R-:W-:Y:S01]  /*1fd0*/  @!PT LDS RZ, [RZ] ;  /* 0x00000000fffff984 */ /* 0x000fe20000000800 */
[----:B------:R-:W-:Y:S01]  /*1fe0*/  @!PT LDS RZ, [RZ] ;  /* 0x00000000fffff984 */ /* 0x000fe20000000800 */
[----:B------:R1:W-:Y:S01]  /*1ff0*/  @P2 LDGSTS.E.BYPASS.LTC128B.128 [R139+0x100], [R18.64], !P5 ;  /* 0x00100000128b2fae */ /* 0x0003e2000e901d48 */
[----:B------:R-:W-:Y:S01]  /*2000*/  @P1 IMAD.X R2, R2, 0x1, R107, P6 ;  /* 0x0000000102021824 */ /* 0x000fe200030e066b */
[C---:B------:R-:W-:Y:S01]  /*2010*/  @P1 LEA R22, P6, R5.reuse, c[0x0][0x250], 0x1 ;  /* 0x0000940005161a11 */ /* 0x040fe200078c08ff */
[----:B------:R-:W-:Y:S01]  /*2020*/  @P0 IMAD R0, R0, R104, R9 ;  /* 0x0000006800000224 */ /* 0x000fe200078e0209 */
[----:B------:R1:W-:Y:S01]  /*2030*/  @P2 LDGSTS.E.BYPASS.LTC128B.128 [R139+0x2100], [R18.64+0x80], !P4 ;  /* 0x02100080128b2fae */ /* 0x0003e2000e101d48 */
[----:B------:R-:W-:Y:S01]  /*2040*/  IMAD.SHL.U32 R8, R8, 0x2, RZ ;  /* 0x0000000208087824 */ /* 0x000fe200078e00ff */
[----:B------:R-:W-:Y:S01]  /*2050*/  @P1 LEA.HI.X R23, R5, c[0x0][0x254], R2, 0x1, P6 ;  /* 0x0000950005171a11 */ /* 0x000fe200030f0c02 */
[----:B------:R-:W-:Y:S01]  /*2060*/  @P0 IMAD.IADD R0, R17, 0x1, R0 ;  /* 0x0000000111000824 */ /* 0x000fe200078e0200 */
[----:B------:R1:W-:Y:S01]  /*2070*/  @P2 LDGSTS.E.BYPASS.LTC128B.128 [R139+0x4100], [R18.64+0x100], !P3 ;  /* 0x04100100128b2fae */ /* 0x0003e2000d901d48 */
[----:B------:R-:W-:Y:S01]  /*2080*/  @P0 LEA R20, P6, R16, c[0x0][0x220], 0x1 ;  /* 0x0000880010140a11 */ /* 0x000fe200078c08ff */
[----:B------:R-:W-:Y:S01]  /*2090*/  IMAD R170, R7, c[0x0][0x280], RZ ;  /* 0x0000a00007aa7a24 */ /* 0x000fe200078e02ff */
[----:B------:R-:W-:Y:S01]  /*20a0*/  ISETP.GE.AND P2, PT, R13, c[0x0][0x27c], PT ;  /* 0x00009f000d007a0c */ /* 0x000fe20003f46270 */
[----:B------:R-:W-:Y:S01]  /*20b0*/  IMAD R127, R127, c[0x0][0x218], RZ ;  /* 0x000086007f7f7a24 */ /* 0x000fe200078e02ff */
[----:B------:R-:W-:Y:S01]  /*20c0*/  IADD3 R17, -R8, c[0x0][0x1d4], RZ ;  /* 0x0000750008117a10 */ /* 0x000fe20007ffe1ff */
[C---:B------:R-:W-:Y:S01]  /*20d0*/  IMAD R170, R213.reuse, c[0x0][0x284], R170 ;  /* 0x0000a100d5aa7a24 */ /* 0x040fe200078e02aa */
[----:B------:R-:W-:Y:S01]  /*20e0*/  @P0 LEA.HI.X R21, R16, c[0x0][0x224], R0, 0x1, P6 ;  /* 0x0000890010150a11 */ /* 0x000fe200030f0c00 */
[----:B------:R-:W-:Y:S01]  /*20f0*/  IMAD R127, R156, c[0x0][0x21c], R127 ;  /* 0x000087009c7f7a24 */ /* 0x000fe200078e027f */
[----:B------:R-:W-:Y:S01]  /*2100*/  SEL R2, RZ, c[0x0][0x27c], !P2 ;  /* 0x00009f00ff027a07 */ /* 0x000fe20005000000 */
[----:B------:R-:W-:Y:S01]  /*2110*/  IMAD.WIDE.U32 R174, R213, c[0x0][0x280], R144 ;  /* 0x0000a000d5ae7a25 */ /* 0x000fe200078e0090 */
[-C--:B------:R-:W-:Y:S01]  /*2120*/  SEL R0, R8, R17.reuse, !P2 ;  /* 0x0000001108007207 */ /* 0x080fe20005000000 */
[----:B------:R2:W-:Y:S01]  /*2130*/  @P1 LDGSTS.E.BYPASS.LTC128B.128 [R139+0x1100], [R22.64], !P5 ;  /* 0x01100000168b1fae */ /* 0x0005e2000e901d48 */
[----:B------:R-:W-:Y:S01]  /*2140*/  ISETP.GE.AND P2, PT, R144, c[0x0][0x27c], PT ;  /* 0x00009f0090007a0c */ /* 0x000fe20003f46270 */
[----:B------:R-:W-:Y:S01]  /*2150*/  IMAD.IADD R2, R13, 0x1, R2 ;  /* 0x000000010d027824 */ /* 0x000fe200078e0202 */
[----:B------:R-:W-:Y:S01]  /*2160*/  ISETP.GE.AND P6, PT, R14, c[0x0][0x27c], PT ;  /* 0x00009f000e007a0c */ /* 0x000fe20003fc6270 */
[C---:B------:R-:W-:Y:S01]  /*2170*/  IMAD R172, R213.reuse, c[0x0][0x294], R172 ;  /* 0x0000a500d5ac7a24 */ /* 0x040fe200078e02ac */
[CC--:B------:R-:W-:Y:S01]  /*2180*/  SEL R4, R8.reuse, R17.reuse, !P2 ;  /* 0x0000001108047207 */ /* 0x0c0fe20005000000 */
[C---:B------:R-:W-:Y:S01]  /*2190*/  IMAD.WIDE.U32 R176, R213.reuse, c[0x0][0x290], R144 ;  /* 0x0000a400d5b07a25 */ /* 0x040fe200078e0090 */
[----:B------:R-:W-:Y:S01]  /*21a0*/  SEL R17, R8, R17, !P6 ;  /* 0x0000001108117207 */ /* 0x000fe20007000000 */
[----:B------:R2:W-:Y:S01]  /*21b0*/  @P1 LDGSTS.E.BYPASS.LTC128B.128 [R139+0x3100], [R22.64+0x80], !P4 ;  /* 0x03100080168b1fae */ /* 0x0005e2000e101d48 */
[----:B------:R-:W-:Y:S01]  /*21c0*/  SEL R5, RZ, c[0x0][0x27c], !P2 ;  /* 0x00009f00ff057a07 */ /* 0x000fe20005000000 */
[----:B------:R-:W-:-:S02]  /*21d0*/  IMAD.WIDE.U32 R8, R213, c[0x0][0x280], R142 ;  /* 0x0000a000d5087a25 */ /* 0x000fc400078e008e */
[----:B------:R2:W-:Y:S02]  /*21e0*/  @P1 LDGSTS.E.BYPASS.LTC128B.128 [R139+0x5100], [R22.64+0x100], !P3 ;  /* 0x05100100168b1fae */ /* 0x0005e4000d901d48 */
[----:B------:R-:W-:Y:S01]  /*21f0*/  IMAD.IADD R5, R144, 0x1, R5 ;  /* 0x0000000190057824 */ /* 0x000fe200078e0205 */
[----:B-1----:R-:W-:Y:S01]  /*2200*/  SEL R19, RZ, c[0x0][0x27c], !P6 ;  /* 0x00009f00ff137a07 */ /* 0x002fe20007000000 */
[----:B------:R-:W-:Y:S01]  /*2210*/  IMAD.IADD R171, R170, 0x1, R9 ;  /* 0x00000001aaab7824 */ /* 0x000fe200078e0209 */
[C---:B------:R-:W-:Y:S01]  /*2220*/  IADD3 R164, P6, R213.reuse, R164, RZ ;  /* 0x000000a4d5a47210 */ /* 0x040fe20007fde0ff */
[----:B------:R-:W-:Y:S01]  /*2230*/  IMAD.WIDE.U32 R24, R213, c[0x0][0x290], R142 ;  /* 0x0000a400d5187a25 */ /* 0x000fe200078e008e */
[----:B------:R-:W-:Y:S01]  /*2240*/  SHF.R.S32.HI R16, RZ, 0x1f, R5 ;  /* 0x0000001fff107819 */ /* 0x000fe20000011405 */
[----:B------:R-:W0:Y:S01]  /*2250*/  LDGDEPBAR ;  /* 0x00000000000079af */ /* 0x000e220000000000 */
[----:B------:R-:W-:Y:S01]  /*2260*/  SHF.R.S32.HI R9, RZ, 0x1f, R2 ;  /* 0x0000001fff097819 */ /* 0x000fe20000011402 */
[----:B------:R-:W-:Y:S01]  /*2270*/  IMAD.X R165, R6, 0x1, R7, P6 ;  /* 0x0000000106a57824 */ /* 0x000fe200030e0607 */
[----:B------:R-:W-:Y:S01]  /*2280*/  LOP3.LUT P6, RZ, R212, 0x4, RZ, 0xc0, !PT ;  /* 0x00000004d4ff7812 */ /* 0x000fe200078cc0ff */
[C---:B------:R-:W-:Y:S01]  /*2290*/  IMAD.WIDE.U32 R6, R217.reuse, c[0x0][0x210], R144 ;  /* 0x00008400d9067a25 */ /* 0x040fe200078e0090 */
[----:B------:R2:W-:Y:S03]  /*22a0*/  @P0 LDGSTS.E.BYPASS.LTC128B.128 [R139+0x12100], [R20.64], !P5 ;  /* 0x12100000148b0fae */ /* 0x0005e6000e901d48 */
[----:B------:R-:W-:Y:S01]  /*22b0*/  IMAD R7, R217, c[0x0][0x214], R7 ;  /* 0x00008500d9077a24 */ /* 0x000fe200078e0207 */
[----:B------:R2:W-:Y:S01]  /*22c0*/  @P0 LDGSTS.E.BYPASS.LTC128B.128 [R139+0x14100], [R20.64+0x80], !P4 ;  /* 0x14100080148b0fae */ /* 0x0005e2000e101d48 */
[----:B------:R-:W-:-:S02]  /*22d0*/  IMAD.IADD R19, R14, 0x1, R19 ;  /* 0x000000010e137824 */ /* 0x000fc400078e0213 */
[----:B------:R-:W-:Y:S01]  /*22e0*/  IMAD.WIDE.U32 R156, R156, c[0x0][0x218], R6 ;  /* 0x000086009c9c7a25 */ /* 0x000fe200078e0006 */
[----:B------:R-:W-:Y:S01]  /*22f0*/  SHF.R.S32.HI R7, RZ, 0x1f, R4 ;  /* 0x0000001fff077819 */ /* 0x000fe20000011404 */
[----:B------:R2:W-:Y:S01]  /*2300*/  @P0 LDGSTS.E.BYPASS.LTC128B.128 [R139+0x16100], [R20.64+0x100], !P3 ;  /* 0x16100100148b0fae */ /* 0x0005e2000d901d48 */
[-C--:B------:R-:W-:Y:S01]  /*2310*/  LEA.HI R6, R16, R5.reuse, RZ, 0x3 ;  /* 0x0000000510067211 */ /* 0x080fe200078f18ff */
[----:B------:R-:W-:Y:S01]  /*2320*/  IMAD.IADD R175, R175, 0x1, R170 ;  /* 0x00000001afaf7824 */ /* 0x000fe200078e02aa */
[----:B------:R-:W-:Y:S01]  /*2330*/  LEA.HI R7, R7, R4, RZ, 0x4 ;  /* 0x0000000407077211 */ /* 0x000fe200078f20ff */
[----:B------:R-:W-:Y:S01]  /*2340*/  IMAD.MOV.U32 R170, RZ, RZ, R8 ;  /* 0x000000ffffaa7224 */ /* 0x000fe200078e0008 */
[-C--:B------:R-:W-:Y:S01]  /*2350*/  LEA.HI R4, R9, R2.reuse, RZ, 0x3 ;  /* 0x0000000209047211 */ /* 0x080fe200078f18ff */
[----:B------:R-:W-:Y:S01]  /*2360*/  IMAD.IADD R177, R177, 0x1, R172 ;  /* 0x00000001b1b17824 */ /* 0x000fe200078e02ac */
[----:B------:R-:W-:Y:S01]  /*2370*/  SHF.R.S32.HI R7, RZ, 0x4, R7 ;  /* 0x00000004ff077819 */ /* 0x000fe20000011407 */
[----:B------:R-:W-:Y:S01]  /*2380*/  IMAD.IADD R173, R172, 0x1, R25 ;  /* 0x00000001acad7824 */ /* 0x000fe200078e0219 */
[----:B------:R-:W-:Y:S01]  /*2390*/  LEA.HI R9, R9, R2, RZ, 0x6 ;  /* 0x0000000209097211 */ /* 0x000fe200078f30ff */
[----:B------:R-:W-:Y:S01]  /*23a0*/  IMAD.MOV.U32 R172, RZ, RZ, R24 ;  /* 0x000000ffffac7224 */ /* 0x000fe200078e0018 */
[----:B------:R-:W-:Y:S01]  /*23b0*/  LEA.HI R16, R16, R5, RZ, 0x6 ;  /* 0x0000000510107211 */ /* 0x000fe200078f30ff */
[----:B------:R-:W-:Y:S01]  /*23c0*/  IMAD.MOV.U32 R96, RZ, RZ, 0x1 ;  /* 0x00000001ff607424 */ /* 0x000fe200078e00ff */
[----:B------:R-:W-:Y:S01]  /*23d0*/  SHF.R.S32.HI R5, RZ, 0x1f, R0 ;  /* 0x0000001fff057819 */ /* 0x000fe20000011400 */
[----:B------:R-:W-:Y:S01]  /*23e0*/  IMAD.SHL.U32 R9, R9, 0x40, RZ ;  /* 0x0000004009097824 */ /* 0x000fe200078e00ff */
[----:B------:R-:W-:Y:S01]  /*23f0*/  LEA.HI.SX32 R122, R6, R7, 0x1d ;  /* 0x00000007067a7211 */ /* 0x000fe200078feaff */
[----:B------:R-:W-:Y:S01]  /*2400*/  IMAD.SHL.U32 R16, R16, 0x40, RZ ;  /* 0x0000004010107824 */ /* 0x000fe200078e00ff */
[----:B------:R-:W-:Y:S01]  /*2410*/  SHF.R.S32.HI R8, RZ, 0x1f, R19 ;  /* 0x0000001fff087819 */ /* 0x000fe20000011413 */
[----:B------:R-:W-:Y:S01]  /*2420*/  IMAD.MOV.U32 R112, RZ, RZ, c[0x0][0x290] ;  /* 0x0000a400ff707624 */ /* 0x000fe200078e00ff */
[----:B------:R-:W-:Y:S01]  /*2430*/  LOP3.LUT R24, R211, 0x38, R4, 0xf8, !PT ;  /* 0x00000038d3187812 */ /* 0x000fe200078ef804 */
[----:B------:R-:W-:Y:S01]  /*2440*/  IMAD.MOV.U32 R116, RZ, RZ, c[0x0][0x280] ;  /* 0x0000a000ff747624 */ /* 0x000fe200078e00ff */
[----:B------:R-:W-:Y:S01]  /*2450*/  LEA.HI R5, R5, R0, RZ, 0x4 ;  /* 0x0000000005057211 */ /* 0x000fe200078f20ff */
[----:B-----5:R-:W-:Y:S01]  /*2460*/  IMAD.WIDE.U32 R176, R85, c[0x0][0x290], R176 ;  /* 0x0000a40055b07a25 */ /* 0x020fe200078e00b0 */
[----:B------:R-:W-:-:S02]  /*2470*/  LOP3.LUT R18, R211, 0x38, R6, 0xf8, !PT ;  /* 0x00000038d3127812 */ /* 0x000fc400078ef806 */
[----:B------:R-:W-:Y:S01]  /*2480*/  SHF.R.S32.HI R7, RZ, 0x1f, R122 ;  /* 0x0000001fff077819 */ /* 0x000fe2000001147a */
[C---:B------:R-:W-:Y:S01]  /*2490*/  IMAD.WIDE.U32 R174, R85.reuse, c[0x0][0x280], R174 ;  /* 0x0000a00055ae7a25 */ /* 0x040fe200078e00ae */
[----:B------:R-:W-:Y:S02]  /*24a0*/  SHF.R.S32.HI R0, RZ, 0x1f, R17 ;  /* 0x0000001fff007819 */ /* 0x000fe40000011411 */
[----:B------:R-:W-:Y:S01]  /*24b0*/  LEA.HI R2, R8, R19, RZ, 0x3 ;  /* 0x0000001308027211 */ /* 0x000fe200078f18ff */
[----:B------:R-:W-:Y:S01]  /*24c0*/  IMAD.WIDE.U32 R172, R85, c[0x0][0x290], R172 ;  /* 0x0000a40055ac7a25 */ /* 0x000fe200078e00ac */
[----:B------:R-:W-:Y:S02]  /*24d0*/  LOP3.LUT R9, R9, 0xfffff000, RZ, 0xc0, !PT ;  /* 0xfffff00009097812 */ /* 0x000fe400078ec0ff */
[-C--:B------:R-:W-:Y:S01]  /*24e0*/  LOP3.LUT R117, R24, R141.reuse, RZ, 0x3c, !PT ;  /* 0x0000008d18757212 */ /* 0x080fe200078e3cff */
[----:B------:R-:W-:Y:S01]  /*24f0*/  IMAD.WIDE.U32 R170, R85, c[0x0][0x280], R170 ;  /* 0x0000a00055aa7a25 */ /* 0x000fe200078e00aa */
[----:B------:R-:W-:-:S02]  /*2500*/  LOP3.LUT R119, R18, R141, RZ, 0x3c, !PT ;  /* 0x0000008d12777212 */ /* 0x000fc400078e3cff */
[----:B------:R-:W-:Y:S01]  /*2510*/  LEA.HI R7, R7, R122, RZ, 0x3 ;  /* 0x0000007a07077211 */ /* 0x000fe200078f18ff */
[----:B------:R-:W-:Y:S01]  /*2520*/  IMAD.SHL.U32 R122, R122, 0x8, RZ ;  /* 0x000000087a7a7824 */ /* 0x000fe200078e00ff */
[----:B------:R-:W-:Y:S01]  /*2530*/  LEA.HI R0, R0, R17, RZ, 0x4 ;  /* 0x0000001100007211 */ /* 0x000fe200078f20ff */
[----:B------:R-:W-:Y:S01]  /*2540*/  IMAD.MOV.U32 R59, RZ, RZ, 0x1 ;  /* 0x00000001ff3b7424 */ /* 0x000fe200078e00ff */
[----:B------:R-:W-:Y:S01]  /*2550*/  LOP3.LUT R18, R211, 0x38, R2, 0xf8, !PT ;  /* 0x00000038d3127812 */ /* 0x000fe200078ef802 */
[----:B------:R-:W-:Y:S01]  /*2560*/  IMAD.SHL.U32 R7, R7, 0x200, RZ ;  /* 0x0000020007077824 */ /* 0x000fe200078e00ff */
[----:B------:R-:W-:Y:S01]  /*2570*/  IADD3 R117, R117, R9, R140 ;  /* 0x0000000975757210 */ /* 0x000fe20007ffe08c */
[----:B------:R-:W-:Y:S01]  /*2580*/  IMAD.MOV.U32 R47, RZ, RZ, RZ ;  /* 0x000000ffff2f7224 */ /* 0x000fe200078e00ff */
[----:B------:R-:W-:Y:S01]  /*2590*/  SHF.R.S32.HI R9, RZ, 0x4, R5 ;  /* 0x00000004ff097819 */ /* 0x000fe20000011405 */
[----:B------:R-:W-:Y:S01]  /*25a0*/  IMAD.IADD R127, R157, 0x1, R127 ;  /* 0x000000019d7f7824 */ /* 0x000fe200078e027f */
[----:B------:R-:W-:-:S02]  /*25b0*/  LOP3.LUT R115, R18, R141, RZ, 0x3c, !PT ;  /* 0x0000008d12737212 */ /* 0x000fc400078e3cff */
[----:B------:R-:W-:Y:S02]  /*25c0*/  SHF.R.S32.HI R5, RZ, 0x4, R0 ;  /* 0x00000004ff057819 */ /* 0x000fe40000011400 */
[----:B------:R-:W-:Y:S02]  /*25d0*/  LOP3.LUT R18, R211, 0x38, R122, 0xf8, !PT ;  /* 0x00000038d3127812 */ /* 0x000fe400078ef87a */
[----:B------:R-:W-:Y:S02]  /*25e0*/  LEA.HI R8, R8, R19, RZ, 0x6 ;  /* 0x0000001308087211 */ /* 0x000fe400078f30ff */
[----:B------:R-:W-:Y:S02]  /*25f0*/  LEA.HI.SX32 R118, R2, R5, 0x1d ;  /* 0x0000000502767211 */ /* 0x000fe400078feaff */
[----:B------:R-:W-:Y:S01]  /*2600*/  LOP3.LUT R113, R18, R141, RZ, 0x3c, !PT ;  /* 0x0000008d12717212 */ /* 0x000fe200078e3cff */
[----:B------:R-:W-:Y:S01]  /*2610*/  IMAD.SHL.U32 R8, R8, 0x40, RZ ;  /* 0x0000004008087824 */ /* 0x000fe200078e00ff */
[----:B------:R-:W-:-:S02]  /*2620*/  @P0 LEA R18, P1, R106, R20, 0x1 ;  /* 0x000000146a120211 */ /* 0x000fc400078208ff */
[----:B------:R-:W-:Y:S02]  /*2630*/  LEA.HI.SX32 R120, R4, R9, 0x1d ;  /* 0x0000000904787211 */ /* 0x000fe400078feaff */
[----:B------:R-:W-:Y:S02]  /*2640*/  SHF.R.S32.HI R9, RZ, 0x1f, R118 ;  /* 0x0000001fff097819 */ /* 0x000fe40000011476 */
[----:B------:R-:W-:Y:S02]  /*2650*/  @P0 LEA.HI.X R19, R106, R21, R105, 0x1, P1 ;  /* 0x000000156a130211 */ /* 0x000fe400008f0c69 */
[----:B------:R-:W-:Y:S01]  /*2660*/  LEA.HI R0, R9, R118, RZ, 0x3 ;  /* 0x0000007609007211 */ /* 0x000fe200078f18ff */
[----:B------:R-:W-:Y:S01]  /*2670*/  IMAD.SHL.U32 R118, R118, 0x8, RZ ;  /* 0x0000000876767824 */ /* 0x000fe200078e00ff */
[----:B------:R-:W-:Y:S01]  /*2680*/  LOP3.LUT R8, R8, 0xfffff000, RZ, 0xc0, !PT ;  /* 0xfffff00008087812 */ /* 0x000fe200078ec0ff */
[----:B------:R2:W-:Y:S01]  /*2690*/  @P0 LDGSTS.E.BYPASS.LTC128B.128 [R139+0x13100], [R18.64], !P5 ;  /* 0x13100000128b0fae */ /* 0x0005e2000e901d48 */
[----:B------:R-:W-:Y:S01]  /*26a0*/  SHF.R.S32.HI R5, RZ, 0x1f, R120 ;  /* 0x0000001fff057819 */ /* 0x000fe20000011478 */
[----:B------:R-:W-:Y:S01]  /*26b0*/  IMAD.SHL.U32 R0, R0, 0x200, RZ ;  /* 0x0000020000007824 */ /* 0x000fe200078e00ff */
[----:B------:R-:W-:Y:S01]  /*26c0*/  ISETP.LE.AND P2, PT, R96, c[0x0][0x27c], PT ;  /* 0x00009f0060007a0c */ /* 0x000fe20003f43270 */
[----:B------:R2:W-:Y:S01]  /*26d0*/  @P0 LDGSTS.E.BYPASS.LTC128B.128 [R139+0x15100], [R18.64+0x80], !P4 ;  /* 0x15100080128b0fae */ /* 0x0005e2000e101d48 */
[----:B------:R-:W-:-:S02]  /*26e0*/  IADD3 R115, R115, R8, R140 ;  /* 0x0000000873737210 */ /* 0x000fc40007ffe08c */
[----:B------:R-:W-:Y:S01]  /*26f0*/  LEA.HI R5, R5, R120, RZ, 0x3 ;  /* 0x0000007805057211 */ /* 0x000fe200078f18ff */
[----:B------:R2:W-:Y:S01]  /*2700*/  @P0 LDGSTS.E.BYPASS.LTC128B.128 [R139+0x17100], [R18.64+0x100], !P3 ;  /* 0x17100100128b0fae */ /* 0x0005e2000d901d48 */
[----:B------:R-:W-:Y:S01]  /*2710*/  LOP3.LUT R16, R16, 0xfffff000, RZ, 0xc0, !PT ;  /* 0xfffff00010107812 */ /* 0x000fe200078ec0ff */
[----:B------:R-:W-:Y:S01]  /*2720*/  IMAD.SHL.U32 R120, R120, 0x8, RZ ;  /* 0x0000000878787824 */ /* 0x000fe200078e00ff */
[----:B------:R-:W-:Y:S01]  /*2730*/  LOP3.LUT R8, R211, 0x38, R118, 0xf8, !PT ;  /* 0x00000038d3087812 */ /* 0x000fe200078ef876 */
[----:B------:R-:W0:Y:S01]  /*2740*/  LDGDEPBAR ;  /* 0x00000000000079af */ /* 0x000e220000000000 */
[----:B------:R-:W-:Y:S01]  /*2750*/  IADD3 R93, P1, P0, R162, R168, R144 ;  /* 0x000000a8a25d7210 */ /* 0x000fe2000783e090 */
[----:B------:R-:W-:Y:S01]  /*2760*/  IMAD.SHL.U32 R5, R5, 0x200, RZ ;  /* 0x0000020005057824 */ /* 0x000fe200078e00ff */
[----:B------:R-:W-:Y:S02]  /*2770*/  IADD3 R119, R119, R16, R140 ;  /* 0x0000001077777210 */ /* 0x000fe40007ffe08c */
[----:B------:R-:W-:-:S02]  /*2780*/  LOP3.LUT R109, R8, R141, RZ, 0x3c, !PT ;  /* 0x0000008d086d7212 */ /* 0x000fc400078e3cff */
[----:B------:R-:W-:Y:S02]  /*2790*/  LOP3.LUT R16, R211, 0x38, R120, 0xf8, !PT ;  /* 0x00000038d3107812 */ /* 0x000fe400078ef878 */
[----:B------:R-:W-:Y:S02]  /*27a0*/  SHF.R.S32.HI R8, RZ, 0x1f, R85 ;  /* 0x0000001fff087819 */ /* 0x000fe40000011455 */
[----:B------:R-:W-:Y:S02]  /*27b0*/  IADD3.X R126, R97, R103, R145, P1, P0 ;  /* 0x00000067617e7210 */ /* 0x000fe40000fe0491 */
[----:B------:R-:W-:Y:S02]  /*27c0*/  ISETP.NE.AND P0, PT, RZ, UR4, PT ;  /* 0x00000004ff007c0c */ /* 0x000fe4000bf05270 */
[----:B------:R-:W-:Y:S01]  /*27d0*/  LOP3.LUT R111, R16, R141, RZ, 0x3c, !PT ;  /* 0x0000008d106f7212 */ /* 0x000fe200078e3cff */
[----:B------:R-:W-:Y:S01]  /*27e0*/  IMAD R16, R8, c[0x0][0x290], RZ ;  /* 0x0000a40008107a24 */ /* 0x000fe200078e02ff */
[----:B------:R-:W-:Y:S01]  /*27f0*/  LOP3.LUT R0, R0, 0xfffff000, RZ, 0xc0, !PT ;  /* 0xfffff00000007812 */ /* 0x000fe200078ec0ff */
[----:B------:R-:W-:Y:S01]  /*2800*/  IMAD R8, R8, c[0x0][0x280], RZ ;  /* 0x0000a00008087a24 */ /* 0x000fe200078e02ff */
[----:B------:R-:W-:Y:S01]  /*2810*/  @P2 LOP3.LUT R216, R216, 0x2, RZ, 0xfc, !PT ;  /* 0x00000002d8d82812 */ /* 0x000fe200078efcff */
[----:B------:R-:W-:Y:S01]  /*2820*/  IMAD R123, R85, c[0x0][0x294], R16 ;  /* 0x0000a500557b7a24 */ /* 0x000fe200078e0210 */
[----:B------:R-:W-:Y:S01]  /*2830*/  IADD3 R109, R109, R0, R140 ;  /* 0x000000006d6d7210 */ /* 0x000fe20007ffe08c */
[----:B------:R-:W-:Y:S01]  /*2840*/  IMAD R121, R85, c[0x0][0x284], R8 ;  /* 0x0000a10055797a24 */ /* 0x000fe200078e0208 */
[----:B------:R-:W-:Y:S01]  /*2850*/  LOP3.LUT R7, R7, 0xfffff000, RZ, 0xc0, !PT ;  /* 0xfffff00007077812 */ /* 0x000fe200078ec0ff */
[----:B------:R-:W-:Y:S01]  /*2860*/  IMAD.IADD R125, R177, 0x1, R123 ;  /* 0x00000001b17d7824 */ /* 0x000fe200078e027b */
[----:B------:R-:W-:Y:S01]  /*2870*/  LOP3.LUT R5, R5, 0xfffff000, RZ, 0xc0, !PT ;  /* 0xfffff00005057812 */ /* 0x000fe200078ec0ff */
[----:B------:R-:W-:Y:S01]  /*2880*/  IMAD.IADD R124, R175, 0x1, R121 ;  /* 0x00000001af7c7824 */ /* 0x000fe200078e0279 */
[----:B------:R-:W-:Y:S01]  /*2890*/  LOP3.LUT R0, R211, 0x18, R144, 0xf8, !PT ;  /* 0x00000018d3007812 */ /* 0x000fe200078ef890 */
[----:B------:R-:W-:Y:S01]  /*28a0*/  IMAD.IADD R123, R123, 0x1, R173 ;  /* 0x000000017b7b7824 */ /* 0x000fe200078e02ad */
[----:B------:R-:W-:Y:S01]  /*28b0*/  LOP3.LUT R216, R216, 0xfffffffe, RZ, 0xc0, !PT ;  /* 0xfffffffed8d87812 */ /* 0x000fe200078ec0ff */
[----:B------:R-:W-:Y:S01]  /*28c0*/  IMAD.IADD R121, R121, 0x1, R171 ;  /* 0x0000000179797824 */ /* 0x000fe200078e02ab */
[----:B------:R-:W-:-:S02]  /*28d0*/  LOP3.LUT R133, R6, 0xfffffff8, RZ, 0xc0, !PT ;  /* 0xfffffff806857812 */ /* 0x000fc400078ec0ff */
[----:B------:R-:W-:Y:S02]  /*28e0*/  LOP3.LUT R131, R4, 0xfffffff8, RZ, 0xc0, !PT ;  /* 0xfffffff804837812 */ /* 0x000fe400078ec0ff */
[----:B------:R-:W-:Y:S02]  /*28f0*/  LOP3.LUT R129, R2, 0xfffffff8, RZ, 0xc0, !PT ;  /* 0xfffffff802817812 */ /* 0x000fe400078ec0ff */
[CC--:B------:R-:W-:Y:S01]  /*2900*/  SHF.L.U64.HI R110, R112.reuse, R3.reuse, c[0x0][0x294] ;  /* 0x0000a500706e7619 */ /* 0x0c0fe20000010203 */
[----:B------:R-:W-:Y:S01]  /*2910*/  IMAD.SHL.U32 R112, R112, 0x40, RZ ;  /* 0x0000004070707824 */ /* 0x000fe200078e00ff */
[C---:B------:R-:W-:Y:S01]  /*2920*/  SHF.L.U64.HI R114, R116.reuse, R3, c[0x0][0x284] ;  /* 0x0000a10074727619 */ /* 0x040fe20000010203 */
[----:B------:R-:W-:Y:S01]  /*2930*/  IMAD.SHL.U32 R116, R116, 0x40, RZ ;  /* 0x0000004074747824 */ /* 0x000fe200078e00ff */
[--C-:B------:R-:W-:Y:S02]  /*2940*/  IADD3 R113, R113, R7, R140.reuse ;  /* 0x0000000771717210 */ /* 0x100fe40007ffe08c */
[----:B------:R-:W-:-:S02]  /*2950*/  IADD3 R111, R111, R5, R140 ;  /* 0x000000056f6f7210 */ /* 0x000fc40007ffe08c */
[----:B------:R-:W-:Y:S02]  /*2960*/  LOP3.LUT R0, R140, R0, R141, 0xf6, !PT ;  /* 0x000000008c007212 */ /* 0x000fe400078ef68d */
[----:B------:R-:W-:Y:S02]  /*2970*/  @P0 LOP3.LUT R216, R216, 0x1, RZ, 0xfc, !PT ;  /* 0x00000001d8d80812 */ /* 0x000fe400078efcff */
[----:B------:R-:W-:Y:S02]  /*2980*/  SHF.R.S32.HI R150, RZ, 0x1f, R133 ;  /* 0x0000001fff967819 */ /* 0x000fe40000011485 */
[----:B------:R-:W-:Y:S02]  /*2990*/  SHF.R.S32.HI R148, RZ, 0x1f, R131 ;  /* 0x0000001fff947819 */ /* 0x000fe40000011483 */
[----:B------:R-:W-:Y:S02]  /*29a0*/  SHF.R.S32.HI R134, RZ, 0x1f, R129 ;  /* 0x0000001fff867819 */ /* 0x000fe40000011481 */
[----:B------:R-:W-:-:S02]  /*29b0*/  SHF.R.S32.HI R132, RZ, 0x1f, R122 ;  /* 0x0000001fff847819 */ /* 0x000fc4000001147a */
[----:B------:R-:W-:Y:S02]  /*29c0*/  SHF.R.S32.HI R130, RZ, 0x1f, R120 ;  /* 0x0000001fff827819 */ /* 0x000fe40000011478 */
[----:B--2---:R-:W-:Y:S02]  /*29d0*/  SHF.R.S32.HI R128, RZ, 0x1f, R118 ;  /* 0x0000001fff807819 */ /* 0x004fe40000011476 */
.L_x_1398:
[----:B------:R-:W-:Y:S01]  /*29e0*/  SHF.R.S32.HI R5, RZ, 0x1f, R15 ;  /* 0x0000001fff057819 */ /* 0x000fe2000001140f */
[----:B------:R-:W-:Y:S04]  /*29f0*/  DEPBAR.LE SB0, 0x2 ;  /* 0x000080800000791a */ /* 0x000fe80000000000 */
[----:B------:R-:W-:Y:S01]  /*2a00*/  ISETP.LE.AND P1, PT, R96, c[0x0][0x27c], PT ;  /* 0x00009f0060007a0c */ /* 0x000fe20003f23270 */
[----:B------:R-:W-:Y:S01]  /*2a10*/  WARPSYNC 0xffffffff ;  /* 0xffffffff00007948 */ /* 0x000fe20003800000 */
[----:B------:R-:W-:Y:S01]  /*2a20*/  BAR.SYNC.DEFER_BLOCKING 0x0 ;  /* 0x0000000000007b1d */ /* 0x000fe20000010000 */
[-C--:B------:R-:W-:Y:S02]  /*2a30*/  IMAD R151, R98, R15.reuse, RZ ;  /* 0x0000000f62977224 */ /* 0x080fe400078e02ff */
[----:B------:R-:W-:Y:S04]  /*2a40*/  IMAD.WIDE.U32 R20, R100, R15, RZ ;  /* 0x0000000f64147225 */ /* 0x000fe800078e00ff */
[----:B------:R-:W-:Y:S01]  /*2a50*/  IMAD R151, R5, R100, R151 ;  /* 0x0000006405977224 */ /* 0x000fe200078e0297 */
[----:B------:R-:W-:Y:S01]  /*2a60*/  IADD3 R4, P0, R93, R20, RZ ;  /* 0x000000145d047210 */ /* 0x000fe20007f1e0ff */
[----:B-1----:R-:W-:Y:S02]  /*2a70*/  IMAD R2, R47, 0x3000, R0 ;  /* 0x000030002f027824 */ /* 0x002fe400078e0200 */
[----:B------:R-:W-:Y:S03]  /*2a80*/  IMAD.IADD R151, R21, 0x1, R151 ;  /* 0x0000000115977824 */ /* 0x000fe600078e0297 */
[----:B------:R-:W-:Y:S01]  /*2a90*/  IADD3 R135, R2, 0x20, RZ ;  /* 0x0000002002877810 */ /* 0x000fe20007ffe0ff */
[----:B------:R-:W-:Y:S01]  /*2aa0*/  IMAD.X R3, R151, 0x1, R126, P0 ;  /* 0x0000000197037824 */ /* 0x000fe200000e067e */
[----:B------:R-:W-:Y:S02]  /*2ab0*/  LEA R74, P0, R4, c[0x0][0x1c8], 0x1 ;  /* 0x00007200044a7a11 */ /* 0x000fe400078008ff */
[----:B------:R-:W-:Y:S02]  /*2ac0*/  @P6 IADD3 R135, R2, -0x20, RZ ;  /* 0xffffffe002876810 */ /* 0x000fe40007ffe0ff */
[----:B------:R-:W-:Y:S02]  /*2ad0*/  LEA.HI.X R75, R4, c[0x0][0x1cc], R3, 0x1, P0 ;  /* 0x00007300044b7a11 */ /* 0x000fe400000f0c03 */
[----:B------:R-:W-:Y:S02]  /*2ae0*/  LEA R149, R2, 0x100, 0x1 ;  /* 0x0000010002957811 */ /* 0x000fe400078e08ff */
[----:B------:R-:W-:Y:S01]  /*2af0*/  LEA R135, R135, 0x100, 0x1 ;  /* 0x0000010087877811 */ /* 0x000fe200078e08ff */
[----:B------:R-:W-:Y:S01]  /*2b00*/  BSSY B1, `(.L_x_1374) ;  /* 0x00003ad000017945 */ /* 0x000fe20003800000 */
[----:B------:R-:W-:-:S05]  /*2b10*/  @!P1 BRA `(.L_x_1375) ;  /* 0x000038e000009947 */ /* 0x000fca0003800000 */
[-C--:B------:R-:W-:Y:S01]  /*2b20*/  IMAD R3, R114, R15.reuse, RZ ;  /* 0x0000000f72037224 */ /* 0x080fe200078e02ff */
[----:B------:R-:W-:Y:S01]  /*2b30*/  LOP3.LUT P1, RZ, R216, 0x1, RZ, 0xc0, !PT ;  /* 0x00000001d8ff7812 */ /* 0x000fe2000782c0ff */
[-C--:B------:R-:W-:Y:S02]  /*2b40*/  IMAD R9, R110, R15.reuse, RZ ;  /* 0x0000000f6e097224 */ /* 0x080fe400078e02ff */
[----:B------:R-:W-:Y:S02]  /*2b50*/  IMAD R152, R15, -0x40, R90 ;  /* 0xffffffc00f987824 */ /* 0x000fe400078e025a */
[C---:B------:R-:W-:Y:S02]  /*2b60*/  IMAD R3, R5.reuse, R116, R3 ;  /* 0x0000007405037224 */ /* 0x040fe400078e0203 */
[----:B------:R-:W-:Y:S01]  /*2b70*/  IMAD R9, R5, R112, R9 ;  /* 0x0000007005097224 */ /* 0x000fe200078e0209 */
[----:B------:R-:W-:Y:S01]  /*2b80*/  IMNMX R152, R152, 0x40, PT ;  /* 0x0000004098987817 */ /* 0x000fe20003800200 */
[-C--:B------:R-:W-:Y:S04]  /*2b90*/  IMAD.WIDE.U32 R6, R116, R15.reuse, RZ ;  /* 0x0000000f74067225 */ /* 0x080fe800078e00ff */
[----:B------:R-:W-:Y:S01]  /*2ba0*/  IMAD.WIDE.U32 R4, R112, R15, RZ ;  /* 0x0000000f70047225 */ /* 0x000fe200078e00ff */
[----:B------:R-:W-:Y:S04]  /*2bb0*/  IADD3 R3, R7, R3, RZ ;  /* 0x0000000307037210 */ /* 0x000fe80007ffe0ff */
[----:B------:R-:W-:Y:S01]  /*2bc0*/  IADD3 R2, R5, R9, RZ ;  /* 0x0000000905027210 */ /* 0x000fe20007ffe0ff */
[----:B------:R-:W-:-:S05]  /*2bd0*/  @!P1 BRA `(.L_x_1376) ;  /* 0x00001c1000009947 */ /* 0x000fca0003800000 */
[----:B------:R-:W-:Y:S01]  /*2be0*/  ISETP.GE.AND P1, PT, R213, R152, PT ;  /* 0x00000098d500720c */ /* 0x000fe20003f26270 */
[----:B------:R-:W-:Y:S01]  /*2bf0*/  BSSY B0, `(.L_x_1377) ;  /* 0x000003c000007945 */ /* 0x000fe20003800000 */
[C---:B------:R-:W-:Y:S01]  /*2c00*/  IADD3 R29, R142.reuse, 0x20, RZ ;  /* 0x000000208e1d7810 */ /* 0x040fe20007ffe0ff */
[----:B------:R-:W-:Y:S01]  /*2c10*/  CS2R R24, SRZ ;  /* 0x0000000000187805 */ /* 0x000fe2000001ff00 */
[----:B------:R-:W-:Y:S01]  /*2c20*/  IADD3 R20, R142, 0x40, RZ ;  /* 0x000000408e147810 */ /* 0x000fe20007ffe0ff */
        /* <DEDUP_REMOVED lines=56> */
.L_x_1378:
[----:B------:R-:W-:Y:S05]  /*2fb0*/  BSYNC B0 ;  /* 0x0000000000007941 */ /* 0x000fea0003800000 */
.L_x_1377:
[----:B------:R-:W-:-:S05]  /*2fc0*/  @P1 BRA `(.L_x_1379) ;  /* 0x0000360000001947 */ /* 0x000fca0003800000 */
[----:B------:R-:W-:Y:S01]  /*2fd0*/  ISETP.GE.AND P0, PT, R144, c[0x0][0x1d4], PT ;  /* 0x0000750090007a0c */ /* 0x000fe20003f06270 */
[----:B-1---5:R-:W-:Y:S01]  /*2fe0*/  IMAD.MOV.U32 R3, RZ, RZ, R26 ;  /* 0x000000ffff037224 */ /* 0x022fe200078e001a */
[----:B------:R-:W-:Y:S01]  /*2ff0*/  BSSY B0, `(.L_x_1380) ;  /* 0x0000060000007945 */ /* 0x000fe20003800000 */
[----:B------:R-:W-:Y:S02]  /*3000*/  IMAD.MOV.U32 R2, RZ, RZ, R27 ;  /* 0x000000ffff027224 */ /* 0x000fe400078e001b */
        /* <DEDUP_REMOVED lines=35> */
[----:B------:R-:W-:Y:S02]  /*3240*/  PRMT R64, R18, 0x7610, R64 ;  /* 0x0000761012407816 */ /* 0x000fe40000000040 */
        /* <DEDUP_REMOVED lines=8> */
[--C-:B------:R-:W-:Y:S06]  /*32d0*/  IMAD.MOV.U32 R45, RZ, RZ, R73.reuse ;  /* 0x000000ffff2d7224 */ /* 0x100fec00078e0049 */
[----:B------:R-:W-:Y:S02]  /*32e0*/  @!P0 SHF.R.U64 R49, R72, 0x10, R73 ;  /* 0x0000001048318819 */ /* 0x000fe40000001249 */
[--C-:B------:R-:W-:Y:S02]  /*32f0*/  @!P0 SHF.R.U64 R37, R40, 0x10, R41.reuse ;  /* 0x0000001028258819 */ /* 0x100fe40000001229 */
[----:B------:R-:W-:Y:S02]  /*3300*/  @!P0 SHF.R.U32.HI R36, RZ, 0x10, R41 ;  /* 0x00000010ff248819 */ /* 0x000fe40000011629 */
[----:B------:R-:W-:Y:S02]  /*3310*/  @!P0 PRMT R46, R46, 0x5410, R49 ;  /* 0x000054102e2e8816 */ /* 0x000fe40000000031 */
[----:B------:R-:W-:Y:S02]  /*3320*/  @!P0 SHF.R.U32.HI R44, RZ, 0x10, R73 ;  /* 0x00000010ff2c8819 */ /* 0x000fe40000011649 */
[----:B------:R-:W-:Y:S02]  /*3330*/  @!P0 PRMT R37, R38, 0x5410, R37 ;  /* 0x0000541026258816 */ /* 0x000fe40000000025 */
[----:B------:R-:W-:Y:S02]  /*3340*/  @!P0 PRMT R36, R39, 0x5410, R36 ;  /* 0x0000541027248816 */ /* 0x000fe40000000024 */
[----:B------:R-:W-:Y:S01]  /*3350*/  @!P0 PRMT R50, R45, 0x5410, R44 ;  /* 0x000054102d328816 */ /* 0x000fe2000000002c */
[C---:B------:R-:W-:Y:S01]  /*3360*/  @!P0 IMAD.U32 R44, R46.reuse, 0x10000, RZ ;  /* 0x000100002e2c8824 */ /* 0x040fe200078e00ff */
[----:B------:R-:W-:Y:S02]  /*3370*/  @!P0 LOP3.LUT R46, R46, 0xffff0000, RZ, 0xc0, !PT ;  /* 0xffff00002e2e8812 */ /* 0x000fe400078ec0ff */
[C---:B------:R-:W-:Y:S02]  /*3380*/  @!P0 SHF.L.U32 R38, R37.reuse, 0x10, RZ ;  /* 0x0000001025268819 */ /* 0x040fe400000006ff */
[----:B------:R-:W-:Y:S01]  /*3390*/  @!P0 LOP3.LUT R37, R37, 0xffff0000, RZ, 0xc0, !PT ;  /* 0xffff000025258812 */ /* 0x000fe200078ec0ff */
[C---:B-1----:R-:W-:Y:S01]  /*33a0*/  @!P0 IMAD.U32 R45, R16.reuse, 0x10000, RZ ;  /* 0x00010000102d8824 */ /* 0x042fe200078e00ff */
[----:B------:R-:W-:Y:S02]  /*33b0*/  @!P0 LOP3.LUT R39, R16, 0xffff0000, RZ, 0xc0, !PT ;  /* 0xffff000010278812 */ /* 0x000fe400078ec0ff */
[C---:B------:R-:W-:Y:S02]  /*33c0*/  @!P0 LOP3.LUT R40, R17.reuse, 0xffff0000, RZ, 0xc0, !PT ;  /* 0xffff000011288812 */ /* 0x040fe400078ec0ff */
[----:B------:R-:W-:Y:S01]  /*33d0*/  @!P0 SHF.L.U32 R48, R17, 0x10, RZ ;  /* 0x0000001011308819 */ /* 0x000fe200000006ff */
[----:B------:R-:W-:Y:S01]  /*33e0*/  @!P0 FMUL.FTZ R77, R39, R44 ;  /* 0x0000002c274d8220 */ /* 0x000fe20000410000 */
[----:B------:R-:W-:Y:S01]  /*33f0*/  @!P0 SHF.L.U32 R49, R19, 0x10, RZ ;  /* 0x0000001013318819 */ /* 0x000fe200000006ff */
[----:B------:R-:W-:Y:S02]  /*3400*/  @!P0 FMUL.FTZ R76, R40, R46 ;  /* 0x0000002e284c8220 */ /* 0x000fe40000410000 */
[-C--:B------:R-:W-:Y:S01]  /*3410*/  @!P0 FMUL.FTZ R2, R39, R38.reuse ;  /* 0x0000002627028220 */ /* 0x080fe20000410000 */
[----:B------:R-:W-:Y:S01]  /*3420*/  @!P0 LOP3.LUT R39, R19, 0xffff0000, RZ, 0xc0, !PT ;  /* 0xffff000013278812 */ /* 0x000fe200078ec0ff */
[----:B------:R-:W-:Y:S01]  /*3430*/  @!P0 FFMA.FTZ R77, R45, R38, -R77 ;  /* 0x000000262d4d8223 */ /* 0x000fe2000001084d */
[----:B------:R-:W-:Y:S01]  /*3440*/  @!P0 LOP3.LUT R38, R18, 0xffff0000, RZ, 0xc0, !PT ;  /* 0xffff000012268812 */ /* 0x000fe200078ec0ff */
[-C--:B------:R-:W-:Y:S02]  /*3450*/  @!P0 FMUL.FTZ R3, R40, R37.reuse ;  /* 0x0000002528038220 */ /* 0x080fe40000410000 */
[----:B------:R-:W-:Y:S02]  /*3460*/  @!P0 FFMA.FTZ R76, R48, R37, -R76 ;  /* 0x00000025304c8223 */ /* 0x000fe4000001084c */
[C---:B------:R-:W-:Y:S01]  /*3470*/  @!P0 IMAD.U32 R37, R36.reuse, 0x10000, RZ ;  /* 0x0001000024258824 */ /* 0x040fe200078e00ff */
[----:B------:R-:W-:Y:S01]  /*3480*/  @!P0 LOP3.LUT R36, R36, 0xffff0000, RZ, 0xc0, !PT ;  /* 0xffff000024248812 */ /* 0x000fe200078ec0ff */
[----:B------:R-:W-:Y:S01]  /*3490*/  @!P0 FFMA.FTZ R2, R44, R45, R2 ;  /* 0x0000002d2c028223 */ /* 0x000fe20000010002 */
[----:B------:R-:W-:Y:S01]  /*34a0*/  @!P0 SHF.L.U32 R44, R18, 0x10, RZ ;  /* 0x00000010122c8819 */ /* 0x000fe200000006ff */
[C---:B------:R-:W-:Y:S01]  /*34b0*/  @!P0 IMAD.U32 R45, R50.reuse, 0x10000, RZ ;  /* 0x00010000322d8824 */ /* 0x040fe200078e00ff */
[----:B------:R-:W-:Y:S01]  /*34c0*/  @!P0 LOP3.LUT R50, R50, 0xffff0000, RZ, 0xc0, !PT ;  /* 0xffff000032328812 */ /* 0x000fe200078ec0ff */
[----:B------:R-:W-:Y:S01]  /*34d0*/  @!P0 FMUL.FTZ R4, R38, R37 ;  /* 0x0000002526048220 */ /* 0x000fe20000410000 */
[----:B------:R-:W-:Y:S01]  /*34e0*/  @!P0 F2FP.BF16.PACK_AB R77, R2, R77 ;  /* 0x0000004d024d823e */ /* 0x000fe200000010ff */
[----:B------:R-:W-:Y:S02]  /*34f0*/  @!P0 FMUL.FTZ R79, R38, R45 ;  /* 0x0000002d264f8220 */ /* 0x000fe40000410000 */
[C---:B------:R-:W-:Y:S02]  /*3500*/  @!P0 FMUL.FTZ R78, R39.reuse, R50 ;  /* 0x00000032274e8220 */ /* 0x040fe40000410000 */
[----:B------:R-:W-:Y:S02]  /*3510*/  @!P0 FMUL.FTZ R5, R39, R36 ;  /* 0x0000002427058220 */ /* 0x000fe40000410000 */
[----:B------:R-:W-:Y:S02]  /*3520*/  @!P0 FFMA.FTZ R3, R46, R48, R3 ;  /* 0x000000302e038223 */ /* 0x000fe40000010003 */
[----:B------:R-:W-:Y:S02]  /*3530*/  @!P0 FFMA.FTZ R4, R45, R44, R4 ;  /* 0x0000002c2d048223 */ /* 0x000fe40000010004 */
[----:B------:R-:W-:Y:S01]  /*3540*/  @!P0 FFMA.FTZ R79, R44, R37, -R79 ;  /* 0x000000252c4f8223 */ /* 0x000fe2000001084f */
[----:B------:R-:W-:Y:S01]  /*3550*/  @!P0 F2FP.BF16.PACK_AB R76, R3, R76 ;  /* 0x0000004c034c823e */ /* 0x000fe200000010ff */
[----:B------:R-:W-:Y:S02]  /*3560*/  @!P0 FFMA.FTZ R78, R49, R36, -R78 ;  /* 0x00000024314e8223 */ /* 0x000fe4000001084e */
        /* <DEDUP_REMOVED lines=8> */
.L_x_1381:
[----:B------:R-:W-:Y:S05]  /*35f0*/  BSYNC B0 ;  /* 0x0000000000007941 */ /* 0x000fea0003800000 */
.L_x_1380:
        /* <DEDUP_REMOVED lines=11> */
[----:B------:R-:W-:Y:S02]  /*36b0*/  @!P0 SHF.R.U32.HI R39, RZ, 0x10, R71 ;  /* 0x00000010ff278819 */ /* 0x000fe40000011647 */
[----:B------:R-:W-:Y:S02]  /*36c0*/  @!P0 PRMT R33, R33, 0x5410, R36 ;  /* 0x0000541021218816 */ /* 0x000fe40000000024 */
[----:B------:R-:W-:Y:S02]  /*36d0*/  @!P0 PRMT R32, R32, 0x5410, R37 ;  /* 0x0000541020208816 */ /* 0x000fe40000000025 */
[----:B------:R-:W-:Y:S01]  /*36e0*/  @!P0 LOP3.LUT R40, R69, 0xffff0000, RZ, 0xc0, !PT ;  /* 0xffff000045288812 */ /* 0x000fe200078ec0ff */
        /* <DEDUP_REMOVED lines=22> */
[----:B------:R-:W-:Y:S02]  /*3850*/  @!P0 IMAD.U32 R39, R68, 0x10000, RZ ;  /* 0x0001000044278824 */ /* 0x000fe400078e00ff */
        /* <DEDUP_REMOVED lines=18> */
.L_x_1383:
[----:B------:R-:W-:Y:S05]  /*3980*/  BSYNC B0 ;  /* 0x0000000000007941 */ /* 0x000fea0003800000 */
.L_x_1382:
        /* <DEDUP_REMOVED lines=9> */
[----:B------:R-:W-:Y:S02]  /*3a20*/  @!P0 PRMT R65, R65, 0x5410, R36 ;  /* 0x0000541041418816 */ /* 0x000fe40000000024 */
[----:B------:R-:W-:Y:S02]  /*3a30*/  @!P0 SHF.R.U32.HI R37, RZ, 0x10, R67 ;  /* 0x00000010ff258819 */ /* 0x000fe40000011643 */
[----:B------:R-:W-:Y:S02]  /*3a40*/  @!P0 PRMT R28, R28, 0x5410, R29 ;  /* 0x000054101c1c8816 */ /* 0x000fe4000000001d */
[----:B------:R-:W-:Y:S01]  /*3a50*/  @!P0 PRMT R64, R64, 0x5410, R37 ;  /* 0x0000541040408816 */ /* 0x000fe20000000025 */
[C---:B------:R-:W-:Y:S01]  /*3a60*/  @!P0 IMAD.U32 R37, R65.reuse, 0x10000, RZ ;  /* 0x0001000041258824 */ /* 0x040fe200078e00ff */
[----:B------:R-:W-:Y:S01]  /*3a70*/  @!P0 LOP3.LUT R38, R65, 0xffff0000, RZ, 0xc0, !PT ;  /* 0xffff000041268812 */ /* 0x000fe200078ec0ff */
[C---:B------:R-:W-:Y:S01]  /*3a80*/  @!P0 IMAD.U32 R29, R28.reuse, 0x10000, RZ ;  /* 0x000100001c1d8824 */ /* 0x040fe200078e00ff */
[----:B------:R-:W-:Y:S02]  /*3a90*/  @!P0 SHF.R.U32.HI R34, RZ, 0x10, R35 ;  /* 0x00000010ff228819 */ /* 0x000fe40000011623 */
[----:B------:R-:W-:Y:S02]  /*3aa0*/  @!P0 LOP3.LUT R28, R28, 0xffff0000, RZ, 0xc0, !PT ;  /* 0xffff00001c1c8812 */ /* 0x000fe400078ec0ff */
[----:B------:R-:W-:Y:S02]  /*3ab0*/  @!P0 PRMT R23, R23, 0x5410, R34 ;  /* 0x0000541017178816 */ /* 0x000fe40000000022 */
        /* <DEDUP_REMOVED lines=11> */
[C---:B------:R-:W-:Y:S01]  /*3b70*/  @!P0 LOP3.LUT R29, R18.reuse, 0xffff0000, RZ, 0xc0, !PT ;  /* 0xffff0000121d8812 */ /* 0x040fe200078ec0ff */
[-C--:B------:R-:W-:Y:S02]  /*3b80*/  @!P0 FMUL.FTZ R3, R33, R28.reuse ;  /* 0x0000001c21038220 */ /* 0x080fe40000410000 */
[----:B------:R-:W-:Y:S02]  /*3b90*/  @!P0 FFMA.FTZ R44, R39, R28, -R44 ;  /* 0x0000001c272c8223 */ /* 0x000fe4000001082c */
[C---:B------:R-:W-:Y:S01]  /*3ba0*/  @!P0 IMAD.U32 R28, R23.reuse, 0x10000, RZ ;  /* 0x00010000171c8824 */ /* 0x040fe200078e00ff */
[----:B------:R-:W-:Y:S01]  /*3bb0*/  @!P0 LOP3.LUT R23, R23, 0xffff0000, RZ, 0xc0, !PT ;  /* 0xffff000017178812 */ /* 0x000fe200078ec0ff */
[----:B------:R-:W-:Y:S01]  /*3bc0*/  @!P0 FFMA.FTZ R2, R37, R36, R2 ;  /* 0x0000002425028223 */ /* 0x000fe20000010002 */
[----:B------:R-:W-:Y:S01]  /*3bd0*/  @!P0 SHF.L.U32 R37, R18, 0x10, RZ ;  /* 0x0000001012258819 */ /* 0x000fe200000006ff */
[----:B------:R-:W-:Y:S02]  /*3be0*/  @!P0 IMAD.U32 R36, R64, 0x10000, RZ ;  /* 0x0001000040248824 */ /* 0x000fe400078e00ff */
[C---:B------:R-:W-:Y:S01]  /*3bf0*/  @!P0 FMUL.FTZ R4, R29.reuse, R28 ;  /* 0x0000001c1d048220 */ /* 0x040fe20000410000 */
        /* <DEDUP_REMOVED lines=17> */
.L_x_1385:
[----:B------:R-:W-:Y:S05]  /*3d10*/  BSYNC B0 ;  /* 0x0000000000007941 */ /* 0x000fea0003800000 */
.L_x_1384:
        /* <DEDUP_REMOVED lines=10> */
[----:B------:R-:W-:Y:S02]  /*3dc0*/  @!P0 PRMT R58, R58, 0x5410, R33 ;  /* 0x000054103a3a8816 */ /* 0x000fe40000000021 */
[----:B------:R-:W-:Y:S02]  /*3dd0*/  @!P0 PRMT R22, R22, 0x5410, R23 ;  /* 0x0000541016168816 */ /* 0x000fe40000000017 */
[----:B------:R-:W-:Y:S01]  /*3de0*/  @!P0 SHF.R.U32.HI R32, RZ, 0x10, R63 ;  /* 0x00000010ff208819 */ /* 0x000fe2000001163f */
[C---:B------:R-:W-:Y:S01]  /*3df0*/  @!P0 IMAD.U32 R33, R58.reuse, 0x10000, RZ ;  /* 0x000100003a218824 */ /* 0x040fe200078e00ff */
[----:B------:R-:W-:Y:S01]  /*3e00*/  @!P0 LOP3.LUT R34, R58, 0xffff0000, RZ, 0xc0, !PT ;  /* 0xffff00003a228812 */ /* 0x000fe200078ec0ff */
[C---:B------:R-:W-:Y:S01]  /*3e10*/  @!P0 IMAD.U32 R23, R22.reuse, 0x10000, RZ ;  /* 0x0001000016178824 */ /* 0x040fe200078e00ff */
[----:B------:R-:W-:Y:S02]  /*3e20*/  @!P0 SHF.R.U32.HI R30, RZ, 0x10, R31 ;  /* 0x00000010ff1e8819 */ /* 0x000fe4000001161f */
[----:B------:R-:W-:Y:S02]  /*3e30*/  @!P0 PRMT R57, R57, 0x5410, R32 ;  /* 0x0000541039398816 */ /* 0x000fe40000000020 */
        /* <DEDUP_REMOVED lines=39> */
.L_x_1387:
[----:B------:R-:W-:Y:S05]  /*40b0*/  BSYNC B0 ;  /* 0x0000000000007941 */ /* 0x000fea0003800000 */
.L_x_1386:
        /* <DEDUP_REMOVED lines=13> */
[----:B------:R-:W-:Y:S01]  /*4190*/  @!P0 PRMT R9, R9, 0x5410, R20 ;  /* 0x0000541009098816 */ /* 0x000fe20000000014 */
[----:B------:R-:W-:Y:S01]  /*41a0*/  @!P0 IMAD.U32 R23, R56, 0x10000, RZ ;  /* 0x0001000038178824 */ /* 0x000fe200078e00ff */
[----:B------:R-:W-:Y:S02]  /*41b0*/  @!P0 PRMT R8, R8, 0x5410, R21 ;  /* 0x0000541008088816 */ /* 0x000fe40000000015 */
[----:B------:R-:W-:Y:S01]  /*41c0*/  @!P0 PRMT R53, R53, 0x5410, R28 ;  /* 0x0000541035358816 */ /* 0x000fe2000000001c */
[C---:B------:R-:W-:Y:S01]  /*41d0*/  @!P0 IMAD.U32 R20, R9.reuse, 0x10000, RZ ;  /* 0x0001000009148824 */ /* 0x040fe200078e00ff */
[----:B------:R-:W-:Y:S02]  /*41e0*/  @!P0 LOP3.LUT R28, R56, 0xffff0000, RZ, 0xc0, !PT ;  /* 0xffff0000381c8812 */ /* 0x000fe400078ec0ff */
        /* <DEDUP_REMOVED lines=38> */
.L_x_1389:
[----:B------:R-:W-:Y:S05]  /*4450*/  BSYNC B0 ;  /* 0x0000000000007941 */ /* 0x000fea0003800000 */
.L_x_1388:
        /* <DEDUP_REMOVED lines=57> */
.L_x_1376:
        /* <DEDUP_REMOVED lines=47> */
.L_x_1391:
[----:B------:R-:W-:Y:S05]  /*4ae0*/  BSYNC B0 ;  /* 0x0000000000007941 */ /* 0x000fea0003800000 */
.L_x_1390:
[----:B------:R-:W-:Y:S04]  /*4af0*/  IADD3 R153, P0, R168, R20, RZ ;  /* 0x00000014a8997210 */ /* 0x000fe80007f1e0ff */
[----:B------:R-:W-:Y:S01]  /*4b00*/  IADD3.X R151, R151, R103, RZ, P0, !PT ;  /* 0x0000006797977210 */ /* 0x000fe200007fe4ff */
[----:B------:R-:W-:-:S05]  /*4b10*/  @P1 BRA `(.L_x_1379) ;  /* 0x00001ab000001947 */ /* 0x000fca0003800000 */
[----:B------:R-:W-:Y:S01]  /*4b20*/  ISETP.GE.AND P0, PT, R144, c[0x0][0x1d4], PT ;  /* 0x0000750090007a0c */ /* 0x000fe20003f06270 */
[----:B-----5:R-:W-:Y:S01]  /*4b30*/  IMAD.MOV.U32 R5, RZ, RZ, R18 ;  /* 0x000000ffff057224 */ /* 0x020fe200078e0012 */
[----:B------:R-:W-:Y:S01]  /*4b40*/  BSSY B0, `(.L_x_1392) ;  /* 0x000009c000007945 */ /* 0x000fe20003800000 */
[----:B------:R-:W-:Y:S02]  /*4b50*/  IMAD.MOV.U32 R4, RZ, RZ, R19 ;  /* 0x000000ffff047224 */ /* 0x000fe400078e0013 */
[----:B-1----:R-:W-:Y:S01]  /*4b60*/  IMAD.MOV.U32 R3, RZ, RZ, R16 ;  /* 0x000000ffff037224 */ /* 0x002fe200078e0010 */
        /* <DEDUP_REMOVED lines=27> */
[----:B------:R-:W-:Y:S01]  /*4d20*/  IMAD R178, R47, 0x3000, RZ ;  /* 0x000030002fb27824 */ /* 0x000fe200078e02ff */
[----:B------:R-:W-:Y:S02]  /*4d30*/  PRMT R83, R7, 0x7610, R83 ;  /* 0x0000761007537816 */ /* 0x000fe40000000053 */
[----:B------:R-:W-:Y:S01]  /*4d40*/  PRMT R82, R6, 0x7610, R82 ;  /* 0x0000761006527816 */ /* 0x000fe20000000052 */
[----:B------:R-:W-:-:S05]  /*4d50*/  @P0 BRA `(.L_x_1393) ;  /* 0x000007a000000947 */ /* 0x000fca0003800000 */
[----:B------:R-:W-:Y:S01]  /*4d60*/  ISETP.GE.AND P2, PT, R122, c[0x0][0x1d4], PT ;  /* 0x000075007a007a0c */ /* 0x000fe20003f46270 */
[----:B------:R-:W-:Y:S01]  /*4d70*/  IMAD.IADD R183, R113, 0x1, R178 ;  /* 0x0000000171b77824 */ /* 0x000fe200078e02b2 */
[C---:B------:R-:W-:Y:S01]  /*4d80*/  IADD3 R63, P1, P0, R162.reuse, R153, R133 ;  /* 0x00000099a23f7210 */ /* 0x040fe2000783e085 */
[----:B------:R-:W-:Y:S01]  /*4d90*/  IMAD.MOV.U32 R44, RZ, RZ, R49 ;  /* 0x000000ffff2c7224 */ /* 0x000fe200078e0031 */
[----:B------:R-:W-:Y:S01]  /*4da0*/  MOV R40, R33 ;  /* 0x0000002100287202 */ /* 0x000fe20000000f00 */
[----:B------:R-:W-:Y:S01]  /*4db0*/  IMAD.SHL.U32 R179, R183, 0x2, RZ ;  /* 0x00000002b7b37824 */ /* 0x000fe200078e00ff */
[C---:B------:R-:W-:Y:S01]  /*4dc0*/  IADD3.X R62, R97.reuse, R151, R150, P1, P0 ;  /* 0x00000097613e7210 */ /* 0x040fe20000fe0496 */
[----:B------:R-:W-:Y:S02]  /*4dd0*/  IMAD.MOV.U32 R42, RZ, RZ, R34 ;  /* 0x000000ffff2a7224 */ /* 0x000fe400078e0022 */
[----:B------:R-:W-:Y:S01]  /*4de0*/  IMAD.MOV.U32 R52, RZ, RZ, R48 ;  /* 0x000000ffff347224 */ /* 0x000fe200078e0030 */
[----:B------:R-:W1:Y:S01]  /*4df0*/  LDS.128 R20, [R179+0xc100] ;  /* 0x00c10000b3147984 */ /* 0x000e620000000c00 */
[----:B------:R-:W-:Y:S02]  /*4e00*/  IMAD.MOV.U32 R41, RZ, RZ, R32 ;  /* 0x000000ffff297224 */ /* 0x000fe400078e0020 */
[----:B------:R-:W-:Y:S01]  /*4e10*/  @!P2 IADD3 R182, P1, P0, R162, R153, R122 ;  /* 0x00000099a2b6a210 */ /* 0x000fe2000783e07a */
[----:B------:R-:W-:Y:S03]  /*4e20*/  IMAD.MOV.U32 R46, RZ, RZ, R51 ;  /* 0x000000ffff2e7224 */ /* 0x000fe600078e0033 */
[----:B------:R-:W-:Y:S02]  /*4e30*/  @!P2 IADD3.X R61, R97, R151, R132, P1, P0 ;  /* 0x00000097613da210 */ /* 0x000fe40000fe0484 */
[C---:B------:R-:W-:Y:S04]  /*4e40*/  LEA R180, P0, R63.reuse, c[0x0][0x1c8], 0x1 ;  /* 0x000072003fb47a11 */ /* 0x040fe800078008ff */
[----:B------:R-:W-:Y:S02]  /*4e50*/  LEA.HI.X R181, R63, c[0x0][0x1cc], R62, 0x1, P0 ;  /* 0x000073003fb57a11 */ /* 0x000fe400000f0c3e */
[C---:B------:R-:W-:Y:S04]  /*4e60*/  @!P2 LEA R62, P0, R182.reuse, c[0x0][0x1c8], 0x1 ;  /* 0x00007200b63eaa11 */ /* 0x040fe800078008ff */
[----:B------:R-:W-:Y:S01]  /*4e70*/  @!P2 LEA.HI.X R63, R182, c[0x0][0x1cc], R61, 0x1, P0 ;  /* 0x00007300b63faa11 */ /* 0x000fe200000f0c3d */
[----:B------:R-:W-:Y:S01]  /*4e80*/  IMAD.IADD R182, R119, 0x1, R178 ;  /* 0x0000000177b67824 */ /* 0x000fe200078e02b2 */
[----:B------:R-:W-:Y:S04]  /*4e90*/  ISETP.GE.AND P0, PT, R144, c[0x0][0x27c], PT ;  /* 0x00009f0090007a0c */ /* 0x000fe80003f06270 */
[----:B------:R-:W-:Y:S05]  /*4ea0*/  SHF.L.U32 R61, R182, 0x1, RZ ;  /* 0x00000001b63d7819 */ /* 0x000fea00000006ff */
[----:B------:R-:W2:Y:S04]  /*4eb0*/  LDS.128 R72, [R61+0xc100] ;  /* 0x00c100003d487984 */ /* 0x000ea80000000c00 */
[--C-:B------:R-:W-:Y:S02]  /*4ec0*/  @!P0 SHF.R.U64 R53, R48, 0x10, R49.reuse ;  /* 0x0000001030358819 */ /* 0x100fe40000001231 */
[----:B------:R-:W-:Y:S01]  /*4ed0*/  @!P0 SHF.R.U32.HI R55, RZ, 0x10, R49 ;  /* 0x00000010ff378819 */ /* 0x000fe20000011631 */
[----:B------:R-:W-:Y:S01]  /*4ee0*/  IMAD.MOV.U32 R49, RZ, RZ, R50 ;  /* 0x000000ffff317224 */ /* 0x000fe200078e0032 */
[----:B------:R-:W-:Y:S02]  /*4ef0*/  @!P0 SHF.R.U64 R54, R50, 0x10, R51 ;  /* 0x0000001032368819 */ /* 0x000fe40000001233 */
[----:B------:R-:W-:Y:S02]  /*4f00*/  @!P0 PRMT R50, R52, 0x5410, R53 ;  /* 0x0000541034328816 */ /* 0x000fe40000000035 */
[----:B------:R-:W-:Y:S02]  /*4f10*/  @!P0 SHF.R.U32.HI R43, RZ, 0x10, R33 ;  /* 0x00000010ff2b8819 */ /* 0x000fe40000011621 */
[----:B------:R-:W-:Y:S02]  /*4f20*/  @!P0 SHF.R.U32.HI R51, RZ, 0x10, R51 ;  /* 0x00000010ff338819 */ /* 0x000fe40000011633 */
[----:B------:R-:W-:Y:S02]  /*4f30*/  @!P0 PRMT R48, R44, 0x5410, R55 ;  /* 0x000054102c308816 */ /* 0x000fe40000000037 */
[----:B------:R-:W-:Y:S01]  /*4f40*/  @!P0 PRMT R52, R49, 0x5410, R54 ;  /* 0x0000541031348816 */ /* 0x000fe20000000036 */
[----:B------:R-:W-:Y:S01]  /*4f50*/  @!P0 IMAD.U32 R49, R50, 0x10000, RZ ;  /* 0x0001000032318824 */ /* 0x000fe200078e00ff */
[----:B------:R-:W-:Y:S01]  /*4f60*/  @!P0 PRMT R40, R40, 0x5410, R43 ;  /* 0x0000541028288816 */ /* 0x000fe2000000002b */
[----:B-1----:R-:W-:Y:S01]  /*4f70*/  @!P0 IMAD.U32 R43, R21, 0x10000, RZ ;  /* 0x00010000152b8824 */ /* 0x002fe200078e00ff */
[----:B------:R-:W-:Y:S02]  /*4f80*/  @!P0 PRMT R58, R46, 0x5410, R51 ;  /* 0x000054102e3a8816 */ /* 0x000fe40000000033 */
[--C-:B------:R-:W-:Y:S02]  /*4f90*/  @!P0 SHF.R.U64 R45, R34, 0x10, R35.reuse ;  /* 0x00000010222d8819 */ /* 0x100fe40000001223 */
[----:B------:R-:W-:Y:S01]  /*4fa0*/  @!P0 SHF.R.U32.HI R34, RZ, 0x10, R35 ;  /* 0x00000010ff228819 */ /* 0x000fe20000011623 */
[----:B------:R-:W-:Y:S01]  /*4fb0*/  @!P0 IMAD.U32 R56, R58, 0x10000, RZ ;  /* 0x000100003a388824 */ /* 0x000fe200078e00ff */
[C---:B------:R-:W-:Y:S02]  /*4fc0*/  @!P0 SHF.L.U32 R46, R48.reuse, 0x10, RZ ;  /* 0x00000010302e8819 */ /* 0x040fe400000006ff */
[----:B------:R-:W-:Y:S02]  /*4fd0*/  @!P0 LOP3.LUT R48, R48, 0xffff0000, RZ, 0xc0, !PT ;  /* 0xffff000030308812 */ /* 0x000fe400078ec0ff */
[----:B------:R-:W-:Y:S01]  /*4fe0*/  @!P0 LOP3.LUT R58, R58, 0xffff0000, RZ, 0xc0, !PT ;  /* 0xffff00003a3a8812 */ /* 0x000fe200078ec0ff */
[----:B------:R-:W-:Y:S01]  /*4ff0*/  @!P0 FMUL.FTZ R179, R43, R46 ;  /* 0x0000002e2bb38220 */ /* 0x000fe20000410000 */
[----:B------:R-:W-:Y:S02]  /*5000*/  @!P0 SHF.R.U64 R32, R32, 0x10, R33 ;  /* 0x0000001020208819 */ /* 0x000fe40000001221 */
[----:B------:R-:W-:Y:S02]  /*5010*/  MOV R33, R35 ;  /* 0x0000002300217202 */ /* 0x000fe40000000f00 */
[----:B------:R-:W-:Y:S01]  /*5020*/  @!P0 PRMT R35, R42, 0x5410, R45 ;  /* 0x000054102a238816 */ /* 0x000fe2000000002d */
[----:B------:R-:W-:Y:S01]  /*5030*/  @!P0 IMAD.U32 R42, R20, 0x10000, RZ ;  /* 0x00010000142a8824 */ /* 0x000fe200078e00ff */
[C---:B--2---:R-:W-:Y:S01]  /*5040*/  @!P0 SHF.L.U32 R51, R73.reuse, 0x10, RZ ;  /* 0x0000001049338819 */ /* 0x044fe200000006ff */
[----:B------:R-:W-:Y:S01]  /*5050*/  @!P0 IMAD.U32 R44, R72, 0x10000, RZ ;  /* 0x00010000482c8824 */ /* 0x000fe200078e00ff */
[----:B------:R-:W-:Y:S01]  /*5060*/  @!P0 LOP3.LUT R53, R73, 0xffff0000, RZ, 0xc0, !PT ;  /* 0xffff000049358812 */ /* 0x000fe200078ec0ff */
[----:B------:R-:W-:Y:S01]  /*5070*/  @!P0 FMUL.FTZ R61, R42, R49 ;  /* 0x000000312a3d8220 */ /* 0x000fe20000410000 */
[C---:B------:R-:W-:Y:S01]  /*5080*/  @!P0 LOP3.LUT R54, R74.reuse, 0xffff0000, RZ, 0xc0, !PT ;  /* 0xffff00004a368812 */ /* 0x040fe200078ec0ff */
[----:B------:R-:W-:Y:S01]  /*5090*/  @!P0 IMAD.U32 R55, R74, 0x10000, RZ ;  /* 0x000100004a378824 */ /* 0x000fe200078e00ff */
[C---:B------:R-:W-:Y:S01]  /*50a0*/  @!P0 LOP3.LUT R60, R75.reuse, 0xffff0000, RZ, 0xc0, !PT ;  /* 0xffff00004b3c8812 */ /* 0x040fe200078ec0ff */
[----:B------:R-:W-:Y:S01]  /*50b0*/  @!P0 IMAD.U32 R57, R75, 0x10000, RZ ;  /* 0x000100004b398824 */ /* 0x000fe200078e00ff */
[----:B------:R-:W-:Y:S02]  /*50c0*/  @!P0 PRMT R32, R41, 0x5410, R32 ;  /* 0x0000541029208816 */ /* 0x000fe40000000020 */
[----:B------:R-:W-:Y:S01]  /*50d0*/  @!P0 PRMT R33, R33, 0x5410, R34 ;  /* 0x0000541021218816 */ /* 0x000fe20000000022 */
[----:B------:R-:W-:Y:S02]  /*50e0*/  @!P0 IMAD.U32 R34, R40, 0x10000, RZ ;  /* 0x0001000028228824 */ /* 0x000fe400078e00ff */
[C---:B------:R-:W-:Y:S01]  /*50f0*/  @!P0 IMAD.U32 R41, R32.reuse, 0x10000, RZ ;  /* 0x0001000020298824 */ /* 0x040fe200078e00ff */
[----:B------:R-:W-:Y:S01]  /*5100*/  @!P0 LOP3.LUT R32, R32, 0xffff0000, RZ, 0xc0, !PT ;  /* 0xffff000020208812 */ /* 0x000fe200078ec0ff */
[----:B------:R-:W-:Y:S01]  /*5110*/  @!P0 FMUL.FTZ R4, R43, R34 ;  /* 0x000000222b048220 */ /* 0x000fe20000410000 */
[----:B------:R-:W-:Y:S01]  /*5120*/  @!P0 LOP3.LUT R43, R20, 0xffff0000, RZ, 0xc0, !PT ;  /* 0xffff0000142b8812 */ /* 0x000fe200078ec0ff */
[-C--:B------:R-:W-:Y:S02]  /*5130*/  @!P0 FMUL.FTZ R2, R42, R41.reuse ;  /* 0x000000292a028220 */ /* 0x080fe40000410000 */
[----:B------:R-:W-:Y:S01]  /*5140*/  @!P0 FFMA.FTZ R61, R44, R41, -R61 ;  /* 0x000000292c3d8223 */ /* 0x000fe2000001083d */
[----:B------:R-:W-:Y:S01]  /*5150*/  @!P0 LOP3.LUT R41, R21, 0xffff0000, RZ, 0xc0, !PT ;  /* 0xffff000015298812 */ /* 0x000fe200078ec0ff */
[----:B------:R-:W-:Y:S01]  /*5160*/  @!P0 FFMA.FTZ R2, R49, R44, R2 ;  /* 0x0000002c31028223 */ /* 0x000fe20000010002 */
[----:B------:R-:W-:Y:S01]  /*5170*/  @!P0 LOP3.LUT R49, R72, 0xffff0000, RZ, 0xc0, !PT ;  /* 0xffff000048318812 */ /* 0x000fe200078ec0ff */
[----:B------:R-:W-:Y:S01]  /*5180*/  @!P0 FFMA.FTZ R179, R51, R34, -R179 ;  /* 0x0000002233b38223 */ /* 0x000fe200000108b3 */
[----:B------:R-:W-:Y:S01]  /*5190*/  @!P0 LOP3.LUT R34, R40, 0xffff0000, RZ, 0xc0, !PT ;  /* 0xffff000028228812 */ /* 0x000fe200078ec0ff */
[C---:B------:R-:W-:Y:S01]  /*51a0*/  @!P0 FMUL.FTZ R182, R41.reuse, R48 ;  /* 0x0000003029b68220 */ /* 0x040fe20000410000 */
[----:B------:R-:W-:Y:S01]  /*51b0*/  @!P0 LOP3.LUT R44, R50, 0xffff0000, RZ, 0xc0, !PT ;  /* 0xffff0000322c8812 */ /* 0x000fe200078ec0ff */
[C---:B------:R-:W-:Y:S01]  /*51c0*/  @!P0 IMAD.U32 R50, R52.reuse, 0x10000, RZ ;  /* 0x0001000034328824 */ /* 0x040fe200078e00ff */
[----:B------:R-:W-:Y:S01]  /*51d0*/  @!P0 LOP3.LUT R52, R52, 0xffff0000, RZ, 0xc0, !PT ;  /* 0xffff000034348812 */ /* 0x000fe200078ec0ff */
[----:B------:R-:W-:Y:S02]  /*51e0*/  @!P0 FMUL.FTZ R5, R41, R34 ;  /* 0x0000002229058220 */ /* 0x000fe40000410000 */
[----:B------:R-:W-:Y:S02]  /*51f0*/  @!P0 FMUL.FTZ R184, R43, R44 ;  /* 0x0000002c2bb88220 */ /* 0x000fe40000410000 */
[----:B------:R-:W-:Y:S01]  /*5200*/  @!P0 FFMA.FTZ R182, R53, R34, -R182 ;  /* 0x0000002235b68223 */ /* 0x000fe200000108b6 */
[C---:B------:R-:W-:Y:S01]  /*5210*/  @!P0 LOP3.LUT R34, R22.reuse, 0xffff0000, RZ, 0xc0, !PT ;  /* 0xffff000016228812 */ /* 0x040fe200078ec0ff */
[-C--:B------:R-:W-:Y:S02]  /*5220*/  @!P0 FMUL.FTZ R3, R43, R32.reuse ;  /* 0x000000202b038220 */ /* 0x080fe40000410000 */
[----:B------:R-:W-:Y:S01]  /*5230*/  @!P0 FFMA.FTZ R184, R49, R32, -R184 ;  /* 0x0000002031b88223 */ /* 0x000fe200000108b8 */
[C---:B------:R-:W-:Y:S01]  /*5240*/  @!P0 SHF.L.U32 R32, R35.reuse, 0x10, RZ ;  /* 0x0000001023208819 */ /* 0x040fe200000006ff */
[----:B------:R-:W-:Y:S01]  /*5250*/  @!P0 IMAD.U32 R41, R22, 0x10000, RZ ;  /* 0x0001000016298824 */ /* 0x000fe200078e00ff */
[----:B------:R-:W-:Y:S01]  /*5260*/  @!P0 LOP3.LUT R35, R35, 0xffff0000, RZ, 0xc0, !PT ;  /* 0xffff000023238812 */ /* 0x000fe200078ec0ff */
[----:B------:R-:W-:Y:S01]  /*5270*/  @!P0 FMUL.FTZ R196, R34, R52 ;  /* 0x0000003422c48220 */ /* 0x000fe20000410000 */
[----:B------:R-:W-:Y:S01]  /*5280*/  @!P0 F2FP.BF16.PACK_AB R179, R182, R179 ;  /* 0x000000b3b6b3823e */ /* 0x000fe200000010ff */
[----:B------:R-:W-:Y:S01]  /*5290*/  @!P0 FMUL.FTZ R185, R41, R50 ;  /* 0x0000003229b98220 */ /* 0x000fe20000410000 */
[----:B------:R-:W-:Y:S01]  /*52a0*/  @!P0 F2FP.BF16.PACK_AB R184, R184, R61 ;  /* 0x0000003db8b8823e */ /* 0x000fe200000010ff */
[-C--:B------:R-:W-:Y:S01]  /*52b0*/  @!P0 FMUL.FTZ R7, R34, R35.reuse ;  /* 0x0000002322078220 */ /* 0x080fe20000410000 */
[C---:B------:R-:W-:Y:S01]  /*52c0*/  @!P0 LOP3.LUT R34, R23.reuse, 0xffff0000, RZ, 0xc0, !PT ;  /* 0xffff000017228812 */ /* 0x040fe200078ec0ff */
[----:B------:R-:W-:Y:S01]  /*52d0*/  @!P0 FFMA.FTZ R196, R54, R35, -R196 ;  /* 0x0000002336c48223 */ /* 0x000fe200000108c4 */
[----:B------:R-:W-:Y:S01]  /*52e0*/  @!P0 SHF.L.U32 R35, R23, 0x10, RZ ;  /* 0x0000001017238819 */ /* 0x000fe200000006ff */
[----:B------:R-:W-:Y:S01]  /*52f0*/  @!P0 FMUL.FTZ R6, R41, R32 ;  /* 0x0000002029068220 */ /* 0x000fe20000410000 */
[----:B------:R-:W-:Y:S01]  /*5300*/  @!P0 MOV R72, R184 ;  /* 0x000000b800488202 */ /* 0x000fe20000000f00 */
[----:B------:R-:W-:Y:S02]  /*5310*/  @!P0 FFMA.FTZ R185, R55, R32, -R185 ;  /* 0x0000002037b98223 */ /* 0x000fe400000108b9 */
[C---:B------:R-:W-:Y:S01]  /*5320*/  @!P0 IMAD.U32 R32, R33.reuse, 0x10000, RZ ;  /* 0x0001000021208824 */ /* 0x040fe200078e00ff */
[----:B------:R-:W-:Y:S01]  /*5330*/  @!P0 LOP3.LUT R33, R33, 0xffff0000, RZ, 0xc0, !PT ;  /* 0xffff000021218812 */ /* 0x000fe200078ec0ff */
[----:B------:R-:W-:Y:S01]  /*5340*/  @!P0 FFMA.FTZ R3, R44, R49, R3 ;  /* 0x000000312c038223 */ /* 0x000fe20000010003 */
[----:B------:R-:W-:Y:S01]  /*5350*/  @!P0 F2FP.BF16.PACK_AB R185, R196, R185 ;  /* 0x000000b9c4b9823e */ /* 0x000fe200000010ff */
[----:B------:R-:W-:Y:S02]  /*5360*/  @!P0 FMUL.FTZ R183, R35, R56 ;  /* 0x0000003823b78220 */ /* 0x000fe40000410000 */
[----:B------:R-:W-:Y:S01]  /*5370*/  @!P0 FMUL.FTZ R186, R34, R58 ;  /* 0x0000003a22ba8220 */ /* 0x000fe20000410000 */
[----:B------:R-:W-:Y:S01]  /*5380*/  @!P0 F2FP.BF16.PACK_AB R61, R3, R2 ;  /* 0x00000002033d823e */ /* 0x000fe200000010ff */
[----:B------:R-:W-:Y:S02]  /*5390*/  @!P0 FFMA.FTZ R4, R46, R51, R4 ;  /* 0x000000332e048223 */ /* 0x000fe40000010004 */
[----:B------:R-:W-:Y:S02]  /*53a0*/  @!P0 FFMA.FTZ R5, R48, R53, R5 ;  /* 0x0000003530058223 */ /* 0x000fe40000010005 */
[----:B------:R-:W-:Y:S02]  /*53b0*/  @!P0 FFMA.FTZ R183, R57, R32, -R183 ;  /* 0x0000002039b78223 */ /* 0x000fe400000108b7 */
[----:B------:R-:W-:Y:S01]  /*53c0*/  @!P0 FFMA.FTZ R186, R60, R33, -R186 ;  /* 0x000000213cba8223 */ /* 0x000fe200000108ba */
[----:B------:R-:W-:Y:S01]  /*53d0*/  @!P0 F2FP.BF16.PACK_AB R182, R5, R4 ;  /* 0x0000000405b6823e */ /* 0x000fe200000010ff */
[----:B------:R-:W-:Y:S02]  /*53e0*/  @!P0 FMUL.FTZ R8, R35, R32 ;  /* 0x0000002023088220 */ /* 0x000fe40000410000 */
[----:B------:R-:W-:Y:S01]  /*53f0*/  @!P0 FFMA.FTZ R6, R50, R55, R6 ;  /* 0x0000003732068223 */ /* 0x000fe20000010006 */
[----:B------:R-:W-:Y:S01]  /*5400*/  @!P0 F2FP.BF16.PACK_AB R186, R186, R183 ;  /* 0x000000b7baba823e */ /* 0x000fe200000010ff */
[----:B------:R-:W-:Y:S02]  /*5410*/  @!P0 FMUL.FTZ R9, R34, R33 ;  /* 0x0000002122098220 */ /* 0x000fe40000410000 */
[----:B------:R-:W-:Y:S01]  /*5420*/  @!P0 FFMA.FTZ R7, R52, R54, R7 ;  /* 0x0000003634078223 */ /* 0x000fe20000010007 */
[----:B------:R-:W-:Y:S01]  /*5430*/  @!P0 MOV R75, R186 ;  /* 0x000000ba004b8202 */ /* 0x000fe20000000f00 */
[----:B------:R-:W-:Y:S02]  /*5440*/  @!P0 FFMA.FTZ R8, R56, R57, R8 ;  /* 0x0000003938088223 */ /* 0x000fe40000010008 */
        /* <DEDUP_REMOVED lines=11> */
.L_x_1393:
[----:B------:R-:W-:Y:S05]  /*5500*/  BSYNC B0 ;  /* 0x0000000000007941 */ /* 0x000fea0003800000 */
.L_x_1392:
[----:B------:R-:W-:Y:S01]  /*5510*/  ISETP.GE.AND P0, PT, R13, c[0x0][0x1d4], PT ;  /* 0x000075000d007a0c */ /* 0x000fe20003f06270 */
[----:B------:R-:W-:Y:S01]  /*5520*/  @!UPT UIADD3 URZ, URZ, URZ, URZ ;  /* 0x0000003f3f3ff290 */ /* 0x000fe2000fffe03f */
[----:B------:R-:W-:Y:S11]  /*5530*/  BSSY B0, `(.L_x_1394) ;  /* 0x0000074000007945 */ /* 0x000ff60003800000 */
[----:B------:R-:W-:-:S05]  /*5540*/  @P0 BRA `(.L_x_1395) ;  /* 0x0000072000000947 */ /* 0x000fca0003800000 */
[----:B------:R-:W-:Y:S01]  /*5550*/  ISETP.GE.AND P2, PT, R120, c[0x0][0x1d4], PT ;  /* 0x0000750078007a0c */ /* 0x000fe20003f46270 */
[----:B-1----:R-:W-:Y:S01]  /*5560*/  IMAD.IADD R72, R111, 0x1, R178 ;  /* 0x000000016f487824 */ /* 0x002fe200078e02b2 */
[----:B------:R-:W-:Y:S03]  /*5570*/  IADD3 R57, P1, P0, R162, R153, R131 ;  /* 0x00000099a2397210 */ /* 0x000fe6000783e083 */
[----:B------:R-:W-:Y:S01]  /*5580*/  IMAD.SHL.U32 R58, R72, 0x2, RZ ;  /* 0x00000002483a7824 */ /* 0x000fe200078e00ff */
[C---:B------:R-:W-:Y:S04]  /*5590*/  IADD3.X R50, R97.reuse, R151, R148, P1, P0 ;  /* 0x0000009761327210 */ /* 0x040fe80000fe0494 */
[----:B------:R-:W1:Y:S03]  /*55a0*/  LDS.128 R20, [R58+0xc100] ;  /* 0x00c100003a147984 */ /* 0x000e660000000c00 */
[----:B------:R-:W-:Y:S04]  /*55b0*/  @!P2 IADD3 R55, P1, P0, R162, R153, R120 ;  /* 0x00000099a237a210 */ /* 0x000fe8000783e078 */
[----:B------:R-:W-:Y:S02]  /*55c0*/  @!P2 IADD3.X R52, R97, R151, R130, P1, P0 ;  /* 0x000000976134a210 */ /* 0x000fe40000fe0482 */
[C---:B------:R-:W-:Y:S04]  /*55d0*/  LEA R56, P0, R57.reuse, c[0x0][0x1c8], 0x1 ;  /* 0x0000720039387a11 */ /* 0x040fe800078008ff */
[----:B------:R-:W-:Y:S02]  /*55e0*/  LEA.HI.X R57, R57, c[0x0][0x1cc], R50, 0x1, P0 ;  /* 0x0000730039397a11 */ /* 0x000fe400000f0c32 */
[C---:B------:R-:W-:Y:S04]  /*55f0*/  @!P2 LEA R54, P0, R55.reuse, c[0x0][0x1c8], 0x1 ;  /* 0x000072003736aa11 */ /* 0x040fe800078008ff */
[----:B------:R-:W-:Y:S01]  /*5600*/  @!P2 LEA.HI.X R55, R55, c[0x0][0x1cc], R52, 0x1, P0 ;  /* 0x000073003737aa11 */ /* 0x000fe200000f0c34 */
[----:B------:R-:W-:Y:S01]  /*5610*/  IMAD.IADD R52, R117, 0x1, R178 ;  /* 0x0000000175347824 */ /* 0x000fe200078e02b2 */
[----:B------:R-:W-:Y:S03]  /*5620*/  ISETP.GE.AND P0, PT, R13, c[0x0][0x27c], PT ;  /* 0x00009f000d007a0c */ /* 0x000fe60003f06270 */
[----:B------:R-:W-:Y:S05]  /*5630*/  IMAD.SHL.U32 R50, R52, 0x2, RZ ;  /* 0x0000000234327824 */ /* 0x000fea00078e00ff */
[----:B------:R-:W2:Y:S05]  /*5640*/  LDS.128 R60, [R50+0xc100] ;  /* 0x00c10000323c7984 */ /* 0x000eaa0000000c00 */
[----:B------:R-:W-:Y:S02]  /*5650*/  @!P0 SHF.R.U64 R32, R68, 0x10, R69 ;  /* 0x0000001044208819 */ /* 0x000fe40000001245 */
[----:B------:R-:W-:Y:S02]  /*5660*/  @!P0 SHF.R.U64 R26, R26, 0x10, R27 ;  /* 0x000000101a1a8819 */ /* 0x000fe4000000121b */
[----:B------:R-:W-:Y:S02]  /*5670*/  @!P0 PRMT R83, R83, 0x5410, R32 ;  /* 0x0000541053538816 */ /* 0x000fe40000000020 */
[----:B------:R-:W-:Y:S01]  /*5680*/  @!P0 PRMT R39, R39, 0x5410, R26 ;  /* 0x0000541027278816 */ /* 0x000fe2000000001a */
[----:B-1----:R-:W-:Y:S01]  /*5690*/  @!P0 IMAD.U32 R26, R20, 0x10000, RZ ;  /* 0x00010000141a8824 */ /* 0x002fe200078e00ff */
[----:B------:R-:W-:Y:S02]  /*56a0*/  @!P0 SHF.R.U64 R41, R70, 0x10, R71 ;  /* 0x0000001046298819 */ /* 0x000fe40000001247 */
[----:B------:R-:W-:Y:S02]  /*56b0*/  @!P0 SHF.R.U32.HI R33, RZ, 0x10, R27 ;  /* 0x00000010ff218819 */ /* 0x000fe4000001161b */
[----:B------:R-:W-:Y:S02]  /*56c0*/  @!P0 LOP3.LUT R27, R20, 0xffff0000, RZ, 0xc0, !PT ;  /* 0xffff0000141b8812 */ /* 0x000fe400078ec0ff */
[----:B------:R-:W-:Y:S02]  /*56d0*/  @!P0 PRMT R80, R80, 0x5410, R41 ;  /* 0x0000541050508816 */ /* 0x000fe40000000029 */
[--C-:B------:R-:W-:Y:S02]  /*56e0*/  @!P0 SHF.R.U64 R24, R24, 0x10, R25.reuse ;  /* 0x0000001018188819 */ /* 0x100fe40000001219 */
[C---:B------:R-:W-:Y:S01]  /*56f0*/  @!P0 LOP3.LUT R44, R80.reuse, 0xffff0000, RZ, 0xc0, !PT ;  /* 0xffff0000502c8812 */ /* 0x040fe200078ec0ff */
[----:B------:R-:W-:Y:S01]  /*5700*/  @!P0 IMAD.U32 R45, R80, 0x10000, RZ ;  /* 0x00010000502d8824 */ /* 0x000fe200078e00ff */
[----:B------:R-:W-:Y:S02]  /*5710*/  @!P0 PRMT R37, R37, 0x5410, R24 ;  /* 0x0000541025258816 */ /* 0x000fe40000000018 */
[----:B------:R-:W-:Y:S02]  /*5720*/  @!P0 SHF.R.U32.HI R25, RZ, 0x10, R25 ;  /* 0x00000010ff198819 */ /* 0x000fe40000011619 */
[----:B------:R-:W-:Y:S02]  /*5730*/  @!P0 LOP3.LUT R24, R37, 0xffff0000, RZ, 0xc0, !PT ;  /* 0xffff000025188812 */ /* 0x000fe400078ec0ff */
[----:B------:R-:W-:Y:S02]  /*5740*/  @!P0 SHF.R.U32.HI R35, RZ, 0x10, R69 ;  /* 0x00000010ff238819 */ /* 0x000fe40000011645 */
[----:B------:R-:W-:Y:S01]  /*5750*/  @!P0 SHF.R.U32.HI R34, RZ, 0x10, R71 ;  /* 0x00000010ff228819 */ /* 0x000fe20000011647 */
[----:B------:R-:W-:Y:S01]  /*5760*/  @!P0 FMUL.FTZ R3, R27, R24 ;  /* 0x000000181b038220 */ /* 0x000fe20000410000 */
[----:B------:R-:W-:Y:S01]  /*5770*/  @!P0 PRMT R36, R36, 0x5410, R25 ;  /* 0x0000541024248816 */ /* 0x000fe20000000019 */
[----:B------:R-:W-:Y:S01]  /*5780*/  @!P0 IMAD.U32 R25, R37, 0x10000, RZ ;  /* 0x0001000025198824 */ /* 0x000fe200078e00ff */
[----:B------:R-:W-:Y:S02]  /*5790*/  @!P0 PRMT R82, R82, 0x5410, R35 ;  /* 0x0000541052528816 */ /* 0x000fe40000000023 */
[----:B------:R-:W-:Y:S01]  /*57a0*/  @!P0 SHF.L.U32 R35, R83, 0x10, RZ ;  /* 0x0000001053238819 */ /* 0x000fe200000006ff */
[C---:B--2---:R-:W-:Y:S01]  /*57b0*/  @!P0 IMAD.U32 R32, R60.reuse, 0x10000, RZ ;  /* 0x000100003c208824 */ /* 0x044fe200078e00ff */
[----:B------:R-:W-:Y:S01]  /*57c0*/  @!P0 LOP3.LUT R41, R60, 0xffff0000, RZ, 0xc0, !PT ;  /* 0xffff00003c298812 */ /* 0x000fe200078ec0ff */
[C---:B------:R-:W-:Y:S01]  /*57d0*/  @!P0 FMUL.FTZ R2, R26.reuse, R25 ;  /* 0x000000191a028220 */ /* 0x040fe20000410000 */
[----:B------:R-:W-:Y:S01]  /*57e0*/  @!P0 LOP3.LUT R43, R61, 0xffff0000, RZ, 0xc0, !PT ;  /* 0xffff00003d2b8812 */ /* 0x000fe200078ec0ff */
[----:B------:R-:W-:Y:S01]  /*57f0*/  @!P0 FMUL.FTZ R50, R26, R35 ;  /* 0x000000231a328220 */ /* 0x000fe20000410000 */
[----:B------:R-:W-:Y:S01]  /*5800*/  @!P0 SHF.L.U32 R26, R21, 0x10, RZ ;  /* 0x00000010151a8819 */ /* 0x000fe200000006ff */
[----:B------:R-:W-:Y:S01]  /*5810*/  @!P0 FFMA.FTZ R2, R35, R32, R2 ;  /* 0x0000002023028223 */ /* 0x000fe20000010002 */
[----:B------:R-:W-:Y:S01]  /*5820*/  @!P0 LOP3.LUT R53, R63, 0xffff0000, RZ, 0xc0, !PT ;  /* 0xffff00003f358812 */ /* 0x000fe200078ec0ff */
[----:B------:R-:W-:Y:S01]  /*5830*/  @!P0 IMAD.U32 R35, R82, 0x10000, RZ ;  /* 0x0001000052238824 */ /* 0x000fe200078e00ff */
[----:B------:R-:W-:Y:S01]  /*5840*/  @!P0 LOP3.LUT R49, R62, 0xffff0000, RZ, 0xc0, !PT ;  /* 0xffff00003e318812 */ /* 0x000fe200078ec0ff */
[----:B------:R-:W-:Y:S01]  /*5850*/  @!P0 FFMA.FTZ R50, R32, R25, -R50 ;  /* 0x0000001920328223 */ /* 0x000fe20000010832 */
[----:B------:R-:W-:Y:S01]  /*5860*/  @!P0 LOP3.LUT R40, R82, 0xffff0000, RZ, 0xc0, !PT ;  /* 0xffff000052288812 */ /* 0x000fe200078ec0ff */
[----:B------:R-:W-:Y:S01]  /*5870*/  @!P0 IMAD.U32 R25, R36, 0x10000, RZ ;  /* 0x0001000024198824 */ /* 0x000fe200078e00ff */
[----:B------:R-:W-:Y:S01]  /*5880*/  @!P0 PRMT R81, R81, 0x5410, R34 ;  /* 0x0000541051518816 */ /* 0x000fe20000000022 */
[----:B------:R-:W-:Y:S01]  /*5890*/  @!P0 IMAD.U32 R32, R61, 0x10000, RZ ;  /* 0x000100003d208824 */ /* 0x000fe200078e00ff */
[----:B------:R-:W-:Y:S01]  /*58a0*/  @!P0 LOP3.LUT R34, R83, 0xffff0000, RZ, 0xc0, !PT ;  /* 0xffff000053228812 */ /* 0x000fe200078ec0ff */
[C---:B------:R-:W-:Y:S01]  /*58b0*/  @!P0 FMUL.FTZ R52, R26.reuse, R35 ;  /* 0x000000231a348220 */ /* 0x040fe20000410000 */
[----:B------:R-:W-:Y:S01]  /*58c0*/  @!P0 LOP3.LUT R48, R81, 0xffff0000, RZ, 0xc0, !PT ;  /* 0xffff000051308812 */ /* 0x000fe200078ec0ff */
[-C--:B------:R-:W-:Y:S01]  /*58d0*/  @!P0 FMUL.FTZ R4, R26, R25.reuse ;  /* 0x000000191a048220 */ /* 0x080fe20000410000 */
[----:B------:R-:W-:Y:S01]  /*58e0*/  @!P0 SHF.L.U32 R26, R23, 0x10, RZ ;  /* 0x00000010171a8819 */ /* 0x000fe200000006ff */
[----:B------:R-:W-:Y:S01]  /*58f0*/  @!P0 FMUL.FTZ R73, R27, R34 ;  /* 0x000000221b498220 */ /* 0x000fe20000410000 */
[----:B------:R-:W-:Y:S01]  /*5900*/  @!P0 LOP3.LUT R27, R21, 0xffff0000, RZ, 0xc0, !PT ;  /* 0xffff0000151b8812 */ /* 0x000fe200078ec0ff */
[----:B------:R-:W-:Y:S01]  /*5910*/  @!P0 IMAD.U32 R51, R81, 0x10000, RZ ;  /* 0x0001000051338824 */ /* 0x000fe200078e00ff */
[----:B------:R-:W-:Y:S01]  /*5920*/  @!P0 PRMT R38, R38, 0x5410, R33 ;  /* 0x0000541026268816 */ /* 0x000fe20000000021 */
[----:B------:R-:W-:Y:S01]  /*5930*/  @!P0 FFMA.FTZ R73, R41, R24, -R73 ;  /* 0x0000001829498223 */ /* 0x000fe20000010849 */
[----:B------:R-:W-:Y:S01]  /*5940*/  @!P0 LOP3.LUT R24, R36, 0xffff0000, RZ, 0xc0, !PT ;  /* 0xffff000024188812 */ /* 0x000fe200078ec0ff */
[----:B------:R-:W-:Y:S02]  /*5950*/  @!P0 FMUL.FTZ R75, R27, R40 ;  /* 0x000000281b4b8220 */ /* 0x000fe40000410000 */
[----:B------:R-:W-:Y:S01]  /*5960*/  @!P0 FFMA.FTZ R52, R32, R25, -R52 ;  /* 0x0000001920348223 */ /* 0x000fe20000010834 */
[----:B------:R-:W-:Y:S01]  /*5970*/  @!P0 F2FP.BF16.PACK_AB R50, R73, R50 ;  /* 0x000000324932823e */ /* 0x000fe200000010ff */
[-C--:B------:R-:W-:Y:S01]  /*5980*/  @!P0 FMUL.FTZ R5, R27, R24.reuse ;  /* 0x000000181b058220 */ /* 0x080fe20000410000 */
[----:B------:R-:W-:Y:S01]  /*5990*/  @!P0 LOP3.LUT R27, R23, 0xffff0000, RZ, 0xc0, !PT ;  /* 0xffff0000171b8812 */ /* 0x000fe200078ec0ff */
[----:B------:R-:W-:Y:S01]  /*59a0*/  @!P0 FFMA.FTZ R75, R43, R24, -R75 ;  /* 0x000000182b4b8223 */ /* 0x000fe2000001084b */
[C---:B------:R-:W-:Y:S01]  /*59b0*/  @!P0 LOP3.LUT R24, R38.reuse, 0xffff0000, RZ, 0xc0, !PT ;  /* 0xffff000026188812 */ /* 0x040fe200078ec0ff */
[----:B------:R-:W-:Y:S02]  /*59c0*/  @!P0 IMAD.U32 R25, R38, 0x10000, RZ ;  /* 0x0001000026198824 */ /* 0x000fe400078e00ff */
[----:B------:R-:W-:Y:S01]  /*59d0*/  @!P0 IMAD.U32 R46, R63, 0x10000, RZ ;  /* 0x000100003f2e8824 */ /* 0x000fe200078e00ff */
[----:B------:R-:W-:Y:S01]  /*59e0*/  @!P0 F2FP.BF16.PACK_AB R75, R75, R52 ;  /* 0x000000344b4b823e */ /* 0x000fe200000010ff */
[C---:B------:R-:W-:Y:S02]  /*59f0*/  @!P0 FMUL.FTZ R58, R26.reuse, R51 ;  /* 0x000000331a3a8220 */ /* 0x040fe40000410000 */
[C---:B------:R-:W-:Y:S01]  /*5a00*/  @!P0 FMUL.FTZ R179, R27.reuse, R48 ;  /* 0x000000301bb38220 */ /* 0x040fe20000410000 */
[----:B------:R-:W-:Y:S01]  /*5a10*/  @!P0 MOV R61, R75 ;  /* 0x0000004b003d8202 */ /* 0x000fe20000000f00 */
[-C--:B------:R-:W-:Y:S01]  /*5a20*/  @!P0 FMUL.FTZ R8, R26, R25.reuse ;  /* 0x000000191a088220 */ /* 0x080fe20000410000 */
[C---:B------:R-:W-:Y:S01]  /*5a30*/  @!P0 SHF.L.U32 R26, R22.reuse, 0x10, RZ ;  /* 0x00000010161a8819 */ /* 0x040fe200000006ff */
[-C--:B------:R-:W-:Y:S01]  /*5a40*/  @!P0 FMUL.FTZ R9, R27, R24.reuse ;  /* 0x000000181b098220 */ /* 0x080fe20000410000 */
[----:B------:R-:W-:Y:S01]  /*5a50*/  @!P0 LOP3.LUT R27, R22, 0xffff0000, RZ, 0xc0, !PT ;  /* 0xffff0000161b8812 */ /* 0x000fe200078ec0ff */
[----:B------:R-:W-:Y:S02]  /*5a60*/  @!P0 FFMA.FTZ R58, R46, R25, -R58 ;  /* 0x000000192e3a8223 */ /* 0x000fe4000001083a */
[----:B------:R-:W-:Y:S02]  /*5a70*/  @!P0 IMAD.U32 R25, R39, 0x10000, RZ ;  /* 0x0001000027198824 */ /* 0x000fe400078e00ff */
[----:B------:R-:W-:Y:S01]  /*5a80*/  @!P0 FFMA.FTZ R179, R53, R24, -R179 ;  /* 0x0000001835b38223 */ /* 0x000fe200000108b3 */
[----:B------:R-:W-:Y:S01]  /*5a90*/  @!P0 LOP3.LUT R24, R39, 0xffff0000, RZ, 0xc0, !PT ;  /* 0xffff000027188812 */ /* 0x000fe200078ec0ff */
[----:B------:R-:W-:Y:S02]  /*5aa0*/  @!P0 IMAD.U32 R42, R62, 0x10000, RZ ;  /* 0x000100003e2a8824 */ /* 0x000fe400078e00ff */
[----:B------:R-:W-:Y:S01]  /*5ab0*/  @!P0 FMUL.FTZ R72, R26, R45 ;  /* 0x0000002d1a488220 */ /* 0x000fe20000410000 */
[----:B------:R-:W-:Y:S01]  /*5ac0*/  @!P0 F2FP.BF16.PACK_AB R58, R179, R58 ;  /* 0x0000003ab33a823e */ /* 0x000fe200000010ff */
[----:B------:R-:W-:Y:S02]  /*5ad0*/  @!P0 FMUL.FTZ R181, R27, R44 ;  /* 0x0000002c1bb58220 */ /* 0x000fe40000410000 */
[----:B------:R-:W-:Y:S02]  /*5ae0*/  @!P0 FFMA.FTZ R3, R34, R41, R3 ;  /* 0x0000002922038223 */ /* 0x000fe40000010003 */
[-C--:B------:R-:W-:Y:S02]  /*5af0*/  @!P0 FMUL.FTZ R6, R26, R25.reuse ;  /* 0x000000191a068220 */ /* 0x080fe40000410000 */
        /* <DEDUP_REMOVED lines=23> */
.L_x_1395:
[----:B------:R-:W-:Y:S05]  /*5c70*/  BSYNC B0 ;  /* 0x0000000000007941 */ /* 0x000fea0003800000 */
.L_x_1394:
[----:B------:R-:W-:Y:S11]  /*5c80*/  ISETP.GE.AND P0, PT, R14, c[0x0][0x1d4], PT ;  /* 0x000075000e007a0c */ /* 0x000ff60003f06270 */
[----:B------:R-:W-:Y:S02]  /*5c90*/  @!UPT UIADD3 URZ, URZ, URZ, URZ ;  /* 0x0000003f3f3ff290 */ /* 0x000fe4000fffe03f */
[----:B------:R-:W-:-:S05]  /*5ca0*/  @P0 BRA `(.L_x_1379) ;  /* 0x0000092000000947 */ /* 0x000fca0003800000 */
[----:B------:R-:W-:Y:S01]  /*5cb0*/  IADD3 R53, P1, P0, R162, R153, R129 ;  /* 0x00000099a2357210 */ /* 0x000fe2000783e081 */
[--C-:B------:R-:W-:Y:S02]  /*5cc0*/  IMAD.IADD R52, R109, 0x1, R178.reuse ;  /* 0x000000016d347824 */ /* 0x100fe400078e02b2 */
[----:B------:R-:W-:Y:S01]  /*5cd0*/  IMAD.IADD R178, R115, 0x1, R178 ;  /* 0x0000000173b27824 */ /* 0x000fe200078e02b2 */
[----:B------:R-:W-:Y:S01]  /*5ce0*/  IADD3.X R46, R97, R151, R134, P1, P0 ;  /* 0x00000097612e7210 */ /* 0x000fe20000fe0486 */
[----:B-1----:R-:W-:Y:S01]  /*5cf0*/  IMAD.SHL.U32 R55, R52, 0x2, RZ ;  /* 0x0000000234377824 */ /* 0x002fe200078e00ff */
[C---:B------:R-:W-:Y:S02]  /*5d00*/  LEA R52, P0, R53.reuse, c[0x0][0x1c8], 0x1 ;  /* 0x0000720035347a11 */ /* 0x040fe400078008ff */
[----:B------:R-:W-:Y:S02]  /*5d10*/  SHF.L.U32 R54, R178, 0x1, RZ ;  /* 0x00000001b2367819 */ /* 0x000fe400000006ff */
[----:B------:R-:W-:Y:S01]  /*5d20*/  LEA.HI.X R53, R53, c[0x0][0x1cc], R46, 0x1, P0 ;  /* 0x0000730035357a11 */ /* 0x000fe200000f0c2e */
[----:B------:R-:W1:Y:S01]  /*5d30*/  LDS.128 R20, [R55+0xc100] ;  /* 0x00c1000037147984 */ /* 0x000e620000000c00 */
[----:B------:R-:W-:Y:S07]  /*5d40*/  ISETP.GE.AND P0, PT, R14, c[0x0][0x27c], PT ;  /* 0x00009f000e007a0c */ /* 0x000fee0003f06270 */
[----:B------:R-:W2:Y:S06]  /*5d50*/  LDS.128 R48, [R54+0xc100] ;  /* 0x00c1000036307984 */ /* 0x000eac0000000c00 */
[----:B------:R-:W-:Y:S02]  /*5d60*/  @!P0 SHF.R.U64 R26, R66, 0x10, R67 ;  /* 0x00000010421a8819 */ /* 0x000fe40000001243 */
[----:B------:R-:W-:Y:S02]  /*5d70*/  @!P0 SHF.R.U64 R32, R64, 0x10, R65 ;  /* 0x0000001040208819 */ /* 0x000fe40000001241 */
[----:B------:R-:W-:Y:S02]  /*5d80*/  @!P0 PRMT R77, R77, 0x5410, R26 ;  /* 0x000054104d4d8816 */ /* 0x000fe4000000001a */
[--C-:B------:R-:W-:Y:S02]  /*5d90*/  @!P0 SHF.R.U64 R16, R16, 0x10, R17.reuse ;  /* 0x0000001010108819 */ /* 0x100fe40000001211 */
[----:B------:R-:W-:Y:S01]  /*5da0*/  @!P0 SHF.R.U32.HI R17, RZ, 0x10, R17 ;  /* 0x00000010ff118819 */ /* 0x000fe20000011611 */
[----:B------:R-:W-:Y:S01]  /*5db0*/  @!P0 IMAD.U32 R37, R77, 0x10000, RZ ;  /* 0x000100004d258824 */ /* 0x000fe200078e00ff */
[----:B------:R-:W-:Y:S02]  /*5dc0*/  @!P0 PRMT R29, R29, 0x5410, R16 ;  /* 0x000054101d1d8816 */ /* 0x000fe40000000010 */
[----:B------:R-:W-:Y:S02]  /*5dd0*/  @!P0 PRMT R28, R28, 0x5410, R17 ;  /* 0x000054101c1c8816 */ /* 0x000fe40000000011 */
[----:B------:R-:W-:Y:S01]  /*5de0*/  @!P0 LOP3.LUT R40, R77, 0xffff0000, RZ, 0xc0, !PT ;  /* 0xffff00004d288812 */ /* 0x000fe200078ec0ff */
[----:B------:R-:W-:Y:S01]  /*5df0*/  @!P0 IMAD.U32 R17, R29, 0x10000, RZ ;  /* 0x000100001d118824 */ /* 0x000fe200078e00ff */
[----:B------:R-:W-:Y:S02]  /*5e00*/  @!P0 PRMT R79, R79, 0x5410, R32 ;  /* 0x000054104f4f8816 */ /* 0x000fe40000000020 */
[----:B------:R-:W-:Y:S02]  /*5e10*/  @!P0 SHF.R.U32.HI R27, RZ, 0x10, R65 ;  /* 0x00000010ff1b8819 */ /* 0x000fe40000011641 */
[C---:B------:R-:W-:Y:S02]  /*5e20*/  @!P0 LOP3.LUT R32, R79.reuse, 0xffff0000, RZ, 0xc0, !PT ;  /* 0xffff00004f208812 */ /* 0x040fe400078ec0ff */
[----:B------:R-:W-:Y:S01]  /*5e30*/  @!P0 PRMT R78, R78, 0x5410, R27 ;  /* 0x000054104e4e8816 */ /* 0x000fe2000000001b */
[----:B------:R-:W-:Y:S01]  /*5e40*/  @!P0 IMAD.U32 R27, R79, 0x10000, RZ ;  /* 0x000100004f1b8824 */ /* 0x000fe200078e00ff */
[----:B------:R-:W-:Y:S01]  /*5e50*/  @!P0 SHF.R.U32.HI R33, RZ, 0x10, R67 ;  /* 0x00000010ff218819 */ /* 0x000fe20000011643 */
[----:B-1----:R-:W-:Y:S01]  /*5e60*/  @!P0 IMAD.U32 R16, R20, 0x10000, RZ ;  /* 0x0001000014108824 */ /* 0x002fe200078e00ff */
[----:B------:R-:W-:Y:S01]  /*5e70*/  @!P0 LOP3.LUT R36, R78, 0xffff0000, RZ, 0xc0, !PT ;  /* 0xffff00004e248812 */ /* 0x000fe200078ec0ff */
[----:B------:R-:W-:Y:S01]  /*5e80*/  @!P0 IMAD.U32 R24, R23, 0x10000, RZ ;  /* 0x0001000017188824 */ /* 0x000fe200078e00ff */
[----:B------:R-:W-:Y:S01]  /*5e90*/  @!P0 LOP3.LUT R25, R22, 0xffff0000, RZ, 0xc0, !PT ;  /* 0xffff000016198812 */ /* 0x000fe200078ec0ff */
[----:B------:R-:W-:Y:S01]  /*5ea0*/  @!P0 FMUL.FTZ R46, R16, R27 ;  /* 0x0000001b102e8220 */ /* 0x000fe20000410000 */
[--C-:B------:R-:W-:Y:S01]  /*5eb0*/  @!P0 SHF.R.U64 R18, R18, 0x10, R19.reuse ;  /* 0x0000001012128819 */ /* 0x100fe20000001213 */
[-C--:B------:R-:W-:Y:S01]  /*5ec0*/  @!P0 FMUL.FTZ R2, R16, R17.reuse ;  /* 0x0000001110028220 */ /* 0x080fe20000410000 */
[----:B------:R-:W-:Y:S01]  /*5ed0*/  @!P0 SHF.R.U32.HI R19, RZ, 0x10, R19 ;  /* 0x00000010ff138819 */ /* 0x000fe20000011613 */
[----:B------:R-:W-:Y:S01]  /*5ee0*/  @!P0 IMAD.U32 R16, R28, 0x10000, RZ ;  /* 0x000100001c108824 */ /* 0x000fe200078e00ff */
[----:B--2---:R-:W-:Y:S01]  /*5ef0*/  @!P0 SHF.L.U32 R26, R48, 0x10, RZ ;  /* 0x00000010301a8819 */ /* 0x004fe200000006ff */
[----:B------:R-:W-:Y:S01]  /*5f00*/  @!P0 IMAD.U32 R39, R50, 0x10000, RZ ;  /* 0x0001000032278824 */ /* 0x000fe200078e00ff */
[----:B------:R-:W-:Y:S01]  /*5f10*/  @!P0 SHF.L.U32 R35, R49, 0x10, RZ ;  /* 0x0000001031238819 */ /* 0x000fe200000006ff */
[----:B------:R-:W-:Y:S01]  /*5f20*/  @!P0 FMUL.FTZ R60, R25, R40 ;  /* 0x00000028193c8220 */ /* 0x000fe20000410000 */
[----:B------:R-:W-:Y:S01]  /*5f30*/  @!P0 LOP3.LUT R34, R48, 0xffff0000, RZ, 0xc0, !PT ;  /* 0xffff000030228812 */ /* 0x000fe200078ec0ff */
[----:B------:R-:W-:Y:S01]  /*5f40*/  @!P0 FFMA.FTZ R46, R26, R17, -R46 ;  /* 0x000000111a2e8223 */ /* 0x000fe2000001082e */
[----:B------:R-:W-:Y:S01]  /*5f50*/  @!P0 LOP3.LUT R38, R49, 0xffff0000, RZ, 0xc0, !PT ;  /* 0xffff000031268812 */ /* 0x000fe200078ec0ff */
[----:B------:R-:W-:Y:S01]  /*5f60*/  @!P0 FFMA.FTZ R2, R27, R26, R2 ;  /* 0x0000001a1b028223 */ /* 0x000fe20000010002 */
[----:B------:R-:W-:Y:S01]  /*5f70*/  @!P0 LOP3.LUT R41, R50, 0xffff0000, RZ, 0xc0, !PT ;  /* 0xffff000032298812 */ /* 0x000fe200078ec0ff */
[C---:B------:R-:W-:Y:S01]  /*5f80*/  @!P0 IMAD.U32 R42, R51.reuse, 0x10000, RZ ;  /* 0x00010000332a8824 */ /* 0x040fe200078e00ff */
[----:B------:R-:W-:Y:S02]  /*5f90*/  @!P0 LOP3.LUT R45, R51, 0xffff0000, RZ, 0xc0, !PT ;  /* 0xffff0000332d8812 */ /* 0x000fe400078ec0ff */
[----:B------:R-:W-:Y:S02]  /*5fa0*/  @!P0 LOP3.LUT R17, R29, 0xffff0000, RZ, 0xc0, !PT ;  /* 0xffff00001d118812 */ /* 0x000fe400078ec0ff */
[----:B------:R-:W-:Y:S01]  /*5fb0*/  @!P0 PRMT R30, R30, 0x5410, R19 ;  /* 0x000054101e1e8816 */ /* 0x000fe20000000013 */
[----:B------:R-:W-:Y:S01]  /*5fc0*/  @!P0 IMAD.U32 R19, R21, 0x10000, RZ ;  /* 0x0001000015138824 */ /* 0x000fe200078e00ff */
[----:B------:R-:W-:Y:S02]  /*5fd0*/  @!P0 PRMT R31, R31, 0x5410, R18 ;  /* 0x000054101f1f8816 */ /* 0x000fe40000000012 */
[----:B------:R-:W-:Y:S01]  /*5fe0*/  @!P0 LOP3.LUT R18, R20, 0xffff0000, RZ, 0xc0, !PT ;  /* 0xffff000014128812 */ /* 0x000fe200078ec0ff */
[C---:B------:R-:W-:Y:S01]  /*5ff0*/  @!P0 FMUL.FTZ R4, R19.reuse, R16 ;  /* 0x0000001013048220 */ /* 0x040fe20000410000 */
[----:B------:R-:W-:Y:S01]  /*6000*/  @!P0 PRMT R76, R76, 0x5410, R33 ;  /* 0x000054104c4c8816 */ /* 0x000fe20000000021 */
[----:B------:R-:W-:Y:S02]  /*6010*/  @!P0 IMAD.U32 R33, R78, 0x10000, RZ ;  /* 0x000100004e218824 */ /* 0x000fe400078e00ff */
[----:B------:R-:W-:Y:S01]  /*6020*/  @!P0 FMUL.FTZ R55, R18, R32 ;  /* 0x0000002012378220 */ /* 0x000fe20000410000 */
[----:B------:R-:W-:Y:S01]  /*6030*/  @!P0 LOP3.LUT R44, R76, 0xffff0000, RZ, 0xc0, !PT ;  /* 0xffff00004c2c8812 */ /* 0x000fe200078ec0ff */
[----:B------:R-:W-:Y:S02]  /*6040*/  @!P0 FMUL.FTZ R54, R19, R33 ;  /* 0x0000002113368220 */ /* 0x000fe40000410000 */
[-C--:B------:R-:W-:Y:S01]  /*6050*/  @!P0 FMUL.FTZ R3, R18, R17.reuse ;  /* 0x0000001112038220 */ /* 0x080fe20000410000 */
[----:B------:R-:W-:Y:S01]  /*6060*/  @!P0 LOP3.LUT R18, R21, 0xffff0000, RZ, 0xc0, !PT ;  /* 0xffff000015128812 */ /* 0x000fe200078ec0ff */
[----:B------:R-:W-:Y:S01]  /*6070*/  @!P0 FFMA.FTZ R54, R35, R16, -R54 ;  /* 0x0000001023368223 */ /* 0x000fe20000010836 */
[----:B------:R-:W-:Y:S01]  /*6080*/  @!P0 SHF.L.U32 R16, R31, 0x10, RZ ;  /* 0x000000101f108819 */ /* 0x000fe200000006ff */
[----:B------:R-:W-:Y:S02]  /*6090*/  @!P0 IMAD.U32 R19, R22, 0x10000, RZ ;  /* 0x0001000016138824 */ /* 0x000fe400078e00ff */
[----:B------:R-:W-:Y:S01]  /*60a0*/  @!P0 FFMA.FTZ R55, R34, R17, -R55 ;  /* 0x0000001122378223 */ /* 0x000fe20000010837 */
[----:B------:R-:W-:Y:S01]  /*60b0*/  @!P0 LOP3.LUT R17, R28, 0xffff0000, RZ, 0xc0, !PT ;  /* 0xffff00001c118812 */ /* 0x000fe200078ec0ff */
[----:B------:R-:W-:Y:S02]  /*60c0*/  @!P0 FMUL.FTZ R57, R18, R36 ;  /* 0x0000002412398220 */ /* 0x000fe40000410000 */
[----:B------:R-:W-:Y:S01]  /*60d0*/  @!P0 FMUL.FTZ R56, R19, R37 ;  /* 0x0000002513388220 */ /* 0x000fe20000410000 */
[----:B------:R-:W-:Y:S01]  /*60e0*/  @!P0 F2FP.BF16.PACK_AB R46, R55, R46 ;  /* 0x0000002e372e823e */ /* 0x000fe200000010ff */
[----:B------:R-:W-:Y:S01]  /*60f0*/  @!P0 FMUL.FTZ R6, R19, R16 ;  /* 0x0000001013068220 */ /* 0x000fe20000410000 */
[----:B------:R-:W-:Y:S01]  /*6100*/  @!P0 LOP3.LUT R19, R23, 0xffff0000, RZ, 0xc0, !PT ;  /* 0xffff000017138812 */ /* 0x000fe200078ec0ff */
[----:B------:R-:W-:Y:S01]  /*6110*/  @!P0 IMAD.U32 R43, R76, 0x10000, RZ ;  /* 0x000100004c2b8824 */ /* 0x000fe200078e00ff */
[----:B------:R-:W-:Y:S01]  /*6120*/  @!P0 MOV R48, R46 ;  /* 0x0000002e00308202 */ /* 0x000fe20000000f00 */
[-C--:B------:R-:W-:Y:S01]  /*6130*/  @!P0 FMUL.FTZ R5, R18, R17.reuse ;  /* 0x0000001112058220 */ /* 0x080fe20000410000 */
[----:B------:R-:W-:Y:S01]  /*6140*/  @!P0 LOP3.LUT R18, R31, 0xffff0000, RZ, 0xc0, !PT ;  /* 0xffff00001f128812 */ /* 0x000fe200078ec0ff */
[----:B------:R-:W-:Y:S01]  /*6150*/  @!P0 FFMA.FTZ R57, R38, R17, -R57 ;  /* 0x0000001126398223 */ /* 0x000fe20000010839 */
[C---:B------:R-:W-:Y:S01]  /*6160*/  @!P0 SHF.L.U32 R17, R30.reuse, 0x10, RZ ;  /* 0x000000101e118819 */ /* 0x040fe200000006ff */
[----:B------:R-:W-:Y:S01]  /*6170*/  @!P0 FFMA.FTZ R56, R39, R16, -R56 ;  /* 0x0000001027388223 */ /* 0x000fe20000010838 */
[----:B------:R-:W-:Y:S01]  /*6180*/  @!P0 LOP3.LUT R16, R30, 0xffff0000, RZ, 0xc0, !PT ;  /* 0xffff00001e108812 */ /* 0x000fe200078ec0ff */
[----:B------:R-:W-:Y:S01]  /*6190*/  @!P0 FMUL.FTZ R61, R24, R43 ;  /* 0x0000002b183d8220 */ /* 0x000fe20000410000 */
[----:B------:R-:W-:Y:S01]  /*61a0*/  @!P0 F2FP.BF16.PACK_AB R57, R57, R54 ;  /* 0x000000363939823e */ /* 0x000fe200000010ff */
[----:B------:R-:W-:Y:S02]  /*61b0*/  @!P0 FMUL.FTZ R58, R19, R44 ;  /* 0x0000002c133a8220 */ /* 0x000fe40000410000 */
[----:B------:R-:W-:Y:S02]  /*61c0*/  @!P0 FFMA.FTZ R3, R32, R34, R3 ;  /* 0x0000002220038223 */ /* 0x000fe40000010003 */
[----:B------:R-:W-:Y:S02]  /*61d0*/  @!P0 FFMA.FTZ R60, R41, R18, -R60 ;  /* 0x00000012293c8223 */ /* 0x000fe4000001083c */
[----:B------:R-:W-:Y:S01]  /*61e0*/  @!P0 FFMA.FTZ R4, R33, R35, R4 ;  /* 0x0000002321048223 */ /* 0x000fe20000010004 */
[----:B------:R-:W-:Y:S01]  /*61f0*/  @!P0 F2FP.BF16.PACK_AB R46, R3, R2 ;  /* 0x00000002032e823e */ /* 0x000fe200000010ff */
[----:B------:R-:W-:Y:S01]  /*6200*/  @!P0 FFMA.FTZ R61, R42, R17, -R61 ;  /* 0x000000112a3d8223 */ /* 0x000fe2000001083d */
[----:B------:R-:W-:Y:S01]  /*6210*/  @!P0 F2FP.BF16.PACK_AB R55, R60, R56 ;  /* 0x000000383c37823e */ /* 0x000fe200000010ff */
[----:B------:R-:W-:Y:S02]  /*6220*/  @!P0 FFMA.FTZ R58, R45, R16, -R58 ;  /* 0x000000102d3a8223 */ /* 0x000fe4000001083a */
[----:B------:R-:W-:Y:S02]  /*6230*/  @!P0 FMUL.FTZ R7, R25, R18 ;  /* 0x0000001219078220 */ /* 0x000fe40000410000 */
[----:B------:R-:W-:Y:S01]  /*6240*/  @!P0 FFMA.FTZ R5, R36, R38, R5 ;  /* 0x0000002624058223 */ /* 0x000fe20000010005 */
[----:B------:R-:W-:Y:S01]  /*6250*/  @!P0 F2FP.BF16.PACK_AB R58, R58, R61 ;  /* 0x0000003d3a3a823e */ /* 0x000fe200000010ff */
[----:B------:R-:W-:Y:S02]  /*6260*/  @!P0 FMUL.FTZ R8, R24, R17 ;  /* 0x0000001118088220 */ /* 0x000fe40000410000 */
[----:B------:R-:W-:Y:S01]  /*6270*/  @!P0 FFMA.FTZ R6, R37, R39, R6 ;  /* 0x0000002725068223 */ /* 0x000fe20000010006 */
[----:B------:R-:W-:Y:S01]  /*6280*/  @!P0 MOV R51, R58 ;  /* 0x0000003a00338202 */ /* 0x000fe20000000f00 */
[----:B------:R-:W-:Y:S02]  /*6290*/  @!P0 FMUL.FTZ R9, R19, R16 ;  /* 0x0000001013098220 */ /* 0x000fe40000410000 */
[----:B------:R-:W-:Y:S02]  /*62a0*/  @!P0 FFMA.FTZ R7, R40, R41, R7 ;  /* 0x0000002928078223 */ /* 0x000fe40000010007 */
[----:B------:R-:W-:Y:S02]  /*62b0*/  @!P0 FFMA.FTZ R8, R43, R42, R8 ;  /* 0x0000002a2b088223 */ /* 0x000fe40000010008 */
[----:B------:R-:W-:Y:S01]  /*62c0*/  @!P0 IMAD.MOV.U32 R49, RZ, RZ, R57 ;  /* 0x000000ffff318224 */ /* 0x000fe200078e0039 */
[----:B------:R-:W-:Y:S01]  /*62d0*/  @!P0 F2FP.BF16.PACK_AB R54, R7, R6 ;  /* 0x000000060736823e */ /* 0x000fe200000010ff */
[----:B------:R-:W-:Y:S01]  /*62e0*/  @!P0 IMAD.MOV.U32 R50, RZ, RZ, R55 ;  /* 0x000000ffff328224 */ /* 0x000fe200078e0037 */
[----:B------:R-:W-:Y:S01]  /*62f0*/  @!P0 F2FP.BF16.PACK_AB R55, R5, R4 ;  /* 0x000000040537823e */ /* 0x000fe200000010ff */
[----:B------:R-:W-:Y:S01]  /*6300*/  @!P0 FFMA.FTZ R9, R44, R45, R9 ;  /* 0x0000002d2c098223 */ /* 0x000fe20000010009 */
[----:B------:R-:W-:Y:S01]  /*6310*/  @!P0 MOV R22, R54 ;  /* 0x0000003600168202 */ /* 0x000fe20000000f00 */
[----:B------:R-:W-:Y:S01]  /*6320*/  @!P0 IMAD.MOV.U32 R20, RZ, RZ, R46 ;  /* 0x000000ffff148224 */ /* 0x000fe200078e002e */
[----:B------:R1:W-:Y:S01]  /*6330*/  STG.E.128 [R52.64], R48 ;  /* 0x0000003034007986 */ /* 0x0003e2000c101d08 */
[----:B------:R-:W-:Y:S01]  /*6340*/  @!P0 IMAD.MOV.U32 R21, RZ, RZ, R55 ;  /* 0x000000ffff158224 */ /* 0x000fe200078e0037 */
[----:B------:R-:W-:Y:S05]  /*6350*/  @!P0 F2FP.BF16.PACK_AB R57, R9, R8 ;  /* 0x000000080939823e */ /* 0x000fea00000010ff */
        /* <DEDUP_REMOVED lines=10> */
.L_x_1375:
        /* <DEDUP_REMOVED lines=29> */
.L_x_1379:
[----:B------:R-:W-:Y:S05]  /*65d0*/  BSYNC B1 ;  /* 0x0000000000017941 */ /* 0x000fea0003800000 */
.L_x_1374:
[C---:B------:R-:W-:Y:S01]  /*65e0*/  ISETP.GT.AND P0, PT, R15.reuse, R12, PT ;  /* 0x0000000c0f00720c */ /* 0x040fe20003f04270 */
[----:B------:R-:W-:Y:S01]  /*65f0*/  @!UPT UIADD3 URZ, URZ, URZ, URZ ;  /* 0x0000003f3f3ff290 */ /* 0x000fe2000fffe03f */
[----:B------:R-:W-:Y:S11]  /*6600*/  BSSY B0, `(.L_x_1396) ;  /* 0x0000041000007945 */ /* 0x000ff60003800000 */
[----:B-1----:R-:W-:Y:S01]  /*6610*/  @P0 IADD3 R6, R15, -0x1, RZ ;  /* 0xffffffff0f060810 */ /* 0x002fe20007ffe0ff */
[----:B------:R-:W-:Y:S02]  /*6620*/  @P0 IMAD.MOV.U32 R8, RZ, RZ, R160 ;  /* 0x000000ffff080224 */ /* 0x000fe400078e00a0 */
[----:B------:R-:W-:Y:S01]  /*6630*/  @P0 IMAD.MOV.U32 R9, RZ, RZ, R95 ;  /* 0x000000ffff090224 */ /* 0x000fe200078e005f */
[----:B------:R-:W-:Y:S01]  /*6640*/  @P0 SHF.R.S32.HI R3, RZ, 0x1f, R6 ;  /* 0x0000001fff030819 */ /* 0x000fe20000011406 */
[----:B--2---:R-:W-:Y:S02]  /*6650*/  @P0 IMAD R4, R99, R6, RZ ;  /* 0x0000000663040224 */ /* 0x004fe400078e02ff */
[-C--:B------:R-:W-:Y:S04]  /*6660*/  @P0 IMAD.WIDE.U32 R6, R6, R101.reuse, R8 ;  /* 0x0000006506060225 */ /* 0x080fe800078e0008 */
[----:B------:R-:W-:Y:S01]  /*6670*/  @P0 IMAD R4, R3, R101, R4 ;  /* 0x0000006503040224 */ /* 0x000fe200078e0204 */
[C---:B------:R-:W-:Y:S01]  /*6680*/  @P0 LEA R8, P1, R6.reuse, c[0x0][0x250], 0x1 ;  /* 0x0000940006080a11 */ /* 0x040fe200078208ff */
[C---:B------:R-:W-:Y:S01]  /*6690*/  @P0 IMAD R2, R59.reuse, 0x6000, R10 ;  /* 0x000060003b020824 */ /* 0x040fe200078e020a */
[----:B------:R-:W-:Y:S01]  /*66a0*/  IADD3 R3, R59, 0x1, RZ ;  /* 0x000000013b037810 */ /* 0x000fe20007ffe0ff */
[----:B------:R-:W-:Y:S05]  /*66b0*/  @P0 IMAD.IADD R4, R7, 0x1, R4 ;  /* 0x0000000107040824 */ /* 0x000fea00078e0204 */
[----:B------:R-:W-:Y:S02]  /*66c0*/  @P0 LEA.HI.X R9, R6, c[0x0][0x254], R4, 0x1, P1 ;  /* 0x0000950006090a11 */ /* 0x000fe400008f0c04 */
[C---:B------:R-:W-:Y:S03]  /*66d0*/  @P0 LEA R6, P1, R108.reuse, R8, 0x1 ;  /* 0x000000086c060211 */ /* 0x040fe600078208ff */
[----:B------:R-:W-:Y:S01]  /*66e0*/  @!PT LDS RZ, [RZ] ;  /* 0x00000000fffff984 */ /* 0x000fe20000000800 */
[----:B------:R-:W-:Y:S01]  /*66f0*/  @!PT LDS RZ, [RZ] ;  /* 0x00000000fffff984 */ /* 0x000fe20000000800 */
[----:B------:R-:W-:Y:S01]  /*6700*/  @!PT LDS RZ, [RZ] ;  /* 0x00000000fffff984 */ /* 0x000fe20000000800 */
[----:B------:R1:W-:Y:S01]  /*6710*/  @P0 LDGSTS.E.BYPASS.LTC128B.128 [R2], [R8.64], !P5 ;  /* 0x0000000008020fae */ /* 0x0003e2000e901d48 */
[----:B------:R-:W-:Y:S03]  /*6720*/  @P0 LEA.HI.X R7, R108, R9, R107, 0x1, P1 ;  /* 0x000000096c070211 */ /* 0x000fe600008f0c6b */
[----:B------:R1:W-:Y:S04]  /*6730*/  @P0 LDGSTS.E.BYPASS.LTC128B.128 [R2+0x2000], [R8.64+0x80], !P4 ;  /* 0x0200008008020fae */ /* 0x0003e8000e101d48 */
[----:B------:R1:W-:Y:S04]  /*6740*/  @P0 LDGSTS.E.BYPASS.LTC128B.128 [R2+0x4000], [R8.64+0x100], !P3 ;  /* 0x0400010008020fae */ /* 0x0003e8000d901d48 */
[----:B------:R1:W-:Y:S04]  /*6750*/  @P0 LDGSTS.E.BYPASS.LTC128B.128 [R2+0x1000], [R6.64], !P5 ;  /* 0x0100000006020fae */ /* 0x0003e8000e901d48 */
[----:B------:R1:W-:Y:S04]  /*6760*/  @P0 LDGSTS.E.BYPASS.LTC128B.128 [R2+0x3000], [R6.64+0x80], !P4 ;  /* 0x0300008006020fae */ /* 0x0003e8000e101d48 */
[----:B------:R1:W-:Y:S01]  /*6770*/  @P0 LDGSTS.E.BYPASS.LTC128B.128 [R2+0x5000], [R6.64+0x100], !P3 ;  /* 0x0500010006020fae */ /* 0x0003e2000d901d48 */
[----:B------:R-:W-:Y:S03]  /*6780*/  ISETP.GE.AND P0, PT, R59, 0x1, PT ;  /* 0x000000013b00780c */ /* 0x000fe60003f06270 */
[----:B------:R-:W0:Y:S01]  /*6790*/  LDGDEPBAR ;  /* 0x00000000000079af */ /* 0x000e220000000000 */
[----:B------:R-:W-:Y:S02]  /*67a0*/  SEL R59, R3, RZ, !P0 ;  /* 0x000000ff033b7207 */ /* 0x000fe40004000000 */
[----:B------:R-:W-:Y:S01]  /*67b0*/  ISETP.GE.AND P0, PT, R213, R152, PT ;  /* 0x00000098d500720c */ /* 0x000fe20003f06270 */
[----:B------:R-:W-:Y:S04]  /*67c0*/  DEPBAR.LE SB0, 0x2 ;  /* 0x000080800000791a */ /* 0x000fe80000000000 */
[----:B------:R-:W-:Y:S08]  /*67d0*/  BAR.SYNC.DEFER_BLOCKING 0x0 ;  /* 0x0000000000007b1d */ /* 0x000ff00000010000 */
[----:B------:R-:W-:-:S05]  /*67e0*/  @P0 BRA `(.L_x_1397) ;  /* 0x0000022000000947 */ /* 0x000fca0003800000 */
[C---:B-1----:R-:W-:Y:S01]  /*67f0*/  LEA R6, P0, R15.reuse, R164, 0x6 ;  /* 0x000000a40f067211 */ /* 0x042fe200078030ff */
[----:B------:R-:W-:Y:S02]  /*6800*/  IMAD.MOV.U32 R4, RZ, RZ, R156 ;  /* 0x000000ffff047224 */ /* 0x000fe400078e009c */
[----:B------:R-:W-:Y:S01]  /*6810*/  IMAD.MOV.U32 R5, RZ, RZ, R127 ;  /* 0x000000ffff057224 */ /* 0x000fe200078e007f */
[----:B------:R-:W-:Y:S03]  /*6820*/  LEA.HI.X.SX32 R7, R15, R165, 0x6, P0 ;  /* 0x000000a50f077211 */ /* 0x000fe600000f36ff */
[----:B------:R-:W-:Y:S04]  /*6830*/  IMAD.WIDE.U32 R4, R6, c[0x0][0x208], R4 ;  /* 0x0000820006047a25 */ /* 0x000fe800078e0004 */
[----:B------:R-:W-:Y:S01]  /*6840*/  IMAD R2, R7, c[0x0][0x208], RZ ;  /* 0x0000820007027a24 */ /* 0x000fe200078e02ff */
[----:B------:R-:W-:Y:S03]  /*6850*/  LEA R8, P0, R4, c[0x0][0x1f8], 0x1 ;  /* 0x00007e0004087a11 */ /* 0x000fe600078008ff */
[----:B------:R-:W-:Y:S04]  /*6860*/  IMAD R2, R6, c[0x0][0x20c], R2 ;  /* 0x0000830006027a24 */ /* 0x000fe800078e0202 */
[----:B------:R-:W-:Y:S05]  /*6870*/  IMAD.IADD R2, R5, 0x1, R2 ;  /* 0x0000000105027824 */ /* 0x000fea00078e0202 */
[----:B------:R-:W-:Y:S02]  /*6880*/  LEA.HI.X R9, R4, c[0x0][0x1fc], R2, 0x1, P0 ;  /* 0x00007f0004097a11 */ /* 0x000fe400000f0c02 */
[C---:B------:R-:W-:Y:S02]  /*6890*/  ISETP.GE.AND P0, PT, R144.reuse, c[0x0][0x1d4], PT ;  /* 0x0000750090007a0c */ /* 0x040fe40003f06270 */
[----:B------:R-:W-:Y:S11]  /*68a0*/  IADD3 R2, R144, 0x80, RZ ;  /* 0x0000008090027810 */ /* 0x000ff60007ffe0ff */
[----:B-----5:R-:W1:Y:S04]  /*68b0*/  @!P0 LDS.128 R16, [R149] ;  /* 0x0000000095108984 */ /* 0x020e680000000c00 */
[----:B-1----:R-:W-:Y:S01]  /*68c0*/  @!P0 STG.E.128 [R8.64], R16 ;  /* 0x0000001008008986 */ /* 0x002fe2000c101d08 */
        /* <DEDUP_REMOVED lines=10> */
[----:B------:R-:W1:Y:S04]  /*6970*/  @!P0 LDS.128 R24, [R135] ;  /* 0x0000000087188984 */ /* 0x000e680000000c00 */
        /* <DEDUP_REMOVED lines=9> */
.L_x_1397:
[----:B-1----:R-:W-:Y:S05]  /*6a10*/  BSYNC B0 ;  /* 0x0000000000007941 */ /* 0x002fea0003800000 */
.L_x_1396:
[----:B------:R-:W-:Y:S04]  /*6a20*/  IADD3 R3, R15, -0x2, RZ ;  /* 0xfffffffe0f037810 */ /* 0x000fe80007ffe0ff */
[C---:B------:R-:W-:Y:S11]  /*6a30*/  ISETP.GE.AND P0, PT, R3.reuse, R12, PT ;  /* 0x0000000c0300720c */ /* 0x040ff60003f06270 */
[----:B------:R-:W-:Y:S02]  /*6a40*/  @!UPT UIADD3 URZ, URZ, URZ, URZ ;  /* 0x0000003f3f3ff290 */ /* 0x000fe4000fffe03f */
[----:B------:R-:W-:Y:S01]  /*6a50*/  @P0 SHF.R.S32.HI R4, RZ, 0x1f, R3 ;  /* 0x0000001fff040819 */ /* 0x000fe20000011403 */
[----:B------:R-:W-:Y:S02]  /*6a60*/  @P0 IMAD.MOV.U32 R6, RZ, RZ, R158 ;  /* 0x000000ffff060224 */ /* 0x000fe400078e009e */
[----:B------:R-:W-:Y:S02]  /*6a70*/  @P0 IMAD.MOV.U32 R7, RZ, RZ, R167 ;  /* 0x000000ffff070224 */ /* 0x000fe400078e00a7 */
[----:B------:R-:W-:Y:S02]  /*6a80*/  @P0 IMAD R5, R102, R3, RZ ;  /* 0x0000000366050224 */ /* 0x000fe400078e02ff */
[-C--:B------:R-:W-:Y:S04]  /*6a90*/  @P0 IMAD.WIDE.U32 R6, R3, R104.reuse, R6 ;  /* 0x0000006803060225 */ /* 0x080fe800078e0006 */
[----:B------:R-:W-:Y:S01]  /*6aa0*/  @P0 IMAD R5, R4, R104, R5 ;  /* 0x0000006804050224 */ /* 0x000fe200078e0205 */
[C---:B------:R-:W-:Y:S01]  /*6ab0*/  @P0 LEA R8, P1, R6.reuse, c[0x0][0x220], 0x1 ;  /* 0x0000880006080a11 */ /* 0x040fe200078208ff */
[----:B------:R-:W-:Y:S01]  /*6ac0*/  @P0 IMAD R2, R59, 0x6000, R11 ;  /* 0x000060003b020824 */ /* 0x000fe200078e020b */
[----:B------:R-:W-:Y:S01]  /*6ad0*/  IADD3 R4, R47, 0x1, RZ ;  /* 0x000000012f047810 */ /* 0x000fe20007ffe0ff */
[----:B------:R-:W-:Y:S05]  /*6ae0*/  @P0 IMAD.IADD R5, R7, 0x1, R5 ;  /* 0x0000000107050824 */ /* 0x000fea00078e0205 */
[----:B------:R-:W-:Y:S02]  /*6af0*/  @P0 LEA.HI.X R9, R6, c[0x0][0x224], R5, 0x1, P1 ;  /* 0x0000890006090a11 */ /* 0x000fe400008f0c05 */
[C---:B-----5:R-:W-:Y:S03]  /*6b00*/  @P0 LEA R16, P1, R106.reuse, R8, 0x1 ;  /* 0x000000086a100211 */ /* 0x060fe600078208ff */
        /* <DEDUP_REMOVED lines=13> */
[C---:B------:R-:W-:Y:S02]  /*6be0*/  ISETP.GT.AND P0, PT, R15.reuse, R12, PT ;  /* 0x0000000c0f00720c */ /* 0x040fe40003f04270 */
[----:B------:R-:W-:Y:S11]  /*6bf0*/  IADD3 R15, R15, -0x1, RZ ;  /* 0xffffffff0f0f7810 */ /* 0x000ff60007ffe0ff */
[----:B------:R-:W-:-:S05]  /*6c00*/  @P0 BRA `(.L_x_1398) ;  /* 0xffffbdd000000947 */ /* 0x000fca000383ffff */
[----:B------:R-:W-:Y:S01]  /*6c10*/  WARPSYNC 0xffffffff ;  /* 0xffffffff00007948 */ /* 0x000fe20003800000 */
[----:B------:R-:W-:Y:S06]  /*6c20*/  BAR.SYNC.DEFER_BLOCKING 0x0 ;  /* 0x0000000000007b1d */ /* 0x000fec0000010000 */
.L_x_1373:
[----:B------:R-:W-:Y:S01]  /*6c30*/  ISETP.GE.AND P0, PT, R84, 0x1, PT ;  /* 0x000000015400780c */ /* 0x000fe20003f06270 */
[----:B------:R-:W-:Y:S01]  /*6c40*/  BSSY B0, `(.L_x_1399) ;  /* 0x000001e000007945 */ /* 0x000fe20003800000 */
[----:B------:R-:W-:Y:S01]  /*6c50*/  IMAD.IADD R13, R91, 0x1, R92 ;  /* 0x000000015b0d7824 */ /* 0x000fe200078e025c */
[----:B-1----:R-:W-:-:S10]  /*6c60*/  MOV R2, RZ ;  /* 0x000000ff00027202 */ /* 0x002fd40000000f00 */
        /* <DEDUP_REMOVED lines=27> */
.L_x_1400:
[----:B------:R-:W-:Y:S05]  /*6e20*/  BSYNC B0 ;  /* 0x0000000000007941 */ /* 0x000fea0003800000 */
.L_x_1399:
        /* <DEDUP_REMOVED lines=58> */
[----:B------:R-:W-:-:S05]  /*71d0*/  @P1 MOV R0, 0x4 ;  /* 0x0000000400001802 */ /* 0x000fca0000000f00 */
[----:B------:R-:W-:-:S05]  /*71e0*/  @P1 IMAD.WIDE R8, R215, R0, c[0x0][0x340] ;  /* 0x0000d000d7081625 */ /* 0x000fca00078e0200 */
[----:B------:R1:W2:Y:S01]  /*71f0*/  @P1 LDG.E R0, [R8.64] ;  /* 0x0000000808001981 */ /* 0x0002a2000c1e1900 */
[----:B------:R-:W-:Y:S01]  /*7200*/  SHF.R.S32.HI R3, RZ, 0x1f, R146 ;  /* 0x0000001fff037819 */ /* 0x000fe20000011492 */
[----:B------:R-:W-:Y:S01]  /*7210*/  IMAD.WIDE.U32 R14, R87, c[0x0][0x178], RZ ;  /* 0x00005e00570e7a25 */ /* 0x000fe200078e00ff */
[----:B------:R-:W-:Y:S02]  /*7220*/  MOV R6, 0x1 ;  /* 0x0000000100067802 */ /* 0x000fe40000000f00 */
[----:B------:R-:W-:Y:S02]  /*7230*/  LEA.HI R4, R3, R146, RZ, 0x3 ;  /* 0x0000009203047211 */ /* 0x000fe400078f18ff */
[----:B------:R-:W-:Y:S02]  /*7240*/  ISETP.NE.AND P3, PT, R6, c[0x0][0x2c4], PT ;  /* 0x0000b10006007a0c */ /* 0x000fe40003f65270 */
[----:B------:R-:W-:Y:S02]  /*7250*/  SHF.R.S32.HI R4, RZ, 0x3, R4 ;  /* 0x00000003ff047819 */ /* 0x000fe40000011404 */
[----:B------:R-:W-:-:S02]  /*7260*/  SHF.R.S32.HI R5, RZ, 0x1f, R87 ;  /* 0x0000001fff057819 */ /* 0x000fc40000011457 */
[----:B------:R-:W-:Y:S01]  /*7270*/  SHF.R.S32.HI R7, RZ, 0x1f, R13 ;  /* 0x0000001fff077819 */ /* 0x000fe2000001140d */
[----:B------:R-:W-:Y:S01]  /*7280*/  IMAD R6, R193, 0x20, R4 ;  /* 0x00000020c1067824 */ /* 0x000fe200078e0204 */
[----:B------:R-:W-:Y:S01]  /*7290*/  ISETP.NE.U32.AND P2, PT, RZ, c[0x0][0x348], PT ;  /* 0x0000d200ff007a0c */ /* 0x000fe20003f45070 */
[----:B------:R-:W-:Y:S01]  /*72a0*/  IMAD R16, R5, c[0x0][0x178], RZ ;  /* 0x00005e0005107a24 */ /* 0x000fe200078e02ff */
[----:B------:R-:W-:Y:S02]  /*72b0*/  SHF.R.S32.HI R21, RZ, 0x1f, R154 ;  /* 0x0000001fff157819 */ /* 0x000fe4000001149a */
[----:B------:R-:W-:Y:S01]  /*72c0*/  LEA R5, R201, R6, 0x7 ;  /* 0x00000006c9057211 */ /* 0x000fe200078e38ff */
[----:B------:R-:W-:Y:S01]  /*72d0*/  IMAD R16, R87, c[0x0][0x17c], R16 ;  /* 0x00005f0057107a24 */ /* 0x000fe200078e0210 */
[----:B------:R-:W-:Y:S02]  /*72e0*/  ISETP.NE.AND.EX P2, PT, RZ, c[0x0][0x34c], PT, P2 ;  /* 0x0000d300ff007a0c */ /* 0x000fe40003f45320 */
[----:B------:R-:W-:Y:S01]  /*72f0*/  MOV R6, R5 ;  /* 0x0000000500067202 */ /* 0x000fe20000000f00 */
[----:B------:R-:W-:Y:S01]  /*7300*/  IMAD.IADD R17, R15, 0x1, R16 ;  /* 0x000000010f117824 */ /* 0x000fe200078e0210 */
[----:B-1----:R-:W-:Y:S01]  /*7310*/  IADD3 R9, P0, R4, R13, RZ ;  /* 0x0000000d04097210 */ /* 0x002fe20007f1e0ff */
[----:B------:R-:W-:Y:S01]  /*7320*/  @P3 IMAD.HI.U32 R8, R5, c[0x0][0x2c8], RZ ;  /* 0x0000b20005083a27 */ /* 0x000fe200078e00ff */
[----:B------:R-:W-:-:S02]  /*7330*/  MOV R20, R154 ;  /* 0x0000009a00147202 */ /* 0x000fc40000000f00 */
[----:B------:R-:W-:Y:S01]  /*7340*/  LEA.HI.X.SX32 R12, R4, R7, 0x1, P0 ;  /* 0x00000007040c7211 */ /* 0x000fe200000f0eff */
[----:B------:R-:W-:Y:S01]  /*7350*/  IMAD.MOV.U32 R16, RZ, RZ, R14 ;  /* 0x000000ffff107224 */ /* 0x000fe200078e000e */
[----:B------:R-:W-:Y:S01]  /*7360*/  @P3 SHF.R.U32.HI R6, RZ, c[0x0][0x2cc], R8 ;  /* 0x0000b300ff063a19 */ /* 0x000fe20000011608 */
[----:B------:R-:W-:Y:S01]  /*7370*/  IMAD.WIDE.U32 R22, R9, c[0x0][0x1e0], R20 ;  /* 0x0000780009167a25 */ /* 0x000fe200078e0014 */
[----:B------:R-:W-:Y:S02]  /*7380*/  SEL R14, R88, RZ, !P2 ;  /* 0x000000ff580e7207 */ /* 0x000fe40005000000 */
[----:B------:R-:W-:Y:S01]  /*7390*/  SEL R7, R215, RZ, !P2 ;  /* 0x000000ffd7077207 */ /* 0x000fe20005000000 */
[----:B------:R-:W-:Y:S01]  /*73a0*/  IMAD R8, R12, c[0x0][0x1e0], RZ ;  /* 0x000078000c087a24 */ /* 0x000fe200078e02ff */
[----:B------:R-:W-:Y:S01]  /*73b0*/  ISETP.NE.U32.AND P0, PT, RZ, c[0x0][0x350], PT ;  /* 0x0000d400ff007a0c */ /* 0x000fe20003f05070 */
[----:B------:R-:W-:Y:S01]  /*73c0*/  IMAD.WIDE.U32 R16, R217, c[0x0][0x1b8], R16 ;  /* 0x00006e00d9107a25 */ /* 0x000fe200078e0010 */
[----:B------:R-:W-:-:S02]  /*73d0*/  ISETP.GE.AND P6, PT, R209, c[0x0][0x1d4], PT ;  /* 0x00007500d1007a0c */ /* 0x000fc40003fc6270 */
[----:B------:R-:W-:Y:S01]  /*73e0*/  ISETP.NE.AND.EX P0, PT, RZ, c[0x0][0x354], PT, P0 ;  /* 0x0000d500ff007a0c */ /* 0x000fe20003f05300 */
[----:B------:R-:W-:Y:S01]  /*73f0*/  IMAD R12, R12, c[0x0][0x208], RZ ;  /* 0x000082000c0c7a24 */ /* 0x000fe200078e02ff */
[----:B------:R-:W-:Y:S01]  /*7400*/  ISETP.GE.AND P4, PT, R154, c[0x0][0x198], PT ;  /* 0x000066009a007a0c */ /* 0x000fe20003f86270 */
[----:B------:R-:W-:Y:S01]  /*7410*/  IMAD R13, R9, c[0x0][0x1e4], R8 ;  /* 0x00007900090d7a24 */ /* 0x000fe200078e0208 */
[----:B------:R-:W-:Y:S01]  /*7420*/  ISETP.GE.AND P3, PT, R209, c[0x0][0x198], PT ;  /* 0x00006600d1007a0c */ /* 0x000fe20003f66270 */
[----:B------:R-:W-:Y:S01]  /*7430*/  IMAD R14, R14, c[0x0][0x1c0], RZ ;  /* 0x000070000e0e7a24 */ /* 0x000fe200078e02ff */
[----:B------:R-:W-:Y:S01]  /*7440*/  ISETP.GE.AND P2, PT, R208, c[0x0][0x198], PT ;  /* 0x00006600d0007a0c */ /* 0x000fe20003f46270 */
[----:B------:R-:W-:Y:S01]  /*7450*/  IMAD R17, R217, c[0x0][0x1bc], R17 ;  /* 0x00006f00d9117a24 */ /* 0x000fe200078e0211 */
[----:B------:R-:W-:Y:S01]  /*7460*/  IADD3 R23, R23, R13, RZ ;  /* 0x0000000d17177210 */ /* 0x000fe20007ffe0ff */
[----:B------:R-:W-:Y:S02]  /*7470*/  IMAD.MOV R8, RZ, RZ, -R6 ;  /* 0x000000ffff087224 */ /* 0x000fe400078e0a06 */
[----:B------:R-:W-:-:S04]  /*7480*/  IMAD.WIDE.U32 R18, R9, c[0x0][0x208], R20 ;  /* 0x0000820009127a25 */ /* 0x000fc800078e0014 */
[----:B------:R-:W-:Y:S02]  /*7490*/  IMAD R12, R9, c[0x0][0x20c], R12 ;  /* 0x00008300090c7a24 */ /* 0x000fe400078e020c */
[C---:B------:R-:W-:Y:S02]  /*74a0*/  IMAD R9, R7.reuse, c[0x0][0x1c4], R14 ;  /* 0x0000710007097a24 */ /* 0x040fe400078e020e */
[----:B------:R-:W-:-:S04]  /*74b0*/  IMAD.WIDE.U32 R16, R7, c[0x0][0x1c0], R16 ;  /* 0x0000700007107a25 */ /* 0x000fc800078e0010 */
[----:B------:R-:W-:Y:S01]  /*74c0*/  IMAD R8, R8, c[0x0][0x2c4], R5 ;  /* 0x0000b10008087a24 */ /* 0x000fe200078e0205 */
[----:B------:R-:W-:Y:S01]  /*74d0*/  SHF.R.S32.HI R5, RZ, 0x1f, R6 ;  /* 0x0000001fff057819 */ /* 0x000fe20000011406 */
[----:B------:R-:W-:Y:S01]  /*74e0*/  IMAD.IADD R19, R19, 0x1, R12 ;  /* 0x0000000113137824 */ /* 0x000fe200078e020c */
[----:B------:R-:W-:Y:S01]  /*74f0*/  IADD3 R17, R17, R9, RZ ;  /* 0x0000000911117210 */ /* 0x000fe20007ffe0ff */
[----:B------:R-:W-:-:S04]  /*7500*/  IMAD.WIDE.U32 R228, R217, c[0x0][0x1e8], R22 ;  /* 0x00007a00d9e47a25 */ /* 0x000fc800078e0016 */
[----:B------:R-:W-:Y:S02]  /*7510*/  IMAD R5, R5, c[0x0][0x1b0], RZ ;  /* 0x00006c0005057a24 */ /* 0x000fe400078e02ff */
[----:B------:R-:W-:-:S04]  /*7520*/  IMAD.WIDE.U32 R16, R6, c[0x0][0x1b0], R16 ;  /* 0x00006c0006107a25 */ /* 0x000fc800078e0010 */
[----:B------:R-:W-:Y:S01]  /*7530*/  IMAD R5, R6, c[0x0][0x1b4], R5 ;  /* 0x00006d0006057a24 */ /* 0x000fe200078e0205 */
[----:B------:R-:W-:Y:S01]  /*7540*/  SHF.R.S32.HI R6, RZ, 0x1f, R8 ;  /* 0x0000001fff067819 */ /* 0x000fe20000011408 */
[----:B------:R-:W-:-:S04]  /*7550*/  IMAD.WIDE.U32 R226, R217, c[0x0][0x210], R18 ;  /* 0x00008400d9e27a25 */ /* 0x000fc800078e0012 */
[----:B------:R-:W-:Y:S02]  /*7560*/  IMAD.IADD R17, R17, 0x1, R5 ;  /* 0x0000000111117824 */ /* 0x000fe400078e0205 */
[----:B------:R-:W-:Y:S02]  /*7570*/  IMAD R5, R6, c[0x0][0x1a8], RZ ;  /* 0x00006a0006057a24 */ /* 0x000fe400078e02ff */
[----:B------:R-:W-:Y:S02]  /*7580*/  IMAD R229, R217, c[0x0][0x1ec], R229 ;  /* 0x00007b00d9e57a24 */ /* 0x000fe400078e02e5 */
[C---:B------:R-:W-:Y:S02]  /*7590*/  IMAD R6, R8.reuse, c[0x0][0x1ac], R5 ;  /* 0x00006b0008067a24 */ /* 0x040fe400078e0205 */
[----:B------:R-:W-:Y:S01]  /*75a0*/  IMAD.WIDE.U32 R12, R8, c[0x0][0x1a8], R16 ;  /* 0x00006a00080c7a25 */ /* 0x000fe200078e0010 */
[----:B------:R-:W-:-:S03]  /*75b0*/  IADD3 R8, R2, -0x1, RZ ;  /* 0xffffffff02087810 */ /* 0x000fc60007ffe0ff */
[----:B------:R-:W-:Y:S01]  /*75c0*/  IMAD R227, R217, c[0x0][0x214], R227 ;  /* 0x00008500d9e37a24 */ /* 0x000fe200078e02e3 */
[----:B------:R-:W-:Y:S01]  /*75d0*/  IADD3 R6, R13, R6, RZ ;  /* 0x000000060d067210 */ /* 0x000fe20007ffe0ff */
[----:B------:R-:W-:Y:S01]  /*75e0*/  IMAD R5, R201, 0x80, R4 ;  /* 0x00000080c9057824 */ /* 0x000fe200078e0204 */
[----:B--2---:R-:W-:Y:S01]  /*75f0*/  @P1 SHF.R.S32.HI R219, RZ, 0x1f, R0 ;  /* 0x0000001fffdb1819 */ /* 0x004fe20000011400 */
[----:B------:R-:W-:Y:S01]  /*7600*/  @!P1 IMAD.MOV.U32 R0, RZ, RZ, R215 ;  /* 0x000000ffff009224 */ /* 0x000fe200078e00d7 */
[----:B------:R-:W-:Y:S02]  /*7610*/  @!P1 MOV R219, R88 ;  /* 0x0000005800db9202 */ /* 0x000fe40000000f00 */
[----:B------:R-:W-:Y:S02]  /*7620*/  ISETP.GE.AND P1, PT, R154, c[0x0][0x1d4], PT ;  /* 0x000075009a007a0c */ /* 0x000fe40003f26270 */
[----:B------:R-:W-:Y:S02]  /*7630*/  SEL R219, R219, RZ, !P0 ;  /* 0x000000ffdbdb7207 */ /* 0x000fe40004000000 */
[----:B------:R-:W-:-:S02]  /*7640*/  SEL R0, R0, RZ, !P0 ;  /* 0x000000ff00007207 */ /* 0x000fc40004000000 */
[C---:B------:R-:W-:Y:S01]  /*7650*/  LEA R7, P0, R12.reuse, c[0x0][0x160], 0x1 ;  /* 0x000058000c077a11 */ /* 0x040fe200078008ff */
[C---:B------:R-:W-:Y:S01]  /*7660*/  IMAD R9, R219.reuse, c[0x0][0x1f0], RZ ;  /* 0x00007c00db097a24 */ /* 0x040fe200078e02ff */
[----:B------:R-:W-:Y:S01]  /*7670*/  P2R R222, PR, RZ, 0x2 ;  /* 0x00000002ffde7803 */ /* 0x000fe20000000000 */
[----:B------:R-:W-:Y:S01]  /*7680*/  IMAD R219, R219, c[0x0][0x218], RZ ;  /* 0x00008600dbdb7a24 */ /* 0x000fe200078e02ff */
[----:B------:R-:W-:Y:S01]  /*7690*/  LEA.HI.X R6, R12, c[0x0][0x164], R6, 0x1, P0 ;  /* 0x000059000c067a11 */ /* 0x000fe200000f0c06 */
[C---:B------:R-:W-:Y:S02]  /*76a0*/  IMAD R9, R0.reuse, c[0x0][0x1f4], R9 ;  /* 0x00007d0000097a24 */ /* 0x040fe400078e0209 */
[----:B------:R-:W-:-:S04]  /*76b0*/  IMAD.WIDE.U32 R228, R0, c[0x0][0x1f0], R228 ;  /* 0x00007c0000e47a25 */ /* 0x000fc800078e00e4 */
[C---:B------:R-:W-:Y:S01]  /*76c0*/  IMAD R219, R0.reuse, c[0x0][0x21c], R219 ;  /* 0x0000870000db7a24 */ /* 0x040fe200078e02db */
[----:B------:R-:W-:Y:S01]  /*76d0*/  IADD3 R220, R229, R9, RZ ;  /* 0x00000009e5dc7210 */ /* 0x000fe20007ffe0ff */
[----:B------:R-:W-:-:S04]  /*76e0*/  IMAD.WIDE.U32 R226, R0, c[0x0][0x218], R226 ;  /* 0x0000860000e27a25 */ /* 0x000fc800078e00e2 */
[----:B------:R-:W-:Y:S01]  /*76f0*/  IMAD.IADD R219, R227, 0x1, R219 ;  /* 0x00000001e3db7824 */ /* 0x000fe200078e02db */
[----:B------:R-:W-:Y:S05]  /*7700*/  BRA.DIV ~URZ, `(.L_x_1402) ;  /* 0x0000fe427f007947 */ /* 0x000fea000b800000 */
[----:B------:R1:W2:Y:S02]  /*7710*/  SHFL.IDX PT, R9, R6, RZ, 0x181f ;  /* 0x00181fff06097589 */ /* 0x0002a400000e0000 */
.L_x_1526:
[----:B------:R-:W-:Y:S05]  /*7720*/  BRA.DIV ~URZ, `(.L_x_1403) ;  /* 0x0000fe927f007947 */ /* 0x000fea000b800000 */
[----:B------:R3:W4:Y:S02]  /*7730*/  SHFL.IDX PT, R13, R7, RZ, 0x181f ;  /* 0x00181fff070d7589 */ /* 0x00072400000e0000 */
.L_x_1527:
[----:B------:R-:W-:Y:S01]  /*7740*/  IMAD R86, R86, c[0x0][0x2c4], RZ ;  /* 0x0000b10056567a24 */ /* 0x000fe200078e02ff */
[----:B------:R-:W-:Y:S01]  /*7750*/  BSSY B0, `(.L_x_1404) ;  /* 0x0000011000007945 */ /* 0x000fe20003800000 */
[----:B------:R-:W-:Y:S02]  /*7760*/  SHF.R.S32.HI R19, RZ, 0x1f, R208 ;  /* 0x0000001fff137819 */ /* 0x000fe400000114d0 */
[----:B------:R-:W-:Y:S02]  /*7770*/  SHF.R.S32.HI R18, RZ, 0x1f, R209 ;  /* 0x0000001fff127819 */ /* 0x000fe400000114d1 */
[----:B------:R-:W-:-:S13]  /*7780*/  ISETP.GE.AND P0, PT, R5, R86, PT ;  /* 0x000000560500720c */ /* 0x000fda0003f06270 */
[----:B------:R-:W-:Y:S05]  /*7790*/  @P0 BRA `(.L_x_1405) ;  /* 0x000000c000000947 */ /* 0x000fea0003800000 */
[CC--:B----4-:R-:W-:Y:S02]  /*77a0*/  LEA R14, P0, R154.reuse, R13.reuse, 0x1 ;  /* 0x0000000d9a0e7211 */ /* 0x0d0fe400078008ff */
        /* <DEDUP_REMOVED lines=11> */
.L_x_1405:
[----:B------:R-:W-:Y:S05]  /*7860*/  BSYNC B0 ;  /* 0x0000000000007941 */ /* 0x000fea0003800000 */
.L_x_1404:
[----:B------:R-:W-:Y:S05]  /*7870*/  BRA.DIV ~URZ, `(.L_x_1406) ;  /* 0x0000fda27f007947 */ /* 0x000fea000b800000 */
[----:B--2---:R2:W1:Y:S04]  /*7880*/  SHFL.IDX PT, R9, R6, 0x1, 0x181f ;  /* 0x00381f0006097f89 */ /* 0x00446800000e0000 */
[----:B------:R2:W3:Y:S02]  /*7890*/  SHFL.IDX PT, R15, R7, 0x1, 0x181f ;  /* 0x00381f00070f7f89 */ /* 0x0004e400000e0000 */
.L_x_1528:
[----:B----4-:R-:W-:Y:S01]  /*78a0*/  IADD3 R13, R5, 0x20, RZ ;  /* 0x00000020050d7810 */ /* 0x010fe20007ffe0ff */
[----:B------:R-:W-:Y:S03]  /*78b0*/  BSSY B0, `(.L_x_1407) ;  /* 0x000000f000007945 */ /* 0x000fe60003800000 */
[----:B------:R-:W-:-:S13]  /*78c0*/  ISETP.GE.AND P0, PT, R13, R86, PT ;  /* 0x000000560d00720c */ /* 0x000fda0003f06270 */
[----:B------:R-:W-:Y:S05]  /*78d0*/  @P0 BRA `(.L_x_1408) ;  /* 0x000000c000000947 */ /* 0x000fea0003800000 */
[CC--:B---3--:R-:W-:Y:S02]  /*78e0*/  LEA R16, P0, R154.reuse, R15.reuse, 0x1 ;  /* 0x0000000f9a107211 */ /* 0x0c8fe400078008ff */
[C---:B------:R-:W-:Y:S02]  /*78f0*/  LEA R12, P1, R209.reuse, R15, 0x1 ;  /* 0x0000000fd10c7211 */ /* 0x040fe400078208ff */
[----:B-1----:R-:W-:Y:S02]  /*7900*/  LEA.HI.X R17, R154, R9, R21, 0x1, P0 ;  /* 0x000000099a117211 */ /* 0x002fe400000f0c15 */
        /* <DEDUP_REMOVED lines=9> */
.L_x_1408:
[----:B------:R-:W-:Y:S05]  /*79a0*/  BSYNC B0 ;  /* 0x0000000000007941 */ /* 0x000fea0003800000 */
.L_x_1407:
[----:B------:R-:W-:Y:S05]  /*79b0*/  BRA.DIV ~URZ, `(.L_x_1409) ;  /* 0x0000fd327f007947 */ /* 0x000fea000b800000 */
[----:B-1----:R1:W4:Y:S02]  /*79c0*/  SHFL.IDX PT, R9, R6, 0x2, 0x181f ;  /* 0x00581f0006097f89 */ /* 0x00232400000e0000 */
.L_x_1529:
[----:B------:R-:W-:Y:S05]  /*79d0*/  BRA.DIV ~URZ, `(.L_x_1410) ;  /* 0x0000fd827f007947 */ /* 0x000fea000b800000 */
[----:B---3--:R3:W1:Y:S02]  /*79e0*/  SHFL.IDX PT, R15, R7, 0x2, 0x181f ;  /* 0x00581f00070f7f89 */ /* 0x00866400000e0000 */
.L_x_1530:
[----:B------:R-:W-:Y:S01]  /*79f0*/  IADD3 R13, R5, 0x40, RZ ;  /* 0x00000040050d7810 */ /* 0x000fe20007ffe0ff */
[----:B------:R-:W-:Y:S03]  /*7a00*/  BSSY B0, `(.L_x_1411) ;  /* 0x000000f000007945 */ /* 0x000fe60003800000 */
[----:B------:R-:W-:-:S13]  /*7a10*/  ISETP.GE.AND P0, PT, R13, R86, PT ;  /* 0x000000560d00720c */ /* 0x000fda0003f06270 */
[----:B------:R-:W-:Y:S05]  /*7a20*/  @P0 BRA `(.L_x_1412) ;  /* 0x000000c000000947 */ /* 0x000fea0003800000 */
[CC--:B-1----:R-:W-:Y:S02]  /*7a30*/  LEA R16, P0, R154.reuse, R15.reuse, 0x1 ;  /* 0x0000000f9a107211 */ /* 0x0c2fe400078008ff */
[C---:B------:R-:W-:Y:S02]  /*7a40*/  LEA R12, P1, R209.reuse, R15, 0x1 ;  /* 0x0000000fd10c7211 */ /* 0x040fe400078208ff */
[----:B----4-:R-:W-:Y:S02]  /*7a50*/  LEA.HI.X R17, R154, R9, R21, 0x1, P0 ;  /* 0x000000099a117211 */ /* 0x010fe400000f0c15 */
        /* <DEDUP_REMOVED lines=9> */
.L_x_1412:
[----:B------:R-:W-:Y:S05]  /*7af0*/  BSYNC B0 ;  /* 0x0000000000007941 */ /* 0x000fea0003800000 */
.L_x_1411:
[----:B------:R-:W-:Y:S05]  /*7b00*/  BRA.DIV ~URZ, `(.L_x_1413) ;  /* 0x0000fcc27f007947 */ /* 0x000fea000b800000 */
[----:B----4-:R4:W2:Y:S04]  /*7b10*/  SHFL.IDX PT, R9, R6, 0x3, 0x181f ;  /* 0x00781f0006097f89 */ /* 0x0108a800000e0000 */
[----:B-1----:R4:W1:Y:S02]  /*7b20*/  SHFL.IDX PT, R13, R7, 0x3, 0x181f ;  /* 0x00781f00070d7f89 */ /* 0x00286400000e0000 */
.L_x_1531:
[----:B------:R-:W-:-:S04]  /*7b30*/  IADD3 R5, R5, 0x60, RZ ;  /* 0x0000006005057810 */ /* 0x000fc80007ffe0ff */
[----:B------:R-:W-:-:S13]  /*7b40*/  ISETP.GE.AND P0, PT, R5, R86, PT ;  /* 0x000000560500720c */ /* 0x000fda0003f06270 */
[----:B-1----:R-:W-:-:S04]  /*7b50*/  @!P0 LEA R14, P1, R154, R13, 0x1 ;  /* 0x0000000d9a0e8211 */ /* 0x002fc800078208ff */
[----:B--2---:R-:W-:Y:S02]  /*7b60*/  @!P0 LEA.HI.X R15, R154, R9, R21, 0x1, P1 ;  /* 0x000000099a0f8211 */ /* 0x004fe400008f0c15 */
[----:B----4-:R-:W-:-:S03]  /*7b70*/  @!P0 LEA R6, P1, R209, R13, 0x1 ;  /* 0x0000000dd1068211 */ /* 0x010fc600078208ff */
[----:B------:R-:W-:Y:S01]  /*7b80*/  @!PT LDS RZ, [RZ] ;  /* 0x00000000fffff984 */ /* 0x000fe20000000800 */
[----:B------:R-:W-:Y:S01]  /*7b90*/  @!PT LDS RZ, [RZ] ;  /* 0x00000000fffff984 */ /* 0x000fe20000000800 */
[----:B------:R-:W-:Y:S01]  /*7ba0*/  @!PT LDS RZ, [RZ] ;  /* 0x00000000fffff984 */ /* 0x000fe20000000800 */
[----:B------:R1:W-:Y:S01]  /*7bb0*/  @!P0 LDGSTS.E.BYPASS.LTC128B.128 [R139+0x1b100], [R14.64], !P4 ;  /* 0x1b1000000e8b8fae */ /* 0x0003e2000e101d48 */
[----:B---3--:R-:W-:Y:S02]  /*7bc0*/  @!P0 LEA.HI.X R7, R209, R9, R18, 0x1, P1 ;  /* 0x00000009d1078211 */ /* 0x008fe400008f0c12 */
        /* <DEDUP_REMOVED lines=10> */
[----:B------:R-:W-:Y:S01]  /*7c70*/  IMAD R6, R8, -0x40, R5 ;  /* 0xffffffc008067824 */ /* 0x000fe200078e0205 */
[----:B------:R-:W-:Y:S01]  /*7c80*/  LEA R5, P2, R14, R228, 0x6 ;  /* 0x000000e40e057211 */ /* 0x000fe200078430ff */
[----:B------:R-:W-:Y:S01]  /*7c90*/  IMAD R9, R7, c[0x0][0x1e0], RZ ;  /* 0x0000780007097a24 */ /* 0x000fe200078e02ff */
[----:B------:R-:W-:Y:S01]  /*7ca0*/  ULDC.64 UR4, c[0x0][0x208] ;  /* 0x0000820000047ab9 */ /* 0x000fe20000000a00 */
[----:B------:R-:W-:Y:S01]  /*7cb0*/  IMAD.MOV.U32 R0, RZ, RZ, 0x20 ;  /* 0x00000020ff007424 */ /* 0x000fe200078e00ff */
[----:B------:R-:W-:Y:S01]  /*7cc0*/  ISETP.GE.AND P1, PT, R6, 0x1, PT ;  /* 0x000000010600780c */ /* 0x000fe20003f26270 */
[----:B------:R-:W-:Y:S01]  /*7cd0*/  IMAD R9, R8, c[0x0][0x1e4], R9 ;  /* 0x0000790008097a24 */ /* 0x000fe200078e0209 */
[----:B------:R-:W-:Y:S01]  /*7ce0*/  ISETP.GE.AND P0, PT, R6, 0x21, PT ;  /* 0x000000210600780c */ /* 0x000fe20003f06270 */
[----:B------:R-:W-:Y:S01]  /*7cf0*/  IMAD.WIDE.U32 R12, R0, c[0x0][0x1e0], RZ ;  /* 0x00007800000c7a25 */ /* 0x000fe200078e00ff */
[----:B------:R-:W-:Y:S01]  /*7d00*/  USHF.L.U32 UR7, UR4, 0x6, URZ ;  /* 0x0000000604077899 */ /* 0x000fe2000800063f */
[----:B------:R-:W-:Y:S01]  /*7d10*/  BSSY B0, `(.L_x_1414) ;  /* 0x000004d000007945 */ /* 0x000fe20003800000 */
[----:B------:R-:W-:Y:S01]  /*7d20*/  UMOV UR6, 0x6 ;  /* 0x0000000600067882 */ /* 0x000fe20000000000 */
[----:B------:R-:W-:Y:S01]  /*7d30*/  IMAD.IADD R9, R15, 0x1, R9 ;  /* 0x000000010f097824 */ /* 0x000fe200078e0209 */
[----:B------:R-:W-:Y:S01]  /*7d40*/  USHF.L.U64.HI UR5, UR4, UR6, UR5 ;  /* 0x0000000604057299 */ /* 0x000fe20008010205 */
[----:B------:R-:W-:-:S02]  /*7d50*/  IMAD R7, R7, c[0x0][0x208], RZ ;  /* 0x0000820007077a24 */ /* 0x000fc400078e02ff */
[----:B------:R-:W-:Y:S01]  /*7d60*/  IMAD.WIDE.U32 R16, R8, c[0x0][0x208], RZ ;  /* 0x0000820008107a25 */ /* 0x000fe200078e00ff */
[----:B------:R-:W-:Y:S02]  /*7d70*/  LEA.HI.X R4, R14, R220, R9, 0x6, P2 ;  /* 0x000000dc0e047211 */ /* 0x000fe400010f3409 */
[C---:B------:R-:W-:Y:S01]  /*7d80*/  @P1 LEA R18, P3, R5.reuse, c[0x0][0x1c8], 0x1 ;  /* 0x0000720005121a11 */ /* 0x040fe200078608ff */
[----:B------:R-:W-:Y:S01]  /*7d90*/  IMAD R9, R0, c[0x0][0x1e4], RZ ;  /* 0x0000790000097a24 */ /* 0x000fe200078e02ff */
[C---:B------:R-:W-:Y:S01]  /*7da0*/  @P0 IADD3 R12, P2, R5.reuse, R12, RZ ;  /* 0x0000000c050c0210 */ /* 0x040fe20007f5e0ff */
[----:B------:R-:W-:Y:S01]  /*7db0*/  IMAD R7, R8, c[0x0][0x20c], R7 ;  /* 0x0000830008077a24 */ /* 0x000fe200078e0207 */
[----:B------:R-:W-:Y:S02]  /*7dc0*/  @P1 LEA.HI.X R19, R5, c[0x0][0x1cc], R4, 0x1, P3 ;  /* 0x0000730005131a11 */ /* 0x000fe400018f0c04 */
[----:B------:R-:W-:Y:S01]  /*7dd0*/  @P0 IADD3.X R9, R4, R13, R9, P2, !PT ;  /* 0x0000000d04090210 */ /* 0x000fe200017fe409 */
[----:B------:R-:W-:Y:S01]  /*7de0*/  IMAD.IADD R14, R17, 0x1, R7 ;  /* 0x00000001110e7824 */ /* 0x000fe200078e0207 */
[----:B------:R-:W-:-:S02]  /*7df0*/  @P0 LEA R20, P3, R12, c[0x0][0x1c8], 0x1 ;  /* 0x000072000c140a11 */ /* 0x000fc400078608ff */
[----:B------:R-:W-:Y:S02]  /*7e00*/  @P1 ISETP.GE.AND P5, PT, R208, c[0x0][0x1d4], PT ;  /* 0x00007500d0001a0c */ /* 0x000fe40003fa6270 */
[----:B------:R-:W-:Y:S01]  /*7e10*/  @P0 LEA.HI.X R21, R12, c[0x0][0x1cc], R9, 0x1, P3 ;  /* 0x000073000c150a11 */ /* 0x000fe200018f0c09 */
[----:B------:R-:W-:Y:S01]  /*7e20*/  IMAD.MOV.U32 R9, RZ, RZ, 0x40 ;  /* 0x00000040ff097424 */ /* 0x000fe200078e00ff */
[----:B------:R-:W-:Y:S02]  /*7e30*/  ISETP.NE.AND P3, PT, R222, RZ, PT ;  /* 0x000000ffde00720c */ /* 0x000fe40003f65270 */
[----:B------:R-:W-:Y:S02]  /*7e40*/  LEA R4, P2, R16, R226, 0x6 ;  /* 0x000000e210047211 */ /* 0x000fe400078430ff */
[----:B------:R-:W-:Y:S02]  /*7e50*/  @P0 ISETP.GE.AND P4, PT, R208, c[0x0][0x1d4], PT ;  /* 0x00007500d0000a0c */ /* 0x000fe40003f86270 */
[----:B------:R-:W-:-:S02]  /*7e60*/  LEA.HI.X R17, R16, R219, R14, 0x6, P2 ;  /* 0x000000db10117211 */ /* 0x000fc400010f340e */
[----:B------:R-:W-:-:S04]  /*7e70*/  LEA R12, P2, R4, c[0x0][0x1f8], 0x1 ;  /* 0x00007e00040c7a11 */ /* 0x000fc800078408ff */
[----:B------:R-:W-:Y:S01]  /*7e80*/  LEA.HI.X R13, R4, c[0x0][0x1fc], R17, 0x1, P2 ;  /* 0x00007f00040d7a11 */ /* 0x000fe200010f0c11 */
[----:B------:R-:W-:Y:S01]  /*7e90*/  @!PT LDS RZ, [RZ] ;  /* 0x00000000fffff984 */ /* 0x000fe20000000800 */
[----:B------:R-:W-:Y:S01]  /*7ea0*/  @!PT LDS RZ, [RZ] ;  /* 0x00000000fffff984 */ /* 0x000fe20000000800 */
[----:B------:R-:W-:Y:S01]  /*7eb0*/  @!PT LDS RZ, [RZ] ;  /* 0x00000000fffff984 */ /* 0x000fe20000000800 */
[----:B------:R1:W-:Y:S01]  /*7ec0*/  @P1 LDGSTS.E.BYPASS.LTC128B.128 [R139+0xc100], [R18.64], !P3 ;  /* 0x0c100000128b1fae */ /* 0x0003e2000d901d48 */
[----:B------:R-:W-:-:S03]  /*7ed0*/  ISETP.GE.AND P2, PT, R154, c[0x0][0x1d4], PT ;  /* 0x000075009a007a0c */ /* 0x000fc60003f46270 */
[----:B------:R1:W-:Y:S01]  /*7ee0*/  @P1 LDGSTS.E.BYPASS.LTC128B.128 [R139+0xe100], [R18.64+0x80], !P6 ;  /* 0x0e100080128b1fae */ /* 0x0003e2000f101d48 */
[----:B------:R-:W-:-:S03]  /*7ef0*/  ISETP.LT.OR P3, PT, R6, 0x1, P2 ;  /* 0x000000010600780c */ /* 0x000fc60001761670 */
[----:B------:R1:W-:Y:S01]  /*7f00*/  @P1 LDGSTS.E.BYPASS.LTC128B.128 [R139+0x10100], [R18.64+0x100], !P5 ;  /* 0x10100100128b1fae */ /* 0x0003e2000e901d48 */
[----:B------:R-:W-:Y:S02]  /*7f10*/  ISETP.NE.AND P5, PT, R222, RZ, PT ;  /* 0x000000ffde00720c */ /* 0x000fe40003fa5270 */
[----:B------:R-:W-:-:S11]  /*7f20*/  ISETP.GE.AND P1, PT, R209, c[0x0][0x1d4], PT ;  /* 0x00007500d1007a0c */ /* 0x000fd60003f26270 */
[----:B------:R1:W-:Y:S01]  /*7f30*/  @P0 LDGSTS.E.BYPASS.LTC128B.128 [R139+0xd100], [R20.64], !P5 ;  /* 0x0d100000148b0fae */ /* 0x0003e2000e901d48 */
[----:B------:R-:W-:-:S03]  /*7f40*/  ISETP.LT.OR P5, PT, R6, 0x1, P1 ;  /* 0x000000010600780c */ /* 0x000fc60000fa1670 */
[----:B------:R1:W-:Y:S04]  /*7f50*/  @P0 LDGSTS.E.BYPASS.LTC128B.128 [R139+0xf100], [R20.64+0x80], !P6 ;  /* 0x0f100080148b0fae */ /* 0x0003e8000f101d48 */
[----:B------:R1:W-:Y:S01]  /*7f60*/  @P0 LDGSTS.E.BYPASS.LTC128B.128 [R139+0x11100], [R20.64+0x100], !P4 ;  /* 0x11100100148b0fae */ /* 0x0003e2000e101d48 */
[----:B------:R-:W-:-:S03]  /*7f70*/  ISETP.GE.AND P0, PT, R208, c[0x0][0x1d4], PT ;  /* 0x00007500d0007a0c */ /* 0x000fc60003f06270 */
[----:B------:R-:W0:Y:S01]  /*7f80*/  LDGDEPBAR ;  /* 0x00000000000079af */ /* 0x000e220000000000 */
[----:B------:R-:W-:-:S03]  /*7f90*/  ISETP.LT.OR P4, PT, R6, 0x1, P0 ;  /* 0x000000010600780c */ /* 0x000fc60000781670 */
[----:B------:R1:W-:Y:S01]  /*7fa0*/  LDGSTS.E.BYPASS.LTC128B.128 [R139+0x100], [R12.64], !P3 ;  /* 0x001000000c8b7fae */ /* 0x0003e2000d901d48 */
[C---:B------:R-:W-:Y:S02]  /*7fb0*/  ISETP.LT.OR P3, PT, R6.reuse, 0x21, P2 ;  /* 0x000000210600780c */ /* 0x040fe40001761670 */
[C---:B------:R-:W-:Y:S01]  /*7fc0*/  ISETP.LT.OR P2, PT, R6.reuse, 0x21, P1 ;  /* 0x000000210600780c */ /* 0x040fe20000f41670 */
[----:B------:R1:W-:Y:S01]  /*7fd0*/  LDGSTS.E.BYPASS.LTC128B.128 [R139+0x2100], [R12.64+0x80], !P5 ;  /* 0x021000800c8b7fae */ /* 0x0003e2000e901d48 */
[----:B------:R-:W-:Y:S02]  /*7fe0*/  ISETP.LT.OR P1, PT, R6, 0x21, P0 ;  /* 0x000000210600780c */ /* 0x000fe40000721670 */
[----:B------:R-:W-:Y:S02]  /*7ff0*/  IADD3 R4, P0, R12, UR7, RZ ;  /* 0x000000070c047c10 */ /* 0x000fe4000ff1e0ff */
[----:B------:R-:W-:Y:S01]  /*8000*/  ISETP.GT.AND P5, PT, R8, R221, PT ;  /* 0x000000dd0800720c */ /* 0x000fe20003fa4270 */
[----:B------:R1:W-:Y:S01]  /*8010*/  LDGSTS.E.BYPASS.LTC128B.128 [R139+0x4100], [R12.64+0x100], !P4 ;  /* 0x041001000c8b7fae */ /* 0x0003e2000e101d48 */
[----:B------:R-:W-:-:S05]  /*8020*/  IADD3.X R5, R13, UR5, RZ, P0, !PT ;  /* 0x000000050d057c10 */ /* 0x000fca00087fe4ff */
[----:B------:R1:W-:Y:S04]  /*8030*/  LDGSTS.E.BYPASS.LTC128B.128 [R139+0x1100], [R4.64], !P3 ;  /* 0x01100000048b7fae */ /* 0x0003e8000d901d48 */
[----:B------:R1:W-:Y:S04]  /*8040*/  LDGSTS.E.BYPASS.LTC128B.128 [R139+0x3100], [R4.64+0x80], !P2 ;  /* 0x03100080048b7fae */ /* 0x0003e8000d101d48 */
[----:B------:R1:W-:Y:S04]  /*8050*/  LDGSTS.E.BYPASS.LTC128B.128 [R139+0x5100], [R4.64+0x100], !P1 ;  /* 0x05100100048b7fae */ /* 0x0003e8000c901d48 */
[----:B------:R-:W0:Y:S01]  /*8060*/  LDGDEPBAR ;  /* 0x00000000000079af */ /* 0x000e220000000000 */
[----:B------:R-:W-:Y:S05]  /*8070*/  @!P5 BRA `(.L_x_1415) ;  /* 0x000001600000d947 */ /* 0x000fea0003800000 */
[----:B-1----:R-:W-:Y:S01]  /*8080*/  IADD3 R5, R2, -0x2, RZ ;  /* 0xfffffffe02057810 */ /* 0x002fe20007ffe0ff */
[----:B------:R-:W-:Y:S01]  /*8090*/  IMAD.WIDE.U32 R14, R9, c[0x0][0x1e0], RZ ;  /* 0x00007800090e7a25 */ /* 0x000fe200078e00ff */
[----:B------:R-:W-:-:S02]  /*80a0*/  ISETP.NE.AND P4, PT, R222, RZ, PT ;  /* 0x000000ffde00720c */ /* 0x000fc40003f85270 */
        /* <DEDUP_REMOVED lines=19> */
.L_x_1415:
[----:B------:R-:W-:Y:S05]  /*81e0*/  BSYNC B0 ;  /* 0x0000000000007941 */ /* 0x000fea0003800000 */
.L_x_1414:
[----:B------:R-:W-:Y:S01]  /*81f0*/  ISETP.LT.AND P0, PT, RZ, c[0x0][0x27c], PT ;  /* 0x00009f00ff007a0c */ /* 0x000fe20003f01270 */
[----:B------:R-:W0:-:S12]  /*8200*/  LDGDEPBAR ;  /* 0x00000000000079af */ /* 0x000e180000000000 */
[----:B------:R-:W-:Y:S05]  /*8210*/  @P0 BRA `(.L_x_1416) ;  /* 0x0000002000000947 */ /* 0x000fea0003800000 */
[----:B------:R-:W-:-:S04]  /*8220*/  DEPBAR.LE SB0, 0x3 ;  /* 0x000080c00000791a */ /* 0x000fc80000000000 */
[----:B------:R-:W-:Y:S05]  /*8230*/  BRA `(.L_x_1417) ;  /* 0x0000597000007947 */ /* 0x000fea0003800000 */
.L_x_1416:
[----:B-1---5:R-:W-:Y:S01]  /*8240*/  SHF.R.S32.HI R4, RZ, 0x1f, R85 ;  /* 0x0000001fff047819 */ /* 0x022fe20000011455 */
[----:B------:R-:W-:Y:S01]  /*8250*/  ULDC.U8 UR4, c[0x0][0x298] ;  /* 0x0000a60000047ab9 */ /* 0x000fe20000000000 */
[C---:B------:R-:W-:Y:S01]  /*8260*/  IMAD.WIDE.U32 R16, R85.reuse, c[0x0][0x280], RZ ;  /* 0x0000a00055107a25 */ /* 0x040fe200078e00ff */
[----:B------:R-:W-:Y:S01]  /*8270*/  ISETP.NE.AND P2, PT, RZ, UR4, PT ;  /* 0x00000004ff007c0c */ /* 0x000fe2000bf45270 */
[----:B------:R-:W-:Y:S01]  /*8280*/  BSSY B2, `(.L_x_1417) ;  /* 0x0000592000027945 */ /* 0x000fe20003800000 */
[----:B------:R-:W-:Y:S01]  /*8290*/  IADD3 R19, R142, 0x40, RZ ;  /* 0x000000408e137810 */ /* 0x000fe20007ffe0ff */
[----:B------:R-:W-:Y:S01]  /*82a0*/  IMAD R6, R4, c[0x0][0x280], RZ ;  /* 0x0000a00004067a24 */ /* 0x000fe200078e02ff */
[----:B------:R-:W-:Y:S01]  /*82b0*/  IADD3 R33, R142, 0x20, RZ ;  /* 0x000000208e217810 */ /* 0x000fe20007ffe0ff */
[----:B------:R-:W-:Y:S02]  /*82c0*/  IMAD R4, R4, c[0x0][0x290], RZ ;  /* 0x0000a40004047a24 */ /* 0x000fe400078e02ff */
[----:B------:R-:W-:-:S04]  /*82d0*/  IMAD.WIDE.U32 R14, R85, c[0x0][0x290], RZ ;  /* 0x0000a400550e7a25 */ /* 0x000fc800078e00ff */
[C---:B------:R-:W-:Y:S01]  /*82e0*/  IMAD R5, R85.reuse, c[0x0][0x284], R6 ;  /* 0x0000a10055057a24 */ /* 0x040fe200078e0206 */
[----:B------:R-:W-:Y:S01]  /*82f0*/  LEA R12, P0, R14, c[0x0][0x288], 0x1 ;  /* 0x0000a2000e0c7a11 */ /* 0x000fe200078008ff */
[----:B------:R-:W-:Y:S01]  /*8300*/  IMAD R85, R85, c[0x0][0x294], R4 ;  /* 0x0000a50055557a24 */ /* 0x000fe200078e0204 */
[----:B------:R-:W-:Y:S01]  /*8310*/  LEA R4, P1, R16, c[0x0][0x270], 0x1 ;  /* 0x00009c0010047a11 */ /* 0x000fe200078208ff */
[----:B------:R-:W-:Y:S02]  /*8320*/  IMAD.IADD R5, R5, 0x1, R17 ;  /* 0x0000000105057824 */ /* 0x000fe400078e0211 */
[----:B------:R-:W-:-:S03]  /*8330*/  IMAD.IADD R6, R85, 0x1, R15 ;  /* 0x0000000155067824 */ /* 0x000fc600078e020f */
[----:B------:R-:W-:Y:S01]  /*8340*/  LEA.HI.X R7, R16, c[0x0][0x274], R5, 0x1, P1 ;  /* 0x00009d0010077a11 */ /* 0x000fe200008f0c05 */
[----:B------:R-:W-:Y:S01]  /*8350*/  IMAD R5, R201, 0x80, R213 ;  /* 0x00000080c9057824 */ /* 0x000fe200078e02d5 */
[----:B------:R-:W-:Y:S02]  /*8360*/  LEA.HI.X R6, R14, c[0x0][0x28c], R6, 0x1, P0 ;  /* 0x0000a3000e067a11 */ /* 0x000fe400000f0c06 */
[----:B------:R-:W-:Y:S01]  /*8370*/  IADD3 R16, R213, 0x40, RZ ;  /* 0x00000040d5107810 */ /* 0x000fe20007ffe0ff */
[----:B------:R-:W-:Y:S05]  /*8380*/  @!P2 BRA `(.L_x_1418) ;  /* 0x00002a500000a947 */ /* 0x000fea0003800000 */
[----:B------:R-:W-:Y:S01]  /*8390*/  ISETP.GE.AND P0, PT, R5, R86, PT ;  /* 0x000000560500720c */ /* 0x000fe20003f06270 */
[----:B------:R-:W1:Y:S01]  /*83a0*/  SHFL.IDX PT, R35, R7, RZ, 0x1c1f ;  /* 0x001c1fff07237589 */ /* 0x000e6200000e0000 */
[----:B------:R-:W-:Y:S01]  /*83b0*/  BSSY B0, `(.L_x_1419) ;  /* 0x0000054000007945 */ /* 0x000fe20003800000 */
[----:B------:R-:W-:Y:S01]  /*83c0*/  CS2R R14, SRZ ;  /* 0x00000000000e7805 */ /* 0x000fe2000001ff00 */
[----:B------:R-:W-:Y:S01]  /*83d0*/  CS2R R28, SRZ ;  /* 0x00000000001c7805 */ /* 0x000fe2000001ff00 */
[----:B------:R2:W3:Y:S01]  /*83e0*/  SHFL.IDX PT, R34, R4, RZ, 0x1c1f ;  /* 0x001c1fff04227589 */ /* 0x0004e200000e0000 */
[----:B------:R-:W-:Y:S01]  /*83f0*/  CS2R R22, SRZ ;  /* 0x0000000000167805 */ /* 0x000fe2000001ff00 */
[----:B------:R-:W-:Y:S01]  /*8400*/  CS2R R26, SRZ ;  /* 0x00000000001a7805 */ /* 0x000fe2000001ff00 */
[----:B------:R-:W-:Y:S01]  /*8410*/  CS2R R36, SRZ ;  /* 0x0000000000247805 */ /* 0x000fe2000001ff00 */
[----:B------:R4:W1:Y:S01]  /*8420*/  SHFL.IDX PT, R31, R6, RZ, 0x1c1f ;  /* 0x001c1fff061f7589 */ /* 0x00086200000e0000 */
[----:B------:R-:W-:Y:S01]  /*8430*/  CS2R R38, SRZ ;  /* 0x0000000000267805 */ /* 0x000fe2000001ff00 */
[----:B------:R-:W-:Y:S01]  /*8440*/  CS2R R60, SRZ ;  /* 0x00000000003c7805 */ /* 0x000fe2000001ff00 */
[----:B------:R-:W-:Y:S01]  /*8450*/  CS2R R20, SRZ ;  /* 0x0000000000147805 */ /* 0x000fe2000001ff00 */
[----:B------:R5:W1:Y:S01]  /*8460*/  SHFL.IDX PT, R30, R12, RZ, 0x1c1f ;  /* 0x001c1fff0c1e7589 */ /* 0x000a6200000e0000 */
[----:B------:R-:W-:Y:S01]  /*8470*/  CS2R R24, SRZ ;  /* 0x0000000000187805 */ /* 0x000fe2000001ff00 */
[----:B--2---:R-:W-:Y:S01]  /*8480*/  CS2R R4, SRZ ;  /* 0x0000000000047805 */ /* 0x004fe2000001ff00 */
[----:B----4-:R-:W-:Y:S01]  /*8490*/  CS2R R6, SRZ ;  /* 0x0000000000067805 */ /* 0x010fe2000001ff00 */
[----:B-----5:R-:W-:Y:S01]  /*84a0*/  CS2R R12, SRZ ;  /* 0x00000000000c7805 */ /* 0x020fe2000001ff00 */
[----:B------:R-:W-:Y:S05]  /*84b0*/  @P0 BRA `(.L_x_1420) ;  /* 0x0000043000000947 */ /* 0x000fea0003800000 */
[C---:B-1-3--:R-:W-:Y:S01]  /*84c0*/  ISETP.GE.AND P1, PT, R33.reuse, c[0x0][0x27c], PT ;  /* 0x00009f0021007a0c */ /* 0x04afe20003f26270 */
[----:B------:R-:W-:Y:S01]  /*84d0*/  IMAD.SHL.U32 R7, R33, 0x2, RZ ;  /* 0x0000000221077824 */ /* 0x000fe200078e00ff */
[----:B------:R-:W-:Y:S01]  /*84e0*/  SHF.R.S32.HI R6, RZ, 0x1f, R33 ;  /* 0x0000001fff067819 */ /* 0x000fe20000011421 */
[----:B------:R-:W-:Y:S01]  /*84f0*/  CS2R R26, SRZ ;  /* 0x00000000001a7805 */ /* 0x000fe2000001ff00 */
[C---:B------:R-:W-:Y:S01]  /*8500*/  ISETP.GE.AND P0, PT, R137.reuse, c[0x0][0x27c], PT ;  /* 0x00009f0089007a0c */ /* 0x040fe20003f06270 */
[----:B------:R-:W-:Y:S01]  /*8510*/  IMAD.SHL.U32 R5, R137, 0x2, RZ ;  /* 0x0000000289057824 */ /* 0x000fe200078e00ff */
[----:B------:R-:W-:-:S02]  /*8520*/  SHF.L.U64.HI R13, R33, 0x1, R6 ;  /* 0x00000001210d7819 */ /* 0x000fc40000010206 */
[----:B------:R-:W-:-:S05]  /*8530*/  SHF.R.S32.HI R4, RZ, 0x1f, R137 ;  /* 0x0000001fff047819 */ /* 0x000fca0000011489 */
[-C--:B------:R-:W-:Y:S02]  /*8540*/  @!P1 IADD3 R14, P2, R34, R7.reuse, RZ ;  /* 0x00000007220e9210 */ /* 0x080fe40007f5e0ff */
[----:B------:R-:W-:Y:S02]  /*8550*/  @!P1 IADD3 R28, P3, R30, R7, RZ ;  /* 0x000000071e1c9210 */ /* 0x000fe40007f7e0ff */
[----:B------:R-:W-:Y:S01]  /*8560*/  SHF.L.U64.HI R7, R137, 0x1, R4 ;  /* 0x0000000189077819 */ /* 0x000fe20000010204 */
[--C-:B------:R-:W-:Y:S01]  /*8570*/  @!P1 IMAD.X R15, R35, 0x1, R13.reuse, P2 ;  /* 0x00000001230f9824 */ /* 0x100fe200010e060d */
[----:B------:R-:W-:Y:S01]  /*8580*/  @!P0 IADD3 R24, P2, R34, R5, RZ ;  /* 0x0000000522188210 */ /* 0x000fe20007f5e0ff */
[----:B------:R-:W-:Y:S02]  /*8590*/  @!P1 IMAD.X R29, R31, 0x1, R13, P3 ;  /* 0x000000011f1d9824 */ /* 0x000fe400018e060d */
[----:B------:R-:W-:Y:S01]  /*85a0*/  CS2R R12, SRZ ;  /* 0x00000000000c7805 */ /* 0x000fe2000001ff00 */
[----:B------:R1:W5:Y:S01]  /*85b0*/  @!P1 LD.E.64 R26, [R14.64] ;  /* 0x000000080e1a9980 */ /* 0x000362000c101b00 */
[----:B------:R-:W-:Y:S01]  /*85c0*/  ISETP.GE.AND P3, PT, R19, c[0x0][0x27c], PT ;  /* 0x00009f0013007a0c */ /* 0x000fe20003f66270 */
[----:B------:R-:W-:-:S03]  /*85d0*/  @!P0 IMAD.X R25, R35, 0x1, R7, P2 ;  /* 0x0000000123198824 */ /* 0x000fc600010e0607 */
[----:B------:R2:W5:Y:S01]  /*85e0*/  @!P1 LD.E.64 R12, [R28.64] ;  /* 0x000000081c0c9980 */ /* 0x000562000c101b00 */
[----:B------:R-:W-:Y:S01]  /*85f0*/  @!P0 IADD3 R20, P1, R30, R5, RZ ;  /* 0x000000051e148210 */ /* 0x000fe20007f3e0ff */
[----:B------:R-:W-:Y:S01]  /*8600*/  CS2R R22, SRZ ;  /* 0x0000000000167805 */ /* 0x000fe2000001ff00 */
[----:B------:R-:W-:-:S03]  /*8610*/  ISETP.GE.AND P2, PT, R138, c[0x0][0x27c], PT ;  /* 0x00009f008a007a0c */ /* 0x000fc60003f46270 */
[----:B------:R-:W-:Y:S02]  /*8620*/  @!P0 IMAD.X R21, R31, 0x1, R7, P1 ;  /* 0x000000011f158824 */ /* 0x000fe400008e0607 */
[----:B------:R-:W-:Y:S01]  /*8630*/  CS2R R6, SRZ ;  /* 0x0000000000067805 */ /* 0x000fe2000001ff00 */
[----:B------:R-:W-:Y:S01]  /*8640*/  SHF.R.S32.HI R4, RZ, 0x1f, R19 ;  /* 0x0000001fff047819 */ /* 0x000fe20000011413 */
[----:B------:R3:W5:Y:S01]  /*8650*/  @!P0 LD.E.64 R22, [R24.64] ;  /* 0x0000000818168980 */ /* 0x000762000c101b00 */
[----:B------:R-:W-:Y:S02]  /*8660*/  SHF.R.S32.HI R5, RZ, 0x1f, R138 ;  /* 0x0000001fff057819 */ /* 0x000fe4000001148a */
[C---:B------:R-:W-:Y:S01]  /*8670*/  SHF.L.U64.HI R4, R19.reuse, 0x1, R4 ;  /* 0x0000000113047819 */ /* 0x040fe20000010204 */
[----:B------:R4:W5:Y:S01]  /*8680*/  @!P0 LD.E.64 R6, [R20.64] ;  /* 0x0000000814068980 */ /* 0x000962000c101b00 */
[----:B-1----:R-:W-:Y:S02]  /*8690*/  IMAD.SHL.U32 R14, R19, 0x2, RZ ;  /* 0x00000002130e7824 */ /* 0x002fe400078e00ff */
[----:B------:R-:W-:-:S03]  /*86a0*/  IMAD.SHL.U32 R15, R138, 0x2, RZ ;  /* 0x000000028a0f7824 */ /* 0x000fc600078e00ff */
[----:B------:R-:W-:Y:S02]  /*86b0*/  @!P3 IADD3 R42, P0, R34, R14, RZ ;  /* 0x0000000e222ab210 */ /* 0x000fe40007f1e0ff */
[----:B------:R-:W-:-:S03]  /*86c0*/  SHF.L.U64.HI R5, R138, 0x1, R5 ;  /* 0x000000018a057819 */ /* 0x000fc60000010205 */
[----:B------:R-:W-:Y:S01]  /*86d0*/  @!P3 IMAD.X R43, R35, 0x1, R4, P0 ;  /* 0x00000001232bb824 */ /* 0x000fe200000e0604 */
[----:B------:R-:W-:Y:S02]  /*86e0*/  @!P2 IADD3 R46, P0, R34, R15, RZ ;  /* 0x0000000f222ea210 */ /* 0x000fe40007f1e0ff */
[----:B------:R-:W-:-:S03]  /*86f0*/  ISETP.GE.AND P1, PT, R142, c[0x0][0x27c], PT ;  /* 0x00009f008e007a0c */ /* 0x000fc60003f26270 */
[----:B------:R-:W-:Y:S01]  /*8700*/  @!P2 IMAD.X R47, R35, 0x1, R5, P0 ;  /* 0x00000001232fa824 */ /* 0x000fe200000e0605 */
[----:B------:R-:W-:-:S05]  /*8710*/  @!P2 IADD3 R44, P0, R30, R15, RZ ;  /* 0x0000000f1e2ca210 */ /* 0x000fca0007f1e0ff */
[----:B------:R-:W-:Y:S01]  /*8720*/  @!P2 IMAD.X R45, R31, 0x1, R5, P0 ;  /* 0x000000011f2da824 */ /* 0x000fe200000e0605 */
[----:B------:R-:W-:Y:S01]  /*8730*/  ISETP.GE.AND P0, PT, R136, c[0x0][0x27c], PT ;  /* 0x00009f0088007a0c */ /* 0x000fe20003f06270 */
[----:B------:R-:W-:Y:S01]  /*8740*/  CS2R R38, SRZ ;  /* 0x0000000000267805 */ /* 0x000fe2000001ff00 */
[----:B---3--:R-:W-:Y:S01]  /*8750*/  CS2R R24, SRZ ;  /* 0x0000000000187805 */ /* 0x008fe2000001ff00 */
[----:B------:R-:W-:Y:S01]  /*8760*/  @!P3 IADD3 R40, P4, R30, R14, RZ ;  /* 0x0000000e1e28b210 */ /* 0x000fe20007f9e0ff */
[----:B------:R-:W-:Y:S01]  /*8770*/  @!P1 IMAD.WIDE R48, R142, 0x2, R34 ;  /* 0x000000028e309825 */ /* 0x000fe200078e0222 */
[----:B------:R-:W-:-:S03]  /*8780*/  SHF.R.S32.HI R15, RZ, 0x1f, R136 ;  /* 0x0000001fff0f7819 */ /* 0x000fc60000011488 */
[----:B----4-:R-:W-:Y:S01]  /*8790*/  @!P1 IMAD.WIDE R20, R142, 0x2, R30 ;  /* 0x000000028e149825 */ /* 0x010fe200078e021e */
[----:B------:R1:W5:Y:S03]  /*87a0*/  @!P1 LD.E.64 R38, [R48.64] ;  /* 0x0000000830269980 */ /* 0x000366000c101b00 */
[C---:B------:R-:W-:Y:S01]  /*87b0*/  IMAD.SHL.U32 R5, R136.reuse, 0x2, RZ ;  /* 0x0000000288057824 */ /* 0x040fe200078e00ff */
[----:B------:R3:W5:Y:S01]  /*87c0*/  @!P1 LD.E.64 R24, [R20.64] ;  /* 0x0000000814189980 */ /* 0x000762000c101b00 */
[----:B------:R-:W-:Y:S01]  /*87d0*/  @!P3 IMAD.X R41, R31, 0x1, R4, P4 ;  /* 0x000000011f29b824 */ /* 0x000fe200020e0604 */
[----:B------:R-:W-:Y:S02]  /*87e0*/  SHF.L.U64.HI R4, R136, 0x1, R15 ;  /* 0x0000000188047819 */ /* 0x000fe4000001020f */
[----:B------:R-:W-:-:S05]  /*87f0*/  @!P0 IADD3 R34, P1, R34, R5, RZ ;  /* 0x0000000522228210 */ /* 0x000fca0007f3e0ff */
[--C-:B------:R-:W-:Y:S01]  /*8800*/  @!P0 IMAD.X R35, R35, 0x1, R4.reuse, P1 ;  /* 0x0000000123238824 */ /* 0x100fe200008e0604 */
[----:B------:R-:W-:Y:S01]  /*8810*/  @!P0 IADD3 R30, P1, R30, R5, RZ ;  /* 0x000000051e1e8210 */ /* 0x000fe20007f3e0ff */
[----:B--2---:R-:W-:Y:S01]  /*8820*/  CS2R R28, SRZ ;  /* 0x00000000001c7805 */ /* 0x004fe2000001ff00 */
[----:B------:R-:W-:Y:S01]  /*8830*/  CS2R R36, SRZ ;  /* 0x0000000000247805 */ /* 0x000fe2000001ff00 */
[----:B------:R-:W-:Y:S01]  /*8840*/  CS2R R14, SRZ ;  /* 0x00000000000e7805 */ /* 0x000fe2000001ff00 */
[----:B------:R-:W-:Y:S01]  /*8850*/  CS2R R60, SRZ ;  /* 0x00000000003c7805 */ /* 0x000fe2000001ff00 */
[----:B------:R-:W-:Y:S02]  /*8860*/  @!P0 IMAD.X R31, R31, 0x1, R4, P1 ;  /* 0x000000011f1f8824 */ /* 0x000fe400008e0604 */
[----:B------:R-:W-:Y:S01]  /*8870*/  CS2R R4, SRZ ;  /* 0x0000000000047805 */ /* 0x000fe2000001ff00 */
[----:B------:R1:W5:Y:S04]  /*8880*/  @!P3 LD.E.64 R28, [R42.64] ;  /* 0x000000082a1cb980 */ /* 0x000368000c101b00 */
[----:B------:R1:W5:Y:S01]  /*8890*/  @!P2 LD.E.64 R36, [R46.64] ;  /* 0x000000082e24a980 */ /* 0x000362000c101b00 */
[----:B---3--:R-:W-:-:S03]  /*88a0*/  CS2R R20, SRZ ;  /* 0x0000000000147805 */ /* 0x008fc6000001ff00 */
[----:B------:R1:W5:Y:S04]  /*88b0*/  @!P3 LD.E.64 R4, [R40.64] ;  /* 0x000000082804b980 */ /* 0x000368000c101b00 */
[----:B------:R1:W5:Y:S04]  /*88c0*/  @!P0 LD.E.64 R14, [R34.64] ;  /* 0x00000008220e8980 */ /* 0x000368000c101b00 */
[----:B------:R1:W5:Y:S04]  /*88d0*/  @!P2 LD.E.64 R20, [R44.64] ;  /* 0x000000082c14a980 */ /* 0x000368000c101b00 */
[----:B------:R1:W5:Y:S02]  /*88e0*/  @!P0 LD.E.64 R60, [R30.64] ;  /* 0x000000081e3c8980 */ /* 0x000364000c101b00 */
.L_x_1420:
[----:B-1-3--:R-:W-:Y:S05]  /*88f0*/  BSYNC B0 ;  /* 0x0000000000007941 */ /* 0x00afea0003800000 */
.L_x_1419:
[----:B-----5:R-:W-:Y:S01]  /*8900*/  IMAD.MOV.U32 R56, RZ, RZ, R36 ;  /* 0x000000ffff387224 */ /* 0x020fe200078e0024 */
[----:B------:R-:W-:Y:S01]  /*8910*/  SHF.R.U64 R36, R36, 0x10, R37 ;  /* 0x0000001024247819 */ /* 0x000fe20000001225 */
[----:B------:R-:W-:Y:S01]  /*8920*/  IMAD.MOV.U32 R41, RZ, RZ, R21 ;  /* 0x000000ffff297224 */ /* 0x000fe200078e0015 */
[--C-:B------:R-:W-:Y:S01]  /*8930*/  SHF.R.U32.HI R35, RZ, 0x10, R37.reuse ;  /* 0x00000010ff237819 */ /* 0x100fe20000011625 */
[----:B------:R-:W-:Y:S01]  /*8940*/  IMAD.MOV.U32 R55, RZ, RZ, R37 ;  /* 0x000000ffff377224 */ /* 0x000fe200078e0025 */
[----:B------:R-:W-:Y:S01]  /*8950*/  SHF.R.U32.HI R32, RZ, 0x10, R21 ;  /* 0x00000010ff207819 */ /* 0x000fe20000011615 */
[--C-:B------:R-:W-:Y:S01]  /*8960*/  IMAD.MOV.U32 R44, RZ, RZ, R25.reuse ;  /* 0x000000ffff2c7224 */ /* 0x100fe200078e0019 */
[----:B------:R-:W-:Y:S01]  /*8970*/  SHF.R.U32.HI R37, RZ, 0x10, R25 ;  /* 0x00000010ff257819 */ /* 0x000fe20000011619 */
[----:B------:R-:W-:Y:S01]  /*8980*/  IMAD R86, R201, -0x80, R86 ;  /* 0xffffff80c9567824 */ /* 0x000fe200078e0256 */
[----:B------:R-:W-:Y:S01]  /*8990*/  PRMT R32, R41, 0x5410, R32 ;  /* 0x0000541029207816 */ /* 0x000fe20000000020 */
[----:B------:R-:W-:Y:S01]  /*89a0*/  IMAD.MOV.U32 R42, RZ, RZ, R20 ;  /* 0x000000ffff2a7224 */ /* 0x000fe200078e0014 */
[----:B------:R-:W-:Y:S01]  /*89b0*/  SHF.R.U64 R34, R20, 0x10, R21 ;  /* 0x0000001014227819 */ /* 0x000fe20000001215 */
[----:B------:R-:W-:Y:S01]  /*89c0*/  IMAD.MOV.U32 R54, RZ, RZ, R26 ;  /* 0x000000ffff367224 */ /* 0x000fe200078e001a */
[----:B------:R-:W-:Y:S01]  /*89d0*/  PRMT R37, R44, 0x5410, R37 ;  /* 0x000054102c257816 */ /* 0x000fe20000000025 */
[----:B------:R-:W-:Y:S01]  /*89e0*/  IMAD.MOV.U32 R53, RZ, RZ, R27 ;  /* 0x000000ffff357224 */ /* 0x000fe200078e001b */
[----:B------:R-:W-:Y:S01]  /*89f0*/  IMNMX R41, R86, 0x80, PT ;  /* 0x0000008056297817 */ /* 0x000fe20003800200 */
[----:B------:R-:W-:Y:S01]  /*8a00*/  IMAD.MOV.U32 R52, RZ, RZ, R22 ;  /* 0x000000ffff347224 */ /* 0x000fe200078e0016 */
[----:B------:R-:W-:Y:S01]  /*8a10*/  LOP3.LUT R44, R211, 0x18, R144, 0xf8, !PT ;  /* 0x00000018d32c7812 */ /* 0x000fe200078ef890 */
[----:B------:R-:W-:Y:S01]  /*8a20*/  IMAD.MOV.U32 R51, RZ, RZ, R23 ;  /* 0x000000ffff337224 */ /* 0x000fe200078e0017 */
[----:B------:R-:W-:Y:S01]  /*8a30*/  SHF.R.U64 R31, R26, 0x10, R27 ;  /* 0x000000101a1f7819 */ /* 0x000fe2000000121b */
[----:B------:R-:W-:Y:S01]  /*8a40*/  IMAD.MOV.U32 R49, RZ, RZ, R29 ;  /* 0x000000ffff317224 */ /* 0x000fe200078e001d */
[----:B------:R-:W-:Y:S01]  /*8a50*/  SHF.R.U32.HI R30, RZ, 0x10, R27 ;  /* 0x00000010ff1e7819 */ /* 0x000fe2000001161b */
[----:B------:R-:W-:Y:S01]  /*8a60*/  IMAD.MOV.U32 R18, RZ, RZ, R12 ;  /* 0x000000ffff127224 */ /* 0x000fe200078e000c */
[--C-:B------:R-:W-:Y:S01]  /*8a70*/  SHF.R.U64 R27, R22, 0x10, R23.reuse ;  /* 0x00000010161b7819 */ /* 0x100fe20000001217 */
[----:B------:R-:W-:Y:S01]  /*8a80*/  IMAD.MOV.U32 R58, RZ, RZ, R38 ;  /* 0x000000ffff3a7224 */ /* 0x000fe200078e0026 */
[----:B------:R-:W-:Y:S01]  /*8a90*/  SHF.R.U32.HI R26, RZ, 0x10, R23 ;  /* 0x00000010ff1a7819 */ /* 0x000fe20000011617 */
[----:B------:R-:W-:Y:S01]  /*8aa0*/  IMAD.MOV.U32 R46, RZ, RZ, R24 ;  /* 0x000000ffff2e7224 */ /* 0x000fe200078e0018 */
[----:B------:R-:W-:Y:S01]  /*8ab0*/  SHF.R.U64 R23, R28, 0x10, R29 ;  /* 0x000000101c177819 */ /* 0x000fe2000000121d */
[----:B------:R-:W-:Y:S01]  /*8ac0*/  IMAD.MOV.U32 R43, RZ, RZ, R7 ;  /* 0x000000ffff2b7224 */ /* 0x000fe200078e0007 */
[----:B------:R-:W-:Y:S01]  /*8ad0*/  SHF.R.U32.HI R22, RZ, 0x10, R29 ;  /* 0x00000010ff167819 */ /* 0x000fe2000001161d */
[----:B------:R-:W-:Y:S01]  /*8ae0*/  IMAD.MOV.U32 R50, RZ, RZ, R28 ;  /* 0x000000ffff327224 */ /* 0x000fe200078e001c */
[----:B------:R-:W-:Y:S01]  /*8af0*/  PRMT R34, R42, 0x5410, R34 ;  /* 0x000054102a227816 */ /* 0x000fe20000000022 */
[----:B------:R-:W-:Y:S01]  /*8b00*/  IMAD.MOV.U32 R57, RZ, RZ, R39 ;  /* 0x000000ffff397224 */ /* 0x000fe200078e0027 */
[----:B------:R-:W-:Y:S01]  /*8b10*/  ISETP.GE.AND P1, PT, R213, R41, PT ;  /* 0x00000029d500720c */ /* 0x000fe20003f26270 */
[----:B------:R-:W-:Y:S01]  /*8b20*/  IMAD.MOV.U32 R48, RZ, RZ, R14 ;  /* 0x000000ffff307224 */ /* 0x000fe200078e000e */
[----:B------:R-:W-:Y:S01]  /*8b30*/  SHF.R.U64 R29, R12, 0x10, R13 ;  /* 0x000000100c1d7819 */ /* 0x000fe2000000120d */
[----:B------:R-:W-:Y:S01]  /*8b40*/  IMAD.MOV.U32 R12, RZ, RZ, R6 ;  /* 0x000000ffff0c7224 */ /* 0x000fe200078e0006 */
[----:B------:R-:W-:Y:S01]  /*8b50*/  LOP3.LUT R42, R140, R44, R141, 0xf6, !PT ;  /* 0x0000002c8c2a7212 */ /* 0x000fe200078ef68d */
[----:B------:R-:W-:Y:S01]  /*8b60*/  IMAD.MOV.U32 R47, RZ, RZ, R15 ;  /* 0x000000ffff2f7224 */ /* 0x000fe200078e000f */
[----:B------:R-:W-:Y:S01]  /*8b70*/  LOP3.LUT P0, RZ, R212, 0x4, RZ, 0xc0, !PT ;  /* 0x00000004d4ff7812 */ /* 0x000fe2000780c0ff */
[----:B------:R-:W-:Y:S01]  /*8b80*/  IMAD.MOV.U32 R45, RZ, RZ, R13 ;  /* 0x000000ffff2d7224 */ /* 0x000fe200078e000d */
[----:B------:R-:W-:Y:S01]  /*8b90*/  PRMT R29, R18, 0x5410, R29 ;  /* 0x00005410121d7816 */ /* 0x000fe2000000001d */
[----:B------:R-:W-:Y:S01]  /*8ba0*/  IMAD.SHL.U32 R18, R42, 0x2, RZ ;  /* 0x000000022a127824 */ /* 0x000fe200078e00ff */
[----:B------:R-:W-:Y:S01]  /*8bb0*/  SHF.R.U64 R40, R38, 0x10, R39 ;  /* 0x0000001026287819 */ /* 0x000fe20000001227 */
[----:B------:R-:W-:-:S04]  /*8bc0*/  DEPBAR.LE SB0, 0x3 ;  /* 0x000080c00000791a */ /* 0x000fc80000000000 */
[----:B------:R-:W-:Y:S01]  /*8bd0*/  SHF.R.U64 R38, R24, 0x10, R25 ;  /* 0x0000001018267819 */ /* 0x000fe20000001219 */
[----:B------:R-:W-:Y:S01]  /*8be0*/  BSSY B1, `(.L_x_1421) ;  /* 0x0000122000017945 */ /* 0x000fe20003800000 */
[--C-:B------:R-:W-:Y:S01]  /*8bf0*/  SHF.R.U64 R25, R6, 0x10, R7.reuse ;  /* 0x0000001006197819 */ /* 0x100fe20000001207 */
[----:B------:R-:W-:Y:S01]  /*8c00*/  IMAD.MOV.U32 R6, RZ, RZ, R4 ;  /* 0x000000ffff067224 */ /* 0x000fe200078e0004 */
[----:B------:R-:W-:Y:S01]  /*8c10*/  SHF.R.U32.HI R24, RZ, 0x10, R7 ;  /* 0x00000010ff187819 */ /* 0x000fe20000011607 */
[--C-:B------:R-:W-:Y:S01]  /*8c20*/  IMAD.MOV.U32 R7, RZ, RZ, R5.reuse ;  /* 0x000000ffff077224 */ /* 0x100fe200078e0005 */
[----:B------:R-:W-:Y:S01]  /*8c30*/  SHF.R.U64 R21, R4, 0x10, R5 ;  /* 0x0000001004157819 */ /* 0x000fe20000001205 */
[----:B------:R-:W-:Y:S01]  /*8c40*/  IMAD.MOV.U32 R4, RZ, RZ, R61 ;  /* 0x000000ffff047224 */ /* 0x000fe200078e003d */
[----:B------:R-:W-:Y:S01]  /*8c50*/  SHF.R.U32.HI R20, RZ, 0x10, R5 ;  /* 0x00000010ff147819 */ /* 0x000fe20000011605 */
[----:B------:R-:W-:Y:S01]  /*8c60*/  IMAD.MOV.U32 R5, RZ, RZ, R60 ;  /* 0x000000ffff057224 */ /* 0x000fe200078e003c */
[----:B------:R-:W-:-:S02]  /*8c70*/  SHF.R.U64 R17, R14, 0x10, R15 ;  /* 0x000000100e117819 */ /* 0x000fc4000000120f */
[----:B------:R-:W-:Y:S02]  /*8c80*/  SHF.R.U32.HI R28, RZ, 0x10, R13 ;  /* 0x00000010ff1c7819 */ /* 0x000fe4000001160d */
[----:B------:R-:W-:Y:S02]  /*8c90*/  SHF.R.U32.HI R39, RZ, 0x10, R39 ;  /* 0x00000010ff277819 */ /* 0x000fe40000011627 */
[----:B------:R-:W-:Y:S02]  /*8ca0*/  SHF.R.U32.HI R15, RZ, 0x10, R15 ;  /* 0x00000010ff0f7819 */ /* 0x000fe4000001160f */
[--C-:B------:R-:W-:Y:S02]  /*8cb0*/  SHF.R.U64 R14, R60, 0x10, R61.reuse ;  /* 0x000000103c0e7819 */ /* 0x100fe4000000123d */
[----:B------:R-:W-:Y:S02]  /*8cc0*/  SHF.R.U32.HI R13, RZ, 0x10, R61 ;  /* 0x00000010ff0d7819 */ /* 0x000fe4000001163d */
[----:B------:R-:W-:-:S02]  /*8cd0*/  IADD3 R42, R18, 0x18100, RZ ;  /* 0x00018100122a7810 */ /* 0x000fc40007ffe0ff */
[----:B------:R-:W-:Y:S02]  /*8ce0*/  PRMT R25, R12, 0x5410, R25 ;  /* 0x000054100c197816 */ /* 0x000fe40000000019 */
[----:B------:R-:W-:Y:S02]  /*8cf0*/  IADD3 R12, R18, 0x18140, RZ ;  /* 0x00018140120c7810 */ /* 0x000fe40007ffe0ff */
        /* <DEDUP_REMOVED lines=17> */
[----:B------:R-:W-:Y:S02]  /*8e10*/  @P0 IADD3 R12, R42, -0x40, RZ ;  /* 0xffffffc02a0c0810 */ /* 0x000fe40007ffe0ff */
[----:B------:R-:W-:Y:S02]  /*8e20*/  PRMT R14, R5, 0x5410, R14 ;  /* 0x00005410050e7816 */ /* 0x000fe4000000000e */
        /* <DEDUP_REMOVED lines=8> */
[----:B------:R-:W-:Y:S01]  /*8eb0*/  IMAD.U32 R44, R38, 0x10000, RZ ;  /* 0x00010000262c7824 */ /* 0x000fe200078e00ff */
[----:B------:R-:W-:Y:S02]  /*8ec0*/  LOP3.LUT R45, R40, 0xffff0000, RZ, 0xc0, !PT ;  /* 0xffff0000282d7812 */ /* 0x000fe400078ec0ff */
[C---:B-1----:R-:W-:Y:S01]  /*8ed0*/  SHF.L.U32 R43, R4.reuse, 0x10, RZ ;  /* 0x00000010042b7819 */ /* 0x042fe200000006ff */
[----:B------:R-:W-:Y:S01]  /*8ee0*/  IMAD.U32 R46, R7, 0x10000, RZ ;  /* 0x00010000072e7824 */ /* 0x000fe200078e00ff */
[----:B------:R-:W-:Y:S02]  /*8ef0*/  LOP3.LUT R42, R4, 0xffff0000, RZ, 0xc0, !PT ;  /* 0xffff0000042a7812 */ /* 0x000fe400078ec0ff */
[C---:B------:R-:W-:Y:S02]  /*8f00*/  SHF.L.U32 R4, R5.reuse, 0x10, RZ ;  /* 0x0000001005047819 */ /* 0x040fe400000006ff */
[----:B------:R-:W-:-:S02]  /*8f10*/  LOP3.LUT R50, R5, 0xffff0000, RZ, 0xc0, !PT ;  /* 0xffff000005327812 */ /* 0x000fc400078ec0ff */
[----:B------:R-:W-:Y:S02]  /*8f20*/  LOP3.LUT R5, R38, 0xffff0000, RZ, 0xc0, !PT ;  /* 0xffff000026057812 */ /* 0x000fe400078ec0ff */
[C---:B------:R-:W-:Y:S02]  /*8f30*/  SHF.L.U32 R49, R6.reuse, 0x10, RZ ;  /* 0x0000001006317819 */ /* 0x040fe400000006ff */
[----:B------:R-:W-:Y:S01]  /*8f40*/  LOP3.LUT R48, R6, 0xffff0000, RZ, 0xc0, !PT ;  /* 0xffff000006307812 */ /* 0x000fe200078ec0ff */
[CC--:B------:R-:W-:Y:S01]  /*8f50*/  FMUL.FTZ R6, R42.reuse, R44.reuse ;  /* 0x0000002c2a067220 */ /* 0x0c0fe20000410000 */
[----:B------:R-:W-:Y:S01]  /*8f60*/  LOP3.LUT R51, R7, 0xffff0000, RZ, 0xc0, !PT ;  /* 0xffff000007337812 */ /* 0x000fe200078ec0ff */
[----:B------:R-:W-:Y:S02]  /*8f70*/  FMUL.FTZ R42, R42, R47 ;  /* 0x0000002f2a2a7220 */ /* 0x000fe40000410000 */
        /* <DEDUP_REMOVED lines=12> */
[----:B------:R-:W-:Y:S02]  /*9040*/  FMUL.FTZ R48, R48, R47 ;  /* 0x0000002f30307220 */ /* 0x000fe40000410000 */
[----:B------:R-:W-:Y:S02]  /*9050*/  FMUL.FTZ R51, R51, R45 ;  /* 0x0000002d33337220 */ /* 0x000fe40000410000 */
[----:B------:R-:W-:Y:S01]  /*9060*/  FFMA.FTZ R47, R49, R47, -R4 ;  /* 0x0000002f312f7223 */ /* 0x000fe20000010804 */
[----:B------:R-:W-:Y:S01]  /*9070*/  F2FP.BF16.PACK_AB R4, R43, R6 ;  /* 0x000000062b04723e */ /* 0x000fe200000010ff */
[----:B------:R-:W-:-:S02]  /*9080*/  FFMA.FTZ R48, R49, R44, R48 ;  /* 0x0000002c31307223 */ /* 0x000fc40000010030 */
[----:B------:R-:W-:Y:S01]  /*9090*/  FFMA.FTZ R45, R46, R45, -R5 ;  /* 0x0000002d2e2d7223 */ /* 0x000fe20000010805 */
[----:B------:R-:W-:Y:S01]  /*90a0*/  F2FP.BF16.PACK_AB R5, R50, R7 ;  /* 0x000000073205723e */ /* 0x000fe200000010ff */
[----:B------:R-:W-:Y:S01]  /*90b0*/  FFMA.FTZ R42, R46, R42, R51 ;  /* 0x0000002a2e2a7223 */ /* 0x000fe20000010033 */
[----:B------:R-:W-:-:S04]  /*90c0*/  F2FP.BF16.PACK_AB R6, R48, R47 ;  /* 0x0000002f3006723e */ /* 0x000fc800000010ff */
[----:B------:R-:W-:-:S05]  /*90d0*/  F2FP.BF16.PACK_AB R7, R42, R45 ;  /* 0x0000002d2a07723e */ /* 0x000fca00000010ff */
[----:B------:R1:W-:Y:S02]  /*90e0*/  STS.128 [R18+0x18100], R4 ;  /* 0x0181000412007388 */ /* 0x0003e40000000c00 */
.L_x_1424:
[----:B------:R-:W-:Y:S05]  /*90f0*/  BSYNC B0 ;  /* 0x0000000000007941 */ /* 0x000fea0003800000 */
.L_x_1423:
[----:B------:R-:W-:Y:S01]  /*9100*/  ISETP.GE.AND P0, PT, R138, c[0x0][0x27c], PT ;  /* 0x00009f008a007a0c */ /* 0x000fe20003f06270 */
[----:B------:R-:W-:-:S12]  /*9110*/  BSSY B0, `(.L_x_1425) ;  /* 0x0000028000007945 */ /* 0x000fd80003800000 */
[----:B------:R-:W-:Y:S05]  /*9120*/  @P0 BRA `(.L_x_1426) ;  /* 0x0000026000000947 */ /* 0x000fea0003800000 */
[----:B-1----:R-:W1:Y:S01]  /*9130*/  LDS.128 R4, [R12] ;  /* 0x000000000c047984 */ /* 0x002e620000000c00 */
        /* <DEDUP_REMOVED lines=14> */
[----:B------:R-:W-:Y:S02]  /*9220*/  FMUL.FTZ R7, R50, R5 ;  /* 0x0000000532077220 */ /* 0x000fe40000410000 */
[----:B------:R-:W-:Y:S01]  /*9230*/  FFMA.FTZ R6, R43, R47, -R6 ;  /* 0x0000002f2b067223 */ /* 0x000fe20000010806 */
[----:B------:R-:W-:Y:S01]  /*9240*/  SHF.L.U32 R47, R35, 0x10, RZ ;  /* 0x00000010232f7819 */ /* 0x000fe200000006ff */
[----:B------:R-:W-:Y:S01]  /*9250*/  FFMA.FTZ R43, R43, R44, R42 ;  /* 0x0000002c2b2b7223 */ /* 0x000fe2000001002a */
[----:B------:R-:W-:Y:S01]  /*9260*/  SHF.L.U32 R44, R32, 0x10, RZ ;  /* 0x00000010202c7819 */ /* 0x000fe200000006ff */
        /* <DEDUP_REMOVED lines=17> */
[----:B------:R1:W-:Y:S02]  /*9380*/  STS.128 [R12], R4 ;  /* 0x000000040c007388 */ /* 0x0003e40000000c00 */
.L_x_1426:
[----:B------:R-:W-:Y:S05]  /*9390*/  BSYNC B0 ;  /* 0x0000000000007941 */ /* 0x000fea0003800000 */
.L_x_1425:
[----:B------:R-:W-:Y:S01]  /*93a0*/  ISETP.GE.AND P0, PT, R33, c[0x0][0x27c], PT ;  /* 0x00009f0021007a0c */ /* 0x000fe20003f06270 */
[----:B------:R-:W-:-:S12]  /*93b0*/  BSSY B0, `(.L_x_1427) ;  /* 0x0000028000007945 */ /* 0x000fd80003800000 */
[----:B------:R-:W-:Y:S05]  /*93c0*/  @P0 BRA `(.L_x_1428) ;  /* 0x0000026000000947 */ /* 0x000fea0003800000 */
[----:B-1----:R-:W1:Y:S01]  /*93d0*/  LDS.128 R4, [R18+0x1c100] ;  /* 0x01c1000012047984 */ /* 0x002e620000000c00 */
        /* <DEDUP_REMOVED lines=37> */
.L_x_1428:
[----:B------:R-:W-:Y:S05]  /*9630*/  BSYNC B0 ;  /* 0x0000000000007941 */ /* 0x000fea0003800000 */
.L_x_1427:
        /* <DEDUP_REMOVED lines=41> */
.L_x_1430:
[----:B------:R-:W-:Y:S05]  /*98d0*/  BSYNC B0 ;  /* 0x0000000000007941 */ /* 0x000fea0003800000 */
.L_x_1429:
        /* <DEDUP_REMOVED lines=41> */
.L_x_1432:
[----:B------:R-:W-:Y:S05]  /*9b70*/  BSYNC B0 ;  /* 0x0000000000007941 */ /* 0x000fea0003800000 */
.L_x_1431:
[----:B------:R-:W-:-:S13]  /*9b80*/  ISETP.GE.AND P0, PT, R136, c[0x0][0x27c], PT ;  /* 0x00009f0088007a0c */ /* 0x000fda0003f06270 */
[----:B------:R-:W-:Y:S05]  /*9b90*/  @P0 BRA `(.L_x_1422) ;  /* 0x0000026000000947 */ /* 0x000fea0003800000 */
[----:B-1----:R-:W1:Y:S01]  /*9ba0*/  LDS.128 R4, [R12+0x8000] ;  /* 0x008000000c047984 */ /* 0x002e620000000c00 */
[C---:B------:R-:W-:Y:S01]  /*9bb0*/  SHF.L.U32 R47, R17.reuse, 0x10, RZ ;  /* 0x00000010112f7819 */ /* 0x040fe200000006ff */
        /* <DEDUP_REMOVED lines=36> */
.L_x_1422:
[----:B------:R-:W-:Y:S05]  /*9e00*/  BSYNC B1 ;  /* 0x0000000000017941 */ /* 0x000fea0003800000 */
.L_x_1421:
[----:B------:R-:W-:-:S13]  /*9e10*/  ISETP.GE.AND P0, PT, R16, R41, PT ;  /* 0x000000291000720c */ /* 0x000fda0003f06270 */
[----:B------:R-:W-:Y:S05]  /*9e20*/  @P0 BRA `(.L_x_1433) ;  /* 0x00003d7000000947 */ /* 0x000fea0003800000 */
[----:B------:R-:W-:Y:S01]  /*9e30*/  ISETP.GE.AND P0, PT, R142, c[0x0][0x27c], PT ;  /* 0x00009f008e007a0c */ /* 0x000fe20003f06270 */
[----:B------:R-:W-:-:S12]  /*9e40*/  BSSY B0, `(.L_x_1434) ;  /* 0x0000028000007945 */ /* 0x000fd80003800000 */
[----:B------:R-:W-:Y:S05]  /*9e50*/  @P0 BRA `(.L_x_1435) ;  /* 0x0000026000000947 */ /* 0x000fea0003800000 */
[----:B-1----:R-:W1:Y:S01]  /*9e60*/  LDS.128 R4, [R18+0x1a100] ;  /* 0x01a1000012047984 */ /* 0x002e620000000c00 */
[----:B------:R-:W-:Y:S02]  /*9e70*/  LOP3.LUT R43, R40, 0xffff0000, RZ, 0xc0, !PT ;  /* 0xffff0000282b7812 */ /* 0x000fe400078ec0ff */
[----:B------:R-:W-:Y:S02]  /*9e80*/  LOP3.LUT R45, R38, 0xffff0000, RZ, 0xc0, !PT ;  /* 0xffff0000262d7812 */ /* 0x000fe400078ec0ff */
[C---:B-1----:R-:W-:Y:S02]  /*9e90*/  SHF.L.U32 R41, R4.reuse, 0x10, RZ ;  /* 0x0000001004297819 */ /* 0x042fe400000006ff */
[----:B------:R-:W-:Y:S02]  /*9ea0*/  LOP3.LUT R16, R4, 0xffff0000, RZ, 0xc0, !PT ;  /* 0xffff000004107812 */ /* 0x000fe400078ec0ff */
[C---:B------:R-:W-:Y:S02]  /*9eb0*/  SHF.L.U32 R4, R5.reuse, 0x10, RZ ;  /* 0x0000001005047819 */ /* 0x040fe400000006ff */
[----:B------:R-:W-:-:S02]  /*9ec0*/  LOP3.LUT R42, R5, 0xffff0000, RZ, 0xc0, !PT ;  /* 0xffff0000052a7812 */ /* 0x000fc400078ec0ff */
[----:B------:R-:W-:Y:S01]  /*9ed0*/  SHF.L.U32 R5, R40, 0x10, RZ ;  /* 0x0000001028057819 */ /* 0x000fe200000006ff */
[----:B------:R-:W-:Y:S01]  /*9ee0*/  IMAD.U32 R40, R38, 0x10000, RZ ;  /* 0x0001000026287824 */ /* 0x000fe200078e00ff */
[C---:B------:R-:W-:Y:S01]  /*9ef0*/  SHF.L.U32 R46, R6.reuse, 0x10, RZ ;  /* 0x00000010062e7819 */ /* 0x040fe200000006ff */
[C---:B------:R-:W-:Y:S01]  /*9f00*/  IMAD.U32 R38, R7.reuse, 0x10000, RZ ;  /* 0x0001000007267824 */ /* 0x040fe200078e00ff */
[----:B------:R-:W-:Y:S01]  /*9f10*/  LOP3.LUT R44, R6, 0xffff0000, RZ, 0xc0, !PT ;  /* 0xffff0000062c7812 */ /* 0x000fe200078ec0ff */
[----:B------:R-:W-:Y:S01]  /*9f20*/  FMUL.FTZ R6, R40, R16 ;  /* 0x0000001028067220 */ /* 0x000fe20000410000 */
[----:B------:R-:W-:Y:S01]  /*9f30*/  LOP3.LUT R47, R7, 0xffff0000, RZ, 0xc0, !PT ;  /* 0xffff0000072f7812 */ /* 0x000fe200078ec0ff */
[----:B------:R-:W-:Y:S02]  /*9f40*/  FMUL.FTZ R7, R45, R42 ;  /* 0x0000002a2d077220 */ /* 0x000fe40000410000 */
[C---:B------:R-:W-:Y:S02]  /*9f50*/  FMUL.FTZ R16, R5.reuse, R16 ;  /* 0x0000001005107220 */ /* 0x040fe40000410000 */
[----:B------:R-:W-:-:S02]  /*9f60*/  FFMA.FTZ R6, R5, R41, -R6 ;  /* 0x0000002905067223 */ /* 0x000fc40000010806 */
[----:B------:R-:W-:Y:S01]  /*9f70*/  FFMA.FTZ R5, R43, R4, -R7 ;  /* 0x000000042b057223 */ /* 0x000fe20000010807 */
[----:B------:R-:W-:Y:S01]  /*9f80*/  SHF.L.U32 R7, R37, 0x10, RZ ;  /* 0x0000001025077819 */ /* 0x000fe200000006ff */
[----:B------:R-:W-:Y:S01]  /*9f90*/  FMUL.FTZ R42, R43, R42 ;  /* 0x0000002a2b2a7220 */ /* 0x000fe20000410000 */
[----:B------:R-:W-:Y:S01]  /*9fa0*/  SHF.L.U32 R43, R39, 0x10, RZ ;  /* 0x00000010272b7819 */ /* 0x000fe200000006ff */
[----:B------:R-:W-:Y:S01]  /*9fb0*/  FFMA.FTZ R41, R40, R41, R16 ;  /* 0x0000002928297223 */ /* 0x000fe20000010010 */
[----:B------:R-:W-:Y:S01]  /*9fc0*/  LOP3.LUT R37, R37, 0xffff0000, RZ, 0xc0, !PT ;  /* 0xffff000025257812 */ /* 0x000fe200078ec0ff */
[----:B------:R-:W-:Y:S01]  /*9fd0*/  FFMA.FTZ R42, R45, R4, R42 ;  /* 0x000000042d2a7223 */ /* 0x000fe2000001002a */
[----:B------:R-:W-:Y:S01]  /*9fe0*/  LOP3.LUT R39, R39, 0xffff0000, RZ, 0xc0, !PT ;  /* 0xffff000027277812 */ /* 0x000fe200078ec0ff */
[-C--:B------:R-:W-:Y:S02]  /*9ff0*/  FMUL.FTZ R4, R7, R44.reuse ;  /* 0x0000002c07047220 */ /* 0x080fe40000410000 */
[----:B------:R-:W-:Y:S01]  /*a000*/  FMUL.FTZ R44, R43, R44 ;  /* 0x0000002c2b2c7220 */ /* 0x000fe20000410000 */
[----:B------:R-:W-:Y:S01]  /*a010*/  F2FP.BF16.PACK_AB R5, R42, R5 ;  /* 0x000000052a05723e */ /* 0x000fe200000010ff */
[----:B------:R-:W-:-:S02]  /*a020*/  FMUL.FTZ R16, R37, R47 ;  /* 0x0000002f25107220 */ /* 0x000fc40000410000 */
[----:B------:R-:W-:Y:S02]  /*a030*/  FMUL.FTZ R47, R39, R47 ;  /* 0x0000002f272f7220 */ /* 0x000fe40000410000 */
[----:B------:R-:W-:Y:S02]  /*a040*/  FFMA.FTZ R44, R7, R46, R44 ;  /* 0x0000002e072c7223 */ /* 0x000fe4000001002c */
[----:B------:R-:W-:Y:S02]  /*a050*/  FFMA.FTZ R7, R39, R38, -R16 ;  /* 0x0000002627077223 */ /* 0x000fe40000010810 */
[----:B------:R-:W-:Y:S01]  /*a060*/  FFMA.FTZ R43, R43, R46, -R4 ;  /* 0x0000002e2b2b7223 */ /* 0x000fe20000010804 */
[----:B------:R-:W-:Y:S01]  /*a070*/  F2FP.BF16.PACK_AB R4, R41, R6 ;  /* 0x000000062904723e */ /* 0x000fe200000010ff */
[----:B------:R-:W-:-:S03]  /*a080*/  FFMA.FTZ R38, R37, R38, R47 ;  /* 0x0000002625267223 */ /* 0x000fc6000001002f */
[----:B------:R-:W-:Y:S02]  /*a090*/  F2FP.BF16.PACK_AB R6, R44, R43 ;  /* 0x0000002b2c06723e */ /* 0x000fe400000010ff */
[----:B------:R-:W-:-:S05]  /*a0a0*/  F2FP.BF16.PACK_AB R7, R38, R7 ;  /* 0x000000072607723e */ /* 0x000fca00000010ff */
[----:B------:R1:W-:Y:S02]  /*a0b0*/  STS.128 [R18+0x1a100], R4 ;  /* 0x01a1000412007388 */ /* 0x0003e40000000c00 */
.L_x_1435:
[----:B------:R-:W-:Y:S05]  /*a0c0*/  BSYNC B0 ;  /* 0x0000000000007941 */ /* 0x000fea0003800000 */
.L_x_1434:
        /* <DEDUP_REMOVED lines=20> */
[C---:B------:R-:W-:Y:S01]  /*a210*/  FFMA.FTZ R5, R39.reuse, R4, -R7 ;  /* 0x0000000427057223 */ /* 0x040fe20000010807 */
        /* <DEDUP_REMOVED lines=12> */
[-C--:B------:R-:W-:Y:S02]  /*a2e0*/  FFMA.FTZ R40, R7, R42.reuse, R40 ;  /* 0x0000002a07287223 */ /* 0x080fe40000010028 */
[----:B------:R-:W-:Y:S01]  /*a2f0*/  FFMA.FTZ R39, R39, R42, -R4 ;  /* 0x0000002a27277223 */ /* 0x000fe20000010804 */
[----:B------:R-:W-:Y:S01]  /*a300*/  F2FP.BF16.PACK_AB R4, R37, R6 ;  /* 0x000000062504723e */ /* 0x000fe200000010ff */
[-C--:B------:R-:W-:Y:S02]  /*a310*/  FFMA.FTZ R7, R35, R34.reuse, -R16 ;  /* 0x0000002223077223 */ /* 0x080fe40000010810 */
[----:B------:R-:W-:Y:S01]  /*a320*/  FFMA.FTZ R32, R32, R34, R43 ;  /* 0x0000002220207223 */ /* 0x000fe2000001002b */
[----:B------:R-:W-:-:S04]  /*a330*/  F2FP.BF16.PACK_AB R6, R40, R39 ;  /* 0x000000272806723e */ /* 0x000fc800000010ff */
[----:B------:R-:W-:-:S05]  /*a340*/  F2FP.BF16.PACK_AB R7, R32, R7 ;  /* 0x000000072007723e */ /* 0x000fca00000010ff */
[----:B------:R1:W-:Y:S02]  /*a350*/  STS.128 [R12+0x2000], R4 ;  /* 0x002000040c007388 */ /* 0x0003e40000000c00 */
.L_x_1437:
[----:B------:R-:W-:Y:S05]  /*a360*/  BSYNC B0 ;  /* 0x0000000000007941 */ /* 0x000fea0003800000 */
.L_x_1436:
        /* <DEDUP_REMOVED lines=15> */
[-C--:B------:R-:W-:Y:S01]  /*a460*/  FMUL.FTZ R6, R31, R16.reuse ;  /* 0x000000101f067220 */ /* 0x080fe20000410000 */
[----:B------:R-:W-:Y:S01]  /*a470*/  LOP3.LUT R38, R7, 0xffff0000, RZ, 0xc0, !PT ;  /* 0xffff000007267812 */ /* 0x000fe200078ec0ff */
[-C--:B------:R-:W-:Y:S02]  /*a480*/  FMUL.FTZ R7, R29, R33.reuse ;  /* 0x000000211d077220 */ /* 0x080fe40000410000 */
        /* <DEDUP_REMOVED lines=15> */
[-C--:B------:R-:W-:Y:S01]  /*a580*/  FFMA.FTZ R16, R16, R37.reuse, -R4 ;  /* 0x0000002510107223 */ /* 0x080fe20000010804 */
[----:B------:R-:W-:Y:S01]  /*a590*/  F2FP.BF16.PACK_AB R4, R31, R6 ;  /* 0x000000061f04723e */ /* 0x000fe200000010ff */
[----:B------:R-:W-:-:S02]  /*a5a0*/  FFMA.FTZ R7, R7, R37, R36 ;  /* 0x0000002507077223 */ /* 0x000fc40000010024 */
[-C--:B------:R-:W-:Y:S02]  /*a5b0*/  FFMA.FTZ R29, R30, R35.reuse, -R29 ;  /* 0x000000231e1d7223 */ /* 0x080fe4000001081d */
[----:B------:R-:W-:Y:S01]  /*a5c0*/  FFMA.FTZ R38, R28, R35, R38 ;  /* 0x000000231c267223 */ /* 0x000fe20000010026 */
[----:B------:R-:W-:-:S04]  /*a5d0*/  F2FP.BF16.PACK_AB R6, R7, R16 ;  /* 0x000000100706723e */ /* 0x000fc800000010ff */
[----:B------:R-:W-:-:S05]  /*a5e0*/  F2FP.BF16.PACK_AB R7, R38, R29 ;  /* 0x0000001d2607723e */ /* 0x000fca00000010ff */
[----:B------:R1:W-:Y:S02]  /*a5f0*/  STS.128 [R18+0x1e100], R4 ;  /* 0x01e1000412007388 */ /* 0x0003e40000000c00 */
.L_x_1439:
[----:B------:R-:W-:Y:S05]  /*a600*/  BSYNC B0 ;  /* 0x0000000000007941 */ /* 0x000fea0003800000 */
.L_x_1438:
        /* <DEDUP_REMOVED lines=41> */
.L_x_1441:
[----:B------:R-:W-:Y:S05]  /*a8a0*/  BSYNC B0 ;  /* 0x0000000000007941 */ /* 0x000fea0003800000 */
.L_x_1440:
        /* <DEDUP_REMOVED lines=27> */
[----:B------:R-:W-:Y:S01]  /*aa60*/  FFMA.FTZ R24, R21, R4, R24 ;  /* 0x0000000415187223 */ /* 0x000fe20000010018 */
[----:B------:R-:W-:Y:S01]  /*aa70*/  F2FP.BF16.PACK_AB R4, R19, R6 ;  /* 0x000000061304723e */ /* 0x000fe200000010ff */
[-C--:B------:R-:W-:Y:S02]  /*aa80*/  FMUL.FTZ R21, R7, R27.reuse ;  /* 0x0000001b07157220 */ /* 0x080fe40000410000 */
[----:B------:R-:W-:Y:S01]  /*aa90*/  FMUL.FTZ R27, R16, R27 ;  /* 0x0000001b101b7220 */ /* 0x000fe20000410000 */
[----:B------:R-:W-:Y:S01]  /*aaa0*/  F2FP.BF16.PACK_AB R5, R24, R5 ;  /* 0x000000051805723e */ /* 0x000fe200000010ff */
[-C--:B------:R-:W-:Y:S02]  /*aab0*/  FMUL.FTZ R23, R20, R29.reuse ;  /* 0x0000001d14177220 */ /* 0x080fe40000410000 */
[----:B------:R-:W-:Y:S02]  /*aac0*/  FMUL.FTZ R29, R22, R29 ;  /* 0x0000001d161d7220 */ /* 0x000fe40000410000 */
[----:B------:R-:W-:-:S02]  /*aad0*/  FFMA.FTZ R21, R16, R28, -R21 ;  /* 0x0000001c10157223 */ /* 0x000fc40000010815 */
[----:B------:R-:W-:Y:S02]  /*aae0*/  FFMA.FTZ R28, R7, R28, R27 ;  /* 0x0000001c071c7223 */ /* 0x000fe4000001001b */
[-C--:B------:R-:W-:Y:S02]  /*aaf0*/  FFMA.FTZ R7, R22, R26.reuse, -R23 ;  /* 0x0000001a16077223 */ /* 0x080fe40000010817 */
[----:B------:R-:W-:Y:S01]  /*ab00*/  FFMA.FTZ R20, R20, R26, R29 ;  /* 0x0000001a14147223 */ /* 0x000fe2000001001d */
[----:B------:R-:W-:-:S04]  /*ab10*/  F2FP.BF16.PACK_AB R6, R28, R21 ;  /* 0x000000151c06723e */ /* 0x000fc800000010ff */
[----:B------:R-:W-:-:S05]  /*ab20*/  F2FP.BF16.PACK_AB R7, R20, R7 ;  /* 0x000000071407723e */ /* 0x000fca00000010ff */
[----:B------:R1:W-:Y:S02]  /*ab30*/  STS.128 [R18+0x22100], R4 ;  /* 0x0221000412007388 */ /* 0x0003e40000000c00 */
.L_x_1443:
[----:B------:R-:W-:Y:S05]  /*ab40*/  BSYNC B0 ;  /* 0x0000000000007941 */ /* 0x000fea0003800000 */
.L_x_1442:
        /* <DEDUP_REMOVED lines=19> */
[C---:B------:R-:W-:Y:S01]  /*ac80*/  FFMA.FTZ R5, R20.reuse, R4, -R7 ;  /* 0x0000000414057223 */ /* 0x040fe20000010807 */
        /* <DEDUP_REMOVED lines=19> */
[----:B------:R1:W-:Y:S01]  /*adc0*/  STS.128 [R12+0xa000], R4 ;  /* 0x00a000040c007388 */ /* 0x0003e20000000c00 */
[----:B------:R-:W-:Y:S05]  /*add0*/  BRA `(.L_x_1433) ;  /* 0x00002dc000007947 */ /* 0x000fea0003800000 */
.L_x_1418:
[----:B------:R-:W-:Y:S01]  /*ade0*/  ISETP.GE.AND P0, PT, R5, R86, PT ;  /* 0x000000560500720c */ /* 0x000fe20003f06270 */
[C---:B------:R-:W-:Y:S01]  /*adf0*/  IMAD.IADD R20, R142.reuse, 0x1, R19 ;  /* 0x000000018e147824 */ /* 0x040fe200078e0213 */
[----:B------:R-:W1:Y:S01]  /*ae00*/  SHFL.IDX PT, R43, R7, RZ, 0x1c1f ;  /* 0x001c1fff072b7589 */ /* 0x000e6200000e0000 */
[----:B------:R-:W-:Y:S01]  /*ae10*/  IMAD.IADD R40, R142, 0x1, R33 ;  /* 0x000000018e287824 */ /* 0x000fe200078e0221 */
[----:B------:R-:W-:Y:S01]  /*ae20*/  BSSY B0, `(.L_x_1444) ;  /* 0x000003a000007945 */ /* 0x000fe20003800000 */
[----:B------:R-:W-:Y:S01]  /*ae30*/  CS2R R46, SRZ ;  /* 0x00000000002e7805 */ /* 0x000fe2000001ff00 */
[----:B------:R-:W-:Y:S01]  /*ae40*/  SHF.R.S32.HI R19, RZ, 0x1f, R20 ;  /* 0x0000001fff137819 */ /* 0x000fe20000011414 */
[----:B------:R2:W3:Y:S01]  /*ae50*/  SHFL.IDX PT, R42, R4, RZ, 0x1c1f ;  /* 0x001c1fff042a7589 */ /* 0x0004e200000e0000 */
[----:B------:R-:W-:Y:S01]  /*ae60*/  SHF.R.S32.HI R39, RZ, 0x1f, R40 ;  /* 0x0000001fff277819 */ /* 0x000fe20000011428 */
[----:B------:R-:W-:Y:S01]  /*ae70*/  CS2R R44, SRZ ;  /* 0x00000000002c7805 */ /* 0x000fe2000001ff00 */
[----:B------:R-:W-:Y:S01]  /*ae80*/  LEA.HI R18, R19, R20, RZ, 0x3 ;  /* 0x0000001413127211 */ /* 0x000fe200078f18ff */
[----:B------:R4:W1:Y:S01]  /*ae90*/  SHFL.IDX PT, R23, R6, RZ, 0x1c1f ;  /* 0x001c1fff06177589 */ /* 0x00086200000e0000 */
[----:B------:R-:W-:Y:S01]  /*aea0*/  LEA.HI R38, R39, R40, RZ, 0x3 ;  /* 0x0000002827267211 */ /* 0x000fe200078f18ff */
[----:B------:R-:W-:Y:S01]  /*aeb0*/  CS2R R34, SRZ ;  /* 0x0000000000227805 */ /* 0x000fe2000001ff00 */
[----:B------:R-:W-:Y:S01]  /*aec0*/  CS2R R32, SRZ ;  /* 0x0000000000207805 */ /* 0x000fe2000001ff00 */
[----:B------:R5:W1:Y:S01]  /*aed0*/  SHFL.IDX PT, R22, R12, RZ, 0x1c1f ;  /* 0x001c1fff0c167589 */ /* 0x000a6200000e0000 */
[----:B------:R-:W-:Y:S01]  /*aee0*/  CS2R R30, SRZ ;  /* 0x00000000001e7805 */ /* 0x000fe2000001ff00 */
[----:B------:R-:W-:Y:S01]  /*aef0*/  CS2R R28, SRZ ;  /* 0x00000000001c7805 */ /* 0x000fe2000001ff00 */
[----:B------:R-:W-:Y:S01]  /*af00*/  CS2R R26, SRZ ;  /* 0x00000000001a7805 */ /* 0x000fe2000001ff00 */
[----:B------:R-:W-:Y:S01]  /*af10*/  CS2R R24, SRZ ;  /* 0x0000000000187805 */ /* 0x000fe2000001ff00 */
[----:B------:R-:W-:Y:S01]  /*af20*/  CS2R R14, SRZ ;  /* 0x00000000000e7805 */ /* 0x000fe2000001ff00 */
[----:B------:R-:W-:-:S02]  /*af30*/  SHF.R.S32.HI R17, RZ, 0x3, R18 ;  /* 0x00000003ff117819 */ /* 0x000fc40000011412 */
[----:B------:R-:W-:Y:S01]  /*af40*/  SHF.R.S32.HI R37, RZ, 0x3, R38 ;  /* 0x00000003ff257819 */ /* 0x000fe20000011426 */
[----:B--2---:R-:W-:Y:S01]  /*af50*/  CS2R R4, SRZ ;  /* 0x0000000000047805 */ /* 0x004fe2000001ff00 */
[----:B----4-:R-:W-:Y:S01]  /*af60*/  CS2R R6, SRZ ;  /* 0x0000000000067805 */ /* 0x010fe2000001ff00 */
[----:B-----5:R-:W-:Y:S01]  /*af70*/  CS2R R12, SRZ ;  /* 0x00000000000c7805 */ /* 0x020fe2000001ff00 */
[----:B------:R-:W-:Y:S05]  /*af80*/  @P0 BRA `(.L_x_1445) ;  /* 0x0000023000000947 */ /* 0x000fea0003800000 */
[C---:B-1-3--:R-:W-:Y:S01]  /*af90*/  ISETP.GE.AND P0, PT, R144.reuse, c[0x0][0x27c], PT ;  /* 0x00009f0090007a0c */ /* 0x04afe20003f06270 */
        /* <DEDUP_REMOVED lines=21> */
[----:B------:R-:W-:Y:S01]  /*b0f0*/  CS2R R24, SRZ ;  /* 0x0000000000187805 */ /* 0x000fe2000001ff00 */
[----:B------:R-:W-:Y:S01]  /*b100*/  CS2R R30, SRZ ;  /* 0x00000000001e7805 */ /* 0x000fe2000001ff00 */
[----:B------:R-:W-:Y:S01]  /*b110*/  CS2R R28, SRZ ;  /* 0x00000000001c7805 */ /* 0x000fe2000001ff00 */
[C---:B------:R-:W-:Y:S01]  /*b120*/  @!P1 IMAD.WIDE R42, R5.reuse, 0x2, R42 ;  /* 0x00000002052a9825 */ /* 0x040fe200078e022a */
[----:B------:R-:W-:Y:S01]  /*b130*/  CS2R R6, SRZ ;  /* 0x0000000000067805 */ /* 0x000fe2000001ff00 */
[----:B------:R1:W5:Y:S02]  /*b140*/  @!P2 LD.E.128 R32, [R52.64] ;  /* 0x000000083420a980 */ /* 0x000364000c101d00 */
[----:B------:R-:W-:-:S02]  /*b150*/  @!P1 IMAD.WIDE R22, R5, 0x2, R22 ;  /* 0x0000000205169825 */ /* 0x000fc400078e0216 */
[----:B------:R-:W-:Y:S01]  /*b160*/  CS2R R4, SRZ ;  /* 0x0000000000047805 */ /* 0x000fe2000001ff00 */
[----:B------:R1:W5:Y:S04]  /*b170*/  @!P2 LD.E.128 R12, [R54.64] ;  /* 0x00000008360ca980 */ /* 0x000368000c101d00 */
[----:B------:R1:W5:Y:S04]  /*b180*/  @!P1 LD.E.128 R44, [R42.64] ;  /* 0x000000082a2c9980 */ /* 0x000368000c101d00 */
[----:B------:R1:W5:Y:S04]  /*b190*/  @!P1 LD.E.128 R24, [R22.64] ;  /* 0x0000000816189980 */ /* 0x000368000c101d00 */
[----:B------:R1:W5:Y:S04]  /*b1a0*/  @!P0 LD.E.128 R28, [R50.64] ;  /* 0x00000008321c8980 */ /* 0x000368000c101d00 */
[----:B------:R1:W5:Y:S02]  /*b1b0*/  @!P0 LD.E.128 R4, [R48.64] ;  /* 0x0000000830048980 */ /* 0x000364000c101d00 */
.L_x_1445:
[----:B-1-3--:R-:W-:Y:S05]  /*b1c0*/  BSYNC B0 ;  /* 0x0000000000007941 */ /* 0x00afea0003800000 */
.L_x_1444:
[--C-:B-----5:R-:W-:Y:S01]  /*b1d0*/  IMAD.MOV.U32 R49, RZ, RZ, R33.reuse ;  /* 0x000000ffff317224 */ /* 0x120fe200078e0021 */
[--C-:B------:R-:W-:Y:S01]  /*b1e0*/  SHF.R.U32.HI R66, RZ, 0x10, R33.reuse ;  /* 0x00000010ff427819 */ /* 0x100fe20000011621 */
[----:B------:R-:W-:Y:S01]  /*b1f0*/  IMAD.MOV.U32 R63, RZ, RZ, R34 ;  /* 0x000000ffff3f7224 */ /* 0x000fe200078e0022 */
[----:B------:R-:W-:Y:S01]  /*b200*/  SHF.R.U64 R53, R32, 0x10, R33 ;  /* 0x0000001020357819 */ /* 0x000fe20000001221 */
[--C-:B------:R-:W-:Y:S01]  /*b210*/  IMAD.MOV.U32 R33, RZ, RZ, R35.reuse ;  /* 0x000000ffff217224 */ /* 0x100fe200078e0023 */
[--C-:B------:R-:W-:Y:S01]  /*b220*/  SHF.R.U64 R34, R34, 0x10, R35.reuse ;  /* 0x0000001022227819 */ /* 0x100fe20000001223 */
[----:B------:R-:W-:Y:S01]  /*b230*/  IMAD.MOV.U32 R57, RZ, RZ, R4 ;  /* 0x000000ffff397224 */ /* 0x000fe200078e0004 */
[----:B------:R-:W-:Y:S01]  /*b240*/  SHF.R.U32.HI R68, RZ, 0x10, R35 ;  /* 0x00000010ff447819 */ /* 0x000fe20000011623 */
[--C-:B------:R-:W-:Y:S01]  /*b250*/  IMAD.MOV.U32 R43, RZ, RZ, R5.reuse ;  /* 0x000000ffff2b7224 */ /* 0x100fe200078e0005 */
[----:B------:R-:W-:Y:S01]  /*b260*/  PRMT R35, R49, 0x5410, R66 ;  /* 0x0000541031237816 */ /* 0x000fe20000000042 */
[----:B------:R-:W-:Y:S01]  /*b270*/  IMAD R49, R201, -0x80, R86 ;  /* 0xffffff80c9317824 */ /* 0x000fe200078e0256 */
[--C-:B------:R-:W-:Y:S01]  /*b280*/  SHF.R.U64 R4, R4, 0x10, R5.reuse ;  /* 0x0000001004047819 */ /* 0x100fe20000001205 */
[----:B------:R-:W-:Y:S01]  /*b290*/  IMAD.MOV.U32 R59, RZ, RZ, R28 ;  /* 0x000000ffff3b7224 */ /* 0x000fe200078e001c */
[----:B------:R-:W-:Y:S01]  /*b2a0*/  SHF.R.U32.HI R56, RZ, 0x10, R5 ;  /* 0x00000010ff387819 */ /* 0x000fe20000011605 */
[----:B------:R-:W-:Y:S01]  /*b2b0*/  IMAD.MOV.U32 R5, RZ, RZ, R6 ;  /* 0x000000ffff057224 */ /* 0x000fe200078e0006 */
[----:B------:R-:W-:Y:S01]  /*b2c0*/  IMNMX R49, R49, 0x80, PT ;  /* 0x0000008031317817 */ /* 0x000fe20003800200 */
[----:B------:R-:W-:Y:S01]  /*b2d0*/  IMAD.MOV.U32 R62, RZ, RZ, R32 ;  /* 0x000000ffff3e7224 */ /* 0x000fe200078e0020 */
[--C-:B------:R-:W-:Y:S01]  /*b2e0*/  SHF.R.U64 R42, R6, 0x10, R7.reuse ;  /* 0x00000010062a7819 */ /* 0x100fe20000001207 */
[----:B------:R-:W-:Y:S01]  /*b2f0*/  IMAD.MOV.U32 R41, RZ, RZ, R7 ;  /* 0x000000ffff297224 */ /* 0x000fe200078e0007 */
[----:B------:R-:W-:Y:S01]  /*b300*/  ISETP.GE.AND P0, PT, R213, R49, PT ;  /* 0x00000031d500720c */ /* 0x000fe20003f06270 */
        /* <DEDUP_REMOVED lines=8> */
[--C-:B------:R-:W-:Y:S01]  /*b390*/  IMAD.MOV.U32 R31, RZ, RZ, R13.reuse ;  /* 0x000000ffff1f7224 */ /* 0x100fe200078e000d */
        /* <DEDUP_REMOVED lines=8> */
[----:B------:R-:W-:Y:S01]  /*b420*/  SHF.R.U64 R30, R14, 0x10, R15 ;  /* 0x000000100e1e7819 */ /* 0x000fe2000000120f */
[----:B------:R-:W-:Y:S01]  /*b430*/  IMAD.MOV.U32 R50, RZ, RZ, R45 ;  /* 0x000000ffff327224 */ /* 0x000fe200078e002d */
[----:B------:R-:W-:Y:S01]  /*b440*/  SHF.R.U32.HI R14, RZ, 0x10, R15 ;  /* 0x00000010ff0e7819 */ /* 0x000fe2000001160f */
        /* <DEDUP_REMOVED lines=48> */
[----:B------:R-:W-:Y:S02]  /*b750*/  SHF.R.S32.HI R4, RZ, 0x1f, R5 ;  /* 0x0000001fff047819 */ /* 0x000fe40000011405 */
[----:B------:R-:W-:-:S02]  /*b760*/  SHF.L.U32 R6, R5, 0x3, RZ ;  /* 0x0000000305067819 */ /* 0x000fc400000006ff */
[----:B------:R-:W-:Y:S02]  /*b770*/  LEA.HI R4, R4, R5, RZ, 0x3 ;  /* 0x0000000504047211 */ /* 0x000fe400078f18ff */
[----:B------:R-:W-:Y:S02]  /*b780*/  LOP3.LUT R6, R211, 0x38, R6, 0xf8, !PT ;  /* 0x00000038d3067812 */ /* 0x000fe400078ef806 */
[----:B------:R-:W-:Y:S01]  /*b790*/  SHF.L.U32 R51, R51, 0x1, RZ ;  /* 0x0000000133337819 */ /* 0x000fe200000006ff */
[----:B------:R-:W-:Y:S01]  /*b7a0*/  IMAD.SHL.U32 R4, R4, 0x400, RZ ;  /* 0x0000040004047824 */ /* 0x000fe200078e00ff */
[----:B------:R-:W-:Y:S02]  /*b7b0*/  LOP3.LUT R5, R6, R141, RZ, 0x3c, !PT ;  /* 0x0000008d06057212 */ /* 0x000fe400078e3cff */
[----:B------:R-:W-:Y:S01]  /*b7c0*/  LOP3.LUT R65, R47, 0xffff0000, RZ, 0xc0, !PT ;  /* 0xffff00002f417812 */ /* 0x000fe200078ec0ff */
[----:B------:R-:W1:Y:S01]  /*b7d0*/  LDS.128 R12, [R51+0x18100] ;  /* 0x01810000330c7984 */ /* 0x000e620000000c00 */
[----:B------:R-:W-:-:S04]  /*b7e0*/  LOP3.LUT R4, R4, 0x7fffe000, RZ, 0xc0, !PT ;  /* 0x7fffe00004047812 */ /* 0x000fc800078ec0ff */
        /* <DEDUP_REMOVED lines=11> */
[C---:B--2---:R-:W-:Y:S01]  /*b8a0*/  SHF.L.U32 R59, R4.reuse, 0x10, RZ ;  /* 0x00000010043b7819 */ /* 0x044fe200000006ff */
[C---:B------:R-:W-:Y:S01]  /*b8b0*/  IMAD.U32 R66, R7.reuse, 0x10000, RZ ;  /* 0x0001000007427824 */ /* 0x040fe200078e00ff */
[----:B------:R-:W-:Y:S02]  /*b8c0*/  LOP3.LUT R62, R7, 0xffff0000, RZ, 0xc0, !PT ;  /* 0xffff0000073e7812 */ /* 0x000fe400078ec0ff */
[----:B------:R-:W-:Y:S01]  /*b8d0*/  LOP3.LUT R57, R4, 0xffff0000, RZ, 0xc0, !PT ;  /* 0xffff000004397812 */ /* 0x000fe200078ec0ff */
[C---:B------:R-:W-:Y:S01]  /*b8e0*/  FMUL.FTZ R58, R59.reuse, R60 ;  /* 0x0000003c3b3a7220 */ /* 0x040fe20000410000 */
[----:B------:R-:W-:Y:S01]  /*b8f0*/  LOP3.LUT R7, R44, 0xffff0000, RZ, 0xc0, !PT ;  /* 0xffff00002c077812 */ /* 0x000fe200078ec0ff */
[-C--:B------:R-:W-:Y:S01]  /*b900*/  FMUL.FTZ R59, R59, R70.reuse ;  /* 0x000000463b3b7220 */ /* 0x080fe20000410000 */
[C---:B------:R-:W-:Y:S01]  /*b910*/  SHF.L.U32 R68, R6.reuse, 0x10, RZ ;  /* 0x0000001006447819 */ /* 0x040fe200000006ff */
[----:B------:R-:W-:Y:S01]  /*b920*/  IMAD.U32 R4, R5, 0x10000, RZ ;  /* 0x0001000005047824 */ /* 0x000fe200078e00ff */
[----:B------:R-:W-:Y:S01]  /*b930*/  LOP3.LUT R15, R6, 0xffff0000, RZ, 0xc0, !PT ;  /* 0xffff0000060f7812 */ /* 0x000fe200078ec0ff */
[----:B------:R-:W-:Y:S01]  /*b940*/  FFMA.FTZ R58, R53, R70, -R58 ;  /* 0x00000046353a7223 */ /* 0x000fe2000001083a */
[----:B------:R-:W-:Y:S01]  /*b950*/  LOP3.LUT R64, R5, 0xffff0000, RZ, 0xc0, !PT ;  /* 0xffff000005407812 */ /* 0x000fe200078ec0ff */
[----:B------:R-:W-:Y:S01]  /*b960*/  FMUL.FTZ R63, R57, R7 ;  /* 0x00000007393f7220 */ /* 0x000fe20000410000 */
[----:B------:R-:W-:Y:S01]  /*b970*/  LOP3.LUT R6, R48, 0xffff0000, RZ, 0xc0, !PT ;  /* 0xffff000030067812 */ /* 0x000fe200078ec0ff */
[----:B------:R-:W-:Y:S01]  /*b980*/  FFMA.FTZ R53, R53, R60, R59 ;  /* 0x0000003c35357223 */ /* 0x000fe2000001003b */
[----:B------:R-:W-:Y:S01]  /*b990*/  SHF.L.U32 R5, R43, 0x10, RZ ;  /* 0x000000102b057819 */ /* 0x000fe200000006ff */
[----:B------:R-:W-:-:S02]  /*b9a0*/  IMAD.U32 R59, R47, 0x10000, RZ ;  /* 0x000100002f3b7824 */ /* 0x000fc400078e00ff */
[-C--:B------:R-:W-:Y:S02]  /*b9b0*/  FMUL.FTZ R61, R57, R6.reuse ;  /* 0x00000006393d7220 */ /* 0x080fe40000410000 */
[----:B------:R-:W-:Y:S02]  /*b9c0*/  FMUL.FTZ R60, R4, R5 ;  /* 0x00000005043c7220 */ /* 0x000fe40000410000 */
[----:B------:R-:W-:Y:S01]  /*b9d0*/  FFMA.FTZ R57, R56, R6, -R63 ;  /* 0x0000000638397223 */ /* 0x000fe2000001083f */
[----:B------:R-:W-:Y:S01]  /*b9e0*/  SHF.L.U32 R63, R42, 0x10, RZ ;  /* 0x000000102a3f7819 */ /* 0x000fe200000006ff */
[----:B------:R-:W-:Y:S02]  /*b9f0*/  FMUL.FTZ R6, R4, R59 ;  /* 0x0000003b04067220 */ /* 0x000fe40000410000 */
        /* <DEDUP_REMOVED lines=8> */
[----:B------:R-:W-:-:S02]  /*ba80*/  FMUL.FTZ R5, R68, R63 ;  /* 0x0000003f44057220 */ /* 0x000fc40000410000 */
[-C--:B------:R-:W-:Y:S02]  /*ba90*/  FMUL.FTZ R68, R68, R60.reuse ;  /* 0x0000003c44447220 */ /* 0x080fe40000410000 */
[----:B------:R-:W-:Y:S02]  /*baa0*/  FFMA.FTZ R60, R55, R60, -R5 ;  /* 0x0000003c373c7223 */ /* 0x000fe40000010805 */
[C---:B------:R-:W-:Y:S02]  /*bab0*/  FMUL.FTZ R59, R15.reuse, R6 ;  /* 0x000000060f3b7220 */ /* 0x040fe40000410000 */
[----:B------:R-:W-:Y:S02]  /*bac0*/  FMUL.FTZ R15, R15, R61 ;  /* 0x0000003d0f0f7220 */ /* 0x000fe40000410000 */
[----:B------:R-:W-:Y:S02]  /*bad0*/  FFMA.FTZ R55, R55, R63, R68 ;  /* 0x0000003f37377223 */ /* 0x000fe40000010044 */
[----:B------:R-:W-:-:S02]  /*bae0*/  IMAD.U32 R5, R45, 0x10000, RZ ;  /* 0x000100002d057824 */ /* 0x000fc400078e00ff */
[----:B------:R-:W-:Y:S02]  /*baf0*/  FMUL.FTZ R68, R66, R7 ;  /* 0x0000000742447220 */ /* 0x000fe40000410000 */
[C---:B------:R-:W-:Y:S01]  /*bb00*/  FFMA.FTZ R59, R52.reuse, R61, -R59 ;  /* 0x0000003d343b7223 */ /* 0x040fe2000001083b */
[----:B------:R-:W-:Y:S01]  /*bb10*/  LOP3.LUT R61, R41, 0xffff0000, RZ, 0xc0, !PT ;  /* 0xffff0000293d7812 */ /* 0x000fe200078ec0ff */
[----:B------:R-:W-:Y:S01]  /*bb20*/  FFMA.FTZ R6, R52, R6, R15 ;  /* 0x0000000634067223 */ /* 0x000fe2000001000f */
[----:B------:R-:W-:Y:S01]  /*bb30*/  LOP3.LUT R15, R45, 0xffff0000, RZ, 0xc0, !PT ;  /* 0xffff00002d0f7812 */ /* 0x000fe200078ec0ff */
[-C--:B------:R-:W-:Y:S02]  /*bb40*/  FMUL.FTZ R66, R66, R5.reuse ;  /* 0x0000000542427220 */ /* 0x080fe40000410000 */
[----:B------:R-:W-:Y:S01]  /*bb50*/  FFMA.FTZ R52, R13, R5, -R68 ;  /* 0x000000050d347223 */ /* 0x000fe20000010844 */
[----:B------:R-:W-:Y:S01]  /*bb60*/  LOP3.LUT R5, R43, 0xffff0000, RZ, 0xc0, !PT ;  /* 0xffff00002b057812 */ /* 0x000fe200078ec0ff */
[----:B------:R-:W-:Y:S01]  /*bb70*/  FFMA.FTZ R7, R13, R7, R66 ;  /* 0x000000070d077223 */ /* 0x000fe20000010042 */
[----:B------:R-:W-:Y:S01]  /*bb80*/  F2FP.BF16.PACK_AB R6, R6, R55 ;  /* 0x000000370606723e */ /* 0x000fe200000010ff */
[----:B------:R-:W-:-:S02]  /*bb90*/  FMUL.FTZ R63, R62, R61 ;  /* 0x0000003d3e3f7220 */ /* 0x000fc40000410000 */
[C---:B------:R-:W-:Y:S02]  /*bba0*/  FMUL.FTZ R13, R64.reuse, R5 ;  /* 0x00000005400d7220 */ /* 0x040fe40000410000 */
        /* <DEDUP_REMOVED lines=12> */
[----:B------:R1:W-:Y:S04]  /*bc70*/  STS.128 [R51+0x18100], R12 ;  /* 0x0181000c33007388 */ /* 0x0003e80000000c00 */
[----:B------:R1:W-:Y:S02]  /*bc80*/  STS.128 [R50+0x18100], R4 ;  /* 0x0181000432007388 */ /* 0x0003e40000000c00 */
.L_x_1449:
[----:B------:R-:W-:Y:S05]  /*bc90*/  BSYNC B0 ;  /* 0x0000000000007941 */ /* 0x000fea0003800000 */
.L_x_1448:
[----:B-1----:R-:W-:Y:S01]  /*bca0*/  IADD3 R4, R144, 0x20, RZ ;  /* 0x0000002090047810 */ /* 0x002fe20007ffe0ff */
[----:B------:R-:W-:Y:S03]  /*bcb0*/  BSSY B0, `(.L_x_1450) ;  /* 0x0000061000007945 */ /* 0x000fe60003800000 */
[----:B------:R-:W-:-:S13]  /*bcc0*/  ISETP.GE.AND P0, PT, R4, c[0x0][0x27c], PT ;  /* 0x00009f0004007a0c */ /* 0x000fda0003f06270 */
[----:B------:R-:W-:Y:S05]  /*bcd0*/  @P0 BRA `(.L_x_1451) ;  /* 0x000005e000000947 */ /* 0x000fea0003800000 */
[----:B------:R-:W-:Y:S01]  /*bce0*/  IMAD.MOV.U32 R6, RZ, RZ, c[0x0][0x27c] ;  /* 0x00009f00ff067624 */ /* 0x000fe200078e00ff */
[----:B------:R-:W-:Y:S01]  /*bcf0*/  LOP3.LUT R12, R211, 0x38, R38, 0xf8, !PT ;  /* 0x00000038d30c7812 */ /* 0x000fe200078ef826 */
[----:B------:R-:W-:Y:S01]  /*bd00*/  IMAD.U32 R60, R32, 0x10000, RZ ;  /* 0x00010000203c7824 */ /* 0x000fe200078e00ff */
[----:B------:R-:W-:Y:S02]  /*bd10*/  LEA.HI R4, R39, R40, RZ, 0x6 ;  /* 0x0000002827047211 */ /* 0x000fe400078f30ff */
[----:B------:R-:W-:Y:S02]  /*bd20*/  LEA.HI R7, R6, R37, RZ, 0x1d ;  /* 0x0000002506077211 */ /* 0x000fe400078fe8ff */
[----:B------:R-:W-:Y:S01]  /*bd30*/  LOP3.LUT R5, R12, R141, RZ, 0x3c, !PT ;  /* 0x0000008d0c057212 */ /* 0x000fe200078e3cff */
[----:B------:R-:W-:Y:S01]  /*bd40*/  IMAD.SHL.U32 R4, R4, 0x80, RZ ;  /* 0x0000008004047824 */ /* 0x000fe200078e00ff */
[----:B------:R-:W-:Y:S02]  /*bd50*/  SHF.R.S32.HI R6, RZ, 0x1f, R7 ;  /* 0x0000001fff067819 */ /* 0x000fe40000011407 */
[----:B------:R-:W-:-:S02]  /*bd60*/  SHF.L.U32 R12, R7, 0x3, RZ ;  /* 0x00000003070c7819 */ /* 0x000fc400000006ff */
[----:B------:R-:W-:Y:S02]  /*bd70*/  LEA.HI R6, R6, R7, RZ, 0x3 ;  /* 0x0000000706067211 */ /* 0x000fe400078f18ff */
[----:B------:R-:W-:Y:S02]  /*bd80*/  LOP3.LUT R12, R211, 0x38, R12, 0xf8, !PT ;  /* 0x00000038d30c7812 */ /* 0x000fe400078ef80c */
[----:B------:R-:W-:Y:S01]  /*bd90*/  LOP3.LUT R4, R4, 0xffffe000, RZ, 0xc0, !PT ;  /* 0xffffe00004047812 */ /* 0x000fe200078ec0ff */
[----:B------:R-:W-:Y:S01]  /*bda0*/  IMAD.SHL.U32 R6, R6, 0x400, RZ ;  /* 0x0000040006067824 */ /* 0x000fe200078e00ff */
[----:B------:R-:W-:Y:S02]  /*bdb0*/  LOP3.LUT R51, R12, R141, RZ, 0x3c, !PT ;  /* 0x0000008d0c337212 */ /* 0x000fe400078e3cff */
[----:B------:R-:W-:Y:S02]  /*bdc0*/  IADD3 R4, R5, R4, R140 ;  /* 0x0000000405047210 */ /* 0x000fe40007ffe08c */
[----:B------:R-:W-:-:S02]  /*bdd0*/  LOP3.LUT R6, R6, 0x7fffe000, RZ, 0xc0, !PT ;  /* 0x7fffe00006067812 */ /* 0x000fc400078ec0ff */
[----:B------:R-:W-:Y:S02]  /*bde0*/  LEA R50, R4, 0x18100, 0x1 ;  /* 0x0001810004327811 */ /* 0x000fe400078e08ff */
[----:B------:R-:W-:Y:S02]  /*bdf0*/  IADD3 R51, R51, R6, R140 ;  /* 0x0000000633337210 */ /* 0x000fe40007ffe08c */
[----:B------:R-:W-:Y:S01]  /*be00*/  SHF.L.U32 R70, R36, 0x10, RZ ;  /* 0x0000001024467819 */ /* 0x000fe200000006ff */
[----:B------:R-:W1:Y:S01]  /*be10*/  LDS.128 R12, [R50] ;  /* 0x00000000320c7984 */ /* 0x000e620000000c00 */
[----:B------:R-:W-:Y:S01]  /*be20*/  LOP3.LUT R65, R35, 0xffff0000, RZ, 0xc0, !PT ;  /* 0xffff000023417812 */ /* 0x000fe200078ec0ff */
[----:B------:R-:W-:-:S05]  /*be30*/  IMAD.SHL.U32 R51, R51, 0x2, RZ ;  /* 0x0000000233337824 */ /* 0x000fca00078e00ff */
[----:B------:R-:W2:Y:S01]  /*be40*/  LDS.128 R4, [R51+0x18100] ;  /* 0x0181000033047984 */ /* 0x000ea20000000c00 */
[C---:B-1----:R-:W-:Y:S01]  /*be50*/  SHF.L.U32 R53, R12.reuse, 0x10, RZ ;  /* 0x000000100c357819 */ /* 0x042fe200000006ff */
[C---:B------:R-:W-:Y:S01]  /*be60*/  IMAD.U32 R54, R13.reuse, 0x10000, RZ ;  /* 0x000100000d367824 */ /* 0x040fe200078e00ff */
[----:B------:R-:W-:Y:S01]  /*be70*/  LOP3.LUT R56, R12, 0xffff0000, RZ, 0xc0, !PT ;  /* 0xffff00000c387812 */ /* 0x000fe200078ec0ff */
[C---:B------:R-:W-:Y:S01]  /*be80*/  IMAD.U32 R55, R14.reuse, 0x10000, RZ ;  /* 0x000100000e377824 */ /* 0x040fe200078e00ff */
[----:B------:R-:W-:Y:S02]  /*be90*/  LOP3.LUT R12, R13, 0xffff0000, RZ, 0xc0, !PT ;  /* 0xffff00000d0c7812 */ /* 0x000fe400078ec0ff */
[----:B------:R-:W-:Y:S01]  /*bea0*/  LOP3.LUT R52, R14, 0xffff0000, RZ, 0xc0, !PT ;  /* 0xffff00000e347812 */ /* 0x000fe200078ec0ff */
[----:B--2---:R-:W-:Y:S01]  /*beb0*/  IMAD.U32 R59, R4, 0x10000, RZ ;  /* 0x00010000043b7824 */ /* 0x004fe200078e00ff */
[C---:B------:R-:W-:Y:S01]  /*bec0*/  SHF.L.U32 R66, R7.reuse, 0x10, RZ ;  /* 0x0000001007427819 */ /* 0x040fe200000006ff */
[----:B------:R-:W-:Y:S01]  /*bed0*/  IMAD.U32 R68, R6, 0x10000, RZ ;  /* 0x0001000006447824 */ /* 0x000fe200078e00ff */
[----:B------:R-:W-:Y:S01]  /*bee0*/  LOP3.LUT R62, R7, 0xffff0000, RZ, 0xc0, !PT ;  /* 0xffff0000073e7812 */ /* 0x000fe200078ec0ff */
[----:B------:R-:W-:Y:S01]  /*bef0*/  FMUL.FTZ R58, R59, R60 ;  /* 0x0000003c3b3a7220 */ /* 0x000fe20000410000 */
[----:B------:R-:W-:Y:S01]  /*bf00*/  SHF.L.U32 R13, R15, 0x10, RZ ;  /* 0x000000100f0d7819 */ /* 0x000fe200000006ff */
[-C--:B------:R-:W-:Y:S01]  /*bf10*/  FMUL.FTZ R59, R59, R70.reuse ;  /* 0x000000463b3b7220 */ /* 0x080fe20000410000 */
[----:B------:R-:W-:Y:S01]  /*bf20*/  LOP3.LUT R14, R15, 0xffff0000, RZ, 0xc0, !PT ;  /* 0xffff00000f0e7812 */ /* 0x000fe200078ec0ff */
[C---:B------:R-:W-:Y:S01]  /*bf30*/  FFMA.FTZ R58, R53.reuse, R70, -R58 ;  /* 0x00000046353a7223 */ /* 0x040fe2000001083a */
[----:B------:R-:W-:Y:S01]  /*bf40*/  LOP3.LUT R57, R4, 0xffff0000, RZ, 0xc0, !PT ;  /* 0xffff000004397812 */ /* 0x000fe200078ec0ff */
[----:B------:R-:W-:Y:S01]  /*bf50*/  FFMA.FTZ R53, R53, R60, R59 ;  /* 0x0000003c35357223 */ /* 0x000fe2000001003b */
[----:B------:R-:W-:-:S02]  /*bf60*/  LOP3.LUT R7, R32, 0xffff0000, RZ, 0xc0, !PT ;  /* 0xffff000020077812 */ /* 0x000fc400078ec0ff */
[----:B------:R-:W-:Y:S02]  /*bf70*/  LOP3.LUT R15, R6, 0xffff0000, RZ, 0xc0, !PT ;  /* 0xffff0000060f7812 */ /* 0x000fe400078ec0ff */
[----:B------:R-:W-:Y:S01]  /*bf80*/  LOP3.LUT R6, R36, 0xffff0000, RZ, 0xc0, !PT ;  /* 0xffff000024067812 */ /* 0x000fe200078ec0ff */
[----:B------:R-:W-:Y:S01]  /*bf90*/  FMUL.FTZ R63, R57, R7 ;  /* 0x00000007393f7220 */ /* 0x000fe20000410000 */
[C---:B------:R-:W-:Y:S02]  /*bfa0*/  SHF.L.U32 R4, R5.reuse, 0x10, RZ ;  /* 0x0000001005047819 */ /* 0x040fe400000006ff */
[----:B------:R-:W-:Y:S01]  /*bfb0*/  LOP3.LUT R64, R5, 0xffff0000, RZ, 0xc0, !PT ;  /* 0xffff000005407812 */ /* 0x000fe200078ec0ff */
[----:B------:R-:W-:Y:S01]  /*bfc0*/  IMAD.U32 R5, R31, 0x10000, RZ ;  /* 0x000100001f057824 */ /* 0x000fe200078e00ff */
[----:B------:R-:W-:Y:S01]  /*bfd0*/  SHF.L.U32 R59, R35, 0x10, RZ ;  /* 0x00000010233b7819 */ /* 0x000fe200000006ff */
[----:B------:R-:W-:Y:S02]  /*bfe0*/  FMUL.FTZ R61, R57, R6 ;  /* 0x00000006393d7220 */ /* 0x000fe40000410000 */
[----:B------:R-:W-:-:S02]  /*bff0*/  FMUL.FTZ R60, R4, R5 ;  /* 0x00000005043c7220 */ /* 0x000fc40000410000 */
[----:B------:R-:W-:Y:S02]  /*c000*/  FFMA.FTZ R57, R56, R6, -R63 ;  /* 0x0000000638397223 */ /* 0x000fe4000001083f */
        /* <DEDUP_REMOVED lines=11> */
[----:B------:R-:W-:Y:S02]  /*c0c0*/  IMAD.U32 R7, R29, 0x10000, RZ ;  /* 0x000100001d077824 */ /* 0x000fe400078e00ff */
[----:B------:R-:W-:Y:S01]  /*c0d0*/  FFMA.FTZ R60, R55, R60, -R5 ;  /* 0x0000003c373c7223 */ /* 0x000fe20000010805 */
[----:B------:R-:W-:Y:S01]  /*c0e0*/  SHF.L.U32 R5, R33, 0x10, RZ ;  /* 0x0000001021057819 */ /* 0x000fe200000006ff */
[C---:B------:R-:W-:Y:S02]  /*c0f0*/  FMUL.FTZ R59, R15.reuse, R6 ;  /* 0x000000060f3b7220 */ /* 0x040fe40000410000 */
[----:B------:R-:W-:Y:S02]  /*c100*/  FMUL.FTZ R15, R15, R61 ;  /* 0x0000003d0f0f7220 */ /* 0x000fe40000410000 */
[----:B------:R-:W-:-:S02]  /*c110*/  FFMA.FTZ R55, R55, R63, R68 ;  /* 0x0000003f37377223 */ /* 0x000fc40000010044 */
        /* <DEDUP_REMOVED lines=26> */
.L_x_1451:
[----:B------:R-:W-:Y:S05]  /*c2c0*/  BSYNC B0 ;  /* 0x0000000000007941 */ /* 0x000fea0003800000 */
.L_x_1450:
[----:B-1----:R-:W-:-:S04]  /*c2d0*/  IADD3 R4, R144, 0x40, RZ ;  /* 0x0000004090047810 */ /* 0x002fc80007ffe0ff */
        /* <DEDUP_REMOVED lines=96> */
.L_x_1447:
[----:B------:R-:W-:Y:S05]  /*c8e0*/  BSYNC B1 ;  /* 0x0000000000017941 */ /* 0x000fea0003800000 */
.L_x_1446:
[----:B------:R-:W-:-:S13]  /*c8f0*/  ISETP.GE.AND P0, PT, R16, R49, PT ;  /* 0x000000311000720c */ /* 0x000fda0003f06270 */
[----:B------:R-:W-:Y:S05]  /*c900*/  @P0 BRA `(.L_x_1433) ;  /* 0x0000129000000947 */ /* 0x000fea0003800000 */
[----:B------:R-:W-:Y:S01]  /*c910*/  ISETP.GE.AND P0, PT, R144, c[0x0][0x27c], PT ;  /* 0x00009f0090007a0c */ /* 0x000fe20003f06270 */
[----:B------:R-:W-:Y:S01]  /*c920*/  IMAD.SHL.U32 R49, R16, 0x40, RZ ;  /* 0x0000004010317824 */ /* 0x000fe200078e00ff */
[----:B-1----:R-:W-:Y:S01]  /*c930*/  SHF.R.S32.HI R51, RZ, 0x1f, R16 ;  /* 0x0000001fff337819 */ /* 0x002fe20000011410 */
[----:B------:R-:W-:Y:S03]  /*c940*/  BSSY B0, `(.L_x_1452) ;  /* 0x0000061000007945 */ /* 0x000fe60003800000 */
[----:B------:R-:W-:Y:S02]  /*c950*/  LEA.HI R51, R51, R16, RZ, 0x3 ;  /* 0x0000001033337211 */ /* 0x000fe400078f18ff */
[----:B------:R-:W-:-:S03]  /*c960*/  LOP3.LUT R49, R49, 0x1c0, RZ, 0xc0, !PT ;  /* 0x000001c031317812 */ /* 0x000fc600078ec0ff */
[----:B------:R-:W-:Y:S01]  /*c970*/  IMAD.SHL.U32 R51, R51, 0x40, RZ ;  /* 0x0000004033337824 */ /* 0x000fe200078e00ff */
[----:B------:R-:W-:-:S04]  /*c980*/  SHF.R.U32.HI R16, RZ, 0x3, R49 ;  /* 0x00000003ff107819 */ /* 0x000fc80000011631 */
[----:B------:R-:W-:Y:S01]  /*c990*/  LOP3.LUT R51, R51, 0xfffffe00, RZ, 0xc0, !PT ;  /* 0xfffffe0033337812 */ /* 0x000fe200078ec0ff */
[----:B------:R-:W-:Y:S05]  /*c9a0*/  @P0 BRA `(.L_x_1453) ;  /* 0x000005a000000947 */ /* 0x000fea0003800000 */
[----:B------:R-:W-:Y:S01]  /*c9b0*/  IMAD.MOV.U32 R5, RZ, RZ, c[0x0][0x27c] ;  /* 0x00009f00ff057624 */ /* 0x000fe200078e00ff */
[----:B------:R-:W-:Y:S01]  /*c9c0*/  LOP3.LUT R50, R49, 0x38, R144, 0xf8, !PT ;  /* 0x0000003831327812 */ /* 0x000fe200078ef890 */
[C---:B------:R-:W-:Y:S01]  /*c9d0*/  IMAD.U32 R59, R48.reuse, 0x10000, RZ ;  /* 0x00010000303b7824 */ /* 0x040fe200078e00ff */
[----:B------:R-:W-:Y:S02]  /*c9e0*/  LOP3.LUT R48, R48, 0xffff0000, RZ, 0xc0, !PT ;  /* 0xffff000030307812 */ /* 0x000fe400078ec0ff */
        /* <DEDUP_REMOVED lines=35> */
[C---:B------:R-:W-:Y:S01]  /*cc20*/  SHF.L.U32 R59, R43.reuse, 0x10, RZ ;  /* 0x000000102b3b7819 */ /* 0x040fe200000006ff */
[----:B------:R-:W-:Y:S01]  /*cc30*/  FMUL.FTZ R64, R44, R15 ;  /* 0x0000000f2c407220 */ /* 0x000fe20000410000 */
[----:B------:R-:W-:Y:S01]  /*cc40*/  LOP3.LUT R43, R43, 0xffff0000, RZ, 0xc0, !PT ;  /* 0xffff00002b2b7812 */ /* 0x000fe200078ec0ff */
[----:B------:R-:W-:-:S02]  /*cc50*/  FFMA.FTZ R57, R5, R54, R57 ;  /* 0x0000003605397223 */ /* 0x000fc40000010039 */
[C---:B------:R-:W-:Y:S01]  /*cc60*/  IMAD.U32 R5, R47.reuse, 0x10000, RZ ;  /* 0x000100002f057824 */ /* 0x040fe200078e00ff */
[----:B------:R-:W-:Y:S01]  /*cc70*/  LOP3.LUT R47, R47, 0xffff0000, RZ, 0xc0, !PT ;  /* 0xffff00002f2f7812 */ /* 0x000fe200078ec0ff */
[C---:B------:R-:W-:Y:S02]  /*cc80*/  FMUL.FTZ R15, R48.reuse, R15 ;  /* 0x0000000f300f7220 */ /* 0x040fe40000410000 */
[----:B------:R-:W-:Y:S01]  /*cc90*/  FFMA.FTZ R65, R48, R53, -R64 ;  /* 0x0000003530417223 */ /* 0x000fe20000010840 */
[C---:B------:R-:W-:Y:S01]  /*cca0*/  SHF.L.U32 R48, R42.reuse, 0x10, RZ ;  /* 0x000000102a307819 */ /* 0x040fe200000006ff */
[-C--:B------:R-:W-:Y:S01]  /*ccb0*/  FMUL.FTZ R54, R59, R4.reuse ;  /* 0x000000043b367220 */ /* 0x080fe20000410000 */
[----:B------:R-:W-:Y:S01]  /*ccc0*/  LOP3.LUT R42, R42, 0xffff0000, RZ, 0xc0, !PT ;  /* 0xffff00002a2a7812 */ /* 0x000fe200078ec0ff */
[C---:B------:R-:W-:Y:S02]  /*ccd0*/  FMUL.FTZ R4, R5.reuse, R4 ;  /* 0x0000000405047220 */ /* 0x040fe40000410000 */
[----:B------:R-:W-:-:S02]  /*cce0*/  FFMA.FTZ R54, R5, R12, -R54 ;  /* 0x0000000c05367223 */ /* 0x000fc40000010836 */
[----:B------:R-:W-:Y:S02]  /*ccf0*/  FFMA.FTZ R44, R44, R53, R15 ;  /* 0x000000352c2c7223 */ /* 0x000fe4000001000f */
[----:B------:R-:W-:Y:S02]  /*cd00*/  FFMA.FTZ R5, R59, R12, R4 ;  /* 0x0000000c3b057223 */ /* 0x000fe40000010004 */
[C---:B------:R-:W-:Y:S01]  /*cd10*/  IMAD.U32 R15, R46.reuse, 0x10000, RZ ;  /* 0x000100002e0f7824 */ /* 0x040fe200078e00ff */
[----:B------:R-:W-:Y:S01]  /*cd20*/  LOP3.LUT R46, R46, 0xffff0000, RZ, 0xc0, !PT ;  /* 0xffff00002e2e7812 */ /* 0x000fe200078ec0ff */
[CC--:B------:R-:W-:Y:S02]  /*cd30*/  FMUL.FTZ R4, R48.reuse, R62.reuse ;  /* 0x0000003e30047220 */ /* 0x0c0fe40000410000 */
[C---:B------:R-:W-:Y:S02]  /*cd40*/  FMUL.FTZ R62, R15.reuse, R62 ;  /* 0x0000003e0f3e7220 */ /* 0x040fe40000410000 */
[-C--:B------:R-:W-:Y:S01]  /*cd50*/  FFMA.FTZ R53, R15, R55.reuse, -R4 ;  /* 0x000000370f357223 */ /* 0x080fe20000010804 */
[----:B------:R-:W-:Y:S01]  /*cd60*/  SHF.L.U32 R4, R41, 0x10, RZ ;  /* 0x0000001029047819 */ /* 0x000fe200000006ff */
[----:B------:R-:W-:Y:S01]  /*cd70*/  IMAD.U32 R12, R45, 0x10000, RZ ;  /* 0x000100002d0c7824 */ /* 0x000fe200078e00ff */
[----:B------:R-:W-:Y:S01]  /*cd80*/  LOP3.LUT R41, R41, 0xffff0000, RZ, 0xc0, !PT ;  /* 0xffff000029297812 */ /* 0x000fe200078ec0ff */
[----:B------:R-:W-:Y:S01]  /*cd90*/  FFMA.FTZ R62, R48, R55, R62 ;  /* 0x00000037303e7223 */ /* 0x000fe2000001003e */
[----:B------:R-:W-:Y:S01]  /*cda0*/  LOP3.LUT R45, R45, 0xffff0000, RZ, 0xc0, !PT ;  /* 0xffff00002d2d7812 */ /* 0x000fe200078ec0ff */
[----:B------:R-:W-:-:S02]  /*cdb0*/  FMUL.FTZ R15, R42, R61 ;  /* 0x0000003d2a0f7220 */ /* 0x000fc40000410000 */
[-C--:B------:R-:W-:Y:S02]  /*cdc0*/  FMUL.FTZ R48, R4, R60.reuse ;  /* 0x0000003c04307220 */ /* 0x080fe40000410000 */
[----:B------:R-:W-:Y:S02]  /*cdd0*/  FMUL.FTZ R61, R46, R61 ;  /* 0x0000003d2e3d7220 */ /* 0x000fe40000410000 */
[----:B------:R-:W-:Y:S02]  /*cde0*/  FMUL.FTZ R60, R12, R60 ;  /* 0x0000003c0c3c7220 */ /* 0x000fe40000410000 */
[-C--:B------:R-:W-:Y:S02]  /*cdf0*/  FFMA.FTZ R46, R46, R14.reuse, -R15 ;  /* 0x0000000e2e2e7223 */ /* 0x080fe4000001080f */
[----:B------:R-:W-:Y:S02]  /*ce00*/  FFMA.FTZ R61, R42, R14, R61 ;  /* 0x0000000e2a3d7223 */ /* 0x000fe4000001003d */
[----:B------:R-:W-:Y:S01]  /*ce10*/  FFMA.FTZ R15, R12, R13, -R48 ;  /* 0x0000000d0c0f7223 */ /* 0x000fe20000010830 */
[----:B------:R-:W-:Y:S01]  /*ce20*/  F2FP.BF16.PACK_AB R14, R46, R53 ;  /* 0x000000352e0e723e */ /* 0x000fe200000010ff */
[----:B------:R-:W-:Y:S01]  /*ce30*/  FFMA.FTZ R60, R4, R13, R60 ;  /* 0x0000000d043c7223 */ /* 0x000fe2000001003c */
[----:B------:R-:W-:Y:S01]  /*ce40*/  F2FP.BF16.PACK_AB R12, R65, R6 ;  /* 0x00000006410c723e */ /* 0x000fe200000010ff */
[----:B------:R-:W-:Y:S01]  /*ce50*/  FMUL.FTZ R13, R43, R63 ;  /* 0x0000003f2b0d7220 */ /* 0x000fe20000410000 */
[----:B------:R-:W-:Y:S01]  /*ce60*/  F2FP.BF16.PACK_AB R6, R61, R62 ;  /* 0x0000003e3d06723e */ /* 0x000fe200000010ff */
[----:B------:R-:W-:Y:S01]  /*ce70*/  FMUL.FTZ R42, R41, R7 ;  /* 0x00000007292a7220 */ /* 0x000fe20000410000 */
[----:B------:R-:W-:Y:S01]  /*ce80*/  F2FP.BF16.PACK_AB R4, R44, R57 ;  /* 0x000000392c04723e */ /* 0x000fe200000010ff */
[----:B------:R-:W-:-:S02]  /*ce90*/  FMUL.FTZ R63, R47, R63 ;  /* 0x0000003f2f3f7220 */ /* 0x000fc40000410000 */
[----:B------:R-:W-:Y:S02]  /*cea0*/  FMUL.FTZ R7, R45, R7 ;  /* 0x000000072d077220 */ /* 0x000fe40000410000 */
[----:B------:R-:W-:Y:S02]  /*ceb0*/  FFMA.FTZ R13, R47, R56, -R13 ;  /* 0x000000382f0d7223 */ /* 0x000fe4000001080d */
[----:B------:R-:W-:Y:S02]  /*cec0*/  FFMA.FTZ R42, R45, R58, -R42 ;  /* 0x0000003a2d2a7223 */ /* 0x000fe4000001082a */
[----:B------:R-:W-:Y:S01]  /*ced0*/  FFMA.FTZ R56, R43, R56, R63 ;  /* 0x000000382b387223 */ /* 0x000fe2000001003f */
[----:B------:R-:W-:Y:S01]  /*cee0*/  F2FP.BF16.PACK_AB R13, R13, R54 ;  /* 0x000000360d0d723e */ /* 0x000fe200000010ff */
[----:B------:R-:W-:Y:S01]  /*cef0*/  FFMA.FTZ R7, R41, R58, R7 ;  /* 0x0000003a29077223 */ /* 0x000fe20000010007 */
[----:B------:R-:W-:Y:S02]  /*cf00*/  F2FP.BF16.PACK_AB R15, R42, R15 ;  /* 0x0000000f2a0f723e */ /* 0x000fe400000010ff */
[----:B------:R-:W-:-:S02]  /*cf10*/  F2FP.BF16.PACK_AB R5, R56, R5 ;  /* 0x000000053805723e */ /* 0x000fc400000010ff */
[----:B------:R-:W-:Y:S01]  /*cf20*/  F2FP.BF16.PACK_AB R7, R7, R60 ;  /* 0x0000003c0707723e */ /* 0x000fe200000010ff */
[----:B------:R1:W-:Y:S04]  /*cf30*/  STS.128 [R50], R12 ;  /* 0x0000000c32007388 */ /* 0x0003e80000000c00 */
[----:B------:R1:W-:Y:S02]  /*cf40*/  STS.128 [R52+0x18100], R4 ;  /* 0x0181000434007388 */ /* 0x0003e40000000c00 */
.L_x_1453:
[----:B------:R-:W-:Y:S05]  /*cf50*/  BSYNC B0 ;  /* 0x0000000000007941 */ /* 0x000fea0003800000 */
.L_x_1452:
[----:B-1----:R-:W-:Y:S01]  /*cf60*/  IADD3 R4, R144, 0x20, RZ ;  /* 0x0000002090047810 */ /* 0x002fe20007ffe0ff */
[----:B------:R-:W-:Y:S03]  /*cf70*/  BSSY B0, `(.L_x_1454) ;  /* 0x0000061000007945 */ /* 0x000fe60003800000 */
[----:B------:R-:W-:-:S13]  /*cf80*/  ISETP.GE.AND P0, PT, R4, c[0x0][0x27c], PT ;  /* 0x00009f0004007a0c */ /* 0x000fda0003f06270 */
[----:B------:R-:W-:Y:S05]  /*cf90*/  @P0 BRA `(.L_x_1455) ;  /* 0x000005e000000947 */ /* 0x000fea0003800000 */
[----:B------:R-:W-:Y:S01]  /*cfa0*/  IMAD.MOV.U32 R4, RZ, RZ, c[0x0][0x27c] ;  /* 0x00009f00ff047624 */ /* 0x000fe200078e00ff */
[----:B------:R-:W-:Y:S02]  /*cfb0*/  LEA.HI R39, R39, R40, RZ, 0x6 ;  /* 0x0000002827277211 */ /* 0x000fe400078f30ff */
[----:B------:R-:W-:Y:S02]  /*cfc0*/  LOP3.LUT R5, R49, 0x38, R38, 0xf8, !PT ;  /* 0x0000003831057812 */ /* 0x000fe400078ef826 */
[----:B------:R-:W-:Y:S01]  /*cfd0*/  LEA.HI R4, R4, R37, RZ, 0x1d ;  /* 0x0000002504047211 */ /* 0x000fe200078fe8ff */
[----:B------:R-:W-:Y:S01]  /*cfe0*/  IMAD.SHL.U32 R39, R39, 0x80, RZ ;  /* 0x0000008027277824 */ /* 0x000fe200078e00ff */
[----:B------:R-:W-:Y:S02]  /*cff0*/  LOP3.LUT R6, R5, R16, RZ, 0x3c, !PT ;  /* 0x0000001005067212 */ /* 0x000fe400078e3cff */
        /* <DEDUP_REMOVED lines=11> */
[C---:B------:R-:W-:Y:S01]  /*d0b0*/  SHF.L.U32 R45, R36.reuse, 0x10, RZ ;  /* 0x00000010242d7819 */ /* 0x040fe200000006ff */
[----:B------:R-:W1:Y:S01]  /*d0c0*/  LDS.128 R12, [R37] ;  /* 0x00000000250c7984 */ /* 0x000e620000000c00 */
[----:B------:R-:W-:Y:S01]  /*d0d0*/  LOP3.LUT R36, R36, 0xffff0000, RZ, 0xc0, !PT ;  /* 0xffff000024247812 */ /* 0x000fe200078ec0ff */
[----:B------:R-:W-:-:S05]  /*d0e0*/  IMAD.SHL.U32 R38, R38, 0x2, RZ ;  /* 0x0000000226267824 */ /* 0x000fca00078e00ff */
[----:B------:R-:W2:Y:S01]  /*d0f0*/  LDS.128 R4, [R38+0x18100] ;  /* 0x0181000026047984 */ /* 0x000ea20000000c00 */
[----:B-1----:R-:W-:Y:S01]  /*d100*/  SHF.L.U32 R40, R12, 0x10, RZ ;  /* 0x000000100c287819 */ /* 0x002fe200000006ff */
[----:B------:R-:W-:Y:S01]  /*d110*/  IMAD.U32 R41, R14, 0x10000, RZ ;  /* 0x000100000e297824 */ /* 0x000fe200078e00ff */
[----:B------:R-:W-:Y:S01]  /*d120*/  LOP3.LUT R39, R12, 0xffff0000, RZ, 0xc0, !PT ;  /* 0xffff00000c277812 */ /* 0x000fe200078ec0ff */
[C---:B------:R-:W-:Y:S01]  /*d130*/  IMAD.U32 R12, R13.reuse, 0x10000, RZ ;  /* 0x000100000d0c7824 */ /* 0x040fe200078e00ff */
[----:B------:R-:W-:Y:S02]  /*d140*/  LOP3.LUT R42, R13, 0xffff0000, RZ, 0xc0, !PT ;  /* 0xffff00000d2a7812 */ /* 0x000fe400078ec0ff */
[C---:B------:R-:W-:Y:S01]  /*d150*/  SHF.L.U32 R13, R15.reuse, 0x10, RZ ;  /* 0x000000100f0d7819 */ /* 0x040fe200000006ff */
[----:B--2---:R-:W-:Y:S01]  /*d160*/  IMAD.U32 R43, R4, 0x10000, RZ ;  /* 0x00010000042b7824 */ /* 0x004fe200078e00ff */
[----:B------:R-:W-:Y:S01]  /*d170*/  LOP3.LUT R44, R15, 0xffff0000, RZ, 0xc0, !PT ;  /* 0xffff00000f2c7812 */ /* 0x000fe200078ec0ff */
[----:B------:R-:W-:Y:S01]  /*d180*/  IMAD.U32 R48, R6, 0x10000, RZ ;  /* 0x0001000006307824 */ /* 0x000fe200078e00ff */
[----:B------:R-:W-:-:S02]  /*d190*/  LOP3.LUT R15, R4, 0xffff0000, RZ, 0xc0, !PT ;  /* 0xffff0000040f7812 */ /* 0x000fc400078ec0ff */
[C---:B------:R-:W-:Y:S02]  /*d1a0*/  SHF.L.U32 R4, R5.reuse, 0x10, RZ ;  /* 0x0000001005047819 */ /* 0x040fe400000006ff */
[----:B------:R-:W-:Y:S01]  /*d1b0*/  LOP3.LUT R50, R5, 0xffff0000, RZ, 0xc0, !PT ;  /* 0xffff000005327812 */ /* 0x000fe200078ec0ff */
[----:B------:R-:W-:Y:S01]  /*d1c0*/  IMAD.U32 R5, R32, 0x10000, RZ ;  /* 0x0001000020057824 */ /* 0x000fe200078e00ff */
[----:B------:R-:W-:Y:S02]  /*d1d0*/  LOP3.LUT R47, R6, 0xffff0000, RZ, 0xc0, !PT ;  /* 0xffff0000062f7812 */ /* 0x000fe400078ec0ff */
[----:B------:R-:W-:Y:S01]  /*d1e0*/  LOP3.LUT R32, R32, 0xffff0000, RZ, 0xc0, !PT ;  /* 0xffff000020207812 */ /* 0x000fe200078ec0ff */
[-C--:B------:R-:W-:Y:S01]  /*d1f0*/  FMUL.FTZ R6, R5, R43.reuse ;  /* 0x0000002b05067220 */ /* 0x080fe20000410000 */
[----:B------:R-:W-:Y:S01]  /*d200*/  SHF.L.U32 R46, R7, 0x10, RZ ;  /* 0x00000010072e7819 */ /* 0x000fe200000006ff */
[C---:B------:R-:W-:Y:S01]  /*d210*/  FMUL.FTZ R43, R45.reuse, R43 ;  /* 0x0000002b2d2b7220 */ /* 0x040fe20000410000 */
[----:B------:R-:W-:Y:S01]  /*d220*/  LOP3.LUT R14, R14, 0xffff0000, RZ, 0xc0, !PT ;  /* 0xffff00000e0e7812 */ /* 0x000fe200078ec0ff */
[-C--:B------:R-:W-:Y:S01]  /*d230*/  FFMA.FTZ R6, R45, R40.reuse, -R6 ;  /* 0x000000282d067223 */ /* 0x080fe20000010806 */
[----:B------:R-:W-:Y:S01]  /*d240*/  LOP3.LUT R7, R7, 0xffff0000, RZ, 0xc0, !PT ;  /* 0xffff000007077812 */ /* 0x000fe200078ec0ff */
[----:B------:R-:W-:Y:S01]  /*d250*/  FFMA.FTZ R43, R5, R40, R43 ;  /* 0x00000028052b7223 */ /* 0x000fe2000001002b */
[----:B------:R-:W-:Y:S01]  /*d260*/  SHF.L.U32 R5, R35, 0x10, RZ ;  /* 0x0000001023057819 */ /* 0x000fe200000006ff */
[C---:B------:R-:W-:Y:S01]  /*d270*/  IMAD.U32 R45, R31.reuse, 0x10000, RZ ;  /* 0x000100001f2d7824 */ /* 0x040fe200078e00ff */
[----:B------:R-:W-:Y:S01]  /*d280*/  LOP3.LUT R31, R31, 0xffff0000, RZ, 0xc0, !PT ;  /* 0xffff00001f1f7812 */ /* 0x000fe200078ec0ff */
[-C--:B------:R-:W-:Y:S01]  /*d290*/  FMUL.FTZ R52, R32, R15.reuse ;  /* 0x0000000f20347220 */ /* 0x080fe20000410000 */
[----:B------:R-:W-:Y:S01]  /*d2a0*/  LOP3.LUT R35, R35, 0xffff0000, RZ, 0xc0, !PT ;  /* 0xffff000023237812 */ /* 0x000fe200078ec0ff */
[----:B------:R-:W-:-:S02]  /*d2b0*/  FMUL.FTZ R15, R36, R15 ;  /* 0x0000000f240f7220 */ /* 0x000fc40000410000 */
[-C--:B------:R-:W-:Y:S02]  /*d2c0*/  FMUL.FTZ R40, R45, R4.reuse ;  /* 0x000000042d287220 */ /* 0x080fe40000410000 */
[-C--:B------:R-:W-:Y:S02]  /*d2d0*/  FFMA.FTZ R53, R36, R39.reuse, -R52 ;  /* 0x0000002724357223 */ /* 0x080fe40000010834 */
[C---:B------:R-:W-:Y:S02]  /*d2e0*/  FMUL.FTZ R4, R5.reuse, R4 ;  /* 0x0000000405047220 */ /* 0x040fe40000410000 */
[C---:B------:R-:W-:Y:S01]  /*d2f0*/  IMAD.U32 R36, R30.reuse, 0x10000, RZ ;  /* 0x000100001e247824 */ /* 0x040fe200078e00ff */
[----:B------:R-:W-:Y:S01]  /*d300*/  LOP3.LUT R30, R30, 0xffff0000, RZ, 0xc0, !PT ;  /* 0xffff00001e1e7812 */ /* 0x000fe200078ec0ff */
[----:B------:R-:W-:Y:S01]  /*d310*/  FFMA.FTZ R32, R32, R39, R15 ;  /* 0x0000002720207223 */ /* 0x000fe2000001000f */
[C---:B------:R-:W-:Y:S01]  /*d320*/  SHF.L.U32 R15, R34.reuse, 0x10, RZ ;  /* 0x00000010220f7819 */ /* 0x040fe200000006ff */
[-C--:B------:R-:W-:Y:S01]  /*d330*/  FFMA.FTZ R40, R5, R12.reuse, -R40 ;  /* 0x0000000c05287223 */ /* 0x080fe20000010828 */
[----:B------:R-:W-:Y:S01]  /*d340*/  LOP3.LUT R34, R34, 0xffff0000, RZ, 0xc0, !PT ;  /* 0xffff000022227812 */ /* 0x000fe200078ec0ff */
[----:B------:R-:W-:Y:S01]  /*d350*/  FFMA.FTZ R5, R45, R12, R4 ;  /* 0x0000000c2d057223 */ /* 0x000fe20000010004 */
[C---:B------:R-:W-:Y:S01]  /*d360*/  SHF.L.U32 R12, R33.reuse, 0x10, RZ ;  /* 0x00000010210c7819 */ /* 0x040fe200000006ff */
[-C--:B------:R-:W-:Y:S01]  /*d370*/  FMUL.FTZ R4, R36, R48.reuse ;  /* 0x0000003024047220 */ /* 0x080fe20000410000 */
[----:B------:R-:W-:Y:S01]  /*d380*/  LOP3.LUT R33, R33, 0xffff0000, RZ, 0xc0, !PT ;  /* 0xffff000021217812 */ /* 0x000fe200078ec0ff */
[----:B------:R-:W-:-:S02]  /*d390*/  FMUL.FTZ R48, R15, R48 ;  /* 0x000000300f307220 */ /* 0x000fc40000410000 */
[-C--:B------:R-:W-:Y:S02]  /*d3a0*/  FFMA.FTZ R39, R15, R41.reuse, -R4 ;  /* 0x000000290f277223 */ /* 0x080fe40000010804 */
[C---:B------:R-:W-:Y:S01]  /*d3b0*/  IMAD.U32 R4, R29.reuse, 0x10000, RZ ;  /* 0x000100001d047824 */ /* 0x040fe200078e00ff */
[----:B------:R-:W-:Y:S01]  /*d3c0*/  LOP3.LUT R29, R29, 0xffff0000, RZ, 0xc0, !PT ;  /* 0xffff00001d1d7812 */ /* 0x000fe200078ec0ff */
[----:B------:R-:W-:Y:S02]  /*d3d0*/  FFMA.FTZ R48, R36, R41, R48 ;  /* 0x0000002924307223 */ /* 0x000fe40000010030 */
[-C--:B------:R-:W-:Y:S02]  /*d3e0*/  FMUL.FTZ R15, R30, R47.reuse ;  /* 0x0000002f1e0f7220 */ /* 0x080fe40000410000 */
[----:B------:R-:W-:Y:S02]  /*d3f0*/  FMUL.FTZ R36, R4, R46 ;  /* 0x0000002e04247220 */ /* 0x000fe40000410000 */
[----:B------:R-:W-:-:S02]  /*d400*/  FMUL.FTZ R47, R34, R47 ;  /* 0x0000002f222f7220 */ /* 0x000fc40000410000 */
        /* <DEDUP_REMOVED lines=23> */
.L_x_1455:
[----:B------:R-:W-:Y:S05]  /*d580*/  BSYNC B0 ;  /* 0x0000000000007941 */ /* 0x000fea0003800000 */
.L_x_1454:
[----:B-1----:R-:W-:-:S04]  /*d590*/  IADD3 R4, R144, 0x40, RZ ;  /* 0x0000004090047810 */ /* 0x002fc80007ffe0ff */
[----:B------:R-:W-:-:S13]  /*d5a0*/  ISETP.GE.AND P0, PT, R4, c[0x0][0x27c], PT ;  /* 0x00009f0004007a0c */ /* 0x000fda0003f06270 */
[----:B------:R-:W-:Y:S05]  /*d5b0*/  @P0 BRA `(.L_x_1433) ;  /* 0x000005e000000947 */ /* 0x000fea0003800000 */
[----:B------:R-:W-:Y:S01]  /*d5c0*/  IMAD.MOV.U32 R4, RZ, RZ, c[0x0][0x27c] ;  /* 0x00009f00ff047624 */ /* 0x000fe200078e00ff */
[----:B------:R-:W-:Y:S01]  /*d5d0*/  LEA.HI R19, R19, R20, RZ, 0x6 ;  /* 0x0000001413137211 */ /* 0x000fe200078f30ff */
[----:B------:R-:W-:Y:S01]  /*d5e0*/  IMAD.U32 R37, R23, 0x10000, RZ ;  /* 0x0001000017257824 */ /* 0x000fe200078e00ff */
        /* <DEDUP_REMOVED lines=18> */
[----:B------:R-:W-:Y:S01]  /*d710*/  IMAD.SHL.U32 R17, R17, 0x2, RZ ;  /* 0x0000000211117824 */ /* 0x000fe200078e00ff */
[----:B------:R-:W-:Y:S02]  /*d720*/  LOP3.LUT R43, R22, 0xffff0000, RZ, 0xc0, !PT ;  /* 0xffff0000162b7812 */ /* 0x000fe400078ec0ff */
[----:B------:R-:W-:-:S02]  /*d730*/  LOP3.LUT R41, R26, 0xffff0000, RZ, 0xc0, !PT ;  /* 0xffff00001a297812 */ /* 0x000fc400078ec0ff */
[----:B------:R-:W2:Y:S01]  /*d740*/  LDS.128 R4, [R17+0x18100] ;  /* 0x0181000011047984 */ /* 0x000ea20000000c00 */
[----:B------:R-:W-:Y:S02]  /*d750*/  LOP3.LUT R23, R23, 0xffff0000, RZ, 0xc0, !PT ;  /* 0xffff000017177812 */ /* 0x000fe400078ec0ff */
        /* <DEDUP_REMOVED lines=16> */
[C---:B------:R-:W-:Y:S01]  /*d860*/  SHF.L.U32 R33, R7.reuse, 0x10, RZ ;  /* 0x0000001007217819 */ /* 0x040fe200000006ff */
[----:B------:R-:W-:Y:S01]  /*d870*/  FMUL.FTZ R30, R32, R30 ;  /* 0x0000001e201e7220 */ /* 0x000fe20000410000 */
[----:B------:R-:W-:Y:S01]  /*d880*/  LOP3.LUT R14, R14, 0xffff0000, RZ, 0xc0, !PT ;  /* 0xffff00000e0e7812 */ /* 0x000fe200078ec0ff */
[----:B------:R-:W-:Y:S01]  /*d890*/  FMUL.FTZ R39, R24, R15 ;  /* 0x0000000f18277220 */ /* 0x000fe20000410000 */
[----:B------:R-:W-:Y:S01]  /*d8a0*/  LOP3.LUT R7, R7, 0xffff0000, RZ, 0xc0, !PT ;  /* 0xffff000007077812 */ /* 0x000fe200078ec0ff */
[----:B------:R-:W-:Y:S01]  /*d8b0*/  FFMA.FTZ R30, R5, R19, R30 ;  /* 0x00000013051e7223 */ /* 0x000fe2000001001e */
[C---:B------:R-:W-:Y:S01]  /*d8c0*/  SHF.L.U32 R5, R27.reuse, 0x10, RZ ;  /* 0x000000101b057819 */ /* 0x040fe200000006ff */
[C---:B------:R-:W-:Y:S01]  /*d8d0*/  FMUL.FTZ R15, R28.reuse, R15 ;  /* 0x0000000f1c0f7220 */ /* 0x040fe20000410000 */
[----:B------:R-:W-:Y:S01]  /*d8e0*/  LOP3.LUT R27, R27, 0xffff0000, RZ, 0xc0, !PT ;  /* 0xffff00001b1b7812 */ /* 0x000fe200078ec0ff */
[----:B------:R-:W-:-:S02]  /*d8f0*/  FFMA.FTZ R39, R28, R18, -R39 ;  /* 0x000000121c277223 */ /* 0x000fc40000010827 */
[-C--:B------:R-:W-:Y:S02]  /*d900*/  FMUL.FTZ R28, R37, R4.reuse ;  /* 0x00000004251c7220 */ /* 0x080fe40000410000 */
[----:B------:R-:W-:Y:S02]  /*d910*/  FFMA.FTZ R6, R32, R19, -R6 ;  /* 0x0000001320067223 */ /* 0x000fe40000010806 */
[C---:B------:R-:W-:Y:S02]  /*d920*/  FMUL.FTZ R4, R5.reuse, R4 ;  /* 0x0000000405047220 */ /* 0x040fe40000410000 */
[----:B------:R-:W-:Y:S01]  /*d930*/  FFMA.FTZ R15, R24, R18, R15 ;  /* 0x00000012180f7223 */ /* 0x000fe2000001000f */
[----:B------:R-:W-:Y:S01]  /*d940*/  SHF.L.U32 R18, R26, 0x10, RZ ;  /* 0x000000101a127819 */ /* 0x000fe200000006ff */
[----:B------:R-:W-:Y:S02]  /*d950*/  IMAD.U32 R19, R22, 0x10000, RZ ;  /* 0x0001000016137824 */ /* 0x000fe400078e00ff */
[----:B------:R-:W-:-:S02]  /*d960*/  FFMA.FTZ R28, R5, R12, -R28 ;  /* 0x0000000c051c7223 */ /* 0x000fc4000001081c */
[----:B------:R-:W-:Y:S01]  /*d970*/  FFMA.FTZ R5, R37, R12, R4 ;  /* 0x0000000c25057223 */ /* 0x000fe20000010004 */
[----:B------:R-:W-:Y:S01]  /*d980*/  SHF.L.U32 R12, R25, 0x10, RZ ;  /* 0x00000010190c7819 */ /* 0x000fe200000006ff */
[-C--:B------:R-:W-:Y:S02]  /*d990*/  FMUL.FTZ R37, R19, R35.reuse ;  /* 0x0000002313257220 */ /* 0x080fe40000410000 */
[C---:B------:R-:W-:Y:S02]  /*d9a0*/  FMUL.FTZ R35, R18.reuse, R35 ;  /* 0x0000002312237220 */ /* 0x040fe40000410000 */
[----:B------:R-:W-:Y:S02]  /*d9b0*/  IMAD.U32 R4, R21, 0x10000, RZ ;  /* 0x0001000015047824 */ /* 0x000fe400078e00ff */
[-C--:B------:R-:W-:Y:S02]  /*d9c0*/  FFMA.FTZ R37, R18, R20.reuse, -R37 ;  /* 0x0000001412257223 */ /* 0x080fe40000010825 */
[----:B------:R-:W-:-:S02]  /*d9d0*/  FFMA.FTZ R35, R19, R20, R35 ;  /* 0x0000001413237223 */ /* 0x000fc40000010023 */
[-C--:B------:R-:W-:Y:S02]  /*d9e0*/  FMUL.FTZ R18, R43, R34.reuse ;  /* 0x000000222b127220 */ /* 0x080fe40000410000 */
[-C--:B------:R-:W-:Y:S02]  /*d9f0*/  FMUL.FTZ R19, R4, R33.reuse ;  /* 0x0000002104137220 */ /* 0x080fe40000410000 */
[----:B------:R-:W-:Y:S02]  /*da00*/  FMUL.FTZ R34, R41, R34 ;  /* 0x0000002229227220 */ /* 0x000fe40000410000 */
[C---:B------:R-:W-:Y:S02]  /*da10*/  FMUL.FTZ R33, R12.reuse, R33 ;  /* 0x000000210c217220 */ /* 0x040fe40000410000 */
[----:B------:R-:W-:Y:S01]  /*da20*/  FFMA.FTZ R19, R12, R13, -R19 ;  /* 0x0000000d0c137223 */ /* 0x000fe20000010813 */
[----:B------:R-:W-:Y:S01]  /*da30*/  LOP3.LUT R12, R21, 0xffff0000, RZ, 0xc0, !PT ;  /* 0xffff0000150c7812 */ /* 0x000fe200078ec0ff */
[----:B------:R-:W-:-:S02]  /*da40*/  FFMA.FTZ R18, R41, R14, -R18 ;  /* 0x0000000e29127223 */ /* 0x000fc40000010812 */
[----:B------:R-:W-:Y:S01]  /*da50*/  FFMA.FTZ R34, R43, R14, R34 ;  /* 0x0000000e2b227223 */ /* 0x000fe20000010022 */
[----:B------:R-:W-:Y:S01]  /*da60*/  LOP3.LUT R14, R25, 0xffff0000, RZ, 0xc0, !PT ;  /* 0xffff0000190e7812 */ /* 0x000fe200078ec0ff */
[----:B------:R-:W-:Y:S02]  /*da70*/  FFMA.FTZ R33, R4, R13, R33 ;  /* 0x0000000d04217223 */ /* 0x000fe40000010021 */
[-C--:B------:R-:W-:Y:S02]  /*da80*/  FMUL.FTZ R4, R23, R36.reuse ;  /* 0x0000002417047220 */ /* 0x080fe40000410000 */
[-C--:B------:R-:W-:Y:S02]  /*da90*/  FMUL.FTZ R20, R12, R7.reuse ;  /* 0x000000070c147220 */ /* 0x080fe40000410000 */
[----:B------:R-:W-:Y:S02]  /*daa0*/  FMUL.FTZ R22, R27, R36 ;  /* 0x000000241b167220 */ /* 0x000fe40000410000 */
[----:B------:R-:W-:-:S02]  /*dab0*/  FMUL.FTZ R7, R14, R7 ;  /* 0x000000070e077220 */ /* 0x000fc40000410000 */
[----:B------:R-:W-:Y:S01]  /*dac0*/  FFMA.FTZ R13, R27, R29, -R4 ;  /* 0x0000001d1b0d7223 */ /* 0x000fe20000010804 */
[----:B------:R-:W-:Y:S01]  /*dad0*/  F2FP.BF16.PACK_AB R4, R15, R30 ;  /* 0x0000001e0f04723e */ /* 0x000fe200000010ff */
[----:B------:R-:W-:Y:S01]  /*dae0*/  FFMA.FTZ R20, R14, R31, -R20 ;  /* 0x0000001f0e147223 */ /* 0x000fe20000010814 */
[----:B------:R-:W-:Y:S01]  /*daf0*/  F2FP.BF16.PACK_AB R14, R18, R37 ;  /* 0x00000025120e723e */ /* 0x000fe200000010ff */
[----:B------:R-:W-:Y:S01]  /*db00*/  FFMA.FTZ R22, R23, R29, R22 ;  /* 0x0000001d17167223 */ /* 0x000fe20000010016 */
[----:B------:R-:W-:Y:S01]  /*db10*/  F2FP.BF16.PACK_AB R13, R13, R28 ;  /* 0x0000001c0d0d723e */ /* 0x000fe200000010ff */
[----:B------:R-:W-:Y:S01]  /*db20*/  FFMA.FTZ R24, R12, R31, R7 ;  /* 0x0000001f0c187223 */ /* 0x000fe20000010007 */
[----:B------:R-:W-:Y:S02]  /*db30*/  F2FP.BF16.PACK_AB R12, R39, R6 ;  /* 0x00000006270c723e */ /* 0x000fe400000010ff */
[----:B------:R-:W-:Y:S02]  /*db40*/  F2FP.BF16.PACK_AB R15, R20, R19 ;  /* 0x00000013140f723e */ /* 0x000fe400000010ff */
[----:B------:R-:W-:-:S02]  /*db50*/  F2FP.BF16.PACK_AB R6, R34, R35 ;  /* 0x000000232206723e */ /* 0x000fc400000010ff */
[----:B------:R-:W-:Y:S01]  /*db60*/  F2FP.BF16.PACK_AB R5, R22, R5 ;  /* 0x000000051605723e */ /* 0x000fe200000010ff */
[----:B------:R1:W-:Y:S01]  /*db70*/  STS.128 [R16], R12 ;  /* 0x0000000c10007388 */ /* 0x0003e20000000c00 */
[----:B------:R-:W-:-:S05]  /*db80*/  F2FP.BF16.PACK_AB R7, R24, R33 ;  /* 0x000000211807723e */ /* 0x000fca00000010ff */
[----:B------:R1:W-:Y:S02]  /*db90*/  STS.128 [R17+0x18100], R4 ;  /* 0x0181000411007388 */ /* 0x0003e40000000c00 */
.L_x_1433:
[----:B------:R-:W-:Y:S05]  /*dba0*/  BSYNC B2 ;  /* 0x0000000000027941 */ /* 0x000fea0003800000 */
.L_x_1417:
[----:B------:R-:W-:-:S04]  /*dbb0*/  DEPBAR.LE SB0, 0x2 ;  /* 0x000080800000791a */ /* 0x000fc80000000000 */
[----:B------:R-:W-:Y:S01]  /*dbc0*/  BAR.SYNC.DEFER_BLOCKING 0x0 ;  /* 0x0000000000007b1d */ /* 0x000fe20000010000 */
[----:B------:R-:W-:Y:S01]  /*dbd0*/  LOP3.LUT P0, RZ, R193, 0x2, RZ, 0xc0, !PT ;  /* 0x00000002c1ff7812 */ /* 0x000fe2000780c0ff */
[----:B------:R-:W-:-:S03]  /*dbe0*/  IMAD.IADD R195, R194, 0x1, R191 ;  /* 0x00000001c2c37824 */ /* 0x000fc600078e02bf */
[----:B------:R-:W-:Y:S01]  /*dbf0*/  SEL R197, R0, 0xffffffe0, !P0 ;  /* 0xffffffe000c57807 */ /* 0x000fe20004000000 */
[----:B------:R-:W-:Y:S04]  /*dc00*/  BSSY B0, `(.L_x_1456) ;  /* 0x0000024000007945 */ /* 0x000fe80003800000 */
[----:B------:R-:W-:Y:S01]  /*dc10*/  IMAD.IADD R76, R192, 0x1, R197 ;  /* 0x00000001c04c7824 */ /* 0x000fe200078e02c5 */
[----:B------:R2:W3:Y:S04]  /*dc20*/  LDSM.16.M88.4 R60, [R194] ;  /* 0x00000000c23c783b */ /* 0x0004e80000000200 */
[----:B------:R2:W4:Y:S04]  /*dc30*/  LDSM.16.M88.4 R32, [R192] ;  /* 0x00000000c020783b */ /* 0x0005280000000200 */
[----:B------:R2:W1:Y:S04]  /*dc40*/  LDSM.16.M88.4 R24, [R192+0x800] ;  /* 0x00080000c018783b */ /* 0x0004680000000200 */
[----:B-1----:R2:W1:Y:S04]  /*dc50*/  LDSM.16.M88.4 R16, [R192+0x1000] ;  /* 0x00100000c010783b */ /* 0x0024680000000200 */
[----:B------:R2:W1:Y:S04]  /*dc60*/  LDSM.16.M88.4 R40, [R192+0x1800] ;  /* 0x00180000c028783b */ /* 0x0004680000000200 */
[----:B------:R2:W1:Y:S04]  /*dc70*/  LDSM.16.M88.4 R44, [R195] ;  /* 0x00000000c32c783b */ /* 0x0004680000000200 */
[----:B------:R2:W1:Y:S04]  /*dc80*/  LDSM.16.M88.4 R12, [R76] ;  /* 0x000000004c0c783b */ /* 0x0004680000000200 */
[----:B------:R2:W1:Y:S04]  /*dc90*/  LDSM.16.M88.4 R56, [R76+0x800] ;  /* 0x000800004c38783b */ /* 0x0004680000000200 */
[----:B------:R2:W1:Y:S04]  /*dca0*/  LDSM.16.M88.4 R52, [R76+0x1000] ;  /* 0x001000004c34783b */ /* 0x0004680000000200 */
[----:B------:R2:W1:Y:S01]  /*dcb0*/  LDSM.16.M88.4 R48, [R76+0x1800] ;  /* 0x001800004c30783b */ /* 0x0004620000000200 */
[----:B------:R-:W-:Y:S05]  /*dcc0*/  @!P5 BRA `(.L_x_1457) ;  /* 0x000001700000d947 */ /* 0x000fea0003800000 */
[----:B------:R-:W-:Y:S02]  /*dcd0*/  IADD3 R4, R2, -0x2, RZ ;  /* 0xfffffffe02047810 */ /* 0x000fe40007ffe0ff */
[----:B------:R-:W-:-:S02]  /*dce0*/  ISETP.NE.AND P3, PT, R222, RZ, PT ;  /* 0x000000ffde00720c */ /* 0x000fc40003f65270 */
[----:B------:R-:W-:Y:S01]  /*dcf0*/  SHF.R.S32.HI R0, RZ, 0x1f, R4 ;  /* 0x0000001fff007819 */ /* 0x000fe20000011404 */
[----:B------:R-:W-:-:S04]  /*dd00*/  IMAD.WIDE.U32 R6, R4, c[0x0][0x208], RZ ;  /* 0x0000820004067a25 */ /* 0x000fc800078e00ff */
[----:B------:R-:W-:Y:S01]  /*dd10*/  IMAD R5, R0, c[0x0][0x208], RZ ;  /* 0x0000820000057a24 */ /* 0x000fe200078e02ff */
[----:B------:R-:W-:-:S03]  /*dd20*/  LEA R0, P0, R6, R226, 0x6 ;  /* 0x000000e206007211 */ /* 0x000fc600078030ff */
[----:B------:R-:W-:Y:S01]  /*dd30*/  IMAD R5, R4, c[0x0][0x20c], R5 ;  /* 0x0000830004057a24 */ /* 0x000fe200078e0205 */
[----:B------:R-:W-:-:S03]  /*dd40*/  LEA R20, P2, R0, c[0x0][0x1f8], 0x1 ;  /* 0x00007e0000147a11 */ /* 0x000fc600078408ff */
[----:B------:R-:W-:-:S05]  /*dd50*/  IMAD.IADD R4, R7, 0x1, R5 ;  /* 0x0000000107047824 */ /* 0x000fca00078e0205 */
        /* <DEDUP_REMOVED lines=14> */
.L_x_1457:
[----:B------:R-:W-:Y:S05]  /*de40*/  BSYNC B0 ;  /* 0x0000000000007941 */ /* 0x000fea0003800000 */
.L_x_1456:
[----:B------:R-:W-:Y:S01]  /*de50*/  LOP3.LUT P0, RZ, R193, 0x4, RZ, 0xc0, !PT ;  /* 0x00000004c1ff7812 */ /* 0x000fe2000780c0ff */
[C---:B---34-:R-:W-:Y:S01]  /*de60*/  HMMA.16816.F32.BF16 R36, R60.reuse, R32, RZ ;  /* 0x000000203c24723c */ /* 0x058fe200000418ff */
[----:B------:R-:W-:Y:S01]  /*de70*/  LDSM.16.M88.4 R68, [R190] ;  /* 0x00000000be44783b */ /* 0x000fe20000000200 */
[----:B------:R-:W-:Y:S01]  /*de80*/  LEA.HI R3, R3, R146, RZ, 0x5 ;  /* 0x0000009203037211 */ /* 0x000fe200078f28ff */
[----:B------:R-:W-:Y:S01]  /*de90*/  IMAD R8, R8, -0x40, R84 ;  /* 0xffffffc008087824 */ /* 0x000fe200078e0254 */
[----:B------:R-:W-:Y:S01]  /*dea0*/  SEL R77, R9, 0xffffffc0, !P0 ;  /* 0xffffffc0094d7807 */ /* 0x000fe20004000000 */
[----:B------:R-:W0:Y:S01]  /*deb0*/  LDGDEPBAR ;  /* 0x00000000000079af */ /* 0x000e220000000000 */
[----:B------:R-:W-:Y:S01]  /*dec0*/  LOP3.LUT R3, R3, 0xffffffe0, RZ, 0xc0, !PT ;  /* 0xffffffe003037812 */ /* 0x000fe200078ec0ff */
[----:B------:R-:W-:Y:S01]  /*ded0*/  IMAD.IADD R177, R191, 0x1, R188 ;  /* 0x00000001bfb17824 */ /* 0x000fe200078e02bc */
[C---:B------:R-:W-:Y:S01]  /*dee0*/  HMMA.16816.F32.BF16 R32, R60.reuse, R34, RZ ;  /* 0x000000223c20723c */ /* 0x040fe200000418ff */
[----:B------:R-:W-:Y:S01]  /*def0*/  IMAD.IADD R9, R192, 0x1, R77 ;  /* 0x00000001c0097824 */ /* 0x000fe200078e024d */
[----:B------:R-:W-:Y:S01]  /*df00*/  IADD3 R0, R77, R192, R197 ;  /* 0x000000c04d007210 */ /* 0x000fe20007ffe0c5 */
[----:B------:R-:W-:Y:S01]  /*df10*/  IMAD.IADD R3, R146, 0x1, -R3 ;  /* 0x0000000192037824 */ /* 0x000fe200078e0a03 */
[----:B------:R-:W-:Y:S01]  /*df20*/  BSSY B0, `(.L_x_1458) ;  /* 0x000020f000007945 */ /* 0x000fe20003800000 */
[----:B------:R-:W-:Y:S01]  /*df30*/  IMAD.IADD R170, R191, 0x1, R147 ;  /* 0x00000001bfaa7824 */ /* 0x000fe200078e0293 */
[----:B--2---:R-:W2:Y:S02]  /*df40*/  LDSM.16.M88.4 R4, [R9] ;  /* 0x000000000904783b */ /* 0x004ea40000000200 */
[C---:B------:R-:W-:Y:S02]  /*df50*/  HMMA.16816.F32.BF16 R28, R60.reuse, R24, RZ ;  /* 0x000000183c1c723c */ /* 0x040fe400000418ff */
[----:B------:R-:W-:Y:S06]  /*df60*/  LDSM.16.M88.4 R72, [R9+0x1800] ;  /* 0x001800000948783b */ /* 0x000fec0000000200 */
[C---:B------:R-:W-:Y:S08]  /*df70*/  HMMA.16816.F32.BF16 R24, R60.reuse, R26, RZ ;  /* 0x0000001a3c18723c */ /* 0x040ff000000418ff */
[C---:B-1----:R-:W-:Y:S08]  /*df80*/  HMMA.16816.F32.BF16 R20, R60.reuse, R16, RZ ;  /* 0x000000103c14723c */ /* 0x042ff000000418ff */
[C---:B------:R-:W-:Y:S08]  /*df90*/  HMMA.16816.F32.BF16 R16, R60.reuse, R18, RZ ;  /* 0x000000123c10723c */ /* 0x040ff000000418ff */
[C---:B------:R-:W-:Y:S08]  /*dfa0*/  HMMA.16816.F32.BF16 R64, R60.reuse, R40, RZ ;  /* 0x000000283c40723c */ /* 0x040ff000000418ff */
[----:B------:R-:W-:Y:S01]  /*dfb0*/  HMMA.16816.F32.BF16 R60, R60, R42, RZ ;  /* 0x0000002a3c3c723c */ /* 0x000fe200000418ff */
[----:B------:R-:W1:Y:S07]  /*dfc0*/  LDSM.16.M88.4 R40, [R9+0x800] ;  /* 0x000800000928783b */ /* 0x000e6e0000000200 */
[C---:B------:R-:W-:Y:S08]  /*dfd0*/  HMMA.16816.F32.BF16 R36, R44.reuse, R12, R36 ;  /* 0x0000000c2c24723c */ /* 0x040ff00000041824 */
[C---:B------:R-:W-:Y:S01]  /*dfe0*/  HMMA.16816.F32.BF16 R32, R44.reuse, R14, R32 ;  /* 0x0000000e2c20723c */ /* 0x040fe20000041820 */
[----:B------:R-:W3:Y:S07]  /*dff0*/  LDSM.16.M88.4 R12, [R9+0x1000] ;  /* 0x00100000090c783b */ /* 0x000eee0000000200 */
        /* <DEDUP_REMOVED lines=8> */
[----:B------:R-:W-:Y:S04]  /*e080*/  LDSM.16.M88.4 R44, [R0+0x1000] ;  /* 0x00100000002c783b */ /* 0x000fe80000000200 */
[----:B------:R-:W-:Y:S03]  /*e090*/  LDSM.16.M88.4 R48, [R194+0x4000] ;  /* 0x00400000c230783b */ /* 0x000fe60000000200 */
[C---:B--2---:R-:W-:Y:S08]  /*e0a0*/  HMMA.16816.F32.BF16 R36, R68.reuse, R4, R36 ;  /* 0x000000044424723c */ /* 0x044ff00000041824 */
[C---:B------:R-:W-:Y:S01]  /*e0b0*/  HMMA.16816.F32.BF16 R32, R68.reuse, R6, R32 ;  /* 0x000000064420723c */ /* 0x040fe20000041820 */
[----:B------:R-:W2:Y:S07]  /*e0c0*/  LDSM.16.M88.4 R4, [R189] ;  /* 0x00000000bd04783b */ /* 0x000eae0000000200 */
[C---:B-1----:R-:W-:Y:S08]  /*e0d0*/  HMMA.16816.F32.BF16 R28, R68.reuse, R40, R28 ;  /* 0x00000028441c723c */ /* 0x042ff0000004181c */
[C---:B------:R-:W-:Y:S01]  /*e0e0*/  HMMA.16816.F32.BF16 R24, R68.reuse, R42, R24 ;  /* 0x0000002a4418723c */ /* 0x040fe20000041818 */
[----:B------:R-:W1:Y:S07]  /*e0f0*/  LDSM.16.M88.4 R40, [R0+0x1800] ;  /* 0x001800000028783b */ /* 0x000e6e0000000200 */
[C---:B---3--:R-:W-:Y:S08]  /*e100*/  HMMA.16816.F32.BF16 R20, R68.reuse, R12, R20 ;  /* 0x0000000c4414723c */ /* 0x048ff00000041814 */
        /* <DEDUP_REMOVED lines=14> */
[----:B------:R-:W-:Y:S07]  /*e1f0*/  LDSM.16.M88.4 R44, [R76+0x2000] ;  /* 0x002000004c2c783b */ /* 0x000fee0000000200 */
[C---:B-1----:R-:W-:Y:S08]  /*e200*/  HMMA.16816.F32.BF16 R64, R4.reuse, R40, R64 ;  /* 0x000000280440723c */ /* 0x042ff00000041840 */
[----:B------:R-:W-:Y:S01]  /*e210*/  HMMA.16816.F32.BF16 R60, R4, R42, R60 ;  /* 0x0000002a043c723c */ /* 0x000fe2000004183c */
[----:B------:R-:W-:Y:S04]  /*e220*/  LDSM.16.M88.4 R4, [R195+0x4000] ;  /* 0x00400000c304783b */ /* 0x000fe80000000200 */
[----:B------:R-:W1:Y:S03]  /*e230*/  LDSM.16.M88.4 R40, [R76+0x2800] ;  /* 0x002800004c28783b */ /* 0x000e660000000200 */
[C---:B---3--:R-:W-:Y:S08]  /*e240*/  HMMA.16816.F32.BF16 R28, R48.reuse, R68, R28 ;  /* 0x00000044301c723c */ /* 0x048ff0000004181c */
[C---:B------:R-:W-:Y:S01]  /*e250*/  HMMA.16816.F32.BF16 R24, R48.reuse, R70, R24 ;  /* 0x000000463018723c */ /* 0x040fe20000041818 */
[----:B------:R-:W-:Y:S07]  /*e260*/  LDSM.16.M88.4 R68, [R9+0x2800] ;  /* 0x002800000944783b */ /* 0x000fee0000000200 */
[C---:B------:R-:W-:Y:S08]  /*e270*/  HMMA.16816.F32.BF16 R36, R48.reuse, R12, R36 ;  /* 0x0000000c3024723c */ /* 0x040ff00000041824 */
[C---:B------:R-:W-:Y:S01]  /*e280*/  HMMA.16816.F32.BF16 R32, R48.reuse, R14, R32 ;  /* 0x0000000e3020723c */ /* 0x040fe20000041820 */
[----:B------:R-:W3:Y:S07]  /*e290*/  LDSM.16.M88.4 R12, [R76+0x3000] ;  /* 0x003000004c0c783b */ /* 0x000eee0000000200 */
[C---:B--2---:R-:W-:Y:S08]  /*e2a0*/  HMMA.16816.F32.BF16 R20, R48.reuse, R56, R20 ;  /* 0x000000383014723c */ /* 0x044ff00000041814 */
[C---:B------:R-:W-:Y:S01]  /*e2b0*/  HMMA.16816.F32.BF16 R16, R48.reuse, R58, R16 ;  /* 0x0000003a3010723c */ /* 0x040fe20000041810 */
[----:B------:R-:W-:Y:S07]  /*e2c0*/  LDSM.16.M88.4 R56, [R9+0x3800] ;  /* 0x003800000938783b */ /* 0x000fee0000000200 */
        /* <DEDUP_REMOVED lines=9> */
[----:B------:R-:W-:Y:S07]  /*e360*/  LDSM.16.M88.4 R44, [R189+0x4000] ;  /* 0x00400000bd2c783b */ /* 0x000fee0000000200 */
[C---:B---3--:R-:W-:Y:S08]  /*e370*/  HMMA.16816.F32.BF16 R20, R4.reuse, R12, R20 ;  /* 0x0000000c0414723c */ /* 0x048ff00000041814 */
[C---:B------:R-:W-:Y:S01]  /*e380*/  HMMA.16816.F32.BF16 R16, R4.reuse, R14, R16 ;  /* 0x0000000e0410723c */ /* 0x040fe20000041810 */
[----:B------:R-:W-:Y:S07]  /*e390*/  LDSM.16.M88.4 R12, [R0+0x2000] ;  /* 0x00200000000c783b */ /* 0x000fee0000000200 */
[C---:B------:R-:W-:Y:S08]  /*e3a0*/  HMMA.16816.F32.BF16 R64, R4.reuse, R72, R64 ;  /* 0x000000480440723c */ /* 0x040ff00000041840 */
        /* <DEDUP_REMOVED lines=8> */
[----:B------:R-:W-:Y:S07]  /*e430*/  LDSM.16.M88.4 R68, [R192+0x5800] ;  /* 0x00580000c044783b */ /* 0x000fee0000000200 */
[C---:B------:R-:W-:Y:S08]  /*e440*/  HMMA.16816.F32.BF16 R20, R40.reuse, R48, R20 ;  /* 0x000000302814723c */ /* 0x040ff00000041814 */
[C---:B------:R-:W-:Y:S01]  /*e450*/  HMMA.16816.F32.BF16 R16, R40.reuse, R50, R16 ;  /* 0x000000322810723c */ /* 0x040fe20000041810 */
[----:B------:R-:W3:Y:S07]  /*e460*/  LDSM.16.M88.4 R48, [R0+0x3800] ;  /* 0x003800000030783b */ /* 0x000eee0000000200 */
[C---:B------:R-:W-:Y:S08]  /*e470*/  HMMA.16816.F32.BF16 R64, R40.reuse, R56, R64 ;  /* 0x000000382840723c */ /* 0x040ff00000041840 */
[----:B------:R-:W-:Y:S01]  /*e480*/  HMMA.16816.F32.BF16 R60, R40, R58, R60 ;  /* 0x0000003a283c723c */ /* 0x000fe2000004183c */
[----:B------:R-:W4:Y:S04]  /*e490*/  LDSM.16.M88.4 R40, [R192+0x4000] ;  /* 0x00400000c028783b */ /* 0x000f280000000200 */
[----:B------:R-:W-:Y:S03]  /*e4a0*/  LDSM.16.M88.4 R56, [R195+0x8000] ;  /* 0x00800000c338783b */ /* 0x000fe60000000200 */
        /* <DEDUP_REMOVED lines=10> */
[----:B------:R-:W-:Y:S01]  /*e550*/  HMMA.16816.F32.BF16 R60, R44, R50, R60 ;  /* 0x000000322c3c723c */ /* 0x000fe2000004183c */
[----:B------:R-:W3:Y:S04]  /*e560*/  LDSM.16.M88.4 R44, [R76+0x5000] ;  /* 0x005000004c2c783b */ /* 0x000ee80000000200 */
[----:B------:R-:W1:Y:S03]  /*e570*/  LDSM.16.M88.4 R48, [R76+0x4800] ;  /* 0x004800004c30783b */ /* 0x000e660000000200 */
[C---:B----4-:R-:W-:Y:S08]  /*e580*/  HMMA.16816.F32.BF16 R36, R72.reuse, R40, R36 ;  /* 0x000000284824723c */ /* 0x050ff00000041824 */
[C---:B------:R-:W-:Y:S01]  /*e590*/  HMMA.16816.F32.BF16 R32, R72.reuse, R42, R32 ;  /* 0x0000002a4820723c */ /* 0x040fe20000041820 */
[----:B------:R-:W4:Y:S07]  /*e5a0*/  LDSM.16.M88.4 R40, [R76+0x5800] ;  /* 0x005800004c28783b */ /* 0x000f2e0000000200 */
[C---:B--2---:R-:W-:Y:S08]  /*e5b0*/  HMMA.16816.F32.BF16 R20, R72.reuse, R4, R20 ;  /* 0x000000044814723c */ /* 0x044ff00000041814 */
[C---:B------:R-:W-:Y:S01]  /*e5c0*/  HMMA.16816.F32.BF16 R16, R72.reuse, R6, R16 ;  /* 0x000000064810723c */ /* 0x040fe20000041810 */
[----:B------:R-:W-:Y:S07]  /*e5d0*/  LDSM.16.M88.4 R4, [R9+0x4000] ;  /* 0x004000000904783b */ /* 0x000fee0000000200 */
[C---:B------:R-:W-:Y:S08]  /*e5e0*/  HMMA.16816.F32.BF16 R28, R72.reuse, R12, R28 ;  /* 0x0000000c481c723c */ /* 0x040ff0000004181c */
[C---:B------:R-:W-:Y:S01]  /*e5f0*/  HMMA.16816.F32.BF16 R24, R72.reuse, R14, R24 ;  /* 0x0000000e4818723c */ /* 0x040fe20000041818 */
[----:B------:R-:W2:Y:S07]  /*e600*/  LDSM.16.M88.4 R12, [R190+0x8000] ;  /* 0x00800000be0c783b */ /* 0x000eae0000000200 */
[C---:B------:R-:W-:Y:S08]  /*e610*/  HMMA.16816.F32.BF16 R64, R72.reuse, R68, R64 ;  /* 0x000000444840723c */ /* 0x040ff00000041840 */
[----:B------:R-:W-:Y:S01]  /*e620*/  HMMA.16816.F32.BF16 R60, R72, R70, R60 ;  /* 0x00000046483c723c */ /* 0x000fe2000004183c */
[----:B------:R-:W-:Y:S07]  /*e630*/  LDSM.16.M88.4 R72, [R9+0x5800] ;  /* 0x005800000948783b */ /* 0x000fee0000000200 */
[C---:B-1----:R-:W-:Y:S08]  /*e640*/  HMMA.16816.F32.BF16 R36, R56.reuse, R52, R36 ;  /* 0x000000343824723c */ /* 0x042ff00000041824 */
[C---:B------:R-:W-:Y:S01]  /*e650*/  HMMA.16816.F32.BF16 R32, R56.reuse, R54, R32 ;  /* 0x000000363820723c */ /* 0x040fe20000041820 */
[----:B------:R-:W1:Y:S07]  /*e660*/  LDSM.16.M88.4 R52, [R9+0x4800] ;  /* 0x004800000934783b */ /* 0x000e6e0000000200 */
[C---:B---3--:R-:W-:Y:S08]  /*e670*/  HMMA.16816.F32.BF16 R20, R56.reuse, R44, R20 ;  /* 0x0000002c3814723c */ /* 0x048ff00000041814 */
[C---:B------:R-:W-:Y:S01]  /*e680*/  HMMA.16816.F32.BF16 R16, R56.reuse, R46, R16 ;  /* 0x0000002e3810723c */ /* 0x040fe20000041810 */
[----:B------:R-:W3:Y:S07]  /*e690*/  LDSM.16.M88.4 R44, [R9+0x5000] ;  /* 0x00500000092c783b */ /* 0x000eee0000000200 */
[C---:B------:R-:W-:Y:S08]  /*e6a0*/  HMMA.16816.F32.BF16 R28, R56.reuse, R48, R28 ;  /* 0x00000030381c723c */ /* 0x040ff0000004181c */
[C---:B----4-:R-:W-:Y:S01]  /*e6b0*/  HMMA.16816.F32.BF16 R68, R56.reuse, R40, R64 ;  /* 0x000000283844723c */ /* 0x050fe20000041840 */
[----:B------:R-:W-:Y:S07]  /*e6c0*/  LDSM.16.M88.4 R64, [R189+0x8000] ;  /* 0x00800000bd40783b */ /* 0x000fee0000000200 */
[----:B------:R-:W-:Y:S01]  /*e6d0*/  HMMA.16816.F32.BF16 R60, R56, R42, R60 ;  /* 0x0000002a383c723c */ /* 0x000fe2000004183c */
[----:B------:R-:W4:Y:S07]  /*e6e0*/  LDSM.16.M88.4 R40, [R0+0x4800] ;  /* 0x004800000028783b */ /* 0x000f2e0000000200 */
[C---:B--2---:R-:W-:Y:S08]  /*e6f0*/  HMMA.16816.F32.BF16 R36, R12.reuse, R4, R36 ;  /* 0x000000040c24723c */ /* 0x044ff00000041824 */
[----:B------:R-:W-:Y:S01]  /*e700*/  HMMA.16816.F32.BF16 R32, R12, R6, R32 ;  /* 0x000000060c20723c */ /* 0x000fe20000041820 */
[----:B------:R-:W2:Y:S07]  /*e710*/  LDSM.16.M88.4 R4, [R0+0x5000] ;  /* 0x005000000004783b */ /* 0x000eae0000000200 */
[----:B------:R-:W-:Y:S01]  /*e720*/  HMMA.16816.F32.BF16 R24, R56, R50, R24 ;  /* 0x000000323818723c */ /* 0x000fe20000041818 */
[----:B------:R-:W2:Y:S07]  /*e730*/  LDSM.16.M88.4 R48, [R0+0x4000] ;  /* 0x004000000030783b */ /* 0x000eae0000000200 */
[C---:B-1----:R-:W-:Y:S08]  /*e740*/  HMMA.16816.F32.BF16 R28, R12.reuse, R52, R28 ;  /* 0x000000340c1c723c */ /* 0x042ff0000004181c */
[C---:B---3--:R-:W-:Y:S08]  /*e750*/  HMMA.16816.F32.BF16 R20, R12.reuse, R44, R20 ;  /* 0x0000002c0c14723c */ /* 0x048ff00000041814 */
[----:B------:R-:W-:Y:S08]  /*e760*/  HMMA.16816.F32.BF16 R24, R12, R54, R24 ;  /* 0x000000360c18723c */ /* 0x000ff00000041818 */
[C---:B----4-:R-:W-:Y:S07]  /*e770*/  HMMA.16816.F32.BF16 R28, R64.reuse, R40, R28 ;  /* 0x00000028401c723c */ /* 0x050fee000004181c */
[----:B------:R-:W-:Y:S01]  /*e780*/  SHF.R.S32.HI R40, RZ, 0x1f, R3 ;  /* 0x0000001fff287819 */ /* 0x000fe20000011403 */
[C---:B--2---:R-:W-:Y:S07]  /*e790*/  HMMA.16816.F32.BF16 R20, R64.reuse, R4, R20 ;  /* 0x000000044014723c */ /* 0x044fee0000041814 */
[----:B------:R-:W-:Y:S01]  /*e7a0*/  LEA.HI R4, R40, R3, RZ, 0x2 ;  /* 0x0000000328047211 */ /* 0x000fe200078f10ff */
[----:B------:R-:W-:Y:S03]  /*e7b0*/  HMMA.16816.F32.BF16 R36, R64, R48, R36 ;  /* 0x000000304024723c */ /* 0x000fe60000041824 */
[----:B------:R-:W-:-:S05]  /*e7c0*/  LOP3.LUT R4, R4, 0x7ffffffc, RZ, 0xc0, !PT ;  /* 0x7ffffffc04047812 */ /* 0x000fca00078ec0ff */
[----:B------:R-:W-:Y:S01]  /*e7d0*/  HMMA.16816.F32.BF16 R16, R12, R46, R16 ;  /* 0x0000002e0c10723c */ /* 0x000fe20000041810 */
[----:B------:R-:W-:-:S04]  /*e7e0*/  IMAD.IADD R3, R3, 0x1, -R4 ;  /* 0x0000000103037824 */ /* 0x000fc800078e0a04 */
[----:B------:R-:W-:-:S03]  /*e7f0*/  IMAD.SHL.U32 R3, R3, 0x2, RZ ;  /* 0x0000000203037824 */ /* 0x000fc600078e00ff */
[----:B------:R-:W-:Y:S01]  /*e800*/  HMMA.16816.F32.BF16 R68, R12, R72, R68 ;  /* 0x000000480c44723c */ /* 0x000fe20000041844 */
[----:B------:R-:W-:-:S05]  /*e810*/  IMAD.IADD R3, R8, 0x1, -R3 ;  /* 0x0000000108037824 */ /* 0x000fca00078e0a03 */
[C---:B------:R-:W-:Y:S02]  /*e820*/  ISETP.GT.AND P1, PT, R3.reuse, RZ, PT ;  /* 0x000000ff0300720c */ /* 0x040fe40003f24270 */
[----:B------:R-:W-:Y:S01]  /*e830*/  HMMA.16816.F32.BF16 R60, R12, R74, R60 ;  /* 0x0000004a0c3c723c */ /* 0x000fe2000004183c */
[----:B------:R-:W1:Y:S01]  /*e840*/  LDSM.16.M88.4 R12, [R0+0x5800] ;  /* 0x00580000000c783b */ /* 0x000e620000000200 */
[----:B------:R-:W-:Y:S01]  /*e850*/  ISETP.GT.AND P0, PT, R3, 0x1, PT ;  /* 0x000000010300780c */ /* 0x000fe20003f04270 */
[----:B------:R-:W-:-:S04]  /*e860*/  DEPBAR.LE SB0, 0x2 ;  /* 0x000080800000791a */ /* 0x000fc80000000000 */
[----:B------:R-:W-:Y:S01]  /*e870*/  ISETP.GT.AND P2, PT, R3, 0x8, PT ;  /* 0x000000080300780c */ /* 0x000fe20003f44270 */
[C---:B------:R-:W-:Y:S01]  /*e880*/  HMMA.16816.F32.BF16 R32, R64.reuse, R50, R32 ;  /* 0x000000324020723c */ /* 0x040fe20000041820 */
[----:B------:R-:W-:Y:S01]  /*e890*/  FSEL R5, R36, -INF , P1 ;  /* 0xff80000024057808 */ /* 0x000fe20000800000 */
[----:B------:R-:W-:Y:S01]  /*e8a0*/  BAR.SYNC.DEFER_BLOCKING 0x0 ;  /* 0x0000000000007b1d */ /* 0x000fe20000010000 */
[----:B------:R-:W-:Y:S02]  /*e8b0*/  FSEL R40, R37, -INF , P0 ;  /* 0xff80000025287808 */ /* 0x000fe40000000000 */
[----:B------:R-:W-:Y:S02]  /*e8c0*/  FSEL R36, R39, -INF , P0 ;  /* 0xff80000027247808 */ /* 0x000fe40000000000 */
[----:B------:R-:W-:Y:S01]  /*e8d0*/  ISETP.GT.AND P0, PT, R3, 0x9, PT ;  /* 0x000000090300780c */ /* 0x000fe20003f04270 */
[----:B------:R-:W-:Y:S01]  /*e8e0*/  HMMA.16816.F32.BF16 R24, R64, R42, R24 ;  /* 0x0000002a4018723c */ /* 0x000fe20000041818 */
[----:B------:R-:W-:-:S02]  /*e8f0*/  FSEL R38, R38, -INF , P1 ;  /* 0xff80000026267808 */ /* 0x000fc40000800000 */
[C---:B------:R-:W-:Y:S02]  /*e900*/  ISETP.GT.AND P1, PT, R3.reuse, 0x10, PT ;  /* 0x000000100300780c */ /* 0x040fe40003f24270 */
[----:B------:R-:W-:Y:S02]  /*e910*/  FMNMX.FTZ R9, R38, R36, !PT ;  /* 0x0000002426097209 */ /* 0x000fe40007810000 */
[----:B------:R-:W-:Y:S01]  /*e920*/  FSEL R30, R30, -INF , P1 ;  /* 0xff8000001e1e7808 */ /* 0x000fe20000800000 */
[----:B------:R-:W-:Y:S01]  /*e930*/  HMMA.16816.F32.BF16 R16, R64, R6, R16 ;  /* 0x000000064010723c */ /* 0x000fe20000041810 */
[C---:B------:R-:W-:Y:S02]  /*e940*/  ISETP.GT.AND P4, PT, R3.reuse, 0x29, PT ;  /* 0x000000290300780c */ /* 0x040fe40003f84270 */
[----:B------:R-:W-:-:S04]  /*e950*/  ISETP.GT.AND P3, PT, R3, 0x30, PT ;  /* 0x000000300300780c */ /* 0x000fc80003f64270 */
[----:B------:R-:W-:Y:S02]  /*e960*/  FMNMX.FTZ R7, R5, R40, !PT ;  /* 0x0000002805077209 */ /* 0x000fe40007810000 */
[----:B------:R-:W-:Y:S01]  /*e970*/  FSEL R44, R32, -INF , P2 ;  /* 0xff800000202c7808 */ /* 0x000fe20001000000 */
[----:B-----5:R-:W-:Y:S01]  /*e980*/  LDSM.16.MT88.4 R84, [R147+0x2000] ;  /* 0x002000009354783b */ /* 0x020fe20000004200 */
[----:B------:R-:W-:Y:S02]  /*e990*/  FSEL R42, R33, -INF , P0 ;  /* 0xff800000212a7808 */ /* 0x000fe40000000000 */
[----:B------:R-:W-:Y:S01]  /*e9a0*/  FMNMX.FTZ R7, R44, R7, !PT ;  /* 0x000000072c077209 */ /* 0x000fe20007810000 */
[----:B------:R-:W-:Y:S01]  /*e9b0*/  LDSM.16.MT88.4 R128, [R188] ;  /* 0x00000000bc80783b */ /* 0x000fe20000004200 */
[----:B------:R-:W-:Y:S02]  /*e9c0*/  FSEL R32, R35, -INF , P0 ;  /* 0xff80000023207808 */ /* 0x000fe40000000000 */
[----:B------:R-:W-:Y:S01]  /*e9d0*/  ISETP.GT.AND P0, PT, R3, 0x11, PT ;  /* 0x000000110300780c */ /* 0x000fe20003f04270 */
[----:B-1----:R-:W-:Y:S01]  /*e9e0*/  HMMA.16816.F32.BF16 R68, R64, R12, R68 ;  /* 0x0000000c4044723c */ /* 0x002fe20000041844 */
[----:B------:R-:W-:Y:S01]  /*e9f0*/  FSEL R6, R28, -INF , P1 ;  /* 0xff8000001c067808 */ /* 0x000fe20000800000 */
[----:B------:R-:W-:Y:S01]  /*ea00*/  LDSM.16.MT88.4 R52, [R147] ;  /* 0x000000009334783b */ /* 0x000fe20000004200 */
[----:B------:R-:W-:-:S02]  /*ea10*/  FMNMX.FTZ R7, R42, R7, !PT ;  /* 0x000000072a077209 */ /* 0x000fc40007810000 */
[----:B------:R-:W-:Y:S01]  /*ea20*/  FSEL R4, R29, -INF , P0 ;  /* 0xff8000001d047808 */ /* 0x000fe20000000000 */
[----:B------:R-:W-:Y:S01]  /*ea30*/  LDSM.16.MT88.4 R76, [R177+0x2000] ;  /* 0x00200000b14c783b */ /* 0x000fe20000004200 */
[----:B------:R-:W-:Y:S01]  /*ea40*/  ISETP.GT.AND P1, PT, R3, 0x18, PT ;  /* 0x000000180300780c */ /* 0x000fe20003f24270 */
[----:B------:R-:W-:Y:S01]  /*ea50*/  HMMA.16816.F32.BF16 R60, R64, R14, R60 ;  /* 0x0000000e403c723c */ /* 0x000fe2000004183c */
[----:B------:R-:W-:Y:S01]  /*ea60*/  FMNMX.FTZ R7, R6, R7, !PT ;  /* 0x0000000706077209 */ /* 0x000fe20007810000 */
[----:B------:R-:W-:Y:S01]  /*ea70*/  LDSM.16.MT88.4 R92, [R170+0x2000] ;  /* 0x00200000aa5c783b */ /* 0x000fe20000004200 */
[----:B------:R-:W-:Y:S02]  /*ea80*/  FSEL R28, R31, -INF , P0 ;  /* 0xff8000001f1c7808 */ /* 0x000fe40000000000 */
[----:B------:R-:W-:Y:S01]  /*ea90*/  ISETP.GT.AND P0, PT, R3, 0x19, PT ;  /* 0x000000190300780c */ /* 0x000fe20003f04270 */
[----:B------:R-:W-:Y:S01]  /*eaa0*/  LDSM.16.MT88.4 R100, [R188+0x4000] ;  /* 0x00400000bc64783b */ /* 0x000fe20000004200 */
[----:B------:R-:W-:-:S02]  /*eab0*/  FSEL R24, R24, -INF , P1 ;  /* 0xff80000018187808 */ /* 0x000fc40000800000 */
[----:B------:R-:W-:Y:S01]  /*eac0*/  FMNMX.FTZ R7, R4, R7, !PT ;  /* 0x0000000704077209 */ /* 0x000fe20007810000 */
[----:B------:R-:W-:Y:S01]  /*ead0*/  LDSM.16.MT88.4 R108, [R177+0x4000] ;  /* 0x00400000b16c783b */ /* 0x000fe20000004200 */
[----:B------:R-:W-:Y:S02]  /*eae0*/  FSEL R34, R34, -INF , P2 ;  /* 0xff80000022227808 */ /* 0x000fe40001000000 */
[----:B------:R-:W-:Y:S01]  /*eaf0*/  ISETP.GT.AND P2, PT, R3, 0x20, PT ;  /* 0x000000200300780c */ /* 0x000fe20003f44270 */
[----:B------:R-:W-:Y:S01]  /*eb00*/  LDSM.16.MT88.4 R112, [R147+0x4000] ;  /* 0x004000009370783b */ /* 0x000fe20000004200 */
[----:B------:R-:W-:Y:S02]  /*eb10*/  FSEL R0, R25, -INF , P0 ;  /* 0xff80000019007808 */ /* 0x000fe40000000000 */
[----:B------:R-:W-:Y:S01]  /*eb20*/  FMNMX.FTZ R7, R24, R7, !PT ;  /* 0x0000000718077209 */ /* 0x000fe20007810000 */
[----:B------:R-:W-:Y:S01]  /*eb30*/  LDSM.16.MT88.4 R148, [R177+0x800] ;  /* 0x00080000b194783b */ /* 0x000fe20000004200 */
[----:B------:R-:W-:-:S02]  /*eb40*/  FMNMX.FTZ R9, R34, R9, !PT ;  /* 0x0000000922097209 */ /* 0x000fc40007810000 */
[----:B------:R-:W-:Y:S02]  /*eb50*/  FSEL R12, R27, -INF , P0 ;  /* 0xff8000001b0c7808 */ /* 0x000fe40000000000 */
[----:B------:R-:W-:Y:S02]  /*eb60*/  ISETP.GT.AND P0, PT, R3, 0x21, PT ;  /* 0x000000210300780c */ /* 0x000fe40003f04270 */
        /* <DEDUP_REMOVED lines=22> */
[----:B------:R-:W-:-:S02]  /*ecd0*/  FMNMX.FTZ R7, R198, R7, !PT ;  /* 0x00000007c6077209 */ /* 0x000fc40007810000 */
[----:B------:R-:W-:Y:S02]  /*ece0*/  FMNMX.FTZ R9, R178, R9, !PT ;  /* 0x00000009b2097209 */ /* 0x000fe40007810000 */
[----:B------:R-:W-:Y:S02]  /*ecf0*/  FSEL R224, R18, -INF , P0 ;  /* 0xff80000012e07808 */ /* 0x000fe40000000000 */
[C---:B------:R-:W-:Y:S02]  /*ed00*/  ISETP.GT.AND P1, PT, R3.reuse, 0x38, PT ;  /* 0x000000380300780c */ /* 0x040fe40003f24270 */
[----:B------:R-:W-:Y:S02]  /*ed10*/  ISETP.GT.AND P0, PT, R3, 0x39, PT ;  /* 0x000000390300780c */ /* 0x000fe40003f04270 */
[----:B------:R-:W-:Y:S02]  /*ed20*/  FMNMX.FTZ R3, R196, R7, !PT ;  /* 0x00000007c4037209 */ /* 0x000fe40007810000 */
[----:B------:R-:W-:-:S02]  /*ed30*/  FMNMX.FTZ R7, R230, R9, !PT ;  /* 0x00000009e6077209 */ /* 0x000fc40007810000 */
[----:B------:R-:W-:Y:S02]  /*ed40*/  FSEL R184, R19, -INF , P4 ;  /* 0xff80000013b87808 */ /* 0x000fe40002000000 */
[----:B------:R-:W-:Y:S02]  /*ed50*/  FMNMX.FTZ R7, R224, R7, !PT ;  /* 0x00000007e0077209 */ /* 0x000fe40007810000 */
[----:B------:R-:W-:Y:S02]  /*ed60*/  FSEL R180, R70, -INF , P3 ;  /* 0xff80000046b47808 */ /* 0x000fe40001800000 */
[----:B------:R-:W-:Y:S02]  /*ed70*/  FMNMX.FTZ R7, R184, R7, !PT ;  /* 0x00000007b8077209 */ /* 0x000fe40007810000 */
[----:B------:R-:W-:Y:S02]  /*ed80*/  FSEL R186, R60, -INF , P1 ;  /* 0xff8000003cba7808 */ /* 0x000fe40000800000 */
[----:B------:R-:W-:-:S02]  /*ed90*/  FSEL R154, R71, -INF , P2 ;  /* 0xff800000479a7808 */ /* 0x000fc40001000000 */
[----:B------:R-:W-:Y:S01]  /*eda0*/  FMNMX.FTZ R7, R180, R7, !PT ;  /* 0x00000007b4077209 */ /* 0x000fe20007810000 */
[----:B------:R-:W-:Y:S01]  /*edb0*/  LDSM.16.MT88.4 R68, [R188+0x2000] ;  /* 0x00200000bc44783b */ /* 0x000fe20000004200 */
[----:B------:R-:W-:Y:S02]  /*edc0*/  FSEL R182, R61, -INF , P0 ;  /* 0xff8000003db67808 */ /* 0x000fe40000000000 */
[----:B------:R-:W-:Y:S02]  /*edd0*/  FMNMX.FTZ R3, R186, R3, !PT ;  /* 0x00000003ba037209 */ /* 0x000fe40007810000 */
[----:B------:R-:W-:Y:S02]  /*ede0*/  FSEL R152, R62, -INF , P1 ;  /* 0xff8000003e987808 */ /* 0x000fe40000800000 */
[----:B------:R-:W-:Y:S02]  /*edf0*/  FMNMX.FTZ R7, R154, R7, !PT ;  /* 0x000000079a077209 */ /* 0x000fe40007810000 */
[----:B------:R-:W-:-:S02]  /*ee00*/  FMNMX.FTZ R3, R182, R3, !PT ;  /* 0x00000003b6037209 */ /* 0x000fc40007810000 */
[----:B------:R-:W-:Y:S02]  /*ee10*/  FSEL R176, R63, -INF , P0 ;  /* 0xff8000003fb07808 */ /* 0x000fe40000000000 */
[----:B------:R-:W-:Y:S01]  /*ee20*/  FMNMX.FTZ R7, R152, R7, !PT ;  /* 0x0000000798077209 */ /* 0x000fe20007810000 */
[----:B------:R-:W1:Y:S03]  /*ee30*/  SHFL.BFLY PT, R8, R3, 0x2, 0x1f ;  /* 0x0c401f0003087f89 */ /* 0x000e6600000e0000 */
[----:B------:R-:W-:Y:S01]  /*ee40*/  FMNMX.FTZ R9, R176, R7, !PT ;  /* 0x00000007b0097209 */ /* 0x000fe20007810000 */
[----:B------:R-:W-:Y:S04]  /*ee50*/  LDSM.16.MT88.4 R60, [R214] ;  /* 0x00000000d63c783b */ /* 0x000fe80000004200 */
        /* <DEDUP_REMOVED lines=9> */
[----:B------:R-:W-:Y:S01]  /*eef0*/  FSEL R153, R153, RZ, P0 ;  /* 0x000000ff99997208 */ /* 0x000fe20000000000 */
[----:B------:R-:W-:Y:S01]  /*ef00*/  LDSM.16.MT88.4 R16, [R170+0x2800] ;  /* 0x00280000aa10783b */ /* 0x000fe20000004200 */
[C---:B------:R-:W-:Y:S01]  /*ef10*/  FSETP.NEU.FTZ.AND P0, PT, R3.reuse, -INF , PT ;  /* 0xff8000000300780b */ /* 0x040fe20003f1d000 */
[----:B------:R-:W-:Y:S02]  /*ef20*/  FMUL.FTZ R175, R3, c[0x0][0x2d0] ;  /* 0x0000b40003af7a20 */ /* 0x000fe40000410000 */
[--C-:B------:R-:W-:Y:S02]  /*ef30*/  FFMA.FTZ R169, R5, c[0x0][0x2d0], -R153.reuse ;  /* 0x0000b40005a97a23 */ /* 0x100fe40000010899 */
[--C-:B------:R-:W-:Y:S01]  /*ef40*/  FFMA.FTZ R168, R40, c[0x0][0x2d0], -R153.reuse ;  /* 0x0000b40028a87a23 */ /* 0x100fe20000010899 */
[----:B------:R-:W-:Y:S01]  /*ef50*/  FSEL R175, R175, RZ, P0 ;  /* 0x000000ffafaf7208 */ /* 0x000fe20000000000 */
[--C-:B------:R-:W-:Y:S02]  /*ef60*/  FFMA.FTZ R167, R44, c[0x0][0x2d0], -R153.reuse ;  /* 0x0000b4002ca77a23 */ /* 0x100fe40000010899 */
[----:B------:R-:W-:Y:S01]  /*ef70*/  FFMA.FTZ R162, R42, c[0x0][0x2d0], -R153 ;  /* 0x0000b4002aa27a23 */ /* 0x000fe20000010899 */
[----:B------:R-:W1:Y:S01]  /*ef80*/  LDSM.16.MT88.4 R44, [R177] ;  /* 0x00000000b12c783b */ /* 0x000e620000004200 */
[--C-:B------:R-:W-:Y:S01]  /*ef90*/  FFMA.FTZ R166, R38, c[0x0][0x2d0], -R175.reuse ;  /* 0x0000b40026a67a23 */ /* 0x100fe200000108af */
[----:B------:R-:W-:Y:S01]  /*efa0*/  MUFU.EX2 R169, R169 ;  /* 0x000000a900a97308 */ /* 0x000fe20000000800 */
[----:B------:R-:W-:-:S02]  /*efb0*/  FFMA.FTZ R165, R36, c[0x0][0x2d0], -R175 ;  /* 0x0000b40024a57a23 */ /* 0x000fc400000108af */
[--C-:B------:R-:W-:Y:S01]  /*efc0*/  FFMA.FTZ R164, R34, c[0x0][0x2d0], -R175.reuse ;  /* 0x0000b40022a47a23 */ /* 0x100fe200000108af */
[----:B------:R-:W-:Y:S01]  /*efd0*/  LDSM.16.MT88.4 R36, [R147+0x800] ;  /* 0x000800009324783b */ /* 0x000fe20000004200 */
[----:B------:R-:W-:Y:S02]  /*efe0*/  FFMA.FTZ R161, R32, c[0x0][0x2d0], -R175 ;  /* 0x0000b40020a17a23 */ /* 0x000fe400000108af */
[--C-:B------:R-:W-:Y:S01]  /*eff0*/  FFMA.FTZ R163, R6, c[0x0][0x2d0], -R153.reuse ;  /* 0x0000b40006a37a23 */ /* 0x100fe20000010899 */
[----:B------:R-:W2:Y:S01]  /*f000*/  MUFU.EX2 R168, R168 ;  /* 0x000000a800a87308 */ /* 0x000ea20000000800 */
[----:B------:R-:W-:Y:S01]  /*f010*/  FFMA.FTZ R158, R4, c[0x0][0x2d0], -R153 ;  /* 0x0000b400049e7a23 */ /* 0x000fe20000010899 */
[----:B------:R-:W-:Y:S01]  /*f020*/  LDSM.16.MT88.4 R32, [R170+0x800] ;  /* 0x00080000aa20783b */ /* 0x000fe20000004200 */
[--C-:B------:R-:W-:Y:S02]  /*f030*/  FFMA.FTZ R160, R14, c[0x0][0x2d0], -R175.reuse ;  /* 0x0000b4000ea07a23 */ /* 0x100fe400000108af */
[----:B------:R-:W-:Y:S01]  /*f040*/  FFMA.FTZ R9, R12, c[0x0][0x2d0], -R175 ;  /* 0x0000b4000c097a23 */ /* 0x000fe200000108af */
[----:B------:R-:W3:Y:S01]  /*f050*/  LDSM.16.MT88.4 R4, [R214+0x4000] ;  /* 0x00400000d604783b */ /* 0x000ee20000004200 */
[--C-:B------:R-:W-:Y:S01]  /*f060*/  FFMA.FTZ R157, R24, c[0x0][0x2d0], -R153.reuse ;  /* 0x0000b400189d7a23 */ /* 0x100fe20000010899 */
[----:B------:R-:W-:Y:S01]  /*f070*/  MUFU.EX2 R167, R167 ;  /* 0x000000a700a77308 */ /* 0x000fe20000000800 */
[----:B------:R-:W-:Y:S01]  /*f080*/  FFMA.FTZ R0, R0, c[0x0][0x2d0], -R153 ;  /* 0x0000b40000007a23 */ /* 0x000fe20000010899 */
[----:B------:R-:W4:Y:S01]  /*f090*/  LDSM.16.MT88.4 R12, [R188+0x2800] ;  /* 0x00280000bc0c783b */ /* 0x000f220000004200 */
[----:B------:R-:W-:-:S02]  /*f0a0*/  FFMA.FTZ R159, R30, c[0x0][0x2d0], -R175 ;  /* 0x0000b4001e9f7a23 */ /* 0x000fc400000108af */
[----:B------:R-:W-:Y:S01]  /*f0b0*/  FFMA.FTZ R156, R28, c[0x0][0x2d0], -R175 ;  /* 0x0000b4001c9c7a23 */ /* 0x000fe200000108af */
[----:B------:R-:W1:Y:S01]  /*f0c0*/  LDSM.16.MT88.4 R24, [R188+0x800] ;  /* 0x00080000bc18783b */ /* 0x000e620000004200 */
[--C-:B------:R-:W-:Y:S01]  /*f0d0*/  FFMA.FTZ R171, R174, c[0x0][0x2d0], -R153.reuse ;  /* 0x0000b400aeab7a23 */ /* 0x100fe20000010899 */
[----:B------:R-:W3:Y:S01]  /*f0e0*/  MUFU.EX2 R162, R162 ;  /* 0x000000a200a27308 */ /* 0x000ee20000000800 */
[----:B--2---:R-:W-:Y:S01]  /*f0f0*/  F2FP.BF16.PACK_AB R116, R168, R169 ;  /* 0x000000a9a874723e */ /* 0x004fe200000010ff */
[----:B------:R-:W-:Y:S01]  /*f100*/  LDSM.16.MT88.4 R28, [R177+0x2800] ;  /* 0x00280000b11c783b */ /* 0x000fe20000004200 */
[--C-:B------:R-:W-:Y:S02]  /*f110*/  FFMA.FTZ R174, R234, c[0x0][0x2d0], -R153.reuse ;  /* 0x0000b400eaae7a23 */ /* 0x100fe40000010899 */
[--C-:B------:R-:W-:Y:S02]  /*f120*/  FFMA.FTZ R172, R172, c[0x0][0x2d0], -R153.reuse ;  /* 0x0000b400acac7a23 */ /* 0x100fe40000010899 */
[----:B------:R-:W-:Y:S01]  /*f130*/  FFMA.FTZ R173, R232, c[0x0][0x2d0], -R153 ;  /* 0x0000b400e8ad7a23 */ /* 0x000fe20000010899 */
[----:B------:R-:W-:Y:S01]  /*f140*/  MUFU.EX2 R166, R166 ;  /* 0x000000a600a67308 */ /* 0x000fe20000000800 */
[----:B------:R-:W-:-:S02]  /*f150*/  FFMA.FTZ R178, R178, c[0x0][0x2d0], -R175 ;  /* 0x0000b400b2b27a23 */ /* 0x000fc400000108af */
[--C-:B------:R-:W-:Y:S02]  /*f160*/  FFMA.FTZ R179, R230, c[0x0][0x2d0], -R175.reuse ;  /* 0x0000b400e6b37a23 */ /* 0x100fe400000108af */
[--C-:B------:R-:W-:Y:S02]  /*f170*/  FFMA.FTZ R181, R224, c[0x0][0x2d0], -R175.reuse ;  /* 0x0000b400e0b57a23 */ /* 0x100fe400000108af */
[----:B------:R-:W-:Y:S01]  /*f180*/  FFMA.FTZ R184, R184, c[0x0][0x2d0], -R175 ;  /* 0x0000b400b8b87a23 */ /* 0x000fe200000108af */
[----:B------:R-:W2:Y:S01]  /*f190*/  MUFU.EX2 R165, R165 ;  /* 0x000000a500a57308 */ /* 0x000ea20000000800 */
[----:B---3--:R-:W-:Y:S01]  /*f1a0*/  F2FP.BF16.PACK_AB R118, R162, R167 ;  /* 0x000000a7a276723e */ /* 0x008fe200000010ff */
[--C-:B------:R-:W-:Y:S02]  /*f1b0*/  FFMA.FTZ R185, R186, c[0x0][0x2d0], -R153.reuse ;  /* 0x0000b400bab97a23 */ /* 0x100fe40000010899 */
[--C-:B------:R-:W-:Y:S02]  /*f1c0*/  FFMA.FTZ R183, R198, c[0x0][0x2d0], -R153.reuse ;  /* 0x0000b400c6b77a23 */ /* 0x100fe40000010899 */
[----:B------:R-:W-:-:S02]  /*f1d0*/  FFMA.FTZ R196, R196, c[0x0][0x2d0], -R153 ;  /* 0x0000b400c4c47a23 */ /* 0x000fc40000010899 */
[----:B------:R-:W-:Y:S01]  /*f1e0*/  MUFU.EX2 R164, R164 ;  /* 0x000000a400a47308 */ /* 0x000fe20000000800 */
[----:B------:R-:W-:Y:S02]  /*f1f0*/  FFMA.FTZ R182, R182, c[0x0][0x2d0], -R153 ;  /* 0x0000b400b6b67a23 */ /* 0x000fe40000010899 */
[--C-:B------:R-:W-:Y:S02]  /*f200*/  FFMA.FTZ R180, R180, c[0x0][0x2d0], -R175.reuse ;  /* 0x0000b400b4b47a23 */ /* 0x100fe400000108af */
[--C-:B------:R-:W-:Y:S02]  /*f210*/  FFMA.FTZ R187, R154, c[0x0][0x2d0], -R175.reuse ;  /* 0x0000b4009abb7a23 */ /* 0x100fe400000108af */
[--C-:B------:R-:W-:Y:S01]  /*f220*/  FFMA.FTZ R186, R152, c[0x0][0x2d0], -R175.reuse ;  /* 0x0000b40098ba7a23 */ /* 0x100fe200000108af */
[----:B------:R-:W3:Y:S01]  /*f230*/  MUFU.EX2 R161, R161 ;  /* 0x000000a100a17308 */ /* 0x000ee20000000800 */
[----:B--2---:R-:W-:Y:S01]  /*f240*/  F2FP.BF16.PACK_AB R117, R165, R166 ;  /* 0x000000a6a575723e */ /* 0x004fe200000010ff */
[----:B------:R-:W-:Y:S01]  /*f250*/  FFMA.FTZ R225, R176, c[0x0][0x2d0], -R175 ;  /* 0x0000b400b0e17a23 */ /* 0x000fe200000108af */
[----:B------:R-:W-:Y:S01]  /*f260*/  LDSM.16.MT88.4 R152, [R177+0x3800] ;  /* 0x00380000b198783b */ /* 0x000fe20000004200 */
[----:B------:R-:W-:-:S02]  /*f270*/  FADD.FTZ R168, R169, R168 ;  /* 0x000000a8a9a87221 */ /* 0x000fc40000010000 */
[----:B------:R-:W-:Y:S02]  /*f280*/  FADD.FTZ R165, R166, R165 ;  /* 0x000000a5a6a57221 */ /* 0x000fe40000010000 */
[----:B------:R-:W-:Y:S01]  /*f290*/  MUFU.EX2 R163, R163 ;  /* 0x000000a300a37308 */ /* 0x000fe20000000800 */
[----:B------:R-:W-:-:S04]  /*f2a0*/  FADD.FTZ R167, R167, R168 ;  /* 0x000000a8a7a77221 */ /* 0x000fc80000010000 */
[----:B------:R-:W-:Y:S01]  /*f2b0*/  FADD.FTZ R162, R162, R167 ;  /* 0x000000a7a2a27221 */ /* 0x000fe20000010000 */
[----:B---3--:R-:W-:Y:S02]  /*f2c0*/  F2FP.BF16.PACK_AB R119, R161, R164 ;  /* 0x000000a4a177723e */ /* 0x008fe400000010ff */
        /* <DEDUP_REMOVED lines=10> */
[----:B------:R-:W3:Y:S06]  /*f370*/  MUFU.EX2 R156, R156 ;  /* 0x0000009c009c7308 */ /* 0x000eec0000000800 */
        /* <DEDUP_REMOVED lines=36> */
[C---:B------:R-:W-:Y:S07]  /*f5c0*/  HMMA.16816.F32.BF16 R120, R116.reuse, R4, RZ ;  /* 0x000000047478723c */ /* 0x040fee00000418ff */
[----:B--2---:R-:W-:Y:S01]  /*f5d0*/  F2FP.BF16.PACK_AB R4, R158, R163 ;  /* 0x000000a39e04723e */ /* 0x004fe200000010ff */
[----:B------:R-:W-:Y:S01]  /*f5e0*/  HMMA.16816.F32.BF16 R116, R116, R6, RZ ;  /* 0x000000067474723c */ /* 0x000fe200000418ff */
[----:B---3--:R-:W-:Y:S01]  /*f5f0*/  F2FP.BF16.PACK_AB R5, R156, R159 ;  /* 0x0000009f9c05723e */ /* 0x008fe200000010ff */
        /* <DEDUP_REMOVED lines=53> */
[----:B------:R-:W-:Y:S01]  /*f950*/  FADD.FTZ R178, R179, R178 ;  /* 0x000000b2b3b27221 */ /* 0x000fe20000010000 */
[----:B------:R-:W-:Y:S01]  /*f960*/  IADD3 R0, R2, -0x3, RZ ;  /* 0xfffffffd02007810 */ /* 0x000fe20007ffe0ff */
[----:B------:R-:W-:-:S02]  /*f970*/  FADD.FTZ R172, R172, R171 ;  /* 0x000000abacac7221 */ /* 0x000fc40000010000 */
[----:B------:R-:W-:Y:S01]  /*f980*/  FADD.FTZ R181, R181, R178 ;  /* 0x000000b2b5b57221 */ /* 0x000fe20000010000 */
[----:B------:R-:W-:Y:S01]  /*f990*/  ISETP.GE.AND P0, PT, R0, R221, PT ;  /* 0x000000dd0000720c */ /* 0x000fe20003f06270 */
        /* <DEDUP_REMOVED lines=34> */
[----:B------:R-:W1:Y:S07]  /*fbc0*/  LDSM.16.MT88.4 R28, [R188+0x3800] ;  /* 0x00380000bc1c783b */ /* 0x000e6e0000004200 */
        /* <DEDUP_REMOVED lines=45> */
[----:B------:R-:W-:Y:S01]  /*fea0*/  IMAD.WIDE.U32 R6, R0, c[0x0][0x1e0], RZ ;  /* 0x0000780000067a25 */ /* 0x000fe200078e00ff */
[----:B------:R-:W-:-:S03]  /*feb0*/  ISETP.NE.AND P5, PT, R222, RZ, PT ;  /* 0x000000ffde00720c */ /* 0x000fc60003fa5270 */
[----:B------:R-:W-:-:S04]  /*fec0*/  IMAD R5, R5, c[0x0][0x1e0], RZ ;  /* 0x0000780005057a24 */ /* 0x000fc800078e02ff */
[----:B------:R-:W-:Y:S01]  /*fed0*/  IMAD R0, R0, c[0x0][0x1e4], R5 ;  /* 0x0000790000007a24 */ /* 0x000fe200078e0205 */
[----:B------:R-:W-:-:S03]  /*fee0*/  LEA R5, P0, R6, R228, 0x6 ;  /* 0x000000e406057211 */ /* 0x000fc600078030ff */
[----:B------:R-:W-:Y:S01]  /*fef0*/  IMAD.IADD R7, R7, 0x1, R0 ;  /* 0x0000000107077824 */ /* 0x000fe200078e0200 */
[----:B------:R-:W-:Y:S01]  /*ff00*/  LEA R12, P1, R5, c[0x0][0x1c8], 0x1 ;  /* 0x00007200050c7a11 */ /* 0x000fe200078208ff */
[----:B------:R-:W-:-:S03]  /*ff10*/  IMAD.MOV.U32 R0, RZ, RZ, c[0x0][0x1e0] ;  /* 0x00007800ff007624 */ /* 0x000fc600078e00ff */
        /* <DEDUP_REMOVED lines=15> */
.L_x_1459:
[----:B------:R-:W-:Y:S05]  /*10010*/  BSYNC B0 ;  /* 0x0000000000007941 */ /* 0x000fea0003800000 */
.L_x_1458:
        /* <DEDUP_REMOVED lines=8> */
.L_x_1461:
        /* <DEDUP_REMOVED lines=9> */
[----:B------:R-:W-:Y:S01]  /*10130*/  @!P1 IMAD.WIDE.U32 R36, R230, c[0x0][0x208], RZ ;  /* 0x00008200e6249a25 */ /* 0x000fe200078e00ff */
[----:B------:R-:W-:Y:S02]  /*10140*/  @!P1 MOV R2, c[0x0][0x208] ;  /* 0x0000820000029a02 */ /* 0x000fe40000000f00 */
[----:B------:R-:W-:Y:S01]  /*10150*/  @!P1 ISETP.GE.AND P3, PT, R209, c[0x0][0x1d4], PT ;  /* 0x00007500d1009a0c */ /* 0x000fe20003f66270 */
[----:B------:R-:W-:Y:S01]  /*10160*/  @!P1 IMAD R3, R3, c[0x0][0x208], RZ ;  /* 0x0000820003039a24 */ /* 0x000fe200078e02ff */
[----:B------:R-:W-:Y:S01]  /*10170*/  @!P1 SHF.L.U32 R169, R36, 0x6, RZ ;  /* 0x0000000624a99819 */ /* 0x000fe200000006ff */
[----:B------:R-:W-:Y:S01]  /*10180*/  @!P1 IMAD R180, R223, 0x6000, R10 ;  /* 0x00006000dfb49824 */ /* 0x000fe200078e020a */
[----:B------:R-:W-:Y:S01]  /*10190*/  @!P1 ISETP.GE.AND P2, PT, R208, c[0x0][0x1d4], PT ;  /* 0x00007500d0009a0c */ /* 0x000fe20003f46270 */
[----:B------:R-:W-:Y:S01]  /*101a0*/  LDSM.16.M88.4 R148, [R194] ;  /* 0x00000000c294783b */ /* 0x000fe20000000200 */
[----:B------:R-:W-:Y:S05]  /*101b0*/  @!P1 IMAD R3, R230, c[0x0][0x20c], R3 ;  /* 0x00008300e6039a24 */ /* 0x000fea00078e0203 */
[----:B------:R-:W-:Y:S02]  /*101c0*/  @!P1 IADD3 R168, R37, R3, RZ ;  /* 0x0000000325a89210 */ /* 0x000fe40007ffe0ff */
[----:B------:R-:W2:Y:S01]  /*101d0*/  LDSM.16.M88.4 R152, [R184] ;  /* 0x00000000b898783b */ /* 0x000ea20000000200 */
[----:B------:R-:W-:Y:S02]  /*101e0*/  @!P1 MOV R37, c[0x0][0x20c] ;  /* 0x0000830000259a02 */ /* 0x000fe40000000f00 */
[----:B------:R-:W-:Y:S02]  /*101f0*/  @!P1 SHF.L.U64.HI R168, R36, 0x6, R168 ;  /* 0x0000000624a89819 */ /* 0x000fe400000102a8 */
[C---:B------:R-:W-:Y:S03]  /*10200*/  @!P1 LEA R3, P0, R2.reuse, R169, 0x5 ;  /* 0x000000a902039211 */ /* 0x040fe600078028ff */
[----:B------:R-:W3:Y:S01]  /*10210*/  LDSM.16.M88.4 R156, [R184+0x800] ;  /* 0x00080000b89c783b */ /* 0x000ee20000000200 */
[----:B------:R-:W-:Y:S02]  /*10220*/  @!P1 IADD3 R3, P5, R3, R226, RZ ;  /* 0x000000e203039210 */ /* 0x000fe40007fbe0ff */
[----:B------:R-:W-:Y:S02]  /*10230*/  @!P1 LEA.HI.X R2, R2, R168, R37, 0x5, P0 ;  /* 0x000000a802029211 */ /* 0x000fe400000f2c25 */
[----:B------:R-:W-:Y:S02]  /*10240*/  @!P1 LEA R182, P4, R3, c[0x0][0x1f8], 0x1 ;  /* 0x00007e0003b69a11 */ /* 0x000fe400078808ff */
[----:B------:R-:W-:Y:S01]  /*10250*/  @!P1 IADD3 R169, P0, R169, R226, RZ ;  /* 0x000000e2a9a99210 */ /* 0x000fe20007f1e0ff */
[----:B------:R-:W4:Y:S01]  /*10260*/  LDSM.16.M88.4 R160, [R184+0x1000] ;  /* 0x00100000b8a0783b */ /* 0x000f220000000200 */
[-C--:B------:R-:W-:Y:S02]  /*10270*/  @!P1 IADD3.X R170, R2, R219.reuse, RZ, P5, !PT ;  /* 0x000000db02aa9210 */ /* 0x080fe40002ffe4ff */
[----:B------:R-:W-:Y:S02]  /*10280*/  @!P1 LEA R176, P6, R169, c[0x0][0x1f8], 0x1 ;  /* 0x00007e00a9b09a11 */ /* 0x000fe400078c08ff */
[----:B------:R-:W-:Y:S02]  /*10290*/  @!P1 IADD3.X R168, R168, R219, RZ, P0, !PT ;  /* 0x000000dba8a89210 */ /* 0x000fe400007fe4ff */
[----:B------:R-:W-:Y:S01]  /*102a0*/  @!P1 LEA.HI.X R183, R3, c[0x0][0x1fc], R170, 0x1, P4 ;  /* 0x00007f0003b79a11 */ /* 0x000fe200020f0caa */
[----:B------:R-:W5:Y:S01]  /*102b0*/  LDSM.16.M88.4 R164, [R184+0x1800] ;  /* 0x00180000b8a4783b */ /* 0x000f620000000200 */
[----:B------:R-:W-:Y:S02]  /*102c0*/  @!P1 LEA.HI.X R177, R169, c[0x0][0x1fc], R168, 0x1, P6 ;  /* 0x00007f00a9b19a11 */ /* 0x000fe400030f0ca8 */
[----:B------:R-:W-:Y:S02]  /*102d0*/  ISETP.NE.AND P5, PT, R222, RZ, PT ;  /* 0x000000ffde00720c */ /* 0x000fe40003fa5270 */
[----:B------:R-:W-:Y:S02]  /*102e0*/  MOV R2, 0x40 ;  /* 0x0000004000027802 */ /* 0x000fe40000000f00 */
[----:B------:R-:W-:Y:S02]  /*102f0*/  LOP3.LUT P0, RZ, R193, 0x4, RZ, 0xc0, !PT ;  /* 0x00000004c1ff7812 */ /* 0x000fe4000780c0ff */
[C---:B------:R-:W-:Y:S02]  /*10300*/  ISETP.GE.AND P6, PT, R223.reuse, 0x1, PT ;  /* 0x00000001df00780c */ /* 0x040fe40003fc6270 */
[----:B------:R-:W-:Y:S02]  /*10310*/  SEL R185, R2, 0xffffffc0, !P0 ;  /* 0xffffffc002b97807 */ /* 0x000fe40004000000 */
[----:B------:R-:W-:Y:S02]  /*10320*/  IADD3 R223, R223, 0x1, RZ ;  /* 0x00000001dfdf7810 */ /* 0x000fe40007ffe0ff */
[C---:B------:R-:W-:Y:S01]  /*10330*/  IADD3 R2, R185.reuse, R184, RZ ;  /* 0x000000b8b9027210 */ /* 0x040fe20007ffe0ff */
[C---:B-12---:R-:W-:Y:S03]  /*10340*/  HMMA.16816.F32.BF16 R4, R148.reuse, R152, RZ ;  /* 0x000000989404723c */ /* 0x046fe600000418ff */
[----:B------:R-:W-:Y:S02]  /*10350*/  IADD3 R3, R185, R8, RZ ;  /* 0x00000008b9037210 */ /* 0x000fe40007ffe0ff */
[----:B------:R-:W-:Y:S02]  /*10360*/  IADD3 R198, R197, R184, R185 ;  /* 0x000000b8c5c67210 */ /* 0x000fe40007ffe0b9 */
[----:B------:R-:W-:Y:S01]  /*10370*/  SEL R223, R223, RZ, !P6 ;  /* 0x000000ffdfdf7207 */ /* 0x000fe20007000000 */
        /* <DEDUP_REMOVED lines=110> */
[C---:B-1----:R-:W-:Y:S01]  /*10a60*/  HMMA.16816.F32.BF16 R24, R164.reuse, R156, R24 ;  /* 0x0000009ca418723c */ /* 0x042fe20000041818 */
[----:B------:R-:W-:Y:S07]  /*10a70*/  LDSM.16.M88.4 R184, [R3+0x4000] ;  /* 0x0040000003b8783b */ /* 0x000fee0000000200 */
        /* <DEDUP_REMOVED lines=92> */
[--C-:B------:R-:W-:Y:S02]  /*11040*/  FFMA.FTZ R177, R12, c[0x0][0x2d0], -R185.reuse ;  /* 0x0000b4000cb17a23 */ /* 0x100fe400000108b9 */
[----:B------:R-:W-:Y:S02]  /*11050*/  IMAD R12, R196, 0x6000, RZ ;  /* 0x00006000c40c7824 */ /* 0x000fe400078e02ff */
[----:B------:R-:W-:Y:S02]  /*11060*/  FMUL.FTZ R183, R3, c[0x0][0x2d0] ;  /* 0x0000b40003b77a20 */ /* 0x000fe40000410000 */
[----:B------:R-:W-:Y:S01]  /*11070*/  FMUL.FTZ R2, R9, c[0x0][0x2d0] ;  /* 0x0000b40009027a20 */ /* 0x000fe20000410000 */
[-C--:B------:R-:W-:Y:S01]  /*11080*/  IADD3 R174, R188, R12.reuse, RZ ;  /* 0x0000000cbcae7210 */ /* 0x080fe20007ffe0ff */
[----:B------:R-:W-:Y:S01]  /*11090*/  FADD.FTZ R9, -R3, R0 ;  /* 0x0000000003097221 */ /* 0x000fe20000010100 */
[----:B------:R-:W-:Y:S01]  /*110a0*/  MUFU.EX2 R177, R177 ;  /* 0x000000b100b17308 */ /* 0x000fe20000000800 */
[--C-:B------:R-:W-:Y:S01]  /*110b0*/  FFMA.FTZ R175, R4, c[0x0][0x2d0], -R185.reuse ;  /* 0x0000b40004af7a23 */ /* 0x100fe200000108b9 */
[----:B------:R-:W-:Y:S01]  /*110c0*/  IADD3 R172, R147, R12, RZ ;  /* 0x0000000c93ac7210 */ /* 0x000fe20007ffe0ff */
[----:B------:R-:W1:Y:S01]  /*110d0*/  LDSM.16.MT88.4 R148, [R174] ;  /* 0x00000000ae94783b */ /* 0x000e620000004200 */
[----:B------:R-:W-:Y:S01]  /*110e0*/  FMUL.FTZ R0, R9, c[0x0][0x2d0] ;  /* 0x0000b40009007a20 */ /* 0x000fe20000410000 */
[----:B------:R-:W-:Y:S01]  /*110f0*/  IADD3 R9, R191, R174, RZ ;  /* 0x000000aebf097210 */ /* 0x000fe20007ffe0ff */
[--C-:B------:R-:W-:Y:S01]  /*11100*/  FFMA.FTZ R176, R5, c[0x0][0x2d0], -R185.reuse ;  /* 0x0000b40005b07a23 */ /* 0x100fe200000108b9 */
[----:B------:R-:W-:Y:S01]  /*11110*/  IADD3 R173, R191, R172, RZ ;  /* 0x000000acbfad7210 */ /* 0x000fe20007ffe0ff */
[----:B------:R-:W-:Y:S02]  /*11120*/  FFMA.FTZ R178, R13, c[0x0][0x2d0], -R185 ;  /* 0x0000b4000db27a23 */ /* 0x000fe400000108b9 */
[--C-:B------:R-:W-:Y:S01]  /*11130*/  FFMA.FTZ R179, R6, c[0x0][0x2d0], -R183.reuse ;  /* 0x0000b40006b37a23 */ /* 0x100fe200000108b7 */
[----:B------:R-:W2:Y:S01]  /*11140*/  MUFU.EX2 R2, R2 ;  /* 0x0000000200027308 */ /* 0x000ea20000000800 */
[--C-:B------:R-:W-:Y:S01]  /*11150*/  FFMA.FTZ R180, R7, c[0x0][0x2d0], -R183.reuse ;  /* 0x0000b40007b47a23 */ /* 0x100fe200000108b7 */
[----:B------:R-:W3:Y:S01]  /*11160*/  LDSM.16.MT88.4 R152, [R9] ;  /* 0x000000000998783b */ /* 0x000ee20000004200 */
[--C-:B------:R-:W-:Y:S02]  /*11170*/  FFMA.FTZ R181, R14, c[0x0][0x2d0], -R183.reuse ;  /* 0x0000b4000eb57a23 */ /* 0x100fe400000108b7 */
[--C-:B------:R-:W-:Y:S02]  /*11180*/  FFMA.FTZ R182, R15, c[0x0][0x2d0], -R183.reuse ;  /* 0x0000b4000fb67a23 */ /* 0x100fe400000108b7 */
[--C-:B------:R-:W-:Y:S02]  /*11190*/  FFMA.FTZ R238, R30, c[0x0][0x2d0], -R183.reuse ;  /* 0x0000b4001eee7a23 */ /* 0x100fe400000108b7 */
[----:B------:R-:W-:Y:S01]  /*111a0*/  FFMA.FTZ R241, R31, c[0x0][0x2d0], -R183 ;  /* 0x0000b4001ff17a23 */ /* 0x000fe200000108b7 */
[----:B------:R-:W4:Y:S01]  /*111b0*/  MUFU.EX2 R0, R0 ;  /* 0x0000000000007308 */ /* 0x000f220000000800 */
[----:B------:R-:W5:Y:S01]  /*111c0*/  LDSM.16.MT88.4 R156, [R172] ;  /* 0x00000000ac9c783b */ /* 0x000f620000004200 */
[--C-:B------:R-:W-:Y:S02]  /*111d0*/  FFMA.FTZ R240, R32, c[0x0][0x2d0], -R185.reuse ;  /* 0x0000b40020f07a23 */ /* 0x100fe400000108b9 */
[--C-:B------:R-:W-:Y:S02]  /*111e0*/  FFMA.FTZ R243, R33, c[0x0][0x2d0], -R185.reuse ;  /* 0x0000b40021f37a23 */ /* 0x100fe400000108b9 */
[----:B------:R-:W-:Y:S02]  /*111f0*/  FFMA.FTZ R242, R36, c[0x0][0x2d0], -R185 ;  /* 0x0000b40024f27a23 */ /* 0x000fe400000108b9 */
[--C-:B------:R-:W-:Y:S01]  /*11200*/  FFMA.FTZ R244, R34, c[0x0][0x2d0], -R183.reuse ;  /* 0x0000b40022f47a23 */ /* 0x100fe200000108b7 */
[----:B------:R-:W-:Y:S01]  /*11210*/  LDSM.16.MT88.4 R160, [R174+0x2800] ;  /* 0x00280000aea0783b */ /* 0x000fe20000004200 */
[----:B------:R-:W-:Y:S01]  /*11220*/  MUFU.EX2 R175, R175 ;  /* 0x000000af00af7308 */ /* 0x000fe20000000800 */
[--C-:B------:R-:W-:Y:S02]  /*11230*/  FFMA.FTZ R245, R35, c[0x0][0x2d0], -R183.reuse ;  /* 0x0000b40023f57a23 */ /* 0x100fe400000108b7 */
[----:B------:R-:W-:Y:S02]  /*11240*/  FFMA.FTZ R246, R38, c[0x0][0x2d0], -R183 ;  /* 0x0000b40026f67a23 */ /* 0x000fe400000108b7 */
[C---:B--2---:R-:W-:Y:S02]  /*11250*/  FMUL.FTZ R4, R2.reuse, R132 ;  /* 0x0000008402047220 */ /* 0x044fe40000410000 */
[C---:B------:R-:W-:Y:S01]  /*11260*/  FMUL.FTZ R5, R2.reuse, R133 ;  /* 0x0000008502057220 */ /* 0x040fe20000410000 */
[----:B------:R-:W-:Y:S01]  /*11270*/  LDSM.16.MT88.4 R164, [R9+0x2800] ;  /* 0x0028000009a4783b */ /* 0x000fe20000004200 */
[C---:B------:R-:W-:Y:S01]  /*11280*/  FMUL.FTZ R12, R2.reuse, R128 ;  /* 0x00000080020c7220 */ /* 0x040fe20000410000 */
[----:B------:R-:W2:Y:S01]  /*11290*/  MUFU.EX2 R176, R176 ;  /* 0x000000b000b07308 */ /* 0x000ea20000000800 */
[C---:B------:R-:W-:Y:S02]  /*112a0*/  FMUL.FTZ R13, R2.reuse, R129 ;  /* 0x00000081020d7220 */ /* 0x040fe40000410000 */
[----:B------:R-:W-:Y:S02]  /*112b0*/  FMUL.FTZ R40, R2, R40 ;  /* 0x0000002802287220 */ /* 0x000fe40000410000 */
[C---:B----4-:R-:W-:Y:S01]  /*112c0*/  FMUL.FTZ R6, R0.reuse, R134 ;  /* 0x0000008600067220 */ /* 0x050fe20000410000 */
[----:B------:R-:W-:Y:S01]  /*112d0*/  LDSM.16.MT88.4 R168, [R172+0x2800] ;  /* 0x00280000aca8783b */ /* 0x000fe20000004200 */
[C---:B------:R-:W-:Y:S02]  /*112e0*/  FMUL.FTZ R7, R0.reuse, R135 ;  /* 0x0000008700077220 */ /* 0x040fe40000410000 */
[C---:B------:R-:W-:Y:S01]  /*112f0*/  FMUL.FTZ R14, R0.reuse, R130 ;  /* 0x00000082000e7220 */ /* 0x040fe20000410000 */
[----:B------:R-:W4:Y:S01]  /*11300*/  MUFU.EX2 R178, R178 ;  /* 0x000000b200b27308 */ /* 0x000f220000000800 */
[----:B------:R-:W-:Y:S02]  /*11310*/  FMUL.FTZ R15, R0, R131 ;  /* 0x00000083000f7220 */ /* 0x000fe40000410000 */
[----:B------:R-:W-:Y:S01]  /*11320*/  FMUL.FTZ R41, R2, R41 ;  /* 0x0000002902297220 */ /* 0x000fe20000410000 */
[----:B------:R-:W1:Y:S01]  /*11330*/  LDSM.16.MT88.4 R128, [R173] ;  /* 0x00000000ad80783b */ /* 0x000e620000004200 */
[C---:B------:R-:W-:Y:S02]  /*11340*/  FMUL.FTZ R42, R0.reuse, R42 ;  /* 0x0000002a002a7220 */ /* 0x040fe40000410000 */
[----:B------:R-:W-:Y:S02]  /*11350*/  FMUL.FTZ R43, R0, R43 ;  /* 0x0000002b002b7220 */ /* 0x000fe40000410000 */
[C---:B------:R-:W-:Y:S01]  /*11360*/  FMUL.FTZ R44, R2.reuse, R44 ;  /* 0x0000002c022c7220 */ /* 0x040fe20000410000 */
[----:B------:R-:W-:Y:S01]  /*11370*/  MUFU.EX2 R179, R179 ;  /* 0x000000b300b37308 */ /* 0x000fe20000000800 */
[----:B------:R-:W-:Y:S01]  /*11380*/  FMUL.FTZ R45, R2, R45 ;  /* 0x0000002d022d7220 */ /* 0x000fe20000410000 */
[----:B------:R-:W-:Y:S01]  /*11390*/  LDSM.16.MT88.4 R32, [R9+0x1800] ;  /* 0x001800000920783b */ /* 0x000fe20000004200 */
[----:B------:R-:W-:Y:S01]  /*113a0*/  FMUL.FTZ R46, R0, R46 ;  /* 0x0000002e002e7220 */ /* 0x000fe20000410000 */
[----:B--2---:R-:W-:Y:S01]  /*113b0*/  F2FP.BF16.PACK_AB R132, R176, R175 ;  /* 0x000000afb084723e */ /* 0x004fe200000010ff */
[----:B------:R-:W-:Y:S02]  /*113c0*/  FMUL.FTZ R47, R0, R47 ;  /* 0x0000002f002f7220 */ /* 0x000fe40000410000 */
[C---:B------:R-:W-:Y:S02]  /*113d0*/  FMUL.FTZ R48, R2.reuse, R48 ;  /* 0x0000003002307220 */ /* 0x040fe40000410000 */
[----:B------:R-:W-:Y:S01]  /*113e0*/  FMUL.FTZ R49, R2, R49 ;  /* 0x0000003102317220 */ /* 0x000fe20000410000 */
[----:B------:R-:W2:Y:S01]  /*113f0*/  MUFU.EX2 R180, R180 ;  /* 0x000000b400b47308 */ /* 0x000ea20000000800 */
        /* <DEDUP_REMOVED lines=15> */
[----:B--2---:R-:W-:Y:S01]  /*114f0*/  F2FP.BF16.PACK_AB R133, R180, R179 ;  /* 0x000000b3b485723e */ /* 0x004fe200000010ff */
        /* <DEDUP_REMOVED lines=9> */
[----:B------:R-:W-:Y:S01]  /*11590*/  MUFU.EX2 R241, R241 ;  /* 0x000000f100f17308 */ /* 0x000fe20000000800 */
[C---:B------:R-:W-:Y:S02]  /*115a0*/  FMUL.FTZ R70, R0.reuse, R70 ;  /* 0x0000004600467220 */ /* 0x040fe40000410000 */
[----:B------:R-:W-:Y:S01]  /*115b0*/  FMUL.FTZ R71, R0, R71 ;  /* 0x0000004700477220 */ /* 0x000fe20000410000 */
[----:B----4-:R-:W-:Y:S01]  /*115c0*/  F2FP.BF16.PACK_AB R135, R182, R181 ;  /* 0x000000b5b687723e */ /* 0x010fe200000010ff */
[C---:B------:R-:W-:Y:S02]  /*115d0*/  FMUL.FTZ R72, R2.reuse, R72 ;  /* 0x0000004802487220 */ /* 0x040fe40000410000 */
[----:B------:R-:W-:Y:S02]  /*115e0*/  FMUL.FTZ R73, R2, R73 ;  /* 0x0000004902497220 */ /* 0x000fe40000410000 */
[C---:B------:R-:W-:Y:S01]  /*115f0*/  FMUL.FTZ R74, R0.reuse, R74 ;  /* 0x0000004a004a7220 */ /* 0x040fe20000410000 */
[----:B------:R-:W-:Y:S01]  /*11600*/  MUFU.EX2 R240, R240 ;  /* 0x000000f000f07308 */ /* 0x000fe20000000800 */
[C---:B-1----:R-:W-:Y:S05]  /*11610*/  HMMA.16816.F32.BF16 R4, R132.reuse, R148, R4 ;  /* 0x000000948404723c */ /* 0x042fea0000041804 */
[----:B------:R-:W-:Y:S02]  /*11620*/  FMUL.FTZ R75, R0, R75 ;  /* 0x0000004b004b7220 */ /* 0x000fe40000410000 */
[C---:B------:R-:W-:Y:S01]  /*11630*/  FMUL.FTZ R76, R2.reuse, R76 ;  /* 0x0000004c024c7220 */ /* 0x040fe20000410000 */
[C---:B------:R-:W-:Y:S01]  /*11640*/  HMMA.16816.F32.BF16 R12, R132.reuse, R150, R12 ;  /* 0x00000096840c723c */ /* 0x040fe2000004180c */
[----:B------:R-:W1:Y:S01]  /*11650*/  LDSM.16.MT88.4 R148, [R174+0x2000] ;  /* 0x00200000ae94783b */ /* 0x000e620000004200 */
[----:B------:R-:W-:Y:S02]  /*11660*/  MUFU.EX2 R243, R243 ;  /* 0x000000f300f37308 */ /* 0x000fe40000000800 */
[----:B------:R-:W-:Y:S02]  /*11670*/  FMUL.FTZ R77, R2, R77 ;  /* 0x0000004d024d7220 */ /* 0x000fe40000410000 */
[C---:B------:R-:W-:Y:S02]  /*11680*/  FMUL.FTZ R78, R0.reuse, R78 ;  /* 0x0000004e004e7220 */ /* 0x040fe40000410000 */
[C---:B---3--:R-:W-:Y:S04]  /*11690*/  HMMA.16816.F32.BF16 R40, R132.reuse, R152, R40 ;  /* 0x000000988428723c */ /* 0x048fe80000041828 */
[----:B------:R-:W-:Y:S01]  /*116a0*/  FMUL.FTZ R79, R0, R79 ;  /* 0x0000004f004f7220 */ /* 0x000fe20000410000 */
[----:B------:R-:W-:Y:S01]  /*116b0*/  MUFU.EX2 R242, R242 ;  /* 0x000000f200f27308 */ /* 0x000fe20000000800 */
[C---:B------:R-:W-:Y:S02]  /*116c0*/  FMUL.FTZ R80, R2.reuse, R80 ;  /* 0x0000005002507220 */ /* 0x040fe40000410000 */
[C---:B------:R-:W-:Y:S01]  /*116d0*/  HMMA.16816.F32.BF16 R44, R132.reuse, R154, R44 ;  /* 0x0000009a842c723c */ /* 0x040fe2000004182c */
[----:B------:R-:W2:Y:S03]  /*116e0*/  LDSM.16.MT88.4 R152, [R9+0x2000] ;  /* 0x002000000998783b */ /* 0x000ea60000004200 */
[----:B------:R-:W-:Y:S02]  /*116f0*/  FMUL.FTZ R81, R2, R81 ;  /* 0x0000005102517220 */ /* 0x000fe40000410000 */
[C---:B------:R-:W-:Y:S01]  /*11700*/  FMUL.FTZ R82, R0.reuse, R82 ;  /* 0x0000005200527220 */ /* 0x040fe20000410000 */
[----:B------:R-:W-:Y:S01]  /*11710*/  MUFU.EX2 R244, R244 ;  /* 0x000000f400f47308 */ /* 0x000fe20000000800 */
[C---:B-----5:R-:W-:Y:S04]  /*11720*/  HMMA.16816.F32.BF16 R48, R132.reuse, R156, R48 ;  /* 0x0000009c8430723c */ /* 0x060fe80000041830 */
        /* <DEDUP_REMOVED lines=8> */
[----:B------:R-:W-:Y:S01]  /*117b0*/  FMUL.FTZ R87, R0, R87 ;  /* 0x0000005700577220 */ /* 0x000fe20000410000 */
[----:B------:R-:W-:Y:S01]  /*117c0*/  MUFU.EX2 R246, R246 ;  /* 0x000000f600f67308 */ /* 0x000fe20000000800 */
[C---:B------:R-:W-:Y:S02]  /*117d0*/  FMUL.FTZ R88, R2.reuse, R88 ;  /* 0x0000005802587220 */ /* 0x040fe40000410000 */
[C---:B------:R-:W-:Y:S01]  /*117e0*/  HMMA.16816.F32.BF16 R60, R132.reuse, R130, R60 ;  /* 0x00000082843c723c */ /* 0x040fe2000004183c */
[----:B------:R-:W3:Y:S03]  /*117f0*/  LDSM.16.MT88.4 R128, [R172+0x2000] ;  /* 0x00200000ac80783b */ /* 0x000ee60000004200 */
        /* <DEDUP_REMOVED lines=16> */
[----:B------:R-:W-:Y:S01]  /*11900*/  FMUL.FTZ R99, R0, R99 ;  /* 0x0000006300637220 */ /* 0x000fe20000410000 */
[C---:B---3--:R-:W-:Y:S03]  /*11910*/  HMMA.16816.F32.BF16 R80, R132.reuse, R128, R80 ;  /* 0x000000808450723c */ /* 0x048fe60000041850 */
[C---:B------:R-:W-:Y:S02]  /*11920*/  FMUL.FTZ R100, R2.reuse, R100 ;  /* 0x0000006402647220 */ /* 0x040fe40000410000 */
[----:B------:R-:W-:Y:S02]  /*11930*/  FMUL.FTZ R101, R2, R101 ;  /* 0x0000006502657220 */ /* 0x000fe40000410000 */
[C---:B------:R-:W-:Y:S01]  /*11940*/  FMUL.FTZ R102, R0.reuse, R102 ;  /* 0x0000006600667220 */ /* 0x040fe20000410000 */
        /* <DEDUP_REMOVED lines=17> */
[--C-:B------:R-:W-:Y:S02]  /*11a60*/  FFMA.FTZ R186, R16, c[0x0][0x2d0], -R185.reuse ;  /* 0x0000b40010ba7a23 */ /* 0x100fe400000108b9 */
[C---:B------:R-:W-:Y:S01]  /*11a70*/  FMUL.FTZ R16, R2.reuse, R124 ;  /* 0x0000007c02107220 */ /* 0x040fe20000410000 */
[C---:B---3--:R-:W-:Y:S03]  /*11a80*/  HMMA.16816.F32.BF16 R104, R132.reuse, R128, R104 ;  /* 0x000000808468723c */ /* 0x048fe60000041868 */
[----:B------:R-:W-:Y:S01]  /*11a90*/  FFMA.FTZ R187, R17, c[0x0][0x2d0], -R185 ;  /* 0x0000b40011bb7a23 */ /* 0x000fe200000108b9 */
[----:B------:R-:W-:Y:S01]  /*11aa0*/  MUFU.EX2 R186, R186 ;  /* 0x000000ba00ba7308 */ /* 0x000fe20000000800 */
[----:B------:R-:W-:Y:S02]  /*11ab0*/  FMUL.FTZ R17, R2, R125 ;  /* 0x0000007d02117220 */ /* 0x000fe40000410000 */
[--C-:B------:R-:W-:Y:S01]  /*11ac0*/  FFMA.FTZ R232, R18, c[0x0][0x2d0], -R183.reuse ;  /* 0x0000b40012e87a23 */ /* 0x100fe200000108b7 */
[C---:B------:R-:W-:Y:S01]  /*11ad0*/  HMMA.16816.F32.BF16 R108, R132.reuse, R130, R108 ;  /* 0x00000082846c723c */ /* 0x040fe2000004186c */
[----:B------:R-:W-:Y:S03]  /*11ae0*/  LDSM.16.MT88.4 R128, [R9+0x800] ;  /* 0x000800000980783b */ /* 0x000fe60000004200 */
[C---:B------:R-:W-:Y:S02]  /*11af0*/  FMUL.FTZ R18, R0.reuse, R126 ;  /* 0x0000007e00127220 */ /* 0x040fe40000410000 */
[----:B------:R-:W-:Y:S01]  /*11b00*/  FFMA.FTZ R235, R19, c[0x0][0x2d0], -R183 ;  /* 0x0000b40013eb7a23 */ /* 0x000fe200000108b7 */
[----:B------:R-:W3:Y:S01]  /*11b10*/  MUFU.EX2 R187, R187 ;  /* 0x000000bb00bb7308 */ /* 0x000ee20000000800 */
[----:B------:R-:W-:Y:S02]  /*11b20*/  FMUL.FTZ R19, R0, R127 ;  /* 0x0000007f00137220 */ /* 0x000fe40000410000 */
[----:B------:R-:W4:Y:S02]  /*11b30*/  LDSM.16.MT88.4 R124, [R174+0x800] ;  /* 0x00080000ae7c783b */ /* 0x000f240000004200 */
[--C-:B------:R-:W-:Y:S02]  /*11b40*/  FFMA.FTZ R198, R20, c[0x0][0x2d0], -R185.reuse ;  /* 0x0000b40014c67a23 */ /* 0x100fe400000108b9 */
[----:B------:R-:W-:Y:S01]  /*11b50*/  FFMA.FTZ R233, R21, c[0x0][0x2d0], -R185 ;  /* 0x0000b40015e97a23 */ /* 0x000fe200000108b9 */
[C---:B-1----:R-:W-:Y:S02]  /*11b60*/  HMMA.16816.F32.BF16 R16, R132.reuse, R148, R16 ;  /* 0x000000948410723c */ /* 0x042fe40000041810 */
[----:B------:R-:W-:Y:S01]  /*11b70*/  MUFU.EX2 R232, R232 ;  /* 0x000000e800e87308 */ /* 0x000fe20000000800 */
[--C-:B------:R-:W-:Y:S02]  /*11b80*/  FFMA.FTZ R234, R22, c[0x0][0x2d0], -R183.reuse ;  /* 0x0000b40016ea7a23 */ /* 0x100fe400000108b7 */
[--C-:B------:R-:W-:Y:S02]  /*11b90*/  FFMA.FTZ R237, R23, c[0x0][0x2d0], -R183.reuse ;  /* 0x0000b40017ed7a23 */ /* 0x100fe400000108b7 */
[C---:B------:R-:W-:Y:S02]  /*11ba0*/  FMUL.FTZ R112, R2.reuse, R112 ;  /* 0x0000007002707220 */ /* 0x040fe40000410000 */
[----:B------:R-:W-:Y:S03]  /*11bb0*/  FMUL.FTZ R113, R2, R113 ;  /* 0x0000007102717220 */ /* 0x000fe60000410000 */
[----:B------:R-:W-:Y:S01]  /*11bc0*/  MUFU.EX2 R198, R198 ;  /* 0x000000c600c67308 */ /* 0x000fe20000000800 */
[C---:B------:R-:W-:Y:S02]  /*11bd0*/  FMUL.FTZ R114, R0.reuse, R114 ;  /* 0x0000007200727220 */ /* 0x040fe40000410000 */
[----:B------:R-:W-:Y:S02]  /*11be0*/  FMUL.FTZ R115, R0, R115 ;  /* 0x0000007300737220 */ /* 0x000fe40000410000 */
[C---:B------:R-:W-:Y:S01]  /*11bf0*/  FMUL.FTZ R20, R2.reuse, R120 ;  /* 0x0000007802147220 */ /* 0x040fe20000410000 */
[----:B---3--:R-:W-:Y:S01]  /*11c00*/  F2FP.BF16.PACK_AB R120, R187, R186 ;  /* 0x000000babb78723e */ /* 0x008fe200000010ff */
[----:B------:R-:W-:Y:S02]  /*11c10*/  FMUL.FTZ R21, R2, R121 ;  /* 0x0000007902157220 */ /* 0x000fe40000410000 */
[C---:B------:R-:W-:Y:S01]  /*11c20*/  FMUL.FTZ R22, R0.reuse, R122 ;  /* 0x0000007a00167220 */ /* 0x040fe20000410000 */
[C---:B------:R-:W-:Y:S01]  /*11c30*/  HMMA.16816.F32.BF16 R112, R132.reuse, R150, R112 ;  /* 0x000000968470723c */ /* 0x040fe20000041870 */
[----:B------:R-:W1:Y:S01]  /*11c40*/  MUFU.EX2 R233, R233 ;  /* 0x000000e900e97308 */ /* 0x000e620000000800 */
[----:B------:R-:W3:Y:S01]  /*11c50*/  LDSM.16.MT88.4 R148, [R172+0x800] ;  /* 0x00080000ac94783b */ /* 0x000ee20000004200 */
[----:B------:R-:W-:Y:S02]  /*11c60*/  FMUL.FTZ R23, R0, R123 ;  /* 0x0000007b00177220 */ /* 0x000fe40000410000 */
[C---:B------:R-:W-:Y:S02]  /*11c70*/  FMUL.FTZ R116, R2.reuse, R116 ;  /* 0x0000007402747220 */ /* 0x040fe40000410000 */
[----:B------:R-:W-:Y:S02]  /*11c80*/  FMUL.FTZ R117, R2, R117 ;  /* 0x0000007502757220 */ /* 0x000fe40000410000 */
[C---:B------:R-:W-:Y:S01]  /*11c90*/  FMUL.FTZ R118, R0.reuse, R118 ;  /* 0x0000007600767220 */ /* 0x040fe20000410000 */
[C---:B--2---:R-:W-:Y:S01]  /*11ca0*/  HMMA.16816.F32.BF16 R20, R132.reuse, R152, R20 ;  /* 0x000000988414723c */ /* 0x044fe20000041814 */
[----:B------:R-:W2:Y:S02]  /*11cb0*/  MUFU.EX2 R235, R235 ;  /* 0x000000eb00eb7308 */ /* 0x000ea40000000800 */
[----:B------:R-:W-:Y:S02]  /*11cc0*/  FMUL.FTZ R119, R0, R119 ;  /* 0x0000007700777220 */ /* 0x000fe40000410000 */
[--C-:B------:R-:W-:Y:S02]  /*11cd0*/  FFMA.FTZ R236, R26, c[0x0][0x2d0], -R183.reuse ;  /* 0x0000b4001aec7a23 */ /* 0x100fe400000108b7 */
[--C-:B------:R-:W-:Y:S01]  /*11ce0*/  FFMA.FTZ R239, R27, c[0x0][0x2d0], -R183.reuse ;  /* 0x0000b4001bef7a23 */ /* 0x100fe200000108b7 */
[----:B------:R-:W-:Y:S01]  /*11cf0*/  F2FP.BF16.PACK_AB R27, R241, R238 ;  /* 0x000000eef11b723e */ /* 0x000fe200000010ff */
[----:B------:R-:W-:Y:S01]  /*11d00*/  FFMA.FTZ R183, R39, c[0x0][0x2d0], -R183 ;  /* 0x0000b40027b77a23 */ /* 0x000fe200000108b7 */
[----:B------:R-:W-:Y:S01]  /*11d10*/  HMMA.16816.F32.BF16 R116, R132, R154, R116 ;  /* 0x0000009a8474723c */ /* 0x000fe20000041874 */
[----:B------:R-:W-:Y:S01]  /*11d20*/  MUFU.EX2 R234, R234 ;  /* 0x000000ea00ea7308 */ /* 0x000fe20000000800 */
[----:B------:R-:W5:Y:S01]  /*11d30*/  LDSM.16.MT88.4 R132, [R173+0x2800] ;  /* 0x00280000ad84783b */ /* 0x000f620000004200 */
[----:B------:R-:W-:Y:S01]  /*11d40*/  FFMA.FTZ R179, R0, R225, R179 ;  /* 0x000000e100b37223 */ /* 0x000fe200000100b3 */
[----:B-1----:R-:W-:Y:S01]  /*11d50*/  F2FP.BF16.PACK_AB R122, R233, R198 ;  /* 0x000000c6e97a723e */ /* 0x002fe200000010ff */
[----:B------:R-:W-:Y:S02]  /*11d60*/  FFMA.FTZ R175, R2, R231, R175 ;  /* 0x000000e702af7223 */ /* 0x000fe400000100af */
[----:B------:R-:W-:Y:S03]  /*11d70*/  FADD.FTZ R180, R180, R179 ;  /* 0x000000b3b4b47221 */ /* 0x000fe60000010000 */
[----:B------:R-:W-:Y:S01]  /*11d80*/  LDSM.16.MT88.4 R152, [R172+0x3800] ;  /* 0x00380000ac98783b */ /* 0x000fe20000004200 */
[----:B------:R-:W1:Y:S01]  /*11d90*/  MUFU.EX2 R237, R237 ;  /* 0x000000ed00ed7308 */ /* 0x000e620000000800 */
[----:B------:R-:W-:Y:S02]  /*11da0*/  FADD.FTZ R176, R176, R175 ;  /* 0x000000afb0b07221 */ /* 0x000fe40000010000 */
[----:B------:R-:W-:Y:S01]  /*11db0*/  FADD.FTZ R181, R181, R180 ;  /* 0x000000b4b5b57221 */ /* 0x000fe20000010000 */
[----:B--2---:R-:W-:Y:S01]  /*11dc0*/  F2FP.BF16.PACK_AB R121, R235, R232 ;  /* 0x000000e8eb79723e */ /* 0x004fe200000010ff */
[----:B------:R-:W-:Y:S02]  /*11dd0*/  FADD.FTZ R177, R177, R176 ;  /* 0x000000b0b1b17221 */ /* 0x000fe40000010000 */
[----:B------:R-:W-:Y:S02]  /*11de0*/  FADD.FTZ R181, R182, R181 ;  /* 0x000000b5b6b57221 */ /* 0x000fe40000010000 */
[----:B------:R-:W-:Y:S01]  /*11df0*/  FADD.FTZ R177, R178, R177 ;  /* 0x000000b1b2b17221 */ /* 0x000fe20000010000 */
[----:B------:R-:W-:Y:S01]  /*11e00*/  MUFU.EX2 R236, R236 ;  /* 0x000000ec00ec7308 */ /* 0x000fe20000000800 */
[----:B------:R-:W-:Y:S02]  /*11e10*/  FADD.FTZ R232, R232, R181 ;  /* 0x000000b5e8e87221 */ /* 0x000fe40000010000 */
[----:B------:R-:W-:Y:S02]  /*11e20*/  FADD.FTZ R186, R186, R177 ;  /* 0x000000b1baba7221 */ /* 0x000fe40000010000 */
[----:B------:R-:W-:Y:S02]  /*11e30*/  FADD.FTZ R235, R235, R232 ;  /* 0x000000e8ebeb7221 */ /* 0x000fe40000010000 */
[----:B------:R-:W-:Y:S03]  /*11e40*/  FADD.FTZ R187, R187, R186 ;  /* 0x000000babbbb7221 */ /* 0x000fe60000010000 */
[----:B------:R-:W2:Y:S01]  /*11e50*/  MUFU.EX2 R239, R239 ;  /* 0x000000ef00ef7308 */ /* 0x000ea20000000800 */
[----:B------:R-:W-:Y:S01]  /*11e60*/  FADD.FTZ R198, R198, R187 ;  /* 0x000000bbc6c67221 */ /* 0x000fe20000010000 */
[----:B-1----:R-:W-:Y:S01]  /*11e70*/  F2FP.BF16.PACK_AB R123, R237, R234 ;  /* 0x000000eaed7b723e */ /* 0x002fe200000010ff */
[----:B------:R-:W-:Y:S02]  /*11e80*/  FADD.FTZ R234, R234, R235 ;  /* 0x000000ebeaea7221 */ /* 0x000fe40000010000 */
[----:B------:R-:W-:Y:S02]  /*11e90*/  FADD.FTZ R233, R233, R198 ;  /* 0x000000c6e9e97221 */ /* 0x000fe40000010000 */
[----:B------:R-:W-:Y:S03]  /*11ea0*/  FADD.FTZ R237, R237, R234 ;  /* 0x000000eaeded7221 */ /* 0x000fe60000010000 */
[----:B------:R-:W-:Y:S01]  /*11eb0*/  MUFU.EX2 R183, R183 ;  /* 0x000000b700b77308 */ /* 0x000fe20000000800 */
[C---:B----4-:R-:W-:Y:S08]  /*11ec0*/  HMMA.16816.F32.BF16 R4, R120.reuse, R124, R4 ;  /* 0x0000007c7804723c */ /* 0x050ff00000041804 */
[C---:B------:R-:W-:Y:S01]  /*11ed0*/  HMMA.16816.F32.BF16 R12, R120.reuse, R126, R12 ;  /* 0x0000007e780c723c */ /* 0x040fe2000004180c */
[----:B------:R-:W1:Y:S07]  /*11ee0*/  LDSM.16.MT88.4 R124, [R174+0x4800] ;  /* 0x00480000ae7c783b */ /* 0x000e6e0000004200 */
[C---:B------:R-:W-:Y:S08]  /*11ef0*/  HMMA.16816.F32.BF16 R40, R120.reuse, R128, R40 ;  /* 0x000000807828723c */ /* 0x040ff00000041828 */
[C---:B------:R-:W-:Y:S01]  /*11f00*/  HMMA.16816.F32.BF16 R44, R120.reuse, R130, R44 ;  /* 0x00000082782c723c */ /* 0x040fe2000004182c */
[----:B------:R-:W4:Y:S07]  /*11f10*/  LDSM.16.MT88.4 R128, [R9+0x4800] ;  /* 0x004800000980783b */ /* 0x000f2e0000004200 */
[C---:B---3--:R-:W-:Y:S08]  /*11f20*/  HMMA.16816.F32.BF16 R48, R120.reuse, R148, R48 ;  /* 0x000000947830723c */ /* 0x048ff00000041830 */
[C---:B------:R-:W-:Y:S01]  /*11f30*/  HMMA.16816.F32.BF16 R52, R120.reuse, R150, R52 ;  /* 0x000000967834723c */ /* 0x040fe20000041834 */
[----:B------:R-:W3:Y:S07]  /*11f40*/  LDSM.16.MT88.4 R148, [R172+0x4800] ;  /* 0x00480000ac94783b */ /* 0x000eee0000004200 */
[C---:B------:R-:W-:Y:S08]  /*11f50*/  HMMA.16816.F32.BF16 R56, R120.reuse, R156, R56 ;  /* 0x0000009c7838723c */ /* 0x040ff00000041838 */
[C---:B------:R-:W-:Y:S08]  /*11f60*/  HMMA.16816.F32.BF16 R60, R120.reuse, R158, R60 ;  /* 0x0000009e783c723c */ /* 0x040ff0000004183c */
[C---:B------:R-:W-:Y:S08]  /*11f70*/  HMMA.16816.F32.BF16 R64, R120.reuse, R160, R64 ;  /* 0x000000a07840723c */ /* 0x040ff00000041840 */
[C---:B------:R-:W-:Y:S08]  /*11f80*/  HMMA.16816.F32.BF16 R68, R120.reuse, R162, R68 ;  /* 0x000000a27844723c */ /* 0x040ff00000041844 */
[C---:B------:R-:W-:Y:S08]  /*11f90*/  HMMA.16816.F32.BF16 R72, R120.reuse, R164, R72 ;  /* 0x000000a47848723c */ /* 0x040ff00000041848 */
[C---:B------:R-:W-:Y:S08]  /*11fa0*/  HMMA.16816.F32.BF16 R76, R120.reuse, R166, R76 ;  /* 0x000000a6784c723c */ /* 0x040ff0000004184c */
[C---:B------:R-:W-:Y:S07]  /*11fb0*/  HMMA.16816.F32.BF16 R80, R120.reuse, R168, R80 ;  /* 0x000000a87850723c */ /* 0x040fee0000041850 */
[--C-:B------:R-:W-:Y:S01]  /*11fc0*/  FFMA.FTZ R168, R24, c[0x0][0x2d0], -R185.reuse ;  /* 0x0000b40018a87a23 */ /* 0x100fe200000108b9 */
[C---:B------:R-:W-:Y:S04]  /*11fd0*/  HMMA.16816.F32.BF16 R84, R120.reuse, R170, R84 ;  /* 0x000000aa7854723c */ /* 0x040fe80000041854 */
[--C-:B------:R-:W-:Y:S01]  /*11fe0*/  FFMA.FTZ R169, R25, c[0x0][0x2d0], -R185.reuse ;  /* 0x0000b40019a97a23 */ /* 0x100fe200000108b9 */
[----:B--2---:R-:W-:Y:S01]  /*11ff0*/  F2FP.BF16.PACK_AB R25, R239, R236 ;  /* 0x000000ecef19723e */ /* 0x004fe200000010ff */
[----:B------:R-:W-:Y:S01]  /*12000*/  MUFU.EX2 R168, R168 ;  /* 0x000000a800a87308 */ /* 0x000fe20000000800 */
[--C-:B------:R-:W-:Y:S01]  /*12010*/  FFMA.FTZ R170, R28, c[0x0][0x2d0], -R185.reuse ;  /* 0x0000b4001caa7a23 */ /* 0x100fe200000108b9 */
[C---:B-----5:R-:W-:Y:S04]  /*12020*/  HMMA.16816.F32.BF16 R88, R120.reuse, R132, R88 ;  /* 0x000000847858723c */ /* 0x060fe80000041858 */
[--C-:B------:R-:W-:Y:S02]  /*12030*/  FFMA.FTZ R171, R29, c[0x0][0x2d0], -R185.reuse ;  /* 0x0000b4001dab7a23 */ /* 0x100fe400000108b9 */
[----:B------:R-:W-:Y:S01]  /*12040*/  LDSM.16.MT88.4 R28, [R9+0x1000] ;  /* 0x00100000091c783b */ /* 0x000fe20000004200 */
[----:B------:R-:W-:Y:S01]  /*12050*/  FFMA.FTZ R185, R37, c[0x0][0x2d0], -R185 ;  /* 0x0000b40025b97a23 */ /* 0x000fe200000108b9 */
[C---:B------:R-:W-:Y:S01]  /*12060*/  HMMA.16816.F32.BF16 R92, R120.reuse, R134, R92 ;  /* 0x00000086785c723c */ /* 0x040fe2000004185c */
[----:B------:R-:W2:Y:S03]  /*12070*/  MUFU.EX2 R169, R169 ;  /* 0x000000a900a97308 */ /* 0x000ea60000000800 */
[----:B------:R-:W-:Y:S02]  /*12080*/  FADD.FTZ R236, R236, R237 ;  /* 0x000000edecec7221 */ /* 0x000fe40000010000 */
[----:B------:R-:W5:Y:S02]  /*12090*/  LDSM.16.MT88.4 R132, [R173+0x4800] ;  /* 0x00480000ad84783b */ /* 0x000f640000004200 */
[C---:B-1----:R-:W-:Y:S03]  /*120a0*/  HMMA.16816.F32.BF16 R96, R120.reuse, R124, R96 ;  /* 0x0000007c7860723c */ /* 0x042fe60000041860 */
[----:B------:R-:W-:Y:S01]  /*120b0*/  MUFU.EX2 R170, R170 ;  /* 0x000000aa00aa7308 */ /* 0x000fe20000000800 */
[----:B------:R-:W-:Y:S02]  /*120c0*/  FADD.FTZ R239, R239, R236 ;  /* 0x000000ecefef7221 */ /* 0x000fe40000010000 */
[----:B------:R-:W-:Y:S02]  /*120d0*/  LDSM.16.MT88.4 R36, [R173+0x1800] ;  /* 0x00180000ad24783b */ /* 0x000fe40000004200 */
[C---:B------:R-:W-:Y:S04]  /*120e0*/  HMMA.16816.F32.BF16 R100, R120.reuse, R126, R100 ;  /* 0x0000007e7864723c */ /* 0x040fe80000041864 */
[----:B------:R-:W-:Y:S01]  /*120f0*/  FADD.FTZ R238, R238, R239 ;  /* 0x000000efeeee7221 */ /* 0x000fe20000010000 */
[----:B------:R-:W1:Y:S01]  /*12100*/  MUFU.EX2 R171, R171 ;  /* 0x000000ab00ab7308 */ /* 0x000e620000000800 */
[----:B------:R-:W5:Y:S02]  /*12110*/  LDSM.16.MT88.4 R124, [R174+0x1000] ;  /* 0x00100000ae7c783b */ /* 0x000f640000004200 */
[C---:B----4-:R-:W-:Y:S04]  /*12120*/  HMMA.16816.F32.BF16 R104, R120.reuse, R128, R104 ;  /* 0x000000807868723c */ /* 0x050fe80000041868 */
[C---:B--2---:R-:W-:Y:S01]  /*12130*/  F2FP.BF16.PACK_AB R24, R169.reuse, R168 ;  /* 0x000000a8a918723e */ /* 0x044fe200000010ff */
[----:B------:R-:W-:Y:S02]  /*12140*/  FADD.FTZ R168, R168, R233 ;  /* 0x000000e9a8a87221 */ /* 0x000fe40000010000 */
[----:B------:R-:W2:Y:S01]  /*12150*/  MUFU.EX2 R185, R185 ;  /* 0x000000b900b97308 */ /* 0x000ea20000000800 */
[C---:B------:R-:W-:Y:S01]  /*12160*/  HMMA.16816.F32.BF16 R108, R120.reuse, R130, R108 ;  /* 0x00000082786c723c */ /* 0x040fe2000004186c */
[----:B------:R-:W4:Y:S03]  /*12170*/  LDSM.16.MT88.4 R128, [R172+0x1000] ;  /* 0x00100000ac80783b */ /* 0x000f260000004200 */
[----:B------:R-:W-:Y:S02]  /*12180*/  FADD.FTZ R169, R169, R168 ;  /* 0x000000a8a9a97221 */ /* 0x000fe40000010000 */
[----:B------:R-:W-:Y:S02]  /*12190*/  FADD.FTZ R241, R241, R238 ;  /* 0x000000eef1f17221 */ /* 0x000fe40000010000 */
[C---:B---3--:R-:W-:Y:S04]  /*121a0*/  HMMA.16816.F32.BF16 R16, R120.reuse, R148, R16 ;  /* 0x000000947810723c */ /* 0x048fe80000041810 */
[C---:B-1----:R-:W-:Y:S01]  /*121b0*/  F2FP.BF16.PACK_AB R26, R171.reuse, R170 ;  /* 0x000000aaab1a723e */ /* 0x042fe200000010ff */
[----:B------:R-:W-:Y:S03]  /*121c0*/  FADD.FTZ R170, R170, R169 ;  /* 0x000000a9aaaa7221 */ /* 0x000fe60000010000 */
[C---:B------:R-:W-:Y:S01]  /*121d0*/  HMMA.16816.F32.BF16 R112, R120.reuse, R150, R112 ;  /* 0x000000967870723c */ /* 0x040fe20000041870 */
[----:B------:R-:W1:Y:S03]  /*121e0*/  LDSM.16.MT88.4 R148, [R173+0x1000] ;  /* 0x00100000ad94783b */ /* 0x000e660000004200 */
[----:B------:R-:W-:Y:S04]  /*121f0*/  FADD.FTZ R171, R171, R170 ;  /* 0x000000aaabab7221 */ /* 0x000fe80000010000 */
[C---:B-----5:R-:W-:Y:S08]  /*12200*/  HMMA.16816.F32.BF16 R20, R120.reuse, R132, R20 ;  /* 0x000000847814723c */ /* 0x060ff00000041814 */
[----:B------:R-:W-:Y:S01]  /*12210*/  HMMA.16816.F32.BF16 R116, R120, R134, R116 ;  /* 0x000000867874723c */ /* 0x000fe20000041874 */
[----:B------:R-:W3:Y:S07]  /*12220*/  LDSM.16.MT88.4 R120, [R174+0x3000] ;  /* 0x00300000ae78783b */ /* 0x000eee0000004200 */
[C---:B------:R-:W-:Y:S01]  /*12230*/  HMMA.16816.F32.BF16 R4, R24.reuse, R124, R4 ;  /* 0x0000007c1804723c */ /* 0x040fe20000041804 */
[----:B------:R-:W5:Y:S07]  /*12240*/  LDSM.16.MT88.4 R132, [R9+0x3000] ;  /* 0x003000000984783b */ /* 0x000f6e0000004200 */
[C---:B------:R-:W-:Y:S01]  /*12250*/  HMMA.16816.F32.BF16 R12, R24.reuse, R126, R12 ;  /* 0x0000007e180c723c */ /* 0x040fe2000004180c */
[----:B------:R-:W2:Y:S07]  /*12260*/  LDSM.16.MT88.4 R124, [R172+0x3000] ;  /* 0x00300000ac7c783b */ /* 0x000eae0000004200 */
[C---:B------:R-:W-:Y:S08]  /*12270*/  HMMA.16816.F32.BF16 R40, R24.reuse, R28, R40 ;  /* 0x0000001c1828723c */ /* 0x040ff00000041828 */
[C---:B------:R-:W-:Y:S01]  /*12280*/  HMMA.16816.F32.BF16 R44, R24.reuse, R30, R44 ;  /* 0x0000001e182c723c */ /* 0x040fe2000004182c */
[----:B------:R-:W2:Y:S07]  /*12290*/  LDSM.16.MT88.4 R28, [R173+0x3000] ;  /* 0x00300000ad1c783b */ /* 0x000eae0000004200 */
[C---:B----4-:R-:W-:Y:S08]  /*122a0*/  HMMA.16816.F32.BF16 R48, R24.reuse, R128, R48 ;  /* 0x000000801830723c */ /* 0x050ff00000041830 */
        /* <DEDUP_REMOVED lines=8> */
[C---:B-----5:R-:W-:Y:S08]  /*12330*/  HMMA.16816.F32.BF16 R72, R24.reuse, R132, R72 ;  /* 0x000000841848723c */ /* 0x060ff00000041848 */
[C---:B------:R-:W-:Y:S08]  /*12340*/  HMMA.16816.F32.BF16 R76, R24.reuse, R134, R76 ;  /* 0x00000086184c723c */ /* 0x040ff0000004184c */
[C---:B--2---:R-:W-:Y:S08]  /*12350*/  HMMA.16816.F32.BF16 R80, R24.reuse, R124, R80 ;  /* 0x0000007c1850723c */ /* 0x044ff00000041850 */
[C---:B------:R-:W-:Y:S01]  /*12360*/  HMMA.16816.F32.BF16 R84, R24.reuse, R126, R84 ;  /* 0x0000007e1854723c */ /* 0x040fe20000041854 */
[----:B------:R-:W2:Y:S07]  /*12370*/  LDSM.16.MT88.4 R124, [R172+0x5000] ;  /* 0x00500000ac7c783b */ /* 0x000eae0000004200 */
[C---:B------:R-:W-:Y:S08]  /*12380*/  HMMA.16816.F32.BF16 R88, R24.reuse, R28, R88 ;  /* 0x0000001c1858723c */ /* 0x040ff00000041858 */
[C---:B------:R-:W-:Y:S01]  /*12390*/  HMMA.16816.F32.BF16 R92, R24.reuse, R30, R92 ;  /* 0x0000001e185c723c */ /* 0x040fe2000004185c */
[----:B------:R-:W3:Y:S07]  /*123a0*/  LDSM.16.MT88.4 R28, [R173+0x5000] ;  /* 0x00500000ad1c783b */ /* 0x000eee0000004200 */
[C---:B----4-:R-:W-:Y:S08]  /*123b0*/  HMMA.16816.F32.BF16 R96, R24.reuse, R128, R96 ;  /* 0x000000801860723c */ /* 0x050ff00000041860 */
        /* <DEDUP_REMOVED lines=9> */
[----:B------:R-:W-:Y:S01]  /*12450*/  HMMA.16816.F32.BF16 R116, R24, R30, R116 ;  /* 0x0000001e1874723c */ /* 0x000fe20000041874 */
[----:B------:R-:W3:Y:S06]  /*12460*/  LDSM.16.MT88.4 R28, [R173+0x3800] ;  /* 0x00380000ad1c783b */ /* 0x000eec0000004200 */
[----:B------:R-:W-:Y:S01]  /*12470*/  F2FP.BF16.PACK_AB R24, R243, R240 ;  /* 0x000000f0f318723e */ /* 0x000fe200000010ff */
[----:B------:R-:W-:Y:S01]  /*12480*/  FADD.FTZ R240, R240, R171 ;  /* 0x000000abf0f07221 */ /* 0x000fe20000010000 */
[----:B------:R-:W-:Y:S03]  /*12490*/  F2FP.BF16.PACK_AB R26, R185, R242 ;  /* 0x000000f2b91a723e */ /* 0x000fe600000010ff */
[----:B------:R-:W-:Y:S01]  /*124a0*/  F2FP.BF16.PACK_AB R25, R245, R244 ;  /* 0x000000f4f519723e */ /* 0x000fe200000010ff */
[----:B------:R-:W-:Y:S01]  /*124b0*/  FADD.FTZ R244, R244, R241 ;  /* 0x000000f1f4f47221 */ /* 0x000fe20000010000 */
[----:B------:R-:W-:Y:S01]  /*124c0*/  F2FP.BF16.PACK_AB R27, R183, R246 ;  /* 0x000000f6b71b723e */ /* 0x000fe200000010ff */
[----:B------:R-:W-:Y:S02]  /*124d0*/  FADD.FTZ R243, R243, R240 ;  /* 0x000000f0f3f37221 */ /* 0x000fe40000010000 */
[----:B------:R-:W-:Y:S02]  /*124e0*/  FADD.FTZ R245, R245, R244 ;  /* 0x000000f4f5f57221 */ /* 0x000fe40000010000 */
[----:B------:R-:W-:Y:S02]  /*124f0*/  FADD.FTZ R242, R242, R243 ;  /* 0x000000f3f2f27221 */ /* 0x000fe40000010000 */
[C---:B----4-:R-:W-:Y:S01]  /*12500*/  HMMA.16816.F32.BF16 R132, R24.reuse, R128, R4 ;  /* 0x000000801884723c */ /* 0x050fe20000041804 */
[----:B------:R-:W4:Y:S02]  /*12510*/  LDSM.16.MT88.4 R4, [R174+0x5800] ;  /* 0x00580000ae04783b */ /* 0x000f240000004200 */
[----:B------:R-:W-:Y:S02]  /*12520*/  FADD.FTZ R246, R246, R245 ;  /* 0x000000f5f6f67221 */ /* 0x000fe40000010000 */
[----:B------:R-:W-:Y:S02]  /*12530*/  FADD.FTZ R231, R185, R242 ;  /* 0x000000f2b9e77221 */ /* 0x000fe40000010000 */
[----:B------:R-:W-:Y:S01]  /*12540*/  FADD.FTZ R225, R183, R246 ;  /* 0x000000f6b7e17221 */ /* 0x000fe20000010000 */
[C---:B------:R-:W-:Y:S01]  /*12550*/  HMMA.16816.F32.BF16 R128, R24.reuse, R130, R12 ;  /* 0x000000821880723c */ /* 0x040fe2000004180c */
[----:B------:R-:W5:Y:S07]  /*12560*/  LDSM.16.MT88.4 R12, [R9+0x5800] ;  /* 0x00580000090c783b */ /* 0x000f6e0000004200 */
[C---:B------:R-:W-:Y:S07]  /*12570*/  HMMA.16816.F32.BF16 R40, R24.reuse, R32, R40 ;  /* 0x000000201828723c */ /* 0x040fee0000041828 */
[----:B------:R-:W-:Y:S01]  /*12580*/  IADD3 R32, R224, -0x2, RZ ;  /* 0xfffffffee0207810 */ /* 0x000fe20007ffe0ff */
[C---:B------:R-:W-:Y:S03]  /*12590*/  HMMA.16816.F32.BF16 R44, R24.reuse, R34, R44 ;  /* 0x00000022182c723c */ /* 0x040fe6000004182c */
[C---:B------:R-:W-:Y:S05]  /*125a0*/  ISETP.GE.AND P0, PT, R32.reuse, R221, PT ;  /* 0x000000dd2000720c */ /* 0x040fea0003f06270 */
[C---:B-1----:R-:W-:Y:S08]  /*125b0*/  HMMA.16816.F32.BF16 R48, R24.reuse, R120, R48 ;  /* 0x000000781830723c */ /* 0x042ff00000041830 */
[C---:B------:R-:W-:Y:S01]  /*125c0*/  HMMA.16816.F32.BF16 R52, R24.reuse, R122, R52 ;  /* 0x0000007a1834723c */ /* 0x040fe20000041834 */
[----:B------:R-:W-:Y:S02]  /*125d0*/  @P0 MOV R0, c[0x0][0x1e0] ;  /* 0x0000780000000a02 */ /* 0x000fe40000000f00 */
[----:B------:R-:W-:Y:S02]  /*125e0*/  @P0 ISETP.GE.AND P2, PT, R209, c[0x0][0x1d4], PT ;  /* 0x00007500d1000a0c */ /* 0x000fe40003f46270 */
[----:B------:R-:W-:Y:S03]  /*125f0*/  @P0 MOV R2, c[0x0][0x1e4] ;  /* 0x0000790000020a02 */ /* 0x000fe60000000f00 */
        /* <DEDUP_REMOVED lines=8> */
[C---:B---3--:R-:W-:Y:S08]  /*12680*/  HMMA.16816.F32.BF16 R88, R24.reuse, R28, R88 ;  /* 0x0000001c1858723c */ /* 0x048ff00000041858 */
[C---:B------:R-:W-:Y:S01]  /*12690*/  HMMA.16816.F32.BF16 R92, R24.reuse, R30, R92 ;  /* 0x0000001e185c723c */ /* 0x040fe2000004185c */
[----:B------:R-:W1:Y:S07]  /*126a0*/  LDSM.16.MT88.4 R28, [R172+0x5800] ;  /* 0x00580000ac1c783b */ /* 0x000e6e0000004200 */
[C---:B----4-:R-:W-:Y:S07]  /*126b0*/  HMMA.16816.F32.BF16 R96, R24.reuse, R4, R96 ;  /* 0x000000041860723c */ /* 0x050fee0000041860 */
[----:B------:R-:W-:Y:S01]  /*126c0*/  @P0 SHF.R.S32.HI R5, RZ, 0x1f, R32 ;  /* 0x0000001fff050819 */ /* 0x000fe20000011420 */
[C---:B------:R-:W-:Y:S04]  /*126d0*/  HMMA.16816.F32.BF16 R100, R24.reuse, R6, R100 ;  /* 0x000000061864723c */ /* 0x040fe80000041864 */
[----:B------:R-:W-:Y:S04]  /*126e0*/  @P0 IMAD R5, R5, c[0x0][0x1e0], RZ ;  /* 0x0000780005050a24 */ /* 0x000fe800078e02ff */
[C---:B-----5:R-:W-:Y:S04]  /*126f0*/  HMMA.16816.F32.BF16 R104, R24.reuse, R12, R104 ;  /* 0x0000000c1868723c */ /* 0x060fe80000041868 */
[C---:B------:R-:W-:Y:S02]  /*12700*/  @P0 IMAD R5, R32.reuse, c[0x0][0x1e4], R5 ;  /* 0x0000790020050a24 */ /* 0x040fe400078e0205 */
[----:B------:R-:W-:Y:S02]  /*12710*/  @P0 IMAD.WIDE.U32 R32, R32, c[0x0][0x1e0], RZ ;  /* 0x0000780020200a25 */ /* 0x000fe400078e00ff */
[C---:B------:R-:W-:Y:S04]  /*12720*/  HMMA.16816.F32.BF16 R108, R24.reuse, R14, R108 ;  /* 0x0000000e186c723c */ /* 0x040fe8000004186c */
[----:B------:R-:W-:Y:S02]  /*12730*/  @P0 IADD3 R9, R33, R5, RZ ;  /* 0x0000000521090210 */ /* 0x000fe40007ffe0ff */
[----:B------:R-:W2:Y:S01]  /*12740*/  LDSM.16.MT88.4 R4, [R173+0x5800] ;  /* 0x00580000ad04783b */ /* 0x000ea20000004200 */
[C---:B------:R-:W-:Y:S02]  /*12750*/  @P0 SHF.L.U32 R13, R32.reuse, 0x6, RZ ;  /* 0x00000006200d0819 */ /* 0x040fe400000006ff */
[----:B------:R-:W-:Y:S01]  /*12760*/  @P0 SHF.L.U64.HI R9, R32, 0x6, R9 ;  /* 0x0000000620090819 */ /* 0x000fe20000010209 */
[C---:B-1----:R-:W-:Y:S03]  /*12770*/  HMMA.16816.F32.BF16 R124, R24.reuse, R28, R16 ;  /* 0x0000001c187c723c */ /* 0x042fe60000041810 */
[C---:B------:R-:W-:Y:S04]  /*12780*/  @P0 LEA R15, P1, R0.reuse, R13, 0x5 ;  /* 0x0000000d000f0211 */ /* 0x040fe800078228ff */
[----:B------:R-:W-:Y:S01]  /*12790*/  @P0 LEA.HI.X R33, R0, R9, R2, 0x5, P1 ;  /* 0x0000000900210211 */ /* 0x000fe200008f2c02 */
[C---:B------:R-:W-:Y:S04]  /*127a0*/  HMMA.16816.F32.BF16 R112, R24.reuse, R30, R112 ;  /* 0x0000001e1870723c */ /* 0x040fe80000041870 */
[-C--:B------:R-:W-:Y:S02]  /*127b0*/  @P0 IADD3 R15, P4, R15, R228.reuse, RZ ;  /* 0x000000e40f0f0210 */ /* 0x080fe40007f9e0ff */
[----:B------:R-:W-:Y:S02]  /*127c0*/  @P0 IADD3 R13, P1, R13, R228, RZ ;  /* 0x000000e40d0d0210 */ /* 0x000fe40007f3e0ff */
[-C--:B------:R-:W-:Y:S02]  /*127d0*/  @P0 IADD3.X R2, R33, R220.reuse, RZ, P4, !PT ;  /* 0x000000dc21020210 */ /* 0x080fe400027fe4ff */
[----:B------:R-:W-:Y:S02]  /*127e0*/  ISETP.NE.AND P4, PT, R222, RZ, PT ;  /* 0x000000ffde00720c */ /* 0x000fe40003f85270 */
[----:B------:R-:W-:Y:S02]  /*127f0*/  @P0 LEA R16, P5, R13, c[0x0][0x1c8], 0x1 ;  /* 0x000072000d100a11 */ /* 0x000fe400078a08ff */
[----:B------:R-:W-:Y:S01]  /*12800*/  @P0 IADD3.X R0, R9, R220, RZ, P1, !PT ;  /* 0x000000dc09000210 */ /* 0x000fe20000ffe4ff */
[----:B------:R-:W-:Y:S01]  /*12810*/  @P0 IMAD R9, R223, 0x6000, R11 ;  /* 0x00006000df090824 */ /* 0x000fe200078e020b */
[----:B------:R-:W-:Y:S02]  /*12820*/  @P0 ISETP.GE.AND P1, PT, R208, c[0x0][0x1d4], PT ;  /* 0x00007500d0000a0c */ /* 0x000fe40003f26270 */
[----:B------:R-:W-:Y:S02]  /*12830*/  @P0 LEA.HI.X R17, R13, c[0x0][0x1cc], R0, 0x1, P5 ;  /* 0x000073000d110a11 */ /* 0x000fe400028f0c00 */
[C---:B------:R-:W-:Y:S02]  /*12840*/  @P0 LEA R12, P3, R15.reuse, c[0x0][0x1c8], 0x1 ;  /* 0x000072000f0c0a11 */ /* 0x040fe400078608ff */
[C---:B------:R-:W-:Y:S01]  /*12850*/  IADD3 R0, R196.reuse, 0x1, RZ ;  /* 0x00000001c4007810 */ /* 0x040fe20007ffe0ff */
[----:B------:R-:W-:Y:S01]  /*12860*/  @!PT LDS RZ, [RZ] ;  /* 0x00000000fffff984 */ /* 0x000fe20000000800 */
[----:B------:R-:W-:Y:S01]  /*12870*/  @!PT LDS RZ, [RZ] ;  /* 0x00000000fffff984 */ /* 0x000fe20000000800 */
[----:B------:R-:W-:Y:S01]  /*12880*/  @!PT LDS RZ, [RZ] ;  /* 0x00000000fffff984 */ /* 0x000fe20000000800 */
[----:B------:R1:W-:Y:S01]  /*12890*/  @P0 LDGSTS.E.BYPASS.LTC128B.128 [R9], [R16.64], !P4 ;  /* 0x0000000010090fae */ /* 0x0003e2000e101d48 */
[----:B------:R-:W-:Y:S01]  /*128a0*/  @P0 LEA.HI.X R13, R15, c[0x0][0x1cc], R2, 0x1, P3 ;  /* 0x000073000f0d0a11 */ /* 0x000fe200018f0c02 */
[C---:B--2---:R-:W-:Y:S06]  /*128b0*/  HMMA.16816.F32.BF16 R120, R24.reuse, R4, R20 ;  /* 0x000000041878723c */ /* 0x044fec0000041814 */
[----:B------:R1:W-:Y:S02]  /*128c0*/  @P0 LDGSTS.E.BYPASS.LTC128B.128 [R9+0x2000], [R16.64+0x80], !P2 ;  /* 0x0200008010090fae */ /* 0x0003e4000d101d48 */
[----:B------:R-:W-:Y:S06]  /*128d0*/  HMMA.16816.F32.BF16 R116, R24, R6, R116 ;  /* 0x000000061874723c */ /* 0x000fec0000041874 */
[----:B------:R1:W-:Y:S08]  /*128e0*/  @P0 LDGSTS.E.BYPASS.LTC128B.128 [R9+0x4000], [R16.64+0x100], !P1 ;  /* 0x0400010010090fae */ /* 0x0003f0000c901d48 */
[----:B------:R1:W-:Y:S08]  /*128f0*/  @P0 LDGSTS.E.BYPASS.LTC128B.128 [R9+0x1000], [R12.64], !P4 ;  /* 0x010000000c090fae */ /* 0x0003f0000e101d48 */
[----:B------:R1:W-:Y:S08]  /*12900*/  @P0 LDGSTS.E.BYPASS.LTC128B.128 [R9+0x3000], [R12.64+0x80], !P2 ;  /* 0x030000800c090fae */ /* 0x0003f0000d101d48 */
[----:B------:R1:W-:Y:S01]  /*12910*/  @P0 LDGSTS.E.BYPASS.LTC128B.128 [R9+0x5000], [R12.64+0x100], !P1 ;  /* 0x050001000c090fae */ /* 0x0003e2000c901d48 */
[----:B------:R-:W-:Y:S02]  /*12920*/  ISETP.GE.AND P0, PT, R221, R224, PT ;  /* 0x000000e0dd00720c */ /* 0x000fe40003f06270 */
[----:B------:R-:W-:Y:S02]  /*12930*/  ISETP.GE.AND P1, PT, R196, 0x1, PT ;  /* 0x00000001c400780c */ /* 0x000fe40003f26270 */
[----:B------:R-:W-:Y:S02]  /*12940*/  MOV R224, R230 ;  /* 0x000000e600e07202 */ /* 0x000fe40000000f00 */
[----:B------:R-:W-:Y:S01]  /*12950*/  SEL R196, R0, RZ, !P1 ;  /* 0x000000ff00c47207 */ /* 0x000fe20004800000 */
[----:B------:R-:W0:Y:S01]  /*12960*/  LDGDEPBAR ;  /* 0x00000000000079af */ /* 0x000e220000000000 */
[----:B------:R-:W-:Y:S02]  /*12970*/  MOV R0, R3 ;  /* 0x0000000300007202 */ /* 0x000fe40000000f00 */
[----:B-1----:R-:W-:Y:S03]  /*12980*/  MOV R9, R8 ;  /* 0x0000000800097202 */ /* 0x002fe60000000f00 */
[----:B------:R-:W-:-:S05]  /*12990*/  @!P0 BRA `(.L_x_1461) ;  /* 0xffffd70000008947 */ /* 0x000fca000383ffff */
.L_x_1460:
[----:B-1----:R-:W-:Y:S02]  /*129a0*/  MOV R5, 0x1f ;  /* 0x0000001f00057802 */ /* 0x002fe40000000f00 */
[----:B------:R-:W-:Y:S01]  /*129b0*/  MOV R0, 0xffffffff ;  /* 0xffffffff00007802 */ /* 0x000fe20000000f00 */
[----:B------:R-:W-:Y:S05]  /*129c0*/  BRA.DIV ~URZ, `(.L_x_1462) ;  /* 0x00004ec27f007947 */ /* 0x000fea000b800000 */
[----:B------:R1:W2:Y:S02]  /*129d0*/  SHFL.BFLY PT, R6, R231, 0x2, 0x1f ;  /* 0x0c401f00e7067f89 */ /* 0x0002a400000e0000 */
.L_x_1532:
[----:B-12---:R-:W-:Y:S01]  /*129e0*/  FADD.FTZ R231, R6, R231 ;  /* 0x000000e706e77221 */ /* 0x006fe20000010000 */
[----:B------:R-:W-:Y:S05]  /*129f0*/  BRA.DIV ~URZ, `(.L_x_1463) ;  /* 0x00004ed27f007947 */ /* 0x000fea000b800000 */
[----:B------:R-:W1:Y:S04]  /*12a00*/  SHFL.BFLY PT, R12, R225, 0x2, 0x1f ;  /* 0x0c401f00e10c7f89 */ /* 0x000e6800000e0000 */
[----:B------:R-:W2:Y:S01]  /*12a10*/  SHFL.BFLY PT, R4, R231, 0x1, 0x1f ;  /* 0x0c201f00e7047f89 */ /* 0x000ea200000e0000 */
[----:B-1----:R-:W-:-:S02]  /*12a20*/  FADD.FTZ R12, R12, R225 ;  /* 0x000000e10c0c7221 */ /* 0x002fc40000010000 */
[----:B--2---:R-:W-:-:S03]  /*12a30*/  FADD.FTZ R4, R231, R4 ;  /* 0x00000004e7047221 */ /* 0x004fc60000010000 */
[----:B------:R1:W2:Y:S04]  /*12a40*/  SHFL.BFLY PT, R6, R12, 0x1, 0x1f ;  /* 0x0c201f000c067f89 */ /* 0x0002a800000e0000 */
.L_x_1533:
[----:B-12---:R-:W-:Y:S01]  /*12a50*/  FADD.FTZ R12, R6, R12 ;  /* 0x0000000c060c7221 */ /* 0x006fe20000010000 */
[----:B------:R-:W-:Y:S02]  /*12a60*/  FSETP.NE.FTZ.AND P1, PT, R4, RZ, PT ;  /* 0x000000ff0400720b */ /* 0x000fe40003f35000 */
[----:B------:R-:W-:Y:S02]  /*12a70*/  MOV R9, RZ ;  /* 0x000000ff00097202 */ /* 0x000fe40000000f00 */
[----:B------:R-:W-:Y:S02]  /*12a80*/  FSETP.NE.FTZ.AND P0, PT, R12, RZ, PT ;  /* 0x000000ff0c00720b */ /* 0x000fe40003f15000 */
[----:B------:R-:W-:Y:S02]  /*12a90*/  MOV R2, RZ ;  /* 0x000000ff00027202 */ /* 0x000fe40000000f00 */
[----:B------:R-:W-:-:S05]  /*12aa0*/  MOV R0, 0xff800000 ;  /* 0xff80000000007802 */ /* 0x000fca0000000f00 */
[----:B------:R-:W1:Y:S01]  /*12ab0*/  @P1 MUFU.LG2 R5, R4 ;  /* 0x0000000400051308 */ /* 0x000e620000000c00 */
[----:B------:R-:W-:-:S03]  /*12ac0*/  @P1 MOV R6, 0x3f317218 ;  /* 0x3f31721800061802 */ /* 0x000fc60000000f00 */
[----:B------:R-:W-:Y:S02]  /*12ad0*/  @P0 MOV R14, 0x3f317218 ;  /* 0x3f317218000e0802 */ /* 0x000fe40000000f00 */
[----:B------:R-:W-:Y:S02]  /*12ae0*/  @P1 FMUL.FTZ R6, R6, c[0x0][0x2d0] ;  /* 0x0000b40006061a20 */ /* 0x000fe40000410000 */
[----:B------:R-:W2:Y:S01]  /*12af0*/  @P0 MUFU.LG2 R13, R12 ;  /* 0x0000000c000d0308 */ /* 0x000ea20000000c00 */
[----:B------:R-:W-:-:S07]  /*12b00*/  @P0 FMUL.FTZ R14, R14, c[0x0][0x2d0] ;  /* 0x0000b4000e0e0a20 */ /* 0x000fce0000410000 */
[----:B------:R-:W3:Y:S01]  /*12b10*/  @P1 MUFU.RCP R9, R4 ;  /* 0x0000000400091308 */ /* 0x000ee20000001000 */
[----:B-1----:R-:W-:-:S04]  /*12b20*/  @P1 FMUL.FTZ R5, R5, 0.69314718246459960938 ;  /* 0x3f31721805051820 */ /* 0x002fc80000410000 */
[----:B------:R-:W-:-:S03]  /*12b30*/  @P1 FFMA.FTZ R0, R6, R8, R5 ;  /* 0x0000000806001223 */ /* 0x000fc60000010005 */
[----:B------:R1:W4:Y:S01]  /*12b40*/  @P0 MUFU.RCP R2, R12 ;  /* 0x0000000c00020308 */ /* 0x0003220000001000 */
[----:B--2---:R-:W-:Y:S01]  /*12b50*/  @P0 FMUL.FTZ R15, R13, 0.69314718246459960938 ;  /* 0x3f3172180d0f0820 */ /* 0x004fe20000410000 */
[----:B------:R-:W-:Y:S01]  /*12b60*/  MOV R13, 0x1 ;  /* 0x00000001000d7802 */ /* 0x000fe20000000f00 */
[C---:B---3--:R-:W-:Y:S02]  /*12b70*/  FMUL.FTZ R132, R9.reuse, R132 ;  /* 0x0000008409847220 */ /* 0x048fe40000410000 */
        /* <DEDUP_REMOVED lines=48> */
[----:B------:R-:W-:Y:S01]  /*12e80*/  @P0 FFMA.FTZ R12, R14, R3, R15 ;  /* 0x000000030e0c0223 */ /* 0x000fe2000001000f */
[----:B------:R-:W-:Y:S01]  /*12e90*/  PRMT R3, R13, 0x7610, R3 ;  /* 0x000076100d037816 */ /* 0x000fe20000000003 */
        /* <DEDUP_REMOVED lines=48> */
.L_x_1401:
        /* <DEDUP_REMOVED lines=8> */
[----:B------:R-:W2:Y:S01]  /*13220*/  POPC R15, UR4 ;  /* 0x00000004000f7d09 */ /* 0x000ea20008000000 */
[----:B-1----:R-:W-:-:S13]  /*13230*/  ISETP.EQ.U32.AND P0, PT, R14, R13, PT ;  /* 0x0000000d0e00720c */ /* 0x002fda0003f02070 */
[----:B--2---:R-:W2:Y:S04]  /*13240*/  @P0 ATOMG.E.ADD.STRONG.GPU PT, R13, [R16.64], R15 ;  /* 0x0000000f100d09a8 */ /* 0x004ea800081ee1c8 */
[----:B------:R-:W1:Y:S02]  /*13250*/  S2R R2, SR_LTMASK ;  /* 0x0000000000027919 */ /* 0x000e640000003900 */
[----:B-1----:R-:W-:-:S04]  /*13260*/  LOP3.LUT R2, R2, UR4, RZ, 0xc0, !PT ;  /* 0x0000000402027c12 */ /* 0x002fc8000f8ec0ff */
[----:B------:R-:W1:Y:S01]  /*13270*/  POPC R200, R2 ;  /* 0x0000000200c87309 */ /* 0x000e620000000000 */
[----:B--2---:R-:W1:Y:S02]  /*13280*/  SHFL.IDX PT, R13, R13, R14, 0x1f ;  /* 0x00001f0e0d0d7589 */ /* 0x004e6400000e0000 */
[----:B-1----:R-:W-:-:S05]  /*13290*/  IADD3 R200, R13, c[0x0][0xc], R200 ;  /* 0x000003000dc87a10 */ /* 0x002fca0007ffe0c8 */
.L_x_1465:
[----:B------:R-:W-:Y:S05]  /*132a0*/  BSYNC B0 ;  /* 0x0000000000007941 */ /* 0x000fea0003800000 */
.L_x_1464:
[----:B------:R-:W-:Y:S01]  /*132b0*/  PRMT R3, R3, 0x9910, RZ ;  /* 0x0000991003037816 */ /* 0x000fe200000000ff */
[----:B------:R-:W-:Y:S01]  /*132c0*/  BSSY B1, `(.L_x_1466) ;  /* 0x0000342000017945 */ /* 0x000fe20003800000 */
[----:B------:R-:W-:Y:S02]  /*132d0*/  IMAD.MOV.U32 R2, RZ, RZ, R200 ;  /* 0x000000ffff027224 */ /* 0x000fe400078e00c8 */
[----:B------:R-:W-:Y:S01]  /*132e0*/  ISETP.NE.AND P0, PT, R3, RZ, PT ;  /* 0x000000ff0300720c */ /* 0x000fe20003f05270 */
[----:B------:R-:W-:-:S12]  /*132f0*/  IMAD.SHL.U32 R20, R193, 0x8, RZ ;  /* 0x00000008c1147824 */ /* 0x000fd800078e00ff */
[----:B------:R-:W-:Y:S05]  /*13300*/  @!P0 BRA `(.L_x_1467) ;  /* 0x000027b000008947 */ /* 0x000fea0003800000 */
[----:B------:R-:W-:Y:S01]  /*13310*/  SHF.R.S32.HI R13, RZ, 0x1f, R146 ;  /* 0x0000001fff0d7819 */ /* 0x000fe20000011492 */
[----:B------:R-:W-:Y:S01]  /*13320*/  WARPSYNC 0xffffffff ;  /* 0xffffffff00007948 */ /* 0x000fe20003800000 */
[----:B------:R-:W-:Y:S01]  /*13330*/  BAR.SYNC.DEFER_BLOCKING 0x1, 0x100 ;  /* 0x0044000000007b1d */ /* 0x000fe20000010000 */
[----:B------:R-:W-:Y:S01]  /*13340*/  LOP3.LUT R15, R141, R211, RZ, 0xfc, !PT ;  /* 0x000000d38d0f7212 */ /* 0x000fe200078efcff */
[----:B------:R-:W-:Y:S01]  /*13350*/  IMAD.MOV.U32 R21, RZ, RZ, 0x20 ;  /* 0x00000020ff157424 */ /* 0x000fe200078e00ff */
[----:B------:R-:W-:Y:S02]  /*13360*/  LEA.HI R19, R13, R146, RZ, 0x5 ;  /* 0x000000920d137211 */ /* 0x000fe400078f28ff */
[----:B------:R-:W-:Y:S02]  /*13370*/  LOP3.LUT R14, R212, 0x1, RZ, 0xc0, !PT ;  /* 0x00000001d40e7812 */ /* 0x000fe400078ec0ff */
[----:B------:R-:W-:Y:S02]  /*13380*/  SHF.R.S32.HI R17, RZ, 0x5, R19 ;  /* 0x00000005ff117819 */ /* 0x000fe40000011413 */
[----:B------:R-:W-:-:S02]  /*13390*/  ISETP.NE.U32.AND P0, PT, R14, 0x1, PT ;  /* 0x000000010e00780c */ /* 0x000fc40003f05070 */
[----:B------:R-:W-:Y:S01]  /*133a0*/  F2FP.BF16.PACK_AB R31, R133, R132 ;  /* 0x00000084851f723e */ /* 0x000fe200000010ff */
[----:B------:R-:W-:Y:S01]  /*133b0*/  IMAD.SHL.U32 R3, R17, 0x400, RZ ;  /* 0x0000040011037824 */ /* 0x000fe200078e00ff */
[----:B------:R-:W-:Y:S02]  /*133c0*/  R2P PR, R212, 0x6 ;  /* 0x00000006d4007804 */ /* 0x000fe40000000000 */
[----:B------:R-:W-:Y:S01]  /*133d0*/  F2FP.BF16.PACK_AB R29, R135, R134 ;  /* 0x00000086871d723e */ /* 0x000fe200000010ff */
[----:B------:R-:W-:Y:S01]  /*133e0*/  IMAD R16, R210, 0x2, R3 ;  /* 0x00000002d2107824 */ /* 0x000fe200078e0203 */
[----:B------:R-:W-:Y:S02]  /*133f0*/  F2FP.BF16.PACK_AB R27, R129, R128 ;  /* 0x00000080811b723e */ /* 0x000fe400000010ff */
[----:B------:R-:W-:Y:S01]  /*13400*/  SEL R21, R21, 0xffffffe0, !P1 ;  /* 0xffffffe015157807 */ /* 0x000fe20004800000 */
[----:B------:R-:W-:Y:S01]  /*13410*/  IMAD.IADD R15, R16, 0x1, R15 ;  /* 0x00000001100f7824 */ /* 0x000fe200078e020f */
[----:B------:R-:W-:-:S02]  /*13420*/  F2FP.BF16.PACK_AB R25, R41, R40 ;  /* 0x000000282919723e */ /* 0x000fc400000010ff */
[----:B------:R-:W-:Y:S01]  /*13430*/  F2FP.BF16.PACK_AB R23, R43, R42 ;  /* 0x0000002a2b17723e */ /* 0x000fe200000010ff */
[----:B------:R-:W-:Y:S01]  /*13440*/  IMAD.SHL.U32 R26, R15, 0x2, RZ ;  /* 0x000000020f1a7824 */ /* 0x000fe200078e00ff */
[----:B------:R-:W-:Y:S01]  /*13450*/  F2FP.BF16.PACK_AB R16, R45, R44 ;  /* 0x0000002c2d10723e */ /* 0x000fe200000010ff */
[----:B------:R-:W-:Y:S01]  /*13460*/  IMAD.MOV.U32 R15, RZ, RZ, 0x40 ;  /* 0x00000040ff0f7424 */ /* 0x000fe200078e00ff */
[----:B------:R-:W-:Y:S01]  /*13470*/  F2FP.BF16.PACK_AB R24, R47, R46 ;  /* 0x0000002e2f18723e */ /* 0x000fe200000010ff */
[C---:B------:R-:W-:Y:S01]  /*13480*/  IMAD.IADD R14, R26.reuse, 0x1, R21 ;  /* 0x000000011a0e7824 */ /* 0x040fe200078e0215 */
[C---:B------:R-:W-:Y:S01]  /*13490*/  IADD3 R3, R26.reuse, 0x80, RZ ;  /* 0x000000801a037810 */ /* 0x040fe20007ffe0ff */
[----:B------:R1:W-:Y:S01]  /*134a0*/  STS [R26+0x80], R31 ;  /* 0x0000801f1a007388 */ /* 0x0003e20000000800 */
[----:B------:R-:W-:Y:S02]  /*134b0*/  IADD3 R22, R26, 0x70, RZ ;  /* 0x000000701a167810 */ /* 0x000fe40007ffe0ff */
[----:B------:R-:W-:Y:S01]  /*134c0*/  @P0 IADD3 R22, R3, 0x10, RZ ;  /* 0x0000001003160810 */ /* 0x000fe20007ffe0ff */
[----:B------:R2:W-:Y:S01]  /*134d0*/  STS [R26+0x480], R29 ;  /* 0x0004801d1a007388 */ /* 0x0005e20000000800 */
[----:B------:R-:W-:-:S02]  /*134e0*/  F2FP.BF16.PACK_AB R3, R131, R130 ;  /* 0x000000828303723e */ /* 0x000fc400000010ff */
[----:B------:R-:W-:Y:S01]  /*134f0*/  SEL R15, R15, 0xffffffc0, !P2 ;  /* 0xffffffc00f0f7807 */ /* 0x000fe20005000000 */
[--C-:B------:R-:W-:Y:S01]  /*13500*/  IMAD.IADD R21, R21, 0x1, R22.reuse ;  /* 0x0000000115157824 */ /* 0x100fe200078e0216 */
[----:B------:R-:W-:Y:S01]  /*13510*/  F2FP.BF16.PACK_AB R28, R49, R48 ;  /* 0x00000030311c723e */ /* 0x000fe200000010ff */
[----:B------:R3:W-:Y:S01]  /*13520*/  STS [R22+0x400], R3 ;  /* 0x0004000316007388 */ /* 0x0007e20000000800 */
[----:B------:R-:W-:Y:S01]  /*13530*/  F2FP.BF16.PACK_AB R30, R51, R50 ;  /* 0x00000032331e723e */ /* 0x000fe200000010ff */
[----:B------:R-:W-:Y:S01]  /*13540*/  IMAD.IADD R18, R15, 0x1, R22 ;  /* 0x000000010f127824 */ /* 0x000fe200078e0216 */
[----:B------:R-:W-:Y:S01]  /*13550*/  F2FP.BF16.PACK_AB R33, R71, R70 ;  /* 0x000000464721723e */ /* 0x000fe200000010ff */
[----:B------:R4:W-:Y:S01]  /*13560*/  STS [R22], R27 ;  /* 0x0000001b16007388 */ /* 0x0009e20000000800 */
[----:B------:R-:W-:Y:S02]  /*13570*/  F2FP.BF16.PACK_AB R32, R83, R82 ;  /* 0x000000525320723e */ /* 0x000fe400000010ff */
[----:B------:R-:W-:Y:S01]  /*13580*/  ISETP.NE.U32.AND P0, PT, RZ, c[0x0][0x508], PT ;  /* 0x00014200ff007a0c */ /* 0x000fe20003f05070 */
[----:B------:R4:W-:Y:S01]  /*13590*/  STS [R14+0x80], R25 ;  /* 0x000080190e007388 */ /* 0x0009e20000000800 */
[----:B------:R-:W-:-:S02]  /*135a0*/  ISETP.NE.U32.AND P2, PT, RZ, c[0x0][0x500], PT ;  /* 0x00014000ff007a0c */ /* 0x000fc40003f45070 */
[----:B------:R-:W-:Y:S01]  /*135b0*/  ISETP.NE.AND.EX P1, PT, RZ, c[0x0][0x50c], PT, P0 ;  /* 0x00014300ff007a0c */ /* 0x000fe20003f25300 */
[----:B------:R4:W-:Y:S01]  /*135c0*/  STS [R14+0x480], R23 ;  /* 0x000480170e007388 */ /* 0x0009e20000000800 */
[----:B------:R-:W-:Y:S02]  /*135d0*/  ISETP.NE.AND.EX P2, PT, RZ, c[0x0][0x504], PT, P2 ;  /* 0x00014100ff007a0c */ /* 0x000fe40003f45320 */
[----:B-1----:R-:W-:Y:S01]  /*135e0*/  F2FP.BF16.PACK_AB R31, R55, R54 ;  /* 0x00000036371f723e */ /* 0x002fe200000010ff */
[----:B------:R1:W-:Y:S01]  /*135f0*/  STS [R21], R16 ;  /* 0x0000001015007388 */ /* 0x0003e20000000800 */
[----:B--2---:R-:W-:-:S03]  /*13600*/  F2FP.BF16.PACK_AB R29, R53, R52 ;  /* 0x00000034351d723e */ /* 0x004fc600000010ff */
[----:B------:R2:W-:Y:S01]  /*13610*/  STS [R21+0x400], R24 ;  /* 0x0004001815007388 */ /* 0x0005e20000000800 */
[----:B---3--:R-:W-:Y:S01]  /*13620*/  IMAD.IADD R3, R26, 0x1, R15 ;  /* 0x000000011a037824 */ /* 0x008fe200078e020f */
[----:B----4-:R-:W-:-:S04]  /*13630*/  F2FP.BF16.PACK_AB R27, R65, R64 ;  /* 0x00000040411b723e */ /* 0x010fc800000010ff */
[----:B------:R3:W-:Y:S01]  /*13640*/  STS [R3+0x80], R28 ;  /* 0x0000801c03007388 */ /* 0x0007e20000000800 */
[----:B------:R-:W-:-:S03]  /*13650*/  F2FP.BF16.PACK_AB R25, R57, R56 ;  /* 0x000000383919723e */ /* 0x000fc600000010ff */
[----:B------:R4:W-:Y:S01]  /*13660*/  STS [R3+0x480], R30 ;  /* 0x0004801e03007388 */ /* 0x0009e20000000800 */
[----:B------:R-:W-:-:S03]  /*13670*/  F2FP.BF16.PACK_AB R23, R59, R58 ;  /* 0x0000003a3b17723e */ /* 0x000fc600000010ff */
[----:B------:R4:W-:Y:S01]  /*13680*/  STS [R18], R29 ;  /* 0x0000001d12007388 */ /* 0x0009e20000000800 */
[----:B-1----:R-:W-:-:S03]  /*13690*/  IMAD.IADD R16, R15, 0x1, R14 ;  /* 0x000000010f107824 */ /* 0x002fc600078e020e */
[----:B------:R1:W-:Y:S01]  /*136a0*/  STS [R18+0x400], R31 ;  /* 0x0004001f12007388 */ /* 0x0003e20000000800 */
[----:B------:R-:W-:Y:S01]  /*136b0*/  IMAD.IADD R15, R21, 0x1, R15 ;  /* 0x00000001150f7824 */ /* 0x000fe200078e020f */
[----:B--2---:R-:W-:Y:S02]  /*136c0*/  F2FP.BF16.PACK_AB R24, R61, R60 ;  /* 0x0000003c3d18723e */ /* 0x004fe400000010ff */
[----:B------:R2:W-:Y:S04]  /*136d0*/  STS [R16+0x80], R25 ;  /* 0x0000801910007388 */ /* 0x0005e80000000800 */
[----:B------:R2:W-:Y:S04]  /*136e0*/  STS [R16+0x480], R23 ;  /* 0x0004801710007388 */ /* 0x0005e80000000800 */
[----:B------:R2:W-:Y:S01]  /*136f0*/  STS [R15], R24 ;  /* 0x000000180f007388 */ /* 0x0005e20000000800 */
[----:B---3--:R-:W-:-:S02]  /*13700*/  F2FP.BF16.PACK_AB R28, R63, R62 ;  /* 0x0000003e3f1c723e */ /* 0x008fc400000010ff */
[----:B----4-:R-:W-:-:S03]  /*13710*/  F2FP.BF16.PACK_AB R30, R81, R80 ;  /* 0x00000050511e723e */ /* 0x010fc600000010ff */
[----:B------:R3:W-:Y:S01]  /*13720*/  STS [R15+0x400], R28 ;  /* 0x0004001c0f007388 */ /* 0x0007e20000000800 */
[----:B------:R-:W-:-:S03]  /*13730*/  F2FP.BF16.PACK_AB R29, R67, R66 ;  /* 0x00000042431d723e */ /* 0x000fc600000010ff */
[----:B------:R4:W-:Y:S01]  /*13740*/  STS [R26+0x4080], R27 ;  /* 0x0040801b1a007388 */ /* 0x0009e20000000800 */
[----:B-1----:R-:W-:-:S03]  /*13750*/  F2FP.BF16.PACK_AB R31, R69, R68 ;  /* 0x00000044451f723e */ /* 0x002fc600000010ff */
[----:B------:R1:W-:Y:S01]  /*13760*/  STS [R26+0x4480], R29 ;  /* 0x0044801d1a007388 */ /* 0x0003e20000000800 */
[----:B--2---:R-:W-:-:S03]  /*13770*/  F2FP.BF16.PACK_AB R25, R73, R72 ;  /* 0x000000484919723e */ /* 0x004fc600000010ff */
[----:B------:R2:W-:Y:S01]  /*13780*/  STS [R22+0x4000], R31 ;  /* 0x0040001f16007388 */ /* 0x0005e20000000800 */
[----:B------:R-:W-:-:S03]  /*13790*/  F2FP.BF16.PACK_AB R23, R75, R74 ;  /* 0x0000004a4b17723e */ /* 0x000fc600000010ff */
[----:B------:R2:W-:Y:S01]  /*137a0*/  STS [R22+0x4400], R33 ;  /* 0x0044002116007388 */ /* 0x0005e20000000800 */
[----:B------:R-:W-:-:S03]  /*137b0*/  F2FP.BF16.PACK_AB R24, R77, R76 ;  /* 0x0000004c4d18723e */ /* 0x000fc600000010ff */
[----:B------:R2:W-:Y:S04]  /*137c0*/  STS [R14+0x4080], R25 ;  /* 0x004080190e007388 */ /* 0x0005e80000000800 */
[----:B------:R2:W-:Y:S01]  /*137d0*/  STS [R14+0x4480], R23 ;  /* 0x004480170e007388 */ /* 0x0005e20000000800 */
[----:B---3--:R-:W-:-:S03]  /*137e0*/  F2FP.BF16.PACK_AB R28, R79, R78 ;  /* 0x0000004e4f1c723e */ /* 0x008fc600000010ff */
[----:B------:R3:W-:Y:S01]  /*137f0*/  STS [R21+0x4000], R24 ;  /* 0x0040001815007388 */ /* 0x0007e20000000800 */
[----:B----4-:R-:W-:-:S03]  /*13800*/  F2FP.BF16.PACK_AB R27, R5, R4 ;  /* 0x00000004051b723e */ /* 0x010fc600000010ff */
[----:B------:R4:W-:Y:S01]  /*13810*/  STS [R21+0x4400], R28 ;  /* 0x0044001c15007388 */ /* 0x0009e20000000800 */
[----:B-1----:R-:W-:-:S03]  /*13820*/  F2FP.BF16.PACK_AB R29, R9, R8 ;  /* 0x00000008091d723e */ /* 0x002fc600000010ff */
[----:B------:R1:W-:Y:S01]  /*13830*/  STS [R3+0x4080], R30 ;  /* 0x0040801e03007388 */ /* 0x0003e20000000800 */
[----:B--2---:R-:W-:-:S03]  /*13840*/  F2FP.BF16.PACK_AB R31, R97, R96 ;  /* 0x00000060611f723e */ /* 0x004fc600000010ff */
[----:B------:R-:W-:Y:S01]  /*13850*/  STS [R3+0x4480], R32 ;  /* 0x0044802003007388 */ /* 0x000fe20000000800 */
[----:B------:R-:W-:-:S03]  /*13860*/  F2FP.BF16.PACK_AB R33, R99, R98 ;  /* 0x000000626321723e */ /* 0x000fc600000010ff */
[----:B------:R2:W-:Y:S01]  /*13870*/  STS [R18+0x4000], R27 ;  /* 0x0040001b12007388 */ /* 0x0005e20000000800 */
[----:B------:R-:W-:-:S03]  /*13880*/  F2FP.BF16.PACK_AB R25, R7, R6 ;  /* 0x000000060719723e */ /* 0x000fc600000010ff */
[----:B------:R2:W-:Y:S01]  /*13890*/  STS [R18+0x4400], R29 ;  /* 0x0044001d12007388 */ /* 0x0005e20000000800 */
[----:B------:R-:W-:-:S03]  /*138a0*/  F2FP.BF16.PACK_AB R23, R91, R90 ;  /* 0x0000005a5b17723e */ /* 0x000fc600000010ff */
[----:B------:R2:W-:Y:S01]  /*138b0*/  STS [R16+0x4080], R25 ;  /* 0x0040801910007388 */ /* 0x0005e20000000800 */
[----:B---3--:R-:W-:-:S03]  /*138c0*/  F2FP.BF16.PACK_AB R24, R93, R92 ;  /* 0x0000005c5d18723e */ /* 0x008fc600000010ff */
[----:B------:R3:W-:Y:S01]  /*138d0*/  STS [R16+0x4480], R23 ;  /* 0x0044801710007388 */ /* 0x0007e20000000800 */
[----:B----4-:R-:W-:-:S03]  /*138e0*/  F2FP.BF16.PACK_AB R28, R95, R94 ;  /* 0x0000005e5f1c723e */ /* 0x010fc600000010ff */
[----:B------:R4:W-:Y:S01]  /*138f0*/  STS [R15+0x4000], R24 ;  /* 0x004000180f007388 */ /* 0x0009e20000000800 */
[----:B-1----:R-:W-:-:S03]  /*13900*/  F2FP.BF16.PACK_AB R30, R109, R108 ;  /* 0x0000006c6d1e723e */ /* 0x002fc600000010ff */
[----:B------:R1:W-:Y:S04]  /*13910*/  STS [R15+0x4400], R28 ;  /* 0x0044001c0f007388 */ /* 0x0003e80000000800 */
[----:B------:R-:W-:Y:S01]  /*13920*/  STS [R26+0x8080], R31 ;  /* 0x0080801f1a007388 */ /* 0x000fe20000000800 */
[----:B--2---:R-:W-:-:S03]  /*13930*/  F2FP.BF16.PACK_AB R27, R101, R100 ;  /* 0x00000064651b723e */ /* 0x004fc600000010ff */
        /* <DEDUP_REMOVED lines=11> */
[----:B------:R1:W-:Y:S01]  /*139f0*/  STS [R21+0x8400], R24 ;  /* 0x0084001815007388 */ /* 0x0003e20000000800 */
[----:B--2---:R-:W-:-:S03]  /*13a00*/  F2FP.BF16.PACK_AB R26, R127, R126 ;  /* 0x0000007e7f1a723e */ /* 0x004fc600000010ff */
[----:B------:R2:W-:Y:S01]  /*13a10*/  STS [R3+0x8080], R28 ;  /* 0x0080801c03007388 */ /* 0x0005e20000000800 */
[----:B------:R-:W-:-:S03]  /*13a20*/  F2FP.BF16.PACK_AB R27, R115, R114 ;  /* 0x00000072731b723e */ /* 0x000fc600000010ff */
[----:B------:R2:W-:Y:S01]  /*13a30*/  STS [R3+0x8480], R26 ;  /* 0x0084801a03007388 */ /* 0x0005e20000000800 */
[----:B------:R-:W-:Y:S02]  /*13a40*/  F2FP.BF16.PACK_AB R29, R113, R112 ;  /* 0x00000070711d723e */ /* 0x000fe400000010ff */
[----:B------:R-:W-:Y:S01]  /*13a50*/  SHF.R.S32.HI R22, RZ, 0x1f, R215 ;  /* 0x0000001fff167819 */ /* 0x000fe200000114d7 */
[----:B------:R-:W-:Y:S01]  /*13a60*/  STS [R18+0x8400], R27 ;  /* 0x0084001b12007388 */ /* 0x000fe20000000800 */
[----:B---3--:R-:W-:-:S03]  /*13a70*/  F2FP.BF16.PACK_AB R25, R121, R120 ;  /* 0x000000787919723e */ /* 0x008fc600000010ff */
[----:B------:R-:W-:Y:S01]  /*13a80*/  STS [R18+0x8000], R29 ;  /* 0x0080001d12007388 */ /* 0x000fe20000000800 */
[----:B----4-:R-:W-:Y:S01]  /*13a90*/  F2FP.BF16.PACK_AB R23, R123, R122 ;  /* 0x0000007a7b17723e */ /* 0x010fe200000010ff */
[----:B------:R-:W-:Y:S02]  /*13aa0*/  IMAD.MOV.U32 R14, RZ, RZ, RZ ;  /* 0x000000ffff0e7224 */ /* 0x000fe400078e00ff */
[----:B------:R3:W-:Y:S01]  /*13ab0*/  STS [R16+0x8080], R25 ;  /* 0x0080801910007388 */ /* 0x0007e20000000800 */
[----:B-1----:R-:W-:-:S03]  /*13ac0*/  @P1 LEA R30, P0, R215, c[0x0][0x508], 0x2 ;  /* 0x00014200d71e1a11 */ /* 0x002fc600078010ff */
[----:B------:R1:W-:Y:S01]  /*13ad0*/  STS [R16+0x8480], R23 ;  /* 0x0084801710007388 */ /* 0x0003e20000000800 */
[----:B------:R-:W-:Y:S01]  /*13ae0*/  IMAD.MOV.U32 R24, RZ, RZ, 0x4 ;  /* 0x00000004ff187424 */ /* 0x000fe200078e00ff */
[----:B------:R-:W-:Y:S02]  /*13af0*/  @P1 LEA.HI.X R31, R215, c[0x0][0x50c], R22, 0x2, P0 ;  /* 0x00014300d71f1a11 */ /* 0x000fe400000f1416 */
[----:B--2---:R-:W-:Y:S02]  /*13b00*/  F2FP.BF16.PACK_AB R28, R117, R116 ;  /* 0x00000074751c723e */ /* 0x004fe400000010ff */
[----:B------:R-:W-:-:S03]  /*13b10*/  F2FP.BF16.PACK_AB R26, R119, R118 ;  /* 0x00000076771a723e */ /* 0x000fc600000010ff */
[----:B------:R1:W-:Y:S01]  /*13b20*/  STS [R15+0x8000], R28 ;  /* 0x0080001c0f007388 */ /* 0x0003e20000000800 */
[----:B------:R-:W-:-:S03]  /*13b30*/  IMAD.MOV.U32 R3, RZ, RZ, c[0x0][0x388] ;  /* 0x0000e200ff037624 */ /* 0x000fc600078e00ff */
[----:B------:R1:W-:Y:S04]  /*13b40*/  STS [R15+0x8400], R26 ;  /* 0x0084001a0f007388 */ /* 0x0003e80000000800 */
[----:B------:R-:W-:Y:S01]  /*13b50*/  BAR.SYNC.DEFER_BLOCKING 0x1, 0x100 ;  /* 0x0044000000007b1d */ /* 0x000fe20000010000 */
[----:B---3--:R-:W-:-:S05]  /*13b60*/  IMAD.WIDE R24, R215, R24, c[0x0][0x500] ;  /* 0x00014000d7187625 */ /* 0x008fca00078e0218 */
[----:B------:R1:W5:Y:S04]  /*13b70*/  @P1 LDG.E R3, [R30.64] ;  /* 0x000000081e031981 */ /* 0x000368000c1e1900 */
[----:B------:R1:W5:Y:S01]  /*13b80*/  @P2 LDG.E R14, [R24.64] ;  /* 0x00000008180e2981 */ /* 0x000362000c1e1900 */
[----:B------:R-:W-:-:S04]  /*13b90*/  ISETP.NE.AND P0, PT, R202, RZ, PT ;  /* 0x000000ffca00720c */ /* 0x000fc80003f05270 */
[----:B------:R-:W-:Y:S01]  /*13ba0*/  SEL R202, R202, c[0x0][0x3d4], P0 ;  /* 0x0000f500caca7a07 */ /* 0x000fe20000000000 */
[----:B------:R-:W-:Y:S05]  /*13bb0*/  @P1 BRA `(.L_x_1468) ;  /* 0x0000004000001947 */ /* 0x000fea0003800000 */
[----:B------:R-:W-:Y:S05]  /*13bc0*/  @!P2 BRA `(.L_x_1468) ;  /* 0x000000300000a947 */ /* 0x000fea0003800000 */
[----:B-----5:R-:W2:Y:S04]  /*13bd0*/  LDG.E R3, [R24.64] ;  /* 0x0000000818037981 */ /* 0x020ea8000c1e1900 */
[----:B-1----:R-:W2:Y:S02]  /*13be0*/  LDG.E R16, [R24.64+0x4] ;  /* 0x0000040818107981 */ /* 0x002ea4000c1e1900 */
[----:B--2---:R-:W-:Y:S02]  /*13bf0*/  IADD3 R3, -R3, R16, RZ ;  /* 0x0000001003037210 */ /* 0x004fe40007ffe1ff */
.L_x_1468:
[----:B-1----:R-:W-:Y:S01]  /*13c00*/  IMAD.MOV.U32 R23, RZ, RZ, 0x368 ;  /* 0x00000368ff177424 */ /* 0x002fe200078e00ff */
[----:B------:R-:W-:Y:S01]  /*13c10*/  ISETP.GT.AND P2, PT, R202, 0x1, PT ;  /* 0x00000001ca00780c */ /* 0x000fe20003f44270 */
[----:B------:R-:W-:Y:S01]  /*13c20*/  IMAD.MOV.U32 R21, RZ, RZ, c[0x0][0x4e8] ;  /* 0x00013a00ff157624 */ /* 0x000fe200078e00ff */
[----:B------:R-:W-:-:S02]  /*13c30*/  SHF.R.S32.HI R16, RZ, 0x1f, R19 ;  /* 0x0000001fff107819 */ /* 0x000fc40000011413 */
[----:B------:R-:W-:Y:S02]  /*13c40*/  SEL R23, R23, 0x328, P2 ;  /* 0x0000032817177807 */ /* 0x000fe40001000000 */
[----:B------:R-:W-:Y:S02]  /*13c50*/  LOP3.LUT R19, R19, 0xffffffe0, RZ, 0xc0, !PT ;  /* 0xffffffe013137812 */ /* 0x000fe400078ec0ff */
[----:B------:R-:W1:Y:S01]  /*13c60*/  LDC.64 R24, c[0x0][R23+0x170] ;  /* 0x00005c0017187b82 */ /* 0x000e620000000a00 */
[----:B------:R-:W-:Y:S02]  /*13c70*/  LEA.HI R16, R16, R17, RZ, 0x3 ;  /* 0x0000001110107211 */ /* 0x000fe400078f18ff */
[----:B------:R-:W-:Y:S01]  /*13c80*/  IMAD.IADD R19, R146, 0x1, -R19 ;  /* 0x0000000192137824 */ /* 0x000fe200078e0a13 */
[----:B------:R-:W-:Y:S02]  /*13c90*/  LEA.HI R15, R210, R210, RZ, 0x1 ;  /* 0x000000d2d20f7211 */ /* 0x000fe400078f08ff */
[----:B------:R-:W-:-:S02]  /*13ca0*/  LOP3.LUT R16, R16, 0xffffff8, RZ, 0xc0, !PT ;  /* 0x0ffffff810107812 */ /* 0x000fc400078ec0ff */
[----:B------:R-:W2:Y:S01]  /*13cb0*/  LDC.64 R26, c[0x0][R23+0x168] ;  /* 0x00005a00171a7b82 */ /* 0x000ea20000000a00 */
[----:B------:R-:W-:Y:S02]  /*13cc0*/  SHF.R.S32.HI R18, RZ, 0x1f, R19 ;  /* 0x0000001fff127819 */ /* 0x000fe40000011413 */
[----:B------:R-:W-:Y:S01]  /*13cd0*/  IMAD.IADD R17, R17, 0x1, -R16 ;  /* 0x0000000111117824 */ /* 0x000fe200078e0a10 */
[----:B------:R-:W-:Y:S02]  /*13ce0*/  ISETP.NE.U32.AND P0, PT, RZ, c[0x0][0x500], PT ;  /* 0x00014000ff007a0c */ /* 0x000fe40003f05070 */
[----:B------:R-:W-:Y:S02]  /*13cf0*/  LEA.HI R18, R18, R19, RZ, 0x2 ;  /* 0x0000001312127211 */ /* 0x000fe400078f10ff */
[----:B------:R-:W3:Y:S01]  /*13d00*/  LDC.64 R30, c[0x0][R23+0x178] ;  /* 0x00005e00171e7b82 */ /* 0x000ee20000000a00 */
[----:B------:R-:W-:Y:S02]  /*13d10*/  LOP3.LUT R15, R15, 0x1ffffffe, RZ, 0xc0, !PT ;  /* 0x1ffffffe0f0f7812 */ /* 0x000fe400078ec0ff */
[----:B------:R-:W-:-:S02]  /*13d20*/  SHF.R.S32.HI R16, RZ, 0x2, R18 ;  /* 0x00000002ff107819 */ /* 0x000fc40000011412 */
[----:B------:R-:W-:Y:S01]  /*13d30*/  ISETP.NE.AND.EX P0, PT, RZ, c[0x0][0x504], PT, P0 ;  /* 0x00014100ff007a0c */ /* 0x000fe20003f05300 */
[----:B------:R-:W-:Y:S01]  /*13d40*/  IMAD.IADD R15, R210, 0x1, -R15 ;  /* 0x00000001d20f7824 */ /* 0x000fe200078e0a0f */
[----:B------:R-:W-:Y:S01]  /*13d50*/  ISETP.NE.AND P3, PT, R21, 0x1, PT ;  /* 0x000000011500780c */ /* 0x000fe20003f65270 */
[----:B------:R3:W4:Y:S01]  /*13d60*/  LDC.64 R28, c[0x0][R23+0x160] ;  /* 0x00005800171c7b82 */ /* 0x0007220000000a00 */
[----:B------:R-:W-:Y:S01]  /*13d70*/  IMAD R16, R17, 0x10, R16 ;  /* 0x0000001011107824 */ /* 0x000fe200078e0210 */
[----:B------:R-:W-:Y:S02]  /*13d80*/  SEL R215, R215, RZ, !P0 ;  /* 0x000000ffd7d77207 */ /* 0x000fe40004000000 */
[----:B------:R-:W-:Y:S01]  /*13d90*/  SEL R22, R22, RZ, !P0 ;  /* 0x000000ff16167207 */ /* 0x000fe20004000000 */
[--C-:B------:R-:W-:Y:S02]  /*13da0*/  IMAD R32, R15, 0x8, R16.reuse ;  /* 0x000000080f207824 */ /* 0x100fe400078e0210 */
[----:B------:R-:W-:-:S02]  /*13db0*/  IMAD R16, R201, 0x80, R16 ;  /* 0x00000080c9107824 */ /* 0x000fc400078e0210 */
[----:B------:R-:W-:Y:S02]  /*13dc0*/  IMAD R15, R201, 0x80, R32 ;  /* 0x00000080c90f7824 */ /* 0x000fe400078e0220 */
[-C--:B-1----:R-:W-:Y:S02]  /*13dd0*/  IMAD R17, R25, R215.reuse, RZ ;  /* 0x000000d719117224 */ /* 0x082fe400078e02ff */
[----:B------:R-:W-:-:S04]  /*13de0*/  IMAD.WIDE.U32 R34, R24, R215, RZ ;  /* 0x000000d718227225 */ /* 0x000fc800078e00ff */
[----:B------:R-:W-:Y:S02]  /*13df0*/  IMAD R22, R24, R22, R17 ;  /* 0x0000001618167224 */ /* 0x000fe400078e0211 */
[----:B------:R-:W-:-:S04]  /*13e00*/  @P3 IMAD.HI.U32 R17, R15, c[0x0][0x4ec], RZ ;  /* 0x00013b000f113a27 */ /* 0x000fc800078e00ff */
[----:B--2---:R-:W-:Y:S01]  /*13e10*/  IMAD.WIDE.U32 R32, R26, R217, RZ ;  /* 0x000000d91a207225 */ /* 0x004fe200078e00ff */
[----:B------:R-:W-:-:S03]  /*13e20*/  SEL R26, R218, RZ, P2 ;  /* 0x000000ffda1a7207 */ /* 0x000fc60001000000 */
[----:B------:R-:W-:Y:S01]  /*13e30*/  IMAD R21, R27, R217, RZ ;  /* 0x000000d91b157224 */ /* 0x000fe200078e02ff */
[----:B-----5:R-:W-:Y:S01]  /*13e40*/  IADD3 R24, P1, P0, R34, R32, R14 ;  /* 0x0000002022187210 */ /* 0x020fe2000783e00e */
[----:B------:R-:W-:Y:S01]  /*13e50*/  IMAD.MOV.U32 R25, RZ, RZ, R15 ;  /* 0x000000ffff197224 */ /* 0x000fe200078e000f */
[----:B------:R-:W-:Y:S01]  /*13e60*/  @P3 SHF.R.U32.HI R25, RZ, c[0x0][0x4f0], R17 ;  /* 0x00013c00ff193a19 */ /* 0x000fe20000011611 */
[----:B------:R-:W-:Y:S01]  /*13e70*/  IMAD.IADD R22, R35, 0x1, R22 ;  /* 0x0000000123167824 */ /* 0x000fe200078e0216 */
[----:B------:R-:W-:Y:S01]  /*13e80*/  SHF.R.S32.HI R17, RZ, 0x1f, R14 ;  /* 0x0000001fff117819 */ /* 0x000fe2000001140e */
        /* <DEDUP_REMOVED lines=10> */
[-C--:B----4-:R-:W-:Y:S01]  /*13f30*/  IMAD R21, R29, R25.reuse, RZ ;  /* 0x000000191d157224 */ /* 0x090fe200078e02ff */
[----:B------:R-:W-:Y:S01]  /*13f40*/  SHF.R.S32.HI R22, RZ, 0x1f, R25 ;  /* 0x0000001fff167819 */ /* 0x000fe20000011419 */
[----:B------:R-:W-:Y:S01]  /*13f50*/  IMAD.MOV.U32 R23, RZ, RZ, c[0x0][0x4a8] ;  /* 0x00012a00ff177624 */ /* 0x000fe200078e00ff */
[----:B------:R-:W-:Y:S01]  /*13f60*/  IADD3 R26, R16, 0x8, RZ ;  /* 0x00000008101a7810 */ /* 0x000fe20007ffe0ff */
[----:B------:R-:W-:-:S03]  /*13f70*/  IMAD.WIDE.U32 R30, R28, R25, R30 ;  /* 0x000000191c1e7225 */ /* 0x000fc600078e001e */
[----:B------:R-:W-:Y:S01]  /*13f80*/  SEL R23, R23, c[0x0][0x450], P2 ;  /* 0x0001140017177a07 */ /* 0x000fe20001000000 */
[----:B------:R-:W-:Y:S02]  /*13f90*/  IMAD R22, R28, R22, R21 ;  /* 0x000000161c167224 */ /* 0x000fe400078e0215 */
[----:B------:R-:W-:Y:S01]  /*13fa0*/  IMAD.MOV.U32 R21, RZ, RZ, c[0x0][0x4ac] ;  /* 0x00012b00ff157624 */ /* 0x000fe200078e00ff */
[----:B------:R-:W-:Y:S01]  /*13fb0*/  LEA R23, P0, R30, R23, 0x2 ;  /* 0x000000171e177211 */ /* 0x000fe200078010ff */
[----:B------:R-:W-:-:S03]  /*13fc0*/  IMAD.IADD R22, R31, 0x1, R22 ;  /* 0x000000011f167824 */ /* 0x000fc600078e0216 */
[----:B------:R-:W-:Y:S01]  /*13fd0*/  SEL R21, R21, c[0x0][0x454], P2 ;  /* 0x0001150015157a07 */ /* 0x000fe20001000000 */
[----:B------:R-:W-:Y:S03]  /*13fe0*/  SHFL.IDX PT, R24, R23, RZ, 0x1c1f ;  /* 0x001c1fff17187589 */ /* 0x000fe600000e0000 */
[----:B------:R-:W-:Y:S01]  /*13ff0*/  LEA.HI.X R22, R30, R21, R22, 0x2, P0 ;  /* 0x000000151e167211 */ /* 0x000fe200000f1416 */
[----:B------:R-:W-:Y:S01]  /*14000*/  SHFL.IDX PT, R28, R23, 0x1, 0x1c1f ;  /* 0x003c1f00171c7f89 */ /* 0x000fe200000e0000 */
[----:B------:R-:W-:Y:S01]  /*14010*/  IMAD R21, R3, c[0x0][0x4e8], RZ ;  /* 0x00013a0003157a24 */ /* 0x000fe200078e02ff */
[----:B------:R-:W-:Y:S02]  /*14020*/  LOP3.LUT P0, RZ, R19, 0x3, RZ, 0xc0, !PT ;  /* 0x0000000313ff7812 */ /* 0x000fe4000780c0ff */
[----:B------:R-:W1:Y:S02]  /*14030*/  SHFL.IDX PT, R25, R22, RZ, 0x1c1f ;  /* 0x001c1fff16197589 */ /* 0x000e6400000e0000 */
[----:B------:R-:W-:-:S02]  /*14040*/  ISETP.GE.OR P1, PT, R16, R21, P0 ;  /* 0x000000151000720c */ /* 0x000fc40000726670 */
[----:B------:R-:W2:Y:S01]  /*14050*/  SHFL.IDX PT, R29, R22, 0x1, 0x1c1f ;  /* 0x003c1f00161d7f89 */ /* 0x000ea200000e0000 */
[----:B------:R-:W-:-:S10]  /*14060*/  ISETP.GE.OR P0, PT, R26, R21, P0 ;  /* 0x000000151a00720c */ /* 0x000fd40000706670 */
[----:B-1----:R1:W-:Y:S01]  /*14070*/  @!P1 ST.E [R24.64], R0 ;  /* 0x0000000018009985 */ /* 0x0023e2000c101908 */
[----:B------:R-:W-:-:S03]  /*14080*/  ISETP.GE.AND P1, PT, R26, R21, PT ;  /* 0x000000151a00720c */ /* 0x000fc60003f26270 */
[----:B--2---:R1:W-:Y:S01]  /*14090*/  @!P0 ST.E [R28.64], R12 ;  /* 0x0000000c1c008985 */ /* 0x0043e2000c101908 */
[----:B------:R-:W-:Y:S02]  /*140a0*/  ISETP.GE.AND P0, PT, R16, R21, PT ;  /* 0x000000151000720c */ /* 0x000fe40003f06270 */
[----:B------:R-:W-:Y:S01]  /*140b0*/  P2R R3, PR, RZ, 0x2 ;  /* 0x00000002ff037803 */ /* 0x000fe20000000000 */
[----:B------:R-:W-:Y:S05]  /*140c0*/  @P2 BRA `(.L_x_1469) ;  /* 0x0000081000002947 */ /* 0x000fea0003800000 */
[----:B------:R-:W-:Y:S01]  /*140d0*/  IMAD R17, R17, c[0x0][0x3a0], RZ ;  /* 0x0000e80011117a24 */ /* 0x000fe200078e02ff */
[----:B------:R-:W-:Y:S01]  /*140e0*/  LEA.HI R18, R13, R146, RZ, 0x3 ;  /* 0x000000920d127211 */ /* 0x000fe200078f18ff */
[C---:B------:R-:W-:Y:S01]  /*140f0*/  IMAD.WIDE.U32 R4, R14.reuse, c[0x0][0x3a0], RZ ;  /* 0x0000e8000e047a25 */ /* 0x040fe200078e00ff */
[----:B------:R-:W-:Y:S01]  /*14100*/  SHF.R.S32.HI R8, RZ, 0x1f, R215 ;  /* 0x0000001fff087819 */ /* 0x000fe200000114d7 */
[----:B------:R2:W3:Y:S01]  /*14110*/  LDS.128 R64, [R139+0x80] ;  /* 0x000080008b407984 */ /* 0x0004e20000000c00 */
[----:B------:R-:W-:Y:S01]  /*14120*/  SHF.R.S32.HI R18, RZ, 0x3, R18 ;  /* 0x00000003ff127819 */ /* 0x000fe20000011412 */
[----:B------:R-:W-:-:S02]  /*14130*/  IMAD R17, R14, c[0x0][0x3a4], R17 ;  /* 0x0000e9000e117a24 */ /* 0x000fc400078e0211 */
[----:B------:R2:W4:Y:S01]  /*14140*/  LDS.128 R60, [R139+0x1080] ;  /* 0x001080008b3c7984 */ /* 0x0005220000000c00 */
[----:B-1----:R-:W-:Y:S01]  /*14150*/  LEA R0, R193, R18, 0x5 ;  /* 0x00000012c1007211 */ /* 0x002fe200078e28ff */
[----:B------:R-:W-:Y:S01]  /*14160*/  IMAD R8, R8, c[0x0][0x3f0], RZ ;  /* 0x0000fc0008087a24 */ /* 0x000fe200078e02ff */
[----:B------:R-:W-:Y:S01]  /*14170*/  IADD3 R5, R5, R17, RZ ;  /* 0x0000001105057210 */ /* 0x000fe20007ffe0ff */
[----:B------:R2:W1:Y:S01]  /*14180*/  LDS.128 R56, [R139+0x2080] ;  /* 0x002080008b387984 */ /* 0x0004620000000c00 */
[----:B------:R-:W-:Y:S01]  /*14190*/  LEA R0, R201, R0, 0x7 ;  /* 0x00000000c9007211 */ /* 0x000fe200078e38ff */
[----:B------:R-:W-:Y:S01]  /*141a0*/  IMAD R8, R215, c[0x0][0x3f4], R8 ;  /* 0x0000fd00d7087a24 */ /* 0x000fe200078e0208 */
[----:B------:R-:W-:Y:S01]  /*141b0*/  LEA R18, R201, R18, 0x7 ;  /* 0x00000012c9127211 */ /* 0x000fe200078e38ff */
[----:B------:R-:W-:Y:S01]  /*141c0*/  IMAD.WIDE.U32 R6, R217, c[0x0][0x3e8], R4 ;  /* 0x0000fa00d9067a25 */ /* 0x000fe200078e0004 */
[----:B------:R-:W-:Y:S01]  /*141d0*/  MOV R3, R0 ;  /* 0x0000000000037202 */ /* 0x000fe20000000f00 */
[----:B------:R2:W1:Y:S02]  /*141e0*/  LDS.128 R52, [R139+0x3080] ;  /* 0x003080008b347984 */ /* 0x0004640000000c00 */
[----:B------:R-:W-:-:S02]  /*141f0*/  @P3 IMAD.HI.U32 R4, R0, c[0x0][0x4ec], RZ ;  /* 0x00013b0000043a27 */ /* 0x000fc400078e00ff */
[----:B------:R2:W1:Y:S02]  /*14200*/  LDS.128 R48, [R139+0x4080] ;  /* 0x004080008b307984 */ /* 0x0004640000000c00 */
[----:B------:R-:W-:Y:S01]  /*14210*/  IMAD R7, R217, c[0x0][0x3ec], R7 ;  /* 0x0000fb00d9077a24 */ /* 0x000fe200078e0207 */
[----:B------:R-:W-:Y:S01]  /*14220*/  @P3 SHF.R.U32.HI R3, RZ, c[0x0][0x4f0], R4 ;  /* 0x00013c00ff033a19 */ /* 0x000fe20000011604 */
[----:B------:R2:W1:Y:S02]  /*14230*/  LDS.128 R44, [R139+0x5080] ;  /* 0x005080008b2c7984 */ /* 0x0004640000000c00 */
[----:B------:R-:W-:Y:S01]  /*14240*/  IMAD.WIDE.U32 R14, R215, c[0x0][0x3f0], R6 ;  /* 0x0000fc00d70e7a25 */ /* 0x000fe200078e0006 */
[----:B------:R-:W-:Y:S01]  /*14250*/  SHF.R.S32.HI R12, RZ, 0x1f, R3 ;  /* 0x0000001fff0c7819 */ /* 0x000fe20000011403 */
        /* <DEDUP_REMOVED lines=13> */
[----:B------:R-:W-:Y:S02]  /*14330*/  IMAD R0, R0, c[0x0][0x3d8], RZ ;  /* 0x0000f60000007a24 */ /* 0x000fe400078e02ff */
[----:B------:R2:W1:Y:S02]  /*14340*/  LDS.128 R4, [R139+0xb080] ;  /* 0x00b080008b047984 */ /* 0x0004640000000c00 */
[----:B------:R-:W-:-:S04]  /*14350*/  IMAD.WIDE.U32 R12, R9, c[0x0][0x3d8], R14 ;  /* 0x0000f600090c7a25 */ /* 0x000fc800078e000e */
[----:B------:R-:W-:Y:S01]  /*14360*/  IMAD R22, R9, c[0x0][0x3dc], R0 ;  /* 0x0000f70009167a24 */ /* 0x000fe200078e0200 */
[----:B------:R-:W-:-:S04]  /*14370*/  LEA R3, P0, R12, c[0x0][0x380], 0x1 ;  /* 0x0000e0000c037a11 */ /* 0x000fc800078008ff */
[----:B------:R-:W-:-:S04]  /*14380*/  IADD3 R22, R13, R22, RZ ;  /* 0x000000160d167210 */ /* 0x000fc80007ffe0ff */
[----:B------:R-:W-:Y:S01]  /*14390*/  LEA.HI.X R22, R12, c[0x0][0x384], R22, 0x1, P0 ;  /* 0x0000e1000c167a11 */ /* 0x000fe200000f0c16 */
[----:B------:R-:W-:Y:S05]  /*143a0*/  BRA.DIV ~URZ, `(.L_x_1470) ;  /* 0x000036027f007947 */ /* 0x000fea000b800000 */
[----:B---34-:R3:W4:Y:S02]  /*143b0*/  SHFL.IDX PT, R23, R22, RZ, 0x181f ;  /* 0x00181fff16177589 */ /* 0x01872400000e0000 */
.L_x_1534:
[----:B------:R-:W-:Y:S05]  /*143c0*/  BRA.DIV ~URZ, `(.L_x_1471) ;  /* 0x000036527f007947 */ /* 0x000fea000b800000 */
[----:B------:R2:W3:Y:S02]  /*143d0*/  SHFL.IDX PT, R13, R3, RZ, 0x181f ;  /* 0x00181fff030d7589 */ /* 0x0004e400000e0000 */
.L_x_1535:
        /* <DEDUP_REMOVED lines=10> */
[CC--:B------:R-:W-:Y:S02]  /*14480*/  @!P1 LEA R12, P4, R209.reuse, R13.reuse, 0x1 ;  /* 0x0000000dd10c9211 */ /* 0x0c0fe400078808ff */
[----:B------:R-:W-:Y:S02]  /*14490*/  @!P0 LEA R16, P3, R208, R13, 0x1 ;  /* 0x0000000dd0108211 */ /* 0x000fe400078608ff */
[-C--:B----4-:R-:W-:Y:S02]  /*144a0*/  @!P2 LEA.HI.X R15, R20, R23.reuse, R9, 0x1, P5 ;  /* 0x00000017140fa211 */ /* 0x090fe400028f0c09 */
[-C--:B------:R-:W-:Y:S02]  /*144b0*/  @!P1 LEA.HI.X R13, R209, R23.reuse, R8, 0x1, P4 ;  /* 0x00000017d10d9211 */ /* 0x080fe400020f0c08 */
[----:B------:R-:W-:Y:S01]  /*144c0*/  @!P0 LEA.HI.X R17, R208, R23, R19, 0x1, P3 ;  /* 0x00000017d0118211 */ /* 0x000fe200018f0c13 */
[----:B------:R3:W-:Y:S04]  /*144d0*/  @!P2 ST.E.128 [R14.64], R64 ;  /* 0x000000400e00a985 */ /* 0x0007e8000c101d08 */
[----:B-1----:R3:W-:Y:S04]  /*144e0*/  @!P1 ST.E.128 [R12.64], R48 ;  /* 0x000000300c009985 */ /* 0x0027e8000c101d08 */
[----:B------:R3:W-:Y:S02]  /*144f0*/  @!P0 ST.E.128 [R16.64], R32 ;  /* 0x0000002010008985 */ /* 0x0007e4000c101d08 */
.L_x_1473:
[----:B------:R-:W-:Y:S05]  /*14500*/  BSYNC B0 ;  /* 0x0000000000007941 */ /* 0x000fea0003800000 */
.L_x_1472:
[----:B------:R-:W-:Y:S05]  /*14510*/  BRA.DIV ~URZ, `(.L_x_1474) ;  /* 0x000035627f007947 */ /* 0x000fea000b800000 */
[----:B----4-:R4:W2:Y:S04]  /*14520*/  SHFL.IDX PT, R23, R22, 0x1, 0x181f ;  /* 0x00381f0016177f89 */ /* 0x0108a800000e0000 */
[----:B---3--:R4:W3:Y:S02]  /*14530*/  SHFL.IDX PT, R13, R3, 0x1, 0x181f ;  /* 0x00381f00030d7f89 */ /* 0x0088e400000e0000 */
.L_x_1536:
[----:B------:R-:W-:Y:S01]  /*14540*/  IADD3 R0, R18, 0x20, RZ ;  /* 0x0000002012007810 */ /* 0x000fe20007ffe0ff */
[----:B------:R-:W-:Y:S03]  /*14550*/  BSSY B0, `(.L_x_1475) ;  /* 0x000000f000007945 */ /* 0x000fe60003800000 */
[----:B------:R-:W-:-:S13]  /*14560*/  ISETP.GE.AND P0, PT, R0, R21, PT ;  /* 0x000000150000720c */ /* 0x000fda0003f06270 */
[----:B------:R-:W-:Y:S05]  /*14570*/  @P0 BRA `(.L_x_1476) ;  /* 0x000000c000000947 */ /* 0x000fea0003800000 */
[----:B------:R-:W-:Y:S02]  /*14580*/  ISETP.GE.AND P2, PT, R20, c[0x0][0x3c8], PT ;  /* 0x0000f20014007a0c */ /* 0x000fe40003f46270 */
[----:B------:R-:W-:Y:S02]  /*14590*/  ISETP.GE.AND P1, PT, R209, c[0x0][0x3c8], PT ;  /* 0x0000f200d1007a0c */ /* 0x000fe40003f26270 */
[----:B------:R-:W-:-:S09]  /*145a0*/  ISETP.GE.AND P0, PT, R208, c[0x0][0x3c8], PT ;  /* 0x0000f200d0007a0c */ /* 0x000fd20003f06270 */
[-C--:B---3--:R-:W-:Y:S02]  /*145b0*/  @!P2 LEA R14, P5, R20, R13.reuse, 0x1 ;  /* 0x0000000d140ea211 */ /* 0x088fe400078a08ff */
[CC--:B------:R-:W-:Y:S02]  /*145c0*/  @!P1 LEA R12, P4, R209.reuse, R13.reuse, 0x1 ;  /* 0x0000000dd10c9211 */ /* 0x0c0fe400078808ff */
[----:B------:R-:W-:Y:S02]  /*145d0*/  @!P0 LEA R16, P3, R208, R13, 0x1 ;  /* 0x0000000dd0108211 */ /* 0x000fe400078608ff */
[-C--:B--2---:R-:W-:Y:S02]  /*145e0*/  @!P2 LEA.HI.X R15, R20, R23.reuse, R9, 0x1, P5 ;  /* 0x00000017140fa211 */ /* 0x084fe400028f0c09 */
[-C--:B------:R-:W-:Y:S02]  /*145f0*/  @!P1 LEA.HI.X R13, R209, R23.reuse, R8, 0x1, P4 ;  /* 0x00000017d10d9211 */ /* 0x080fe400020f0c08 */
[----:B------:R-:W-:Y:S01]  /*14600*/  @!P0 LEA.HI.X R17, R208, R23, R19, 0x1, P3 ;  /* 0x00000017d0118211 */ /* 0x000fe200018f0c13 */
[----:B------:R2:W-:Y:S04]  /*14610*/  @!P2 ST.E.128 [R14.64], R60 ;  /* 0x0000003c0e00a985 */ /* 0x0005e8000c101d08 */
[----:B-1----:R2:W-:Y:S04]  /*14620*/  @!P1 ST.E.128 [R12.64], R44 ;  /* 0x0000002c0c009985 */ /* 0x0025e8000c101d08 */
[----:B------:R2:W-:Y:S02]  /*14630*/  @!P0 ST.E.128 [R16.64], R28 ;  /* 0x0000001c10008985 */ /* 0x0005e4000c101d08 */
.L_x_1476:
[----:B------:R-:W-:Y:S05]  /*14640*/  BSYNC B0 ;  /* 0x0000000000007941 */ /* 0x000fea0003800000 */
.L_x_1475:
[----:B------:R-:W-:Y:S05]  /*14650*/  BRA.DIV ~URZ, `(.L_x_1477) ;  /* 0x000034e27f007947 */ /* 0x000fea000b800000 */
[----:B--2---:R2:W4:Y:S02]  /*14660*/  SHFL.IDX PT, R23, R22, 0x2, 0x181f ;  /* 0x00581f0016177f89 */ /* 0x00452400000e0000 */
.L_x_1537:
[----:B------:R-:W-:Y:S05]  /*14670*/  BRA.DIV ~URZ, `(.L_x_1478) ;  /* 0x000035327f007947 */ /* 0x000fea000b800000 */
[----:B---3--:R3:W2:Y:S02]  /*14680*/  SHFL.IDX PT, R13, R3, 0x2, 0x181f ;  /* 0x00581f00030d7f89 */ /* 0x0086a400000e0000 */
.L_x_1538:
        /* <DEDUP_REMOVED lines=10> */
[-C--:B----4-:R-:W-:Y:S02]  /*14730*/  @!P2 LEA.HI.X R15, R20, R23.reuse, R9, 0x1, P5 ;  /* 0x00000017140fa211 */ /* 0x090fe400028f0c09 */
[-C--:B------:R-:W-:Y:S02]  /*14740*/  @!P1 LEA.HI.X R13, R209, R23.reuse, R8, 0x1, P4 ;  /* 0x00000017d10d9211 */ /* 0x080fe400020f0c08 */
[----:B------:R-:W-:Y:S01]  /*14750*/  @!P0 LEA.HI.X R17, R208, R23, R19, 0x1, P3 ;  /* 0x00000017d0118211 */ /* 0x000fe200018f0c13 */
[----:B-1----:R1:W-:Y:S04]  /*14760*/  @!P2 ST.E.128 [R14.64], R56 ;  /* 0x000000380e00a985 */ /* 0x0023e8000c101d08 */
[----:B------:R1:W-:Y:S04]  /*14770*/  @!P1 ST.E.128 [R12.64], R40 ;  /* 0x000000280c009985 */ /* 0x0003e8000c101d08 */
[----:B------:R1:W-:Y:S02]  /*14780*/  @!P0 ST.E.128 [R16.64], R24 ;  /* 0x0000001810008985 */ /* 0x0003e4000c101d08 */
.L_x_1480:
[----:B------:R-:W-:Y:S05]  /*14790*/  BSYNC B0 ;  /* 0x0000000000007941 */ /* 0x000fea0003800000 */
.L_x_1479:
[----:B------:R-:W-:Y:S05]  /*147a0*/  BRA.DIV ~URZ, `(.L_x_1481) ;  /* 0x000034627f007947 */ /* 0x000fea000b800000 */
[----:B--2-4-:R-:W2:Y:S04]  /*147b0*/  SHFL.IDX PT, R22, R22, 0x3, 0x181f ;  /* 0x00781f0016167f89 */ /* 0x014ea800000e0000 */
[----:B-1----:R1:W4:Y:S02]  /*147c0*/  SHFL.IDX PT, R13, R3, 0x3, 0x181f ;  /* 0x00781f00030d7f89 */ /* 0x00232400000e0000 */
.L_x_1539:
[----:B------:R-:W-:-:S04]  /*147d0*/  IADD3 R18, R18, 0x60, RZ ;  /* 0x0000006012127810 */ /* 0x000fc80007ffe0ff */
[----:B------:R-:W-:-:S13]  /*147e0*/  ISETP.GE.AND P0, PT, R18, R21, PT ;  /* 0x000000151200720c */ /* 0x000fda0003f06270 */
[----:B------:R-:W-:Y:S05]  /*147f0*/  @P0 BRA `(.L_x_1482) ;  /* 0x00001ee000000947 */ /* 0x000fea0003800000 */
[----:B------:R-:W-:Y:S02]  /*14800*/  ISETP.GE.AND P1, PT, R20, c[0x0][0x3c8], PT ;  /* 0x0000f20014007a0c */ /* 0x000fe40003f26270 */
[----:B------:R-:W-:-:S11]  /*14810*/  ISETP.GE.AND P0, PT, R209, c[0x0][0x3c8], PT ;  /* 0x0000f200d1007a0c */ /* 0x000fd60003f06270 */
[CC--:B----4-:R-:W-:Y:S02]  /*14820*/  @!P1 LEA R16, P3, R20.reuse, R13.reuse, 0x1 ;  /* 0x0000000d14109211 */ /* 0x0d0fe400078608ff */
[C---:B------:R-:W-:Y:S02]  /*14830*/  @!P0 LEA R14, P2, R209.reuse, R13, 0x1 ;  /* 0x0000000dd10e8211 */ /* 0x040fe400078408ff */
[-C--:B--2---:R-:W-:Y:S02]  /*14840*/  @!P1 LEA.HI.X R17, R20, R22.reuse, R9, 0x1, P3 ;  /* 0x0000001614119211 */ /* 0x084fe400018f0c09 */
        /* <DEDUP_REMOVED lines=9> */
.L_x_1469:
[----:B------:R-:W-:Y:S01]  /*148e0*/  IMAD R17, R17, c[0x0][0x408], RZ ;  /* 0x0001020011117a24 */ /* 0x000fe200078e02ff */
[----:B-1----:R-:W-:Y:S01]  /*148f0*/  SHF.R.S32.HI R0, RZ, 0x1f, R215 ;  /* 0x0000001fff007819 */ /* 0x002fe200000114d7 */
[----:B------:R-:W-:-:S04]  /*14900*/  IMAD.WIDE.U32 R12, R14, c[0x0][0x408], RZ ;  /* 0x000102000e0c7a25 */ /* 0x000fc800078e00ff */
[----:B------:R-:W-:Y:S02]  /*14910*/  IMAD R17, R14, c[0x0][0x40c], R17 ;  /* 0x000103000e117a24 */ /* 0x000fe400078e0211 */
[----:B------:R-:W-:-:S03]  /*14920*/  IMAD R0, R0, c[0x0][0x440], RZ ;  /* 0x0001100000007a24 */ /* 0x000fc600078e02ff */
[----:B------:R-:W-:Y:S01]  /*14930*/  IADD3 R13, R13, R17, RZ ;  /* 0x000000110d0d7210 */ /* 0x000fe20007ffe0ff */
[----:B------:R-:W-:-:S04]  /*14940*/  IMAD R0, R215, c[0x0][0x444], R0 ;  /* 0x00011100d7007a24 */ /* 0x000fc800078e0200 */
[----:B------:R-:W-:Y:S01]  /*14950*/  IMAD.WIDE.U32 R16, R217, c[0x0][0x438], R12 ;  /* 0x00010e00d9107a25 */ /* 0x000fe200078e000c */
[----:B------:R-:W-:-:S03]  /*14960*/  MOV R13, R15 ;  /* 0x0000000f000d7202 */ /* 0x000fc60000000f00 */
[----:B------:R-:W-:Y:S02]  /*14970*/  IMAD R17, R217, c[0x0][0x43c], R17 ;  /* 0x00010f00d9117a24 */ /* 0x000fe400078e0211 */
[----:B------:R-:W-:-:S04]  /*14980*/  @P3 IMAD.HI.U32 R12, R15, c[0x0][0x4ec], RZ ;  /* 0x00013b000f0c3a27 */ /* 0x000fc800078e00ff */
[----:B------:R-:W-:Y:S01]  /*14990*/  IMAD.WIDE.U32 R16, R215, c[0x0][0x440], R16 ;  /* 0x00011000d7107a25 */ /* 0x000fe200078e0010 */
[----:B------:R-:W-:-:S04]  /*149a0*/  @P3 SHF.R.U32.HI R13, RZ, c[0x0][0x4f0], R12 ;  /* 0x00013c00ff0d3a19 */ /* 0x000fc8000001160c */
        /* <DEDUP_REMOVED lines=19> */
.L_x_1540:
[----:B------:R-:W-:Y:S05]  /*14ae0*/  BRA.DIV ~URZ, `(.L_x_1484) ;  /* 0x000032527f007947 */ /* 0x000fea000b800000 */
[----:B------:R3:W4:Y:S02]  /*14af0*/  SHFL.IDX PT, R0, R168, RZ, 0x1c1f ;  /* 0x001c1fffa8007589 */ /* 0x00072400000e0000 */
.L_x_1541:
[----:B------:R-:W-:Y:S01]  /*14b00*/  LOP3.LUT R18, R18, 0x7ffffffc, RZ, 0xc0, !PT ;  /* 0x7ffffffc12127812 */ /* 0x000fe200078ec0ff */
[----:B------:R-:W-:Y:S04]  /*14b10*/  BSSY B0, `(.L_x_1485) ;  /* 0x0000093000007945 */ /* 0x000fe80003800000 */
        /* <DEDUP_REMOVED lines=56> */
[-C--:B------:R-:W-:Y:S02]  /*14ea0*/  @!P0 LEA R12, P2, R26, R0.reuse, 0x2 ;  /* 0x000000001a0c8211 */ /* 0x080fe400078410ff */
[----:B------:R-:W-:Y:S01]  /*14eb0*/  @!P3 LEA R16, P5, R163, R0, 0x2 ;  /* 0x00000000a310b211 */ /* 0x000fe200078a10ff */
[----:B------:R-:W-:Y:S01]  /*14ec0*/  @!P1 IMAD.WIDE R14, R166, 0x4, R14 ;  /* 0x00000004a60e9825 */ /* 0x000fe200078e020e */
[----:B------:R-:W-:Y:S02]  /*14ed0*/  @!P0 LEA.HI.X R13, R26, R169, R25, 0x2, P2 ;  /* 0x000000a91a0d8211 */ /* 0x000fe400010f1419 */
[----:B------:R-:W-:Y:S02]  /*14ee0*/  ISETP.GE.AND P2, PT, R159, c[0x0][0x3c8], PT ;  /* 0x0000f2009f007a0c */ /* 0x000fe40003f46270 */
[----:B------:R2:W-:Y:S01]  /*14ef0*/  @!P1 ST.E.64 [R14.64], R132 ;  /* 0x000000840e009985 */ /* 0x0005e2000c101b08 */
[----:B------:R-:W-:-:S02]  /*14f00*/  ISETP.GE.AND P1, PT, R157, c[0x0][0x3c8], PT ;  /* 0x0000f2009d007a0c */ /* 0x000fc40003f26270 */
[----:B------:R-:W-:Y:S01]  /*14f10*/  @!P3 LEA.HI.X R17, R163, R169, R162, 0x2, P5 ;  /* 0x000000a9a311b211 */ /* 0x000fe200028f14a2 */
[----:B------:R4:W-:Y:S01]  /*14f20*/  @!P0 ST.E.64 [R12.64], R128 ;  /* 0x000000800c008985 */ /* 0x0009e2000c101b08 */
[----:B------:R-:W-:-:S03]  /*14f30*/  @!P4 LEA R170, P0, R161, R0, 0x2 ;  /* 0x00000000a1aac211 */ /* 0x000fc600078010ff */
[----:B------:R5:W-:Y:S01]  /*14f40*/  @!P3 ST.E.64 [R16.64], R40 ;  /* 0x000000281000b985 */ /* 0x000be2000c101b08 */
[-C--:B------:R-:W-:Y:S02]  /*14f50*/  @!P4 LEA.HI.X R171, R161, R169.reuse, R160, 0x2, P0 ;  /* 0x000000a9a1abc211 */ /* 0x080fe400000f14a0 */
[C---:B------:R-:W-:Y:S02]  /*14f60*/  @!P2 LEA R172, P5, R159.reuse, R0, 0x2 ;  /* 0x000000009faca211 */ /* 0x040fe400078a10ff */
[----:B------:R-:W-:Y:S01]  /*14f70*/  ISETP.GE.AND P3, PT, R154, c[0x0][0x3c8], PT ;  /* 0x0000f2009a007a0c */ /* 0x000fe20003f66270 */
[----:B------:R1:W-:Y:S01]  /*14f80*/  @!P4 ST.E.64 [R170.64], R44 ;  /* 0x0000002caa00c985 */ /* 0x0003e2000c101b08 */
[----:B------:R-:W-:Y:S02]  /*14f90*/  @!P2 LEA.HI.X R173, R159, R169, R158, 0x2, P5 ;  /* 0x000000a99fada211 */ /* 0x000fe400028f149e */
[----:B------:R-:W-:-:S03]  /*14fa0*/  ISETP.GE.AND P4, PT, R150, c[0x0][0x3c8], PT ;  /* 0x0000f20096007a0c */ /* 0x000fc60003f86270 */
[----:B------:R-:W-:Y:S01]  /*14fb0*/  @!P2 ST.E.64 [R172.64], R48 ;  /* 0x00000030ac00a985 */ /* 0x000fe2000c101b08 */
[----:B------:R-:W-:Y:S02]  /*14fc0*/  ISETP.GE.AND P2, PT, R87, c[0x0][0x3c8], PT ;  /* 0x0000f20057007a0c */ /* 0x000fe40003f46270 */
[----:B--2---:R-:W-:-:S04]  /*14fd0*/  @!P1 LEA R14, P0, R157, R0, 0x2 ;  /* 0x000000009d0e9211 */ /* 0x004fc800078010ff */
[-C--:B------:R-:W-:Y:S02]  /*14fe0*/  @!P1 LEA.HI.X R15, R157, R169.reuse, R156, 0x2, P0 ;  /* 0x000000a99d0f9211 */ /* 0x080fe400000f149c */
[-C--:B----4-:R-:W-:Y:S02]  /*14ff0*/  @!P3 LEA R12, P5, R154, R0.reuse, 0x2 ;  /* 0x000000009a0cb211 */ /* 0x090fe400078a10ff */
[----:B-----5:R-:W-:Y:S01]  /*15000*/  @!P4 LEA R16, P0, R150, R0, 0x2 ;  /* 0x000000009610c211 */ /* 0x020fe200078010ff */
[----:B------:R2:W-:Y:S01]  /*15010*/  @!P1 ST.E.64 [R14.64], R52 ;  /* 0x000000340e009985 */ /* 0x0005e2000c101b08 */
[----:B------:R-:W-:Y:S02]  /*15020*/  ISETP.GE.AND P1, PT, R39, c[0x0][0x3c8], PT ;  /* 0x0000f20027007a0c */ /* 0x000fe40003f26270 */
[-C--:B------:R-:W-:Y:S02]  /*15030*/  @!P3 LEA.HI.X R13, R154, R169.reuse, R153, 0x2, P5 ;  /* 0x000000a99a0db211 */ /* 0x080fe400028f1499 */
[----:B------:R-:W-:-:S02]  /*15040*/  @!P4 LEA.HI.X R17, R150, R169, R149, 0x2, P0 ;  /* 0x000000a99611c211 */ /* 0x000fc400000f1495 */
[-C--:B------:R-:W-:Y:S01]  /*15050*/  @!P2 LEA R40, P5, R87, R0.reuse, 0x2 ;  /* 0x000000005728a211 */ /* 0x080fe200078a10ff */
[----:B------:R4:W-:Y:S01]  /*15060*/  @!P3 ST.E.64 [R12.64], R56 ;  /* 0x000000380c00b985 */ /* 0x0009e2000c101b08 */
[----:B------:R-:W-:Y:S02]  /*15070*/  ISETP.GE.AND P3, PT, R37, c[0x0][0x3c8], PT ;  /* 0x0000f20025007a0c */ /* 0x000fe40003f66270 */
[----:B------:R-:W-:Y:S01]  /*15080*/  @!P2 LEA.HI.X R41, R87, R169, R86, 0x2, P5 ;  /* 0x000000a95729a211 */ /* 0x000fe200028f1456 */
[----:B------:R5:W-:Y:S01]  /*15090*/  @!P4 ST.E.64 [R16.64], R60 ;  /* 0x0000003c1000c985 */ /* 0x000be2000c101b08 */
[----:B------:R-:W-:Y:S02]  /*150a0*/  ISETP.GE.AND P4, PT, R35, c[0x0][0x3c8], PT ;  /* 0x0000f20023007a0c */ /* 0x000fe40003f86270 */
[----:B-1----:R-:W-:Y:S01]  /*150b0*/  @!P1 LEA R44, P0, R39, R0, 0x2 ;  /* 0x00000000272c9211 */ /* 0x002fe200078010ff */
[----:B------:R1:W-:Y:S01]  /*150c0*/  @!P2 ST.E.64 [R40.64], R64 ;  /* 0x000000402800a985 */ /* 0x0003e2000c101b08 */
[----:B------:R-:W-:-:S02]  /*150d0*/  ISETP.GE.AND P2, PT, R33, c[0x0][0x3c8], PT ;  /* 0x0000f20021007a0c */ /* 0x000fc40003f46270 */
[----:B------:R-:W-:-:S05]  /*150e0*/  @!P1 LEA.HI.X R45, R39, R169, R38, 0x2, P0 ;  /* 0x000000a9272d9211 */ /* 0x000fca00000f1426 */
[----:B------:R3:W-:Y:S01]  /*150f0*/  @!P1 ST.E.64 [R44.64], R68 ;  /* 0x000000442c009985 */ /* 0x0007e2000c101b08 */
[----:B------:R-:W-:Y:S02]  /*15100*/  ISETP.GE.AND P1, PT, R31, c[0x0][0x3c8], PT ;  /* 0x0000f2001f007a0c */ /* 0x000fe40003f26270 */
[----:B--2---:R-:W-:-:S04]  /*15110*/  @!P3 LEA R14, P5, R37, R0, 0x2 ;  /* 0x00000000250eb211 */ /* 0x004fc800078a10ff */
[----:B------:R-:W-:Y:S02]  /*15120*/  @!P3 LEA.HI.X R15, R37, R169, R36, 0x2, P5 ;  /* 0x000000a9250fb211 */ /* 0x000fe400028f1424 */
[----:B----4-:R-:W-:-:S03]  /*15130*/  @!P4 LEA R12, P0, R35, R0, 0x2 ;  /* 0x00000000230cc211 */ /* 0x010fc600078010ff */
[----:B------:R2:W-:Y:S01]  /*15140*/  @!P3 ST.E.64 [R14.64], R72 ;  /* 0x000000480e00b985 */ /* 0x0005e2000c101b08 */
[----:B------:R-:W-:Y:S02]  /*15150*/  ISETP.GE.AND P3, PT, R24, c[0x0][0x3c8], PT ;  /* 0x0000f20018007a0c */ /* 0x000fe40003f66270 */
[-C--:B------:R-:W-:Y:S02]  /*15160*/  @!P4 LEA.HI.X R13, R35, R169.reuse, R34, 0x2, P0 ;  /* 0x000000a9230dc211 */ /* 0x080fe400000f1422 */
[-C--:B-----5:R-:W-:Y:S02]  /*15170*/  @!P2 LEA R16, P5, R33, R0.reuse, 0x2 ;  /* 0x000000002110a211 */ /* 0x0a0fe400078a10ff */
[----:B-1----:R-:W-:Y:S01]  /*15180*/  @!P1 LEA R40, P0, R31, R0, 0x2 ;  /* 0x000000001f289211 */ /* 0x002fe200078010ff */
[----:B------:R1:W-:Y:S01]  /*15190*/  @!P4 ST.E.64 [R12.64], R76 ;  /* 0x0000004c0c00c985 */ /* 0x0003e2000c101b08 */
[----:B------:R-:W-:Y:S02]  /*151a0*/  @!P2 LEA.HI.X R17, R33, R169, R32, 0x2, P5 ;  /* 0x000000a92111a211 */ /* 0x000fe400028f1420 */
[----:B------:R-:W-:-:S02]  /*151b0*/  ISETP.GE.AND P4, PT, R22, c[0x0][0x3c8], PT ;  /* 0x0000f20016007a0c */ /* 0x000fc40003f86270 */
[-C--:B------:R-:W-:Y:S01]  /*151c0*/  @!P1 LEA.HI.X R41, R31, R169.reuse, R30, 0x2, P0 ;  /* 0x000000a91f299211 */ /* 0x080fe200000f141e */
[----:B------:R4:W-:Y:S01]  /*151d0*/  @!P2 ST.E.64 [R16.64], R80 ;  /* 0x000000501000a985 */ /* 0x0009e2000c101b08 */
[----:B------:R-:W-:Y:S02]  /*151e0*/  ISETP.GE.AND P2, PT, R20, c[0x0][0x3c8], PT ;  /* 0x0000f20014007a0c */ /* 0x000fe40003f46270 */
[C---:B---3--:R-:W-:Y:S01]  /*151f0*/  @!P3 LEA R44, P5, R24.reuse, R0, 0x2 ;  /* 0x00000000182cb211 */ /* 0x048fe200078a10ff */
[----:B------:R3:W-:Y:S01]  /*15200*/  @!P1 ST.E.64 [R40.64], R4 ;  /* 0x0000000428009985 */ /* 0x0007e2000c101b08 */
[----:B------:R-:W-:Y:S02]  /*15210*/  ISETP.GE.AND P1, PT, R29, c[0x0][0x3c8], PT ;  /* 0x0000f2001d007a0c */ /* 0x000fe40003f26270 */
[----:B------:R-:W-:Y:S02]  /*15220*/  @!P3 LEA.HI.X R45, R24, R169, R23, 0x2, P5 ;  /* 0x000000a9182db211 */ /* 0x000fe400028f1417 */
[----:B------:R-:W-:-:S03]  /*15230*/  ISETP.GE.AND P5, PT, R28, c[0x0][0x3c8], PT ;  /* 0x0000f2001c007a0c */ /* 0x000fc60003fa6270 */
[----:B------:R5:W-:Y:S01]  /*15240*/  @!P3 ST.E.64 [R44.64], R6 ;  /* 0x000000062c00b985 */ /* 0x000be2000c101b08 */
[----:B--2---:R-:W-:-:S04]  /*15250*/  @!P4 LEA R14, P0, R22, R0, 0x2 ;  /* 0x00000000160ec211 */ /* 0x004fc800078010ff */
[----:B------:R-:W-:Y:S02]  /*15260*/  @!P4 LEA.HI.X R15, R22, R169, R21, 0x2, P0 ;  /* 0x000000a9160fc211 */ /* 0x000fe400000f1415 */
[----:B-1----:R-:W-:-:S03]  /*15270*/  @!P2 LEA R12, P0, R20, R0, 0x2 ;  /* 0x00000000140ca211 */ /* 0x002fc600078010ff */
[----:B------:R1:W-:Y:S01]  /*15280*/  @!P4 ST.E.64 [R14.64], R92 ;  /* 0x0000005c0e00c985 */ /* 0x0003e2000c101b08 */
[----:B------:R-:W-:Y:S02]  /*15290*/  ISETP.GE.AND P4, PT, R155, c[0x0][0x3c8], PT ;  /* 0x0000f2009b007a0c */ /* 0x000fe40003f86270 */
[----:B------:R-:W-:Y:S02]  /*152a0*/  @!P2 LEA.HI.X R13, R20, R169, R19, 0x2, P0 ;  /* 0x000000a9140da211 */ /* 0x000fe400000f1413 */
[----:B----4-:R-:W-:-:S03]  /*152b0*/  @!P1 LEA R16, P3, R29, R0, 0x2 ;  /* 0x000000001d109211 */ /* 0x010fc600078610ff */
[----:B------:R2:W-:Y:S01]  /*152c0*/  @!P2 ST.E.64 [R12.64], R96 ;  /* 0x000000600c00a985 */ /* 0x0005e2000c101b08 */
[-C--:B------:R-:W-:Y:S02]  /*152d0*/  @!P1 LEA.HI.X R17, R29, R169.reuse, R18, 0x2, P3 ;  /* 0x000000a91d119211 */ /* 0x080fe400018f1412 */
[CC--:B---3--:R-:W-:Y:S02]  /*152e0*/  @!P6 LEA R4, P0, R165.reuse, R0.reuse, 0x2 ;  /* 0x00000000a504e211 */ /* 0x0c8fe400078010ff */
[----:B------:R-:W-:Y:S01]  /*152f0*/  ISETP.GE.AND P2, PT, R152, c[0x0][0x3c8], PT ;  /* 0x0000f20098007a0c */ /* 0x000fe20003f46270 */
[----:B------:R3:W-:Y:S01]  /*15300*/  @!P1 ST.E.64 [R16.64], R100 ;  /* 0x0000006410009985 */ /* 0x0007e2000c101b08 */
[----:B------:R-:W-:Y:S02]  /*15310*/  @!P6 LEA.HI.X R5, R165, R169, R164, 0x2, P0 ;  /* 0x000000a9a505e211 */ /* 0x000fe400000f14a4 */
[----:B------:R-:W-:Y:S02]  /*15320*/  ISETP.GE.AND P1, PT, R89, c[0x0][0x3c8], PT ;  /* 0x0000f20059007a0c */ /* 0x000fe40003f26270 */
[----:B------:R-:W-:Y:S01]  /*15330*/  ISETP.GE.AND P0, PT, R85, c[0x0][0x3c8], PT ;  /* 0x0000f20055007a0c */ /* 0x000fe20003f06270 */
[----:B------:R4:W-:Y:S01]  /*15340*/  @!P6 ST.E.64 [R4.64], R104 ;  /* 0x000000680400e985 */ /* 0x0009e2000c101b08 */
[----:B-----5:R-:W-:-:S04]  /*15350*/  @!P5 LEA R6, P3, R28, R0, 0x2 ;  /* 0x000000001c06d211 */ /* 0x020fc800078610ff */
[-C--:B------:R-:W-:Y:S02]  /*15360*/  @!P5 LEA.HI.X R7, R28, R169.reuse, R27, 0x2, P3 ;  /* 0x000000a91c07d211 */ /* 0x080fe400018f141b */
[CC--:B------:R-:W-:Y:S02]  /*15370*/  @!P2 LEA R40, P3, R152.reuse, R0.reuse, 0x2 ;  /* 0x000000009828a211 */ /* 0x0c0fe400078610ff */
[CC--:B-1----:R-:W-:Y:S01]  /*15380*/  @!P4 LEA R14, P6, R155.reuse, R0.reuse, 0x2 ;  /* 0x000000009b0ec211 */ /* 0x0c2fe200078c10ff */
[----:B------:R4:W-:Y:S01]  /*15390*/  @!P5 ST.E.64 [R6.64], R108 ;  /* 0x0000006c0600d985 */ /* 0x0009e2000c101b08 */
[-C--:B------:R-:W-:Y:S02]  /*153a0*/  @!P2 LEA.HI.X R41, R152, R169.reuse, R151, 0x2, P3 ;  /* 0x000000a99829a211 */ /* 0x080fe400018f1497 */
[----:B------:R-:W-:Y:S02]  /*153b0*/  @!P4 LEA.HI.X R15, R155, R169, R148, 0x2, P6 ;  /* 0x000000a99b0fc211 */ /* 0x000fe400030f1494 */
[----:B--2---:R-:W-:-:S03]  /*153c0*/  @!P1 LEA R12, P5, R89, R0, 0x2 ;  /* 0x00000000590c9211 */ /* 0x004fc600078a10ff */
[----:B------:R4:W-:Y:S01]  /*153d0*/  @!P4 ST.E.64 [R14.64], R124 ;  /* 0x0000007c0e00c985 */ /* 0x0009e2000c101b08 */
[----:B------:R-:W-:-:S03]  /*153e0*/  @!P1 LEA.HI.X R13, R89, R169, R88, 0x2, P5 ;  /* 0x000000a9590d9211 */ /* 0x000fc600028f1458 */
[----:B------:R4:W-:Y:S01]  /*153f0*/  @!P2 ST.E.64 [R40.64], R112 ;  /* 0x000000702800a985 */ /* 0x0009e2000c101b08 */
[----:B---3--:R-:W-:-:S03]  /*15400*/  @!P0 LEA R16, P3, R85, R0, 0x2 ;  /* 0x0000000055108211 */ /* 0x008fc600078610ff */
[----:B------:R4:W-:Y:S01]  /*15410*/  @!P1 ST.E.64 [R12.64], R120 ;  /* 0x000000780c009985 */ /* 0x0009e2000c101b08 */
[----:B------:R-:W-:-:S05]  /*15420*/  @!P0 LEA.HI.X R17, R85, R169, R84, 0x2, P3 ;  /* 0x000000a955118211 */ /* 0x000fca00018f1454 */
[----:B------:R4:W-:Y:S04]  /*15430*/  @!P0 ST.E.64 [R16.64], R116 ;  /* 0x0000007410008985 */ /* 0x0009e8000c101b08 */
.L_x_1486:
[----:B------:R-:W-:Y:S05]  /*15440*/  BSYNC B0 ;  /* 0x0000000000007941 */ /* 0x000fea0003800000 */
.L_x_1485:
[----:B------:R-:W-:Y:S05]  /*15450*/  BRA.DIV ~URZ, `(.L_x_1487) ;  /* 0x000029527f007947 */ /* 0x000fea000b800000 */
[----:B-1----:R-:W1:Y:S04]  /*15460*/  SHFL.IDX PT, R167, R167, 0x1, 0x1c1f ;  /* 0x003c1f00a7a77f89 */ /* 0x002e6800000e0000 */
[----:B---3--:R-:W3:Y:S02]  /*15470*/  SHFL.IDX PT, R168, R168, 0x1, 0x1c1f ;  /* 0x003c1f00a8a87f89 */ /* 0x008ee400000e0000 */
.L_x_1542:
        /* <DEDUP_REMOVED lines=11> */
[----:B--2---:R-:W-:Y:S01]  /*15530*/  @!P4 IMAD.MOV.U32 R169, RZ, RZ, R167 ;  /* 0x000000ffffa9c224 */ /* 0x004fe200078e00a7 */
[-C--:B------:R-:W-:Y:S02]  /*15540*/  @!P2 LEA.HI.X R5, R163, R167.reuse, R162, 0x2, P5 ;  /* 0x000000a7a305a211 */ /* 0x080fe400028f14a2 */
[----:B------:R-:W-:Y:S01]  /*15550*/  @!P0 LEA R12, P5, R159, R168, 0x2 ;  /* 0x000000a89f0c8211 */ /* 0x000fe200078a10ff */
[----:B------:R-:W-:Y:S01]  /*15560*/  @!P4 IMAD.WIDE R16, R166, 0x4, R168 ;  /* 0x00000004a610c825 */ /* 0x000fe200078e02a8 */
[----:B------:R-:W-:-:S02]  /*15570*/  @!P1 LEA.HI.X R15, R161, R167, R160, 0x2, P6 ;  /* 0x000000a7a10f9211 */ /* 0x000fc400030f14a0 */
[----:B------:R-:W-:Y:S02]  /*15580*/  ISETP.GE.AND P6, PT, R157, c[0x0][0x3c8], PT ;  /* 0x0000f2009d007a0c */ /* 0x000fe40003fc6270 */
[----:B------:R-:W-:Y:S01]  /*15590*/  @!P0 LEA.HI.X R13, R159, R167, R158, 0x2, P5 ;  /* 0x000000a79f0d8211 */ /* 0x000fe200028f149e */
[----:B------:R1:W-:Y:S01]  /*155a0*/  @!P4 ST.E.64 [R16.64], R134 ;  /* 0x000000861000c985 */ /* 0x0003e2000c101b08 */
[----:B------:R-:W-:Y:S02]  /*155b0*/  ISETP.GE.AND P5, PT, R154, c[0x0][0x3c8], PT ;  /* 0x0000f2009a007a0c */ /* 0x000fe40003fa6270 */
[----:B------:R-:W-:Y:S01]  /*155c0*/  ISETP.GE.AND P4, PT, R150, c[0x0][0x3c8], PT ;  /* 0x0000f20096007a0c */ /* 0x000fe20003f86270 */
[----:B------:R-:W-:Y:S01]  /*155d0*/  @!P3 ST.E.64 [R6.64], R130 ;  /* 0x000000820600b985 */ /* 0x000fe2000c101b08 */
[----:B------:R-:W-:-:S03]  /*155e0*/  ISETP.GE.AND P3, PT, R87, c[0x0][0x3c8], PT ;  /* 0x0000f20057007a0c */ /* 0x000fc60003f66270 */
[----:B------:R2:W-:Y:S01]  /*155f0*/  @!P2 ST.E.64 [R4.64], R42 ;  /* 0x0000002a0400a985 */ /* 0x0005e2000c101b08 */
[----:B------:R-:W-:-:S03]  /*15600*/  ISETP.GE.AND P2, PT, R39, c[0x0][0x3c8], PT ;  /* 0x0000f20027007a0c */ /* 0x000fc60003f46270 */
[----:B------:R-:W-:Y:S02]  /*15610*/  @!P1 ST.E.64 [R14.64], R46 ;  /* 0x0000002e0e009985 */ /* 0x000fe4000c101b08 */
[CC--:B------:R-:W-:Y:S02]  /*15620*/  @!P5 LEA R40, P1, R154.reuse, R168.reuse, 0x2 ;  /* 0x000000a89a28d211 */ /* 0x0c0fe400078210ff */
[----:B------:R3:W-:Y:S01]  /*15630*/  @!P0 ST.E.64 [R12.64], R50 ;  /* 0x000000320c008985 */ /* 0x0007e2000c101b08 */
[C---:B------:R-:W-:Y:S02]  /*15640*/  @!P6 LEA R44, P0, R157.reuse, R168, 0x2 ;  /* 0x000000a89d2ce211 */ /* 0x040fe400078010ff */
[-C--:B------:R-:W-:Y:S02]  /*15650*/  @!P5 LEA.HI.X R41, R154, R167.reuse, R153, 0x2, P1 ;  /* 0x000000a79a29d211 */ /* 0x080fe400008f1499 */
[----:B------:R-:W-:Y:S02]  /*15660*/  @!P6 LEA.HI.X R45, R157, R167, R156, 0x2, P0 ;  /* 0x000000a79d2de211 */ /* 0x000fe400000f149c */
[----:B------:R-:W-:-:S03]  /*15670*/  ISETP.GE.AND P1, PT, R37, c[0x0][0x3c8], PT ;  /* 0x0000f20025007a0c */ /* 0x000fc60003f26270 */
[----:B------:R-:W-:Y:S01]  /*15680*/  @!P6 ST.E.64 [R44.64], R54 ;  /* 0x000000362c00e985 */ /* 0x000fe2000c101b08 */
[----:B------:R-:W-:Y:S02]  /*15690*/  ISETP.GE.AND P6, PT, R35, c[0x0][0x3c8], PT ;  /* 0x0000f20023007a0c */ /* 0x000fe40003fc6270 */
[CC--:B-1----:R-:W-:Y:S01]  /*156a0*/  @!P4 LEA R16, P0, R150.reuse, R168.reuse, 0x2 ;  /* 0x000000a89610c211 */ /* 0x0c2fe200078010ff */
[----:B------:R-:W-:Y:S01]  /*156b0*/  @!P5 ST.E.64 [R40.64], R58 ;  /* 0x0000003a2800d985 */ /* 0x000fe2000c101b08 */
[----:B------:R-:W-:Y:S02]  /*156c0*/  ISETP.GE.AND P5, PT, R33, c[0x0][0x3c8], PT ;  /* 0x0000f20021007a0c */ /* 0x000fe40003fa6270 */
[----:B------:R-:W-:Y:S02]  /*156d0*/  @!P4 LEA.HI.X R17, R150, R167, R149, 0x2, P0 ;  /* 0x000000a79611c211 */ /* 0x000fe400000f1495 */
[----:B--2---:R-:W-:-:S03]  /*156e0*/  @!P3 LEA R4, P0, R87, R168, 0x2 ;  /* 0x000000a85704b211 */ /* 0x004fc600078010ff */
[----:B------:R-:W-:Y:S01]  /*156f0*/  @!P4 ST.E.64 [R16.64], R62 ;  /* 0x0000003e1000c985 */ /* 0x000fe2000c101b08 */
[----:B------:R-:W-:Y:S02]  /*15700*/  ISETP.GE.AND P4, PT, R31, c[0x0][0x3c8], PT ;  /* 0x0000f2001f007a0c */ /* 0x000fe40003f86270 */
[----:B------:R-:W-:Y:S02]  /*15710*/  @!P3 LEA.HI.X R5, R87, R167, R86, 0x2, P0 ;  /* 0x000000a75705b211 */ /* 0x000fe400000f1456 */
[----:B------:R-:W-:-:S03]  /*15720*/  @!P2 LEA R6, P0, R39, R168, 0x2 ;  /* 0x000000a82706a211 */ /* 0x000fc600078010ff */
[----:B------:R1:W-:Y:S01]  /*15730*/  @!P3 ST.E.64 [R4.64], R66 ;  /* 0x000000420400b985 */ /* 0x0003e2000c101b08 */
[-C--:B------:R-:W-:Y:S02]  /*15740*/  @!P2 LEA.HI.X R7, R39, R167.reuse, R38, 0x2, P0 ;  /* 0x000000a72707a211 */ /* 0x080fe400000f1426 */
[CC--:B---3--:R-:W-:Y:S02]  /*15750*/  @!P1 LEA R12, P0, R37.reuse, R168.reuse, 0x2 ;  /* 0x000000a8250c9211 */ /* 0x0c8fe400078010ff */
[----:B------:R-:W-:Y:S01]  /*15760*/  ISETP.GE.AND P3, PT, R24, c[0x0][0x3c8], PT ;  /* 0x0000f20018007a0c */ /* 0x000fe20003f66270 */
[----:B------:R2:W-:Y:S01]  /*15770*/  @!P2 ST.E.64 [R6.64], R70 ;  /* 0x000000460600a985 */ /* 0x0005e2000c101b08 */
[----:B------:R-:W-:Y:S02]  /*15780*/  @!P1 LEA.HI.X R13, R37, R167, R36, 0x2, P0 ;  /* 0x000000a7250d9211 */ /* 0x000fe400000f1424 */
[-C--:B------:R-:W-:Y:S02]  /*15790*/  @!P6 LEA R36, P0, R35, R168.reuse, 0x2 ;  /* 0x000000a82324e211 */ /* 0x080fe400078010ff */
[----:B------:R-:W-:Y:S01]  /*157a0*/  ISETP.GE.AND P2, PT, R22, c[0x0][0x3c8], PT ;  /* 0x0000f20016007a0c */ /* 0x000fe20003f46270 */
[----:B------:R3:W-:Y:S01]  /*157b0*/  @!P1 ST.E.64 [R12.64], R74 ;  /* 0x0000004a0c009985 */ /* 0x0007e2000c101b08 */
[----:B------:R-:W-:-:S02]  /*157c0*/  @!P5 LEA R14, P1, R33, R168, 0x2 ;  /* 0x000000a8210ed211 */ /* 0x000fc400078210ff */
[-C--:B------:R-:W-:Y:S02]  /*157d0*/  @!P6 LEA.HI.X R37, R35, R167.reuse, R34, 0x2, P0 ;  /* 0x000000a72325e211 */ /* 0x080fe400000f1422 */
[----:B------:R-:W-:Y:S02]  /*157e0*/  @!P4 LEA R34, P0, R31, R168, 0x2 ;  /* 0x000000a81f22c211 */ /* 0x000fe400078010ff */
[-C--:B------:R-:W-:Y:S01]  /*157f0*/  @!P5 LEA.HI.X R15, R33, R167.reuse, R32, 0x2, P1 ;  /* 0x000000a7210fd211 */ /* 0x080fe200008f1420 */
[----:B------:R-:W-:Y:S01]  /*15800*/  @!P6 ST.E.64 [R36.64], R78 ;  /* 0x0000004e2400e985 */ /* 0x000fe2000c101b08 */
[----:B------:R-:W-:Y:S02]  /*15810*/  ISETP.GE.AND P1, PT, R20, c[0x0][0x3c8], PT ;  /* 0x0000f20014007a0c */ /* 0x000fe40003f26270 */
[----:B------:R-:W-:Y:S01]  /*15820*/  @!P4 LEA.HI.X R35, R31, R167, R30, 0x2, P0 ;  /* 0x000000a71f23c211 */ /* 0x000fe200000f141e */
[----:B------:R4:W-:Y:S01]  /*15830*/  @!P5 ST.E.64 [R14.64], R82 ;  /* 0x000000520e00d985 */ /* 0x0009e2000c101b08 */
[----:B------:R-:W-:-:S02]  /*15840*/  ISETP.GE.AND P6, PT, R29, c[0x0][0x3c8], PT ;  /* 0x0000f2001d007a0c */ /* 0x000fc40003fc6270 */
[----:B------:R-:W-:Y:S01]  /*15850*/  ISETP.GE.AND P5, PT, R165, c[0x0][0x3c8], PT ;  /* 0x0000f200a5007a0c */ /* 0x000fe20003fa6270 */
[----:B------:R-:W-:Y:S01]  /*15860*/  @!P4 ST.E.64 [R34.64], R8 ;  /* 0x000000082200c985 */ /* 0x000fe2000c101b08 */
[-C--:B-1----:R-:W-:Y:S02]  /*15870*/  @!P3 LEA R4, P0, R24, R168.reuse, 0x2 ;  /* 0x000000a81804b211 */ /* 0x082fe400078010ff */
[----:B------:R-:W-:Y:S02]  /*15880*/  ISETP.GE.AND P4, PT, R28, c[0x0][0x3c8], PT ;  /* 0x0000f2001c007a0c */ /* 0x000fe40003f86270 */
[----:B------:R-:W-:Y:S02]  /*15890*/  @!P3 LEA.HI.X R5, R24, R167, R23, 0x2, P0 ;  /* 0x000000a71805b211 */ /* 0x000fe400000f1417 */
[----:B--2---:R-:W-:-:S03]  /*158a0*/  @!P2 LEA R6, P0, R22, R168, 0x2 ;  /* 0x000000a81606a211 */ /* 0x004fc600078010ff */
        /* <DEDUP_REMOVED lines=11> */
[CC--:B----4-:R-:W-:Y:S02]  /*15960*/  @!P4 LEA R14, P0, R28.reuse, R168.reuse, 0x2 ;  /* 0x000000a81c0ec211 */ /* 0x0d0fe400078010ff */
[-C--:B------:R-:W-:Y:S01]  /*15970*/  @!P5 LEA.HI.X R17, R165, R167.reuse, R164, 0x2, P1 ;  /* 0x000000a7a511d211 */ /* 0x080fe200008f14a4 */
[----:B------:R3:W-:Y:S01]  /*15980*/  @!P6 ST.E.64 [R20.64], R102 ;  /* 0x000000661400e985 */ /* 0x0007e2000c101b08 */
[----:B------:R-:W-:Y:S02]  /*15990*/  ISETP.GE.AND P1, PT, R89, c[0x0][0x3c8], PT ;  /* 0x0000f20059007a0c */ /* 0x000fe40003f26270 */
[----:B------:R-:W-:Y:S01]  /*159a0*/  @!P4 LEA.HI.X R15, R28, R167, R27, 0x2, P0 ;  /* 0x000000a71c0fc211 */ /* 0x000fe200000f141b */
[----:B------:R3:W-:Y:S04]  /*159b0*/  @!P5 ST.E.64 [R16.64], R106 ;  /* 0x0000006a1000d985 */ /* 0x0007e8000c101b08 */
        /* <DEDUP_REMOVED lines=16> */
.L_x_1467:
        /* <DEDUP_REMOVED lines=20> */
.L_x_1488:
        /* <DEDUP_REMOVED lines=16> */
[----:B------:R-:W-:Y:S02]  /*15d00*/  MOV R7, R4 ;  /* 0x0000000400077202 */ /* 0x000fe40000000f00 */
[----:B------:R-:W-:-:S05]  /*15d10*/  SEL R218, R218, RZ, P2 ;  /* 0x000000ffdada7207 */ /* 0x000fca0001000000 */
[----:B------:R-:W2:Y:S03]  /*15d20*/  LDC.64 R24, c[0x0][R15+0x168] ;  /* 0x00005a000f187b82 */ /* 0x000ea60000000a00 */
[----:B------:R-:W-:-:S05]  /*15d30*/  @P0 IMAD.HI.U32 R12, R4, c[0x0][0x4ec], RZ ;  /* 0x00013b00040c0a27 */ /* 0x000fca00078e00ff */
[----:B------:R-:W3:Y:S01]  /*15d40*/  LDC.64 R18, c[0x0][R15+0x178] ;  /* 0x00005e000f127b82 */ /* 0x000ee20000000a00 */
[----:B------:R-:W-:-:S05]  /*15d50*/  @P0 SHF.R.U32.HI R7, RZ, c[0x0][0x4f0], R12 ;  /* 0x00013c00ff070a19 */ /* 0x000fca000001160c */
[--C-:B------:R-:W-:Y:S02]  /*15d60*/  IMAD.MOV R13, RZ, RZ, -R7.reuse ;  /* 0x000000ffff0d7224 */ /* 0x100fe400078e0a07 */
[----:B------:R-:W4:Y:S02]  /*15d70*/  LDC.64 R16, c[0x0][R15+0x160] ;  /* 0x000058000f107b82 */ /* 0x000f240000000a00 */
[----:B------:R-:W-:Y:S01]  /*15d80*/  IMAD R13, R13, c[0x0][0x4e8], R4 ;  /* 0x00013a000d0d7a24 */ /* 0x000fe200078e0204 */
[----:B------:R-:W-:Y:S01]  /*15d90*/  SHF.R.S32.HI R4, RZ, 0x1f, R7 ;  /* 0x0000001fff047819 */ /* 0x000fe20000011407 */
[-C--:B-1----:R-:W-:Y:S02]  /*15da0*/  IMAD R14, R27, R215.reuse, RZ ;  /* 0x000000d71b0e7224 */ /* 0x082fe400078e02ff */
[----:B------:R-:W-:-:S04]  /*15db0*/  IMAD.WIDE.U32 R22, R26, R215, RZ ;  /* 0x000000d71a167225 */ /* 0x000fc800078e00ff */
[----:B------:R-:W-:Y:S02]  /*15dc0*/  IMAD R9, R26, R5, R14 ;  /* 0x000000051a097224 */ /* 0x000fe400078e020e */
[-C--:B--2---:R-:W-:Y:S02]  /*15dd0*/  IMAD R8, R25, R217.reuse, RZ ;  /* 0x000000d919087224 */ /* 0x084fe400078e02ff */
[----:B------:R-:W-:Y:S01]  /*15de0*/  IMAD.WIDE.U32 R24, R24, R217, RZ ;  /* 0x000000d918187225 */ /* 0x000fe200078e00ff */
[----:B------:R-:W-:-:S03]  /*15df0*/  IADD3 R9, R23, R9, RZ ;  /* 0x0000000917097210 */ /* 0x000fc60007ffe0ff */
[----:B------:R-:W-:Y:S01]  /*15e00*/  IMAD.IADD R8, R25, 0x1, R8 ;  /* 0x0000000119087824 */ /* 0x000fe200078e0208 */
[----:B------:R-:W-:Y:S01]  /*15e10*/  IADD3 R14, P1, P0, R22, R24, R0 ;  /* 0x00000018160e7210 */ /* 0x000fe2000783e000 */
[-C--:B---3--:R-:W-:Y:S02]  /*15e20*/  IMAD R12, R19, R218.reuse, RZ ;  /* 0x000000da130c7224 */ /* 0x088fe400078e02ff */
[----:B------:R-:W-:Y:S01]  /*15e30*/  IMAD.WIDE.U32 R18, R18, R218, RZ ;  /* 0x000000da12127225 */ /* 0x000fe200078e00ff */
[----:B------:R-:W-:-:S04]  /*15e40*/  IADD3.X R8, R9, R8, R6, P1, P0 ;  /* 0x0000000809087210 */ /* 0x000fc80000fe0406 */
[----:B------:R-:W-:Y:S02]  /*15e50*/  IADD3 R9, R19, R12, RZ ;  /* 0x0000000c13097210 */ /* 0x000fe40007ffe0ff */
[----:B------:R-:W-:Y:S01]  /*15e60*/  IADD3 R14, P1, P0, R7, R14, R18 ;  /* 0x0000000e070e7210 */ /* 0x000fe2000783e012 */
[-C--:B----4-:R-:W-:Y:S01]  /*15e70*/  IMAD R7, R17, R13.reuse, RZ ;  /* 0x0000000d11077224 */ /* 0x090fe200078e02ff */
[----:B------:R-:W-:Y:S02]  /*15e80*/  SHF.R.S32.HI R12, RZ, 0x1f, R13 ;  /* 0x0000001fff0c7819 */ /* 0x000fe4000001140d */
[----:B------:R-:W-:Y:S01]  /*15e90*/  IADD3.X R15, R4, R8, R9, P1, P0 ;  /* 0x00000008040f7210 */ /* 0x000fe20000fe0409 */
[----:B------:R-:W-:Y:S01]  /*15ea0*/  IMAD.MOV.U32 R4, RZ, RZ, c[0x0][0x4a8] ;  /* 0x00012a00ff047624 */ /* 0x000fe200078e00ff */
[----:B------:R-:W-:Y:S01]  /*15eb0*/  MOV R8, c[0x0][0x4ac] ;  /* 0x00012b0000087a02 */ /* 0x000fe20000000f00 */
[C---:B------:R-:W-:Y:S02]  /*15ec0*/  IMAD R7, R16.reuse, R12, R7 ;  /* 0x0000000c10077224 */ /* 0x040fe400078e0207 */
[----:B------:R-:W-:Y:S01]  /*15ed0*/  IMAD.WIDE.U32 R14, R16, R13, R14 ;  /* 0x0000000d100e7225 */ /* 0x000fe200078e000e */
[----:B------:R-:W-:-:S02]  /*15ee0*/  SEL R4, R4, c[0x0][0x450], P2 ;  /* 0x0001140004047a07 */ /* 0x000fc40001000000 */
[----:B------:R-:W-:Y:S01]  /*15ef0*/  SEL R8, R8, c[0x0][0x454], P2 ;  /* 0x0001150008087a07 */ /* 0x000fe20001000000 */
[----:B------:R-:W-:Y:S01]  /*15f00*/  IMAD.IADD R7, R15, 0x1, R7 ;  /* 0x000000010f077824 */ /* 0x000fe200078e0207 */
[C---:B------:R-:W-:Y:S02]  /*15f10*/  LEA R12, P0, R14.reuse, R4, 0x2 ;  /* 0x000000040e0c7211 */ /* 0x040fe400078010ff */
[----:B------:R-:W-:Y:S02]  /*15f20*/  MOV R4, 0xff800000 ;  /* 0xff80000000047802 */ /* 0x000fe40000000f00 */
[----:B------:R-:W-:-:S05]  /*15f30*/  LEA.HI.X R13, R14, R8, R7, 0x2, P0 ;  /* 0x000000080e0d7211 */ /* 0x000fca00000f1407 */
[----:B------:R1:W-:Y:S04]  /*15f40*/  STG.E [R12.64], R4 ;  /* 0x000000040c007986 */ /* 0x0003e8000c101908 */
.L_x_1490:
[----:B------:R-:W-:Y:S05]  /*15f50*/  BSYNC B0 ;  /* 0x0000000000007941 */ /* 0x000fea0003800000 */
.L_x_1489:
[----:B------:R-:W-:-:S13]  /*15f60*/  ISETP.GT.AND P0, PT, R202, 0x1, PT ;  /* 0x00000001ca00780c */ /* 0x000fda0003f04270 */
[----:B------:R-:W-:Y:S05]  /*15f70*/  @P0 BRA `(.L_x_1482) ;  /* 0x0000076000000947 */ /* 0x000fea0003800000 */
[----:B-1----:R-:W-:Y:S01]  /*15f80*/  IMAD R13, R6, c[0x0][0x3a0], RZ ;  /* 0x0000e800060d7a24 */ /* 0x002fe200078e02ff */
[----:B------:R-:W-:Y:S01]  /*15f90*/  SHF.R.S32.HI R7, RZ, 0x1f, R146 ;  /* 0x0000001fff077819 */ /* 0x000fe20000011492 */
[----:B------:R-:W-:-:S03]  /*15fa0*/  IMAD.WIDE.U32 R8, R0, c[0x0][0x3a0], RZ ;  /* 0x0000e80000087a25 */ /* 0x000fc600078e00ff */
[----:B------:R-:W-:Y:S01]  /*15fb0*/  LEA.HI R7, R7, R146, RZ, 0x3 ;  /* 0x0000009207077211 */ /* 0x000fe200078f18ff */
[----:B------:R-:W-:Y:S01]  /*15fc0*/  IMAD R4, R0, c[0x0][0x3a4], R13 ;  /* 0x0000e90000047a24 */ /* 0x000fe200078e020d */
[----:B------:R-:W-:Y:S01]  /*15fd0*/  MOV R0, c[0x0][0x4e8] ;  /* 0x00013a0000007a02 */ /* 0x000fe20000000f00 */
[----:B------:R-:W-:-:S03]  /*15fe0*/  IMAD R6, R5, c[0x0][0x3f0], RZ ;  /* 0x0000fc0005067a24 */ /* 0x000fc600078e02ff */
[----:B------:R-:W-:Y:S01]  /*15ff0*/  ISETP.NE.AND P0, PT, R0, 0x1, PT ;  /* 0x000000010000780c */ /* 0x000fe20003f05270 */
[----:B------:R-:W-:Y:S01]  /*16000*/  IMAD R6, R215, c[0x0][0x3f4], R6 ;  /* 0x0000fd00d7067a24 */ /* 0x000fe200078e0206 */
[----:B------:R-:W-:Y:S02]  /*16010*/  SHF.R.S32.HI R0, RZ, 0x3, R7 ;  /* 0x00000003ff007819 */ /* 0x000fe40000011407 */
[----:B------:R-:W-:Y:S02]  /*16020*/  IADD3 R9, R9, R4, RZ ;  /* 0x0000000409097210 */ /* 0x000fe40007ffe0ff */
[----:B------:R-:W-:-:S03]  /*16030*/  LEA R4, R193, R0, 0x5 ;  /* 0x00000000c1047211 */ /* 0x000fc600078e28ff */
[----:B------:R-:W-:Y:S01]  /*16040*/  IMAD.WIDE.U32 R8, R217, c[0x0][0x3e8], R8 ;  /* 0x0000fa00d9087a25 */ /* 0x000fe200078e0008 */
[C---:B------:R-:W-:Y:S02]  /*16050*/  LEA R4, R201.reuse, R4, 0x7 ;  /* 0x00000004c9047211 */ /* 0x040fe400078e38ff */
[----:B------:R-:W-:Y:S01]  /*16060*/  LEA R201, R201, R0, 0x7 ;  /* 0x00000000c9c97211 */ /* 0x000fe200078e38ff */
[----:B------:R-:W-:Y:S01]  /*16070*/  IMAD R9, R217, c[0x0][0x3ec], R9 ;  /* 0x0000fb00d9097a24 */ /* 0x000fe200078e0209 */
[----:B------:R-:W-:Y:S01]  /*16080*/  MOV R7, R4 ;  /* 0x0000000400077202 */ /* 0x000fe20000000f00 */
[----:B------:R-:W-:-:S04]  /*16090*/  @P0 IMAD.HI.U32 R5, R4, c[0x0][0x4ec], RZ ;  /* 0x00013b0004050a27 */ /* 0x000fc800078e00ff */
[----:B------:R-:W-:Y:S01]  /*160a0*/  IMAD.WIDE.U32 R12, R215, c[0x0][0x3f0], R8 ;  /* 0x0000fc00d70c7a25 */ /* 0x000fe200078e0008 */
        /* <DEDUP_REMOVED lines=18> */
.L_x_1543:
[----:B------:R-:W-:Y:S05]  /*161d0*/  BRA.DIV ~URZ, `(.L_x_1492) ;  /* 0x00001d127f007947 */ /* 0x000fea000b800000 */
[----:B------:R3:W4:Y:S02]  /*161e0*/  SHFL.IDX PT, R13, R4, RZ, 0x181f ;  /* 0x00181fff040d7589 */ /* 0x00072400000e0000 */
.L_x_1544:
        /* <DEDUP_REMOVED lines=19> */
.L_x_1494:
[----:B------:R-:W-:Y:S05]  /*16320*/  BSYNC B0 ;  /* 0x0000000000007941 */ /* 0x000fea0003800000 */
.L_x_1493:
[----:B------:R-:W-:Y:S05]  /*16330*/  BRA.DIV ~URZ, `(.L_x_1495) ;  /* 0x00001c127f007947 */ /* 0x000fea000b800000 */
[----:B--2---:R2:W1:Y:S04]  /*16340*/  SHFL.IDX PT, R7, R5, 0x1, 0x181f ;  /* 0x00381f0005077f89 */ /* 0x00446800000e0000 */
[----:B------:R2:W3:Y:S02]  /*16350*/  SHFL.IDX PT, R15, R4, 0x1, 0x181f ;  /* 0x00381f00040f7f89 */ /* 0x0004e400000e0000 */
.L_x_1545:
[----:B----4-:R-:W-:Y:S01]  /*16360*/  IADD3 R13, R201, 0x20, RZ ;  /* 0x00000020c90d7810 */ /* 0x010fe20007ffe0ff */
        /* <DEDUP_REMOVED lines=9> */
[-C--:B-1----:R-:W-:Y:S02]  /*16400*/  @!P2 LEA.HI.X R15, R20, R7.reuse, R9, 0x1, P5 ;  /* 0x00000007140fa211 */ /* 0x082fe400028f0c09 */
[-C--:B------:R-:W-:Y:S02]  /*16410*/  @!P1 LEA.HI.X R13, R209, R7.reuse, R6, 0x1, P4 ;  /* 0x00000007d10d9211 */ /* 0x080fe400020f0c06 */
[----:B------:R-:W-:Y:S01]  /*16420*/  @!P0 LEA.HI.X R17, R208, R7, R3, 0x1, P3 ;  /* 0x00000007d0118211 */ /* 0x000fe200018f0c03 */
[----:B------:R1:W-:Y:S04]  /*16430*/  @!P2 ST.E.128 [R14.64], RZ ;  /* 0x000000ff0e00a985 */ /* 0x0003e8000c101d08 */
[----:B------:R1:W-:Y:S04]  /*16440*/  @!P1 ST.E.128 [R12.64], RZ ;  /* 0x000000ff0c009985 */ /* 0x0003e8000c101d08 */
[----:B------:R1:W-:Y:S02]  /*16450*/  @!P0 ST.E.128 [R16.64], RZ ;  /* 0x000000ff10008985 */ /* 0x0003e4000c101d08 */
.L_x_1497:
[----:B------:R-:W-:Y:S05]  /*16460*/  BSYNC B0 ;  /* 0x0000000000007941 */ /* 0x000fea0003800000 */
.L_x_1496:
[----:B------:R-:W-:Y:S05]  /*16470*/  BRA.DIV ~URZ, `(.L_x_1498) ;  /* 0x00001ba27f007947 */ /* 0x000fea000b800000 */
[----:B-1----:R1:W4:Y:S02]  /*16480*/  SHFL.IDX PT, R7, R5, 0x2, 0x181f ;  /* 0x00581f0005077f89 */ /* 0x00232400000e0000 */
.L_x_1546:
[----:B------:R-:W-:Y:S05]  /*16490*/  BRA.DIV ~URZ, `(.L_x_1499) ;  /* 0x00001bf27f007947 */ /* 0x000fea000b800000 */
[----:B---3--:R3:W1:Y:S02]  /*164a0*/  SHFL.IDX PT, R15, R4, 0x2, 0x181f ;  /* 0x00581f00040f7f89 */ /* 0x00866400000e0000 */
.L_x_1547:
        /* <DEDUP_REMOVED lines=16> */
.L_x_1501:
[----:B------:R-:W-:Y:S05]  /*165b0*/  BSYNC B0 ;  /* 0x0000000000007941 */ /* 0x000fea0003800000 */
.L_x_1500:
[----:B------:R-:W-:Y:S05]  /*165c0*/  BRA.DIV ~URZ, `(.L_x_1502) ;  /* 0x00001b327f007947 */ /* 0x000fea000b800000 */
[----:B-12---:R-:W1:Y:S04]  /*165d0*/  SHFL.IDX PT, R5, R5, 0x3, 0x181f ;  /* 0x00781f0005057f89 */ /* 0x006e6800000e0000 */
[----:B------:R2:W3:Y:S02]  /*165e0*/  SHFL.IDX PT, R13, R4, 0x3, 0x181f ;  /* 0x00781f00040d7f89 */ /* 0x0004e400000e0000 */
.L_x_1548:
[----:B------:R-:W-:-:S04]  /*165f0*/  IADD3 R201, R201, 0x60, RZ ;  /* 0x00000060c9c97810 */ /* 0x000fc80007ffe0ff */
[----:B------:R-:W-:-:S13]  /*16600*/  ISETP.GE.AND P0, PT, R201, R8, PT ;  /* 0x00000008c900720c */ /* 0x000fda0003f06270 */
[----:B------:R-:W-:Y:S05]  /*16610*/  @P0 BRA `(.L_x_1482) ;  /* 0x000000c000000947 */ /* 0x000fea0003800000 */
[----:B------:R-:W-:Y:S02]  /*16620*/  ISETP.GE.AND P2, PT, R20, c[0x0][0x3c8], PT ;  /* 0x0000f20014007a0c */ /* 0x000fe40003f46270 */
[----:B------:R-:W-:Y:S02]  /*16630*/  ISETP.GE.AND P1, PT, R209, c[0x0][0x3c8], PT ;  /* 0x0000f200d1007a0c */ /* 0x000fe40003f26270 */
[----:B------:R-:W-:-:S09]  /*16640*/  ISETP.GE.AND P0, PT, R208, c[0x0][0x3c8], PT ;  /* 0x0000f200d0007a0c */ /* 0x000fd20003f06270 */
[-C--:B---3--:R-:W-:Y:S02]  /*16650*/  @!P2 LEA R12, P5, R20, R13.reuse, 0x1 ;  /* 0x0000000d140ca211 */ /* 0x088fe400078a08ff */
[CC--:B------:R-:W-:Y:S02]  /*16660*/  @!P1 LEA R8, P4, R209.reuse, R13.reuse, 0x1 ;  /* 0x0000000dd1089211 */ /* 0x0c0fe400078808ff */
[----:B--2---:R-:W-:Y:S02]  /*16670*/  @!P0 LEA R4, P3, R208, R13, 0x1 ;  /* 0x0000000dd0048211 */ /* 0x004fe400078608ff */
[-C--:B-1----:R-:W-:Y:S02]  /*16680*/  @!P2 LEA.HI.X R13, R20, R5.reuse, R9, 0x1, P5 ;  /* 0x00000005140da211 */ /* 0x082fe400028f0c09 */
[-C--:B------:R-:W-:Y:S02]  /*16690*/  @!P1 LEA.HI.X R9, R209, R5.reuse, R6, 0x1, P4 ;  /* 0x00000005d1099211 */ /* 0x080fe400020f0c06 */
[----:B------:R-:W-:Y:S01]  /*166a0*/  @!P0 LEA.HI.X R5, R208, R5, R3, 0x1, P3 ;  /* 0x00000005d0058211 */ /* 0x000fe200018f0c03 */
[----:B------:R1:W-:Y:S04]  /*166b0*/  @!P2 ST.E.128 [R12.64], RZ ;  /* 0x000000ff0c00a985 */ /* 0x0003e8000c101d08 */
[----:B------:R1:W-:Y:S04]  /*166c0*/  @!P1 ST.E.128 [R8.64], RZ ;  /* 0x000000ff08009985 */ /* 0x0003e8000c101d08 */
[----:B------:R1:W-:Y:S02]  /*166d0*/  @!P0 ST.E.128 [R4.64], RZ ;  /* 0x000000ff04008985 */ /* 0x0003e4000c101d08 */
.L_x_1482:
[----:B------:R-:W-:Y:S05]  /*166e0*/  BSYNC B1 ;  /* 0x0000000000017941 */ /* 0x000fea0003800000 */
.L_x_1466:
[----:B------:R-:W-:-:S13]  /*166f0*/  ISETP.NE.AND P0, PT, R207, RZ, PT ;  /* 0x000000ffcf00720c */ /* 0x000fda0003f05270 */
[----:B------:R-:W-:Y:S01]  /*16700*/  @P0 WARPSYNC 0xffffffff ;  /* 0xffffffff00000948 */ /* 0x000fe20003800000 */
[----:B------:R-:W-:Y:S06]  /*16710*/  @P0 BAR.SYNC.DEFER_BLOCKING 0x5, 0x100 ;  /* 0x0144000000000b1d */ /* 0x000fec0000010000 */
[----:B------:R-:W4:Y:S04]  /*16720*/  @P0 LDS.128 R200, [0x24100] ;  /* 0x02410000ffc80984 */ /* 0x000f280000000c00 */
[----:B------:R-:W-:Y:S06]  /*16730*/  @P0 BAR.ARV 0x4, 0x100 ;  /* 0x0104000000000b1d */ /* 0x000fec0000002000 */
[----:B------:R-:W-:Y:S05]  /*16740*/  @P0 BRA `(.L_x_1503) ;  /* 0x00000a6000000947 */ /* 0x000fea0003800000 */
[----:B-1234-:R-:W-:Y:S01]  /*16750*/  LOP3.LUT R4, R146, 0x1f, RZ, 0xc0, !PT ;  /* 0x0000001f92047812 */ /* 0x01efe200078ec0ff */
[----:B------:R-:W-:-:S03]  /*16760*/  IMAD.MOV.U32 R5, RZ, RZ, RZ ;  /* 0x000000ffff057224 */ /* 0x000fc600078e00ff */
[----:B------:R-:W-:Y:S01]  /*16770*/  ISETP.NE.AND P6, PT, R4, 0x1f, PT ;  /* 0x0000001f0400780c */ /* 0x000fe20003fc5270 */
[----:B------:R-:W-:Y:S10]  /*16780*/  BRA.DIV ~URZ, `(.L_x_1504) ;  /* 0x00001a327f007947 */ /* 0x000ff4000b800000 */
[----:B------:R1:W2:Y:S02]  /*16790*/  SHFL.IDX PT, R3, R2, RZ, 0x1f ;  /* 0x00001fff02037589 */ /* 0x0002a400000e0000 */
.L_x_1549:
[----:B------:R-:W-:Y:S05]  /*167a0*/  BRA.DIV ~URZ, `(.L_x_1505) ;  /* 0x00001a827f007947 */ /* 0x000fea000b800000 */
[----:B-1----:R-:W1:Y:S02]  /*167b0*/  SHFL.IDX PT, R2, R2, 0x1, 0x1f ;  /* 0x00201f0002027f89 */ /* 0x002e6400000e0000 */
.L_x_1550:
[----:B------:R-:W-:Y:S02]  /*167c0*/  IMAD.IADD R8, R203, 0x1, R4 ;  /* 0x00000001cb087824 */ /* 0x000fe400078e0204 */
[----:B------:R-:W-:-:S03]  /*167d0*/  IMAD.MOV.U32 R6, RZ, RZ, RZ ;  /* 0x000000ffff067224 */ /* 0x000fc600078e00ff */
[----:B------:R-:W-:-:S13]  /*167e0*/  ISETP.GE.OR P0, PT, R8, c[0x0][0x53c], !P6 ;  /* 0x00014f0008007a0c */ /* 0x000fda0007706670 */
[----:B------:R-:W-:Y:S01]  /*167f0*/  @!P0 MOV R0, 0x4 ;  /* 0x0000000400008802 */ /* 0x000fe20000000f00 */
[----:B------:R-:W-:-:S04]  /*16800*/  @!P0 IMAD.MOV.U32 R7, RZ, RZ, 0x4 ;  /* 0x00000004ff078424 */ /* 0x000fc800078e00ff */
        /* <DEDUP_REMOVED lines=13> */
.L_x_1551:
        /* <DEDUP_REMOVED lines=16> */
.L_x_1552:
[----:B----4-:R-:W-:Y:S01]  /*169e0*/  IMAD R7, R13, c[0x0][0x538], RZ ;  /* 0x00014e000d077a24 */ /* 0x010fe200078e02ff */
[----:B------:R-:W-:Y:S04]  /*169f0*/  BSSY B1, `(.L_x_1508) ;  /* 0x0000076000017945 */ /* 0x000fe80003800000 */
[----:B-1----:R-:W-:-:S04]  /*16a00*/  IADD3 R200, R7, R2, RZ ;  /* 0x0000000207c87210 */ /* 0x002fc80007ffe0ff */
[----:B--2---:R-:W-:-:S13]  /*16a10*/  ISETP.GT.AND P0, PT, R200, R3, PT ;  /* 0x00000003c800720c */ /* 0x004fda0003f04270 */
[----:B------:R-:W-:Y:S05]  /*16a20*/  @P0 BRA `(.L_x_1509) ;  /* 0x0000024000000947 */ /* 0x000fea0003800000 */
.L_x_1513:
        /* <DEDUP_REMOVED lines=9> */
[----:B---3--:R-:W-:-:S04]  /*16ac0*/  @!P0 IMAD.WIDE R8, R7, R2, c[0x0][0x580] ;  /* 0x0001600007088625 */ /* 0x008fc800078e0202 */
[----:B------:R-:W-:Y:S01]  /*16ad0*/  @!P0 IMAD.WIDE R12, R7, R0, c[0x0][0x578] ;  /* 0x00015e00070c8625 */ /* 0x000fe200078e0200 */
[----:B------:R-:W2:Y:S04]  /*16ae0*/  @!P0 LDG.E R6, [R8.64] ;  /* 0x0000000808068981 */ /* 0x000ea8000c1e1900 */
[----:B------:R-:W2:Y:S02]  /*16af0*/  @!P0 LDG.E R5, [R12.64] ;  /* 0x000000080c058981 */ /* 0x000ea4000c1e1900 */
[----:B--2---:R-:W-:Y:S01]  /*16b00*/  IMAD R2, R5, R6, RZ ;  /* 0x0000000605027224 */ /* 0x004fe200078e02ff */
[----:B------:R-:W-:Y:S05]  /*16b10*/  BRA.DIV ~URZ, `(.L_x_1511) ;  /* 0x000019627f007947 */ /* 0x000fea000b800000 */
[----:B------:R1:W2:Y:S02]  /*16b20*/  SHFL.UP PT, R7, R2, 0x1, RZ ;  /* 0x0420000002077989 */ /* 0x0002a400000e00ff */
.L_x_1553:
        /* <DEDUP_REMOVED lines=16> */
.L_x_1554:
[----:B--2---:R-:W-:-:S05]  /*16c30*/  IMAD R7, R13, c[0x0][0x538], RZ ;  /* 0x00014e000d077a24 */ /* 0x004fca00078e02ff */
[----:B------:R-:W-:-:S04]  /*16c40*/  IADD3 R200, R7, R200, RZ ;  /* 0x000000c807c87210 */ /* 0x000fc80007ffe0ff */
[----:B------:R-:W-:-:S13]  /*16c50*/  ISETP.GT.AND P0, PT, R200, R3, PT ;  /* 0x00000003c800720c */ /* 0x000fda0003f04270 */
[----:B-1----:R-:W-:Y:S05]  /*16c60*/  @!P0 BRA `(.L_x_1513) ;  /* 0xfffffdc000008947 */ /* 0x002fea000383ffff */
.L_x_1509:
[----:B------:R-:W-:-:S05]  /*16c70*/  IADD3 R200, -R7, R200, RZ ;  /* 0x000000c807c87210 */ /* 0x000fca0007ffe1ff */
[----:B------:R-:W-:-:S05]  /*16c80*/  IMAD R0, R9, c[0x0][0x538], R200 ;  /* 0x00014e0009007a24 */ /* 0x000fca00078e02c8 */
[----:B------:R-:W-:Y:S01]  /*16c90*/  ISETP.GT.AND P0, PT, R0, R3, PT ;  /* 0x000000030000720c */ /* 0x000fe20003f04270 */
[----:B------:R-:W-:-:S12]  /*16ca0*/  BRA.DIV ~URZ, `(.L_x_1514) ;  /* 0x000019d27f007947 */ /* 0x000fd8000b800000 */
[----:B------:R-:W-:-:S04]  /*16cb0*/  VOTE.ANY R7, PT, !P0 ;  /* 0x0000000000077806 */ /* 0x000fc800040e0100 */
.L_x_1555:
[----:B------:R1:W2:Y:S01]  /*16cc0*/  POPC R2, R7 ;  /* 0x0000000700027309 */ /* 0x0002a20000000000 */
[----:B------:R-:W-:Y:S05]  /*16cd0*/  BRA.DIV ~URZ, `(.L_x_1515) ;  /* 0x000019e27f007947 */ /* 0x000fea000b800000 */
[----:B--2---:R2:W4:Y:S04]  /*16ce0*/  SHFL.IDX PT, R6, R6, R2, 0x1f ;  /* 0x00001f0206067589 */ /* 0x00452800000e0000 */
[----:B------:R2:W1:Y:S02]  /*16cf0*/  SHFL.IDX PT, R5, R5, R2, 0x1f ;  /* 0x00001f0205057589 */ /* 0x00046400000e0000 */
.L_x_1556:
[----:B------:R-:W-:Y:S01]  /*16d00*/  ISETP.NE.AND P0, PT, R7, RZ, PT ;  /* 0x000000ff0700720c */ /* 0x000fe20003f05270 */
[----:B------:R-:W-:-:S12]  /*16d10*/  BSSY B0, `(.L_x_1516) ;  /* 0x0000005000007945 */ /* 0x000fd80003800000 */
[----:B------:R-:W-:Y:S05]  /*16d20*/  @!P0 BRA `(.L_x_1517) ;  /* 0x0000003000008947 */ /* 0x000fea0003800000 */
[----:B------:R-:W-:Y:S01]  /*16d30*/  IADD3 R12, R2, -0x1, RZ ;  /* 0xffffffff020c7810 */ /* 0x000fe20007ffe0ff */
[----:B------:R-:W-:Y:S05]  /*16d40*/  BRA.DIV ~URZ, `(.L_x_1518) ;  /* 0x00001a427f007947 */ /* 0x000fea000b800000 */
[----:B------:R2:W3:Y:S02]  /*16d50*/  SHFL.IDX PT, R19, R9, R12, 0x1f ;  /* 0x00001f0c09137589 */ /* 0x0004e400000e0000 */
.L_x_1517:
[----:B------:R-:W-:Y:S05]  /*16d60*/  BSYNC B0 ;  /* 0x0000000000007941 */ /* 0x000fea0003800000 */
.L_x_1516:
        /* <DEDUP_REMOVED lines=46> */
[-C--:B------:R-:W-:Y:S02]  /*17050*/  @!P0 IADD3 R3, R3, -R12.reuse, RZ ;  /* 0x8000000c03038210 */ /* 0x080fe40007ffe0ff */
[----:B------:R-:W-:Y:S02]  /*17060*/  @!P0 IADD3 R7, R7, 0x1, RZ ;  /* 0x0000000107078810 */ /* 0x000fe40007ffe0ff */
[----:B------:R-:W-:Y:S02]  /*17070*/  ISETP.GE.U32.AND P2, PT, R3, R12, PT ;  /* 0x0000000c0300720c */ /* 0x000fe40003f46070 */
[----:B------:R-:W-:-:S11]  /*17080*/  ISETP.NE.AND P0, PT, R5, RZ, PT ;  /* 0x000000ff0500720c */ /* 0x000fd60003f05270 */
        /* <DEDUP_REMOVED lines=8> */
.L_x_1510:
[----:B------:R-:W-:Y:S01]  /*17110*/  IMAD.MOV.U32 R200, RZ, RZ, R3 ;  /* 0x000000ffffc87224 */ /* 0x000fe200078e0003 */
[----:B------:R-:W-:Y:S01]  /*17120*/  MOV R202, RZ ;  /* 0x000000ff00ca7202 */ /* 0x000fe20000000f00 */
[----:B------:R-:W-:Y:S01]  /*17130*/  IMAD.MOV.U32 R201, RZ, RZ, RZ ;  /* 0x000000ffffc97224 */ /* 0x000fe200078e00ff */
[----:B------:R-:W-:Y:S02]  /*17140*/  MOV R203, c[0x0][0x53c] ;  /* 0x00014f0000cb7a02 */ /* 0x000fe40000000f00 */
.L_x_1519:
[----:B------:R-:W-:Y:S05]  /*17150*/  BSYNC B1 ;  /* 0x0000000000017941 */ /* 0x000fea0003800000 */
.L_x_1508:
[----:B------:R-:W-:Y:S01]  /*17160*/  WARPSYNC 0xffffffff ;  /* 0xffffffff00007948 */ /* 0x000fe20003800000 */
[----:B------:R-:W-:Y:S01]  /*17170*/  BAR.SYNC.DEFER_BLOCKING 0x4, 0x100 ;  /* 0x0104000000007b1d */ /* 0x000fe20000010000 */
[----:B------:R-:W-:-:S13]  /*17180*/  ISETP.NE.AND P0, PT, R4, RZ, PT ;  /* 0x000000ff0400720c */ /* 0x000fda0003f05270 */
[----:B------:R1:W-:Y:S04]  /*17190*/  @!P0 STS.128 [0x24100], R200 ;  /* 0x024100c8ff008388 */ /* 0x0003e80000000c00 */
[----:B------:R-:W-:Y:S06]  /*171a0*/  BAR.ARV 0x5, 0x100 ;  /* 0x0144000000007b1d */ /* 0x000fec0000002000 */
.L_x_1503:
[----:B----4-:R-:W-:-:S13]  /*171b0*/  ISETP.GE.AND P0, PT, R203, c[0x0][0x53c], PT ;  /* 0x00014f00cb007a0c */ /* 0x010fda0003f06270 */
[----:B-123--:R-:W-:Y:S01]  /*171c0*/  @P0 CALL.REL.NOINC `(.L_x_1520) ;  /* 0x0000001000000944 */ /* 0x00efe20003c00000 */
[----:B------:R-:W-:Y:S05]  /*171d0*/  BRA `(.L_x_1521) ;  /* 0xfffe9e3000007947 */ /* 0x000fea000383ffff */
.L_x_1520:
[----:B------:R-:W-:Y:S05]  /*171e0*/  EXIT ;  /* 0x000000000000794d */ /* 0x000fea0003800000 */
.L_x_1359:
[----:B------:R-:W-:Y:S02]  /*171f0*/  MOV R7, 0x1 ;  /* 0x0000000100077802 */ /* 0x000fe40000000f00 */
[----:B------:R-:W-:Y:S02]  /*17200*/  MOV R0, 0x17220 ;  /* 0x0001722000007802 */ /* 0x000fe40000000f00 */
[----:B-1----:R-:W-:Y:S05]  /*17210*/  CALL.REL.NOINC `($__internal_32_$__cuda_sm70_shflsync_up_p) ;  /* 0x0000167000007944 */ /* 0x002fea0003c00000 */
[----:B-12---:R-:W-:Y:S05]  /*17220*/  BRA `(.L_x_1522) ;  /* 0xfffe923000007947 */ /* 0x006fea000383ffff */
.L_x_1360:
[----:B------:R-:W-:Y:S02]  /*17230*/  MOV R7, 0x2 ;  /* 0x0000000200077802 */ /* 0x000fe40000000f00 */
[----:B------:R-:W-:Y:S02]  /*17240*/  MOV R0, 0x17260 ;  /* 0x0001726000007802 */ /* 0x000fe40000000f00 */
[----:B-1----:R-:W-:Y:S05]  /*17250*/  CALL.REL.NOINC `($__internal_32_$__cuda_sm70_shflsync_up_p) ;  /* 0x0000163000007944 */ /* 0x002fea0003c00000 */
[----:B--2---:R-:W-:Y:S01]  /*17260*/  SEL R0, R7, RZ, P4 ;  /* 0x000000ff07007207 */ /* 0x004fe20002000000 */
[----:B------:R-:W-:-:S04]  /*17270*/  IMAD.MOV.U32 R7, RZ, RZ, 0x4 ;  /* 0x00000004ff077424 */ /* 0x000fc800078e00ff */
[----:B-1----:R-:W-:Y:S01]  /*17280*/  IMAD.IADD R9, R9, 0x1, R0 ;  /* 0x0000000109097824 */ /* 0x002fe200078e0200 */
[----:B------:R-:W-:Y:S02]  /*17290*/  MOV R0, 0x172b0 ;  /* 0x000172b000007802 */ /* 0x000fe40000000f00 */
[----:B------:R-:W-:Y:S05]  /*172a0*/  CALL.REL.NOINC `($__internal_32_$__cuda_sm70_shflsync_up_p) ;  /* 0x000015e000007944 */ /* 0x000fea0003c00000 */
        /* <DEDUP_REMOVED lines=11> */
[----:B------:R-:W-:Y:S01]  /*17360*/  IMAD.MOV.U32 R12, RZ, RZ, 0x1f ;  /* 0x0000001fff0c7424 */ /* 0x000fe200078e00ff */
[----:B------:R-:W-:-:S03]  /*17370*/  MOV R13, 0x1f ;  /* 0x0000001f000d7802 */ /* 0x000fc60000000f00 */
[----:B-1----:R-:W-:Y:S01]  /*17380*/  IMAD.IADD R9, R9, 0x1, R0 ;  /* 0x0000000109097824 */ /* 0x002fe200078e0200 */
[----:B------:R-:W-:-:S03]  /*17390*/  MOV R0, 0x173c0 ;  /* 0x000173c000007802 */ /* 0x000fc60000000f00 */
[----:B------:R-:W-:Y:S02]  /*173a0*/  IMAD.MOV.U32 R15, RZ, RZ, R9 ;  /* 0x000000ffff0f7224 */ /* 0x000fe400078e0009 */
[----:B------:R-:W-:Y:S05]  /*173b0*/  CALL.REL.NOINC `($__internal_31_$__cuda_sm70_shflsync_idx_p) ;  /* 0x0000148000007944 */ /* 0x000fea0003c00000 */
[----:B-12---:R-:W-:Y:S05]  /*173c0*/  BRA `(.L_x_1523) ;  /* 0xfffe919000007947 */ /* 0x006fea000383ffff */
.L_x_1362:
[----:B------:R-:W-:Y:S02]  /*173d0*/  SEL R2, RZ, 0x1, P0 ;  /* 0x00000001ff027807 */ /* 0x000fe40000000000 */
[----:B------:R-:W-:Y:S02]  /*173e0*/  MOV R0, 0x17400 ;  /* 0x0001740000007802 */ /* 0x000fe40000000f00 */
[----:B------:R-:W-:Y:S05]  /*173f0*/  CALL.REL.NOINC `($__internal_33_$__cuda_sm70_votesync_ballot) ;  /* 0x000014e000007944 */ /* 0x000fea0003c00000 */
[----:B------:R-:W-:Y:S05]  /*17400*/  BRA `(.L_x_1524) ;  /* 0xfffe91e000007947 */ /* 0x000fea000383ffff */
.L_x_1363:
[----:B------:R-:W-:Y:S01]  /*17410*/  IMAD.MOV.U32 R15, RZ, RZ, R6 ;  /* 0x000000ffff0f7224 */ /* 0x000fe200078e0006 */
[----:B--2---:R-:W-:Y:S01]  /*17420*/  MOV R12, R203 ;  /* 0x000000cb000c7202 */ /* 0x004fe20000000f00 */
[----:B------:R-:W-:Y:S01]  /*17430*/  IMAD.MOV.U32 R13, RZ, RZ, 0x1f ;  /* 0x0000001fff0d7424 */ /* 0x000fe200078e00ff */
[----:B------:R-:W-:Y:S02]  /*17440*/  MOV R0, 0x17460 ;  /* 0x0001746000007802 */ /* 0x000fe40000000f00 */
[----:B-1----:R-:W-:Y:S05]  /*17450*/  CALL.REL.NOINC `($__internal_31_$__cuda_sm70_shflsync_idx_p) ;  /* 0x000013e000007944 */ /* 0x002fea0003c00000 */
[----:B--2---:R-:W-:Y:S01]  /*17460*/  IMAD.MOV.U32 R6, RZ, RZ, R13 ;  /* 0x000000ffff067224 */ /* 0x004fe200078e000d */
[----:B-1----:R-:W-:Y:S01]  /*17470*/  MOV R15, R5 ;  /* 0x00000005000f7202 */ /* 0x002fe20000000f00 */
[----:B------:R-:W-:Y:S01]  /*17480*/  IMAD.MOV.U32 R11, RZ, RZ, RZ ;  /* 0x000000ffff0b7224 */ /* 0x000fe200078e00ff */
[----:B------:R-:W-:Y:S01]  /*17490*/  MOV R12, R203 ;  /* 0x000000cb000c7202 */ /* 0x000fe20000000f00 */
[----:B------:R-:W-:Y:S01]  /*174a0*/  IMAD.MOV.U32 R13, RZ, RZ, 0x1f ;  /* 0x0000001fff0d7424 */ /* 0x000fe200078e00ff */
[----:B------:R-:W-:-:S02]  /*174b0*/  MOV R0, 0x174d0 ;  /* 0x000174d000007802 */ /* 0x000fc40000000f00 */
[----:B------:R-:W-:Y:S05]  /*174c0*/  CALL.REL.NOINC `($__internal_31_$__cuda_sm70_shflsync_idx_p) ;  /* 0x0000137000007944 */ /* 0x000fea0003c00000 */
[----:B--2---:R-:W-:Y:S01]  /*174d0*/  MOV R5, R13 ;  /* 0x0000000d00057202 */ /* 0x004fe20000000f00 */
[----:B-1----:R-:W-:Y:S05]  /*174e0*/  BRA `(.L_x_1525) ;  /* 0xfffe915000007947 */ /* 0x002fea000383ffff */
.L_x_1366:
[----:B------:R-:W-:Y:S01]  /*174f0*/  IMAD.MOV.U32 R15, RZ, RZ, R9 ;  /* 0x000000ffff0f7224 */ /* 0x000fe200078e0009 */
[----:B------:R-:W-:-:S02]  /*17500*/  MOV R13, 0x1f ;  /* 0x0000001f000d7802 */ /* 0x000fc40000000f00 */
[----:B------:R-:W-:Y:S02]  /*17510*/  MOV R0, 0x17530 ;  /* 0x0001753000007802 */ /* 0x000fe40000000f00 */
[----:B-1234-:R-:W-:Y:S05]  /*17520*/  CALL.REL.NOINC `($__internal_31_$__cuda_sm70_shflsync_idx_p) ;  /* 0x0000131000007944 */ /* 0x01efea0003c00000 */
[----:B--2---:R-:W-:Y:S01]  /*17530*/  MOV R11, R13 ;  /* 0x0000000d000b7202 */ /* 0x004fe20000000f00 */
[----:B-1----:R-:W-:Y:S05]  /*17540*/  BRA `(.L_x_1365) ;  /* 0xfffe915000007947 */ /* 0x002fea000383ffff */
.L_x_1402:
[----:B------:R-:W-:Y:S01]  /*17550*/  IMAD.MOV.U32 R15, RZ, RZ, R6 ;  /* 0x000000ffff0f7224 */ /* 0x000fe200078e0006 */
[----:B------:R-:W-:Y:S01]  /*17560*/  MOV R12, RZ ;  /* 0x000000ff000c7202 */ /* 0x000fe20000000f00 */
[----:B------:R-:W-:Y:S01]  /*17570*/  IMAD.MOV.U32 R13, RZ, RZ, 0x181f ;  /* 0x0000181fff0d7424 */ /* 0x000fe200078e00ff */
[----:B------:R-:W-:Y:S02]  /*17580*/  MOV R0, 0x175a0 ;  /* 0x000175a000007802 */ /* 0x000fe40000000f00 */
[----:B-----5:R-:W-:Y:S05]  /*17590*/  CALL.REL.NOINC `($__internal_31_$__cuda_sm70_shflsync_idx_p) ;  /* 0x000012a000007944 */ /* 0x020fea0003c00000 */
[----:B--2---:R-:W-:Y:S01]  /*175a0*/  MOV R9, R13 ;  /* 0x0000000d00097202 */ /* 0x004fe20000000f00 */
[----:B-1----:R-:W-:Y:S05]  /*175b0*/  BRA `(.L_x_1526) ;  /* 0xffff016000007947 */ /* 0x002fea000383ffff */
.L_x_1403:
[----:B------:R-:W-:Y:S01]  /*175c0*/  IMAD.MOV.U32 R15, RZ, RZ, R7 ;  /* 0x000000ffff0f7224 */ /* 0x000fe200078e0007 */
[----:B------:R-:W-:Y:S01]  /*175d0*/  MOV R12, RZ ;  /* 0x000000ff000c7202 */ /* 0x000fe20000000f00 */
[----:B------:R-:W-:Y:S01]  /*175e0*/  IMAD.MOV.U32 R13, RZ, RZ, 0x181f ;  /* 0x0000181fff0d7424 */ /* 0x000fe200078e00ff */
[----:B------:R-:W-:Y:S02]  /*175f0*/  MOV R0, 0x17610 ;  /* 0x0001761000007802 */ /* 0x000fe40000000f00 */
[----:B-12--5:R-:W-:Y:S05]  /*17600*/  CALL.REL.NOINC `($__internal_31_$__cuda_sm70_shflsync_idx_p) ;  /* 0x0000123000007944 */ /* 0x026fea0003c00000 */
[----:B-12---:R-:W-:Y:S05]  /*17610*/  BRA `(.L_x_1527) ;  /* 0xffff012000007947 */ /* 0x006fea000383ffff */
.L_x_1406:
[----:B--2---:R-:W-:Y:S01]  /*17620*/  IMAD.MOV.U32 R15, RZ, RZ, R6 ;  /* 0x000000ffff0f7224 */ /* 0x004fe200078e0006 */
[----:B------:R-:W-:Y:S01]  /*17630*/  MOV R12, 0x1 ;  /* 0x00000001000c7802 */ /* 0x000fe20000000f00 */
[----:B----4-:R-:W-:Y:S01]  /*17640*/  IMAD.MOV.U32 R13, RZ, RZ, 0x181f ;  /* 0x0000181fff0d7424 */ /* 0x010fe200078e00ff */
[----:B------:R-:W-:-:S02]  /*17650*/  MOV R0, 0x17670 ;  /* 0x0001767000007802 */ /* 0x000fc40000000f00 */
[----:B-1-3-5:R-:W-:Y:S05]  /*17660*/  CALL.REL.NOINC `($__internal_31_$__cuda_sm70_shflsync_idx_p) ;  /* 0x000011d000007944 */ /* 0x02afea0003c00000 */
[----:B--2---:R-:W-:Y:S01]  /*17670*/  IMAD.MOV.U32 R9, RZ, RZ, R13 ;  /* 0x000000ffff097224 */ /* 0x004fe200078e000d */
[----:B-1----:R-:W-:Y:S01]  /*17680*/  MOV R12, 0x1 ;  /* 0x00000001000c7802 */ /* 0x002fe20000000f00 */
[----:B------:R-:W-:Y:S01]  /*17690*/  IMAD.MOV.U32 R15, RZ, RZ, R7 ;  /* 0x000000ffff0f7224 */ /* 0x000fe200078e0007 */
[----:B------:R-:W-:-:S02]  /*176a0*/  MOV R13, 0x181f ;  /* 0x0000181f000d7802 */ /* 0x000fc40000000f00 */
[----:B------:R-:W-:Y:S02]  /*176b0*/  MOV R0, 0x176d0 ;  /* 0x000176d000007802 */ /* 0x000fe40000000f00 */
[----:B------:R-:W-:Y:S05]  /*176c0*/  CALL.REL.NOINC `($__internal_31_$__cuda_sm70_shflsync_idx_p) ;  /* 0x0000117000007944 */ /* 0x000fea0003c00000 */
[----:B-12---:R-:W-:Y:S01]  /*176d0*/  MOV R15, R13 ;  /* 0x0000000d000f7202 */ /* 0x006fe20000000f00 */
[----:B------:R-:W-:Y:S05]  /*176e0*/  BRA `(.L_x_1528) ;  /* 0xffff01b000007947 */ /* 0x000fea000383ffff */
.L_x_1409:
[----:B-1-3--:R-:W-:Y:S01]  /*176f0*/  IMAD.MOV.U32 R15, RZ, RZ, R6 ;  /* 0x000000ffff0f7224 */ /* 0x00afe200078e0006 */
[----:B------:R-:W-:Y:S01]  /*17700*/  MOV R12, 0x2 ;  /* 0x00000002000c7802 */ /* 0x000fe20000000f00 */
[----:B------:R-:W-:Y:S01]  /*17710*/  IMAD.MOV.U32 R13, RZ, RZ, 0x181f ;  /* 0x0000181fff0d7424 */ /* 0x000fe200078e00ff */
[----:B------:R-:W-:Y:S02]  /*17720*/  MOV R0, 0x17740 ;  /* 0x0001774000007802 */ /* 0x000fe40000000f00 */
[----:B--2--5:R-:W-:Y:S05]  /*17730*/  CALL.REL.NOINC `($__internal_31_$__cuda_sm70_shflsync_idx_p) ;  /* 0x0000110000007944 */ /* 0x024fea0003c00000 */
[----:B--2---:R-:W-:Y:S01]  /*17740*/  MOV R9, R13 ;  /* 0x0000000d00097202 */ /* 0x004fe20000000f00 */
[----:B-1----:R-:W-:Y:S05]  /*17750*/  BRA `(.L_x_1529) ;  /* 0xffff027000007947 */ /* 0x002fea000383ffff */
.L_x_1410:
[----:B---3--:R-:W-:Y:S01]  /*17760*/  IMAD.MOV.U32 R15, RZ, RZ, R7 ;  /* 0x000000ffff0f7224 */ /* 0x008fe200078e0007 */
[----:B------:R-:W-:Y:S01]  /*17770*/  MOV R12, 0x2 ;  /* 0x00000002000c7802 */ /* 0x000fe20000000f00 */
[----:B------:R-:W-:Y:S01]  /*17780*/  IMAD.MOV.U32 R13, RZ, RZ, 0x181f ;  /* 0x0000181fff0d7424 */ /* 0x000fe200078e00ff */
[----:B------:R-:W-:Y:S02]  /*17790*/  MOV R0, 0x177b0 ;  /* 0x000177b000007802 */ /* 0x000fe40000000f00 */
[----:B-12-45:R-:W-:Y:S05]  /*177a0*/  CALL.REL.NOINC `($__internal_31_$__cuda_sm70_shflsync_idx_p) ;  /* 0x0000109000007944 */ /* 0x036fea0003c00000 */
[----:B-12---:R-:W-:Y:S01]  /*177b0*/  MOV R15, R13 ;  /* 0x0000000d000f7202 */ /* 0x006fe20000000f00 */
[----:B------:R-:W-:Y:S05]  /*177c0*/  BRA `(.L_x_1530) ;  /* 0xffff022000007947 */ /* 0x000fea000383ffff */
.L_x_1413:
[----:B-1----:R-:W-:Y:S01]  /*177d0*/  IMAD.MOV.U32 R15, RZ, RZ, R6 ;  /* 0x000000ffff0f7224 */ /* 0x002fe200078e0006 */
[----:B------:R-:W-:Y:S01]  /*177e0*/  MOV R12, 0x3 ;  /* 0x00000003000c7802 */ /* 0x000fe20000000f00 */
[----:B------:R-:W-:Y:S01]  /*177f0*/  IMAD.MOV.U32 R13, RZ, RZ, 0x181f ;  /* 0x0000181fff0d7424 */ /* 0x000fe200078e00ff */
[----:B------:R-:W-:-:S02]  /*17800*/  MOV R0, 0x17820 ;  /* 0x0001782000007802 */ /* 0x000fc40000000f00 */
[----:B--2345:R-:W-:Y:S05]  /*17810*/  CALL.REL.NOINC `($__internal_31_$__cuda_sm70_shflsync_idx_p) ;  /* 0x0000102000007944 */ /* 0x03cfea0003c00000 */
[----:B--2---:R-:W-:Y:S01]  /*17820*/  IMAD.MOV.U32 R9, RZ, RZ, R13 ;  /* 0x000000ffff097224 */ /* 0x004fe200078e000d */
[----:B-1----:R-:W-:Y:S01]  /*17830*/  MOV R12, 0x3 ;  /* 0x00000003000c7802 */ /* 0x002fe20000000f00 */
[----:B------:R-:W-:Y:S01]  /*17840*/  IMAD.MOV.U32 R15, RZ, RZ, R7 ;  /* 0x000000ffff0f7224 */ /* 0x000fe200078e0007 */
[----:B------:R-:W-:-:S02]  /*17850*/  MOV R13, 0x181f ;  /* 0x0000181f000d7802 */ /* 0x000fc40000000f00 */
[----:B------:R-:W-:Y:S02]  /*17860*/  MOV R0, 0x17880 ;  /* 0x0001788000007802 */ /* 0x000fe40000000f00 */
[----:B------:R-:W-:Y:S05]  /*17870*/  CALL.REL.NOINC `($__internal_31_$__cuda_sm70_shflsync_idx_p) ;  /* 0x00000fc000007944 */ /* 0x000fea0003c00000 */
[----:B-12---:R-:W-:Y:S05]  /*17880*/  BRA `(.L_x_1531) ;  /* 0xffff02a000007947 */ /* 0x006fea000383ffff */
.L_x_1462:
[----:B------:R-:W-:Y:S02]  /*17890*/  MOV R6, 0x2 ;  /* 0x0000000200067802 */ /* 0x000fe40000000f00 */
[----:B------:R-:W-:Y:S02]  /*178a0*/  MOV R2, 0x178c0 ;  /* 0x000178c000027802 */ /* 0x000fe40000000f00 */
[----:B------:R-:W-:Y:S05]  /*178b0*/  CALL.REL.NOINC `($__internal_30_$__cuda_sm70_shflsync_bfly_p) ;  /* 0x00000f3000007944 */ /* 0x000fea0003c00000 */
[----:B-12---:R-:W-:Y:S05]  /*178c0*/  BRA `(.L_x_1532) ;  /* 0xffffb11000007947 */ /* 0x006fea000383ffff */
.L_x_1463:
[----:B------:R-:W-:Y:S02]  /*178d0*/  MOV R6, 0x1 ;  /* 0x0000000100067802 */ /* 0x000fe40000000f00 */
[----:B------:R-:W-:Y:S02]  /*178e0*/  MOV R2, 0x17900 ;  /* 0x0001790000027802 */ /* 0x000fe40000000f00 */
[----:B------:R-:W-:Y:S05]  /*178f0*/  CALL.REL.NOINC `($__internal_30_$__cuda_sm70_shflsync_bfly_p) ;  /* 0x00000ef000007944 */ /* 0x000fea0003c00000 */
[----:B--2---:R-:W-:Y:S01]  /*17900*/  FADD.FTZ R4, R231, R6 ;  /* 0x00000006e7047221 */ /* 0x004fe20000010000 */
[----:B-1----:R-:W-:Y:S02]  /*17910*/  MOV R231, R225 ;  /* 0x000000e100e77202 */ /* 0x002fe40000000f00 */
[----:B------:R-:W-:Y:S02]  /*17920*/  MOV R6, 0x2 ;  /* 0x0000000200067802 */ /* 0x000fe40000000f00 */
[----:B------:R-:W-:Y:S02]  /*17930*/  MOV R2, 0x17950 ;  /* 0x0001795000027802 */ /* 0x000fe40000000f00 */
[----:B------:R-:W-:Y:S05]  /*17940*/  CALL.REL.NOINC `($__internal_30_$__cuda_sm70_shflsync_bfly_p) ;  /* 0x00000ea000007944 */ /* 0x000fea0003c00000 */
[----:B--2---:R-:W-:Y:S01]  /*17950*/  FADD.FTZ R12, R225, R6 ;  /* 0x00000006e10c7221 */ /* 0x004fe20000010000 */
[----:B------:R-:W-:-:S02]  /*17960*/  MOV R6, 0x1 ;  /* 0x0000000100067802 */ /* 0x000fc40000000f00 */
[----:B------:R-:W-:Y:S02]  /*17970*/  MOV R2, 0x179a0 ;  /* 0x000179a000027802 */ /* 0x000fe40000000f00 */
[----:B-1----:R-:W-:Y:S02]  /*17980*/  MOV R231, R12 ;  /* 0x0000000c00e77202 */ /* 0x002fe40000000f00 */
[----:B------:R-:W-:Y:S05]  /*17990*/  CALL.REL.NOINC `($__internal_30_$__cuda_sm70_shflsync_bfly_p) ;  /* 0x00000e5000007944 */ /* 0x000fea0003c00000 */
[----:B-12---:R-:W-:Y:S05]  /*179a0*/  BRA `(.L_x_1533) ;  /* 0xffffb0a000007947 */ /* 0x006fea000383ffff */
.L_x_1470:
[----:B---34-:R-:W-:Y:S01]  /*179b0*/  IMAD.MOV.U32 R15, RZ, RZ, R22 ;  /* 0x000000ffff0f7224 */ /* 0x018fe200078e0016 */
[----:B------:R-:W-:Y:S01]  /*179c0*/  MOV R12, RZ ;  /* 0x000000ff000c7202 */ /* 0x000fe20000000f00 */
[----:B------:R-:W-:Y:S01]  /*179d0*/  IMAD.MOV.U32 R13, RZ, RZ, 0x181f ;  /* 0x0000181fff0d7424 */ /* 0x000fe200078e00ff */
[----:B------:R-:W-:Y:S02]  /*179e0*/  MOV R0, 0x17a00 ;  /* 0x00017a0000007802 */ /* 0x000fe40000000f00 */
[----:B-12---:R-:W-:Y:S05]  /*179f0*/  CALL.REL.NOINC `($__internal_31_$__cuda_sm70_shflsync_idx_p) ;  /* 0x00000e4000007944 */ /* 0x006fea0003c00000 */
[----:B--2---:R-:W-:Y:S01]  /*17a00*/  MOV R23, R13 ;  /* 0x0000000d00177202 */ /* 0x004fe20000000f00 */
[----:B-1----:R-:W-:Y:S05]  /*17a10*/  BRA `(.L_x_1534) ;  /* 0xffffc9a000007947 */ /* 0x002fea000383ffff */
.L_x_1471:
[----:B------:R-:W-:Y:S01]  /*17a20*/  IMAD.MOV.U32 R15, RZ, RZ, R3 ;  /* 0x000000ffff0f7224 */ /* 0x000fe200078e0003 */
[----:B------:R-:W-:Y:S01]  /*17a30*/  MOV R12, RZ ;  /* 0x000000ff000c7202 */ /* 0x000fe20000000f00 */
[----:B------:R-:W-:Y:S01]  /*17a40*/  IMAD.MOV.U32 R13, RZ, RZ, 0x181f ;  /* 0x0000181fff0d7424 */ /* 0x000fe200078e00ff */
[----:B------:R-:W-:Y:S02]  /*17a50*/  MOV R0, 0x17a70 ;  /* 0x00017a7000007802 */ /* 0x000fe40000000f00 */
[----:B-1234-:R-:W-:Y:S05]  /*17a60*/  CALL.REL.NOINC `($__internal_31_$__cuda_sm70_shflsync_idx_p) ;  /* 0x00000dd000007944 */ /* 0x01efea0003c00000 */
[----:B-12---:R-:W-:Y:S05]  /*17a70*/  BRA `(.L_x_1535) ;  /* 0xffffc96000007947 */ /* 0x006fea000383ffff */
.L_x_1474:
[----:B---3--:R-:W-:Y:S01]  /*17a80*/  IMAD.MOV.U32 R15, RZ, RZ, R22 ;  /* 0x000000ffff0f7224 */ /* 0x008fe200078e0016 */
[----:B------:R-:W-:Y:S01]  /*17a90*/  MOV R12, 0x1 ;  /* 0x00000001000c7802 */ /* 0x000fe20000000f00 */
[----:B------:R-:W-:Y:S01]  /*17aa0*/  IMAD.MOV.U32 R13, RZ, RZ, 0x181f ;  /* 0x0000181fff0d7424 */ /* 0x000fe200078e00ff */
[----:B------:R-:W-:-:S02]  /*17ab0*/  MOV R0, 0x17ad0 ;  /* 0x00017ad000007802 */ /* 0x000fc40000000f00 */
[----:B-12-4-:R-:W-:Y:S05]  /*17ac0*/  CALL.REL.NOINC `($__internal_31_$__cuda_sm70_shflsync_idx_p) ;  /* 0x00000d7000007944 */ /* 0x016fea0003c00000 */
[----:B--2---:R-:W-:Y:S01]  /*17ad0*/  IMAD.MOV.U32 R23, RZ, RZ, R13 ;  /* 0x000000ffff177224 */ /* 0x004fe200078e000d */
[----:B-1----:R-:W-:Y:S01]  /*17ae0*/  MOV R12, 0x1 ;  /* 0x00000001000c7802 */ /* 0x002fe20000000f00 */
[----:B------:R-:W-:Y:S01]  /*17af0*/  IMAD.MOV.U32 R15, RZ, RZ, R3 ;  /* 0x000000ffff0f7224 */ /* 0x000fe200078e0003 */
[----:B------:R-:W-:-:S02]  /*17b00*/  MOV R13, 0x181f ;  /* 0x0000181f000d7802 */ /* 0x000fc40000000f00 */
[----:B------:R-:W-:Y:S02]  /*17b10*/  MOV R0, 0x17b30 ;  /* 0x00017b3000007802 */ /* 0x000fe40000000f00 */
[----:B------:R-:W-:Y:S05]  /*17b20*/  CALL.REL.NOINC `($__internal_31_$__cuda_sm70_shflsync_idx_p) ;  /* 0x00000d1000007944 */ /* 0x000fea0003c00000 */
[----:B-12---:R-:W-:Y:S05]  /*17b30*/  BRA `(.L_x_1536) ;  /* 0xffffca0000007947 */ /* 0x006fea000383ffff */
.L_x_1477:
[----:B--2---:R-:W-:Y:S01]  /*17b40*/  IMAD.MOV.U32 R15, RZ, RZ, R22 ;  /* 0x000000ffff0f7224 */ /* 0x004fe200078e0016 */
[----:B------:R-:W-:Y:S01]  /*17b50*/  MOV R12, 0x2 ;  /* 0x00000002000c7802 */ /* 0x000fe20000000f00 */
[----:B---3--:R-:W-:Y:S01]  /*17b60*/  IMAD.MOV.U32 R13, RZ, RZ, 0x181f ;  /* 0x0000181fff0d7424 */ /* 0x008fe200078e00ff */
[----:B------:R-:W-:Y:S02]  /*17b70*/  MOV R0, 0x17b90 ;  /* 0x00017b9000007802 */ /* 0x000fe40000000f00 */
[----:B-1--4-:R-:W-:Y:S05]  /*17b80*/  CALL.REL.NOINC `($__internal_31_$__cuda_sm70_shflsync_idx_p) ;  /* 0x00000cb000007944 */ /* 0x012fea0003c00000 */
[----:B--2---:R-:W-:Y:S01]  /*17b90*/  MOV R23, R13 ;  /* 0x0000000d00177202 */ /* 0x004fe20000000f00 */
[----:B-1----:R-:W-:Y:S05]  /*17ba0*/  BRA `(.L_x_1537) ;  /* 0xffffcac000007947 */ /* 0x002fea000383ffff */
.L_x_1478:
[----:B------:R-:W-:Y:S01]  /*17bb0*/  IMAD.MOV.U32 R15, RZ, RZ, R3 ;  /* 0x000000ffff0f7224 */ /* 0x000fe200078e0003 */
[----:B------:R-:W-:Y:S01]  /*17bc0*/  MOV R12, 0x2 ;  /* 0x00000002000c7802 */ /* 0x000fe20000000f00 */
[----:B---3--:R-:W-:Y:S01]  /*17bd0*/  IMAD.MOV.U32 R13, RZ, RZ, 0x181f ;  /* 0x0000181fff0d7424 */ /* 0x008fe200078e00ff */
[----:B------:R-:W-:Y:S02]  /*17be0*/  MOV R0, 0x17c00 ;  /* 0x00017c0000007802 */ /* 0x000fe40000000f00 */
[----:B-12-4-:R-:W-:Y:S05]  /*17bf0*/  CALL.REL.NOINC `($__internal_31_$__cuda_sm70_shflsync_idx_p) ;  /* 0x00000c4000007944 */ /* 0x016fea0003c00000 */
[----:B-12---:R-:W-:Y:S05]  /*17c00*/  BRA `(.L_x_1538) ;  /* 0xffffca8000007947 */ /* 0x006fea000383ffff */
.L_x_1481:
[----:B-1----:R-:W-:Y:S01]  /*17c10*/  IMAD.MOV.U32 R15, RZ, RZ, R22 ;  /* 0x000000ffff0f7224 */ /* 0x002fe200078e0016 */
[----:B------:R-:W-:Y:S01]  /*17c20*/  MOV R12, 0x3 ;  /* 0x00000003000c7802 */ /* 0x000fe20000000f00 */
[----:B--2---:R-:W-:Y:S01]  /*17c30*/  IMAD.MOV.U32 R13, RZ, RZ, 0x181f ;  /* 0x0000181fff0d7424 */ /* 0x004fe200078e00ff */
[----:B------:R-:W-:-:S02]  /*17c40*/  MOV R0, 0x17c60 ;  /* 0x00017c6000007802 */ /* 0x000fc40000000f00 */
[----:B---34-:R-:W-:Y:S05]  /*17c50*/  CALL.REL.NOINC `($__internal_31_$__cuda_sm70_shflsync_idx_p) ;  /* 0x00000be000007944 */ /* 0x018fea0003c00000 */
[----:B--2---:R-:W-:Y:S01]  /*17c60*/  IMAD.MOV.U32 R22, RZ, RZ, R13 ;  /* 0x000000ffff167224 */ /* 0x004fe200078e000d */
[----:B-1----:R-:W-:Y:S01]  /*17c70*/  MOV R12, 0x3 ;  /* 0x00000003000c7802 */ /* 0x002fe20000000f00 */
[----:B------:R-:W-:Y:S01]  /*17c80*/  IMAD.MOV.U32 R15, RZ, RZ, R3 ;  /* 0x000000ffff0f7224 */ /* 0x000fe200078e0003 */
[----:B------:R-:W-:-:S02]  /*17c90*/  MOV R13, 0x181f ;  /* 0x0000181f000d7802 */ /* 0x000fc40000000f00 */
[----:B------:R-:W-:Y:S02]  /*17ca0*/  MOV R0, 0x17cc0 ;  /* 0x00017cc000007802 */ /* 0x000fe40000000f00 */
[----:B------:R-:W-:Y:S05]  /*17cb0*/  CALL.REL.NOINC `($__internal_31_$__cuda_sm70_shflsync_idx_p) ;  /* 0x00000b8000007944 */ /* 0x000fea0003c00000 */
[----:B-12---:R-:W-:Y:S05]  /*17cc0*/  BRA `(.L_x_1539) ;  /* 0xffffcb0000007947 */ /* 0x006fea000383ffff */
.L_x_1483:
[----:B------:R-:W-:Y:S01]  /*17cd0*/  IMAD.MOV.U32 R15, RZ, RZ, R167 ;  /* 0x000000ffff0f7224 */ /* 0x000fe200078e00a7 */
[----:B------:R-:W-:Y:S01]  /*17ce0*/  MOV R12, RZ ;  /* 0x000000ff000c7202 */ /* 0x000fe20000000f00 */
[----:B------:R-:W-:Y:S01]  /*17cf0*/  IMAD.MOV.U32 R13, RZ, RZ, 0x1c1f ;  /* 0x00001c1fff0d7424 */ /* 0x000fe200078e00ff */
[----:B------:R-:W-:Y:S02]  /*17d00*/  MOV R0, 0x17d20 ;  /* 0x00017d2000007802 */ /* 0x000fe40000000f00 */
[----:B------:R-:W-:Y:S05]  /*17d10*/  CALL.REL.NOINC `($__internal_31_$__cuda_sm70_shflsync_idx_p) ;  /* 0x00000b2000007944 */ /* 0x000fea0003c00000 */
[----:B--2---:R-:W-:Y:S01]  /*17d20*/  MOV R169, R13 ;  /* 0x0000000d00a97202 */ /* 0x004fe20000000f00 */
[----:B-1----:R-:W-:Y:S05]  /*17d30*/  BRA `(.L_x_1540) ;  /* 0xffffcda000007947 */ /* 0x002fea000383ffff */
.L_x_1484:
[----:B------:R-:W-:Y:S01]  /*17d40*/  IMAD.MOV.U32 R15, RZ, RZ, R168 ;  /* 0x000000ffff0f7224 */ /* 0x000fe200078e00a8 */
[----:B------:R-:W-:Y:S01]  /*17d50*/  MOV R12, RZ ;  /* 0x000000ff000c7202 */ /* 0x000fe20000000f00 */
[----:B------:R-:W-:Y:S01]  /*17d60*/  IMAD.MOV.U32 R13, RZ, RZ, 0x1c1f ;  /* 0x00001c1fff0d7424 */ /* 0x000fe200078e00ff */
[----:B------:R-:W-:Y:S02]  /*17d70*/  MOV R0, 0x17d90 ;  /* 0x00017d9000007802 */ /* 0x000fe40000000f00 */
[----:B-12---:R-:W-:Y:S05]  /*17d80*/  CALL.REL.NOINC `($__internal_31_$__cuda_sm70_shflsync_idx_p) ;  /* 0x00000ab000007944 */ /* 0x006fea0003c00000 */
[----:B--2---:R-:W-:Y:S01]  /*17d90*/  MOV R0, R13 ;  /* 0x0000000d00007202 */ /* 0x004fe20000000f00 */
[----:B-1----:R-:W-:Y:S05]  /*17da0*/  BRA `(.L_x_1541) ;  /* 0xffffcd5000007947 */ /* 0x002fea000383ffff */
.L_x_1487:
[----:B----4-:R-:W-:Y:S01]  /*17db0*/  IMAD.MOV.U32 R15, RZ, RZ, R167 ;  /* 0x000000ffff0f7224 */ /* 0x010fe200078e00a7 */
[----:B------:R-:W-:Y:S01]  /*17dc0*/  MOV R12, 0x1 ;  /* 0x00000001000c7802 */ /* 0x000fe20000000f00 */
[----:B------:R-:W-:Y:S01]  /*17dd0*/  IMAD.MOV.U32 R13, RZ, RZ, 0x1c1f ;  /* 0x00001c1fff0d7424 */ /* 0x000fe200078e00ff */
[----:B------:R-:W-:-:S02]  /*17de0*/  MOV R0, 0x17e00 ;  /* 0x00017e0000007802 */ /* 0x000fc40000000f00 */
[----:B-123--:R-:W-:Y:S05]  /*17df0*/  CALL.REL.NOINC `($__internal_31_$__cuda_sm70_shflsync_idx_p) ;  /* 0x00000a4000007944 */ /* 0x00efea0003c00000 */
[----:B--2---:R-:W-:Y:S01]  /*17e00*/  IMAD.MOV.U32 R167, RZ, RZ, R13 ;  /* 0x000000ffffa77224 */ /* 0x004fe200078e000d */
[----:B-1----:R-:W-:Y:S01]  /*17e10*/  MOV R12, 0x1 ;  /* 0x00000001000c7802 */ /* 0x002fe20000000f00 */
[----:B------:R-:W-:Y:S01]  /*17e20*/  IMAD.MOV.U32 R15, RZ, RZ, R168 ;  /* 0x000000ffff0f7224 */ /* 0x000fe200078e00a8 */
[----:B------:R-:W-:-:S02]  /*17e30*/  MOV R13, 0x1c1f ;  /* 0x00001c1f000d7802 */ /* 0x000fc40000000f00 */
[----:B------:R-:W-:Y:S02]  /*17e40*/  MOV R0, 0x17e60 ;  /* 0x00017e6000007802 */ /* 0x000fe40000000f00 */
[----:B------:R-:W-:Y:S05]  /*17e50*/  CALL.REL.NOINC `($__internal_31_$__cuda_sm70_shflsync_idx_p) ;  /* 0x000009e000007944 */ /* 0x000fea0003c00000 */
[----:B--2---:R-:W-:Y:S01]  /*17e60*/  MOV R168, R13 ;  /* 0x0000000d00a87202 */ /* 0x004fe20000000f00 */
[----:B-1----:R-:W-:Y:S05]  /*17e70*/  BRA `(.L_x_1542) ;  /* 0xffffd60000007947 */ /* 0x002fea000383ffff */
.L_x_1491:
[----:B------:R-:W-:Y:S01]  /*17e80*/  IMAD.MOV.U32 R15, RZ, RZ, R5 ;  /* 0x000000ffff0f7224 */ /* 0x000fe200078e0005 */
[----:B------:R-:W-:Y:S01]  /*17e90*/  MOV R12, RZ ;  /* 0x000000ff000c7202 */ /* 0x000fe20000000f00 */
[----:B------:R-:W-:Y:S01]  /*17ea0*/  IMAD.MOV.U32 R13, RZ, RZ, 0x181f ;  /* 0x0000181fff0d7424 */ /* 0x000fe200078e00ff */
[----:B------:R-:W-:Y:S02]  /*17eb0*/  MOV R0, 0x17ed0 ;  /* 0x00017ed000007802 */ /* 0x000fe40000000f00 */
[----:B------:R-:W-:Y:S05]  /*17ec0*/  CALL.REL.NOINC `($__internal_31_$__cuda_sm70_shflsync_idx_p) ;  /* 0x0000097000007944 */ /* 0x000fea0003c00000 */
[----:B--2---:R-:W-:Y:S01]  /*17ed0*/  MOV R7, R13 ;  /* 0x0000000d00077202 */ /* 0x004fe20000000f00 */
[----:B-1----:R-:W-:Y:S05]  /*17ee0*/  BRA `(.L_x_1543) ;  /* 0xffffe2e000007947 */ /* 0x002fea000383ffff */
.L_x_1492:
[----:B------:R-:W-:Y:S01]  /*17ef0*/  IMAD.MOV.U32 R15, RZ, RZ, R4 ;  /* 0x000000ffff0f7224 */ /* 0x000fe200078e0004 */
[----:B------:R-:W-:Y:S01]  /*17f00*/  MOV R12, RZ ;  /* 0x000000ff000c7202 */ /* 0x000fe20000000f00 */
[----:B------:R-:W-:Y:S01]  /*17f10*/  IMAD.MOV.U32 R13, RZ, RZ, 0x181f ;  /* 0x0000181fff0d7424 */ /* 0x000fe200078e00ff */
[----:B------:R-:W-:Y:S02]  /*17f20*/  MOV R0, 0x17f40 ;  /* 0x00017f4000007802 */ /* 0x000fe40000000f00 */
[----:B-12---:R-:W-:Y:S05]  /*17f30*/  CALL.REL.NOINC `($__internal_31_$__cuda_sm70_shflsync_idx_p) ;  /* 0x0000090000007944 */ /* 0x006fea0003c00000 */
[----:B-12---:R-:W-:Y:S05]  /*17f40*/  BRA `(.L_x_1544) ;  /* 0xffffe2a000007947 */ /* 0x006fea000383ffff */
.L_x_1495:
[----:B--2---:R-:W-:Y:S01]  /*17f50*/  IMAD.MOV.U32 R15, RZ, RZ, R5 ;  /* 0x000000ffff0f7224 */ /* 0x004fe200078e0005 */
[----:B------:R-:W-:Y:S01]  /*17f60*/  MOV R12, 0x1 ;  /* 0x00000001000c7802 */ /* 0x000fe20000000f00 */
[----:B----4-:R-:W-:Y:S01]  /*17f70*/  IMAD.MOV.U32 R13, RZ, RZ, 0x181f ;  /* 0x0000181fff0d7424 */ /* 0x010fe200078e00ff */
[----:B------:R-:W-:-:S02]  /*17f80*/  MOV R0, 0x17fa0 ;  /* 0x00017fa000007802 */ /* 0x000fc40000000f00 */
[----:B-1-3--:R-:W-:Y:S05]  /*17f90*/  CALL.REL.NOINC `($__internal_31_$__cuda_sm70_shflsync_idx_p) ;  /* 0x000008a000007944 */ /* 0x00afea0003c00000 */
        /* <DEDUP_REMOVED lines=8> */
.L_x_1498:
[----:B-1-3--:R-:W-:Y:S01]  /*18020*/  IMAD.MOV.U32 R15, RZ, RZ, R5 ;  /* 0x000000ffff0f7224 */ /* 0x00afe200078e0005 */
[----:B------:R-:W-:Y:S01]  /*18030*/  MOV R12, 0x2 ;  /* 0x00000002000c7802 */ /* 0x000fe20000000f00 */
[----:B------:R-:W-:Y:S01]  /*18040*/  IMAD.MOV.U32 R13, RZ, RZ, 0x181f ;  /* 0x0000181fff0d7424 */ /* 0x000fe200078e00ff */
[----:B------:R-:W-:Y:S02]  /*18050*/  MOV R0, 0x18070 ;  /* 0x0001807000007802 */ /* 0x000fe40000000f00 */
[----:B--2---:R-:W-:Y:S05]  /*18060*/  CALL.REL.NOINC `($__internal_31_$__cuda_sm70_shflsync_idx_p) ;  /* 0x000007d000007944 */ /* 0x004fea0003c00000 */
[----:B--2---:R-:W-:Y:S01]  /*18070*/  MOV R7, R13 ;  /* 0x0000000d00077202 */ /* 0x004fe20000000f00 */
[----:B-1----:R-:W-:Y:S05]  /*18080*/  BRA `(.L_x_1546) ;  /* 0xffffe40000007947 */ /* 0x002fea000383ffff */
.L_x_1499:
[----:B---3--:R-:W-:Y:S01]  /*18090*/  IMAD.MOV.U32 R15, RZ, RZ, R4 ;  /* 0x000000ffff0f7224 */ /* 0x008fe200078e0004 */
[----:B------:R-:W-:Y:S01]  /*180a0*/  MOV R12, 0x2 ;  /* 0x00000002000c7802 */ /* 0x000fe20000000f00 */
[----:B------:R-:W-:Y:S01]  /*180b0*/  IMAD.MOV.U32 R13, RZ, RZ, 0x181f ;  /* 0x0000181fff0d7424 */ /* 0x000fe200078e00ff */
[----:B------:R-:W-:Y:S02]  /*180c0*/  MOV R0, 0x180e0 ;  /* 0x000180e000007802 */ /* 0x000fe40000000f00 */
[----:B-12-4-:R-:W-:Y:S05]  /*180d0*/  CALL.REL.NOINC `($__internal_31_$__cuda_sm70_shflsync_idx_p) ;  /* 0x0000076000007944 */ /* 0x016fea0003c00000 */
[----:B-12---:R-:W-:Y:S01]  /*180e0*/  MOV R15, R13 ;  /* 0x0000000d000f7202 */ /* 0x006fe20000000f00 */
[----:B------:R-:W-:Y:S05]  /*180f0*/  BRA `(.L_x_1547) ;  /* 0xffffe3b000007947 */ /* 0x000fea000383ffff */
.L_x_1502:
[----:B-1----:R-:W-:Y:S01]  /*18100*/  IMAD.MOV.U32 R15, RZ, RZ, R5 ;  /* 0x000000ffff0f7224 */ /* 0x002fe200078e0005 */
[----:B------:R-:W-:Y:S01]  /*18110*/  MOV R12, 0x3 ;  /* 0x00000003000c7802 */ /* 0x000fe20000000f00 */
[----:B------:R-:W-:Y:S01]  /*18120*/  IMAD.MOV.U32 R13, RZ, RZ, 0x181f ;  /* 0x0000181fff0d7424 */ /* 0x000fe200078e00ff */
[----:B------:R-:W-:-:S02]  /*18130*/  MOV R0, 0x18150 ;  /* 0x0001815000007802 */ /* 0x000fc40000000f00 */
[----:B--234-:R-:W-:Y:S05]  /*18140*/  CALL.REL.NOINC `($__internal_31_$__cuda_sm70_shflsync_idx_p) ;  /* 0x000006f000007944 */ /* 0x01cfea0003c00000 */
[----:B--2---:R-:W-:Y:S01]  /*18150*/  IMAD.MOV.U32 R5, RZ, RZ, R13 ;  /* 0x000000ffff057224 */ /* 0x004fe200078e000d */
[----:B-1----:R-:W-:Y:S01]  /*18160*/  MOV R12, 0x3 ;  /* 0x00000003000c7802 */ /* 0x002fe20000000f00 */
[----:B------:R-:W-:Y:S01]  /*18170*/  IMAD.MOV.U32 R15, RZ, RZ, R4 ;  /* 0x000000ffff0f7224 */ /* 0x000fe200078e0004 */
[----:B------:R-:W-:-:S02]  /*18180*/  MOV R13, 0x181f ;  /* 0x0000181f000d7802 */ /* 0x000fc40000000f00 */
[----:B------:R-:W-:Y:S02]  /*18190*/  MOV R0, 0x181b0 ;  /* 0x000181b000007802 */ /* 0x000fe40000000f00 */
[----:B------:R-:W-:Y:S05]  /*181a0*/  CALL.REL.NOINC `($__internal_31_$__cuda_sm70_shflsync_idx_p) ;  /* 0x0000069000007944 */ /* 0x000fea0003c00000 */
[----:B-12---:R-:W-:Y:S05]  /*181b0*/  BRA `(.L_x_1548) ;  /* 0xffffe43000007947 */ /* 0x006fea000383ffff */
.L_x_1504:
[----:B------:R-:W-:Y:S01]  /*181c0*/  IMAD.MOV.U32 R15, RZ, RZ, R2 ;  /* 0x000000ffff0f7224 */ /* 0x000fe200078e0002 */
[----:B------:R-:W-:Y:S01]  /*181d0*/  MOV R12, RZ ;  /* 0x000000ff000c7202 */ /* 0x000fe20000000f00 */
[----:B------:R-:W-:Y:S01]  /*181e0*/  IMAD.MOV.U32 R13, RZ, RZ, 0x1f ;  /* 0x0000001fff0d7424 */ /* 0x000fe200078e00ff */
[----:B------:R-:W-:Y:S02]  /*181f0*/  MOV R0, 0x18210 ;  /* 0x0001821000007802 */ /* 0x000fe40000000f00 */
[----:B------:R-:W-:Y:S05]  /*18200*/  CALL.REL.NOINC `($__internal_31_$__cuda_sm70_shflsync_idx_p) ;  /* 0x0000063000007944 */ /* 0x000fea0003c00000 */
[----:B--2---:R-:W-:Y:S01]  /*18210*/  MOV R3, R13 ;  /* 0x0000000d00037202 */ /* 0x004fe20000000f00 */
[----:B-1----:R-:W-:Y:S05]  /*18220*/  BRA `(.L_x_1549) ;  /* 0xffffe57000007947 */ /* 0x002fea000383ffff */
.L_x_1505:
[----:B------:R-:W-:Y:S01]  /*18230*/  IMAD.MOV.U32 R15, RZ, RZ, R2 ;  /* 0x000000ffff0f7224 */ /* 0x000fe200078e0002 */
[----:B------:R-:W-:Y:S01]  /*18240*/  MOV R12, 0x1 ;  /* 0x00000001000c7802 */ /* 0x000fe20000000f00 */
[----:B------:R-:W-:Y:S01]  /*18250*/  IMAD.MOV.U32 R13, RZ, RZ, 0x1f ;  /* 0x0000001fff0d7424 */ /* 0x000fe200078e00ff */
[----:B------:R-:W-:Y:S02]  /*18260*/  MOV R0, 0x18280 ;  /* 0x0001828000007802 */ /* 0x000fe40000000f00 */
[----:B-12---:R-:W-:Y:S05]  /*18270*/  CALL.REL.NOINC `($__internal_31_$__cuda_sm70_shflsync_idx_p) ;  /* 0x000005c000007944 */ /* 0x006fea0003c00000 */
[----:B--2---:R-:W-:Y:S01]  /*18280*/  MOV R2, R13 ;  /* 0x0000000d00027202 */ /* 0x004fe20000000f00 */
[----:B-1----:R-:W-:Y:S05]  /*18290*/  BRA `(.L_x_1550) ;  /* 0xffffe52000007947 */ /* 0x002fea000383ffff */
.L_x_1506:
[----:B------:R-:W-:Y:S02]  /*182a0*/  MOV R7, 0x1 ;  /* 0x0000000100077802 */ /* 0x000fe40000000f00 */
[----:B------:R-:W-:-:S02]  /*182b0*/  MOV R0, 0x182d0 ;  /* 0x000182d000007802 */ /* 0x000fc40000000f00 */
[----:B-12---:R-:W-:Y:S05]  /*182c0*/  CALL.REL.NOINC `($__internal_32_$__cuda_sm70_shflsync_up_p) ;  /* 0x000005c000007944 */ /* 0x006fea0003c00000 */
[----:B-12---:R-:W-:Y:S05]  /*182d0*/  BRA `(.L_x_1551) ;  /* 0xffffe60000007947 */ /* 0x006fea000383ffff */
.L_x_1507:
[----:B------:R-:W-:Y:S02]  /*182e0*/  MOV R7, 0x2 ;  /* 0x0000000200077802 */ /* 0x000fe40000000f00 */
[----:B------:R-:W-:-:S02]  /*182f0*/  MOV R0, 0x18310 ;  /* 0x0001831000007802 */ /* 0x000fc40000000f00 */
[----:B-12---:R-:W-:Y:S05]  /*18300*/  CALL.REL.NOINC `($__internal_32_$__cuda_sm70_shflsync_up_p) ;  /* 0x0000058000007944 */ /* 0x006fea0003c00000 */
        /* <DEDUP_REMOVED lines=23> */
.L_x_1511:
[----:B------:R-:W-:Y:S01]  /*18480*/  IMAD.MOV.U32 R9, RZ, RZ, R2 ;  /* 0x000000ffff097224 */ /* 0x000fe200078e0002 */
[----:B------:R-:W-:Y:S02]  /*18490*/  MOV R7, 0x1 ;  /* 0x0000000100077802 */ /* 0x000fe40000000f00 */
[----:B------:R-:W-:Y:S02]  /*184a0*/  MOV R0, 0x184c0 ;  /* 0x000184c000007802 */ /* 0x000fe40000000f00 */
[----:B------:R-:W-:Y:S05]  /*184b0*/  CALL.REL.NOINC `($__internal_32_$__cuda_sm70_shflsync_up_p) ;  /* 0x000003d000007944 */ /* 0x000fea0003c00000 */
[----:B-12---:R-:W-:Y:S05]  /*184c0*/  BRA `(.L_x_1553) ;  /* 0xffffe66000007947 */ /* 0x006fea000383ffff */
.L_x_1512:
[----:B------:R-:W-:Y:S01]  /*184d0*/  IMAD.MOV.U32 R9, RZ, RZ, R2 ;  /* 0x000000ffff097224 */ /* 0x000fe200078e0002 */
[----:B------:R-:W-:Y:S02]  /*184e0*/  MOV R7, 0x2 ;  /* 0x0000000200077802 */ /* 0x000fe40000000f00 */
[----:B------:R-:W-:Y:S02]  /*184f0*/  MOV R0, 0x18510 ;  /* 0x0001851000007802 */ /* 0x000fe40000000f00 */
[----:B------:R-:W-:Y:S05]  /*18500*/  CALL.REL.NOINC `($__internal_32_$__cuda_sm70_shflsync_up_p) ;  /* 0x0000038000007944 */ /* 0x000fea0003c00000 */
[----:B-12---:R-:W-:Y:S01]  /*18510*/  SEL R9, R7, RZ, P1 ;  /* 0x000000ff07097207 */ /* 0x006fe20000800000 */
[----:B------:R-:W-:Y:S01]  /*18520*/  IMAD.MOV.U32 R7, RZ, RZ, 0x4 ;  /* 0x00000004ff077424 */ /* 0x000fe200078e00ff */
[----:B------:R-:W-:-:S03]  /*18530*/  MOV R0, 0x18560 ;  /* 0x0001856000007802 */ /* 0x000fc60000000f00 */
[----:B------:R-:W-:Y:S02]  /*18540*/  IMAD.IADD R9, R2, 0x1, R9 ;  /* 0x0000000102097824 */ /* 0x000fe400078e0209 */
        /* <DEDUP_REMOVED lines=19> */
.L_x_1514:
[----:B------:R-:W-:Y:S02]  /*18680*/  SEL R2, RZ, 0x1, P0 ;  /* 0x00000001ff027807 */ /* 0x000fe40000000000 */
[----:B------:R-:W-:Y:S02]  /*18690*/  MOV R0, 0x186b0 ;  /* 0x000186b000007802 */ /* 0x000fe40000000f00 */
[----:B---3--:R-:W-:Y:S05]  /*186a0*/  CALL.REL.NOINC `($__internal_33_$__cuda_sm70_votesync_ballot) ;  /* 0x0000023000007944 */ /* 0x008fea0003c00000 */
[----:B------:R-:W-:Y:S05]  /*186b0*/  BRA `(.L_x_1555) ;  /* 0xffffe60000007947 */ /* 0x000fea000383ffff */
.L_x_1515:
[----:B------:R-:W-:Y:S01]  /*186c0*/  IMAD.MOV.U32 R15, RZ, RZ, R6 ;  /* 0x000000ffff0f7224 */ /* 0x000fe200078e0006 */
[----:B--2---:R-:W-:Y:S01]  /*186d0*/  MOV R12, R2 ;  /* 0x00000002000c7202 */ /* 0x004fe20000000f00 */
[----:B------:R-:W-:Y:S01]  /*186e0*/  IMAD.MOV.U32 R13, RZ, RZ, 0x1f ;  /* 0x0000001fff0d7424 */ /* 0x000fe200078e00ff */
[----:B------:R-:W-:Y:S02]  /*186f0*/  MOV R0, 0x18710 ;  /* 0x0001871000007802 */ /* 0x000fe40000000f00 */
[----:B-1-3--:R-:W-:Y:S05]  /*18700*/  CALL.REL.NOINC `($__internal_31_$__cuda_sm70_shflsync_idx_p) ;  /* 0x0000013000007944 */ /* 0x00afea0003c00000 */
[----:B--2---:R-:W-:Y:S01]  /*18710*/  IMAD.MOV.U32 R6, RZ, RZ, R13 ;  /* 0x000000ffff067224 */ /* 0x004fe200078e000d */
[----:B-1----:R-:W-:Y:S01]  /*18720*/  MOV R12, R2 ;  /* 0x00000002000c7202 */ /* 0x002fe20000000f00 */
[----:B------:R-:W-:Y:S01]  /*18730*/  IMAD.MOV.U32 R15, RZ, RZ, R5 ;  /* 0x000000ffff0f7224 */ /* 0x000fe200078e0005 */
[----:B------:R-:W-:Y:S02]  /*18740*/  MOV R13, 0x1f ;  /* 0x0000001f000d7802 */ /* 0x000fe40000000f00 */
[----:B------:R-:W-:-:S02]  /*18750*/  MOV R0, 0x18770 ;  /* 0x0001877000007802 */ /* 0x000fc40000000f00 */
[----:B------:R-:W-:Y:S05]  /*18760*/  CALL.REL.NOINC `($__internal_31_$__cuda_sm70_shflsync_idx_p) ;  /* 0x000000d000007944 */ /* 0x000fea0003c00000 */
[----:B--2---:R-:W-:Y:S01]  /*18770*/  MOV R5, R13 ;  /* 0x0000000d00057202 */ /* 0x004fe20000000f00 */
[----:B-1----:R-:W-:Y:S05]  /*18780*/  BRA `(.L_x_1556) ;  /* 0xffffe57000007947 */ /* 0x002fea000383ffff */
.L_x_1518:
[----:B------:R-:W-:Y:S01]  /*18790*/  IMAD.MOV.U32 R15, RZ, RZ, R9 ;  /* 0x000000ffff0f7224 */ /* 0x000fe200078e0009 */
[----:B------:R-:W-:-:S02]  /*187a0*/  MOV R13, 0x1f ;  /* 0x0000001f000d7802 */ /* 0x000fc40000000f00 */
[----:B------:R-:W-:Y:S02]  /*187b0*/  MOV R0, 0x187d0 ;  /* 0x000187d000007802 */ /* 0x000fe40000000f00 */
[----:B-1234-:R-:W-:Y:S05]  /*187c0*/  CALL.REL.NOINC `($__internal_31_$__cuda_sm70_shflsync_idx_p) ;  /* 0x0000007000007944 */ /* 0x01efea0003c00000 */
[----:B--2---:R-:W-:Y:S01]  /*187d0*/  MOV R19, R13 ;  /* 0x0000000d00137202 */ /* 0x004fe20000000f00 */
[----:B-1----:R-:W-:Y:S05]  /*187e0*/  BRA `(.L_x_1517) ;  /* 0xffffe57000007947 */ /* 0x002fea000383ffff */
        .weak           $__internal_30_$__cuda_sm70_shflsync_bfly_p
        .type           $__internal_30_$__cuda_sm70_shflsync_bfly_p,@function
        .size           $__internal_30_$__cuda_sm70_shflsync_bfly_p,($__internal_31_$__cuda_sm70_shflsync_idx_p - $__internal_30_$__cuda_sm70_shflsync_bfly_p)
$__internal_30_$__cuda_sm70_shflsync_bfly_p:
[----:B------:R-:W-:Y:S01]  /*187f0*/  MOV R14, R2 ;  /* 0x00000002000e7202 */ /* 0x000fe20000000f00 */
[----:B------:R-:W-:Y:S04]  /*18800*/  WARPSYNC R0 ;  /* 0x0000000000007348 */ /* 0x000fe80003800000 */
[----:B------:R-:W-:Y:S01]  /*18810*/  MOV R15, 0x0 ;  /* 0x00000000000f7802 */ /* 0x000fe20000000f00 */
[----:B------:R1:W2:Y:S03]  /*18820*/  SHFL.BFLY PT, R6, R231, R6, R5 ;  /* 0x0c000006e7067389 */ /* 0x0002a600000e0005 */
[----:B------:R-:W-:Y:S05]  /*18830*/  RET.REL.NODEC R14 `(_ZN7cutlass13device_kernelIN5flash19enable_sm80_to_sm89INS1_16FlashAttnFwdSm80INS1_25CollectiveMainloopFwdSm80ILi8ELi2ELb0EN4cute5tupleIJNS5_1CILi128EEENS7_ILi64EEENS7_ILi192EEEEEELi192ENS_10bfloat16_tEfNS_4arch4Sm80ELb0ELb0ELb0ELb1ELb0ELb1ELb1ELb1EEENS1_21CollectiveEpilogueFwdINS6_IJS8_SA_S9_EEENS6_IJNS7_ILi1EEESI_SI_EEESC_SE_Li256ELb1ELb1ELb1ELb0EEENS1_36VarlenDynamicPersistentTileSchedulerILi128ELi64ELi256ELi256ELb1ELb1ELb0ELb0ELb1ELb1EEEEEEEEEvNT_6ParamsE) ;  /* 0xfffe77c00e007950 */ /* 0x000fea0003c3ffff */
        .weak           $__internal_31_$__cuda_sm70_shflsync_idx_p
        .type           $__internal_31_$__cuda_sm70_shflsync_idx_p,@function
        .size           $__internal_31_$__cuda_sm70_shflsync_idx_p,($__internal_32_$__cuda_sm70_shflsync_up_p - $__internal_31_$__cuda_sm70_shflsync_idx_p)
$__internal_31_$__cuda_sm70_shflsync_idx_p:
[----:B------:R-:W-:Y:S01]  /*18840*/  MOV R16, R0 ;  /* 0x0000000000107202 */ /* 0x000fe20000000f00 */
[----:B------:R-:W-:Y:S04]  /*18850*/  WARPSYNC R204 ;  /* 0x000000cc00007348 */ /* 0x000fe80003800000 */
[----:B------:R-:W-:Y:S01]  /*18860*/  MOV R17, 0x0 ;  /* 0x0000000000117802 */ /* 0x000fe20000000f00 */
[----:B------:R1:W2:Y:S03]  /*18870*/  SHFL.IDX PT, R13, R15, R12, R13 ;  /* 0x0000000c0f0d7389 */ /* 0x0002a600000e000d */
[----:B------:R-:W-:Y:S05]  /*18880*/  RET.REL.NODEC R16 `(_ZN7cutlass13device_kernelIN5flash19enable_sm80_to_sm89INS1_16FlashAttnFwdSm80INS1_25CollectiveMainloopFwdSm80ILi8ELi2ELb0EN4cute5tupleIJNS5_1CILi128EEENS7_ILi64EEENS7_ILi192EEEEEELi192ENS_10bfloat16_tEfNS_4arch4Sm80ELb0ELb0ELb0ELb1ELb0ELb1ELb1ELb1EEENS1_21CollectiveEpilogueFwdINS6_IJS8_SA_S9_EEENS6_IJNS7_ILi1EEESI_SI_EEESC_SE_Li256ELb1ELb1ELb1ELb0EEENS1_36VarlenDynamicPersistentTileSchedulerILi128ELi64ELi256ELi256ELb1ELb1ELb0ELb0ELb1ELb1EEEEEEEEEvNT_6ParamsE) ;  /* 0xfffe777010007950 */ /* 0x000fea0003c3ffff */
        .weak           $__internal_32_$__cuda_sm70_shflsync_up_p
        .type           $__internal_32_$__cuda_sm70_shflsync_up_p,@function
        .size           $__internal_32_$__cuda_sm70_shflsync_up_p,($__internal_33_$__cuda_sm70_votesync_ballot - $__internal_32_$__cuda_sm70_shflsync_up_p)
$__internal_32_$__cuda_sm70_shflsync_up_p:
[----:B------:R-:W-:Y:S01]  /*18890*/  MOV R12, R0 ;  /* 0x00000000000c7202 */ /* 0x000fe20000000f00 */
[----:B------:R-:W-:Y:S04]  /*188a0*/  WARPSYNC R205 ;  /* 0x000000cd00007348 */ /* 0x000fe80003800000 */
[----:B------:R-:W-:Y:S01]  /*188b0*/  MOV R13, 0x0 ;  /* 0x00000000000d7802 */ /* 0x000fe20000000f00 */
[----:B------:R1:W2:Y:S03]  /*188c0*/  SHFL.UP PT, R7, R9, R7, R206 ;  /* 0x0400000709077389 */ /* 0x0002a600000e00ce */
[----:B------:R-:W-:Y:S05]  /*188d0*/  RET.REL.NODEC R12 `(_ZN7cutlass13device_kernelIN5flash19enable_sm80_to_sm89INS1_16FlashAttnFwdSm80INS1_25CollectiveMainloopFwdSm80ILi8ELi2ELb0EN4cute5tupleIJNS5_1CILi128EEENS7_ILi64EEENS7_ILi192EEEEEELi192ENS_10bfloat16_tEfNS_4arch4Sm80ELb0ELb0ELb0ELb1ELb0ELb1ELb1ELb1EEENS1_21CollectiveEpilogueFwdINS6_IJS8_SA_S9_EEENS6_IJNS7_ILi1EEESI_SI_EEESC_SE_Li256ELb1ELb1ELb1ELb0EEENS1_36VarlenDynamicPersistentTileSchedulerILi128ELi64ELi256ELi256ELb1ELb1ELb0ELb0ELb1ELb1EEEEEEEEEvNT_6ParamsE) ;  /* 0xfffe77200c007950 */ /* 0x000fea0003c3ffff */
        .weak           $__internal_33_$__cuda_sm70_votesync_ballot
        .type           $__internal_33_$__cuda_sm70_votesync_ballot,@function
        .size           $__internal_33_$__cuda_sm70_votesync_ballot,(.L_x_2493 - $__internal_33_$__cuda_sm70_votesync_ballot)
$__internal_33_$__cuda_sm70_votesync_ballot:
[----:B------:R-:W-:Y:S01]  /*188e0*/  ISETP.NE.U32.AND P0, PT, R2, 0x1, PT ;  /* 0x000000010200780c */ /* 0x000fe20003f05070 */
[----:B------:R-:W-:Y:S01]  /*188f0*/  IMAD.MOV.U32 R12, RZ, RZ, R0 ;  /* 0x000000ffff0c7224 */ /* 0x000fe200078e0000 */
[----:B------:R-:W-:Y:S04]  /*18900*/  WARPSYNC R199 ;  /* 0x000000c700007348 */ /* 0x000fe80003800000 */
[----:B------:R-:W-:-:S07]  /*18910*/  IMAD.MOV.U32 R13, RZ, RZ, 0x0 ;  /* 0x00000000ff0d7424 */ /* 0x000fce00078e00ff */
[----:B------:R-:W-:-:S04]  /*18920*/  VOTE.ANY R2, PT, !P0 ;  /* 0x0000000000027806 */ /* 0x000fc800040e0100 */
[----:B------:R-:W-:Y:S01]  /*18930*/  LOP3.LUT R7, R2, R199, RZ, 0xc0, !PT ;  /* 0x000000c702077212 */ /* 0x000fe200078ec0ff */
[----:B------:R-:W-:Y:S06]  /*18940*/  RET.REL.NODEC R12 `(_ZN7cutlass13device_kernelIN5flash19enable_sm80_to_sm89INS1_16FlashAttnFwdSm80INS1_25CollectiveMainloopFwdSm80ILi8ELi2ELb0EN4cute5tupleIJNS5_1CILi128EEENS7_ILi64EEENS7_ILi192EEEEEELi192ENS_10bfloat16_tEfNS_4arch4Sm80ELb0ELb0ELb0ELb1ELb0ELb1ELb1ELb1EEENS1_21CollectiveEpilogueFwdINS6_IJS8_SA_S9_EEENS6_IJNS7_ILi1EEESI_SI_EEESC_SE_Li256ELb1ELb1ELb1ELb0EEENS1_36VarlenDynamicPersistentTileSchedulerILi128ELi64ELi256ELi256ELb1ELb1ELb0ELb0ELb1ELb1EEEEEEEEEvNT_6ParamsE) ;  /* 0xfffe76b00c007950 */ /* 0x000fec0003c3ffff */
.L_x_1557:
        /* <DEDUP_REMOVED lines=11> */
.L_x_2493:


//--------------------- .text._ZN7cutlass13device_kernelIN5flash19enable_sm80_to_sm89INS1_16FlashAttnFwdSm80INS1_25CollectiveMainloopFwdSm80ILi8ELi2ELb0EN4cute5tupleIJNS5_1CILi128EEENS7_ILi64EEENS7_ILi192EEEEEELi192ENS_10bfloat16_tEfNS_4arch4Sm80ELb0ELb1ELb0ELb0ELb0ELb0ELb1ELb1EEENS1_21CollectiveEpilogueFwdINS6_IJS8_SA_S9_EEENS6_IJNS7_ILi1EEESI_SI_EEESC_SE_Li256ELb0ELb1ELb1ELb0EEENS1_19SingleTileSchedulerILb0ELb1ELb1ELi128EEEEEEEEEvNT_6ParamsE --------------------------
	.section	.text._ZN7cutlass13device_kernelIN5flash19enable_sm80_to_sm89INS1_16FlashAttnFwdSm80INS1_25CollectiveMainloopFwdSm80ILi8ELi2ELb0EN4cute5tupleIJNS5_1CILi128EEENS7_ILi64EEENS7_ILi192EEEEEELi192ENS_10bfloat16_tEfNS_4arch4Sm80ELb0ELb1ELb0ELb0ELb0ELb0ELb1ELb1EEENS1_21CollectiveEpilogueFwdINS6_IJS8_SA_S9_EEENS6_IJNS7_ILi1EEESI_SI_EEESC_SE_Li256ELb0ELb1ELb1ELb0EEENS1_19SingleTileSchedulerILb0ELb1ELb1ELi128EEEEEEEEEvNT_6ParamsE,"ax",@progbits
	.sectioninfo	@"SHI_REGISTERS=241"
	.align	128
.text._ZN7cutlass13device_kernelIN5flash19enable_sm80_to_sm89INS1_16FlashAttnFwdSm80INS1_25CollectiveMainloopFwdSm80ILi8ELi2ELb0EN4cute5tupleIJNS5_1CILi128EEENS7_ILi64EEENS7_ILi192EEEEEELi192ENS_10bfloat16_tEfNS_4arch4Sm80ELb0ELb1ELb0ELb0ELb0ELb0ELb1ELb1EEENS1_21CollectiveEpilogueFwdINS6_IJS8_SA_S9_EEENS6_IJNS7_ILi1EEESI_SI_EEESC_SE_Li256ELb0ELb1ELb1ELb0EEENS1_19SingleTileSchedulerILb0ELb1ELb1ELi128EEEEEEEEEvNT_6ParamsE:
        .type           _ZN7cutlass13device_kernelIN5flash19enable_sm80_to_sm89INS1_16FlashAttnFwdSm80INS1_25CollectiveMainloopFwdSm80ILi8ELi2ELb0EN4cute5tupleIJNS5_1CILi128EEENS7_ILi64EEENS7_ILi192EEEEEELi192ENS_10bfloat16_tEfNS_4arch4Sm80ELb0ELb1ELb0ELb0ELb0ELb0ELb1ELb1EEENS1_21CollectiveEpilogueFwdINS6_IJS8_SA_S9_EEENS6_IJNS7_ILi1EEESI_SI_EEESC_SE_Li256ELb0ELb1ELb1ELb0EEENS1_19SingleTileSchedulerILb0ELb1ELb1ELi128EEEEEEEEEvNT_6ParamsE,@function
        .size           _ZN7cutlass13device_kernelIN5flash19enable_sm80_to_sm89INS1_16FlashAttnFwdSm80INS1_25CollectiveMainloopFwdSm80ILi8ELi2ELb0EN4cute5tupleIJNS5_1CILi128EEENS7_ILi64EEENS7_ILi192EEEEEELi192ENS_10bfloat16_tEfNS_4arch4Sm80ELb0ELb1ELb0ELb0ELb0ELb0ELb1ELb1EEENS1_21CollectiveEpilogueFwdINS6_IJS8_SA_S9_EEENS6_IJNS7_ILi1EEESI_SI_EEESC_SE_Li256ELb0ELb1ELb1ELb0EEENS1_19SingleTileSchedulerILb0ELb1ELb1ELi128EEEEEEEEEvNT_6ParamsE,(.L_x_2498 - _ZN7cutlass13device_kernelIN5flash19enable_sm80_to_sm89INS1_16FlashAttnFwdSm80INS1_25CollectiveMainloopFwdSm80ILi8ELi2ELb0EN4cute5tupleIJNS5_1CILi128EEENS7_ILi64EEENS7_ILi192EEEEEELi192ENS_10bfloat16_tEfNS_4arch4Sm80ELb0ELb1ELb0ELb0ELb0ELb0ELb1ELb1EEENS1_21CollectiveEpilogueFwdINS6_IJS8_SA_S9_EEENS6_IJNS7_ILi1EEESI_SI_EEESC_SE_Li256ELb0ELb1ELb1ELb0EEENS1_19SingleTileSchedulerILb0ELb1ELb1ELi128EEEEEEEEEvNT_6ParamsE)
        .other          _ZN7cutlass13device_kernelIN5flash19enable_sm80_to_sm89INS1_16FlashAttnFwdSm80INS1_25CollectiveMainloopFwdSm80ILi8ELi2ELb0EN4cute5tupleIJNS5_1CILi128EEENS7_ILi64EEENS7_ILi192EEEEEELi192ENS_10bfloat16_tEfNS_4arch4Sm80ELb0ELb1ELb0ELb0ELb0ELb0ELb1ELb1EEENS1_21CollectiveEpilogueFwdINS6_IJS8_SA_S9_EEENS6_IJNS7_ILi1EEESI_SI_EEESC_SE_Li256ELb0ELb1ELb1ELb0EEENS1_19SingleTileSchedulerILb0ELb1ELb1ELi128EEEEEEEEEvNT_6ParamsE,@"STO_CUDA_ENTRY STV_DEFAULT"
_ZN7cutlass13device_kernelIN5flash19enable_sm80_to_sm89INS1_16FlashAttnFwdSm80INS1_25CollectiveMainloopFwdSm80ILi8ELi2ELb0EN4cute5tupleIJNS5_1CILi128EEENS7_ILi64EEENS7_ILi192EEEEEELi192ENS_10bfloat16_tEfNS_4arch4Sm80ELb0ELb1ELb0ELb0ELb0ELb0ELb1ELb1EEENS1_21CollectiveEpilogueFwdINS6_IJS8_SA_S9_EEENS6_IJNS7_ILi1EEESI_SI_EEESC_SE_Li256ELb0ELb1ELb1ELb0EEENS1_19SingleTileSchedulerILb0ELb1ELb1ELi128EEEEEEEEEvNT_6ParamsE:
        /* <DEDUP_REMOVED lines=17> */
.L_x_1558:
[----:B---3--:R-:W-:Y:S02]  /*0110*/  ULDC.64 UR4, c[0x0][0x550] ;  /* 0x0001540000047ab9 */ /* 0x008fe40000000a00 */
[----:B------:R-:W-:Y:S02]  /*0120*/  UISETP.NE.AND UP0, UPT, UR4, 0x1, UPT ;  /* 0x000000010400788c */ /* 0x000fe4000bf05270 */
[----:B------:R-:W-:-:S02]  /*0130*/  UIMAD.WIDE.U32 UR10, UR6, UR5, URZ ;  /* 0x00000005060a72a5 */ /* 0x000fc4000f8e003f */
[----:B------:R-:W-:Y:S02]  /*0140*/  ULDC UR4, c[0x0][0x558] ;  /* 0x0001560000047ab9 */ /* 0x000fe40000000800 */
[----:B------:R-:W-:-:S05]  /*0150*/  UMOV UR8, UR6 ;  /* 0x0000000600087c82 */ /* 0x000fca0008000000 */
[----:B------:R-:W-:-:S03]  /*0160*/  @UP0 USHF.R.U32.HI UR8, URZ, UR4, UR11 ;  /* 0x000000043f080299 */ /* 0x000fc6000801160b */
.L_x_1559:
        /* <DEDUP_REMOVED lines=35> */
.L_x_1561:
[----:B------:R-:W-:Y:S02]  /*03a0*/  ULDC UR4, c[0x0][0x32c] ;  /* 0x0000cb0000047ab9 */ /* 0x000fe40000000800 */
[----:B------:R-:W-:-:S03]  /*03b0*/  UISETP.NE.AND UP0, UPT, UR11, UR4, UPT ;  /* 0x000000040b00728c */ /* 0x000fc6000bf05270 */
[----:B------:R-:W-:Y:S02]  /*03c0*/  ULDC.64 UR4, c[0x0][0x330] ;  /* 0x0000cc0000047ab9 */ /* 0x000fe40000000a00 */
[----:B------:R-:W-:-:S06]  /*03d0*/  UIMAD.WIDE.U32 UR14, UR7, UR4, URZ ;  /* 0x00000004070e72a5 */ /* 0x000fcc000f8e003f */
[----:B------:R-:W-:Y:S02]  /*03e0*/  @UP0 USHF.R.U32.HI UR7, URZ, UR5, UR15 ;  /* 0x000000053f070299 */ /* 0x000fe4000801160f */
.L_x_1562:
[----:B------:R-:W-:Y:S02]  /*03f0*/  ULDC UR4, c[0x0][0x32c] ;  /* 0x0000cb0000047ab9 */ /* 0x000fe40000000800 */
[----:B------:R-:W-:-:S04]  /*0400*/  UIMAD UR4, UR7, UR4, UR4 ;  /* 0x00000004070472a4 */ /* 0x000fc8000f8e0204 */
[----:B------:R-:W-:-:S04]  /*0410*/  UISETP.LT.AND UP0, UPT, UR6, UR4, UPT ;  /* 0x000000040600728c */ /* 0x000fc8000bf01270 */
[----:B------:R-:W-:-:S03]  /*0420*/  USEL UR6, UR6, UR4, UP0 ;  /* 0x0000000406067287 */ /* 0x000fc60008000000 */
.L_x_1560:
[----:B------:R-:W-:Y:S01]  /*0430*/  ULDC.64 UR4, c[0x0][0x2c8] ;  /* 0x0000b20000047ab9 */ /* 0x000fe20000000a00 */
[----:B------:R-:W-:Y:S01]  /*0440*/  PLOP3.LUT P0, PT, PT, PT, UP1, 0x40, 0x0 ;  /* 0x000000000000781c */ /* 0x000fe20003f0e818 */
[----:B------:R-:W-:Y:S02]  /*0450*/  UMOV UR7, 0x3f ;  /* 0x0000003f00077882 */ /* 0x000fe40000000000 */
[----:B------:R-:W-:Y:S02]  /*0460*/  ULDC UR12, c[0x0][0x1d0] ;  /* 0x00007400000c7ab9 */ /* 0x000fe40000000800 */
[----:B------:R-:W-:Y:S02]  /*0470*/  UIMAD.WIDE.U32 UR14, UR13, UR4, URZ ;  /* 0x000000040d0e72a5 */ /* 0x000fe4000f8e003f */
[----:B------:R-:W-:Y:S02]  /*0480*/  UIADD3 UR6, UR6, 0x3f, URZ ;  /* 0x0000003f06067890 */ /* 0x000fe4000fffe03f */
[----:B------:R-:W-:-:S02]  /*0490*/  UIADD3 UR7, UR7, UR12, URZ ;  /* 0x0000000c07077290 */ /* 0x000fc4000fffe03f */
[----:B------:R-:W-:Y:S02]  /*04a0*/  UMOV UR4, UR13 ;  /* 0x0000000d00047c82 */ /* 0x000fe40008000000 */
[----:B------:R-:W-:Y:S02]  /*04b0*/  @UP2 USHF.R.U32.HI UR4, URZ, UR5, UR15 ;  /* 0x000000053f042299 */ /* 0x000fe4000801160f */
[----:B------:R-:W-:Y:S02]  /*04c0*/  ULDC UR11, c[0x0][0x168] ;  /* 0x00005a00000b7ab9 */ /* 0x000fe40000000800 */
[----:B------:R-:W-:Y:S02]  /*04d0*/  USHF.R.S32.HI UR15, URZ, 0x1f, UR6 ;  /* 0x0000001f3f0f7899 */ /* 0x000fe40008011406 */
[----:B------:R-:W-:Y:S02]  /*04e0*/  USHF.R.S32.HI UR14, URZ, 0x1f, UR7 ;  /* 0x0000001f3f0e7899 */ /* 0x000fe40008011407 */
[----:B------:R-:W-:-:S02]  /*04f0*/  UIADD3 UR12, UR12, -UR11, URZ ;  /* 0x8000000b0c0c7290 */ /* 0x000fc4000fffe03f */
[----:B------:R-:W-:Y:S02]  /*0500*/  ULEA.HI UR6, UR15, UR6, URZ, 0x6 ;  /* 0x000000060f067291 */ /* 0x000fe4000f8f303f */
[----:B------:R-:W-:Y:S02]  /*0510*/  ULEA.HI UR14, UR14, UR7, URZ, 0x6 ;  /* 0x000000070e0e7291 */ /* 0x000fe4000f8f303f */
[----:B------:R-:W-:Y:S02]  /*0520*/  UIADD3 UR4, UR12, UR4, URZ ;  /* 0x000000040c047290 */ /* 0x000fe4000fffe03f */
[----:B------:R-:W-:Y:S02]  /*0530*/  ULDC UR5, c[0x0][0x324] ;  /* 0x0000c90000057ab9 */ /* 0x000fe40000000800 */
[----:B------:R-:W-:Y:S02]  /*0540*/  USHF.R.S32.HI UR6, URZ, 0x6, UR6 ;  /* 0x000000063f067899 */ /* 0x000fe40008011406 */
[----:B------:R-:W-:-:S02]  /*0550*/  USHF.R.S32.HI UR14, URZ, 0x6, UR14 ;  /* 0x000000063f0e7899 */ /* 0x000fc4000801140e */
[----:B------:R-:W-:Y:S02]  /*0560*/  UIADD3 UR5, UR4, -UR5, URZ ;  /* 0x8000000504057290 */ /* 0x000fe4000fffe03f */
[----:B------:R-:W-:-:S04]  /*0570*/  UISETP.LT.AND UP0, UPT, UR14, UR6, UPT ;  /* 0x000000060e00728c */ /* 0x000fc8000bf01270 */
[----:B------:R-:W-:Y:S01]  /*0580*/  USEL UR6, UR14, UR6, UP0 ;  /* 0x000000060e067287 */ /* 0x000fe20008000000 */
[----:B------:R-:W-:Y:S01]  /*0590*/  MOV R3, UR5 ;  /* 0x0000000500037c02 */ /* 0x000fe20008000f00 */
[----:B------:R-:W-:Y:S05]  /*05a0*/  @P0 BRA `(.L_x_1563) ;  /* 0x0000010000000947 */ /* 0x000fea0003800000 */
[----:B------:R-:W-:-:S04]  /*05b0*/  MOV R4, UR4 ;  /* 0x0000000400047c02 */ /* 0x000fc80008000f00 */
        /* <DEDUP_REMOVED lines=9> */
.L_x_1564:
[----:B------:R-:W-:-:S04]  /*0650*/  MOV R2, c[0x0][0x32c] ;  /* 0x0000cb0000027a02 */ /* 0x000fc80000000f00 */
[----:B------:R-:W-:-:S13]  /*0660*/  ISETP.NE.AND P0, PT, R2, 0x1, PT ;  /* 0x000000010200780c */ /* 0x000fda0003f05270 */
[----:B------:R-:W-:-:S05]  /*0670*/  @P0 IMAD.HI.U32 R2, R4, c[0x0][0x330], RZ ;  /* 0x0000cc0004020a27 */ /* 0x000fca00078e00ff */
[----:B------:R-:W-:-:S05]  /*0680*/  @P0 SHF.R.U32.HI R4, RZ, c[0x0][0x334], R2 ;  /* 0x0000cd00ff040a19 */ /* 0x000fca0000011602 */
.L_x_1565:
[----:B------:R-:W-:-:S05]  /*0690*/  IMAD R4, R4, c[0x0][0x32c], RZ ;  /* 0x0000cb0004047a24 */ /* 0x000fca00078e02ff */
[----:B------:R-:W-:-:S04]  /*06a0*/  IMNMX R3, R3, R4, !PT ;  /* 0x0000000403037217 */ /* 0x000fc80007800200 */
.L_x_1563:
[----:B------:R-:W-:Y:S01]  /*06b0*/  SHF.R.S32.HI R2, RZ, 0x1f, R3 ;  /* 0x0000001fff027819 */ /* 0x000fe20000011403 */
[----:B------:R-:W-:Y:S01]  /*06c0*/  USHF.R.U32.HI UR5, URZ, 0x10, UR10 ;  /* 0x000000103f057899 */ /* 0x000fe2000801160a */
[----:B------:R-:W-:Y:S01]  /*06d0*/  IMAD.MOV.U32 R132, RZ, RZ, RZ ;  /* 0x000000ffff847224 */ /* 0x000fe200078e00ff */
[----:B------:R-:W-:Y:S01]  /*06e0*/  ULDC UR4, c[0x0][0x338] ;  /* 0x0000ce0000047ab9 */ /* 0x000fe20000000800 */
[----:B------:R-:W-:Y:S01]  /*06f0*/  LEA.HI R2, R2, R3, RZ, 0x6 ;  /* 0x0000000302027211 */ /* 0x000fe200078f30ff */
[----:B------:R-:W-:-:S03]  /*0700*/  UISETP.NE.AND UP0, UPT, UR5, URZ, UPT ;  /* 0x0000003f0500728c */ /* 0x000fc6000bf05270 */
[----:B------:R-:W-:Y:S01]  /*0710*/  SHF.R.S32.HI R189, RZ, 0x6, R2 ;  /* 0x00000006ffbd7819 */ /* 0x000fe20000011402 */
[----:B------:R-:W-:-:S03]  /*0720*/  USEL UR4, UR5, UR4, UP0 ;  /* 0x0000000405047287 */ /* 0x000fc60008000000 */
[----:B------:R-:W-:-:S04]  /*0730*/  IMNMX R189, RZ, R189, !PT ;  /* 0x000000bdffbd7217 */ /* 0x000fc80007800200 */
[----:B------:R-:W-:-:S13]  /*0740*/  ISETP.LT.AND P0, PT, R189, UR6, PT ;  /* 0x00000006bd007c0c */ /* 0x000fda000bf01270 */
[----:B------:R-:W-:Y:S05]  /*0750*/  @!P0 BRA `(.L_x_1566) ;  /* 0x000001c000008947 */ /* 0x000fea0003800000 */
[----:B------:R-:W-:Y:S01]  /*0760*/  IMAD.U32 R2, RZ, RZ, UR4 ;  /* 0x00000004ff027e24 */ /* 0x000fe2000f8e00ff */
[----:B------:R-:W-:-:S04]  /*0770*/  UIADD3 UR5, UR4, -0x1, UR6 ;  /* 0xffffffff04057890 */ /* 0x000fc8000fffe006 */
[-C--:B------:R-:W-:Y:S02]  /*0780*/  IABS R5, R2.reuse ;  /* 0x0000000200057213 */ /* 0x080fe40000000000 */
[----:B------:R-:W-:Y:S02]  /*0790*/  IADD3 R7, -R189, UR5, RZ ;  /* 0x00000005bd077c10 */ /* 0x000fe4000fffe1ff */
[----:B------:R-:W1:Y:S01]  /*07a0*/  I2F.RP R10, R5 ;  /* 0x00000005000a7306 */ /* 0x000e620000209400 */
[----:B------:R-:W-:Y:S02]  /*07b0*/  IABS R2, R2 ;  /* 0x0000000200027213 */ /* 0x000fe40000000000 */
[----:B------:R-:W-:Y:S02]  /*07c0*/  IABS R3, R7 ;  /* 0x0000000700037213 */ /* 0x000fe40000000000 */
[----:B------:R-:W-:Y:S01]  /*07d0*/  LOP3.LUT R7, R7, UR4, RZ, 0x3c, !PT ;  /* 0x0000000407077c12 */ /* 0x000fe2000f8e3cff */
        /* <DEDUP_REMOVED lines=14> */
[----:B------:R-:W-:Y:S02]  /*08c0*/  ISETP.NE.AND P1, PT, RZ, UR4, PT ;  /* 0x00000004ff007c0c */ /* 0x000fe4000bf25270 */
[----:B------:R-:W-:-:S13]  /*08d0*/  ISETP.GE.U32.AND P2, PT, R2, R5, PT ;  /* 0x000000050200720c */ /* 0x000fda0003f46070 */
[----:B------:R-:W-:-:S05]  /*08e0*/  @P2 IADD3 R4, R4, 0x1, RZ ;  /* 0x0000000104042810 */ /* 0x000fca0007ffe0ff */
[----:B------:R-:W-:Y:S01]  /*08f0*/  @!P0 IMAD.MOV R4, RZ, RZ, -R4 ;  /* 0x000000ffff048224 */ /* 0x000fe200078e0a04 */
[----:B------:R-:W-:-:S05]  /*0900*/  @!P1 LOP3.LUT R4, RZ, UR4, RZ, 0x33, !PT ;  /* 0x00000004ff049c12 */ /* 0x000fca000f8e33ff */
[----:B------:R-:W-:Y:S02]  /*0910*/  IMAD.MOV.U32 R132, RZ, RZ, R4 ;  /* 0x000000ffff847224 */ /* 0x000fe400078e0004 */
.L_x_1566:
[----:B------:R-:W-:Y:S01]  /*0920*/  ULOP3.LUT UR10, UR10, 0xffff, URZ, 0xc0, !UPT ;  /* 0x0000ffff0a0a7892 */ /* 0x000fe2000f8ec03f */
[----:B------:R-:W-:Y:S01]  /*0930*/  PLOP3.LUT P2, PT, PT, PT, PT, 0x80, 0x0 ;  /* 0x000000000000781c */ /* 0x000fe20003f4f070 */
[----:B------:R-:W-:Y:S01]  /*0940*/  IMAD.MOV.U32 R7, RZ, RZ, RZ ;  /* 0x000000ffff077224 */ /* 0x000fe200078e00ff */
[----:B------:R-:W-:Y:S01]  /*0950*/  MOV R4, RZ ;  /* 0x000000ff00047202 */ /* 0x000fe20000000f00 */
[----:B------:R-:W-:Y:S01]  /*0960*/  CS2R R84, SRZ ;  /* 0x0000000000547805 */ /* 0x000fe2000001ff00 */
[----:B------:R-:W-:Y:S01]  /*0970*/  CS2R R82, SRZ ;  /* 0x0000000000527805 */ /* 0x000fe2000001ff00 */
[----:B------:R-:W-:Y:S01]  /*0980*/  IMAD R189, R132, UR10, R189 ;  /* 0x0000000a84bd7c24 */ /* 0x000fe2000f8e02bd */
[----:B------:R-:W-:Y:S01]  /*0990*/  ULDC.64 UR10, c[0x0][0x118] ;  /* 0x00004600000a7ab9 */ /* 0x000fe20000000a00 */
[----:B------:R-:W-:Y:S01]  /*09a0*/  CS2R R80, SRZ ;  /* 0x0000000000507805 */ /* 0x000fe2000001ff00 */
[----:B------:R-:W-:Y:S01]  /*09b0*/  CS2R R78, SRZ ;  /* 0x00000000004e7805 */ /* 0x000fe2000001ff00 */
[----:B------:R-:W-:Y:S01]  /*09c0*/  IMAD.IADD R132, R189, 0x1, R132 ;  /* 0x00000001bd847824 */ /* 0x000fe200078e0284 */
[----:B------:R-:W-:Y:S01]  /*09d0*/  CS2R R76, SRZ ;  /* 0x00000000004c7805 */ /* 0x000fe2000001ff00 */
[----:B------:R-:W-:Y:S01]  /*09e0*/  CS2R R74, SRZ ;  /* 0x00000000004a7805 */ /* 0x000fe2000001ff00 */
[----:B------:R-:W-:Y:S01]  /*09f0*/  CS2R R72, SRZ ;  /* 0x0000000000487805 */ /* 0x000fe2000001ff00 */
[----:B------:R-:W-:Y:S01]  /*0a00*/  CS2R R70, SRZ ;  /* 0x0000000000467805 */ /* 0x000fe2000001ff00 */
[----:B------:R-:W-:Y:S01]  /*0a10*/  IMNMX R132, R132, UR6, PT ;  /* 0x0000000684847c17 */ /* 0x000fe2000b800200 */
        /* <DEDUP_REMOVED lines=47> */
[----:B------:R-:W-:-:S05]  /*0d10*/  @P4 IMAD.WIDE R4, R0, R3, c[0x0][0x340] ;  /* 0x0000d00000044625 */ /* 0x000fca00078e0203 */
[----:B------:R1:W2:Y:S01]  /*0d20*/  @P4 LDG.E R2, [R4.64] ;  /* 0x0000000a04024981 */ /* 0x0002a2000c1e1900 */
[----:B------:R-:W-:Y:S01]  /*0d30*/  SHF.R.S32.HI R81, RZ, 0x1f, R6 ;  /* 0x0000001fff517819 */ /* 0x000fe20000011406 */
[----:B------:R-:W-:Y:S01]  /*0d40*/  UIMAD UR6, UR14, UR4, URZ ;  /* 0x000000040e0672a4 */ /* 0x000fe2000f8e023f */
[----:B------:R-:W-:Y:S01]  /*0d50*/  PLOP3.LUT P2, PT, PT, PT, UP2, 0x80, 0x0 ;  /* 0x000000000000781c */ /* 0x000fe20003f4f028 */
[----:B------:R-:W-:Y:S01]  /*0d60*/  UIMAD.WIDE.U32 UR16, UR8, UR4, URZ ;  /* 0x00000004081072a5 */ /* 0x000fe2000f8e003f */
[CC--:B------:R-:W-:Y:S01]  /*0d70*/  LEA.HI R8, R81.reuse, R6.reuse, RZ, 0x3 ;  /* 0x0000000651087211 */ /* 0x0c0fe200078f18ff */
[----:B------:R-:W-:Y:S01]  /*0d80*/  UIMAD UR4, UR8, UR5, UR6 ;  /* 0x00000005080472a4 */ /* 0x000fe2000f8e0206 */
[CC--:B------:R-:W-:Y:S01]  /*0d90*/  LEA.HI R19, R81.reuse, R6.reuse, RZ, 0x4 ;  /* 0x0000000651137211 */ /* 0x0c0fe200078f20ff */
[----:B------:R-:W-:Y:S01]  /*0da0*/  BSSY B0, `(.L_x_1568) ;  /* 0x0000097000007945 */ /* 0x000fe20003800000 */
[----:B------:R-:W-:Y:S01]  /*0db0*/  LOP3.LUT R3, R8, 0xfffffff8, RZ, 0xc0, !PT ;  /* 0xfffffff808037812 */ /* 0x000fe200078ec0ff */
[----:B------:R-:W-:Y:S01]  /*0dc0*/  UIADD3 UR4, UR17, UR4, URZ ;  /* 0x0000000411047290 */ /* 0x000fe2000fffe03f */
[----:B------:R-:W-:Y:S01]  /*0dd0*/  SHF.R.S32.HI R9, RZ, 0x3, R8 ;  /* 0x00000003ff097819 */ /* 0x000fe20000011408 */
[----:B------:R-:W-:Y:S01]  /*0de0*/  IMAD.U32 R21, RZ, RZ, UR17 ;  /* 0x00000011ff157e24 */ /* 0x000fe2000f8e00ff */
[----:B------:R-:W-:Y:S01]  /*0df0*/  PLOP3.LUT P0, PT, PT, PT, UP2, 0x80, 0x0 ;  /* 0x000000000000781c */ /* 0x000fe20003f0f028 */
[----:B------:R-:W-:Y:S01]  /*0e00*/  IMAD.IADD R208, R6, 0x1, -R3 ;  /* 0x0000000106d07824 */ /* 0x000fe200078e0a03 */
[----:B------:R-:W-:Y:S01]  /*0e10*/  LEA.HI R13, R81, R6, RZ, 0x6 ;  /* 0x00000006510d7211 */ /* 0x000fe200078f30ff */
[----:B------:R-:W-:Y:S01]  /*0e20*/  IMAD.SHL.U32 R7, R9, 0x40, RZ ;  /* 0x0000004009077824 */ /* 0x000fe200078e00ff */
[----:B------:R-:W-:Y:S01]  /*0e30*/  ULDC.64 UR6, c[0x0][0x1e8] ;  /* 0x00007a0000067ab9 */ /* 0x000fe20000000a00 */
[C---:B------:R-:W-:Y:S01]  /*0e40*/  IMAD.SHL.U32 R18, R208.reuse, 0x8, RZ ;  /* 0x00000008d0127824 */ /* 0x040fe200078e00ff */
[----:B------:R-:W-:Y:S01]  /*0e50*/  UIMAD UR6, UR14, UR6, URZ ;  /* 0x000000060e0672a4 */ /* 0x000fe2000f8e023f */
[----:B------:R-:W-:Y:S01]  /*0e60*/  IMAD.SHL.U32 R17, R208, 0x40, RZ ;  /* 0x00000040d0117824 */ /* 0x000fe200078e00ff */
[----:B------:R-:W-:Y:S01]  /*0e70*/  LOP3.LUT R7, R7, 0x1c0, RZ, 0xc0, !PT ;  /* 0x000001c007077812 */ /* 0x000fe200078ec0ff */
[----:B------:R-:W-:Y:S01]  /*0e80*/  IMAD.U32 R20, RZ, RZ, UR16 ;  /* 0x00000010ff147e24 */ /* 0x000fe2000f8e00ff */
[----:B------:R-:W-:Y:S01]  /*0e90*/  UIMAD UR6, UR8, UR7, UR6 ;  /* 0x00000007080672a4 */ /* 0x000fe2000f8e0206 */
[----:B------:R-:W-:Y:S01]  /*0ea0*/  IMAD.U32 R21, RZ, RZ, UR4 ;  /* 0x00000004ff157e24 */ /* 0x000fe2000f8e00ff */
[----:B-1----:R-:W-:Y:S01]  /*0eb0*/  SHF.R.S32.HI R5, RZ, 0x4, R19 ;  /* 0x00000004ff057819 */ /* 0x002fe20000011413 */
[----:B------:R-:W-:Y:S01]  /*0ec0*/  IMAD.SHL.U32 R13, R13, 0x8, RZ ;  /* 0x000000080d0d7824 */ /* 0x000fe200078e00ff */
[----:B------:R-:W-:Y:S01]  /*0ed0*/  LOP3.LUT R3, R7, 0x38, R18, 0xf8, !PT ;  /* 0x0000003807037812 */ /* 0x000fe200078ef812 */
[----:B------:R-:W-:Y:S01]  /*0ee0*/  IMAD.WIDE.U32 R20, R0, c[0x0][0x1c0], R20 ;  /* 0x0000700000147a25 */ /* 0x000fe200078e0014 */
[C---:B------:R-:W-:Y:S01]  /*0ef0*/  LEA.HI R4, R19.reuse, R5, RZ, 0x1 ;  /* 0x0000000513047211 */ /* 0x040fe200078f08ff */
[----:B------:R-:W-:Y:S01]  /*0f00*/  ULDC.64 UR4, c[0x0][0x210] ;  /* 0x0000840000047ab9 */ /* 0x000fe20000000a00 */
[----:B------:R-:W-:Y:S01]  /*0f10*/  LOP3.LUT R19, R19, 0xfffffff0, RZ, 0xc0, !PT ;  /* 0xfffffff013137812 */ /* 0x000fe200078ec0ff */
[----:B------:R-:W-:Y:S01]  /*0f20*/  UIMAD UR4, UR14, UR4, URZ ;  /* 0x000000040e0472a4 */ /* 0x000fe2000f8e023f */
[----:B------:R-:W-:Y:S01]  /*0f30*/  SHF.R.U32.HI R194, RZ, 0x3, R7 ;  /* 0x00000003ffc27819 */ /* 0x000fe20000011607 */
[----:B------:R-:W-:Y:S01]  /*0f40*/  IMAD R7, R208, 0x20, R9 ;  /* 0x00000020d0077824 */ /* 0x000fe200078e0209 */
[----:B------:R-:W-:Y:S01]  /*0f50*/  LOP3.LUT R4, R4, 0xfffffffe, RZ, 0xc0, !PT ;  /* 0xfffffffe04047812 */ /* 0x000fe200078ec0ff */
[----:B------:R-:W-:Y:S01]  /*0f60*/  IMAD.IADD R19, R6, 0x1, -R19 ;  /* 0x0000000106137824 */ /* 0x000fe200078e0a13 */
[----:B------:R-:W-:Y:S01]  /*0f70*/  LOP3.LUT R17, R17, 0x1c0, RZ, 0xc0, !PT ;  /* 0x000001c011117812 */ /* 0x000fe200078ec0ff */
[----:B------:R-:W-:Y:S01]  /*0f80*/  UIMAD UR4, UR8, UR5, UR4 ;  /* 0x00000005080472a4 */ /* 0x000fe2000f8e0204 */
[----:B------:R-:W-:Y:S01]  /*0f90*/  IADD3 R7, R7, UR13, RZ ;  /* 0x0000000d07077c10 */ /* 0x000fe2000fffe0ff */
[----:B------:R-:W-:Y:S01]  /*0fa0*/  IMAD.IADD R4, R5, 0x1, -R4 ;  /* 0x0000000105047824 */ /* 0x000fe200078e0a04 */
[----:B------:R-:W-:Y:S01]  /*0fb0*/  IADD3 R5, R18, 0x80, RZ ;  /* 0x0000008012057810 */ /* 0x000fe20007ffe0ff */
[----:B------:R-:W-:Y:S01]  /*0fc0*/  ULDC UR5, c[0x0][0x2c4] ;  /* 0x0000b10000057ab9 */ /* 0x000fe20000000800 */
[----:B------:R-:W-:Y:S01]  /*0fd0*/  SHF.R.S32.HI R14, RZ, 0x1f, R19 ;  /* 0x0000001fff0e7819 */ /* 0x000fe20000011413 */
[----:B------:R-:W-:Y:S01]  /*0fe0*/  @P2 IMAD.HI.U32 R10, R7, c[0x0][0x2c8], RZ ;  /* 0x0000b200070a2a27 */ /* 0x000fe200078e00ff */
[----:B------:R-:W-:-:S02]  /*0ff0*/  ISETP.GE.AND P1, PT, R5, c[0x0][0x1d4], PT ;  /* 0x0000750005007a0c */ /* 0x000fc40003f26270 */
[----:B------:R-:W-:Y:S01]  /*1000*/  ISETP.GE.AND P5, PT, R5, c[0x0][0x198], PT ;  /* 0x0000660005007a0c */ /* 0x000fe20003fa6270 */
[----:B------:R-:W-:Y:S01]  /*1010*/  IMAD.MOV.U32 R15, RZ, RZ, R7 ;  /* 0x000000ffff0f7224 */ /* 0x000fe200078e0007 */
[----:B------:R-:W-:Y:S02]  /*1020*/  LOP3.LUT R194, R3, R194, RZ, 0x3c, !PT ;  /* 0x000000c203c27212 */ /* 0x000fe400078e3cff */
[----:B------:R-:W-:Y:S02]  /*1030*/  LEA.HI R5, R14, R19, RZ, 0x3 ;  /* 0x000000130e057211 */ /* 0x000fe400078f18ff */
[----:B------:R-:W-:Y:S02]  /*1040*/  SHF.R.S32.HI R3, RZ, 0x1f, R0 ;  /* 0x0000001fff037819 */ /* 0x000fe40000011400 */
[----:B------:R-:W-:Y:S02]  /*1050*/  @P0 SHF.R.U32.HI R15, RZ, c[0x0][0x2cc], R10 ;  /* 0x0000b300ff0f0a19 */ /* 0x000fe4000001160a */
[----:B------:R-:W-:Y:S01]  /*1060*/  LOP3.LUT R8, R17, 0x8, R8, 0xf8, !PT ;  /* 0x0000000811087812 */ /* 0x000fe200078ef808 */
[----:B------:R-:W-:Y:S01]  /*1070*/  IMAD R23, R3, c[0x0][0x1c0], RZ ;  /* 0x0000700003177a24 */ /* 0x000fe200078e02ff */
[----:B------:R-:W-:-:S02]  /*1080*/  LOP3.LUT R16, R5, 0xfffffff8, RZ, 0xc0, !PT ;  /* 0xfffffff805107812 */ /* 0x000fc400078ec0ff */
[----:B------:R-:W-:Y:S01]  /*1090*/  SHF.R.U32.HI R17, RZ, 0x3, R17 ;  /* 0x00000003ff117819 */ /* 0x000fe20000011611 */
[----:B------:R-:W-:Y:S01]  /*10a0*/  IMAD R23, R0, c[0x0][0x1c4], R23 ;  /* 0x0000710000177a24 */ /* 0x000fe200078e0217 */
[----:B------:R-:W-:Y:S01]  /*10b0*/  SHF.R.S32.HI R10, RZ, 0x1f, R9 ;  /* 0x0000001fff0a7819 */ /* 0x000fe20000011409 */
[----:B------:R-:W-:Y:S01]  /*10c0*/  IMAD.IADD R16, R19, 0x1, -R16 ;  /* 0x0000000113107824 */ /* 0x000fe200078e0a10 */
[----:B------:R-:W-:Y:S01]  /*10d0*/  LOP3.LUT R17, R8, R17, RZ, 0x3c, !PT ;  /* 0x0000001108117212 */ /* 0x000fe200078e3cff */
[----:B------:R-:W-:Y:S01]  /*10e0*/  IMAD.IADD R21, R21, 0x1, R23 ;  /* 0x0000000115157824 */ /* 0x000fe200078e0217 */
[----:B------:R-:W-:Y:S01]  /*10f0*/  SHF.R.S32.HI R19, RZ, 0x1f, R18 ;  /* 0x0000001fff137819 */ /* 0x000fe20000011412 */
[----:B------:R-:W-:Y:S01]  /*1100*/  IMAD R8, R10, c[0x0][0x1e0], RZ ;  /* 0x000078000a087a24 */ /* 0x000fe200078e02ff */
[----:B------:R-:W-:Y:S01]  /*1110*/  LOP3.LUT R194, R194, 0xfffffe00, R13, 0xf8, !PT ;  /* 0xfffffe00c2c27812 */ /* 0x000fe200078ef80d */
[----:B------:R-:W-:Y:S01]  /*1120*/  IMAD R10, R10, c[0x0][0x208], RZ ;  /* 0x000082000a0a7a24 */ /* 0x000fe200078e02ff */
[--C-:B------:R-:W-:Y:S01]  /*1130*/  SHF.R.S32.HI R14, RZ, 0x1f, R15.reuse ;  /* 0x0000001fff0e7819 */ /* 0x100fe2000001140f */
[C---:B------:R-:W-:Y:S01]  /*1140*/  IMAD R13, R9.reuse, c[0x0][0x1e4], R8 ;  /* 0x00007900090d7a24 */ /* 0x040fe200078e0208 */
[C---:B------:R-:W-:Y:S01]  /*1150*/  LOP3.LUT P2, RZ, R16.reuse, 0x4, RZ, 0xc0, !PT ;  /* 0x0000000410ff7812 */ /* 0x040fe2000784c0ff */
[----:B------:R-:W-:Y:S01]  /*1160*/  IMAD.MOV R8, RZ, RZ, -R15 ;  /* 0x000000ffff087224 */ /* 0x000fe200078e0a0f */
[----:B------:R-:W-:Y:S01]  /*1170*/  LOP3.LUT P3, RZ, R16, 0x2, RZ, 0xc0, !PT ;  /* 0x0000000210ff7812 */ /* 0x000fe2000786c0ff */
[C---:B------:R-:W-:Y:S01]  /*1180*/  IMAD R10, R9.reuse, c[0x0][0x20c], R10 ;  /* 0x00008300090a7a24 */ /* 0x040fe200078e020a */
[----:B------:R-:W-:Y:S01]  /*1190*/  P2R R12, PR, RZ, 0x2 ;  /* 0x00000002ff0c7803 */ /* 0x000fe20000000000 */
[----:B------:R-:W-:Y:S01]  /*11a0*/  IMAD.WIDE.U32 R24, R9, c[0x0][0x1e0], R18 ;  /* 0x0000780009187a25 */ /* 0x000fe200078e0012 */
[----:B------:R-:W-:-:S02]  /*11b0*/  LOP3.LUT P1, RZ, R208, 0x2, RZ, 0xc0, !PT ;  /* 0x00000002d0ff7812 */ /* 0x000fc4000782c0ff */
[----:B------:R-:W-:Y:S01]  /*11c0*/  LEA.HI R80, R81, R6, RZ, 0x5 ;  /* 0x0000000651507211 */ /* 0x000fe200078f28ff */
[----:B------:R-:W-:Y:S01]  /*11d0*/  IMAD.WIDE.U32 R22, R9, c[0x0][0x208], R18 ;  /* 0x0000820009167a25 */ /* 0x000fe200078e0012 */
[----:B------:R-:W-:-:S03]  /*11e0*/  P2R R11, PR, RZ, 0x20 ;  /* 0x00000020ff0b7803 */ /* 0x000fc60000000000 */
[----:B------:R-:W-:Y:S02]  /*11f0*/  IMAD R8, R8, c[0x0][0x2c4], R7 ;  /* 0x0000b10008087a24 */ /* 0x000fe400078e0207 */
[----:B------:R-:W-:Y:S02]  /*1200*/  IMAD.IADD R25, R25, 0x1, R13 ;  /* 0x0000000119197824 */ /* 0x000fe400078e020d */
[----:B------:R-:W-:Y:S02]  /*1210*/  IMAD.IADD R23, R23, 0x1, R10 ;  /* 0x0000000117177824 */ /* 0x000fe400078e020a */
[----:B------:R-:W-:Y:S02]  /*1220*/  IMAD.U32 R7, RZ, RZ, UR8 ;  /* 0x00000008ff077e24 */ /* 0x000fe4000f8e00ff */
[----:B------:R-:W-:Y:S02]  /*1230*/  IMAD R14, R14, c[0x0][0x1b0], RZ ;  /* 0x00006c000e0e7a24 */ /* 0x000fe400078e02ff */
[----:B------:R-:W-:-:S02]  /*1240*/  IMAD.SHL.U32 R16, R16, 0x40, RZ ;  /* 0x0000004010107824 */ /* 0x000fc400078e00ff */
[----:B------:R-:W-:-:S03]  /*1250*/  IMAD.WIDE.U32 R24, R7, c[0x0][0x1e8], R24 ;  /* 0x00007a0007187a25 */ /* 0x000fc600078e0018 */
[----:B------:R-:W-:Y:S01]  /*1260*/  LOP3.LUT R13, R16, 0x1c0, RZ, 0xc0, !PT ;  /* 0x000001c0100d7812 */ /* 0x000fe200078ec0ff */
[----:B------:R-:W-:Y:S01]  /*1270*/  IMAD.WIDE.U32 R22, R7, c[0x0][0x210], R22 ;  /* 0x0000840007167a25 */ /* 0x000fe200078e0016 */
[----:B------:R-:W-:Y:S02]  /*1280*/  SHF.R.S32.HI R7, RZ, 0x1f, R8 ;  /* 0x0000001fff077819 */ /* 0x000fe40000011408 */
[----:B------:R-:W-:Y:S01]  /*1290*/  IADD3 R16, R9, UR13, RZ ;  /* 0x0000000d09107c10 */ /* 0x000fe2000fffe0ff */
[----:B------:R-:W-:Y:S01]  /*12a0*/  IMAD R184, R4, 0x200, R17 ;  /* 0x0000020004b87824 */ /* 0x000fe200078e0211 */
[----:B------:R-:W-:Y:S01]  /*12b0*/  IADD3 R23, R23, UR4, RZ ;  /* 0x0000000417177c10 */ /* 0x000fe2000fffe0ff */
[----:B------:R-:W-:Y:S01]  /*12c0*/  IMAD.WIDE.U32 R20, R15, c[0x0][0x1b0], R20 ;  /* 0x00006c000f147a25 */ /* 0x000fe200078e0014 */
[----:B------:R-:W-:Y:S01]  /*12d0*/  ULDC UR4, c[0x0][0x168] ;  /* 0x00005a0000047ab9 */ /* 0x000fe20000000800 */
[----:B------:R-:W-:Y:S01]  /*12e0*/  IADD3 R25, R25, UR6, RZ ;  /* 0x0000000619197c10 */ /* 0x000fe2000fffe0ff */
[----:B------:R-:W-:Y:S01]  /*12f0*/  UIMAD UR4, UR5, UR4, URZ ;  /* 0x00000004050472a4 */ /* 0x000fe2000f8e023f */
[----:B------:R-:W-:-:S02]  /*1300*/  IMAD R14, R15, c[0x0][0x1b4], R14 ;  /* 0x00006d000f0e7a24 */ /* 0x000fc400078e020e */
[----:B------:R-:W-:Y:S02]  /*1310*/  IMAD.SHL.U32 R4, R4, 0x8, RZ ;  /* 0x0000000804047824 */ /* 0x000fe400078e00ff */
[----:B------:R-:W-:Y:S02]  /*1320*/  IMAD.IADD R21, R21, 0x1, R14 ;  /* 0x0000000115157824 */ /* 0x000fe400078e020e */
[----:B------:R-:W-:Y:S01]  /*1330*/  IMAD R7, R7, c[0x0][0x1a8], RZ ;  /* 0x00006a0007077a24 */ /* 0x000fe200078e02ff */
[----:B------:R-:W-:Y:S01]  /*1340*/  LOP3.LUT R4, R13, 0x8, R4, 0xf8, !PT ;  /* 0x000000080d047812 */ /* 0x000fe200078ef804 */
[----:B------:R-:W-:Y:S01]  /*1350*/  IMAD.WIDE.U32 R14, R8, c[0x0][0x1a8], R20 ;  /* 0x00006a00080e7a25 */ /* 0x000fe200078e0014 */
[----:B------:R-:W-:-:S03]  /*1360*/  SHF.R.U32.HI R13, RZ, 0x3, R13 ;  /* 0x00000003ff0d7819 */ /* 0x000fc6000001160d */
[----:B------:R-:W-:Y:S01]  /*1370*/  IMAD R7, R8, c[0x0][0x1ac], R7 ;  /* 0x00006b0008077a24 */ /* 0x000fe200078e0207 */
[----:B------:R-:W-:Y:S01]  /*1380*/  LOP3.LUT R4, R4, R13, RZ, 0x3c, !PT ;  /* 0x0000000d04047212 */ /* 0x000fe200078e3cff */
[----:B------:R-:W-:Y:S01]  /*1390*/  IMAD.SHL.U32 R13, R5, 0x40, RZ ;  /* 0x00000040050d7824 */ /* 0x000fe200078e00ff */
[----:B------:R-:W-:Y:S01]  /*13a0*/  LEA R10, P0, R14, c[0x0][0x160], 0x1 ;  /* 0x000058000e0a7a11 */ /* 0x000fe200078008ff */
[----:B------:R-:W-:-:S03]  /*13b0*/  IMAD.IADD R5, R15, 0x1, R7 ;  /* 0x000000010f057824 */ /* 0x000fc600078e0207 */
[----:B------:R-:W-:Y:S01]  /*13c0*/  LOP3.LUT R4, R4, 0xfffffe00, R13, 0xf8, !PT ;  /* 0xfffffe0004047812 */ /* 0x000fe200078ef80d */
[----:B------:R1:W3:Y:S01]  /*13d0*/  SHFL.IDX PT, R20, R10, RZ, 0x181f ;  /* 0x00181fff0a147589 */ /* 0x0002e200000e0000 */
[----:B------:R-:W-:Y:S02]  /*13e0*/  IADD3 R13, R18, 0x40, RZ ;  /* 0x00000040120d7810 */ /* 0x000fe40007ffe0ff */
[----:B------:R-:W-:Y:S02]  /*13f0*/  LEA.HI.X R5, R14, c[0x0][0x164], R5, 0x1, P0 ;  /* 0x000059000e057a11 */ /* 0x000fe400000f0c05 */
[----:B------:R-:W-:-:S03]  /*1400*/  LOP3.LUT P0, RZ, R208, 0x4, RZ, 0xc0, !PT ;  /* 0x00000004d0ff7812 */ /* 0x000fc6000780c0ff */
[----:B------:R1:W4:Y:S01]  /*1410*/  SHFL.IDX PT, R21, R5, RZ, 0x181f ;  /* 0x00181fff05157589 */ /* 0x00032200000e0000 */
[--C-:B--2---:R-:W-:Y:S01]  /*1420*/  @P4 IMAD.MOV.U32 R196, RZ, RZ, R2.reuse ;  /* 0x000000ffffc44224 */ /* 0x104fe200078e0002 */
[----:B------:R-:W-:Y:S01]  /*1430*/  @P4 SHF.R.S32.HI R197, RZ, 0x1f, R2 ;  /* 0x0000001fffc54819 */ /* 0x000fe20000011402 */
[----:B------:R-:W-:Y:S01]  /*1440*/  @!P4 IMAD.MOV.U32 R196, RZ, RZ, R0 ;  /* 0x000000ffffc4c224 */ /* 0x000fe200078e0000 */
[----:B------:R-:W-:Y:S01]  /*1450*/  LEA.HI R0, R81, R6, RZ, 0x3 ;  /* 0x0000000651007211 */ /* 0x000fe200078f18ff */
[----:B------:R-:W-:Y:S01]  /*1460*/  @!P4 IMAD.MOV.U32 R197, RZ, RZ, R3 ;  /* 0x000000ffffc5c224 */ /* 0x000fe200078e0003 */
[----:B------:R-:W-:Y:S01]  /*1470*/  ISETP.GE.AND P4, PT, R16, UR4, PT ;  /* 0x0000000410007c0c */ /* 0x000fe2000bf86270 */
[----:B------:R-:W-:Y:S01]  /*1480*/  IMAD.MOV.U32 R2, RZ, RZ, 0x10 ;  /* 0x00000010ff027424 */ /* 0x000fe200078e00ff */
[----:B------:R-:W-:Y:S01]  /*1490*/  LOP3.LUT R7, R0, 0xfffffff8, RZ, 0xc0, !PT ;  /* 0xfffffff800077812 */ /* 0x000fe200078ec0ff */
[C---:B------:R-:W-:Y:S01]  /*14a0*/  IMAD R203, R197.reuse, c[0x0][0x1f0], RZ ;  /* 0x00007c00c5cb7a24 */ /* 0x040fe200078e02ff */
[----:B------:R-:W-:Y:S01]  /*14b0*/  P2R R0, PR, RZ, 0x2 ;  /* 0x00000002ff007803 */ /* 0x000fe20000000000 */
[----:B------:R-:W-:Y:S01]  /*14c0*/  IMAD R201, R197, c[0x0][0x218], RZ ;  /* 0x00008600c5c97a24 */ /* 0x000fe200078e02ff */
[----:B------:R-:W-:Y:S01]  /*14d0*/  ISETP.GE.AND P1, PT, R13, c[0x0][0x198], PT ;  /* 0x000066000d007a0c */ /* 0x000fe20003f26270 */
[----:B------:R-:W-:Y:S01]  /*14e0*/  IMAD.IADD R8, R6, 0x1, -R7 ;  /* 0x0000000106087824 */ /* 0x000fe200078e0a07 */
[----:B------:R-:W-:Y:S01]  /*14f0*/  SEL R2, R2, 0xfffffff0, !P3 ;  /* 0xfffffff002027807 */ /* 0x000fe20005800000 */
[----:B------:R-:W-:Y:S01]  /*1500*/  IMAD.MOV.U32 R3, RZ, RZ, 0x20 ;  /* 0x00000020ff037424 */ /* 0x000fe200078e00ff */
[----:B------:R-:W-:Y:S01]  /*1510*/  P2R R0, PR, RZ, 0x2 ;  /* 0x00000002ff007803 */ /* 0x000fe20000000000 */
[C---:B------:R-:W-:Y:S01]  /*1520*/  IMAD R203, R196.reuse, c[0x0][0x1f4], R203 ;  /* 0x00007d00c4cb7a24 */ /* 0x040fe200078e02cb */
[----:B------:R-:W-:Y:S01]  /*1530*/  SHF.R.S32.HI R7, RZ, 0x5, R80 ;  /* 0x00000005ff077819 */ /* 0x000fe20000011450 */
[C---:B------:R-:W-:Y:S01]  /*1540*/  IMAD R201, R196.reuse, c[0x0][0x21c], R201 ;  /* 0x00008700c4c97a24 */ /* 0x040fe200078e02c9 */
[----:B------:R-:W-:Y:S01]  /*1550*/  SEL R3, R3, 0xffffffe0, !P2 ;  /* 0xffffffe003037807 */ /* 0x000fe20005000000 */
[----:B------:R-:W-:Y:S01]  /*1560*/  IMAD.WIDE.U32 R198, R196, c[0x0][0x1f0], R24 ;  /* 0x00007c00c4c67a25 */ /* 0x000fe200078e0018 */
[----:B------:R-:W-:-:S02]  /*1570*/  ISETP.GE.AND P3, PT, R18, c[0x0][0x1d4], PT ;  /* 0x0000750012007a0c */ /* 0x000fc40003f66270 */
[----:B------:R-:W-:Y:S01]  /*1580*/  ISETP.GE.AND P2, PT, R13, c[0x0][0x1d4], PT ;  /* 0x000075000d007a0c */ /* 0x000fe20003f46270 */
[----:B------:R-:W-:Y:S01]  /*1590*/  IMAD.SHL.U32 R8, R8, 0x8, RZ ;  /* 0x0000000808087824 */ /* 0x000fe200078e00ff */
[----:B------:R-:W-:Y:S01]  /*15a0*/  ISETP.NE.AND P1, PT, R12, RZ, PT ;  /* 0x000000ff0c00720c */ /* 0x000fe20003f25270 */
[----:B------:R-:W-:-:S03]  /*15b0*/  IMAD.WIDE.U32 R196, R196, c[0x0][0x218], R22 ;  /* 0x00008600c4c47a25 */ /* 0x000fc600078e0016 */
[----:B------:R-:W-:Y:S01]  /*15c0*/  ISETP.GE.AND P6, PT, R8, c[0x0][0x198], PT ;  /* 0x0000660008007a0c */ /* 0x000fe20003fc6270 */
[----:B------:R-:W-:Y:S02]  /*15d0*/  IMAD.IADD R203, R199, 0x1, R203 ;  /* 0x00000001c7cb7824 */ /* 0x000fe400078e02cb */
[----:B------:R-:W-:Y:S01]  /*15e0*/  IMAD.IADD R201, R197, 0x1, R201 ;  /* 0x00000001c5c97824 */ /* 0x000fe200078e02c9 */
[----:B------:R-:W-:Y:S05]  /*15f0*/  @P4 BRA `(.L_x_1569) ;  /* 0x0000011000004947 */ /* 0x000fea0003800000 */
[C---:B-1-34-:R-:W-:Y:S02]  /*1600*/  IADD3 R12, R8.reuse, 0x80, RZ ;  /* 0x00000080080c7810 */ /* 0x05afe40007ffe0ff */
[----:B------:R-:W-:Y:S02]  /*1610*/  LEA R22, P4, R8, R20, 0x1 ;  /* 0x0000001408167211 */ /* 0x000fe400078808ff */
[----:B------:R-:W-:Y:S02]  /*1620*/  SHF.R.S32.HI R14, RZ, 0x1f, R13 ;  /* 0x0000001fff0e7819 */ /* 0x000fe4000001140d */
[----:B------:R-:W-:-:S02]  /*1630*/  SHF.R.S32.HI R15, RZ, 0x1f, R12 ;  /* 0x0000001fff0f7819 */ /* 0x000fc4000001140c */
[----:B------:R-:W-:Y:S02]  /*1640*/  LEA.HI.X R23, R8, R21, R19, 0x1, P4 ;  /* 0x0000001508177211 */ /* 0x000fe400020f0c13 */
[----:B------:R-:W-:Y:S02]  /*1650*/  LEA.HI R14, R14, R13, RZ, 0x3 ;  /* 0x0000000d0e0e7211 */ /* 0x000fe400078f18ff */
[----:B------:R-:W-:Y:S02]  /*1660*/  ISETP.NE.AND P4, PT, R0, RZ, PT ;  /* 0x000000ff0000720c */ /* 0x000fe40003f85270 */
[----:B------:R-:W-:Y:S01]  /*1670*/  LEA.HI R15, R15, R12, RZ, 0x3 ;  /* 0x0000000c0f0f7211 */ /* 0x000fe200078f18ff */
[----:B------:R-:W-:Y:S01]  /*1680*/  IMAD.SHL.U32 R12, R194, 0x2, RZ ;  /* 0x00000002c20c7824 */ /* 0x000fe200078e00ff */
[----:B------:R-:W-:Y:S02]  /*1690*/  LOP3.LUT R14, R14, 0xfffffff8, RZ, 0xc0, !PT ;  /* 0xfffffff80e0e7812 */ /* 0x000fe400078ec0ff */
[----:B------:R-:W-:-:S02]  /*16a0*/  LOP3.LUT R15, R15, 0xfffffff8, RZ, 0xc0, !PT ;  /* 0xfffffff80f0f7812 */ /* 0x000fc400078ec0ff */
[----:B------:R-:W-:Y:S01]  /*16b0*/  @!PT LDS RZ, [RZ] ;  /* 0x00000000fffff984 */ /* 0x000fe20000000800 */
[----:B------:R1:W-:Y:S01]  /*16c0*/  LDGSTS.E.BYPASS.LTC128B.128 [R12+0x18100], [R22.64], !P6 ;  /* 0x18100000160c7fae */ /* 0x0003e2000f101d4a */
[----:B------:R-:W-:-:S04]  /*16d0*/  IMAD.WIDE R24, R14, 0x2, R20 ;  /* 0x000000020e187825 */ /* 0x000fc800078e0214 */
[----:B------:R-:W-:Y:S01]  /*16e0*/  IMAD.WIDE R20, R15, 0x2, R20 ;  /* 0x000000020f147825 */ /* 0x000fe200078e0214 */
[----:B------:R1:W-:Y:S04]  /*16f0*/  LDGSTS.E.BYPASS.LTC128B.128 [R12+0x1c100], [R24.64], !P4 ;  /* 0x1c100000180c7fae */ /* 0x0003e8000e101d4a */
[----:B------:R1:W-:Y:S02]  /*1700*/  LDGSTS.E.BYPASS.LTC128B.128 [R12+0x20100], [R20.64], !P5 ;  /* 0x20100000140c7fae */ /* 0x0003e4000e901d4a */
.L_x_1569:
[----:B-1-34-:R-:W-:Y:S05]  /*1710*/  BSYNC B0 ;  /* 0x0000000000007941 */ /* 0x01afea0003800000 */
.L_x_1568:
[----:B------:R-:W-:Y:S01]  /*1720*/  IADD3 R12, R16, 0x20, RZ ;  /* 0x00000020100c7810 */ /* 0x000fe20007ffe0ff */
[----:B------:R1:W2:Y:S01]  /*1730*/  SHFL.IDX PT, R21, R5, 0x1, 0x181f ;  /* 0x00381f0005157f89 */ /* 0x0002a200000e0000 */
[----:B------:R-:W-:Y:S02]  /*1740*/  BSSY B0, `(.L_x_1570) ;  /* 0x0000015000007945 */ /* 0x000fe40003800000 */
[----:B------:R-:W-:Y:S01]  /*1750*/  ISETP.GE.AND P4, PT, R12, UR4, PT ;  /* 0x000000040c007c0c */ /* 0x000fe2000bf86270 */
[----:B------:R1:W3:-:S12]  /*1760*/  SHFL.IDX PT, R20, R10, 0x1, 0x181f ;  /* 0x00381f000a147f89 */ /* 0x0002d800000e0000 */
[----:B------:R-:W-:Y:S05]  /*1770*/  @P4 BRA `(.L_x_1571) ;  /* 0x0000011000004947 */ /* 0x000fea0003800000 */
[C---:B------:R-:W-:Y:S02]  /*1780*/  IADD3 R15, R8.reuse, 0x80, RZ ;  /* 0x00000080080f7810 */ /* 0x040fe40007ffe0ff */
[C---:B---3--:R-:W-:Y:S02]  /*1790*/  LEA R22, P4, R8.reuse, R20, 0x1 ;  /* 0x0000001408167211 */ /* 0x048fe400078808ff */
[----:B------:R-:W-:Y:S02]  /*17a0*/  SHF.R.S32.HI R14, RZ, 0x1f, R13 ;  /* 0x0000001fff0e7819 */ /* 0x000fe4000001140d */
[----:B------:R-:W-:Y:S02]  /*17b0*/  SHF.R.S32.HI R12, RZ, 0x1f, R15 ;  /* 0x0000001fff0c7819 */ /* 0x000fe4000001140f */
[----:B--2---:R-:W-:Y:S02]  /*17c0*/  LEA.HI.X R23, R8, R21, R19, 0x1, P4 ;  /* 0x0000001508177211 */ /* 0x004fe400020f0c13 */
[----:B------:R-:W-:-:S02]  /*17d0*/  LEA.HI R14, R14, R13, RZ, 0x3 ;  /* 0x0000000d0e0e7211 */ /* 0x000fc400078f18ff */
[----:B------:R-:W-:Y:S02]  /*17e0*/  ISETP.NE.AND P4, PT, R0, RZ, PT ;  /* 0x000000ff0000720c */ /* 0x000fe40003f85270 */
[----:B------:R-:W-:Y:S01]  /*17f0*/  LEA.HI R12, R12, R15, RZ, 0x3 ;  /* 0x0000000f0c0c7211 */ /* 0x000fe200078f18ff */
[----:B------:R-:W-:Y:S01]  /*1800*/  IMAD.SHL.U32 R15, R194, 0x2, RZ ;  /* 0x00000002c20f7824 */ /* 0x000fe200078e00ff */
[----:B------:R-:W-:Y:S02]  /*1810*/  LOP3.LUT R14, R14, 0xfffffff8, RZ, 0xc0, !PT ;  /* 0xfffffff80e0e7812 */ /* 0x000fe400078ec0ff */
[----:B------:R-:W-:Y:S02]  /*1820*/  LOP3.LUT R12, R12, 0xfffffff8, RZ, 0xc0, !PT ;  /* 0xfffffff80c0c7812 */ /* 0x000fe400078ec0ff */
[----:B------:R-:W-:Y:S01]  /*1830*/  @!PT LDS RZ, [RZ] ;  /* 0x00000000fffff984 */ /* 0x000fe20000000800 */
[----:B------:R2:W-:Y:S01]  /*1840*/  LDGSTS.E.BYPASS.LTC128B.128 [R15+0x19100], [R22.64], !P6 ;  /* 0x19100000160f7fae */ /* 0x0005e2000f101d4a */
[----:B------:R-:W-:-:S04]  /*1850*/  IMAD.WIDE R24, R14, 0x2, R20 ;  /* 0x000000020e187825 */ /* 0x000fc800078e0214 */
[----:B------:R-:W-:Y:S01]  /*1860*/  IMAD.WIDE R20, R12, 0x2, R20 ;  /* 0x000000020c147825 */ /* 0x000fe200078e0214 */
[----:B------:R2:W-:Y:S04]  /*1870*/  LDGSTS.E.BYPASS.LTC128B.128 [R15+0x1d100], [R24.64], !P4 ;  /* 0x1d100000180f7fae */ /* 0x0005e8000e101d4a */
[----:B------:R2:W-:Y:S02]  /*1880*/  LDGSTS.E.BYPASS.LTC128B.128 [R15+0x21100], [R20.64], !P5 ;  /* 0x21100000140f7fae */ /* 0x0005e4000e901d4a */
.L_x_1571:
[----:B------:R-:W-:Y:S05]  /*1890*/  BSYNC B0 ;  /* 0x0000000000007941 */ /* 0x000fea0003800000 */
.L_x_1570:
[----:B------:R-:W-:Y:S01]  /*18a0*/  IADD3 R12, R16, 0x40, RZ ;  /* 0x00000040100c7810 */ /* 0x000fe20007ffe0ff */
[----:B--2---:R2:W4:Y:S01]  /*18b0*/  SHFL.IDX PT, R21, R5, 0x2, 0x181f ;  /* 0x00581f0005157f89 */ /* 0x00452200000e0000 */
[----:B------:R-:W-:Y:S02]  /*18c0*/  BSSY B0, `(.L_x_1572) ;  /* 0x0000015000007945 */ /* 0x000fe40003800000 */
[----:B------:R-:W-:Y:S01]  /*18d0*/  ISETP.GE.AND P4, PT, R12, UR4, PT ;  /* 0x000000040c007c0c */ /* 0x000fe2000bf86270 */
[----:B---3--:R2:W3:-:S12]  /*18e0*/  SHFL.IDX PT, R20, R10, 0x2, 0x181f ;  /* 0x00581f000a147f89 */ /* 0x0084d800000e0000 */
[----:B------:R-:W-:Y:S05]  /*18f0*/  @P4 BRA `(.L_x_1573) ;  /* 0x0000011000004947 */ /* 0x000fea0003800000 */
[C---:B------:R-:W-:Y:S02]  /*1900*/  IADD3 R15, R8.reuse, 0x80, RZ ;  /* 0x00000080080f7810 */ /* 0x040fe40007ffe0ff */
[C---:B---3--:R-:W-:Y:S02]  /*1910*/  LEA R22, P4, R8.reuse, R20, 0x1 ;  /* 0x0000001408167211 */ /* 0x048fe400078808ff */
[----:B------:R-:W-:Y:S02]  /*1920*/  SHF.R.S32.HI R14, RZ, 0x1f, R13 ;  /* 0x0000001fff0e7819 */ /* 0x000fe4000001140d */
[----:B------:R-:W-:Y:S02]  /*1930*/  SHF.R.S32.HI R12, RZ, 0x1f, R15 ;  /* 0x0000001fff0c7819 */ /* 0x000fe4000001140f */
[----:B----4-:R-:W-:Y:S02]  /*1940*/  LEA.HI.X R23, R8, R21, R19, 0x1, P4 ;  /* 0x0000001508177211 */ /* 0x010fe400020f0c13 */
        /* <DEDUP_REMOVED lines=12> */
.L_x_1573:
[----:B------:R-:W-:Y:S05]  /*1a10*/  BSYNC B0 ;  /* 0x0000000000007941 */ /* 0x000fea0003800000 */
.L_x_1572:
[----:B------:R-:W5:Y:S01]  /*1a20*/  SHFL.IDX PT, R14, R10, 0x3, 0x181f ;  /* 0x00781f000a0e7f89 */ /* 0x000f6200000e0000 */
[----:B------:R-:W-:Y:S01]  /*1a30*/  IADD3 R16, R16, 0x60, RZ ;  /* 0x0000006010107810 */ /* 0x000fe20007ffe0ff */
[----:B------:R-:W-:Y:S01]  /*1a40*/  IMAD.SHL.U32 R144, R194, 0x2, RZ ;  /* 0x00000002c2907824 */ /* 0x000fe200078e00ff */
[----:B------:R-:W-:Y:S01]  /*1a50*/  IADD3 R12, R132, -0x1, RZ ;  /* 0xffffffff840c7810 */ /* 0x000fe20007ffe0ff */
[----:B---3--:R-:W3:Y:S01]  /*1a60*/  SHFL.IDX PT, R15, R5, 0x3, 0x181f ;  /* 0x00781f00050f7f89 */ /* 0x008ee200000e0000 */
[----:B------:R-:W-:Y:S01]  /*1a70*/  ISETP.GE.AND P5, PT, R16, UR4, PT ;  /* 0x0000000410007c0c */ /* 0x000fe2000bfa6270 */
[----:B------:R-:W-:Y:S01]  /*1a80*/  IMAD.MOV.U32 R42, RZ, RZ, 0x6 ;  /* 0x00000006ff2a7424 */ /* 0x000fe200078e00ff */
[----:B------:R-:W-:Y:S01]  /*1a90*/  ULDC UR6, c[0x0][0x324] ;  /* 0x0000c90000067ab9 */ /* 0x000fe20000000800 */
[----:B------:R-:W-:Y:S01]  /*1aa0*/  IMAD.MOV.U32 R202, RZ, RZ, R198 ;  /* 0x000000ffffca7224 */ /* 0x000fe200078e00c6 */
[----:B------:R-:W-:Y:S01]  /*1ab0*/  ULOP3.LUT UR6, URZ, UR6, URZ, 0x33, !UPT ;  /* 0x000000063f067292 */ /* 0x000fe2000f8e333f */
[----:B------:R-:W-:Y:S01]  /*1ac0*/  IMAD.MOV.U32 R190, RZ, RZ, 0x5 ;  /* 0x00000005ffbe7424 */ /* 0x000fe200078e00ff */
[----:B------:R-:W-:Y:S01]  /*1ad0*/  IADD3 R205, R144, 0x100, RZ ;  /* 0x0000010090cd7810 */ /* 0x000fe20007ffe0ff */
[----:B------:R-:W-:-:S02]  /*1ae0*/  IMAD.MOV.U32 R200, RZ, RZ, R196 ;  /* 0x000000ffffc87224 */ /* 0x000fc400078e00c4 */
[----:B------:R-:W-:Y:S02]  /*1af0*/  IMAD.SHL.U32 R184, R184, 0x2, RZ ;  /* 0x00000002b8b87824 */ /* 0x000fe400078e00ff */
[----:B------:R-:W-:Y:S02]  /*1b00*/  IMAD.MOV.U32 R185, RZ, RZ, 0x20 ;  /* 0x00000020ffb97424 */ /* 0x000fe400078e00ff */
[----:B------:R-:W-:Y:S02]  /*1b10*/  IMAD.SHL.U32 R183, R2, 0x2, RZ ;  /* 0x0000000202b77824 */ /* 0x000fe400078e00ff */
[----:B------:R-:W-:Y:S01]  /*1b20*/  IMAD.MOV.U32 R133, RZ, RZ, 0x1 ;  /* 0x00000001ff857424 */ /* 0x000fe200078e00ff */
[----:B-----5:R-:W-:-:S04]  /*1b30*/  @!P5 LEA R16, P4, R8, R14, 0x1 ;  /* 0x0000000e0810d211 */ /* 0x020fc800078808ff */
[----:B---3--:R-:W-:Y:S02]  /*1b40*/  @!P5 LEA.HI.X R17, R8, R15, R19, 0x1, P4 ;  /* 0x0000000f0811d211 */ /* 0x008fe400020f0c13 */
[----:B------:R-:W-:-:S03]  /*1b50*/  ISETP.NE.AND P4, PT, R11, RZ, PT ;  /* 0x000000ff0b00720c */ /* 0x000fc60003f85270 */
[----:B------:R-:W-:Y:S01]  /*1b60*/  @!PT LDS RZ, [RZ] ;  /* 0x00000000fffff984 */ /* 0x000fe20000000800 */
[----:B------:R3:W-:Y:S01]  /*1b70*/  @!P5 LDGSTS.E.BYPASS.LTC128B.128 [R144+0x1b100], [R16.64], !P6 ;  /* 0x1b1000001090dfae */ /* 0x0007e2000f101d4a */
[----:B------:R-:W-:Y:S02]  /*1b80*/  ISETP.NE.AND P6, PT, R0, RZ, PT ;  /* 0x000000ff0000720c */ /* 0x000fe40003fc5270 */
[----:B------:R-:W-:-:S04]  /*1b90*/  @!P5 SHF.R.S32.HI R0, RZ, 0x1f, R13 ;  /* 0x0000001fff00d819 */ /* 0x000fc8000001140d */
[----:B------:R-:W-:Y:S02]  /*1ba0*/  @!P5 LEA.HI R11, R0, R13, RZ, 0x3 ;  /* 0x0000000d000bd211 */ /* 0x000fe400078f18ff */
[----:B------:R-:W-:Y:S02]  /*1bb0*/  IADD3 R0, R8, 0x80, RZ ;  /* 0x0000008008007810 */ /* 0x000fe40007ffe0ff */
[----:B------:R-:W-:Y:S02]  /*1bc0*/  @!P5 LOP3.LUT R11, R11, 0xfffffff8, RZ, 0xc0, !PT ;  /* 0xfffffff80b0bd812 */ /* 0x000fe400078ec0ff */
[----:B-12---:R-:W-:-:S03]  /*1bd0*/  @!P5 SHF.R.S32.HI R5, RZ, 0x1f, R0 ;  /* 0x0000001fff05d819 */ /* 0x006fc60000011400 */
[----:B------:R-:W-:Y:S01]  /*1be0*/  @!P5 IMAD.WIDE R18, R11, 0x2, R14 ;  /* 0x000000020b12d825 */ /* 0x000fe200078e020e */
[----:B------:R-:W-:-:S03]  /*1bf0*/  @!P5 LEA.HI R10, R5, R0, RZ, 0x3 ;  /* 0x00000000050ad211 */ /* 0x000fc600078f18ff */
[----:B------:R-:W-:Y:S01]  /*1c00*/  IMAD.SHL.U32 R5, R12, 0x40, RZ ;  /* 0x000000400c057824 */ /* 0x000fe200078e00ff */
[----:B------:R-:W-:Y:S01]  /*1c10*/  @!P5 LOP3.LUT R10, R10, 0xfffffff8, RZ, 0xc0, !PT ;  /* 0xfffffff80a0ad812 */ /* 0x000fe200078ec0ff */
[----:B------:R-:W-:Y:S01]  /*1c20*/  IMAD.MOV.U32 R11, RZ, RZ, c[0x0][0x1e0] ;  /* 0x00007800ff0b7624 */ /* 0x000fe200078e00ff */
[----:B------:R1:W-:Y:S01]  /*1c30*/  @!P5 LDGSTS.E.BYPASS.LTC128B.128 [R144+0x1f100], [R18.64], !P6 ;  /* 0x1f1000001290dfae */ /* 0x0003e2000f101d4a */
[----:B------:R-:W-:Y:S02]  /*1c40*/  ISETP.GE.AND P6, PT, R8, c[0x0][0x1d4], PT ;  /* 0x0000750008007a0c */ /* 0x000fe40003fc6270 */
[----:B----4-:R-:W-:Y:S01]  /*1c50*/  @!P5 IMAD.WIDE R20, R10, 0x2, R14 ;  /* 0x000000020a14d825 */ /* 0x010fe200078e020e */
[----:B------:R-:W-:Y:S02]  /*1c60*/  IADD3 R9, -R5, c[0x0][0x1d0], -R9 ;  /* 0x0000740005097a10 */ /* 0x000fe40007ffe909 */
[C---:B------:R-:W-:Y:S01]  /*1c70*/  SHF.L.U64.HI R145, R11.reuse, R42, c[0x0][0x1e4] ;  /* 0x000079000b917619 */ /* 0x040fe2000001022a */
[----:B------:R-:W-:Y:S01]  /*1c80*/  IMAD.SHL.U32 R147, R11, 0x40, RZ ;  /* 0x000000400b937824 */ /* 0x000fe200078e00ff */
[----:B------:R2:W-:Y:S01]  /*1c90*/  @!P5 LDGSTS.E.BYPASS.LTC128B.128 [R144+0x23100], [R20.64], !P4 ;  /* 0x231000001490dfae */ /* 0x0005e2000e101d4a */
[----:B------:R-:W-:Y:S01]  /*1ca0*/  ISETP.GE.AND P4, PT, R9, 0x1, PT ;  /* 0x000000010900780c */ /* 0x000fe20003f86270 */
[----:B------:R-:W-:Y:S01]  /*1cb0*/  IMAD.SHL.U32 R193, R11, 0x20, RZ ;  /* 0x000000200bc17824 */ /* 0x000fe200078e00ff */
[----:B------:R-:W-:Y:S01]  /*1cc0*/  SHF.R.S32.HI R10, RZ, 0x1f, R12 ;  /* 0x0000001fff0a7819 */ /* 0x000fe2000001140c */
[----:B------:R-:W0:Y:S01]  /*1cd0*/  LDGDEPBAR ;  /* 0x00000000000079af */ /* 0x000e220000000000 */
[----:B---3--:R-:W-:Y:S01]  /*1ce0*/  IMAD R17, R145, R12, RZ ;  /* 0x0000000c91117224 */ /* 0x008fe200078e02ff */
[----:B------:R-:W-:Y:S01]  /*1cf0*/  SHF.L.U64.HI R192, R11, R190, c[0x0][0x1e4] ;  /* 0x000079000bc07619 */ /* 0x000fe200000102be */
[----:B------:R-:W-:-:S04]  /*1d00*/  IMAD.WIDE.U32 R14, R12, R147, R202 ;  /* 0x000000930c0e7225 */ /* 0x000fc800078e00ca */
[----:B------:R-:W-:Y:S02]  /*1d10*/  IMAD R17, R10, R147, R17 ;  /* 0x000000930a117224 */ /* 0x000fe400078e0211 */
[----:B------:R-:W-:Y:S02]  /*1d20*/  IMAD.MOV.U32 R11, RZ, RZ, c[0x0][0x208] ;  /* 0x00008200ff0b7624 */ /* 0x000fe400078e00ff */
[----:B------:R-:W-:Y:S02]  /*1d30*/  IMAD.IADD R17, R15, 0x1, R17 ;  /* 0x000000010f117824 */ /* 0x000fe400078e0211 */
[C---:B------:R-:W-:Y:S01]  /*1d40*/  IMAD.SHL.U32 R43, R11.reuse, 0x40, RZ ;  /* 0x000000400b2b7824 */ /* 0x040fe200078e00ff */
[C---:B------:R-:W-:Y:S01]  /*1d50*/  SHF.L.U64.HI R42, R11.reuse, R42, c[0x0][0x20c] ;  /* 0x000083000b2a7619 */ /* 0x040fe2000001022a */
[----:B------:R-:W-:Y:S01]  /*1d60*/  IMAD.SHL.U32 R191, R11, 0x20, RZ ;  /* 0x000000200bbf7824 */ /* 0x000fe200078e00ff */
[----:B------:R-:W-:Y:S01]  /*1d70*/  BAR.SYNC.DEFER_BLOCKING 0x0 ;  /* 0x0000000000007b1d */ /* 0x000fe20000010000 */
[----:B-1----:R-:W-:-:S02]  /*1d80*/  @P4 LEA R18, P5, R14, c[0x0][0x1c8], 0x1 ;  /* 0x000072000e124a11 */ /* 0x002fc400078a08ff */
[----:B------:R-:W-:Y:S01]  /*1d90*/  SHF.L.U64.HI R190, R11, R190, c[0x0][0x20c] ;  /* 0x000083000bbe7619 */ /* 0x000fe200000102be */
[----:B------:R-:W-:Y:S01]  /*1da0*/  IMAD.SHL.U32 R41, R191, 0x2, RZ ;  /* 0x00000002bf297824 */ /* 0x000fe200078e00ff */
[----:B------:R-:W-:Y:S02]  /*1db0*/  @P4 LEA.HI.X R19, R14, c[0x0][0x1cc], R17, 0x1, P5 ;  /* 0x000073000e134a11 */ /* 0x000fe400028f0c11 */
[----:B------:R-:W-:Y:S02]  /*1dc0*/  ISETP.GT.AND P5, PT, R9, 0x20, PT ;  /* 0x000000200900780c */ /* 0x000fe40003fa4270 */
[----:B------:R-:W-:Y:S01]  /*1dd0*/  SHF.L.U64.HI R40, R191, 0x1, R190 ;  /* 0x00000001bf287819 */ /* 0x000fe200000102be */
[----:B------:R-:W-:Y:S01]  /*1de0*/  @!PT LDS RZ, [RZ] ;  /* 0x00000000fffff984 */ /* 0x000fe20000000800 */
[----:B------:R-:W-:Y:S01]  /*1df0*/  @!PT LDS RZ, [RZ] ;  /* 0x00000000fffff984 */ /* 0x000fe20000000800 */
[----:B------:R-:W-:Y:S01]  /*1e00*/  @!PT LDS RZ, [RZ] ;  /* 0x00000000fffff984 */ /* 0x000fe20000000800 */
[----:B------:R1:W-:Y:S04]  /*1e10*/  @P4 LDGSTS.E.BYPASS.LTC128B.128 [R144+0xc100], [R18.64], !P3 ;  /* 0x0c10000012904fae */ /* 0x0003e8000d901d4a */
[----:B------:R1:W-:Y:S04]  /*1e20*/  @P4 LDGSTS.E.BYPASS.LTC128B.128 [R144+0xe100], [R18.64+0x80], !P2 ;  /* 0x0e10008012904fae */ /* 0x0003e8000d101d4a */
[----:B------:R1:W-:Y:S02]  /*1e30*/  @P4 LDGSTS.E.BYPASS.LTC128B.128 [R144+0x10100], [R18.64+0x100], !P1 ;  /* 0x1010010012904fae */ /* 0x0003e4000c901d4a */
[----:B------:R-:W-:-:S05]  /*1e40*/  @P5 IADD3 R15, P4, R193, R14, RZ ;  /* 0x0000000ec10f5210 */ /* 0x000fca0007f9e0ff */
[----:B------:R-:W-:Y:S01]  /*1e50*/  @P5 IMAD.X R14, R192, 0x1, R17, P4 ;  /* 0x00000001c00e5824 */ /* 0x000fe200020e0611 */
[----:B------:R-:W-:-:S04]  /*1e60*/  @P5 LEA R16, P4, R15, c[0x0][0x1c8], 0x1 ;  /* 0x000072000f105a11 */ /* 0x000fc800078808ff */
[----:B------:R-:W-:Y:S01]  /*1e70*/  @P5 LEA.HI.X R17, R15, c[0x0][0x1cc], R14, 0x1, P4 ;  /* 0x000073000f115a11 */ /* 0x000fe200020f0c0e */
[----:B------:R-:W-:Y:S01]  /*1e80*/  IMAD R14, R42, R12, RZ ;  /* 0x0000000c2a0e7224 */ /* 0x000fe200078e02ff */
[----:B------:R-:W-:-:S03]  /*1e90*/  ISETP.GT.AND P4, PT, R12, R189, PT ;  /* 0x000000bd0c00720c */ /* 0x000fc60003f84270 */
[-C--:B------:R-:W-:Y:S01]  /*1ea0*/  IMAD R10, R10, R43.reuse, R14 ;  /* 0x0000002b0a0a7224 */ /* 0x080fe200078e020e */
[----:B------:R3:W-:Y:S04]  /*1eb0*/  @P5 LDGSTS.E.BYPASS.LTC128B.128 [R144+0xd100], [R16.64], !P3 ;  /* 0x0d10000010905fae */ /* 0x0007e8000d901d4a */
[----:B------:R3:W-:Y:S04]  /*1ec0*/  @P5 LDGSTS.E.BYPASS.LTC128B.128 [R144+0xf100], [R16.64+0x80], !P2 ;  /* 0x0f10008010905fae */ /* 0x0007e8000d101d4a */
[----:B------:R3:W-:Y:S01]  /*1ed0*/  @P5 LDGSTS.E.BYPASS.LTC128B.128 [R144+0x11100], [R16.64+0x100], !P1 ;  /* 0x1110010010905fae */ /* 0x0007e2000c901d4a */
[----:B------:R-:W-:Y:S01]  /*1ee0*/  @P4 IADD3 R45, R132, -0x2, RZ ;  /* 0xfffffffe842d4810 */ /* 0x000fe20007ffe0ff */
[----:B-1----:R-:W-:Y:S01]  /*1ef0*/  IMAD.WIDE.U32 R18, R12, R43, R200 ;  /* 0x0000002b0c127225 */ /* 0x002fe200078e00c8 */
[----:B------:R-:W-:Y:S01]  /*1f00*/  @P4 IADD3 R12, R132, -0x2, RZ ;  /* 0xfffffffe840c4810 */ /* 0x000fe20007ffe0ff */
[----:B------:R-:W0:Y:S02]  /*1f10*/  LDGDEPBAR ;  /* 0x00000000000079af */ /* 0x000e240000000000 */
[----:B------:R-:W-:Y:S01]  /*1f20*/  IMAD.IADD R10, R19, 0x1, R10 ;  /* 0x00000001130a7824 */ /* 0x000fe200078e020a */
[----:B------:R-:W-:Y:S01]  /*1f30*/  LEA R14, P5, R18, c[0x0][0x1f8], 0x1 ;  /* 0x00007e00120e7a11 */ /* 0x000fe200078a08ff */
[----:B------:R-:W-:Y:S01]  /*1f40*/  @P4 IMAD R42, R42, R45, RZ ;  /* 0x0000002d2a2a4224 */ /* 0x000fe200078e02ff */
[----:B------:R-:W-:-:S02]  /*1f50*/  @P4 SHF.R.S32.HI R11, RZ, 0x1f, R12 ;  /* 0x0000001fff0b4819 */ /* 0x000fc4000001140c */
[----:B------:R-:W-:Y:S01]  /*1f60*/  LEA.HI.X R15, R18, c[0x0][0x1fc], R10, 0x1, P5 ;  /* 0x00007f00120f7a11 */ /* 0x000fe200028f0c0a */
[----:B------:R-:W-:Y:S01]  /*1f70*/  @P4 IMAD R10, R145, R12, RZ ;  /* 0x0000000c910a4224 */ /* 0x000fe200078e02ff */
[----:B------:R-:W-:-:S03]  /*1f80*/  IADD3 R18, P5, R41, R14, RZ ;  /* 0x0000000e29127210 */ /* 0x000fc60007fbe0ff */
[-C--:B------:R-:W-:Y:S02]  /*1f90*/  @P4 IMAD R10, R11, R147.reuse, R10 ;  /* 0x000000930b0a4224 */ /* 0x080fe400078e020a */
[----:B------:R-:W-:Y:S02]  /*1fa0*/  IMAD.X R19, R40, 0x1, R15, P5 ;  /* 0x0000000128137824 */ /* 0x000fe400028e060f */
[----:B---3--:R-:W-:-:S04]  /*1fb0*/  @P4 IMAD.WIDE.U32 R16, R12, R147, R202 ;  /* 0x000000930c104225 */ /* 0x008fc800078e00ca */
[----:B------:R-:W-:Y:S01]  /*1fc0*/  @P4 IMAD.IADD R10, R17, 0x1, R10 ;  /* 0x00000001110a4824 */ /* 0x000fe200078e020a */
[----:B--2---:R-:W-:-:S04]  /*1fd0*/  @P4 LEA R20, P5, R16, c[0x0][0x1c8], 0x1 ;  /* 0x0000720010144a11 */ /* 0x004fc800078a08ff */
[----:B------:R-:W-:Y:S02]  /*1fe0*/  @P4 LEA.HI.X R21, R16, c[0x0][0x1cc], R10, 0x1, P5 ;  /* 0x0000730010154a11 */ /* 0x000fe400028f0c0a */
[----:B------:R-:W-:-:S04]  /*1ff0*/  @P4 LEA R10, P5, R193, R20, 0x1 ;  /* 0x00000014c10a4211 */ /* 0x000fc800078a08ff */
[----:B------:R-:W-:Y:S02]  /*2000*/  @P4 LEA.HI.X R11, R193, R21, R192, 0x1, P5 ;  /* 0x00000015c10b4211 */ /* 0x000fe400028f0cc0 */
[----:B------:R-:W-:Y:S02]  /*2010*/  ISETP.LT.OR P5, PT, R9, 0x1, P6 ;  /* 0x000000010900780c */ /* 0x000fe400037a1670 */
[----:B------:R-:W-:-:S11]  /*2020*/  ISETP.GE.AND P6, PT, R13, c[0x0][0x1d4], PT ;  /* 0x000075000d007a0c */ /* 0x000fd60003fc6270 */
[----:B------:R1:W-:Y:S01]  /*2030*/  LDGSTS.E.BYPASS.LTC128B.128 [R144+0x100], [R14.64], !P5 ;  /* 0x001000000e907fae */ /* 0x0003e2000e901d4a */
[----:B------:R-:W-:Y:S02]  /*2040*/  ISETP.LT.OR P5, PT, R9, 0x1, P6 ;  /* 0x000000010900780c */ /* 0x000fe400037a1670 */
[----:B------:R-:W-:Y:S01]  /*2050*/  ISETP.GE.AND P6, PT, R0, c[0x0][0x1d4], PT ;  /* 0x0000750000007a0c */ /* 0x000fe20003fc6270 */
[----:B------:R-:W-:-:S04]  /*2060*/  IMAD R0, R7, 0x400, R4 ;  /* 0x0000040007007824 */ /* 0x000fc800078e0204 */
[C---:B------:R-:W-:Y:S01]  /*2070*/  IMAD.SHL.U32 R56, R0.reuse, 0x2, RZ ;  /* 0x0000000200387824 */ /* 0x040fe200078e00ff */
[----:B------:R-:W-:Y:S02]  /*2080*/  LEA R186, R0, 0x18100, 0x1 ;  /* 0x0001810000ba7811 */ /* 0x000fe400078e08ff */
[----:B------:R-:W-:Y:S01]  /*2090*/  @P4 SHF.R.S32.HI R0, RZ, 0x1f, R45 ;  /* 0x0000001fff004819 */ /* 0x000fe2000001142d */
[-C--:B------:R-:W-:Y:S02]  /*20a0*/  @P4 IMAD.WIDE.U32 R44, R45, R43.reuse, R200 ;  /* 0x0000002b2d2c4225 */ /* 0x080fe400078e00c8 */
[----:B------:R1:W-:Y:S01]  /*20b0*/  LDGSTS.E.BYPASS.LTC128B.128 [R144+0x2100], [R14.64+0x80], !P5 ;  /* 0x021000800e907fae */ /* 0x0003e2000e901d4a */
[C---:B------:R-:W-:Y:S01]  /*20c0*/  ISETP.LT.OR P5, PT, R9.reuse, 0x1, P6 ;  /* 0x000000010900780c */ /* 0x040fe200037a1670 */
[----:B------:R-:W-:Y:S01]  /*20d0*/  IMAD.IADD R182, R186, 0x1, R183 ;  /* 0x00000001bab67824 */ /* 0x000fe200078e02b7 */
[----:B------:R-:W-:Y:S01]  /*20e0*/  ISETP.LT.OR P6, PT, R9, 0x21, P6 ;  /* 0x000000210900780c */ /* 0x000fe200037c1670 */
[----:B------:R-:W-:-:S02]  /*20f0*/  @P4 IMAD R43, R0, R43, R42 ;  /* 0x0000002b002b4224 */ /* 0x000fc400078e022a */
[----:B------:R-:W-:Y:S02]  /*2100*/  IMAD.MOV.U32 R0, RZ, RZ, 0x40 ;  /* 0x00000040ff007424 */ /* 0x000fe400078e00ff */
[----:B------:R-:W-:Y:S02]  /*2110*/  @P4 IMAD.IADD R43, R45, 0x1, R43 ;  /* 0x000000012d2b4824 */ /* 0x000fe400078e022b */
[C---:B------:R-:W-:Y:S01]  /*2120*/  IMAD R181, R3.reuse, 0x2, R186 ;  /* 0x0000000203b57824 */ /* 0x040fe200078e02ba */
[----:B------:R-:W-:Y:S01]  /*2130*/  SEL R188, R0, 0xffffffc0, !P0 ;  /* 0xffffffc000bc7807 */ /* 0x000fe20004000000 */
[----:B------:R-:W-:Y:S01]  /*2140*/  IMAD R180, R3, 0x2, R182 ;  /* 0x0000000203b47824 */ /* 0x000fe200078e02b6 */
[----:B------:R-:W-:Y:S01]  /*2150*/  PLOP3.LUT P0, PT, PT, PT, UP2, 0x80, 0x0 ;  /* 0x000000000000781c */ /* 0x000fe20003f0f028 */
[----:B------:R1:W-:Y:S01]  /*2160*/  LDGSTS.E.BYPASS.LTC128B.128 [R144+0x4100], [R14.64+0x100], !P5 ;  /* 0x041001000e907fae */ /* 0x0003e2000e901d4a */
[----:B------:R-:W-:Y:S01]  /*2170*/  ISETP.GE.AND P5, PT, R8, c[0x0][0x1d4], PT ;  /* 0x0000750008007a0c */ /* 0x000fe20003fa6270 */
[----:B------:R-:W-:-:S03]  /*2180*/  IMAD.IADD R2, R184, 0x1, R188 ;  /* 0x00000001b8027824 */ /* 0x000fc600078e02bc */
[----:B------:R-:W-:-:S13]  /*2190*/  ISETP.LT.OR P5, PT, R9, 0x21, P5 ;  /* 0x000000210900780c */ /* 0x000fda0002fa1670 */
[----:B------:R2:W-:Y:S01]  /*21a0*/  LDGSTS.E.BYPASS.LTC128B.128 [R144+0x1100], [R18.64], !P5 ;  /* 0x0110000012907fae */ /* 0x0005e2000e901d4a */
[----:B------:R-:W-:-:S04]  /*21b0*/  ISETP.GE.AND P5, PT, R13, c[0x0][0x1d4], PT ;  /* 0x000075000d007a0c */ /* 0x000fc80003fa6270 */
[----:B------:R-:W-:-:S13]  /*21c0*/  ISETP.LT.OR P5, PT, R9, 0x21, P5 ;  /* 0x000000210900780c */ /* 0x000fda0002fa1670 */
[----:B------:R2:W-:Y:S04]  /*21d0*/  LDGSTS.E.BYPASS.LTC128B.128 [R144+0x3100], [R18.64+0x80], !P5 ;  /* 0x0310008012907fae */ /* 0x0005e8000e901d4a */
[----:B------:R2:W-:Y:S01]  /*21e0*/  LDGSTS.E.BYPASS.LTC128B.128 [R144+0x5100], [R18.64+0x100], !P6 ;  /* 0x0510010012907fae */ /* 0x0005e2000f101d4a */
[----:B------:R-:W-:-:S03]  /*21f0*/  LOP3.LUT P6, RZ, R208, 0x2, RZ, 0xc0, !PT ;  /* 0x00000002d0ff7812 */ /* 0x000fc600078cc0ff */
[----:B------:R-:W0:Y:S01]  /*2200*/  LDGDEPBAR ;  /* 0x00000000000079af */ /* 0x000e220000000000 */
[----:B------:R-:W-:-:S03]  /*2210*/  SEL R185, R185, 0xffffffe0, !P6 ;  /* 0xffffffe0b9b97807 */ /* 0x000fc60007000000 */
[----:B------:R3:W-:Y:S02]  /*2220*/  @P4 LDGSTS.E.BYPASS.LTC128B.128 [R144+0x12100], [R20.64], !P3 ;  /* 0x1210000014904fae */ /* 0x0007e4000d901d4a */
[----:B------:R-:W-:Y:S02]  /*2230*/  IMAD.IADD R83, R184, 0x1, R185 ;  /* 0x00000001b8537824 */ /* 0x000fe400078e02b9 */
[----:B------:R3:W-:Y:S02]  /*2240*/  @P4 LDGSTS.E.BYPASS.LTC128B.128 [R144+0x14100], [R20.64+0x80], !P2 ;  /* 0x1410008014904fae */ /* 0x0007e4000d101d4a */
[----:B------:R-:W-:Y:S02]  /*2250*/  IMAD.IADD R0, R188, 0x1, R83 ;  /* 0x00000001bc007824 */ /* 0x000fe400078e0253 */
[----:B------:R3:W-:Y:S04]  /*2260*/  @P4 LDGSTS.E.BYPASS.LTC128B.128 [R144+0x16100], [R20.64+0x100], !P1 ;  /* 0x1610010014904fae */ /* 0x0007e8000c901d4a */
[----:B------:R4:W-:Y:S04]  /*2270*/  @P4 LDGSTS.E.BYPASS.LTC128B.128 [R144+0x13100], [R10.64], !P3 ;  /* 0x131000000a904fae */ /* 0x0009e8000d901d4a */
[----:B------:R4:W-:Y:S04]  /*2280*/  @P4 LDGSTS.E.BYPASS.LTC128B.128 [R144+0x15100], [R10.64+0x80], !P2 ;  /* 0x151000800a904fae */ /* 0x0009e8000d101d4a */
[----:B------:R4:W-:Y:S04]  /*2290*/  @P4 LDGSTS.E.BYPASS.LTC128B.128 [R144+0x17100], [R10.64+0x100], !P1 ;  /* 0x171001000a904fae */ /* 0x0009e8000c901d4a */
[----:B------:R-:W0:Y:S01]  /*22a0*/  LDGDEPBAR ;  /* 0x00000000000079af */ /* 0x000e220000000000 */
[----:B------:R-:W-:-:S04]  /*22b0*/  DEPBAR.LE SB0, 0x3 ;  /* 0x000080c00000791a */ /* 0x000fc80000000000 */
[----:B------:R-:W-:-:S04]  /*22c0*/  DEPBAR.LE SB0, 0x2 ;  /* 0x000080800000791a */ /* 0x000fc80000000000 */
[----:B------:R-:W-:Y:S06]  /*22d0*/  BAR.SYNC.DEFER_BLOCKING 0x0 ;  /* 0x0000000000007b1d */ /* 0x000fec0000010000 */
[----:B------:R-:W-:Y:S04]  /*22e0*/  LDSM.16.M88.4 R56, [R56+0x18100] ;  /* 0x018100003838783b */ /* 0x000fe80000000200 */
[----:B------:R-:W5:Y:S04]  /*22f0*/  LDSM.16.M88.4 R28, [R184+0xc100] ;  /* 0x00c10000b81c783b */ /* 0x000f680000000200 */
[----:B---3--:R-:W3:Y:S04]  /*2300*/  LDSM.16.M88.4 R20, [R184+0xc900] ;  /* 0x00c90000b814783b */ /* 0x008ee80000000200 */
[----:B------:R-:W2:Y:S04]  /*2310*/  LDSM.16.M88.4 R64, [R184+0xd100] ;  /* 0x00d10000b840783b */ /* 0x000ea80000000200 */
[----:B-1----:R-:W1:Y:S04]  /*2320*/  LDSM.16.M88.4 R12, [R184+0xd900] ;  /* 0x00d90000b80c783b */ /* 0x002e680000000200 */
[----:B------:R-:W-:Y:S04]  /*2330*/  LDSM.16.M88.4 R48, [R182] ;  /* 0x00000000b630783b */ /* 0x000fe80000000200 */
[----:B------:R-:W1:Y:S04]  /*2340*/  LDSM.16.M88.4 R36, [R83+0xc100] ;  /* 0x00c100005324783b */ /* 0x000e680000000200 */
[----:B----4-:R-:W4:Y:S04]  /*2350*/  LDSM.16.M88.4 R8, [R83+0xc900] ;  /* 0x00c900005308783b */ /* 0x010f280000000200 */
[----:B------:R-:W1:Y:S01]  /*2360*/  LDSM.16.M88.4 R52, [R83+0xd900] ;  /* 0x00d900005334783b */ /* 0x000e620000000200 */
[C---:B-----5:R-:W-:Y:S08]  /*2370*/  HMMA.16816.F32.BF16 R32, R56.reuse, R28, RZ ;  /* 0x0000001c3820723c */ /* 0x060ff000000418ff */
[C---:B------:R-:W-:Y:S08]  /*2380*/  HMMA.16816.F32.BF16 R28, R56.reuse, R30, RZ ;  /* 0x0000001e381c723c */ /* 0x040ff000000418ff */
[C---:B---3--:R-:W-:Y:S08]  /*2390*/  HMMA.16816.F32.BF16 R24, R56.reuse, R20, RZ ;  /* 0x000000143818723c */ /* 0x048ff000000418ff */
[C---:B------:R-:W-:Y:S08]  /*23a0*/  HMMA.16816.F32.BF16 R20, R56.reuse, R22, RZ ;  /* 0x000000163814723c */ /* 0x040ff000000418ff */
[C---:B--2---:R-:W-:Y:S08]  /*23b0*/  HMMA.16816.F32.BF16 R16, R56.reuse, R64, RZ ;  /* 0x000000403810723c */ /* 0x044ff000000418ff */
[C---:B------:R-:W-:Y:S08]  /*23c0*/  HMMA.16816.F32.BF16 R64, R56.reuse, R66, RZ ;  /* 0x000000423840723c */ /* 0x040ff000000418ff */
[----:B-1----:R-:W-:Y:S08]  /*23d0*/  HMMA.16816.F32.BF16 R60, R56, R12, RZ ;  /* 0x0000000c383c723c */ /* 0x002ff000000418ff */
[----:B------:R-:W-:Y:S07]  /*23e0*/  HMMA.16816.F32.BF16 R32, R48, R36, R32 ;  /* 0x000000243020723c */ /* 0x000fee0000041820 */
[C---:B------:R-:W-:Y:S01]  /*23f0*/  @P4 LEA R36, P5, R44.reuse, c[0x0][0x1f8], 0x1 ;  /* 0x00007e002c244a11 */ /* 0x040fe200078a08ff */
[----:B------:R-:W-:Y:S01]  /*2400*/  HMMA.16816.F32.BF16 R56, R56, R14, RZ ;  /* 0x0000000e3838723c */ /* 0x000fe200000418ff */
[----:B------:R-:W1:Y:S02]  /*2410*/  LDSM.16.M88.4 R12, [R83+0xd100] ;  /* 0x00d10000530c783b */ /* 0x000e640000000200 */
[----:B------:R-:W-:-:S05]  /*2420*/  @P4 LEA.HI.X R37, R44, c[0x0][0x1fc], R43, 0x1, P5 ;  /* 0x00007f002c254a11 */ /* 0x000fca00028f0c2b */
[C---:B------:R-:W-:Y:S01]  /*2430*/  HMMA.16816.F32.BF16 R28, R48.reuse, R38, R28 ;  /* 0x00000026301c723c */ /* 0x040fe2000004181c */
[----:B------:R-:W-:Y:S01]  /*2440*/  @!PT LDS RZ, [RZ] ;  /* 0x00000000fffff984 */ /* 0x000fe20000000800 */
[----:B------:R-:W-:Y:S01]  /*2450*/  @!PT LDS RZ, [RZ] ;  /* 0x00000000fffff984 */ /* 0x000fe20000000800 */
[----:B------:R-:W-:Y:S01]  /*2460*/  @!PT LDS RZ, [RZ] ;  /* 0x00000000fffff984 */ /* 0x000fe20000000800 */
[----:B------:R2:W-:Y:S04]  /*2470*/  @P4 LDGSTS.E.BYPASS.LTC128B.128 [R144+0x6100], [R36.64], !P3 ;  /* 0x0610000024904fae */ /* 0x0005e8000d901d4a */
[----:B------:R2:W-:Y:S02]  /*2480*/  @P4 LDGSTS.E.BYPASS.LTC128B.128 [R144+0x8100], [R36.64+0x80], !P2 ;  /* 0x0810008024904fae */ /* 0x0005e4000d101d4a */
[----:B------:R-:W-:Y:S01]  /*2490*/  @P4 IADD3 R38, P5, R41, R36, RZ ;  /* 0x0000002429264210 */ /* 0x000fe20007fbe0ff */
[----:B----4-:R-:W-:Y:S01]  /*24a0*/  HMMA.16816.F32.BF16 R24, R48, R8, R24 ;  /* 0x000000083018723c */ /* 0x010fe20000041818 */
[----:B------:R2:W-:Y:S03]  /*24b0*/  @P4 LDGSTS.E.BYPASS.LTC128B.128 [R144+0xa100], [R36.64+0x100], !P1 ;  /* 0x0a10010024904fae */ /* 0x0005e6000c901d4a */
[----:B------:R-:W-:-:S04]  /*24c0*/  @P4 IMAD.X R39, R40, 0x1, R37, P5 ;  /* 0x0000000128274824 */ /* 0x000fc800028e0625 */
[C---:B------:R-:W-:Y:S01]  /*24d0*/  HMMA.16816.F32.BF16 R20, R48.reuse, R10, R20 ;  /* 0x0000000a3014723c */ /* 0x040fe20000041814 */
[----:B------:R2:W-:Y:S04]  /*24e0*/  @P4 LDGSTS.E.BYPASS.LTC128B.128 [R144+0x7100], [R38.64], !P3 ;  /* 0x0710000026904fae */ /* 0x0005e8000d901d4a */
[----:B------:R2:W-:Y:S03]  /*24f0*/  @P4 LDGSTS.E.BYPASS.LTC128B.128 [R144+0x9100], [R38.64+0x80], !P2 ;  /* 0x0910008026904fae */ /* 0x0005e6000d101d4a */
[----:B------:R-:W-:Y:S01]  /*2500*/  HMMA.16816.F32.BF16 R60, R48, R52, R60 ;  /* 0x00000034303c723c */ /* 0x000fe2000004183c */
[----:B------:R2:W-:Y:S01]  /*2510*/  @P4 LDGSTS.E.BYPASS.LTC128B.128 [R144+0xb100], [R38.64+0x100], !P1 ;  /* 0x0b10010026904fae */ /* 0x0005e2000c901d4a */
[----:B------:R-:W-:-:S03]  /*2520*/  PLOP3.LUT P4, PT, PT, PT, UP2, 0x80, 0x0 ;  /* 0x000000000000781c */ /* 0x000fc60003f8f028 */
[----:B------:R-:W-:Y:S03]  /*2530*/  LDSM.16.M88.4 R8, [R181] ;  /* 0x00000000b508783b */ /* 0x000fe60000000200 */
[C---:B------:R-:W-:Y:S01]  /*2540*/  HMMA.16816.F32.BF16 R56, R48.reuse, R54, R56 ;  /* 0x000000363038723c */ /* 0x040fe20000041838 */
[----:B------:R-:W3:Y:S04]  /*2550*/  LDSM.16.M88.4 R44, [R2+0xc100] ;  /* 0x00c10000022c783b */ /* 0x000ee80000000200 */
[----:B------:R-:W4:Y:S03]  /*2560*/  LDSM.16.M88.4 R72, [R2+0xc900] ;  /* 0x00c900000248783b */ /* 0x000f260000000200 */
[C---:B-1----:R-:W-:Y:S01]  /*2570*/  HMMA.16816.F32.BF16 R16, R48.reuse, R12, R16 ;  /* 0x0000000c3010723c */ /* 0x042fe20000041810 */
[----:B------:R-:W1:Y:S04]  /*2580*/  LDSM.16.M88.4 R68, [R2+0xd100] ;  /* 0x00d100000244783b */ /* 0x000e680000000200 */
[----:B------:R-:W5:Y:S03]  /*2590*/  LDSM.16.M88.4 R40, [R2+0xd900] ;  /* 0x00d900000228783b */ /* 0x000f660000000200 */
[----:B------:R-:W-:Y:S01]  /*25a0*/  HMMA.16816.F32.BF16 R64, R48, R14, R64 ;  /* 0x0000000e3040723c */ /* 0x000fe20000041840 */
[----:B------:R-:W-:Y:S04]  /*25b0*/  LDSM.16.M88.4 R12, [R0+0xc100] ;  /* 0x00c10000000c783b */ /* 0x000fe80000000200 */
[----:B--2---:R-:W2:Y:S04]  /*25c0*/  LDSM.16.M88.4 R36, [R180] ;  /* 0x00000000b424783b */ /* 0x004ea80000000200 */
[----:B------:R-:W1:Y:S04]  /*25d0*/  LDSM.16.M88.4 R52, [R0+0xc900] ;  /* 0x00c900000034783b */ /* 0x000e680000000200 */
[----:B------:R-:W1:Y:S04]  /*25e0*/  LDSM.16.M88.4 R48, [R0+0xd100] ;  /* 0x00d100000030783b */ /* 0x000e680000000200 */
[----:B------:R-:W-:Y:S04]  /*25f0*/  LDSM.16.M88.4 R76, [R2+0xf100] ;  /* 0x00f10000024c783b */ /* 0x000fe80000000200 */
[----:B------:R-:W0:Y:S01]  /*2600*/  LDGDEPBAR ;  /* 0x00000000000079af */ /* 0x000e220000000000 */
[C---:B---3--:R-:W-:Y:S08]  /*2610*/  HMMA.16816.F32.BF16 R32, R8.reuse, R44, R32 ;  /* 0x0000002c0820723c */ /* 0x048ff00000041820 */
[C---:B------:R-:W-:Y:S01]  /*2620*/  HMMA.16816.F32.BF16 R28, R8.reuse, R46, R28 ;  /* 0x0000002e081c723c */ /* 0x040fe2000004181c */
[----:B------:R-:W3:Y:S07]  /*2630*/  LDSM.16.M88.4 R44, [R0+0xd900] ;  /* 0x00d90000002c783b */ /* 0x000eee0000000200 */
[C---:B----4-:R-:W-:Y:S08]  /*2640*/  HMMA.16816.F32.BF16 R24, R8.reuse, R72, R24 ;  /* 0x000000480818723c */ /* 0x050ff00000041818 */
[C---:B------:R-:W-:Y:S01]  /*2650*/  HMMA.16816.F32.BF16 R20, R8.reuse, R74, R20 ;  /* 0x0000004a0814723c */ /* 0x040fe20000041814 */
[----:B------:R-:W-:Y:S07]  /*2660*/  LDSM.16.M88.4 R72, [R184+0xe100] ;  /* 0x00e10000b848783b */ /* 0x000fee0000000200 */
[C---:B-1----:R-:W-:Y:S08]  /*2670*/  HMMA.16816.F32.BF16 R16, R8.reuse, R68, R16 ;  /* 0x000000440810723c */ /* 0x042ff00000041810 */
[C---:B------:R-:W-:Y:S01]  /*2680*/  HMMA.16816.F32.BF16 R64, R8.reuse, R70, R64 ;  /* 0x000000460840723c */ /* 0x040fe20000041840 */
[----:B------:R-:W-:Y:S07]  /*2690*/  LDSM.16.M88.4 R68, [R184+0xf900] ;  /* 0x00f90000b844783b */ /* 0x000fee0000000200 */
[C---:B-----5:R-:W-:Y:S08]  /*26a0*/  HMMA.16816.F32.BF16 R60, R8.reuse, R40, R60 ;  /* 0x00000028083c723c */ /* 0x060ff0000004183c */
[----:B------:R-:W-:Y:S01]  /*26b0*/  HMMA.16816.F32.BF16 R56, R8, R42, R56 ;  /* 0x0000002a0838723c */ /* 0x000fe20000041838 */
[----:B------:R-:W-:Y:S04]  /*26c0*/  LDSM.16.M88.4 R8, [R186+0x4000] ;  /* 0x00400000ba08783b */ /* 0x000fe80000000200 */
[----:B------:R-:W1:Y:S03]  /*26d0*/  LDSM.16.M88.4 R40, [R184+0xe900] ;  /* 0x00e90000b828783b */ /* 0x000e660000000200 */
[C---:B--2---:R-:W-:Y:S08]  /*26e0*/  HMMA.16816.F32.BF16 R32, R36.reuse, R12, R32 ;  /* 0x0000000c2420723c */ /* 0x044ff00000041820 */
[C---:B------:R-:W-:Y:S01]  /*26f0*/  HMMA.16816.F32.BF16 R28, R36.reuse, R14, R28 ;  /* 0x0000000e241c723c */ /* 0x040fe2000004181c */
[----:B------:R-:W2:Y:S07]  /*2700*/  LDSM.16.M88.4 R12, [R184+0xf100] ;  /* 0x00f10000b80c783b */ /* 0x000eae0000000200 */
        /* <DEDUP_REMOVED lines=8> */
[----:B------:R-:W3:Y:S04]  /*2790*/  LDSM.16.M88.4 R36, [R182+0x4000] ;  /* 0x00400000b624783b */ /* 0x000ee80000000200 */
[----:B------:R-:W4:Y:S03]  /*27a0*/  LDSM.16.M88.4 R44, [R83+0xf100] ;  /* 0x00f10000532c783b */ /* 0x000f260000000200 */
[C---:B-1----:R-:W-:Y:S08]  /*27b0*/  HMMA.16816.F32.BF16 R24, R8.reuse, R40, R24 ;  /* 0x000000280818723c */ /* 0x042ff00000041818 */
        /* <DEDUP_REMOVED lines=8> */
[C---:B------:R-:W-:Y:S08]  /*2840*/  HMMA.16816.F32.BF16 R60, R8.reuse, R68, R60 ;  /* 0x00000044083c723c */ /* 0x040ff0000004183c */
[----:B------:R-:W-:Y:S01]  /*2850*/  HMMA.16816.F32.BF16 R56, R8, R70, R56 ;  /* 0x000000460838723c */ /* 0x000fe20000041838 */
[----:B------:R-:W5:Y:S04]  /*2860*/  LDSM.16.M88.4 R8, [R2+0xe900] ;  /* 0x00e900000208783b */ /* 0x000f680000000200 */
[----:B------:R-:W1:Y:S03]  /*2870*/  LDSM.16.M88.4 R68, [R2+0xf900] ;  /* 0x00f900000244783b */ /* 0x000e660000000200 */
[C---:B---3--:R-:W-:Y:S08]  /*2880*/  HMMA.16816.F32.BF16 R32, R36.reuse, R52, R32 ;  /* 0x000000342420723c */ /* 0x048ff00000041820 */
[C---:B------:R-:W-:Y:S01]  /*2890*/  HMMA.16816.F32.BF16 R28, R36.reuse, R54, R28 ;  /* 0x00000036241c723c */ /* 0x040fe2000004181c */
[----:B------:R-:W-:Y:S07]  /*28a0*/  LDSM.16.M88.4 R52, [R180+0x4000] ;  /* 0x00400000b434783b */ /* 0x000fee0000000200 */
[C---:B------:R-:W-:Y:S08]  /*28b0*/  HMMA.16816.F32.BF16 R24, R36.reuse, R48, R24 ;  /* 0x000000302418723c */ /* 0x040ff00000041818 */
[C---:B------:R-:W-:Y:S01]  /*28c0*/  HMMA.16816.F32.BF16 R20, R36.reuse, R50, R20 ;  /* 0x000000322414723c */ /* 0x040fe20000041814 */
[----:B------:R-:W3:Y:S07]  /*28d0*/  LDSM.16.M88.4 R48, [R0+0xe100] ;  /* 0x00e100000030783b */ /* 0x000eee0000000200 */
[C---:B----4-:R-:W-:Y:S08]  /*28e0*/  HMMA.16816.F32.BF16 R16, R36.reuse, R44, R16 ;  /* 0x0000002c2410723c */ /* 0x050ff00000041810 */
[C---:B------:R-:W-:Y:S01]  /*28f0*/  HMMA.16816.F32.BF16 R64, R36.reuse, R46, R64 ;  /* 0x0000002e2440723c */ /* 0x040fe20000041840 */
[----:B------:R-:W4:Y:S07]  /*2900*/  LDSM.16.M88.4 R44, [R0+0xe900] ;  /* 0x00e90000002c783b */ /* 0x000f2e0000000200 */
[C---:B-1----:R-:W-:Y:S08]  /*2910*/  HMMA.16816.F32.BF16 R60, R36.reuse, R40, R60 ;  /* 0x00000028243c723c */ /* 0x042ff0000004183c */
[----:B------:R-:W-:Y:S01]  /*2920*/  HMMA.16816.F32.BF16 R56, R36, R42, R56 ;  /* 0x0000002a2438723c */ /* 0x000fe20000041838 */
[----:B------:R-:W1:Y:S04]  /*2930*/  LDSM.16.M88.4 R40, [R0+0xf100] ;  /* 0x00f100000028783b */ /* 0x000e680000000200 */
[----:B------:R-:W1:Y:S03]  /*2940*/  LDSM.16.M88.4 R36, [R0+0xf900] ;  /* 0x00f900000024783b */ /* 0x000e660000000200 */
[C---:B--2---:R-:W-:Y:S08]  /*2950*/  HMMA.16816.F32.BF16 R32, R72.reuse, R12, R32 ;  /* 0x0000000c4820723c */ /* 0x044ff00000041820 */
[C---:B------:R-:W-:Y:S01]  /*2960*/  HMMA.16816.F32.BF16 R28, R72.reuse, R14, R28 ;  /* 0x0000000e481c723c */ /* 0x040fe2000004181c */
[----:B------:R-:W-:Y:S07]  /*2970*/  LDSM.16.M88.4 R12, [R186+0x8000] ;  /* 0x00800000ba0c783b */ /* 0x000fee0000000200 */
[C---:B-----5:R-:W-:Y:S08]  /*2980*/  HMMA.16816.F32.BF16 R24, R72.reuse, R8, R24 ;  /* 0x000000084818723c */ /* 0x060ff00000041818 */
[C---:B------:R-:W-:Y:S01]  /*2990*/  HMMA.16816.F32.BF16 R20, R72.reuse, R10, R20 ;  /* 0x0000000a4814723c */ /* 0x040fe20000041814 */
[----:B------:R-:W2:Y:S07]  /*29a0*/  LDSM.16.M88.4 R8, [R184+0x10100] ;  /* 0x01010000b808783b */ /* 0x000eae0000000200 */
[C---:B------:R-:W-:Y:S08]  /*29b0*/  HMMA.16816.F32.BF16 R16, R72.reuse, R76, R16 ;  /* 0x0000004c4810723c */ /* 0x040ff00000041810 */
[C---:B------:R-:W-:Y:S08]  /*29c0*/  HMMA.16816.F32.BF16 R64, R72.reuse, R78, R64 ;  /* 0x0000004e4840723c */ /* 0x040ff00000041840 */
[C---:B------:R-:W-:Y:S08]  /*29d0*/  HMMA.16816.F32.BF16 R60, R72.reuse, R68, R60 ;  /* 0x00000044483c723c */ /* 0x040ff0000004183c */
[----:B------:R-:W-:Y:S01]  /*29e0*/  HMMA.16816.F32.BF16 R68, R72, R70, R56 ;  /* 0x000000464844723c */ /* 0x000fe20000041838 */
[----:B------:R-:W5:Y:S04]  /*29f0*/  LDSM.16.M88.4 R56, [R184+0x10900] ;  /* 0x01090000b838783b */ /* 0x000f680000000200 */
[----:B------:R-:W2:Y:S03]  /*2a00*/  LDSM.16.M88.4 R72, [R184+0x11100] ;  /* 0x01110000b848783b */ /* 0x000ea60000000200 */
        /* <DEDUP_REMOVED lines=8> */
[----:B------:R-:W1:Y:S07]  /*2a90*/  LDSM.16.M88.4 R40, [R83+0x10100] ;  /* 0x010100005328783b */ /* 0x000e6e0000000200 */
[C---:B------:R-:W-:Y:S08]  /*2aa0*/  HMMA.16816.F32.BF16 R60, R52.reuse, R36, R60 ;  /* 0x00000024343c723c */ /* 0x040ff0000004183c */
[----:B------:R-:W-:Y:S01]  /*2ab0*/  HMMA.16816.F32.BF16 R68, R52, R38, R68 ;  /* 0x000000263444723c */ /* 0x000fe20000041844 */
[----:B------:R-:W4:Y:S04]  /*2ac0*/  LDSM.16.M88.4 R52, [R83+0x10900] ;  /* 0x010900005334783b */ /* 0x000f280000000200 */
[----:B------:R-:W1:Y:S03]  /*2ad0*/  LDSM.16.M88.4 R36, [R83+0x11100] ;  /* 0x011100005324783b */ /* 0x000e660000000200 */
[C---:B--2---:R-:W-:Y:S08]  /*2ae0*/  HMMA.16816.F32.BF16 R32, R12.reuse, R8, R32 ;  /* 0x000000080c20723c */ /* 0x044ff00000041820 */
[C---:B------:R-:W-:Y:S01]  /*2af0*/  HMMA.16816.F32.BF16 R28, R12.reuse, R10, R28 ;  /* 0x0000000a0c1c723c */ /* 0x040fe2000004181c */
[----:B------:R-:W2:Y:S07]  /*2b00*/  LDSM.16.M88.4 R8, [R83+0x11900] ;  /* 0x011900005308783b */ /* 0x000eae0000000200 */
[C---:B-----5:R-:W-:Y:S08]  /*2b10*/  HMMA.16816.F32.BF16 R24, R12.reuse, R56, R24 ;  /* 0x000000380c18723c */ /* 0x060ff00000041818 */
[C---:B------:R-:W-:Y:S01]  /*2b20*/  HMMA.16816.F32.BF16 R20, R12.reuse, R58, R20 ;  /* 0x0000003a0c14723c */ /* 0x040fe20000041814 */
[----:B------:R-:W-:Y:S07]  /*2b30*/  LDSM.16.M88.4 R56, [R180+0x8000] ;  /* 0x00800000b438783b */ /* 0x000fee0000000200 */
[C---:B------:R-:W-:Y:S08]  /*2b40*/  HMMA.16816.F32.BF16 R16, R12.reuse, R72, R16 ;  /* 0x000000480c10723c */ /* 0x040ff00000041810 */
[C---:B------:R-:W-:Y:S08]  /*2b50*/  HMMA.16816.F32.BF16 R64, R12.reuse, R74, R64 ;  /* 0x0000004a0c40723c */ /* 0x040ff00000041840 */
[C---:B---3--:R-:W-:Y:S08]  /*2b60*/  HMMA.16816.F32.BF16 R60, R12.reuse, R48, R60 ;  /* 0x000000300c3c723c */ /* 0x048ff0000004183c */
[----:B------:R-:W-:Y:S01]  /*2b70*/  HMMA.16816.F32.BF16 R68, R12, R50, R68 ;  /* 0x000000320c44723c */ /* 0x000fe20000041844 */
[----:B------:R-:W-:Y:S04]  /*2b80*/  LDSM.16.M88.4 R12, [R2+0x10100] ;  /* 0x01010000020c783b */ /* 0x000fe80000000200 */
[----:B------:R-:W-:Y:S03]  /*2b90*/  LDSM.16.M88.4 R48, [R2+0x11100] ;  /* 0x011100000230783b */ /* 0x000fe60000000200 */
[C---:B-1----:R-:W-:Y:S08]  /*2ba0*/  HMMA.16816.F32.BF16 R32, R44.reuse, R40, R32 ;  /* 0x000000282c20723c */ /* 0x042ff00000041820 */
[C---:B------:R-:W-:Y:S01]  /*2bb0*/  HMMA.16816.F32.BF16 R28, R44.reuse, R42, R28 ;  /* 0x0000002a2c1c723c */ /* 0x040fe2000004181c */
[----:B------:R-:W1:Y:S07]  /*2bc0*/  LDSM.16.M88.4 R40, [R181+0x8000] ;  /* 0x00800000b528783b */ /* 0x000e6e0000000200 */
[C---:B----4-:R-:W-:Y:S08]  /*2bd0*/  HMMA.16816.F32.BF16 R24, R44.reuse, R52, R24 ;  /* 0x000000342c18723c */ /* 0x050ff00000041818 */
[C---:B------:R-:W-:Y:S01]  /*2be0*/  HMMA.16816.F32.BF16 R20, R44.reuse, R54, R20 ;  /* 0x000000362c14723c */ /* 0x040fe20000041814 */
[----:B------:R-:W3:Y:S07]  /*2bf0*/  LDSM.16.M88.4 R52, [R2+0x10900] ;  /* 0x010900000234783b */ /* 0x000eee0000000200 */
[C---:B------:R-:W-:Y:S08]  /*2c00*/  HMMA.16816.F32.BF16 R16, R44.reuse, R36, R16 ;  /* 0x000000242c10723c */ /* 0x040ff00000041810 */
[C---:B------:R-:W-:Y:S01]  /*2c10*/  HMMA.16816.F32.BF16 R64, R44.reuse, R38, R64 ;  /* 0x000000262c40723c */ /* 0x040fe20000041840 */
[----:B------:R-:W4:Y:S07]  /*2c20*/  LDSM.16.M88.4 R36, [R2+0x11900] ;  /* 0x011900000224783b */ /* 0x000f2e0000000200 */
[C---:B--2---:R-:W-:Y:S01]  /*2c30*/  HMMA.16816.F32.BF16 R72, R44.reuse, R8, R60 ;  /* 0x000000082c48723c */ /* 0x044fe2000004183c */
[----:B------:R-:W-:Y:S07]  /*2c40*/  LDSM.16.M88.4 R60, [R0+0x10100] ;  /* 0x01010000003c783b */ /* 0x000fee0000000200 */
[----:B------:R-:W-:Y:S01]  /*2c50*/  HMMA.16816.F32.BF16 R68, R44, R10, R68 ;  /* 0x0000000a2c44723c */ /* 0x000fe20000041844 */
[----:B------:R-:W2:Y:S07]  /*2c60*/  LDSM.16.M88.4 R8, [R0+0x10900] ;  /* 0x010900000008783b */ /* 0x000eae0000000200 */
[C---:B-1----:R-:W-:Y:S08]  /*2c70*/  HMMA.16816.F32.BF16 R32, R40.reuse, R12, R32 ;  /* 0x0000000c2820723c */ /* 0x042ff00000041820 */
[C---:B------:R-:W-:Y:S01]  /*2c80*/  HMMA.16816.F32.BF16 R28, R40.reuse, R14, R28 ;  /* 0x0000000e281c723c */ /* 0x040fe2000004181c */
[----:B------:R-:W1:Y:S07]  /*2c90*/  LDSM.16.M88.4 R12, [R0+0x11100] ;  /* 0x01110000000c783b */ /* 0x000e6e0000000200 */
[C---:B---3--:R-:W-:Y:S08]  /*2ca0*/  HMMA.16816.F32.BF16 R24, R40.reuse, R52, R24 ;  /* 0x000000342818723c */ /* 0x048ff00000041818 */
[C---:B------:R-:W-:Y:S08]  /*2cb0*/  HMMA.16816.F32.BF16 R20, R40.reuse, R54, R20 ;  /* 0x000000362814723c */ /* 0x040ff00000041814 */
[C---:B------:R-:W-:Y:S08]  /*2cc0*/  HMMA.16816.F32.BF16 R16, R40.reuse, R48, R16 ;  /* 0x000000302810723c */ /* 0x040ff00000041810 */
[C---:B------:R-:W-:Y:S08]  /*2cd0*/  HMMA.16816.F32.BF16 R64, R40.reuse, R50, R64 ;  /* 0x000000322840723c */ /* 0x040ff00000041840 */
[C---:B----4-:R-:W-:Y:S07]  /*2ce0*/  HMMA.16816.F32.BF16 R72, R40.reuse, R36, R72 ;  /* 0x000000242848723c */ /* 0x050fee0000041848 */
[----:B------:R-:W-:Y:S01]  /*2cf0*/  LOP3.LUT R37, R80, 0xffffffe0, RZ, 0xc0, !PT ;  /* 0xffffffe050257812 */ /* 0x000fe200078ec0ff */
[----:B------:R-:W-:Y:S04]  /*2d00*/  HMMA.16816.F32.BF16 R68, R40, R38, R68 ;  /* 0x000000262844723c */ /* 0x000fe80000041844 */
[----:B------:R-:W-:-:S02]  /*2d10*/  IMAD.IADD R2, R6, 0x1, -R37 ;  /* 0x0000000106027824 */ /* 0x000fc400078e0a25 */
[----:B------:R3:W4:Y:S01]  /*2d20*/  LDSM.16.M88.4 R36, [R0+0x11900] ;  /* 0x011900000024783b */ /* 0x0007220000000200 */
[----:B------:R-:W-:Y:S01]  /*2d30*/  LEA.HI R41, R81, R6, RZ, 0x2 ;  /* 0x0000000651297211 */ /* 0x000fe200078f10ff */
[C---:B--2---:R-:W-:Y:S01]  /*2d40*/  HMMA.16816.F32.BF16 R24, R56.reuse, R8, R24 ;  /* 0x000000083818723c */ /* 0x044fe20000041818 */
[----:B------:R-:W-:Y:S02]  /*2d50*/  SHF.R.S32.HI R40, RZ, 0x1f, R7 ;  /* 0x0000001fff287819 */ /* 0x000fe40000011407 */
[----:B------:R-:W-:Y:S02]  /*2d60*/  LOP3.LUT R41, R41, 0xfffffffc, RZ, 0xc0, !PT ;  /* 0xfffffffc29297812 */ /* 0x000fe400078ec0ff */
[----:B------:R-:W-:Y:S02]  /*2d70*/  LEA.HI R40, R40, R7, RZ, 0x3 ;  /* 0x0000000728287211 */ /* 0x000fe400078f18ff */
[----:B------:R-:W-:Y:S01]  /*2d80*/  SHF.R.S32.HI R43, RZ, 0x1f, R2 ;  /* 0x0000001fff2b7819 */ /* 0x000fe20000011402 */
[----:B------:R-:W-:Y:S01]  /*2d90*/  IMAD.IADD R41, R6, 0x1, -R41 ;  /* 0x0000000106297824 */ /* 0x000fe200078e0a29 */
[----:B------:R-:W-:Y:S01]  /*2da0*/  LOP3.LUT R42, R40, 0xffffff8, RZ, 0xc0, !PT ;  /* 0x0ffffff8282a7812 */ /* 0x000fe200078ec0ff */
[----:B------:R-:W-:Y:S01]  /*2db0*/  HMMA.16816.F32.BF16 R32, R56, R60, R32 ;  /* 0x0000003c3820723c */ /* 0x000fe20000041820 */
[----:B------:R-:W-:-:S02]  /*2dc0*/  LEA.HI R6, R43, R2, RZ, 0x2 ;  /* 0x000000022b067211 */ /* 0x000fc400078f10ff */
[----:B------:R-:W-:Y:S01]  /*2dd0*/  LEA.HI R40, R41, R41, RZ, 0x1 ;  /* 0x0000002929287211 */ /* 0x000fe200078f08ff */
[----:B------:R-:W-:Y:S01]  /*2de0*/  IMAD.IADD R42, R7, 0x1, -R42 ;  /* 0x00000001072a7824 */ /* 0x000fe200078e0a2a */
[C---:B------:R-:W-:Y:S02]  /*2df0*/  LEA.HI.SX32 R195, R6.reuse, UR13, 0x1e ;  /* 0x0000000d06c37c11 */ /* 0x040fe4000f8ff2ff */
[----:B------:R-:W-:Y:S01]  /*2e00*/  LOP3.LUT R9, R6, 0x7ffffffc, RZ, 0xc0, !PT ;  /* 0x7ffffffc06097812 */ /* 0x000fe200078ec0ff */
[----:B------:R-:W-:Y:S02]  /*2e10*/  HMMA.16816.F32.BF16 R28, R56, R62, R28 ;  /* 0x0000003e381c723c */ /* 0x000fe4000004181c */
[----:B------:R-:W-:Y:S01]  /*2e20*/  IMAD R195, R42, 0x10, R195 ;  /* 0x000000102ac37824 */ /* 0x000fe200078e02c3 */
[----:B---3--:R-:W-:Y:S01]  /*2e30*/  LOP3.LUT R0, R40, 0x1ffffffe, RZ, 0xc0, !PT ;  /* 0x1ffffffe28007812 */ /* 0x008fe200078ec0ff */
[----:B------:R-:W-:Y:S01]  /*2e40*/  IMAD.IADD R204, R2, 0x1, -R9 ;  /* 0x0000000102cc7824 */ /* 0x000fe200078e0a09 */
[----:B------:R-:W-:-:S03]  /*2e50*/  IADD3 R9, -R5, c[0x0][0x1d0], R133 ;  /* 0x0000740005097a10 */ /* 0x000fc60007ffe185 */
[----:B------:R-:W-:Y:S01]  /*2e60*/  IMAD.IADD R0, R41, 0x1, -R0 ;  /* 0x0000000129007824 */ /* 0x000fe200078e0a00 */
[----:B------:R-:W-:Y:S01]  /*2e70*/  HMMA.16816.F32.BF16 R20, R56, R10, R20 ;  /* 0x0000000a3814723c */ /* 0x000fe20000041814 */
[----:B------:R-:W-:Y:S02]  /*2e80*/  IMAD.SHL.U32 R204, R204, 0x2, RZ ;  /* 0x00000002cccc7824 */ /* 0x000fe400078e00ff */
[----:B------:R-:W-:-:S03]  /*2e90*/  IMAD R195, R0, 0x8, R195 ;  /* 0x0000000800c37824 */ /* 0x000fc600078e02c3 */
[----:B------:R-:W-:Y:S01]  /*2ea0*/  IADD3 R6, R9, -c[0x0][0x168], -R204 ;  /* 0x80005a0009067a10 */ /* 0x000fe20007ffe8cc */
[----:B------:R-:W-:Y:S01]  /*2eb0*/  @P4 IMAD.HI.U32 R7, R195, c[0x0][0x2c8], RZ ;  /* 0x0000b200c3074a27 */ /* 0x000fe200078e00ff */
[----:B------:R-:W-:Y:S01]  /*2ec0*/  IADD3 R2, -R204, c[0x0][0x1d0], -R5 ;  /* 0x00007400cc027a10 */ /* 0x000fe20007ffe905 */
[C---:B-1----:R-:W-:Y:S01]  /*2ed0*/  HMMA.16816.F32.BF16 R16, R56.reuse, R12, R16 ;  /* 0x0000000c3810723c */ /* 0x042fe20000041810 */
[C---:B------:R-:W-:Y:S01]  /*2ee0*/  IADD3 R8, R6.reuse, c[0x0][0x328], RZ ;  /* 0x0000ca0006087a10 */ /* 0x040fe20007ffe0ff */
[----:B------:R-:W-:Y:S01]  /*2ef0*/  IMAD.MOV.U32 R0, RZ, RZ, R195 ;  /* 0x000000ffff007224 */ /* 0x000fe200078e00c3 */
[----:B------:R-:W-:Y:S02]  /*2f00*/  @P0 SHF.R.U32.HI R0, RZ, c[0x0][0x2cc], R7 ;  /* 0x0000b300ff000a19 */ /* 0x000fe40000011607 */
[----:B------:R-:W-:Y:S02]  /*2f10*/  PLOP3.LUT P0, PT, PT, PT, UP1, 0x40, 0x0 ;  /* 0x000000000000781c */ /* 0x000fe40003f0e818 */
[----:B------:R-:W-:Y:S01]  /*2f20*/  IADD3 R6, R6, UR6, RZ ;  /* 0x0000000606067c10 */ /* 0x000fe2000fffe0ff */
[----:B------:R-:W1:Y:S01]  /*2f30*/  SHFL.IDX PT, R7, R0, RZ, 0x1c1f ;  /* 0x001c1fff00077589 */ /* 0x000e6200000e0000 */
[C---:B------:R-:W-:Y:S08]  /*2f40*/  HMMA.16816.F32.BF16 R64, R56.reuse, R14, R64 ;  /* 0x0000000e3840723c */ /* 0x040ff00000041840 */
[C---:B----4-:R-:W-:Y:S08]  /*2f50*/  HMMA.16816.F32.BF16 R72, R56.reuse, R36, R72 ;  /* 0x000000243848723c */ /* 0x050ff00000041848 */
[----:B------:R-:W-:Y:S01]  /*2f60*/  HMMA.16816.F32.BF16 R68, R56, R38, R68 ;  /* 0x000000263844723c */ /* 0x000fe20000041844 */
[----:B-1----:R-:W-:-:S02]  /*2f70*/  IMAD.IADD R9, R8, 0x1, R7 ;  /* 0x0000000108097824 */ /* 0x002fc400078e0207 */
        /* <DEDUP_REMOVED lines=8> */
[----:B------:R-:W-:Y:S02]  /*3000*/  ISETP.NE.AND P0, PT, R133, c[0x0][0x32c], PT ;  /* 0x0000cb0085007a0c */ /* 0x000fe40003f05270 */
[----:B------:R-:W-:-:S11]  /*3010*/  LOP3.LUT R9, RZ, R14, RZ, 0x33, !PT ;  /* 0x0000000eff097212 */ /* 0x000fd600078e33ff */
[----:B------:R-:W-:-:S05]  /*3020*/  @P0 IMAD.HI.U32 R7, R9, c[0x0][0x330], RZ ;  /* 0x0000cc0009070a27 */ /* 0x000fca00078e00ff */
[----:B------:R-:W-:-:S04]  /*3030*/  @P0 SHF.R.U32.HI R9, RZ, c[0x0][0x334], R7 ;  /* 0x0000cd00ff090a19 */ /* 0x000fc80000011607 */
[----:B------:R-:W-:Y:S01]  /*3040*/  LOP3.LUT R14, RZ, R9, RZ, 0x33, !PT ;  /* 0x00000009ff0e7212 */ /* 0x000fe200078e33ff */
[----:B------:R-:W-:Y:S05]  /*3050*/  BRA `(.L_x_1577) ;  /* 0x0000003000007947 */ /* 0x000fea0003800000 */
.L_x_1576:
[----:B------:R-:W-:-:S13]  /*3060*/  ISETP.NE.AND P0, PT, R133, c[0x0][0x32c], PT ;  /* 0x0000cb0085007a0c */ /* 0x000fda0003f05270 */
[----:B------:R-:W-:-:S05]  /*3070*/  @P0 IMAD.HI.U32 R7, R14, c[0x0][0x330], RZ ;  /* 0x0000cc000e070a27 */ /* 0x000fca00078e00ff */
[----:B------:R-:W-:Y:S02]  /*3080*/  @P0 SHF.R.U32.HI R14, RZ, c[0x0][0x334], R7 ;  /* 0x0000cd00ff0e0a19 */ /* 0x000fe40000011607 */
.L_x_1577:
[----:B------:R-:W-:Y:S05]  /*3090*/  BSYNC B0 ;  /* 0x0000000000007941 */ /* 0x000fea0003800000 */
.L_x_1575:
[----:B------:R-:W-:-:S04]  /*30a0*/  IMAD R9, R14, c[0x0][0x32c], -R5 ;  /* 0x0000cb000e097a24 */ /* 0x000fc800078e0a05 */
[----:B------:R-:W-:-:S05]  /*30b0*/  IMAD.IADD R9, R9, 0x1, -R204 ;  /* 0x0000000109097824 */ /* 0x000fca00078e0acc */
[----:B------:R-:W-:Y:S02]  /*30c0*/  IADD3 R7, R9, c[0x0][0x32c], RZ ;  /* 0x0000cb0009077a10 */ /* 0x000fe40007ffe0ff */
[----:B------:R-:W-:Y:S02]  /*30d0*/  IMNMX R10, R10, R9, !PT ;  /* 0x000000090a0a7217 */ /* 0x000fe40007800200 */
[----:B------:R-:W-:Y:S02]  /*30e0*/  IMNMX R12, R12, R7, PT ;  /* 0x000000070c0c7217 */ /* 0x000fe40003800200 */
.L_x_1574:
[----:B------:R-:W-:Y:S01]  /*30f0*/  ISETP.GT.AND P0, PT, R132, RZ, PT ;  /* 0x000000ff8400720c */ /* 0x000fe20003f04270 */
[----:B------:R-:W1:Y:S03]  /*3100*/  SHFL.IDX PT, R13, R0, 0x1, 0x1c1f ;  /* 0x003c1f00000d7f89 */ /* 0x000e6600000e0000 */
[C---:B------:R-:W-:Y:S02]  /*3110*/  ISETP.GT.AND P4, PT, R10.reuse, RZ, P0 ;  /* 0x000000ff0a00720c */ /* 0x040fe40000784270 */
[----:B------:R-:W-:-:S02]  /*3120*/  ISETP.GT.AND P5, PT, R10, 0x1, P0 ;  /* 0x000000010a00780c */ /* 0x000fc400007a4270 */
[C---:B------:R-:W-:Y:S02]  /*3130*/  ISETP.LT.OR P4, PT, R12.reuse, 0x1, P4 ;  /* 0x000000010c00780c */ /* 0x040fe40002781670 */
[----:B------:R-:W-:Y:S02]  /*3140*/  ISETP.LT.OR P5, PT, R12, 0x2, P5 ;  /* 0x000000020c00780c */ /* 0x000fe40002fa1670 */
[----:B------:R-:W-:Y:S02]  /*3150*/  FSEL R32, R32, -INF , !P4 ;  /* 0xff80000020207808 */ /* 0x000fe40006000000 */
[----:B------:R-:W-:Y:S02]  /*3160*/  ISETP.GT.AND P4, PT, R10, 0x8, P0 ;  /* 0x000000080a00780c */ /* 0x000fe40000784270 */
[----:B------:R-:W-:Y:S02]  /*3170*/  FSEL R33, R33, -INF , !P5 ;  /* 0xff80000021217808 */ /* 0x000fe40006800000 */
[----:B------:R-:W-:-:S02]  /*3180*/  ISETP.LT.OR P4, PT, R12, 0x9, P4 ;  /* 0x000000090c00780c */ /* 0x000fc40002781670 */
[----:B------:R-:W-:Y:S02]  /*3190*/  ISETP.GT.AND P5, PT, R10, 0x9, P0 ;  /* 0x000000090a00780c */ /* 0x000fe400007a4270 */
[----:B------:R-:W-:Y:S02]  /*31a0*/  FSEL R11, R28, -INF , !P4 ;  /* 0xff8000001c0b7808 */ /* 0x000fe40006000000 */
[----:B------:R-:W-:Y:S01]  /*31b0*/  ISETP.GT.AND P4, PT, R10, 0x10, P0 ;  /* 0x000000100a00780c */ /* 0x000fe20000784270 */
[--C-:B-1----:R-:W-:Y:S01]  /*31c0*/  IMAD.IADD R15, R8, 0x1, R13.reuse ;  /* 0x00000001080f7824 */ /* 0x102fe200078e020d */
[----:B------:R-:W-:Y:S01]  /*31d0*/  ISETP.LT.OR P5, PT, R12, 0xa, P5 ;  /* 0x0000000a0c00780c */ /* 0x000fe20002fa1670 */
[----:B------:R-:W-:Y:S01]  /*31e0*/  IMAD.IADD R0, R6, 0x1, R13 ;  /* 0x0000000106007824 */ /* 0x000fe200078e020d */
[----:B------:R-:W-:Y:S02]  /*31f0*/  ISETP.LT.OR P4, PT, R12, 0x11, P4 ;  /* 0x000000110c00780c */ /* 0x000fe40002781670 */
[----:B------:R-:W-:-:S02]  /*3200*/  FSEL R29, R29, -INF , !P5 ;  /* 0xff8000001d1d7808 */ /* 0x000fc40006800000 */
[----:B------:R-:W-:Y:S02]  /*3210*/  FSEL R9, R24, -INF , !P4 ;  /* 0xff80000018097808 */ /* 0x000fe40006000000 */
[C---:B------:R-:W-:Y:S02]  /*3220*/  ISETP.GT.AND P4, PT, R10.reuse, 0x18, P0 ;  /* 0x000000180a00780c */ /* 0x040fe40000784270 */
[----:B------:R-:W-:Y:S02]  /*3230*/  ISETP.GT.AND P5, PT, R10, 0x11, P0 ;  /* 0x000000110a00780c */ /* 0x000fe400007a4270 */
[C---:B------:R-:W-:Y:S02]  /*3240*/  ISETP.LT.OR P4, PT, R12.reuse, 0x19, P4 ;  /* 0x000000190c00780c */ /* 0x040fe40002781670 */
[----:B------:R-:W-:Y:S02]  /*3250*/  ISETP.LT.OR P5, PT, R12, 0x12, P5 ;  /* 0x000000120c00780c */ /* 0x000fe40002fa1670 */
[----:B------:R-:W-:-:S02]  /*3260*/  FSEL R7, R20, -INF , !P4 ;  /* 0xff80000014077808 */ /* 0x000fc40006000000 */
[----:B------:R-:W-:Y:S02]  /*3270*/  ISETP.GT.AND P4, PT, R10, 0x20, P0 ;  /* 0x000000200a00780c */ /* 0x000fe40000784270 */
[----:B------:R-:W-:Y:S02]  /*3280*/  FSEL R25, R25, -INF , !P5 ;  /* 0xff80000019197808 */ /* 0x000fe40006800000 */
[----:B------:R-:W-:Y:S02]  /*3290*/  ISETP.LT.OR P4, PT, R12, 0x21, P4 ;  /* 0x000000210c00780c */ /* 0x000fe40002781670 */
[----:B------:R-:W-:Y:S02]  /*32a0*/  ISETP.GT.AND P5, PT, R10, 0x19, P0 ;  /* 0x000000190a00780c */ /* 0x000fe400007a4270 */
[----:B------:R-:W-:Y:S02]  /*32b0*/  FSEL R171, R16, -INF , !P4 ;  /* 0xff80000010ab7808 */ /* 0x000fe40006000000 */
[----:B------:R-:W-:-:S02]  /*32c0*/  ISETP.GT.AND P4, PT, R10, 0x28, P0 ;  /* 0x000000280a00780c */ /* 0x000fc40000784270 */
[C---:B------:R-:W-:Y:S02]  /*32d0*/  ISETP.LT.OR P5, PT, R12.reuse, 0x1a, P5 ;  /* 0x0000001a0c00780c */ /* 0x040fe40002fa1670 */
[----:B------:R-:W-:Y:S02]  /*32e0*/  ISETP.LT.OR P4, PT, R12, 0x29, P4 ;  /* 0x000000290c00780c */ /* 0x000fe40002781670 */
[----:B------:R-:W-:Y:S02]  /*32f0*/  FSEL R21, R21, -INF , !P5 ;  /* 0xff80000015157808 */ /* 0x000fe40006800000 */
        /* <DEDUP_REMOVED lines=14> */
[----:B------:R-:W-:-:S02]  /*33e0*/  PLOP3.LUT P4, PT, PT, PT, UP1, 0x40, 0x0 ;  /* 0x000000000000781c */ /* 0x000fc40003f8e818 */
[----:B------:R-:W-:Y:S02]  /*33f0*/  ISETP.LT.OR P5, PT, R12, 0x32, P5 ;  /* 0x000000320c00780c */ /* 0x000fe40002fa1670 */
[----:B------:R-:W-:Y:S02]  /*3400*/  IMNMX R2, R15, R2, PT ;  /* 0x000000020f027217 */ /* 0x000fe40003800200 */
[----:B------:R-:W-:Y:S02]  /*3410*/  FSEL R173, R73, -INF , !P5 ;  /* 0xff80000049ad7808 */ /* 0x000fe40006800000 */
[----:B------:R-:W-:-:S04]  /*3420*/  ISETP.GT.AND P5, PT, R10, 0x39, P0 ;  /* 0x000000390a00780c */ /* 0x000fc800007a4270 */
[----:B------:R-:W-:-:S04]  /*3430*/  ISETP.LT.OR P5, PT, R12, 0x3a, P5 ;  /* 0x0000003a0c00780c */ /* 0x000fc80002fa1670 */
[----:B------:R-:W-:Y:S01]  /*3440*/  FSEL R141, R69, -INF , !P5 ;  /* 0xff800000458d7808 */ /* 0x000fe20006800000 */
        /* <DEDUP_REMOVED lines=12> */
.L_x_1580:
[----:B------:R-:W-:-:S13]  /*3510*/  ISETP.NE.AND P4, PT, R133, c[0x0][0x32c], PT ;  /* 0x0000cb0085007a0c */ /* 0x000fda0003f85270 */
[----:B------:R-:W-:-:S05]  /*3520*/  @P4 IMAD.HI.U32 R6, R8, c[0x0][0x330], RZ ;  /* 0x0000cc0008064a27 */ /* 0x000fca00078e00ff */
[----:B------:R-:W-:Y:S02]  /*3530*/  @P4 SHF.R.U32.HI R8, RZ, c[0x0][0x334], R6 ;  /* 0x0000cd00ff084a19 */ /* 0x000fe40000011606 */
.L_x_1581:
[----:B------:R-:W-:Y:S05]  /*3540*/  BSYNC B0 ;  /* 0x0000000000007941 */ /* 0x000fea0003800000 */
.L_x_1579:
[----:B------:R-:W-:-:S04]  /*3550*/  IMAD R13, R8, c[0x0][0x32c], -R5 ;  /* 0x0000cb00080d7a24 */ /* 0x000fc800078e0a05 */
[----:B------:R-:W-:-:S05]  /*3560*/  IMAD.IADD R13, R13, 0x1, -R204 ;  /* 0x000000010d0d7824 */ /* 0x000fca00078e0acc */
[----:B------:R-:W-:Y:S02]  /*3570*/  IADD3 R5, R13, c[0x0][0x32c], RZ ;  /* 0x0000cb000d057a10 */ /* 0x000fe40007ffe0ff */
[----:B------:R-:W-:Y:S02]  /*3580*/  IMNMX R0, R0, R13, !PT ;  /* 0x0000000d00007217 */ /* 0x000fe40007800200 */
[----:B------:R-:W-:Y:S02]  /*3590*/  IMNMX R2, R2, R5, PT ;  /* 0x0000000502027217 */ /* 0x000fe40003800200 */
.L_x_1578:
[----:B------:R-:W-:Y:S01]  /*35a0*/  ISETP.GT.AND P5, PT, R0, 0x8, P0 ;  /* 0x000000080000780c */ /* 0x000fe200007a4270 */
[----:B------:R-:W-:-:S04]  /*35b0*/  DEPBAR.LE SB0, 0x2 ;  /* 0x000080800000791a */ /* 0x000fc80000000000 */
[----:B------:R-:W-:Y:S01]  /*35c0*/  BAR.SYNC.DEFER_BLOCKING 0x0 ;  /* 0x0000000000007b1d */ /* 0x000fe20000010000 */
[----:B------:R-:W-:Y:S01]  /*35d0*/  ISETP.LT.OR P5, PT, R2, 0x9, P5 ;  /* 0x000000090200780c */ /* 0x000fe20002fa1670 */
[----:B------:R-:W-:Y:S01]  /*35e0*/  IMAD.SHL.U32 R135, R4, 0x2, RZ ;  /* 0x0000000204877824 */ /* 0x000fe200078e00ff */
[----:B------:R-:W-:Y:S02]  /*35f0*/  ISETP.GT.AND P4, PT, R0, 0x1, P0 ;  /* 0x000000010000780c */ /* 0x000fe40000784270 */
[----:B------:R-:W-:Y:S01]  /*3600*/  FSEL R30, R30, -INF , !P5 ;  /* 0xff8000001e1e7808 */ /* 0x000fe20006800000 */
[--C-:B------:R-:W-:Y:S01]  /*3610*/  IMAD.IADD R172, R183, 0x1, R135.reuse ;  /* 0x00000001b7ac7824 */ /* 0x100fe200078e0287 */
[----:B------:R-:W-:Y:S01]  /*3620*/  ISETP.GT.AND P5, PT, R0, 0x10, P0 ;  /* 0x000000100000780c */ /* 0x000fe200007a4270 */
[C---:B------:R-:W-:Y:S01]  /*3630*/  IMAD R134, R3.reuse, 0x2, R135 ;  /* 0x0000000203867824 */ /* 0x040fe200078e0287 */
[C---:B------:R-:W-:Y:S01]  /*3640*/  ISETP.LT.OR P4, PT, R2.reuse, 0x2, P4 ;  /* 0x000000020200780c */ /* 0x040fe20002781670 */
[----:B------:R-:W-:Y:S01]  /*3650*/  IMAD R3, R3, 0x2, R172 ;  /* 0x0000000203037824 */ /* 0x000fe200078e02ac */
[----:B------:R-:W-:Y:S01]  /*3660*/  ISETP.LT.OR P5, PT, R2, 0x11, P5 ;  /* 0x000000110200780c */ /* 0x000fe20002fa1670 */
[----:B------:R-:W-:Y:S01]  /*3670*/  IMAD.IADD R160, R183, 0x1, R134 ;  /* 0x00000001b7a07824 */ /* 0x000fe200078e0286 */
[----:B------:R-:W-:Y:S01]  /*3680*/  FSEL R14, R35, -INF , !P4 ;  /* 0xff800000230e7808 */ /* 0x000fe20006000000 */
[----:B------:R-:W-:Y:S01]  /*3690*/  ULDC.64 UR4, c[0x0][0x2c8] ;  /* 0x0000b20000047ab9 */ /* 0x000fe20000000a00 */
[----:B------:R-:W-:Y:S01]  /*36a0*/  ISETP.GT.AND P4, PT, R0, 0x9, P0 ;  /* 0x000000090000780c */ /* 0x000fe20000784270 */
[----:B------:R-:W-:Y:S01]  /*36b0*/  UIMAD.WIDE.U32 UR14, UR13, UR4, URZ ;  /* 0x000000040d0e72a5 */ /* 0x000fe2000f8e003f */
[----:B------:R-:W-:-:S02]  /*36c0*/  FMNMX.FTZ R8, R32, R33, !PT ;  /* 0x0000002120087209 */ /* 0x000fc40007810000 */
[----:B------:R-:W-:Y:S01]  /*36d0*/  FSEL R26, R26, -INF , !P5 ;  /* 0xff8000001a1a7808 */ /* 0x000fe20006800000 */
[----:B------:R-:W-:Y:S01]  /*36e0*/  ULDC UR4, c[0x0][0x328] ;  /* 0x0000ca0000047ab9 */ /* 0x000fe20000000800 */
[----:B------:R-:W-:Y:S02]  /*36f0*/  ISETP.GT.AND P5, PT, R0, RZ, P0 ;  /* 0x000000ff0000720c */ /* 0x000fe400007a4270 */
[C---:B------:R-:W-:Y:S01]  /*3700*/  ISETP.LT.OR P4, PT, R2.reuse, 0xa, P4 ;  /* 0x0000000a0200780c */ /* 0x040fe20002781670 */
[----:B------:R-:W-:Y:S01]  /*3710*/  LDSM.16.MT88.4 R40, [R135+0x2100] ;  /* 0x002100008728783b */ /* 0x000fe20000004200 */
[----:B------:R-:W-:Y:S01]  /*3720*/  FMNMX.FTZ R8, R11, R8, !PT ;  /* 0x000000080b087209 */ /* 0x000fe20007810000 */
[----:B------:R-:W-:Y:S01]  /*3730*/  @UP2 UMOV UR7, UR15 ;  /* 0x0000000f00072c82 */ /* 0x000fe20008000000 */
[----:B------:R-:W-:Y:S01]  /*3740*/  ISETP.LT.OR P5, PT, R2, 0x1, P5 ;  /* 0x000000010200780c */ /* 0x000fe20002fa1670 */
[----:B------:R-:W-:Y:S01]  /*3750*/  LDSM.16.MT88.4 R124, [R135+0x100] ;  /* 0x00010000877c783b */ /* 0x000fe20000004200 */
[----:B------:R-:W-:Y:S01]  /*3760*/  FSEL R6, R31, -INF , !P4 ;  /* 0xff8000001f067808 */ /* 0x000fe20006000000 */
[----:B------:R-:W-:Y:S01]  /*3770*/  @UP2 USHF.R.U32.HI UR13, URZ, UR5, UR7 ;  /* 0x000000053f0d2299 */ /* 0x000fe20008011607 */
[----:B------:R-:W-:Y:S01]  /*3780*/  FMNMX.FTZ R8, R29, R8, !PT ;  /* 0x000000081d087209 */ /* 0x000fe20007810000 */
[----:B------:R-:W-:Y:S01]  /*3790*/  LDSM.16.MT88.4 R104, [R172+0x100] ;  /* 0x00010000ac68783b */ /* 0x000fe20000004200 */
[----:B------:R-:W-:Y:S01]  /*37a0*/  ISETP.GT.AND P4, PT, R0, 0x11, P0 ;  /* 0x000000110000780c */ /* 0x000fe20000784270 */
[----:B------:R-:W-:Y:S01]  /*37b0*/  UIADD3 UR12, UR12, UR13, URZ ;  /* 0x0000000d0c0c7290 */ /* 0x000fe2000fffe03f */
[----:B------:R-:W-:Y:S01]  /*37c0*/  FSEL R34, R34, -INF , !P5 ;  /* 0xff80000022227808 */ /* 0x000fe20006800000 */
[----:B------:R-:W-:Y:S01]  /*37d0*/  LDSM.16.MT88.4 R112, [R134+0x100] ;  /* 0x000100008670783b */ /* 0x000fe20000004200 */
[----:B------:R-:W-:Y:S01]  /*37e0*/  FMNMX.FTZ R8, R9, R8, !PT ;  /* 0x0000000809087209 */ /* 0x000fe20007810000 */
[----:B------:R-:W-:Y:S01]  /*37f0*/  UIADD3 UR4, UR12, UR4, URZ ;  /* 0x000000040c047290 */ /* 0x000fe2000fffe03f */
[----:B------:R-:W-:Y:S01]  /*3800*/  ISETP.LT.OR P4, PT, R2, 0x12, P4 ;  /* 0x000000120200780c */ /* 0x000fe20002781670 */
[----:B------:R-:W-:Y:S01]  /*3810*/  LDSM.16.MT88.4 R120, [R3+0x100] ;  /* 0x000100000378783b */ /* 0x000fe20000004200 */
[----:B------:R-:W-:-:S02]  /*3820*/  FMNMX.FTZ R5, R34, R14, !PT ;  /* 0x0000000e22057209 */ /* 0x000fc40007810000 */
[----:B------:R-:W-:Y:S01]  /*3830*/  FMNMX.FTZ R8, R25, R8, !PT ;  /* 0x0000000819087209 */ /* 0x000fe20007810000 */
[----:B------:R-:W-:Y:S01]  /*3840*/  LDSM.16.MT88.4 R48, [R172+0x2100] ;  /* 0x00210000ac30783b */ /* 0x000fe20000004200 */
[----:B------:R-:W-:Y:S02]  /*3850*/  FSEL R12, R27, -INF , !P4 ;  /* 0xff8000001b0c7808 */ /* 0x000fe40006000000 */
[----:B------:R-:W-:Y:S01]  /*3860*/  ISETP.GT.AND P4, PT, R0, 0x19, P0 ;  /* 0x000000190000780c */ /* 0x000fe20000784270 */
[----:B------:R-:W-:Y:S01]  /*3870*/  LDSM.16.MT88.4 R56, [R134+0x2100] ;  /* 0x002100008638783b */ /* 0x000fe20000004200 */
[----:B------:R-:W-:Y:S02]  /*3880*/  FMNMX.FTZ R5, R30, R5, !PT ;  /* 0x000000051e057209 */ /* 0x000fe40007810000 */
[----:B------:R-:W-:Y:S01]  /*3890*/  FMNMX.FTZ R8, R7, R8, !PT ;  /* 0x0000000807087209 */ /* 0x000fe20007810000 */
[----:B------:R-:W-:Y:S01]  /*38a0*/  LDSM.16.MT88.4 R80, [R172+0x4100] ;  /* 0x00410000ac50783b */ /* 0x000fe20000004200 */
[----:B------:R-:W-:-:S02]  /*38b0*/  ISETP.GT.AND P5, PT, R0, 0x18, P0 ;  /* 0x000000180000780c */ /* 0x000fc400007a4270 */
[----:B------:R-:W-:Y:S01]  /*38c0*/  ISETP.LT.OR P4, PT, R2, 0x1a, P4 ;  /* 0x0000001a0200780c */ /* 0x000fe20002781670 */
[----:B------:R-:W-:Y:S01]  /*38d0*/  LDSM.16.MT88.4 R88, [R134+0x4100] ;  /* 0x004100008658783b */ /* 0x000fe20000004200 */
[----:B------:R-:W-:Y:S02]  /*38e0*/  FMNMX.FTZ R5, R6, R5, !PT ;  /* 0x0000000506057209 */ /* 0x000fe40007810000 */
[----:B------:R-:W-:Y:S01]  /*38f0*/  FMNMX.FTZ R16, R21, R8, !PT ;  /* 0x0000000815107209 */ /* 0x000fe20007810000 */
[----:B------:R-:W-:Y:S01]  /*3900*/  LDSM.16.MT88.4 R136, [R172+0x900] ;  /* 0x00090000ac88783b */ /* 0x000fe20000004200 */
[----:B------:R-:W-:Y:S02]  /*3910*/  ISETP.LT.OR P5, PT, R2, 0x19, P5 ;  /* 0x000000190200780c */ /* 0x000fe40002fa1670 */
[----:B------:R-:W-:Y:S02]  /*3920*/  FSEL R8, R23, -INF , !P4 ;  /* 0xff80000017087808 */ /* 0x000fe40006000000 */
[----:B------:R-:W-:-:S02]  /*3930*/  FMNMX.FTZ R5, R26, R5, !PT ;  /* 0x000000051a057209 */ /* 0x000fc40007810000 */
[----:B------:R-:W-:Y:S02]  /*3940*/  ISETP.GT.AND P4, PT, R0, 0x21, P0 ;  /* 0x000000210000780c */ /* 0x000fe40000784270 */
[----:B------:R-:W-:Y:S02]  /*3950*/  FSEL R10, R22, -INF , !P5 ;  /* 0xff800000160a7808 */ /* 0x000fe40006800000 */
[----:B------:R-:W-:Y:S02]  /*3960*/  ISETP.GT.AND P5, PT, R0, 0x20, P0 ;  /* 0x000000200000780c */ /* 0x000fe400007a4270 */
[----:B------:R-:W-:Y:S02]  /*3970*/  FMNMX.FTZ R5, R12, R5, !PT ;  /* 0x000000050c057209 */ /* 0x000fe40007810000 */
[C---:B------:R-:W-:Y:S02]  /*3980*/  ISETP.LT.OR P4, PT, R2.reuse, 0x22, P4 ;  /* 0x000000220200780c */ /* 0x040fe40002781670 */
[----:B------:R-:W-:-:S02]  /*3990*/  ISETP.LT.OR P5, PT, R2, 0x21, P5 ;  /* 0x000000210200780c */ /* 0x000fc40002fa1670 */
[----:B------:R-:W-:Y:S02]  /*39a0*/  FMNMX.FTZ R5, R10, R5, !PT ;  /* 0x000000050a057209 */ /* 0x000fe40007810000 */
[----:B------:R-:W-:Y:S02]  /*39b0*/  FSEL R174, R19, -INF , !P4 ;  /* 0xff80000013ae7808 */ /* 0x000fe40006000000 */
[----:B------:R-:W-:Y:S02]  /*39c0*/  ISETP.GT.AND P4, PT, R0, 0x28, P0 ;  /* 0x000000280000780c */ /* 0x000fe40000784270 */
[----:B------:R-:W-:Y:S02]  /*39d0*/  FMNMX.FTZ R16, R171, R16, !PT ;  /* 0x00000010ab107209 */ /* 0x000fe40007810000 */
[----:B------:R-:W-:Y:S02]  /*39e0*/  FSEL R210, R18, -INF , !P5 ;  /* 0xff80000012d27808 */ /* 0x000fe40006800000 */
[----:B------:R-:W-:-:S02]  /*39f0*/  FMNMX.FTZ R13, R8, R5, !PT ;  /* 0x00000005080d7209 */ /* 0x000fc40007810000 */
[----:B------:R-:W-:Y:S02]  /*3a00*/  ISETP.LT.OR P4, PT, R2, 0x29, P4 ;  /* 0x000000290200780c */ /* 0x000fe40002781670 */
[----:B------:R-:W-:Y:S02]  /*3a10*/  FMNMX.FTZ R16, R165, R16, !PT ;  /* 0x00000010a5107209 */ /* 0x000fe40007810000 */
[----:B------:R-:W-:Y:S02]  /*3a20*/  ISETP.GT.AND P5, PT, R0, 0x29, P0 ;  /* 0x000000290000780c */ /* 0x000fe400007a4270 */
[----:B------:R-:W-:Y:S02]  /*3a30*/  FMNMX.FTZ R13, R210, R13, !PT ;  /* 0x0000000dd20d7209 */ /* 0x000fe40007810000 */
[----:B------:R-:W-:Y:S02]  /*3a40*/  FSEL R206, R66, -INF , !P4 ;  /* 0xff80000042ce7808 */ /* 0x000fe40006000000 */
[----:B------:R-:W-:-:S02]  /*3a50*/  FMNMX.FTZ R16, R163, R16, !PT ;  /* 0x00000010a3107209 */ /* 0x000fc40007810000 */
[----:B------:R-:W-:Y:S02]  /*3a60*/  ISETP.LT.OR P5, PT, R2, 0x2a, P5 ;  /* 0x0000002a0200780c */ /* 0x000fe40002fa1670 */
[----:B------:R-:W-:Y:S02]  /*3a70*/  ISETP.GT.AND P4, PT, R0, 0x30, P0 ;  /* 0x000000300000780c */ /* 0x000fe40000784270 */
[----:B------:R-:W-:Y:S02]  /*3a80*/  FMNMX.FTZ R13, R174, R13, !PT ;  /* 0x0000000dae0d7209 */ /* 0x000fe40007810000 */
[----:B------:R-:W-:Y:S02]  /*3a90*/  FMNMX.FTZ R16, R169, R16, !PT ;  /* 0x00000010a9107209 */ /* 0x000fe40007810000 */
[----:B------:R-:W-:Y:S02]  /*3aa0*/  FSEL R176, R67, -INF , !P5 ;  /* 0xff80000043b07808 */ /* 0x000fe40006800000 */
[----:B------:R-:W-:Y:S01]  /*3ab0*/  ISETP.LT.OR P4, PT, R2, 0x31, P4 ;  /* 0x000000310200780c */ /* 0x000fe20002781670 */
[----:B------:R-:W-:Y:S01]  /*3ac0*/  LDSM.16.MT88.4 R64, [R160+0x2100] ;  /* 0x00210000a040783b */ /* 0x000fe20000004200 */
[----:B------:R-:W-:-:S02]  /*3ad0*/  ISETP.GT.AND P5, PT, R0, 0x31, P0 ;  /* 0x000000310000780c */ /* 0x000fc400007a4270 */
[----:B------:R-:W-:Y:S02]  /*3ae0*/  FMNMX.FTZ R13, R206, R13, !PT ;  /* 0x0000000dce0d7209 */ /* 0x000fe40007810000 */
[----:B------:R-:W-:Y:S02]  /*3af0*/  FMNMX.FTZ R16, R175, R16, !PT ;  /* 0x00000010af107209 */ /* 0x000fe40007810000 */
[----:B------:R-:W-:Y:S02]  /*3b00*/  FSEL R142, R74, -INF , !P4 ;  /* 0xff8000004a8e7808 */ /* 0x000fe40006000000 */
[----:B------:R-:W-:Y:S02]  /*3b10*/  ISETP.LT.OR P5, PT, R2, 0x32, P5 ;  /* 0x000000320200780c */ /* 0x000fe40002fa1670 */
[----:B------:R-:W-:Y:S02]  /*3b20*/  ISETP.GT.AND P4, PT, R0, 0x38, P0 ;  /* 0x000000380000780c */ /* 0x000fe40000784270 */
[----:B------:R-:W-:-:S02]  /*3b30*/  FMNMX.FTZ R13, R176, R13, !PT ;  /* 0x0000000db00d7209 */ /* 0x000fc40007810000 */
[----:B------:R-:W-:Y:S02]  /*3b40*/  FMNMX.FTZ R16, R173, R16, !PT ;  /* 0x00000010ad107209 */ /* 0x000fe40007810000 */
[----:B------:R-:W-:Y:S02]  /*3b50*/  ISETP.GT.AND P0, PT, R0, 0x39, P0 ;  /* 0x000000390000780c */ /* 0x000fe40000704270 */
[----:B------:R-:W-:Y:S02]  /*3b60*/  FSEL R140, R75, -INF , !P5 ;  /* 0xff8000004b8c7808 */ /* 0x000fe40006800000 */
[----:B------:R-:W-:Y:S01]  /*3b70*/  ISETP.LT.OR P4, PT, R2, 0x39, P4 ;  /* 0x000000390200780c */ /* 0x000fe20002781670 */
[----:B------:R-:W-:Y:S01]  /*3b80*/  LDSM.16.MT88.4 R72, [R135+0x4100] ;  /* 0x004100008748783b */ /* 0x000fe20000004200 */
        /* <DEDUP_REMOVED lines=9> */
[----:B------:R-:W-:-:S05]  /*3c20*/  FMNMX.FTZ R13, R168, R13, !PT ;  /* 0x0000000da80d7209 */ /* 0x000fca0007810000 */
[----:B------:R-:W2:Y:S01]  /*3c30*/  SHFL.BFLY PT, R0, R13, 0x2, 0x1f ;  /* 0x0c401f000d007f89 */ /* 0x000ea200000e0000 */
[----:B-1----:R-:W-:-:S03]  /*3c40*/  FMNMX.FTZ R15, R5, R16, !PT ;  /* 0x00000010050f7209 */ /* 0x002fc60007810000 */
[----:B------:R-:W-:Y:S04]  /*3c50*/  LDSM.16.MT88.4 R16, [R134+0x2900] ;  /* 0x002900008610783b */ /* 0x000fe80000004200 */
        /* <DEDUP_REMOVED lines=8> */
[C---:B------:R-:W-:Y:S01]  /*3ce0*/  FMUL.FTZ R167, R0.reuse, c[0x0][0x2d0] ;  /* 0x0000b40000a77a20 */ /* 0x040fe20000410000 */
[----:B------:R-:W-:-:S03]  /*3cf0*/  FSETP.NEU.FTZ.AND P0, PT, R0, -INF , PT ;  /* 0xff8000000000780b */ /* 0x000fc60003f1d000 */
[--C-:B------:R-:W-:Y:S01]  /*3d00*/  FFMA.FTZ R162, R32, c[0x0][0x2d0], -R178.reuse ;  /* 0x0000b40020a27a23 */ /* 0x100fe200000108b2 */
[----:B------:R-:W-:Y:S01]  /*3d10*/  FSEL R167, R167, RZ, P0 ;  /* 0x000000ffa7a77208 */ /* 0x000fe20000000000 */
[--C-:B------:R-:W-:Y:S02]  /*3d20*/  FFMA.FTZ R161, R33, c[0x0][0x2d0], -R178.reuse ;  /* 0x0000b40021a17a23 */ /* 0x100fe400000108b2 */
[--C-:B------:R-:W-:Y:S02]  /*3d30*/  FFMA.FTZ R157, R11, c[0x0][0x2d0], -R178.reuse ;  /* 0x0000b4000b9d7a23 */ /* 0x100fe400000108b2 */
[----:B------:R-:W-:Y:S01]  /*3d40*/  MUFU.EX2 R162, R162 ;  /* 0x000000a200a27308 */ /* 0x000fe20000000800 */
[--C-:B------:R-:W-:Y:S02]  /*3d50*/  FFMA.FTZ R152, R29, c[0x0][0x2d0], -R178.reuse ;  /* 0x0000b4001d987a23 */ /* 0x100fe400000108b2 */
[--C-:B------:R-:W-:Y:S02]  /*3d60*/  FFMA.FTZ R159, R34, c[0x0][0x2d0], -R167.reuse ;  /* 0x0000b400229f7a23 */ /* 0x100fe400000108a7 */
[--C-:B------:R-:W-:Y:S01]  /*3d70*/  FFMA.FTZ R158, R14, c[0x0][0x2d0], -R167.reuse ;  /* 0x0000b4000e9e7a23 */ /* 0x100fe200000108a7 */
[----:B------:R-:W-:Y:S01]  /*3d80*/  LDSM.16.MT88.4 R32, [R134+0x900] ;  /* 0x000900008620783b */ /* 0x000fe20000004200 */
[--C-:B------:R-:W-:Y:S01]  /*3d90*/  FFMA.FTZ R156, R30, c[0x0][0x2d0], -R167.reuse ;  /* 0x0000b4001e9c7a23 */ /* 0x100fe200000108a7 */
[----:B------:R-:W1:Y:S01]  /*3da0*/  MUFU.EX2 R161, R161 ;  /* 0x000000a100a17308 */ /* 0x000e620000000800 */
[----:B------:R-:W-:Y:S01]  /*3db0*/  FFMA.FTZ R153, R6, c[0x0][0x2d0], -R167 ;  /* 0x0000b40006997a23 */ /* 0x000fe200000108a7 */
[----:B------:R-:W-:Y:S01]  /*3dc0*/  LDSM.16.MT88.4 R28, [R160+0x900] ;  /* 0x00090000a01c783b */ /* 0x000fe20000004200 */
[----:B------:R-:W-:-:S02]  /*3dd0*/  FFMA.FTZ R151, R7, c[0x0][0x2d0], -R178 ;  /* 0x0000b40007977a23 */ /* 0x000fc400000108b2 */
[--C-:B------:R-:W-:Y:S01]  /*3de0*/  FFMA.FTZ R155, R9, c[0x0][0x2d0], -R178.reuse ;  /* 0x0000b400099b7a23 */ /* 0x100fe200000108b2 */
[----:B------:R2:W3:Y:S01]  /*3df0*/  LDSM.16.MT88.4 R4, [R3+0x4100] ;  /* 0x004100000304783b */ /* 0x0004e20000004200 */
[--C-:B------:R-:W-:Y:S01]  /*3e00*/  FFMA.FTZ R146, R10, c[0x0][0x2d0], -R167.reuse ;  /* 0x0000b4000a927a23 */ /* 0x100fe200000108a7 */
[----:B------:R-:W-:Y:S01]  /*3e10*/  MUFU.EX2 R157, R157 ;  /* 0x0000009d009d7308 */ /* 0x000fe20000000800 */
[--C-:B------:R-:W-:Y:S02]  /*3e20*/  FFMA.FTZ R150, R25, c[0x0][0x2d0], -R178.reuse ;  /* 0x0000b40019967a23 */ /* 0x100fe400000108b2 */
[--C-:B------:R-:W-:Y:S02]  /*3e30*/  FFMA.FTZ R148, R21, c[0x0][0x2d0], -R178.reuse ;  /* 0x0000b40015947a23 */ /* 0x100fe400000108b2 */
[--C-:B------:R-:W-:Y:S01]  /*3e40*/  FFMA.FTZ R154, R26, c[0x0][0x2d0], -R167.reuse ;  /* 0x0000b4001a9a7a23 */ /* 0x100fe200000108a7 */
[----:B------:R-:W-:Y:S01]  /*3e50*/  LDSM.16.MT88.4 R20, [R135+0x900] ;  /* 0x000900008714783b */ /* 0x000fe20000004200 */
[----:B------:R-:W-:Y:S01]  /*3e60*/  FFMA.FTZ R149, R12, c[0x0][0x2d0], -R167 ;  /* 0x0000b4000c957a23 */ /* 0x000fe200000108a7 */
[----:B------:R-:W4:Y:S01]  /*3e70*/  MUFU.EX2 R152, R152 ;  /* 0x0000009800987308 */ /* 0x000f220000000800 */
[----:B-1----:R-:W-:Y:S01]  /*3e80*/  F2FP.BF16.PACK_AB R96, R161, R162 ;  /* 0x000000a2a160723e */ /* 0x002fe200000010ff */
[----:B------:R-:W-:Y:S01]  /*3e90*/  LDSM.16.MT88.4 R12, [R160+0x2900] ;  /* 0x00290000a00c783b */ /* 0x000fe20000004200 */
[----:B------:R-:W-:-:S02]  /*3ea0*/  FFMA.FTZ R164, R171, c[0x0][0x2d0], -R178 ;  /* 0x0000b400aba47a23 */ /* 0x000fc400000108b2 */
[--C-:B------:R-:W-:Y:S01]  /*3eb0*/  FFMA.FTZ R166, R169, c[0x0][0x2d0], -R178.reuse ;  /* 0x0000b400a9a67a23 */ /* 0x100fe200000108b2 */
[----:B------:R-:W-:Y:S01]  /*3ec0*/  LDSM.16.MT88.4 R24, [R172+0x2900] ;  /* 0x00290000ac18783b */ /* 0x000fe20000004200 */
[--C-:B------:R-:W-:Y:S01]  /*3ed0*/  FFMA.FTZ R165, R165, c[0x0][0x2d0], -R178.reuse ;  /* 0x0000b400a5a57a23 */ /* 0x100fe200000108b2 */
[----:B------:R-:W-:Y:S01]  /*3ee0*/  MUFU.EX2 R159, R159 ;  /* 0x0000009f009f7308 */ /* 0x000fe20000000800 */
[----:B------:R-:W-:Y:S02]  /*3ef0*/  FFMA.FTZ R163, R163, c[0x0][0x2d0], -R178 ;  /* 0x0000b400a3a37a23 */ /* 0x000fe400000108b2 */
[--C-:B------:R-:W-:Y:S02]  /*3f00*/  FFMA.FTZ R169, R210, c[0x0][0x2d0], -R167.reuse ;  /* 0x0000b400d2a97a23 */ /* 0x100fe400000108a7 */
[--C-:B--2---:R-:W-:Y:S02]  /*3f10*/  FFMA.FTZ R3, R8, c[0x0][0x2d0], -R167.reuse ;  /* 0x0000b40008037a23 */ /* 0x104fe400000108a7 */
[----:B------:R-:W1:Y:S01]  /*3f20*/  LDSM.16.MT88.4 R8, [R135+0x2900] ;  /* 0x002900008708783b */ /* 0x000e620000004200 */
[----:B------:R-:W2:Y:S01]  /*3f30*/  MUFU.EX2 R158, R158 ;  /* 0x0000009e009e7308 */ /* 0x000ea20000000800 */
[----:B----4-:R-:W-:Y:S01]  /*3f40*/  F2FP.BF16.PACK_AB R98, R152, R157 ;  /* 0x0000009d9862723e */ /* 0x010fe200000010ff */
        /* <DEDUP_REMOVED lines=8> */
[----:B------:R-:W4:Y:S01]  /*3fd0*/  MUFU.EX2 R153, R153 ;  /* 0x0000009900997308 */ /* 0x000f220000000800 */
[----:B--2---:R-:W-:Y:S01]  /*3fe0*/  F2FP.BF16.PACK_AB R97, R158, R159 ;  /* 0x0000009f9e61723e */ /* 0x004fe200000010ff */
[----:B------:R-:W-:-:S02]  /*3ff0*/  FFMA.FTZ R210, R140, c[0x0][0x2d0], -R167 ;  /* 0x0000b4008cd27a23 */ /* 0x000fc400000108a7 */
[--C-:B------:R-:W-:Y:S02]  /*4000*/  FFMA.FTZ R170, R170, c[0x0][0x2d0], -R167.reuse ;  /* 0x0000b400aaaa7a23 */ /* 0x100fe400000108a7 */
[----:B------:R-:W-:Y:S02]  /*4010*/  FFMA.FTZ R178, R141, c[0x0][0x2d0], -R178 ;  /* 0x0000b4008db27a23 */ /* 0x000fe400000108b2 */
[----:B------:R-:W-:Y:S01]  /*4020*/  MUFU.EX2 R155, R155 ;  /* 0x0000009b009b7308 */ /* 0x000fe20000000800 */
[----:B------:R-:W-:Y:S01]  /*4030*/  FFMA.FTZ R167, R168, c[0x0][0x2d0], -R167 ;  /* 0x0000b400a8a77a23 */ /* 0x000fe200000108a7 */
[----:B------:R-:W-:Y:S01]  /*4040*/  LDSM.16.MT88.4 R140, [R172+0x3900] ;  /* 0x00390000ac8c783b */ /* 0x000fe20000004200 */
[----:B------:R-:W-:Y:S02]  /*4050*/  FADD.FTZ R162, R162, R161 ;  /* 0x000000a1a2a27221 */ /* 0x000fe40000010000 */
[----:B------:R-:W-:Y:S02]  /*4060*/  FADD.FTZ R159, R159, R158 ;  /* 0x0000009e9f9f7221 */ /* 0x000fe40000010000 */
[----:B------:R-:W-:Y:S01]  /*4070*/  FADD.FTZ R157, R157, R162 ;  /* 0x000000a29d9d7221 */ /* 0x000fe20000010000 */
[----:B----4-:R-:W-:Y:S01]  /*4080*/  F2FP.BF16.PACK_AB R99, R153, R156 ;  /* 0x0000009c9963723e */ /* 0x010fe200000010ff */
[----:B------:R-:W2:Y:S01]  /*4090*/  MUFU.EX2 R150, R150 ;  /* 0x0000009600967308 */ /* 0x000ea20000000800 */
[----:B------:R-:W-:-:S02]  /*40a0*/  FADD.FTZ R156, R156, R159 ;  /* 0x0000009f9c9c7221 */ /* 0x000fc40000010000 */
        /* <DEDUP_REMOVED lines=59> */
[----:B-1----:R-:W-:Y:S01]  /*4460*/  HMMA.16816.F32.BF16 R36, R4, R8, R36 ;  /* 0x000000080424723c */ /* 0x002fe20000041824 */
        /* <DEDUP_REMOVED lines=72> */
[C---:B------:R-:W-:Y:S08]  /*48f0*/  HMMA.16816.F32.BF16 R108, R4.reuse, R32, R108 ;  /* 0x00000020046c723c */ /* 0x040ff0000004186c */
        /* <DEDUP_REMOVED lines=8> */
[C---:B------:R-:W-:Y:S08]  /*4980*/  HMMA.16816.F32.BF16 R44, R4.reuse, R24, R44 ;  /* 0x00000018042c723c */ /* 0x040ff0000004182c */
[----:B------:R-:W-:Y:S01]  /*4990*/  HMMA.16816.F32.BF16 R48, R4, R26, R48 ;  /* 0x0000001a0430723c */ /* 0x000fe20000041830 */
[----:B------:R-:W-:Y:S06]  /*49a0*/  LDSM.16.MT88.4 R24, [R135+0x3900] ;  /* 0x003900008718783b */ /* 0x000fec0000004200 */
[----:B------:R-:W-:Y:S01]  /*49b0*/  F2FP.BF16.PACK_AB R4, R206, R175 ;  /* 0x000000afce04723e */ /* 0x000fe200000010ff */
[----:B------:R-:W-:Y:S01]  /*49c0*/  FADD.FTZ R175, R175, R166 ;  /* 0x000000a6afaf7221 */ /* 0x000fe20000010000 */
[----:B------:R-:W-:-:S02]  /*49d0*/  F2FP.BF16.PACK_AB R6, R178, R173 ;  /* 0x000000adb206723e */ /* 0x000fc400000010ff */
[----:B------:R-:W-:Y:S01]  /*49e0*/  F2FP.BF16.PACK_AB R5, R210, R177 ;  /* 0x000000b1d205723e */ /* 0x000fe200000010ff */
[----:B------:R-:W-:Y:S01]  /*49f0*/  FADD.FTZ R177, R177, R176 ;  /* 0x000000b0b1b17221 */ /* 0x000fe20000010000 */
[----:B------:R-:W-:Y:S01]  /*4a00*/  F2FP.BF16.PACK_AB R7, R167, R170 ;  /* 0x000000aaa707723e */ /* 0x000fe200000010ff */
[----:B------:R-:W-:Y:S02]  /*4a10*/  FADD.FTZ R206, R206, R175 ;  /* 0x000000afcece7221 */ /* 0x000fe40000010000 */
[----:B------:R-:W-:Y:S01]  /*4a20*/  FADD.FTZ R177, R210, R177 ;  /* 0x000000b1d2b17221 */ /* 0x000fe20000010000 */
[----:B------:R-:W-:Y:S01]  /*4a30*/  IADD3 R210, R132, -0x2, RZ ;  /* 0xfffffffe84d27810 */ /* 0x000fe20007ffe0ff */
        /* <DEDUP_REMOVED lines=10> */
[C---:B------:R-:W-:Y:S07]  /*4ae0*/  HMMA.16816.F32.BF16 R52, R4.reuse, R20, R52 ;  /* 0x000000140434723c */ /* 0x040fee0000041834 */
[----:B------:R-:W-:Y:S01]  /*4af0*/  IADD3 R20, R132, -0x3, RZ ;  /* 0xfffffffd84147810 */ /* 0x000fe20007ffe0ff */
[----:B--2---:R-:W-:Y:S03]  /*4b00*/  HMMA.16816.F32.BF16 R60, R4, R16, R60 ;  /* 0x00000010043c723c */ /* 0x004fe6000004183c */
[----:B------:R-:W-:-:S05]  /*4b10*/  ISETP.GE.AND P4, PT, R20, R189, PT ;  /* 0x000000bd1400720c */ /* 0x000fca0003f86270 */
[C---:B------:R-:W-:Y:S01]  /*4b20*/  HMMA.16816.F32.BF16 R64, R4.reuse, R18, R64 ;  /* 0x000000120440723c */ /* 0x040fe20000041840 */
[----:B------:R-:W2:Y:S07]  /*4b30*/  LDSM.16.MT88.4 R16, [R160+0x5900] ;  /* 0x00590000a010783b */ /* 0x000eae0000004200 */
[----:B---3--:R-:W-:Y:S01]  /*4b40*/  HMMA.16816.F32.BF16 R68, R4, R12, R68 ;  /* 0x0000000c0444723c */ /* 0x008fe20000041844 */
[----:B------:R-:W-:-:S06]  /*4b50*/  @P4 IMAD R145, R145, R20, RZ ;  /* 0x0000001491914224 */ /* 0x000fcc00078e02ff */
[----:B------:R-:W-:Y:S01]  /*4b60*/  @P4 SHF.R.S32.HI R12, RZ, 0x1f, R20 ;  /* 0x0000001fff0c4819 */ /* 0x000fe20000011414 */
[-C--:B------:R-:W-:Y:S01]  /*4b70*/  @P4 IMAD.WIDE.U32 R20, R20, R147.reuse, R202 ;  /* 0x0000009314144225 */ /* 0x080fe200078e00ca */
[----:B-1----:R-:W-:Y:S03]  /*4b80*/  HMMA.16816.F32.BF16 R84, R4, R8, R84 ;  /* 0x000000080454723c */ /* 0x002fe60000041854 */
[----:B------:R-:W-:-:S04]  /*4b90*/  @P4 IMAD R12, R12, R147, R145 ;  /* 0x000000930c0c4224 */ /* 0x000fc800078e0291 */
[----:B------:R-:W-:Y:S01]  /*4ba0*/  @P4 IMAD.IADD R9, R21, 0x1, R12 ;  /* 0x0000000115094824 */ /* 0x000fe200078e020c */
[C---:B------:R-:W-:Y:S01]  /*4bb0*/  @P4 LEA R8, P0, R20.reuse, c[0x0][0x1c8], 0x1 ;  /* 0x0000720014084a11 */ /* 0x040fe200078008ff */
[----:B------:R-:W-:Y:S03]  /*4bc0*/  HMMA.16816.F32.BF16 R88, R4, R10, R88 ;  /* 0x0000000a0458723c */ /* 0x000fe60000041858 */
[----:B------:R-:W-:-:S04]  /*4bd0*/  @P4 LEA.HI.X R9, R20, c[0x0][0x1cc], R9, 0x1, P0 ;  /* 0x0000730014094a11 */ /* 0x000fc800000f0c09 */
[C---:B------:R-:W-:Y:S01]  /*4be0*/  @P4 LEA R10, P0, R193.reuse, R8, 0x1 ;  /* 0x00000008c10a4211 */ /* 0x040fe200078008ff */
[----:B------:R-:W-:Y:S01]  /*4bf0*/  @!PT LDS RZ, [RZ] ;  /* 0x00000000fffff984 */ /* 0x000fe20000000800 */
[----:B------:R-:W-:Y:S01]  /*4c00*/  @!PT LDS RZ, [RZ] ;  /* 0x00000000fffff984 */ /* 0x000fe20000000800 */
[----:B------:R-:W-:Y:S01]  /*4c10*/  @!PT LDS RZ, [RZ] ;  /* 0x00000000fffff984 */ /* 0x000fe20000000800 */
[----:B------:R1:W-:Y:S01]  /*4c20*/  @P4 LDGSTS.E.BYPASS.LTC128B.128 [R144+0xc100], [R8.64], !P3 ;  /* 0x0c10000008904fae */ /* 0x0003e2000d901d4a */
[----:B------:R-:W-:Y:S02]  /*4c30*/  HMMA.16816.F32.BF16 R44, R4, R140, R44 ;  /* 0x0000008c042c723c */ /* 0x000fe4000004182c */
[----:B------:R-:W-:Y:S01]  /*4c40*/  @P4 LEA.HI.X R11, R193, R9, R192, 0x1, P0 ;  /* 0x00000009c10b4211 */ /* 0x000fe200000f0cc0 */
[----:B------:R1:W-:Y:S01]  /*4c50*/  @P4 LDGSTS.E.BYPASS.LTC128B.128 [R144+0xe100], [R8.64+0x80], !P2 ;  /* 0x0e10008008904fae */ /* 0x0003e2000d101d4a */
[----:B------:R-:W-:-:S03]  /*4c60*/  PLOP3.LUT P0, PT, PT, PT, UP1, 0x40, 0x0 ;  /* 0x000000000000781c */ /* 0x000fc60003f0e818 */
[----:B------:R1:W-:Y:S01]  /*4c70*/  @P4 LDGSTS.E.BYPASS.LTC128B.128 [R144+0x10100], [R8.64+0x100], !P1 ;  /* 0x1010010008904fae */ /* 0x0003e2000c901d4a */
[C---:B------:R-:W-:Y:S03]  /*4c80*/  HMMA.16816.F32.BF16 R48, R4.reuse, R142, R48 ;  /* 0x0000008e0430723c */ /* 0x040fe60000041830 */
[----:B------:R1:W-:Y:S04]  /*4c90*/  @P4 LDGSTS.E.BYPASS.LTC128B.128 [R144+0xd100], [R10.64], !P3 ;  /* 0x0d1000000a904fae */ /* 0x0003e8000d901d4a */
[----:B------:R1:W-:Y:S01]  /*4ca0*/  @P4 LDGSTS.E.BYPASS.LTC128B.128 [R144+0xf100], [R10.64+0x80], !P2 ;  /* 0x0f1000800a904fae */ /* 0x0003e2000d101d4a */
[C---:B------:R-:W-:Y:S03]  /*4cb0*/  HMMA.16816.F32.BF16 R76, R4.reuse, R136, R76 ;  /* 0x00000088044c723c */ /* 0x040fe6000004184c */
[----:B------:R1:W-:Y:S04]  /*4cc0*/  @P4 LDGSTS.E.BYPASS.LTC128B.128 [R144+0x11100], [R10.64+0x100], !P1 ;  /* 0x111001000a904fae */ /* 0x0003e8000c901d4a */
[----:B------:R-:W0:Y:S01]  /*4cd0*/  LDGDEPBAR ;  /* 0x00000000000079af */ /* 0x000e220000000000 */
        /* <DEDUP_REMOVED lines=10> */
[----:B------:R-:W-:Y:S07]  /*4d80*/  HMMA.16816.F32.BF16 R96, R4, R18, R96 ;  /* 0x000000120460723c */ /* 0x000fee0000041860 */
[----:B------:R-:W-:Y:S01]  /*4d90*/  IMAD.U32 R4, RZ, RZ, UR4 ;  /* 0x00000004ff047e24 */ /* 0x000fe2000f8e00ff */
[----:B------:R-:W-:Y:S05]  /*4da0*/  @P0 BRA `(.L_x_1582) ;  /* 0x0000010000000947 */ /* 0x000fea0003800000 */
[----:B-1----:R-:W-:Y:S01]  /*4db0*/  ISETP.LT.AND P0, PT, RZ, UR12, PT ;  /* 0x0000000cff007c0c */ /* 0x002fe2000bf01270 */
[----:B------:R-:W-:-:S06]  /*4dc0*/  UIADD3 UR4, UR12, -0x1, URZ ;  /* 0xffffffff0c047890 */ /* 0x000fcc000fffe03f */
[----:B------:R-:W-:-:S06]  /*4dd0*/  MOV R3, UR4 ;  /* 0x0000000400037c02 */ /* 0x000fcc0008000f00 */
[----:B------:R-:W-:Y:S05]  /*4de0*/  @P0 BRA `(.L_x_1583) ;  /* 0x0000006000000947 */ /* 0x000fea0003800000 */
[----:B------:R-:W-:Y:S01]  /*4df0*/  ISETP.NE.AND P0, PT, R133, c[0x0][0x32c], PT ;  /* 0x0000cb0085007a0c */ /* 0x000fe20003f05270 */
[----:B------:R-:W-:-:S12]  /*4e00*/  IMAD R5, RZ, RZ, -UR12 ;  /* 0x8000000cff057e24 */ /* 0x000fd8000f8e02ff */
[----:B------:R-:W-:-:S05]  /*4e10*/  @P0 IMAD.HI.U32 R3, R5, c[0x0][0x330], RZ ;  /* 0x0000cc0005030a27 */ /* 0x000fca00078e00ff */
[----:B------:R-:W-:-:S04]  /*4e20*/  @P0 SHF.R.U32.HI R5, RZ, c[0x0][0x334], R3 ;  /* 0x0000cd00ff050a19 */ /* 0x000fc80000011603 */
[----:B------:R-:W-:Y:S01]  /*4e30*/  LOP3.LUT R3, RZ, R5, RZ, 0x33, !PT ;  /* 0x00000005ff037212 */ /* 0x000fe200078e33ff */
[----:B------:R-:W-:Y:S05]  /*4e40*/  BRA `(.L_x_1584) ;  /* 0x0000003000007947 */ /* 0x000fea0003800000 */
.L_x_1583:
[----:B------:R-:W-:-:S13]  /*4e50*/  ISETP.NE.AND P0, PT, R133, c[0x0][0x32c], PT ;  /* 0x0000cb0085007a0c */ /* 0x000fda0003f05270 */
[----:B------:R-:W-:-:S05]  /*4e60*/  @P0 IMAD.HI.U32 R5, R3, c[0x0][0x330], RZ ;  /* 0x0000cc0003050a27 */ /* 0x000fca00078e00ff */
[----:B------:R-:W-:Y:S02]  /*4e70*/  @P0 SHF.R.U32.HI R3, RZ, c[0x0][0x334], R5 ;  /* 0x0000cd00ff030a19 */ /* 0x000fe40000011605 */
.L_x_1584:
[----:B------:R-:W-:-:S05]  /*4e80*/  MOV R6, c[0x0][0x32c] ;  /* 0x0000cb0000067a02 */ /* 0x000fca0000000f00 */
[----:B------:R-:W-:-:S05]  /*4e90*/  IMAD R3, R3, R6, c[0x0][0x32c] ;  /* 0x0000cb0003037624 */ /* 0x000fca00078e0206 */
[----:B------:R-:W-:-:S04]  /*4ea0*/  IMNMX R4, R4, R3, PT ;  /* 0x0000000304047217 */ /* 0x000fc80003800200 */
.L_x_1582:
[----:B-1----:R-:W-:Y:S01]  /*4eb0*/  SHF.R.S32.HI R3, RZ, 0x1f, R4 ;  /* 0x0000001fff037819 */ /* 0x002fe20000011404 */
[----:B------:R-:W-:Y:S02]  /*4ec0*/  UMOV UR5, 0x1 ;  /* 0x0000000100057882 */ /* 0x000fe40000000000 */
[----:B------:R-:W-:Y:S01]  /*4ed0*/  UMOV UR7, URZ ;  /* 0x0000003f00077c82 */ /* 0x000fe20008000000 */
[----:B------:R-:W-:-:S04]  /*4ee0*/  LEA.HI R4, R3, R4, RZ, 0x6 ;  /* 0x0000000403047211 */ /* 0x000fc800078f30ff */
[----:B------:R-:W-:-:S04]  /*4ef0*/  SHF.R.S32.HI R4, RZ, 0x6, R4 ;  /* 0x00000006ff047819 */ /* 0x000fc80000011404 */
[----:B------:R-:W-:-:S04]  /*4f00*/  IMNMX R219, R189, R4, !PT ;  /* 0x00000004bddb7217 */ /* 0x000fc80007800200 */
[----:B------:R-:W-:-:S13]  /*4f10*/  ISETP.GE.AND P0, PT, R210, R219, PT ;  /* 0x000000dbd200720c */ /* 0x000fda0003f06270 */
[----:B------:R-:W-:Y:S05]  /*4f20*/  @!P0 BRA `(.L_x_1585) ;  /* 0x0000362000008947 */ /* 0x000fea0003800000 */
[----:B------:R-:W-:Y:S01]  /*4f30*/  PLOP3.LUT P4, PT, PT, PT, UP2, 0x80, 0x0 ;  /* 0x000000000000781c */ /* 0x000fe20003f8f028 */
[----:B------:R-:W-:Y:S01]  /*4f40*/  IMAD.MOV.U32 R185, RZ, RZ, 0x20 ;  /* 0x00000020ffb97424 */ /* 0x000fe200078e00ff */
[----:B------:R-:W-:Y:S01]  /*4f50*/  PLOP3.LUT P0, PT, PT, PT, UP2, 0x80, 0x0 ;  /* 0x000000000000781c */ /* 0x000fe20003f0f028 */
[----:B------:R-:W-:Y:S01]  /*4f60*/  IMAD.MOV.U32 R3, RZ, RZ, R0 ;  /* 0x000000ffff037224 */ /* 0x000fe200078e0000 */
[C---:B------:R-:W-:Y:S01]  /*4f70*/  IADD3 R218, P5, R196.reuse, 0x40, RZ ;  /* 0x00000040c4da7810 */ /* 0x040fe20007fbe0ff */
[----:B------:R-:W-:Y:S01]  /*4f80*/  IMAD.MOV.U32 R132, RZ, RZ, R2 ;  /* 0x000000ffff847224 */ /* 0x000fe200078e0002 */
[----:B------:R-:W-:Y:S01]  /*4f90*/  SEL R185, R185, 0xffffffe0, !P6 ;  /* 0xffffffe0b9b97807 */ /* 0x000fe20007000000 */
[----:B------:R-:W-:Y:S01]  /*4fa0*/  UMOV UR7, URZ ;  /* 0x0000003f00077c82 */ /* 0x000fe20008000000 */
[----:B------:R-:W-:Y:S01]  /*4fb0*/  IADD3 R216, P6, R196, 0x80, RZ ;  /* 0x00000080c4d87810 */ /* 0x000fe20007fde0ff */
[----:B------:R-:W-:Y:S01]  /*4fc0*/  IMAD.X R217, RZ, RZ, R201, P5 ;  /* 0x000000ffffd97224 */ /* 0x000fe200028e06c9 */
[----:B------:R-:W-:Y:S01]  /*4fd0*/  IADD3 R212, P5, R198, 0x80, RZ ;  /* 0x00000080c6d47810 */ /* 0x000fe20007fbe0ff */
[----:B------:R-:W-:-:S02]  /*4fe0*/  UMOV UR5, 0x1 ;  /* 0x0000000100057882 */ /* 0x000fc40000000000 */
[----:B------:R-:W-:Y:S01]  /*4ff0*/  @P4 IMAD.HI.U32 R209, R195, c[0x0][0x2c8], RZ ;  /* 0x0000b200c3d14a27 */ /* 0x000fe200078e00ff */
[----:B------:R-:W-:-:S03]  /*5000*/  IADD3 R214, P4, R198, 0x40, RZ ;  /* 0x00000040c6d67810 */ /* 0x000fc60007f9e0ff */
[----:B------:R-:W-:Y:S01]  /*5010*/  IMAD.X R215, RZ, RZ, R201, P6 ;  /* 0x000000ffffd77224 */ /* 0x000fe200030e06c9 */
[----:B------:R-:W-:Y:S01]  /*5020*/  @P0 SHF.R.U32.HI R209, RZ, c[0x0][0x2cc], R209 ;  /* 0x0000b300ffd10a19 */ /* 0x000fe200000116d1 */
[--C-:B------:R-:W-:Y:S02]  /*5030*/  IMAD.X R213, RZ, RZ, R203.reuse, P4 ;  /* 0x000000ffffd57224 */ /* 0x100fe400020e06cb */
[----:B------:R-:W-:Y:S02]  /*5040*/  IMAD.X R211, RZ, RZ, R203, P5 ;  /* 0x000000ffffd37224 */ /* 0x000fe400028e06cb */
.L_x_1594:
[----:B------:R-:W-:Y:S04]  /*5050*/  DEPBAR.LE SB0, 0x2 ;  /* 0x000080800000791a */ /* 0x000fe80000000000 */
[----:B------:R-:W-:Y:S01]  /*5060*/  BAR.SYNC.DEFER_BLOCKING 0x0 ;  /* 0x0000000000007b1d */ /* 0x000fe20000010000 */
[----:B------:R-:W-:Y:S01]  /*5070*/  UIMAD UR4, UR5, 0x6000, URZ ;  /* 0x00006000050478a4 */ /* 0x000fe2000f8e023f */
[----:B------:R-:W-:Y:S01]  /*5080*/  ISETP.GE.AND P6, PT, R189, R210, PT ;  /* 0x000000d2bd00720c */ /* 0x000fe20003fc6270 */
[----:B------:R-:W-:Y:S02]  /*5090*/  UIADD3 UR12, UR7, 0x1, URZ ;  /* 0x00000001070c7890 */ /* 0x000fe4000fffe03f */
[----:B------:R-:W-:Y:S02]  /*50a0*/  UISETP.GE.AND UP0, UPT, UR7, 0x1, UPT ;  /* 0x000000010700788c */ /* 0x000fe4000bf06270 */
[----:B------:R-:W-:Y:S05]  /*50b0*/  IADD3 R187, R184, UR4, RZ ;  /* 0x00000004b8bb7c10 */ /* 0x000fea000fffe0ff */
[C-C-:B------:R-:W-:Y:S02]  /*50c0*/  IMAD.IADD R133, R185.reuse, 0x1, R187.reuse ;  /* 0x00000001b9857824 */ /* 0x140fe400078e02bb */
[C---:B------:R-:W-:Y:S01]  /*50d0*/  IMAD.IADD R0, R188.reuse, 0x1, R187 ;  /* 0x00000001bc007824 */ /* 0x040fe200078e02bb */
[----:B------:R-:W-:Y:S01]  /*50e0*/  IADD3 R187, R185, R187, R188 ;  /* 0x000000bbb9bb7210 */ /* 0x000fe20007ffe0bc */
[----:B------:R-:W-:Y:S01]  /*50f0*/  IMAD.IADD R2, R188, 0x1, R133 ;  /* 0x00000001bc027824 */ /* 0x000fe200078e0285 */
[----:B------:R-:W-:Y:S04]  /*5100*/  @!P6 IADD3 R220, R210, -0x1, RZ ;  /* 0xffffffffd2dce810 */ /* 0x000fe80007ffe0ff */
[----:B------:R-:W-:Y:S01]  /*5110*/  @!P6 SHF.R.S32.HI R223, RZ, 0x1f, R220 ;  /* 0x0000001fffdfe819 */ /* 0x000fe200000114dc */
[----:B------:R-:W-:Y:S04]  /*5120*/  LDSM.16.M88.4 R136, [R186] ;  /* 0x00000000ba88783b */ /* 0x000fe80000000200 */
[----:B------:R-:W-:Y:S01]  /*5130*/  @!P6 IMAD R223, R223, c[0x0][0x208], RZ ;  /* 0x00008200dfdfea24 */ /* 0x000fe200078e02ff */
[----:B------:R-:W1:Y:S03]  /*5140*/  LDSM.16.M88.4 R140, [R184+UR4+0xc100] ;  /* 0x00c10004b88c783b */ /* 0x000e660008000200 */
[C---:B------:R-:W-:Y:S02]  /*5150*/  @!P6 IMAD R223, R220.reuse, c[0x0][0x20c], R223 ;  /* 0x00008300dcdfea24 */ /* 0x040fe400078e02df */
[----:B------:R-:W-:Y:S01]  /*5160*/  @!P6 IMAD.WIDE.U32 R220, R220, c[0x0][0x208], RZ ;  /* 0x00008200dcdcea25 */ /* 0x000fe200078e00ff */
[----:B------:R-:W2:Y:S03]  /*5170*/  LDSM.16.M88.4 R144, [R184+UR4+0xc900] ;  /* 0x00c90004b890783b */ /* 0x000ea60008000200 */
[----:B------:R-:W-:Y:S02]  /*5180*/  @!P6 IMAD.IADD R222, R221, 0x1, R223 ;  /* 0x00000001dddee824 */ /* 0x000fe400078e02df */
[C---:B------:R-:W-:Y:S01]  /*5190*/  @!P6 IMAD.SHL.U32 R223, R220.reuse, 0x40, RZ ;  /* 0x00000040dcdfe824 */ /* 0x040fe200078e00ff */
[----:B------:R-:W3:Y:S02]  /*51a0*/  LDSM.16.M88.4 R148, [R184+UR4+0xd100] ;  /* 0x00d10004b894783b */ /* 0x000ee40008000200 */
[----:B------:R-:W-:Y:S02]  /*51b0*/  @!P6 SHF.L.U64.HI R222, R220, 0x6, R222 ;  /* 0x00000006dcdee819 */ /* 0x000fe400000102de */
[C---:B------:R-:W-:Y:S01]  /*51c0*/  @!P6 IADD3 R220, P5, R223.reuse, R196, RZ ;  /* 0x000000c4dfdce210 */ /* 0x040fe20007fbe0ff */
[----:B------:R-:W4:Y:S01]  /*51d0*/  LDSM.16.M88.4 R152, [R184+UR4+0xd900] ;  /* 0x00d90004b898783b */ /* 0x000f220008000200 */
[C---:B------:R-:W-:Y:S02]  /*51e0*/  @!P6 IADD3 R224, P0, R223.reuse, R216, RZ ;  /* 0x000000d8dfe0e210 */ /* 0x040fe40007f1e0ff */
[----:B------:R-:W-:Y:S01]  /*51f0*/  @!P6 IADD3 R221, P4, R223, R218, RZ ;  /* 0x000000dadfdde210 */ /* 0x000fe20007f9e0ff */
[----:B------:R-:W-:Y:S01]  /*5200*/  @!P6 IMAD.X R225, R222, 0x1, R201, P5 ;  /* 0x00000001dee1e824 */ /* 0x000fe200028e06c9 */
[----:B------:R-:W-:Y:S01]  /*5210*/  LDSM.16.M88.4 R156, [R133+0xc100] ;  /* 0x00c10000859c783b */ /* 0x000fe20000000200 */
[----:B------:R-:W-:Y:S01]  /*5220*/  @!P6 LEA R230, P5, R220, c[0x0][0x1f8], 0x1 ;  /* 0x00007e00dce6ea11 */ /* 0x000fe200078a08ff */
[----:B------:R-:W-:Y:S01]  /*5230*/  @!P6 IMAD.X R227, R222, 0x1, R215, P0 ;  /* 0x00000001dee3e824 */ /* 0x000fe200000e06d7 */
[----:B------:R-:W-:Y:S01]  /*5240*/  @!P6 LEA R226, P0, R224, c[0x0][0x1f8], 0x1 ;  /* 0x00007e00e0e2ea11 */ /* 0x000fe200078008ff */
[----:B------:R-:W-:Y:S01]  /*5250*/  @!P6 IMAD.X R232, R222, 0x1, R217, P4 ;  /* 0x00000001dee8e824 */ /* 0x000fe200020e06d9 */
[----:B------:R-:W-:Y:S01]  /*5260*/  LDSM.16.M88.4 R160, [R133+0xd100] ;  /* 0x00d1000085a0783b */ /* 0x000fe20000000200 */
[----:B------:R-:W-:Y:S01]  /*5270*/  @!P6 LEA.HI.X R231, R220, c[0x0][0x1fc], R225, 0x1, P5 ;  /* 0x00007f00dce7ea11 */ /* 0x000fe200028f0ce1 */
[----:B------:R-:W-:Y:S01]  /*5280*/  IMAD.U32 R220, RZ, RZ, UR7 ;  /* 0x00000007ffdc7e24 */ /* 0x000fe2000f8e00ff */
[C---:B------:R-:W-:Y:S01]  /*5290*/  @!P6 LEA R228, P4, R221.reuse, c[0x0][0x1f8], 0x1 ;  /* 0x00007e00dde4ea11 */ /* 0x040fe200078808ff */
[----:B------:R-:W-:Y:S01]  /*52a0*/  USEL UR7, UR12, URZ, !UP0 ;  /* 0x0000003f0c077287 */ /* 0x000fe2000c000000 */
[----:B------:R-:W-:Y:S01]  /*52b0*/  LDSM.16.M88.4 R164, [R133+0xd900] ;  /* 0x00d9000085a4783b */ /* 0x000fe20000000200 */
[----:B------:R-:W-:Y:S01]  /*52c0*/  @!P6 IMAD R220, R220, 0x6000, R205 ;  /* 0x00006000dcdce824 */ /* 0x000fe200078e02cd */
[----:B------:R-:W-:Y:S02]  /*52d0*/  @!P6 LEA.HI.X R227, R224, c[0x0][0x1fc], R227, 0x1, P0 ;  /* 0x00007f00e0e3ea11 */ /* 0x000fe400000f0ce3 */
[----:B------:R-:W-:Y:S02]  /*52e0*/  @!P6 LEA.HI.X R229, R221, c[0x0][0x1fc], R232, 0x1, P4 ;  /* 0x00007f00dde5ea11 */ /* 0x000fe400020f0ce8 */
[----:B------:R-:W-:Y:S01]  /*52f0*/  @!P6 IADD3 R223, P0, R191, R223, RZ ;  /* 0x000000dfbfdfe210 */ /* 0x000fe20007f1e0ff */
[C---:B-1----:R-:W-:Y:S03]  /*5300*/  HMMA.16816.F32.BF16 R4, R136.reuse, R140, RZ ;  /* 0x0000008c8804723c */ /* 0x042fe600000418ff */
[C---:B------:R-:W-:Y:S01]  /*5310*/  @!P6 IADD3 R225, P5, R223.reuse, R196, RZ ;  /* 0x000000c4dfe1e210 */ /* 0x040fe20007fbe0ff */
[----:B------:R-:W-:Y:S01]  /*5320*/  @!P6 IMAD.X R222, R190, 0x1, R222, P0 ;  /* 0x00000001bedee824 */ /* 0x000fe200000e06de */
[C---:B------:R-:W-:Y:S02]  /*5330*/  @!P6 IADD3 R221, P4, R223.reuse, R218, RZ ;  /* 0x000000dadfdde210 */ /* 0x040fe40007f9e0ff */
[----:B------:R-:W-:Y:S01]  /*5340*/  @!P6 IADD3 R236, P0, R223, R216, RZ ;  /* 0x000000d8dfece210 */ /* 0x000fe20007f1e0ff */
[C---:B------:R-:W-:Y:S01]  /*5350*/  HMMA.16816.F32.BF16 R8, R136.reuse, R142, RZ ;  /* 0x0000008e8808723c */ /* 0x040fe200000418ff */
[----:B------:R-:W1:Y:S03]  /*5360*/  LDSM.16.M88.4 R140, [R182] ;  /* 0x00000000b68c783b */ /* 0x000e660000000200 */
[C---:B------:R-:W-:Y:S01]  /*5370*/  @!P6 IMAD.X R238, R222.reuse, 0x1, R201, P5 ;  /* 0x00000001deeee824 */ /* 0x040fe200028e06c9 */
[----:B------:R-:W-:Y:S01]  /*5380*/  @!P6 LEA R232, P5, R225, c[0x0][0x1f8], 0x1 ;  /* 0x00007e00e1e8ea11 */ /* 0x000fe200078a08ff */
[C---:B------:R-:W-:Y:S01]  /*5390*/  @!P6 IMAD.X R234, R222.reuse, 0x1, R217, P4 ;  /* 0x00000001deeae824 */ /* 0x040fe200020e06d9 */
[----:B------:R-:W-:Y:S01]  /*53a0*/  @!P6 LEA R224, P4, R221, c[0x0][0x1f8], 0x1 ;  /* 0x00007e00dde0ea11 */ /* 0x000fe200078808ff */
[C---:B--2---:R-:W-:Y:S01]  /*53b0*/  HMMA.16816.F32.BF16 R12, R136.reuse, R144, RZ ;  /* 0x00000090880c723c */ /* 0x044fe200000418ff */
[----:B------:R-:W-:Y:S03]  /*53c0*/  @!P6 LEA.HI.X R233, R225, c[0x0][0x1fc], R238, 0x1, P5 ;  /* 0x00007f00e1e9ea11 */ /* 0x000fe600028f0cee */
[----:B------:R-:W-:Y:S01]  /*53d0*/  @!P6 LEA.HI.X R225, R221, c[0x0][0x1fc], R234, 0x1, P4 ;  /* 0x00007f00dde1ea11 */ /* 0x000fe200020f0cea */
[----:B------:R-:W-:Y:S01]  /*53e0*/  @!P6 IMAD.X R223, R222, 0x1, R215, P0 ;  /* 0x00000001dedfe824 */ /* 0x000fe200000e06d7 */
[----:B------:R-:W-:Y:S01]  /*53f0*/  @!P6 LEA R222, P0, R236, c[0x0][0x1f8], 0x1 ;  /* 0x00007e00ecdeea11 */ /* 0x000fe200078008ff */
[----:B------:R-:W-:Y:S01]  /*5400*/  IMAD.SHL.U32 R221, R210, 0x40, RZ ;  /* 0x00000040d2dd7824 */ /* 0x000fe200078e00ff */
[C---:B------:R-:W-:Y:S01]  /*5410*/  HMMA.16816.F32.BF16 R16, R136.reuse, R146, RZ ;  /* 0x000000928810723c */ /* 0x040fe200000418ff */
[----:B------:R-:W2:Y:S03]  /*5420*/  LDSM.16.M88.4 R144, [R133+0xc900] ;  /* 0x00c900008590783b */ /* 0x000ea60000000200 */
[----:B------:R-:W-:Y:S02]  /*5430*/  @!P6 LEA.HI.X R223, R236, c[0x0][0x1fc], R223, 0x1, P0 ;  /* 0x00007f00ecdfea11 */ /* 0x000fe400000f0cdf */
[----:B------:R-:W-:Y:S01]  /*5440*/  @!PT LDS RZ, [RZ] ;  /* 0x00000000fffff984 */ /* 0x000fe20000000800 */
[----:B------:R-:W-:Y:S01]  /*5450*/  @!PT LDS RZ, [RZ] ;  /* 0x00000000fffff984 */ /* 0x000fe20000000800 */
[----:B------:R-:W-:Y:S01]  /*5460*/  @!PT LDS RZ, [RZ] ;  /* 0x00000000fffff984 */ /* 0x000fe20000000800 */
[----:B------:R5:W-:Y:S01]  /*5470*/  @!P6 LDGSTS.E.BYPASS.LTC128B.128 [R220], [R230.64], !P3 ;  /* 0x00000000e6dcefae */ /* 0x000be2000d901d4a */
[----:B------:R-:W-:Y:S01]  /*5480*/  PLOP3.LUT P0, PT, PT, PT, UP2, 0x80, 0x0 ;  /* 0x000000000000781c */ /* 0x000fe20003f0f028 */
[C---:B---3--:R-:W-:Y:S03]  /*5490*/  HMMA.16816.F32.BF16 R20, R136.reuse, R148, RZ ;  /* 0x000000948814723c */ /* 0x048fe600000418ff */
[----:B------:R5:W-:Y:S05]  /*54a0*/  @!P6 LDGSTS.E.BYPASS.LTC128B.128 [R220+0x2000], [R228.64], !P2 ;  /* 0x02000000e4dcefae */ /* 0x000bea000d101d4a */
[C---:B------:R-:W-:Y:S01]  /*54b0*/  HMMA.16816.F32.BF16 R24, R136.reuse, R150, RZ ;  /* 0x000000968818723c */ /* 0x040fe200000418ff */
[----:B------:R5:W-:Y:S05]  /*54c0*/  @!P6 LDGSTS.E.BYPASS.LTC128B.128 [R220+0x4000], [R226.64], !P1 ;  /* 0x04000000e2dcefae */ /* 0x000bea000c901d4a */
[----:B------:R5:W-:Y:S02]  /*54d0*/  @!P6 LDGSTS.E.BYPASS.LTC128B.128 [R220+0x1000], [R232.64], !P3 ;  /* 0x01000000e8dcefae */ /* 0x000be4000d901d4a */
[C---:B----4-:R-:W-:Y:S03]  /*54e0*/  HMMA.16816.F32.BF16 R28, R136.reuse, R152, RZ ;  /* 0x00000098881c723c */ /* 0x050fe600000418ff */
[----:B------:R5:W-:Y:S05]  /*54f0*/  @!P6 LDGSTS.E.BYPASS.LTC128B.128 [R220+0x3000], [R224.64], !P2 ;  /* 0x03000000e0dcefae */ /* 0x000bea000d101d4a */
[----:B------:R-:W-:Y:S01]  /*5500*/  HMMA.16816.F32.BF16 R32, R136, R154, RZ ;  /* 0x0000009a8820723c */ /* 0x000fe200000418ff */
[----:B------:R5:W-:Y:S05]  /*5510*/  @!P6 LDGSTS.E.BYPASS.LTC128B.128 [R220+0x5000], [R222.64], !P1 ;  /* 0x05000000dedcefae */ /* 0x000bea000c901d4a */
[----:B------:R-:W-:Y:S02]  /*5520*/  LDSM.16.M88.4 R148, [R181] ;  /* 0x00000000b594783b */ /* 0x000fe40000000200 */
[C---:B-1----:R-:W-:Y:S03]  /*5530*/  HMMA.16816.F32.BF16 R4, R140.reuse, R156, R4 ;  /* 0x0000009c8c04723c */ /* 0x042fe60000041804 */
[----:B------:R-:W1:Y:S05]  /*5540*/  LDSM.16.M88.4 R168, [R0+0xc100] ;  /* 0x00c1000000a8783b */ /* 0x000e6a0000000200 */
[C---:B------:R-:W-:Y:S01]  /*5550*/  HMMA.16816.F32.BF16 R8, R140.reuse, R158, R8 ;  /* 0x0000009e8c08723c */ /* 0x040fe20000041808 */
[----:B------:R-:W-:Y:S05]  /*5560*/  LDSM.16.M88.4 R136, [R0+0xc900] ;  /* 0x00c900000088783b */ /* 0x000fea0000000200 */
[----:B------:R-:W-:Y:S02]  /*5570*/  LDSM.16.M88.4 R152, [R0+0xd100] ;  /* 0x00d100000098783b */ /* 0x000fe40000000200 */
[C---:B--2---:R-:W-:Y:S03]  /*5580*/  HMMA.16816.F32.BF16 R12, R140.reuse, R144, R12 ;  /* 0x000000908c0c723c */ /* 0x044fe6000004180c */
[----:B------:R-:W-:Y:S01]  /*5590*/  LDSM.16.M88.4 R156, [R180] ;  /* 0x00000000b49c783b */ /* 0x000fe20000000200 */
[----:B-----5:R-:W-:Y:S01]  /*55a0*/  IMAD.MOV.U32 R220, RZ, RZ, R195 ;  /* 0x000000ffffdc7224 */ /* 0x020fe200078e00c3 */
[----:B------:R-:W-:Y:S01]  /*55b0*/  IADD3 R222, -R204, 0x1, -R221 ;  /* 0x00000001ccde7810 */ /* 0x000fe20007ffe9dd */
[----:B------:R-:W-:Y:S01]  /*55c0*/  @P0 IMAD.MOV.U32 R220, RZ, RZ, R209 ;  /* 0x000000ffffdc0224 */ /* 0x000fe200078e00d1 */
[----:B------:R-:W-:Y:S01]  /*55d0*/  PLOP3.LUT P0, PT, PT, PT, UP1, 0x40, 0x0 ;  /* 0x000000000000781c */ /* 0x000fe20003f0e818 */
[C---:B------:R-:W-:Y:S01]  /*55e0*/  HMMA.16816.F32.BF16 R16, R140.reuse, R146, R16 ;  /* 0x000000928c10723c */ /* 0x040fe20000041810 */
[----:B------:R-:W-:Y:S03]  /*55f0*/  LDSM.16.M88.4 R144, [R0+0xd900] ;  /* 0x00d900000090783b */ /* 0x000fe60000000200 */
[----:B------:R-:W-:Y:S02]  /*5600*/  IADD3 R222, R222, c[0x0][0x1d0], RZ ;  /* 0x00007400dede7a10 */ /* 0x000fe40007ffe0ff */
[----:B------:R-:W-:Y:S02]  /*5610*/  LDSM.16.M88.4 R172, [R2+0xc100] ;  /* 0x00c1000002ac783b */ /* 0x000fe40000000200 */
[C---:B------:R-:W-:Y:S03]  /*5620*/  HMMA.16816.F32.BF16 R20, R140.reuse, R160, R20 ;  /* 0x000000a08c14723c */ /* 0x040fe60000041814 */
[----:B------:R-:W-:Y:S01]  /*5630*/  LDSM.16.M88.4 R176, [R2+0xc900] ;  /* 0x00c9000002b0783b */ /* 0x000fe20000000200 */
[----:B------:R-:W-:Y:S04]  /*5640*/  IADD3 R222, R222, -c[0x0][0x168], RZ ;  /* 0x80005a00dede7a10 */ /* 0x000fe80007ffe0ff */
[C---:B------:R-:W-:Y:S01]  /*5650*/  HMMA.16816.F32.BF16 R24, R140.reuse, R162, R24 ;  /* 0x000000a28c18723c */ /* 0x040fe20000041818 */
[----:B------:R-:W-:Y:S03]  /*5660*/  LDSM.16.M88.4 R160, [R184+UR4+0xf100] ;  /* 0x00f10004b8a0783b */ /* 0x000fe60008000200 */
[C---:B------:R-:W-:Y:S02]  /*5670*/  IADD3 R223, R222.reuse, c[0x0][0x328], RZ ;  /* 0x0000ca00dedf7a10 */ /* 0x040fe40007ffe0ff */
[----:B------:R-:W0:Y:S01]  /*5680*/  LDGDEPBAR ;  /* 0x00000000000079af */ /* 0x000e220000000000 */
[----:B------:R-:W-:Y:S01]  /*5690*/  IADD3 R222, R222, UR6, RZ ;  /* 0x00000006dede7c10 */ /* 0x000fe2000fffe0ff */
[C---:B------:R-:W-:Y:S03]  /*56a0*/  HMMA.16816.F32.BF16 R28, R140.reuse, R164, R28 ;  /* 0x000000a48c1c723c */ /* 0x040fe6000004181c */
[----:B------:R-:W2:Y:S05]  /*56b0*/  SHFL.IDX PT, R226, R220, RZ, 0x1c1f ;  /* 0x001c1fffdce27589 */ /* 0x000eaa00000e0000 */
[----:B------:R-:W-:Y:S01]  /*56c0*/  HMMA.16816.F32.BF16 R32, R140, R166, R32 ;  /* 0x000000a68c20723c */ /* 0x000fe20000041820 */
[----:B------:R-:W3:Y:S05]  /*56d0*/  LDSM.16.M88.4 R140, [R2+0xd100] ;  /* 0x00d10000028c783b */ /* 0x000eea0000000200 */
[----:B------:R-:W-:Y:S02]  /*56e0*/  LDSM.16.M88.4 R164, [R184+UR4+0xf900] ;  /* 0x00f90004b8a4783b */ /* 0x000fe40008000200 */
[C---:B-1----:R-:W-:Y:S08]  /*56f0*/  HMMA.16816.F32.BF16 R4, R148.reuse, R168, R4 ;  /* 0x000000a89404723c */ /* 0x042ff00000041804 */
[C---:B------:R-:W-:Y:S01]  /*5700*/  HMMA.16816.F32.BF16 R8, R148.reuse, R170, R8 ;  /* 0x000000aa9408723c */ /* 0x040fe20000041808 */
[----:B------:R-:W-:Y:S03]  /*5710*/  LDSM.16.M88.4 R168, [R133+0xe100] ;  /* 0x00e1000085a8783b */ /* 0x000fe60000000200 */
[--C-:B--2---:R-:W-:Y:S02]  /*5720*/  IMAD.IADD R225, R223, 0x1, R226.reuse ;  /* 0x00000001dfe17824 */ /* 0x104fe400078e02e2 */
[----:B------:R-:W-:Y:S02]  /*5730*/  IMAD.IADD R224, R222, 0x1, R226 ;  /* 0x00000001dee07824 */ /* 0x000fe400078e02e2 */
[C---:B------:R-:W-:Y:S08]  /*5740*/  HMMA.16816.F32.BF16 R12, R148.reuse, R136, R12 ;  /* 0x00000088940c723c */ /* 0x040ff0000004180c */
[C---:B------:R-:W-:Y:S01]  /*5750*/  HMMA.16816.F32.BF16 R16, R148.reuse, R138, R16 ;  /* 0x0000008a9410723c */ /* 0x040fe20000041810 */
[----:B------:R-:W1:Y:S07]  /*5760*/  LDSM.16.M88.4 R136, [R2+0xd900] ;  /* 0x00d900000288783b */ /* 0x000e6e0000000200 */
[C---:B------:R-:W-:Y:S08]  /*5770*/  HMMA.16816.F32.BF16 R20, R148.reuse, R152, R20 ;  /* 0x000000989414723c */ /* 0x040ff00000041814 */
[C---:B------:R-:W-:Y:S01]  /*5780*/  HMMA.16816.F32.BF16 R24, R148.reuse, R154, R24 ;  /* 0x0000009a9418723c */ /* 0x040fe20000041818 */
[----:B------:R-:W-:Y:S07]  /*5790*/  LDSM.16.M88.4 R152, [R184+UR4+0xe900] ;  /* 0x00e90004b898783b */ /* 0x000fee0008000200 */
[C---:B------:R-:W-:Y:S08]  /*57a0*/  HMMA.16816.F32.BF16 R28, R148.reuse, R144, R28 ;  /* 0x00000090941c723c */ /* 0x040ff0000004181c */
[----:B------:R-:W-:Y:S01]  /*57b0*/  HMMA.16816.F32.BF16 R32, R148, R146, R32 ;  /* 0x000000929420723c */ /* 0x000fe20000041820 */
[----:B------:R-:W-:Y:S05]  /*57c0*/  LDSM.16.M88.4 R144, [R186+0x4000] ;  /* 0x00400000ba90783b */ /* 0x000fea0000000200 */
[----:B------:R-:W2:Y:S02]  /*57d0*/  LDSM.16.M88.4 R148, [R184+UR4+0xe100] ;  /* 0x00e10004b894783b */ /* 0x000ea40008000200 */
[C---:B------:R-:W-:Y:S08]  /*57e0*/  HMMA.16816.F32.BF16 R4, R156.reuse, R172, R4 ;  /* 0x000000ac9c04723c */ /* 0x040ff00000041804 */
[C---:B------:R-:W-:Y:S01]  /*57f0*/  HMMA.16816.F32.BF16 R8, R156.reuse, R174, R8 ;  /* 0x000000ae9c08723c */ /* 0x040fe20000041808 */
[----:B------:R-:W-:Y:S07]  /*5800*/  LDSM.16.M88.4 R172, [R182+0x8000] ;  /* 0x00800000b6ac783b */ /* 0x000fee0000000200 */
[C---:B------:R-:W-:Y:S08]  /*5810*/  HMMA.16816.F32.BF16 R12, R156.reuse, R176, R12 ;  /* 0x000000b09c0c723c */ /* 0x040ff0000004180c */
[C---:B------:R-:W-:Y:S01]  /*5820*/  HMMA.16816.F32.BF16 R16, R156.reuse, R178, R16 ;  /* 0x000000b29c10723c */ /* 0x040fe20000041810 */
[----:B------:R-:W-:Y:S07]  /*5830*/  LDSM.16.M88.4 R176, [R133+0x10100] ;  /* 0x0101000085b0783b */ /* 0x000fee0000000200 */
[C---:B---3--:R-:W-:Y:S08]  /*5840*/  HMMA.16816.F32.BF16 R20, R156.reuse, R140, R20 ;  /* 0x0000008c9c14723c */ /* 0x048ff00000041814 */
[C---:B------:R-:W-:Y:S01]  /*5850*/  HMMA.16816.F32.BF16 R24, R156.reuse, R142, R24 ;  /* 0x0000008e9c18723c */ /* 0x040fe20000041818 */
[----:B------:R-:W3:Y:S07]  /*5860*/  LDSM.16.M88.4 R140, [R182+0x4000] ;  /* 0x00400000b68c783b */ /* 0x000eee0000000200 */
[C---:B-1----:R-:W-:Y:S08]  /*5870*/  HMMA.16816.F32.BF16 R28, R156.reuse, R136, R28 ;  /* 0x000000889c1c723c */ /* 0x042ff0000004181c */
[----:B------:R-:W-:Y:S01]  /*5880*/  HMMA.16816.F32.BF16 R32, R156, R138, R32 ;  /* 0x0000008a9c20723c */ /* 0x000fe20000041820 */
[----:B------:R-:W1:Y:S05]  /*5890*/  LDSM.16.M88.4 R136, [R133+0xe900] ;  /* 0x00e900008588783b */ /* 0x000e6a0000000200 */
[----:B------:R-:W-:Y:S02]  /*58a0*/  LDSM.16.M88.4 R156, [R133+0xf900] ;  /* 0x00f90000859c783b */ /* 0x000fe40000000200 */
        /* <DEDUP_REMOVED lines=12> */
[----:B------:R-:W5:Y:S02]  /*5970*/  LDSM.16.M88.4 R164, [R0+0xf100] ;  /* 0x00f1000000a4783b */ /* 0x000f640000000200 */
[C---:B---3--:R-:W-:Y:S08]  /*5980*/  HMMA.16816.F32.BF16 R4, R140.reuse, R168, R4 ;  /* 0x000000a88c04723c */ /* 0x048ff00000041804 */
[C---:B------:R-:W-:Y:S01]  /*5990*/  HMMA.16816.F32.BF16 R8, R140.reuse, R170, R8 ;  /* 0x000000aa8c08723c */ /* 0x040fe20000041808 */
[----:B------:R-:W3:Y:S07]  /*59a0*/  LDSM.16.M88.4 R168, [R0+0xf900] ;  /* 0x00f9000000a8783b */ /* 0x000eee0000000200 */
[C---:B-1----:R-:W-:Y:S08]  /*59b0*/  HMMA.16816.F32.BF16 R12, R140.reuse, R136, R12 ;  /* 0x000000888c0c723c */ /* 0x042ff0000004180c */
[C---:B------:R-:W-:Y:S01]  /*59c0*/  HMMA.16816.F32.BF16 R16, R140.reuse, R138, R16 ;  /* 0x0000008a8c10723c */ /* 0x040fe20000041810 */
[----:B------:R-:W-:Y:S07]  /*59d0*/  LDSM.16.M88.4 R136, [R180+0x4000] ;  /* 0x00400000b488783b */ /* 0x000fee0000000200 */
[C---:B--2---:R-:W-:Y:S08]  /*59e0*/  HMMA.16816.F32.BF16 R20, R140.reuse, R148, R20 ;  /* 0x000000948c14723c */ /* 0x044ff00000041814 */
        /* <DEDUP_REMOVED lines=9> */
[C---:B------:R-:W-:Y:S08]  /*5a80*/  HMMA.16816.F32.BF16 R12, R144.reuse, R160, R12 ;  /* 0x000000a0900c723c */ /* 0x040ff0000004180c */
[C---:B------:R-:W-:Y:S01]  /*5a90*/  HMMA.16816.F32.BF16 R16, R144.reuse, R162, R16 ;  /* 0x000000a29010723c */ /* 0x040fe20000041810 */
[----:B------:R-:W-:Y:S07]  /*5aa0*/  LDSM.16.M88.4 R160, [R184+UR4+0x10100] ;  /* 0x01010004b8a0783b */ /* 0x000fee0008000200 */
[C---:B-----5:R-:W-:Y:S08]  /*5ab0*/  HMMA.16816.F32.BF16 R20, R144.reuse, R164, R20 ;  /* 0x000000a49014723c */ /* 0x060ff00000041814 */
[C---:B------:R-:W-:Y:S01]  /*5ac0*/  HMMA.16816.F32.BF16 R24, R144.reuse, R166, R24 ;  /* 0x000000a69018723c */ /* 0x040fe20000041818 */
[----:B------:R-:W-:Y:S07]  /*5ad0*/  LDSM.16.M88.4 R164, [R184+UR4+0x10900] ;  /* 0x01090004b8a4783b */ /* 0x000fee0008000200 */
[C---:B---3--:R-:W-:Y:S08]  /*5ae0*/  HMMA.16816.F32.BF16 R28, R144.reuse, R168, R28 ;  /* 0x000000a8901c723c */ /* 0x048ff0000004181c */
[----:B------:R-:W-:Y:S01]  /*5af0*/  HMMA.16816.F32.BF16 R32, R144, R170, R32 ;  /* 0x000000aa9020723c */ /* 0x000fe20000041820 */
[----:B------:R-:W3:Y:S05]  /*5b00*/  LDSM.16.M88.4 R144, [R187+0xf900] ;  /* 0x00f90000bb90783b */ /* 0x000eea0000000200 */
[----:B------:R-:W-:Y:S02]  /*5b10*/  LDSM.16.M88.4 R168, [R184+UR4+0x11900] ;  /* 0x01190004b8a8783b */ /* 0x000fe40008000200 */
[C---:B-1----:R-:W-:Y:S08]  /*5b20*/  HMMA.16816.F32.BF16 R4, R136.reuse, R148, R4 ;  /* 0x000000948804723c */ /* 0x042ff00000041804 */
[C---:B------:R-:W-:Y:S01]  /*5b30*/  HMMA.16816.F32.BF16 R8, R136.reuse, R150, R8 ;  /* 0x000000968808723c */ /* 0x040fe20000041808 */
[----:B------:R-:W1:Y:S07]  /*5b40*/  LDSM.16.M88.4 R148, [R184+UR4+0x11100] ;  /* 0x01110004b894783b */ /* 0x000e6e0008000200 */
[C---:B--2---:R-:W-:Y:S08]  /*5b50*/  HMMA.16816.F32.BF16 R12, R136.reuse, R140, R12 ;  /* 0x0000008c880c723c */ /* 0x044ff0000004180c */
[C---:B------:R-:W-:Y:S01]  /*5b60*/  HMMA.16816.F32.BF16 R16, R136.reuse, R142, R16 ;  /* 0x0000008e8810723c */ /* 0x040fe20000041810 */
[----:B------:R-:W-:Y:S07]  /*5b70*/  LDSM.16.M88.4 R140, [R133+0x11100] ;  /* 0x01110000858c783b */ /* 0x000fee0000000200 */
[C---:B----4-:R-:W-:Y:S08]  /*5b80*/  HMMA.16816.F32.BF16 R20, R136.reuse, R152, R20 ;  /* 0x000000988814723c */ /* 0x050ff00000041814 */
[C---:B------:R-:W-:Y:S01]  /*5b90*/  HMMA.16816.F32.BF16 R24, R136.reuse, R154, R24 ;  /* 0x0000009a8818723c */ /* 0x040fe20000041818 */
[----:B------:R-:W-:Y:S07]  /*5ba0*/  LDSM.16.M88.4 R152, [R181+0x8000] ;  /* 0x00800000b598783b */ /* 0x000fee0000000200 */
[C---:B---3--:R-:W-:Y:S08]  /*5bb0*/  HMMA.16816.F32.BF16 R28, R136.reuse, R144, R28 ;  /* 0x00000090881c723c */ /* 0x048ff0000004181c */
[----:B------:R-:W-:Y:S01]  /*5bc0*/  HMMA.16816.F32.BF16 R32, R136, R146, R32 ;  /* 0x000000928820723c */ /* 0x000fe20000041820 */
[----:B------:R-:W2:Y:S05]  /*5bd0*/  LDSM.16.M88.4 R136, [R133+0x10900] ;  /* 0x010900008588783b */ /* 0x000eaa0000000200 */
[----:B------:R-:W3:Y:S02]  /*5be0*/  LDSM.16.M88.4 R144, [R133+0x11900] ;  /* 0x011900008590783b */ /* 0x000ee40000000200 */
[C---:B------:R-:W-:Y:S08]  /*5bf0*/  HMMA.16816.F32.BF16 R4, R156.reuse, R160, R4 ;  /* 0x000000a09c04723c */ /* 0x040ff00000041804 */
        /* <DEDUP_REMOVED lines=8> */
[C---:B------:R-:W-:Y:S08]  /*5c80*/  HMMA.16816.F32.BF16 R28, R156.reuse, R168, R28 ;  /* 0x000000a89c1c723c */ /* 0x040ff0000004181c */
[----:B------:R-:W-:Y:S01]  /*5c90*/  HMMA.16816.F32.BF16 R32, R156, R170, R32 ;  /* 0x000000aa9c20723c */ /* 0x000fe20000041820 */
[----:B------:R-:W5:Y:S07]  /*5ca0*/  LDSM.16.M88.4 R156, [R0+0x11100] ;  /* 0x01110000009c783b */ /* 0x000f6e0000000200 */
[C---:B------:R-:W-:Y:S08]  /*5cb0*/  HMMA.16816.F32.BF16 R4, R172.reuse, R176, R4 ;  /* 0x000000b0ac04723c */ /* 0x040ff00000041804 */
[C---:B------:R-:W-:Y:S08]  /*5cc0*/  HMMA.16816.F32.BF16 R8, R172.reuse, R178, R8 ;  /* 0x000000b2ac08723c */ /* 0x040ff00000041808 */
[C---:B--2---:R-:W-:Y:S08]  /*5cd0*/  HMMA.16816.F32.BF16 R12, R172.reuse, R136, R12 ;  /* 0x00000088ac0c723c */ /* 0x044ff0000004180c */
[C---:B------:R-:W-:Y:S01]  /*5ce0*/  HMMA.16816.F32.BF16 R16, R172.reuse, R138, R16 ;  /* 0x0000008aac10723c */ /* 0x040fe20000041810 */
[----:B------:R-:W2:Y:S07]  /*5cf0*/  LDSM.16.M88.4 R136, [R0+0x11900] ;  /* 0x011900000088783b */ /* 0x000eae0000000200 */
[C---:B------:R-:W-:Y:S08]  /*5d00*/  HMMA.16816.F32.BF16 R20, R172.reuse, R140, R20 ;  /* 0x0000008cac14723c */ /* 0x040ff00000041814 */
[C---:B------:R-:W-:Y:S01]  /*5d10*/  HMMA.16816.F32.BF16 R24, R172.reuse, R142, R24 ;  /* 0x0000008eac18723c */ /* 0x040fe20000041818 */
[----:B------:R-:W-:Y:S07]  /*5d20*/  LDSM.16.M88.4 R140, [R180+0x8000] ;  /* 0x00800000b48c783b */ /* 0x000fee0000000200 */
        /* <DEDUP_REMOVED lines=9> */
[C---:B-----5:R-:W-:Y:S08]  /*5dc0*/  HMMA.16816.F32.BF16 R20, R152.reuse, R156, R20 ;  /* 0x0000009c9814723c */ /* 0x060ff00000041814 */
[C---:B------:R-:W-:Y:S08]  /*5dd0*/  HMMA.16816.F32.BF16 R24, R152.reuse, R158, R24 ;  /* 0x0000009e9818723c */ /* 0x040ff00000041818 */
[C---:B--2---:R-:W-:Y:S08]  /*5de0*/  HMMA.16816.F32.BF16 R28, R152.reuse, R136, R28 ;  /* 0x00000088981c723c */ /* 0x044ff0000004181c */
[----:B------:R-:W-:Y:S08]  /*5df0*/  HMMA.16816.F32.BF16 R32, R152, R138, R32 ;  /* 0x0000008a9820723c */ /* 0x000ff00000041820 */
[C---:B---3--:R-:W-:Y:S08]  /*5e00*/  HMMA.16816.F32.BF16 R4, R140.reuse, R144, R4 ;  /* 0x000000908c04723c */ /* 0x048ff00000041804 */
[C---:B------:R-:W-:Y:S08]  /*5e10*/  HMMA.16816.F32.BF16 R8, R140.reuse, R146, R8 ;  /* 0x000000928c08723c */ /* 0x040ff00000041808 */
[C---:B----4-:R-:W-:Y:S08]  /*5e20*/  HMMA.16816.F32.BF16 R12, R140.reuse, R160, R12 ;  /* 0x000000a08c0c723c */ /* 0x050ff0000004180c */
[C---:B------:R-:W-:Y:S08]  /*5e30*/  HMMA.16816.F32.BF16 R16, R140.reuse, R162, R16 ;  /* 0x000000a28c10723c */ /* 0x040ff00000041810 */
[C---:B------:R-:W-:Y:S08]  /*5e40*/  HMMA.16816.F32.BF16 R20, R140.reuse, R164, R20 ;  /* 0x000000a48c14723c */ /* 0x040ff00000041814 */
[C---:B------:R-:W-:Y:S08]  /*5e50*/  HMMA.16816.F32.BF16 R24, R140.reuse, R166, R24 ;  /* 0x000000a68c18723c */ /* 0x040ff00000041818 */
[C---:B-1----:R-:W-:Y:S08]  /*5e60*/  HMMA.16816.F32.BF16 R28, R140.reuse, R148, R28 ;  /* 0x000000948c1c723c */ /* 0x042ff0000004181c */
[----:B------:R-:W-:Y:S01]  /*5e70*/  HMMA.16816.F32.BF16 R32, R140, R150, R32 ;  /* 0x000000968c20723c */ /* 0x000fe20000041820 */
[----:B------:R-:W-:-:S07]  /*5e80*/  @P0 BRA `(.L_x_1586) ;  /* 0x0000019000000947 */ /* 0x000fce0003800000 */
        /* <DEDUP_REMOVED lines=14> */
.L_x_1588:
[----:B------:R-:W-:Y:S04]  /*5f70*/  MOV R0, c[0x0][0x32c] ;  /* 0x0000cb0000007a02 */ /* 0x000fe80000000f00 */
[----:B------:R-:W-:Y:S11]  /*5f80*/  ISETP.NE.AND P0, PT, R0, 0x1, PT ;  /* 0x000000010000780c */ /* 0x000ff60003f05270 */
[----:B------:R-:W-:Y:S02]  /*5f90*/  @!UPT UIADD3 URZ, URZ, URZ, URZ ;  /* 0x0000003f3f3ff290 */ /* 0x000fe4000fffe03f */
[----:B------:R-:W-:Y:S05]  /*5fa0*/  @P0 IMAD.HI.U32 R0, R2, c[0x0][0x330], RZ ;  /* 0x0000cc0002000a27 */ /* 0x000fea00078e00ff */
[----:B------:R-:W-:Y:S02]  /*5fb0*/  @P0 SHF.R.U32.HI R2, RZ, c[0x0][0x334], R0 ;  /* 0x0000cd00ff020a19 */ /* 0x000fe40000011600 */
.L_x_1589:
[----:B------:R-:W-:Y:S05]  /*5fc0*/  BSYNC B0 ;  /* 0x0000000000007941 */ /* 0x000fea0003800000 */
.L_x_1587:
[----:B------:R-:W-:Y:S04]  /*5fd0*/  IMAD R133, R2, c[0x0][0x32c], -R221 ;  /* 0x0000cb0002857a24 */ /* 0x000fe800078e0add */
[----:B------:R-:W-:Y:S05]  /*5fe0*/  IMAD.IADD R133, R133, 0x1, -R204 ;  /* 0x0000000185857824 */ /* 0x000fea00078e0acc */
[----:B------:R-:W-:Y:S02]  /*5ff0*/  IADD3 R0, R133, c[0x0][0x32c], RZ ;  /* 0x0000cb0085007a10 */ /* 0x000fe40007ffe0ff */
[----:B------:R-:W-:Y:S02]  /*6000*/  IMNMX R224, R224, R133, !PT ;  /* 0x00000085e0e07217 */ /* 0x000fe40007800200 */
[----:B------:R-:W-:Y:S02]  /*6010*/  IMNMX R225, R225, R0, PT ;  /* 0x00000000e1e17217 */ /* 0x000fe40003800200 */
.L_x_1586:
[----:B------:R-:W-:Y:S01]  /*6020*/  ISETP.GT.AND P0, PT, R210, -0x1, PT ;  /* 0xffffffffd200780c */ /* 0x000fe20003f04270 */
[----:B------:R-:W1:Y:S03]  /*6030*/  SHFL.IDX PT, R2, R220, 0x1, 0x1c1f ;  /* 0x003c1f00dc027f89 */ /* 0x000e6600000e0000 */
[C---:B------:R-:W-:Y:S02]  /*6040*/  ISETP.GT.AND P4, PT, R224.reuse, 0x1, P0 ;  /* 0x00000001e000780c */ /* 0x040fe40000784270 */
[C---:B------:R-:W-:Y:S02]  /*6050*/  ISETP.GT.AND P5, PT, R224.reuse, RZ, P0 ;  /* 0x000000ffe000720c */ /* 0x040fe400007a4270 */
[C---:B------:R-:W-:Y:S02]  /*6060*/  ISETP.LT.OR P4, PT, R225.reuse, 0x2, P4 ;  /* 0x00000002e100780c */ /* 0x040fe40002781670 */
[----:B------:R-:W-:Y:S02]  /*6070*/  ISETP.LT.OR P5, PT, R225, 0x1, P5 ;  /* 0x00000001e100780c */ /* 0x000fe40002fa1670 */
[----:B------:R-:W-:Y:S02]  /*6080*/  FSEL R133, R5, -INF , !P4 ;  /* 0xff80000005857808 */ /* 0x000fe40006000000 */
[C---:B------:R-:W-:Y:S02]  /*6090*/  ISETP.GT.AND P4, PT, R224.reuse, 0x10, P0 ;  /* 0x00000010e000780c */ /* 0x040fe40000784270 */
[----:B------:R-:W-:Y:S02]  /*60a0*/  ISETP.GT.AND P6, PT, R224, 0x8, P0 ;  /* 0x00000008e000780c */ /* 0x000fe400007c4270 */
[----:B------:R-:W-:Y:S02]  /*60b0*/  ISETP.LT.OR P4, PT, R225, 0x11, P4 ;  /* 0x00000011e100780c */ /* 0x000fe40002781670 */
[----:B------:R-:W-:Y:S02]  /*60c0*/  FSEL R137, R4, -INF , !P5 ;  /* 0xff80000004897808 */ /* 0x000fe40006800000 */
[----:B------:R-:W-:Y:S02]  /*60d0*/  ISETP.GT.AND P5, PT, R224, 0x9, P0 ;  /* 0x00000009e000780c */ /* 0x000fe400007a4270 */
[----:B------:R-:W-:Y:S01]  /*60e0*/  FSEL R159, R12, -INF , !P4 ;  /* 0xff8000000c9f7808 */ /* 0x000fe20006000000 */
[--C-:B-1----:R-:W-:Y:S01]  /*60f0*/  IMAD.IADD R0, R223, 0x1, R2.reuse ;  /* 0x00000001df007824 */ /* 0x102fe200078e0202 */
[----:B------:R-:W-:Y:S01]  /*6100*/  ISETP.GT.AND P4, PT, R224, 0x19, P0 ;  /* 0x00000019e000780c */ /* 0x000fe20000784270 */
[----:B------:R-:W-:Y:S01]  /*6110*/  IMAD.IADD R222, R222, 0x1, R2 ;  /* 0x00000001dede7824 */ /* 0x000fe200078e0202 */
        /* <DEDUP_REMOVED lines=8> */
[C---:B------:R-:W-:Y:S02]  /*61a0*/  ISETP.GT.AND P4, PT, R224.reuse, 0x28, P0 ;  /* 0x00000028e000780c */ /* 0x040fe40000784270 */
        /* <DEDUP_REMOVED lines=17> */
[----:B------:R-:W-:Y:S02]  /*62c0*/  PLOP3.LUT P4, PT, PT, PT, UP1, 0x40, 0x0 ;  /* 0x000000000000781c */ /* 0x000fe40003f8e818 */
[C---:B------:R-:W-:Y:S02]  /*62d0*/  ISETP.LT.OR P6, PT, R225.reuse, 0x2a, P6 ;  /* 0x0000002ae100780c */ /* 0x040fe400037c1670 */
[----:B------:R-:W-:Y:S02]  /*62e0*/  ISETP.LT.OR P5, PT, R225, 0x31, P5 ;  /* 0x00000031e100780c */ /* 0x000fe40002fa1670 */
[----:B------:R-:W-:Y:S02]  /*62f0*/  FSEL R167, R25, -INF , !P6 ;  /* 0xff80000019a77808 */ /* 0x000fe40007000000 */
[----:B------:R-:W-:Y:S02]  /*6300*/  ISETP.GT.AND P6, PT, R224, 0x38, P0 ;  /* 0x00000038e000780c */ /* 0x000fe400007c4270 */
        /* <DEDUP_REMOVED lines=21> */
.L_x_1592:
[----:B------:R-:W-:Y:S04]  /*6460*/  MOV R2, c[0x0][0x32c] ;  /* 0x0000cb0000027a02 */ /* 0x000fe80000000f00 */
[----:B------:R-:W-:Y:S11]  /*6470*/  ISETP.NE.AND P4, PT, R2, 0x1, PT ;  /* 0x000000010200780c */ /* 0x000ff60003f85270 */
[----:B------:R-:W-:Y:S02]  /*6480*/  @!UPT UIADD3 URZ, URZ, URZ, URZ ;  /* 0x0000003f3f3ff290 */ /* 0x000fe4000fffe03f */
[----:B------:R-:W-:Y:S05]  /*6490*/  @P4 IMAD.HI.U32 R2, R4, c[0x0][0x330], RZ ;  /* 0x0000cc0004024a27 */ /* 0x000fea00078e00ff */
[----:B------:R-:W-:Y:S02]  /*64a0*/  @P4 SHF.R.U32.HI R4, RZ, c[0x0][0x334], R2 ;  /* 0x0000cd00ff044a19 */ /* 0x000fe40000011602 */
.L_x_1593:
[----:B------:R-:W-:Y:S05]  /*64b0*/  BSYNC B0 ;  /* 0x0000000000007941 */ /* 0x000fea0003800000 */
.L_x_1591:
[----:B------:R-:W-:Y:S04]  /*64c0*/  IMAD R221, R4, c[0x0][0x32c], -R221 ;  /* 0x0000cb0004dd7a24 */ /* 0x000fe800078e0add */
[----:B------:R-:W-:Y:S05]  /*64d0*/  IMAD.IADD R221, R221, 0x1, -R204 ;  /* 0x00000001dddd7824 */ /* 0x000fea00078e0acc */
[----:B------:R-:W-:Y:S02]  /*64e0*/  IADD3 R13, R221, c[0x0][0x32c], RZ ;  /* 0x0000cb00dd0d7a10 */ /* 0x000fe40007ffe0ff */
[----:B------:R-:W-:Y:S02]  /*64f0*/  IMNMX R222, R222, R221, !PT ;  /* 0x000000dddede7217 */ /* 0x000fe40007800200 */
[----:B------:R-:W-:Y:S02]  /*6500*/  IMNMX R0, R0, R13, PT ;  /* 0x0000000d00007217 */ /* 0x000fe40003800200 */
.L_x_1590:
[----:B------:R-:W-:Y:S01]  /*6510*/  FMNMX.FTZ R2, R137, R132, !PT ;  /* 0x0000008489027209 */ /* 0x000fe20007810000 */
[----:B------:R-:W-:Y:S04]  /*6520*/  DEPBAR.LE SB0, 0x2 ;  /* 0x000080800000791a */ /* 0x000fe80000000000 */
[----:B------:R-:W-:Y:S01]  /*6530*/  BAR.SYNC.DEFER_BLOCKING 0x0 ;  /* 0x0000000000007b1d */ /* 0x000fe20000010000 */
[----:B------:R-:W-:Y:S01]  /*6540*/  ISETP.GT.AND P6, PT, R222, RZ, P0 ;  /* 0x000000ffde00720c */ /* 0x000fe200007c4270 */
[----:B------:R-:W-:Y:S01]  /*6550*/  UIADD3 UR12, UR5, 0x1, URZ ;  /* 0x00000001050c7890 */ /* 0x000fe2000fffe03f */
[----:B------:R-:W-:Y:S01]  /*6560*/  FMNMX.FTZ R2, R133, R2, !PT ;  /* 0x0000000285027209 */ /* 0x000fe20007810000 */
[----:B------:R-:W-:Y:S01]  /*6570*/  UISETP.GE.AND UP0, UPT, UR5, 0x1, UPT ;  /* 0x000000010500788c */ /* 0x000fe2000bf06270 */
[----:B------:R-:W-:Y:S02]  /*6580*/  ISETP.LT.OR P6, PT, R0, 0x1, P6 ;  /* 0x000000010000780c */ /* 0x000fe400037c1670 */
[----:B------:R-:W-:Y:S01]  /*6590*/  ISETP.GT.AND P5, PT, R222, 0x1, P0 ;  /* 0x00000001de00780c */ /* 0x000fe200007a4270 */
[----:B------:R-:W-:Y:S01]  /*65a0*/  USEL UR5, UR12, URZ, !UP0 ;  /* 0x0000003f0c057287 */ /* 0x000fe2000c000000 */
[----:B------:R-:W-:Y:S02]  /*65b0*/  FMNMX.FTZ R2, R5, R2, !PT ;  /* 0x0000000205027209 */ /* 0x000fe40007810000 */
[----:B------:R-:W-:Y:S02]  /*65c0*/  FSEL R12, R6, -INF , !P6 ;  /* 0xff800000060c7808 */ /* 0x000fe40007000000 */
[----:B------:R-:W-:Y:S02]  /*65d0*/  ISETP.LT.OR P5, PT, R0, 0x2, P5 ;  /* 0x000000020000780c */ /* 0x000fe40002fa1670 */
[----:B------:R-:W-:Y:S02]  /*65e0*/  ISETP.GT.AND P4, PT, R222, 0x8, P0 ;  /* 0x00000008de00780c */ /* 0x000fe40000784270 */
[----:B------:R-:W-:Y:S02]  /*65f0*/  FMNMX.FTZ R2, R9, R2, !PT ;  /* 0x0000000209027209 */ /* 0x000fe40007810000 */
[----:B------:R-:W-:Y:S02]  /*6600*/  FSEL R8, R7, -INF , !P5 ;  /* 0xff80000007087808 */ /* 0x000fe40006800000 */
[----:B------:R-:W-:Y:S02]  /*6610*/  FMNMX.FTZ R7, R12, R3, !PT ;  /* 0x000000030c077209 */ /* 0x000fe40007810000 */
[----:B------:R-:W-:Y:S02]  /*6620*/  ISETP.LT.OR P4, PT, R0, 0x9, P4 ;  /* 0x000000090000780c */ /* 0x000fe40002781670 */
[----:B------:R-:W-:Y:S02]  /*6630*/  ISETP.GT.AND P6, PT, R222, 0x9, P0 ;  /* 0x00000009de00780c */ /* 0x000fe400007c4270 */
[----:B------:R-:W-:Y:S02]  /*6640*/  FMNMX.FTZ R2, R159, R2, !PT ;  /* 0x000000029f027209 */ /* 0x000fe40007810000 */
[----:B------:R-:W-:Y:S02]  /*6650*/  ISETP.LT.OR P6, PT, R0, 0xa, P6 ;  /* 0x0000000a0000780c */ /* 0x000fe400037c1670 */
[----:B------:R-:W-:Y:S02]  /*6660*/  FSEL R10, R10, -INF , !P4 ;  /* 0xff8000000a0a7808 */ /* 0x000fe40006000000 */
[----:B------:R-:W-:Y:S02]  /*6670*/  FMNMX.FTZ R7, R8, R7, !PT ;  /* 0x0000000708077209 */ /* 0x000fe40007810000 */
[C---:B------:R-:W-:Y:S02]  /*6680*/  ISETP.GT.AND P5, PT, R222.reuse, 0x10, P0 ;  /* 0x00000010de00780c */ /* 0x040fe400007a4270 */
        /* <DEDUP_REMOVED lines=22> */
[----:B------:R-:W-:Y:S02]  /*67f0*/  ISETP.LT.OR P4, PT, R0, 0x21, P4 ;  /* 0x000000210000780c */ /* 0x000fe40002781670 */
[----:B------:R-:W-:Y:S02]  /*6800*/  ISETP.GT.AND P6, PT, R222, 0x21, P0 ;  /* 0x00000021de00780c */ /* 0x000fe400007c4270 */
[----:B------:R-:W-:Y:S02]  /*6810*/  FMNMX.FTZ R11, R176, R11, !PT ;  /* 0x0000000bb00b7209 */ /* 0x000fe40007810000 */
[----:B------:R-:W-:Y:S02]  /*6820*/  FMNMX.FTZ R2, R169, R2, !PT ;  /* 0x00000002a9027209 */ /* 0x000fe40007810000 */
[----:B------:R-:W-:Y:S02]  /*6830*/  FSEL R174, R22, -INF , !P4 ;  /* 0xff80000016ae7808 */ /* 0x000fe40006000000 */
[----:B------:R-:W-:Y:S02]  /*6840*/  ISETP.LT.OR P6, PT, R0, 0x22, P6 ;  /* 0x000000220000780c */ /* 0x000fe400037c1670 */
[----:B------:R-:W-:Y:S02]  /*6850*/  ISETP.GT.AND P5, PT, R222, 0x28, P0 ;  /* 0x00000028de00780c */ /* 0x000fe400007a4270 */
[----:B------:R-:W-:Y:S02]  /*6860*/  FMNMX.FTZ R11, R166, R11, !PT ;  /* 0x0000000ba60b7209 */ /* 0x000fe40007810000 */
[----:B------:R-:W-:Y:S02]  /*6870*/  FMNMX.FTZ R2, R167, R2, !PT ;  /* 0x00000002a7027209 */ /* 0x000fe40007810000 */
[----:B------:R-:W-:Y:S02]  /*6880*/  FSEL R172, R23, -INF , !P6 ;  /* 0xff80000017ac7808 */ /* 0x000fe40007000000 */
[----:B------:R-:W-:Y:S02]  /*6890*/  ISETP.LT.OR P5, PT, R0, 0x29, P5 ;  /* 0x000000290000780c */ /* 0x000fe40002fa1670 */
[----:B------:R-:W-:Y:S02]  /*68a0*/  FMNMX.FTZ R11, R174, R11, !PT ;  /* 0x0000000bae0b7209 */ /* 0x000fe40007810000 */
[----:B------:R-:W-:Y:S02]  /*68b0*/  ISETP.GT.AND P4, PT, R222, 0x29, P0 ;  /* 0x00000029de00780c */ /* 0x000fe40000784270 */
[----:B------:R-:W-:Y:S02]  /*68c0*/  FMNMX.FTZ R2, R157, R2, !PT ;  /* 0x000000029d027209 */ /* 0x000fe40007810000 */
[----:B------:R-:W-:Y:S02]  /*68d0*/  ISETP.LT.OR P4, PT, R0, 0x2a, P4 ;  /* 0x0000002a0000780c */ /* 0x000fe40002781670 */
[----:B------:R-:W-:Y:S02]  /*68e0*/  FSEL R170, R26, -INF , !P5 ;  /* 0xff8000001aaa7808 */ /* 0x000fe40006800000 */
[----:B------:R-:W-:Y:S02]  /*68f0*/  ISETP.GT.AND P6, PT, R222, 0x30, P0 ;  /* 0x00000030de00780c */ /* 0x000fe400007c4270 */
[----:B------:R-:W-:Y:S02]  /*6900*/  FMNMX.FTZ R11, R172, R11, !PT ;  /* 0x0000000bac0b7209 */ /* 0x000fe40007810000 */
[----:B------:R-:W-:Y:S02]  /*6910*/  FMNMX.FTZ R2, R147, R2, !PT ;  /* 0x0000000293027209 */ /* 0x000fe40007810000 */
[----:B------:R-:W-:Y:S02]  /*6920*/  ISETP.LT.OR P6, PT, R0, 0x31, P6 ;  /* 0x000000310000780c */ /* 0x000fe400037c1670 */
[----:B------:R-:W-:Y:S02]  /*6930*/  FSEL R168, R27, -INF , !P4 ;  /* 0xff8000001ba87808 */ /* 0x000fe40006000000 */
        /* <DEDUP_REMOVED lines=8> */
[----:B------:R-:W-:Y:S02]  /*69c0*/  FSEL R144, R31, -INF , !P5 ;  /* 0xff8000001f907808 */ /* 0x000fe40006800000 */
[----:B------:R-:W-:Y:S01]  /*69d0*/  FMNMX.FTZ R11, R146, R11, !PT ;  /* 0x0000000b920b7209 */ /* 0x000fe20007810000 */
[----:B------:R-:W1:Y:S01]  /*69e0*/  SHFL.BFLY PT, R2, R7, 0x2, 0x1f ;  /* 0x0c401f0007027f89 */ /* 0x000e6200000e0000 */
[----:B------:R-:W-:Y:S02]  /*69f0*/  ISETP.LT.OR P4, PT, R0, 0x39, P4 ;  /* 0x000000390000780c */ /* 0x000fe40002781670 */
[----:B------:R-:W-:Y:S02]  /*6a00*/  ISETP.GT.AND P0, PT, R222, 0x39, P0 ;  /* 0x00000039de00780c */ /* 0x000fe40000704270 */
[----:B------:R-:W-:Y:S02]  /*6a10*/  FMNMX.FTZ R11, R144, R11, !PT ;  /* 0x0000000b900b7209 */ /* 0x000fe40007810000 */
[----:B------:R-:W-:Y:S01]  /*6a20*/  ISETP.LT.OR P0, PT, R0, 0x3a, P0 ;  /* 0x0000003a0000780c */ /* 0x000fe20000701670 */
[----:B------:R-:W-:Y:S01]  /*6a30*/  LDSM.16.MT88.4 R28, [R134+UR4+0x100] ;  /* 0x00010004861c783b */ /* 0x000fe20008004200 */
[----:B------:R-:W-:Y:S02]  /*6a40*/  FSEL R142, R34, -INF , !P4 ;  /* 0xff800000228e7808 */ /* 0x000fe40006000000 */
[----:B------:R-:W-:Y:S02]  /*6a50*/  FSEL R140, R35, -INF , !P0 ;  /* 0xff800000238c7808 */ /* 0x000fe40004000000 */
[----:B------:R-:W-:Y:S02]  /*6a60*/  FMNMX.FTZ R15, R142, R11, !PT ;  /* 0x0000000b8e0f7209 */ /* 0x000fe40007810000 */
[----:B------:R-:W-:Y:S02]  /*6a70*/  IADD3 R16, R134, UR4, RZ ;  /* 0x0000000486107c10 */ /* 0x000fe4000fffe0ff */
[----:B------:R-:W-:Y:S02]  /*6a80*/  FMNMX.FTZ R13, R140, R15, !PT ;  /* 0x0000000f8c0d7209 */ /* 0x000fe40007810000 */
[----:B------:R-:W-:Y:S03]  /*6a90*/  IADD3 R148, R183, R16, RZ ;  /* 0x00000010b7947210 */ /* 0x000fe60007ffe0ff */
[----:B------:R-:W2:Y:S01]  /*6aa0*/  SHFL.BFLY PT, R0, R13, 0x2, 0x1f ;  /* 0x0c401f000d007f89 */ /* 0x000ea200000e0000 */
[----:B-1----:R-:W-:Y:S07]  /*6ab0*/  FMNMX.FTZ R4, R7, R2, !PT ;  /* 0x0000000207047209 */ /* 0x002fee0007810000 */
[----:B------:R-:W1:Y:S01]  /*6ac0*/  SHFL.BFLY PT, R11, R4, 0x1, 0x1f ;  /* 0x0c201f00040b7f89 */ /* 0x000e6200000e0000 */
[----:B--2---:R-:W-:Y:S07]  /*6ad0*/  FMNMX.FTZ R7, R13, R0, !PT ;  /* 0x000000000d077209 */ /* 0x004fee0007810000 */
[----:B------:R-:W2:Y:S01]  /*6ae0*/  SHFL.BFLY PT, R0, R7, 0x1, 0x1f ;  /* 0x0c201f0007007f89 */ /* 0x000ea200000e0000 */
[----:B-1----:R-:W-:Y:S04]  /*6af0*/  FMNMX.FTZ R2, R4, R11, !PT ;  /* 0x0000000b04027209 */ /* 0x002fe80007810000 */
[C---:B------:R-:W-:Y:S01]  /*6b00*/  FSETP.NEU.FTZ.AND P0, PT, R2.reuse, -INF , PT ;  /* 0xff8000000200780b */ /* 0x040fe20003f1d000 */
[----:B------:R-:W-:Y:S05]  /*6b10*/  FMUL.FTZ R158, R2, c[0x0][0x2d0] ;  /* 0x0000b400029e7a20 */ /* 0x000fea0000410000 */
[----:B------:R-:W-:Y:S05]  /*6b20*/  FSEL R158, R158, RZ, P0 ;  /* 0x000000ff9e9e7208 */ /* 0x000fea0000000000 */
[--C-:B------:R-:W-:Y:S01]  /*6b30*/  FFMA.FTZ R154, R5, c[0x0][0x2d0], -R158.reuse ;  /* 0x0000b400059a7a23 */ /* 0x100fe2000001089e */
[----:B------:R-:W-:Y:S01]  /*6b40*/  FSEL R5, R2, RZ, P0 ;  /* 0x000000ff02057208 */ /* 0x000fe20000000000 */
[--C-:B------:R-:W-:Y:S02]  /*6b50*/  FFMA.FTZ R156, R137, c[0x0][0x2d0], -R158.reuse ;  /* 0x0000b400899c7a23 */ /* 0x100fe4000001089e */
[----:B------:R-:W-:Y:S01]  /*6b60*/  FFMA.FTZ R155, R133, c[0x0][0x2d0], -R158 ;  /* 0x0000b400859b7a23 */ /* 0x000fe2000001089e */
[----:B--2---:R-:W-:Y:S01]  /*6b70*/  FMNMX.FTZ R0, R7, R0, !PT ;  /* 0x0000000007007209 */ /* 0x004fe20007810000 */
[----:B------:R-:W-:Y:S02]  /*6b80*/  FADD.FTZ R4, -R5, R132 ;  /* 0x0000008405047221 */ /* 0x000fe40000010100 */
[----:B------:R-:W-:Y:S01]  /*6b90*/  MUFU.EX2 R156, R156 ;  /* 0x0000009c009c7308 */ /* 0x000fe20000000800 */
[--C-:B------:R-:W-:Y:S01]  /*6ba0*/  FFMA.FTZ R151, R9, c[0x0][0x2d0], -R158.reuse ;  /* 0x0000b40009977a23 */ /* 0x100fe2000001089e */
[C---:B------:R-:W-:Y:S01]  /*6bb0*/  FSETP.NEU.FTZ.AND P0, PT, R0.reuse, -INF , PT ;  /* 0xff8000000000780b */ /* 0x040fe20003f1d000 */
[----:B------:R-:W-:Y:S02]  /*6bc0*/  FMUL.FTZ R141, R0, c[0x0][0x2d0] ;  /* 0x0000b400008d7a20 */ /* 0x000fe40000410000 */
[----:B------:R-:W-:Y:S01]  /*6bd0*/  FMUL.FTZ R132, R4, c[0x0][0x2d0] ;  /* 0x0000b40004847a20 */ /* 0x000fe20000410000 */
[----:B------:R-:W-:Y:S01]  /*6be0*/  FSEL R4, R0, RZ, P0 ;  /* 0x000000ff00047208 */ /* 0x000fe20000000000 */
[--C-:B------:R-:W-:Y:S01]  /*6bf0*/  FFMA.FTZ R159, R159, c[0x0][0x2d0], -R158.reuse ;  /* 0x0000b4009f9f7a23 */ /* 0x100fe2000001089e */
[----:B------:R-:W-:Y:S01]  /*6c00*/  FSEL R141, R141, RZ, P0 ;  /* 0x000000ff8d8d7208 */ /* 0x000fe20000000000 */
[--C-:B------:R-:W-:Y:S01]  /*6c10*/  FFMA.FTZ R160, R165, c[0x0][0x2d0], -R158.reuse ;  /* 0x0000b400a5a07a23 */ /* 0x100fe2000001089e */
[----:B------:R-:W1:Y:S01]  /*6c20*/  MUFU.EX2 R155, R155 ;  /* 0x0000009b009b7308 */ /* 0x000e620000000800 */
[----:B------:R-:W-:Y:S02]  /*6c30*/  FADD.FTZ R4, -R4, R3 ;  /* 0x0000000304047221 */ /* 0x000fe40000010100 */
[--C-:B------:R-:W-:Y:S02]  /*6c40*/  FFMA.FTZ R153, R12, c[0x0][0x2d0], -R141.reuse ;  /* 0x0000b4000c997a23 */ /* 0x100fe4000001088d */
[----:B------:R-:W2:Y:S01]  /*6c50*/  LDSM.16.MT88.4 R12, [R135+UR4+0x100] ;  /* 0x00010004870c783b */ /* 0x000ea20008004200 */
[--C-:B------:R-:W-:Y:S02]  /*6c60*/  FFMA.FTZ R152, R8, c[0x0][0x2d0], -R141.reuse ;  /* 0x0000b40008987a23 */ /* 0x100fe4000001088d */
[--C-:B------:R-:W-:Y:S02]  /*6c70*/  FFMA.FTZ R149, R10, c[0x0][0x2d0], -R141.reuse ;  /* 0x0000b4000a957a23 */ /* 0x100fe4000001088d */
[--C-:B------:R-:W-:Y:S01]  /*6c80*/  FFMA.FTZ R150, R6, c[0x0][0x2d0], -R141.reuse ;  /* 0x0000b40006967a23 */ /* 0x100fe2000001088d */
[----:B------:R-:W-:Y:S01]  /*6c90*/  MUFU.EX2 R154, R154 ;  /* 0x0000009a009a7308 */ /* 0x000fe20000000800 */
[----:B------:R-:W-:Y:S01]  /*6ca0*/  FMUL.FTZ R3, R4, c[0x0][0x2d0] ;  /* 0x0000b40004037a20 */ /* 0x000fe20000410000 */
[----:B------:R-:W-:Y:S01]  /*6cb0*/  IADD3 R4, R135, UR4, RZ ;  /* 0x0000000487047c10 */ /* 0x000fe2000fffe0ff */
[--C-:B------:R-:W-:Y:S02]  /*6cc0*/  FFMA.FTZ R177, R146, c[0x0][0x2d0], -R141.reuse ;  /* 0x0000b40092b17a23 */ /* 0x100fe4000001088d */
[--C-:B------:R-:W-:Y:S01]  /*6cd0*/  FFMA.FTZ R220, R144, c[0x0][0x2d0], -R141.reuse ;  /* 0x0000b40090dc7a23 */ /* 0x100fe2000001088d */
[----:B------:R-:W-:Y:S01]  /*6ce0*/  IADD3 R133, R183, R4, RZ ;  /* 0x00000004b7857210 */ /* 0x000fe20007ffe0ff */
[--C-:B------:R-:W-:Y:S02]  /*6cf0*/  FFMA.FTZ R142, R142, c[0x0][0x2d0], -R141.reuse ;  /* 0x0000b4008e8e7a23 */ /* 0x100fe4000001088d */
[--C-:B------:R-:W-:Y:S01]  /*6d00*/  FFMA.FTZ R161, R161, c[0x0][0x2d0], -R158.reuse ;  /* 0x0000b400a1a17a23 */ /* 0x100fe2000001089e */
[----:B------:R-:W3:Y:S01]  /*6d10*/  MUFU.EX2 R151, R151 ;  /* 0x0000009700977308 */ /* 0x000ee20000000800 */
[----:B------:R-:W4:Y:S01]  /*6d20*/  LDSM.16.MT88.4 R20, [R133+0x100] ;  /* 0x000100008514783b */ /* 0x000f220000004200 */
[--C-:B------:R-:W-:Y:S01]  /*6d30*/  FFMA.FTZ R162, R163, c[0x0][0x2d0], -R158.reuse ;  /* 0x0000b400a3a27a23 */ /* 0x100fe2000001089e */
[----:B-1----:R-:W-:Y:S01]  /*6d40*/  F2FP.BF16.PACK_AB R136, R155, R156 ;  /* 0x0000009c9b88723e */ /* 0x002fe200000010ff */
[--C-:B------:R-:W-:Y:S02]  /*6d50*/  FFMA.FTZ R163, R178, c[0x0][0x2d0], -R141.reuse ;  /* 0x0000b400b2a37a23 */ /* 0x100fe4000001088d */
[--C-:B------:R-:W-:Y:S02]  /*6d60*/  FFMA.FTZ R164, R164, c[0x0][0x2d0], -R141.reuse ;  /* 0x0000b400a4a47a23 */ /* 0x100fe4000001088d */
[--C-:B------:R-:W-:Y:S02]  /*6d70*/  FFMA.FTZ R165, R176, c[0x0][0x2d0], -R141.reuse ;  /* 0x0000b400b0a57a23 */ /* 0x100fe4000001088d */
[----:B------:R-:W1:Y:S01]  /*6d80*/  MUFU.EX2 R132, R132 ;  /* 0x0000008400847308 */ /* 0x000e620000000800 */
[--C-:B------:R-:W-:Y:S02]  /*6d90*/  FFMA.FTZ R166, R166, c[0x0][0x2d0], -R141.reuse ;  /* 0x0000b400a6a67a23 */ /* 0x100fe4000001088d */
[--C-:B------:R-:W-:Y:S02]  /*6da0*/  FFMA.FTZ R173, R173, c[0x0][0x2d0], -R158.reuse ;  /* 0x0000b400adad7a23 */ /* 0x100fe4000001089e */
[--C-:B------:R-:W-:Y:S02]  /*6db0*/  FFMA.FTZ R176, R171, c[0x0][0x2d0], -R158.reuse ;  /* 0x0000b400abb07a23 */ /* 0x100fe4000001089e */
[--C-:B------:R-:W-:Y:S02]  /*6dc0*/  FFMA.FTZ R169, R169, c[0x0][0x2d0], -R158.reuse ;  /* 0x0000b400a9a97a23 */ /* 0x100fe4000001089e */
[--C-:B------:R-:W-:Y:S01]  /*6dd0*/  FFMA.FTZ R178, R167, c[0x0][0x2d0], -R158.reuse ;  /* 0x0000b400a7b27a23 */ /* 0x100fe2000001089e */
[----:B------:R-:W-:Y:S01]  /*6de0*/  MUFU.EX2 R153, R153 ;  /* 0x0000009900997308 */ /* 0x000fe20000000800 */
[--C-:B------:R-:W-:Y:S02]  /*6df0*/  FFMA.FTZ R167, R174, c[0x0][0x2d0], -R141.reuse ;  /* 0x0000b400aea77a23 */ /* 0x100fe4000001088d */
[--C-:B------:R-:W-:Y:S01]  /*6e00*/  FFMA.FTZ R174, R145, c[0x0][0x2d0], -R158.reuse ;  /* 0x0000b40091ae7a23 */ /* 0x100fe2000001089e */
[----:B---3--:R-:W-:Y:S01]  /*6e10*/  F2FP.BF16.PACK_AB R138, R151, R154 ;  /* 0x0000009a978a723e */ /* 0x008fe200000010ff */
[--C-:B------:R-:W-:Y:S02]  /*6e20*/  FFMA.FTZ R172, R172, c[0x0][0x2d0], -R141.reuse ;  /* 0x0000b400acac7a23 */ /* 0x100fe4000001088d */
[--C-:B------:R-:W-:Y:S02]  /*6e30*/  FFMA.FTZ R170, R170, c[0x0][0x2d0], -R141.reuse ;  /* 0x0000b400aaaa7a23 */ /* 0x100fe4000001088d */
[--C-:B------:R-:W-:Y:S01]  /*6e40*/  FFMA.FTZ R171, R168, c[0x0][0x2d0], -R141.reuse ;  /* 0x0000b400a8ab7a23 */ /* 0x100fe2000001088d */
[----:B------:R-:W3:Y:S01]  /*6e50*/  MUFU.EX2 R152, R152 ;  /* 0x0000009800987308 */ /* 0x000ee20000000800 */
[--C-:B------:R-:W-:Y:S02]  /*6e60*/  FFMA.FTZ R168, R147, c[0x0][0x2d0], -R158.reuse ;  /* 0x0000b40093a87a23 */ /* 0x100fe4000001089e */
[----:B------:R-:W-:Y:S01]  /*6e70*/  LDSM.16.MT88.4 R144, [R133+0x3900] ;  /* 0x003900008590783b */ /* 0x000fe20000004200 */
[C---:B-1----:R-:W-:Y:S02]  /*6e80*/  FMUL.FTZ R4, R132.reuse, R128 ;  /* 0x0000008084047220 */ /* 0x042fe40000410000 */
[C---:B------:R-:W-:Y:S02]  /*6e90*/  FMUL.FTZ R5, R132.reuse, R129 ;  /* 0x0000008184057220 */ /* 0x040fe40000410000 */
[C---:B------:R-:W-:Y:S02]  /*6ea0*/  FMUL.FTZ R8, R132.reuse, R124 ;  /* 0x0000007c84087220 */ /* 0x040fe40000410000 */
[----:B------:R-:W-:Y:S01]  /*6eb0*/  MUFU.EX2 R149, R149 ;  /* 0x0000009500957308 */ /* 0x000fe20000000800 */
[C---:B------:R-:W-:Y:S02]  /*6ec0*/  FMUL.FTZ R9, R132.reuse, R125 ;  /* 0x0000007d84097220 */ /* 0x040fe40000410000 */
[C---:B------:R-:W-:Y:S02]  /*6ed0*/  FMUL.FTZ R16, R132.reuse, R104 ;  /* 0x0000006884107220 */ /* 0x040fe40000410000 */
[C---:B------:R-:W-:Y:S02]  /*6ee0*/  FMUL.FTZ R17, R132.reuse, R105 ;  /* 0x0000006984117220 */ /* 0x040fe40000410000 */
[C---:B------:R-:W-:Y:S02]  /*6ef0*/  FMUL.FTZ R24, R132.reuse, R112 ;  /* 0x0000007084187220 */ /* 0x040fe40000410000 */
[C---:B------:R-:W-:Y:S01]  /*6f00*/  FMUL.FTZ R25, R132.reuse, R113 ;  /* 0x0000007184197220 */ /* 0x040fe20000410000 */
[----:B------:R-:W1:Y:S01]  /*6f10*/  MUFU.EX2 R150, R150 ;  /* 0x0000009600967308 */ /* 0x000e620000000800 */
[C---:B------:R-:W-:Y:S02]  /*6f20*/  FMUL.FTZ R32, R132.reuse, R120 ;  /* 0x0000007884207220 */ /* 0x040fe40000410000 */
[----:B------:R-:W-:Y:S01]  /*6f30*/  FMUL.FTZ R33, R132, R121 ;  /* 0x0000007984217220 */ /* 0x000fe20000410000 */
[----:B---3--:R-:W-:Y:S01]  /*6f40*/  F2FP.BF16.PACK_AB R137, R152, R153 ;  /* 0x000000999889723e */ /* 0x008fe200000010ff */
[----:B------:R-:W-:Y:S02]  /*6f50*/  FFMA.FTZ R141, R140, c[0x0][0x2d0], -R141 ;  /* 0x0000b4008c8d7a23 */ /* 0x000fe4000001088d */
[C---:B------:R-:W-:Y:S02]  /*6f60*/  FMUL.FTZ R36, R132.reuse, R36 ;  /* 0x0000002484247220 */ /* 0x040fe40000410000 */
[C---:B------:R-:W-:Y:S01]  /*6f70*/  FMUL.FTZ R37, R132.reuse, R37 ;  /* 0x0000002584257220 */ /* 0x040fe20000410000 */
[----:B------:R-:W3:Y:S01]  /*6f80*/  MUFU.EX2 R3, R3 ;  /* 0x0000000300037308 */ /* 0x000ee20000000800 */
[C---:B------:R-:W-:Y:S02]  /*6f90*/  FMUL.FTZ R40, R132.reuse, R40 ;  /* 0x0000002884287220 */ /* 0x040fe40000410000 */
[C---:B------:R-:W-:Y:S02]  /*6fa0*/  FMUL.FTZ R41, R132.reuse, R41 ;  /* 0x0000002984297220 */ /* 0x040fe40000410000 */
[C---:B------:R-:W-:Y:S02]  /*6fb0*/  FMUL.FTZ R44, R132.reuse, R44 ;  /* 0x0000002c842c7220 */ /* 0x040fe40000410000 */
[C---:B------:R-:W-:Y:S02]  /*6fc0*/  FMUL.FTZ R45, R132.reuse, R45 ;  /* 0x0000002d842d7220 */ /* 0x040fe40000410000 */
[C---:B------:R-:W-:Y:S01]  /*6fd0*/  FMUL.FTZ R48, R132.reuse, R48 ;  /* 0x0000003084307220 */ /* 0x040fe20000410000 */
[----:B------:R-:W-:Y:S01]  /*6fe0*/  MUFU.EX2 R179, R141 ;  /* 0x0000008d00b37308 */ /* 0x000fe20000000800 */
[C---:B------:R-:W-:Y:S02]  /*6ff0*/  FMUL.FTZ R49, R132.reuse, R49 ;  /* 0x0000003184317220 */ /* 0x040fe40000410000 */
[----:B------:R-:W-:Y:S01]  /*7000*/  FMUL.FTZ R52, R132, R52 ;  /* 0x0000003484347220 */ /* 0x000fe20000410000 */
[----:B-1----:R-:W-:Y:S01]  /*7010*/  F2FP.BF16.PACK_AB R139, R150, R149 ;  /* 0x00000095968b723e */ /* 0x002fe200000010ff */
[C---:B------:R-:W-:Y:S02]  /*7020*/  FMUL.FTZ R53, R132.reuse, R53 ;  /* 0x0000003584357220 */ /* 0x040fe40000410000 */
[C---:B------:R-:W-:Y:S02]  /*7030*/  FMUL.FTZ R56, R132.reuse, R56 ;  /* 0x0000003884387220 */ /* 0x040fe40000410000 */
[C---:B------:R-:W-:Y:S01]  /*7040*/  FMUL.FTZ R57, R132.reuse, R57 ;  /* 0x0000003984397220 */ /* 0x040fe20000410000 */
[----:B------:R-:W-:Y:S01]  /*7050*/  MUFU.EX2 R159, R159 ;  /* 0x0000009f009f7308 */ /* 0x000fe20000000800 */
[C---:B------:R-:W-:Y:S02]  /*7060*/  FMUL.FTZ R60, R132.reuse, R60 ;  /* 0x0000003c843c7220 */ /* 0x040fe40000410000 */
[C---:B------:R-:W-:Y:S02]  /*7070*/  FMUL.FTZ R61, R132.reuse, R61 ;  /* 0x0000003d843d7220 */ /* 0x040fe40000410000 */
[C---:B---3--:R-:W-:Y:S02]  /*7080*/  FMUL.FTZ R6, R3.reuse, R130 ;  /* 0x0000008203067220 */ /* 0x048fe40000410000 */
[C---:B------:R-:W-:Y:S02]  /*7090*/  FMUL.FTZ R7, R3.reuse, R131 ;  /* 0x0000008303077220 */ /* 0x040fe40000410000 */
[----:B------:R-:W-:Y:S01]  /*70a0*/  LDSM.16.MT88.4 R128, [R133+0x2900] ;  /* 0x002900008580783b */ /* 0x000fe20000004200 */
[C---:B------:R-:W-:Y:S01]  /*70b0*/  FMUL.FTZ R10, R3.reuse, R126 ;  /* 0x0000007e030a7220 */ /* 0x040fe20000410000 */
[----:B------:R-:W1:Y:S01]  /*70c0*/  MUFU.EX2 R160, R160 ;  /* 0x000000a000a07308 */ /* 0x000e620000000800 */
[C---:B------:R-:W-:Y:S02]  /*70d0*/  FMUL.FTZ R11, R3.reuse, R127 ;  /* 0x0000007f030b7220 */ /* 0x040fe40000410000 */
[C---:B--2---:R-:W-:Y:S03]  /*70e0*/  HMMA.16816.F32.BF16 R4, R136.reuse, R12, R4 ;  /* 0x0000000c8804723c */ /* 0x044fe60000041804 */
[----:B------:R-:W-:Y:S02]  /*70f0*/  LDSM.16.MT88.4 R124, [R135+UR4+0x2900] ;  /* 0x00290004877c783b */ /* 0x000fe40008004200 */
[C---:B------:R-:W-:Y:S02]  /*7100*/  FMUL.FTZ R18, R3.reuse, R106 ;  /* 0x0000006a03127220 */ /* 0x040fe40000410000 */
[C---:B------:R-:W-:Y:S01]  /*7110*/  FMUL.FTZ R12, R132.reuse, R100 ;  /* 0x00000064840c7220 */ /* 0x040fe20000410000 */
[C---:B------:R-:W-:Y:S01]  /*7120*/  HMMA.16816.F32.BF16 R8, R136.reuse, R14, R8 ;  /* 0x0000000e8808723c */ /* 0x040fe20000041808 */
[----:B------:R-:W-:Y:S03]  /*7130*/  MUFU.EX2 R161, R161 ;  /* 0x000000a100a17308 */ /* 0x000fe60000000800 */
[C---:B------:R-:W-:Y:S02]  /*7140*/  FMUL.FTZ R13, R132.reuse, R101 ;  /* 0x00000065840d7220 */ /* 0x040fe40000410000 */
[C---:B------:R-:W-:Y:S02]  /*7150*/  FMUL.FTZ R19, R3.reuse, R107 ;  /* 0x0000006b03137220 */ /* 0x040fe40000410000 */
[C---:B------:R-:W-:Y:S01]  /*7160*/  FMUL.FTZ R14, R3.reuse, R102 ;  /* 0x00000066030e7220 */ /* 0x040fe20000410000 */
[----:B------:R-:W-:Y:S02]  /*7170*/  LDSM.16.MT88.4 R104, [R135+UR4+0x2100] ;  /* 0x002100048768783b */ /* 0x000fe40008004200 */
[----:B------:R-:W2:Y:S01]  /*7180*/  MUFU.EX2 R162, R162 ;  /* 0x000000a200a27308 */ /* 0x000ea20000000800 */
[C---:B------:R-:W-:Y:S02]  /*7190*/  FMUL.FTZ R15, R3.reuse, R103 ;  /* 0x00000067030f7220 */ /* 0x040fe40000410000 */
[C---:B------:R-:W-:Y:S02]  /*71a0*/  FMUL.FTZ R26, R3.reuse, R114 ;  /* 0x00000072031a7220 */ /* 0x040fe40000410000 */
[C---:B------:R-:W-:Y:S01]  /*71b0*/  FMUL.FTZ R27, R3.reuse, R115 ;  /* 0x00000073031b7220 */ /* 0x040fe20000410000 */
[----:B------:R-:W3:Y:S01]  /*71c0*/  LDSM.16.MT88.4 R100, [R148+0x100] ;  /* 0x000100009464783b */ /* 0x000ee20000004200 */
[C---:B------:R-:W-:Y:S01]  /*71d0*/  FMUL.FTZ R34, R3.reuse, R122 ;  /* 0x0000007a03227220 */ /* 0x040fe20000410000 */
[C---:B----4-:R-:W-:Y:S02]  /*71e0*/  HMMA.16816.F32.BF16 R12, R136.reuse, R20, R12 ;  /* 0x00000014880c723c */ /* 0x050fe4000004180c */
[----:B------:R-:W-:Y:S01]  /*71f0*/  MUFU.EX2 R163, R163 ;  /* 0x000000a300a37308 */ /* 0x000fe20000000800 */
[C---:B------:R-:W-:Y:S02]  /*7200*/  FMUL.FTZ R35, R3.reuse, R123 ;  /* 0x0000007b03237220 */ /* 0x040fe40000410000 */
[C---:B------:R-:W-:Y:S01]  /*7210*/  FMUL.FTZ R38, R3.reuse, R38 ;  /* 0x0000002603267220 */ /* 0x040fe20000410000 */
[----:B------:R-:W-:Y:S01]  /*7220*/  LDSM.16.MT88.4 R112, [R135+UR4+0x900] ;  /* 0x000900048770783b */ /* 0x000fe20008004200 */
[C---:B------:R-:W-:Y:S01]  /*7230*/  FMUL.FTZ R20, R132.reuse, R108 ;  /* 0x0000006c84147220 */ /* 0x040fe20000410000 */
[C---:B------:R-:W-:Y:S04]  /*7240*/  HMMA.16816.F32.BF16 R16, R136.reuse, R22, R16 ;  /* 0x000000168810723c */ /* 0x040fe80000041810 */
[C---:B------:R-:W-:Y:S01]  /*7250*/  FMUL.FTZ R21, R132.reuse, R109 ;  /* 0x0000006d84157220 */ /* 0x040fe20000410000 */
[----:B------:R-:W4:Y:S01]  /*7260*/  MUFU.EX2 R164, R164 ;  /* 0x000000a400a47308 */ /* 0x000f220000000800 */
[C---:B------:R-:W-:Y:S01]  /*7270*/  FMUL.FTZ R39, R3.reuse, R39 ;  /* 0x0000002703277220 */ /* 0x040fe20000410000 */
[----:B------:R-:W-:Y:S01]  /*7280*/  LDSM.16.MT88.4 R120, [R148+0x900] ;  /* 0x000900009478783b */ /* 0x000fe20000004200 */
[C---:B------:R-:W-:Y:S04]  /*7290*/  FMUL.FTZ R22, R3.reuse, R110 ;  /* 0x0000006e03167220 */ /* 0x040fe80000410000 */
[C---:B------:R-:W-:Y:S02]  /*72a0*/  FMUL.FTZ R23, R3.reuse, R111 ;  /* 0x0000006f03177220 */ /* 0x040fe40000410000 */
[C---:B------:R-:W-:Y:S01]  /*72b0*/  FMUL.FTZ R42, R3.reuse, R42 ;  /* 0x0000002a032a7220 */ /* 0x040fe20000410000 */
[----:B------:R-:W5:Y:S01]  /*72c0*/  LDSM.16.MT88.4 R108, [R133+0x2100] ;  /* 0x00210000856c783b */ /* 0x000f620000004200 */
[C---:B------:R-:W-:Y:S01]  /*72d0*/  FMUL.FTZ R43, R3.reuse, R43 ;  /* 0x0000002b032b7220 */ /* 0x040fe20000410000 */
[----:B------:R-:W-:Y:S01]  /*72e0*/  MUFU.EX2 R165, R165 ;  /* 0x000000a500a57308 */ /* 0x000fe20000000800 */
[C---:B------:R-:W-:Y:S01]  /*72f0*/  FMUL.FTZ R46, R3.reuse, R46 ;  /* 0x0000002e032e7220 */ /* 0x040fe20000410000 */
[C---:B------:R-:W-:Y:S03]  /*7300*/  HMMA.16816.F32.BF16 R20, R136.reuse, R28, R20 ;  /* 0x0000001c8814723c */ /* 0x040fe60000041814 */
[C---:B------:R-:W-:Y:S02]  /*7310*/  FMUL.FTZ R47, R3.reuse, R47 ;  /* 0x0000002f032f7220 */ /* 0x040fe40000410000 */
[C---:B------:R-:W-:Y:S02]  /*7320*/  FMUL.FTZ R50, R3.reuse, R50 ;  /* 0x0000003203327220 */ /* 0x040fe40000410000 */
[C---:B------:R-:W-:Y:S01]  /*7330*/  FMUL.FTZ R28, R132.reuse, R116 ;  /* 0x00000074841c7220 */ /* 0x040fe20000410000 */
[C---:B------:R-:W-:Y:S01]  /*7340*/  HMMA.16816.F32.BF16 R24, R136.reuse, R30, R24 ;  /* 0x0000001e8818723c */ /* 0x040fe20000041818 */
[----:B------:R-:W1:Y:S03]  /*7350*/  MUFU.EX2 R166, R166 ;  /* 0x000000a600a67308 */ /* 0x000e660000000800 */
[C---:B------:R-:W-:Y:S02]  /*7360*/  FMUL.FTZ R29, R132.reuse, R117 ;  /* 0x00000075841d7220 */ /* 0x040fe40000410000 */
[C---:B------:R-:W-:Y:S02]  /*7370*/  FMUL.FTZ R51, R3.reuse, R51 ;  /* 0x0000003303337220 */ /* 0x040fe40000410000 */
[C---:B------:R-:W-:Y:S03]  /*7380*/  FMUL.FTZ R30, R3.reuse, R118 ;  /* 0x00000076031e7220 */ /* 0x040fe60000410000 */
[----:B------:R-:W-:Y:S01]  /*7390*/  MUFU.EX2 R173, R173 ;  /* 0x000000ad00ad7308 */ /* 0x000fe20000000800 */
[C---:B------:R-:W-:Y:S02]  /*73a0*/  FMUL.FTZ R31, R3.reuse, R119 ;  /* 0x00000077031f7220 */ /* 0x040fe40000410000 */
[----:B------:R-:W-:Y:S01]  /*73b0*/  LDSM.16.MT88.4 R116, [R133+0x900] ;  /* 0x000900008574783b */ /* 0x000fe20000004200 */
[C---:B------:R-:W-:Y:S02]  /*73c0*/  FMUL.FTZ R54, R3.reuse, R54 ;  /* 0x0000003603367220 */ /* 0x040fe40000410000 */
[C---:B------:R-:W-:Y:S02]  /*73d0*/  FMUL.FTZ R55, R3.reuse, R55 ;  /* 0x0000003703377220 */ /* 0x040fe40000410000 */
[C---:B---3--:R-:W-:Y:S02]  /*73e0*/  HMMA.16816.F32.BF16 R28, R136.reuse, R100, R28 ;  /* 0x00000064881c723c */ /* 0x048fe4000004181c */
[----:B------:R-:W3:Y:S01]  /*73f0*/  MUFU.EX2 R176, R176 ;  /* 0x000000b000b07308 */ /* 0x000ee20000000800 */
[C---:B------:R-:W-:Y:S02]  /*7400*/  FMUL.FTZ R58, R3.reuse, R58 ;  /* 0x0000003a033a7220 */ /* 0x040fe40000410000 */
[C---:B------:R-:W-:Y:S02]  /*7410*/  FMUL.FTZ R59, R3.reuse, R59 ;  /* 0x0000003b033b7220 */ /* 0x040fe40000410000 */
[C---:B------:R-:W-:Y:S01]  /*7420*/  FMUL.FTZ R62, R3.reuse, R62 ;  /* 0x0000003e033e7220 */ /* 0x040fe20000410000 */
[C---:B------:R-:W-:Y:S01]  /*7430*/  HMMA.16816.F32.BF16 R32, R136.reuse, R102, R32 ;  /* 0x000000668820723c */ /* 0x040fe20000041820 */
[----:B------:R-:W1:Y:S03]  /*7440*/  LDSM.16.MT88.4 R100, [R134+UR4+0x2100] ;  /* 0x002100048664783b */ /* 0x000e660008004200 */
[C---:B------:R-:W-:Y:S01]  /*7450*/  FMUL.FTZ R63, R3.reuse, R63 ;  /* 0x0000003f033f7220 */ /* 0x040fe20000410000 */
[----:B------:R-:W-:Y:S01]  /*7460*/  MUFU.EX2 R169, R169 ;  /* 0x000000a900a97308 */ /* 0x000fe20000000800 */
[C---:B------:R-:W-:Y:S02]  /*7470*/  FMUL.FTZ R64, R132.reuse, R64 ;  /* 0x0000004084407220 */ /* 0x040fe40000410000 */
[C---:B------:R-:W-:Y:S04]  /*7480*/  HMMA.16816.F32.BF16 R36, R136.reuse, R104, R36 ;  /* 0x000000688824723c */ /* 0x040fe80000041824 */
[C---:B------:R-:W-:Y:S02]  /*7490*/  FMUL.FTZ R65, R132.reuse, R65 ;  /* 0x0000004184417220 */ /* 0x040fe40000410000 */
[C---:B------:R-:W-:Y:S01]  /*74a0*/  FMUL.FTZ R66, R3.reuse, R66 ;  /* 0x0000004203427220 */ /* 0x040fe20000410000 */
[----:B------:R-:W1:Y:S01]  /*74b0*/  MUFU.EX2 R178, R178 ;  /* 0x000000b200b27308 */ /* 0x000e620000000800 */
[C---:B------:R-:W-:Y:S01]  /*74c0*/  HMMA.16816.F32.BF16 R40, R136.reuse, R106, R40 ;  /* 0x0000006a8828723c */ /* 0x040fe20000041828 */
[----:B------:R-:W2:Y:S03]  /*74d0*/  LDSM.16.MT88.4 R104, [R148+0x2100] ;  /* 0x002100009468783b */ /* 0x000ea60000004200 */
[C---:B------:R-:W-:Y:S02]  /*74e0*/  FMUL.FTZ R67, R3.reuse, R67 ;  /* 0x0000004303437220 */ /* 0x040fe40000410000 */
[C---:B------:R-:W-:Y:S02]  /*74f0*/  FMUL.FTZ R68, R132.reuse, R68 ;  /* 0x0000004484447220 */ /* 0x040fe40000410000 */
[C---:B-----5:R-:W-:Y:S01]  /*7500*/  HMMA.16816.F32.BF16 R44, R136.reuse, R108, R44 ;  /* 0x0000006c882c723c */ /* 0x060fe2000004182c */
[----:B------:R-:W-:Y:S03]  /*7510*/  MUFU.EX2 R167, R167 ;  /* 0x000000a700a77308 */ /* 0x000fe60000000800 */
[C---:B------:R-:W-:Y:S02]  /*7520*/  FMUL.FTZ R69, R132.reuse, R69 ;  /* 0x0000004584457220 */ /* 0x040fe40000410000 */
[C---:B------:R-:W-:Y:S02]  /*7530*/  FMUL.FTZ R70, R3.reuse, R70 ;  /* 0x0000004603467220 */ /* 0x040fe40000410000 */
[C---:B------:R-:W-:Y:S01]  /*7540*/  HMMA.16816.F32.BF16 R48, R136.reuse, R110, R48 ;  /* 0x0000006e8830723c */ /* 0x040fe20000041830 */
[----:B------:R-:W5:Y:S02]  /*7550*/  LDSM.16.MT88.4 R108, [R135+UR4+0x4100] ;  /* 0x00410004876c783b */ /* 0x000f640008004200 */
[----:B------:R-:W3:Y:S01]  /*7560*/  MUFU.EX2 R172, R172 ;  /* 0x000000ac00ac7308 */ /* 0x000ee20000000800 */
[C---:B------:R-:W-:Y:S02]  /*7570*/  FMUL.FTZ R71, R3.reuse, R71 ;  /* 0x0000004703477220 */ /* 0x040fe40000410000 */
[C---:B------:R-:W-:Y:S02]  /*7580*/  FMUL.FTZ R72, R132.reuse, R72 ;  /* 0x0000004884487220 */ /* 0x040fe40000410000 */
[C---:B------:R-:W-:Y:S01]  /*7590*/  FMUL.FTZ R73, R132.reuse, R73 ;  /* 0x0000004984497220 */ /* 0x040fe20000410000 */
[C---:B-1----:R-:W-:Y:S03]  /*75a0*/  HMMA.16816.F32.BF16 R52, R136.reuse, R100, R52 ;  /* 0x000000648834723c */ /* 0x042fe60000041834 */
[C---:B------:R-:W-:Y:S01]  /*75b0*/  FMUL.FTZ R74, R3.reuse, R74 ;  /* 0x0000004a034a7220 */ /* 0x040fe20000410000 */
[----:B------:R-:W-:Y:S01]  /*75c0*/  MUFU.EX2 R170, R170 ;  /* 0x000000aa00aa7308 */ /* 0x000fe20000000800 */
[C---:B------:R-:W-:Y:S02]  /*75d0*/  FMUL.FTZ R75, R3.reuse, R75 ;  /* 0x0000004b034b7220 */ /* 0x040fe40000410000 */
[C---:B------:R-:W-:Y:S01]  /*75e0*/  FMUL.FTZ R76, R132.reuse, R76 ;  /* 0x0000004c844c7220 */ /* 0x040fe20000410000 */
[C---:B------:R-:W-:Y:S01]  /*75f0*/  HMMA.16816.F32.BF16 R56, R136.reuse, R102, R56 ;  /* 0x000000668838723c */ /* 0x040fe20000041838 */
[----:B------:R-:W1:Y:S03]  /*7600*/  LDSM.16.MT88.4 R100, [R133+0x4100] ;  /* 0x004100008564783b */ /* 0x000e660000004200 */
[C---:B------:R-:W-:Y:S02]  /*7610*/  FMUL.FTZ R77, R132.reuse, R77 ;  /* 0x0000004d844d7220 */ /* 0x040fe40000410000 */
[C---:B------:R-:W-:Y:S01]  /*7620*/  FMUL.FTZ R78, R3.reuse, R78 ;  /* 0x0000004e034e7220 */ /* 0x040fe20000410000 */
[----:B------:R-:W1:Y:S01]  /*7630*/  MUFU.EX2 R171, R171 ;  /* 0x000000ab00ab7308 */ /* 0x000e620000000800 */
[C---:B--2---:R-:W-:Y:S04]  /*7640*/  HMMA.16816.F32.BF16 R60, R136.reuse, R104, R60 ;  /* 0x00000068883c723c */ /* 0x044fe8000004183c */
[C---:B------:R-:W-:Y:S02]  /*7650*/  FMUL.FTZ R79, R3.reuse, R79 ;  /* 0x0000004f034f7220 */ /* 0x040fe40000410000 */
[C---:B------:R-:W-:Y:S02]  /*7660*/  FMUL.FTZ R80, R132.reuse, R80 ;  /* 0x0000005084507220 */ /* 0x040fe40000410000 */
[C---:B------:R-:W-:Y:S01]  /*7670*/  HMMA.16816.F32.BF16 R64, R136.reuse, R106, R64 ;  /* 0x0000006a8840723c */ /* 0x040fe20000041840 */
[----:B------:R-:W2:Y:S01]  /*7680*/  LDSM.16.MT88.4 R104, [R134+UR4+0x4100] ;  /* 0x004100048668783b */ /* 0x000ea20008004200 */
[----:B------:R-:W-:Y:S02]  /*7690*/  MUFU.EX2 R168, R168 ;  /* 0x000000a800a87308 */ /* 0x000fe40000000800 */
[C---:B------:R-:W-:Y:S02]  /*76a0*/  FMUL.FTZ R81, R132.reuse, R81 ;  /* 0x0000005184517220 */ /* 0x040fe40000410000 */
[C---:B------:R-:W-:Y:S02]  /*76b0*/  FMUL.FTZ R82, R3.reuse, R82 ;  /* 0x0000005203527220 */ /* 0x040fe40000410000 */
[C---:B-----5:R-:W-:Y:S04]  /*76c0*/  HMMA.16816.F32.BF16 R68, R136.reuse, R108, R68 ;  /* 0x0000006c8844723c */ /* 0x060fe80000041844 */
[C---:B------:R-:W-:Y:S01]  /*76d0*/  FMUL.FTZ R83, R3.reuse, R83 ;  /* 0x0000005303537220 */ /* 0x040fe20000410000 */
[----:B------:R-:W-:Y:S01]  /*76e0*/  MUFU.EX2 R174, R174 ;  /* 0x000000ae00ae7308 */ /* 0x000fe20000000800 */
[C---:B------:R-:W-:Y:S02]  /*76f0*/  FMUL.FTZ R84, R132.reuse, R84 ;  /* 0x0000005484547220 */ /* 0x040fe40000410000 */
[C---:B------:R-:W-:Y:S01]  /*7700*/  HMMA.16816.F32.BF16 R72, R136.reuse, R110, R72 ;  /* 0x0000006e8848723c */ /* 0x040fe20000041848 */
[----:B------:R-:W5:Y:S03]  /*7710*/  LDSM.16.MT88.4 R108, [R148+0x4100] ;  /* 0x00410000946c783b */ /* 0x000f660000004200 */
[C---:B------:R-:W-:Y:S02]  /*7720*/  FMUL.FTZ R85, R132.reuse, R85 ;  /* 0x0000005584557220 */ /* 0x040fe40000410000 */
[C---:B------:R-:W-:Y:S01]  /*7730*/  FMUL.FTZ R86, R3.reuse, R86 ;  /* 0x0000005603567220 */ /* 0x040fe20000410000 */
[----:B------:R-:W-:Y:S01]  /*7740*/  MUFU.EX2 R177, R177 ;  /* 0x000000b100b17308 */ /* 0x000fe20000000800 */
[C---:B------:R-:W-:Y:S01]  /*7750*/  FMUL.FTZ R87, R3.reuse, R87 ;  /* 0x0000005703577220 */ /* 0x040fe20000410000 */
[C---:B-1----:R-:W-:Y:S03]  /*7760*/  HMMA.16816.F32.BF16 R76, R136.reuse, R100, R76 ;  /* 0x00000064884c723c */ /* 0x042fe6000004184c */
[C---:B------:R-:W-:Y:S02]  /*7770*/  FMUL.FTZ R88, R132.reuse, R88 ;  /* 0x0000005884587220 */ /* 0x040fe40000410000 */
[----:B------:R-:W-:Y:S02]  /*7780*/  FMUL.FTZ R89, R132, R89 ;  /* 0x0000005984597220 */ /* 0x000fe40000410000 */
[C---:B------:R-:W-:Y:S01]  /*7790*/  FMUL.FTZ R90, R3.reuse, R90 ;  /* 0x0000005a035a7220 */ /* 0x040fe20000410000 */
[C---:B------:R-:W-:Y:S01]  /*77a0*/  HMMA.16816.F32.BF16 R80, R136.reuse, R102, R80 ;  /* 0x000000668850723c */ /* 0x040fe20000041850 */
[----:B------:R-:W-:Y:S03]  /*77b0*/  MUFU.EX2 R220, R220 ;  /* 0x000000dc00dc7308 */ /* 0x000fe60000000800 */
[C---:B------:R-:W-:Y:S01]  /*77c0*/  FMUL.FTZ R91, R3.reuse, R91 ;  /* 0x0000005b035b7220 */ /* 0x040fe20000410000 */
[----:B------:R-:W-:Y:S01]  /*77d0*/  F2FP.BF16.PACK_AB R100, R160, R159 ;  /* 0x0000009fa064723e */ /* 0x000fe200000010ff */
[----:B------:R-:W-:Y:S01]  /*77e0*/  FMUL.FTZ R92, R132, R92 ;  /* 0x0000005c845c7220 */ /* 0x000fe20000410000 */
[----:B------:R-:W-:Y:S01]  /*77f0*/  F2FP.BF16.PACK_AB R102, R162, R161 ;  /* 0x000000a1a266723e */ /* 0x000fe200000010ff */
[C---:B--2---:R-:W-:Y:S04]  /*7800*/  HMMA.16816.F32.BF16 R84, R136.reuse, R104, R84 ;  /* 0x000000688854723c */ /* 0x044fe80000041854 */
[----:B------:R-:W-:Y:S01]  /*7810*/  FMUL.FTZ R93, R132, R93 ;  /* 0x0000005d845d7220 */ /* 0x000fe20000410000 */
[----:B----4-:R-:W-:Y:S01]  /*7820*/  F2FP.BF16.PACK_AB R101, R164, R163 ;  /* 0x000000a3a465723e */ /* 0x010fe200000010ff */
[C---:B------:R-:W-:Y:S01]  /*7830*/  FMUL.FTZ R94, R3.reuse, R94 ;  /* 0x0000005e035e7220 */ /* 0x040fe20000410000 */
[----:B------:R-:W-:Y:S01]  /*7840*/  F2FP.BF16.PACK_AB R103, R166, R165 ;  /* 0x000000a5a667723e */ /* 0x000fe200000010ff */
[C---:B------:R-:W-:Y:S01]  /*7850*/  HMMA.16816.F32.BF16 R88, R136.reuse, R106, R88 ;  /* 0x0000006a8858723c */ /* 0x040fe20000041858 */
[----:B------:R-:W1:Y:S03]  /*7860*/  LDSM.16.MT88.4 R104, [R134+UR4+0x900] ;  /* 0x000900048668783b */ /* 0x000e660008004200 */
[C---:B------:R-:W-:Y:S02]  /*7870*/  FMUL.FTZ R95, R3.reuse, R95 ;  /* 0x0000005f035f7220 */ /* 0x040fe40000410000 */
[C---:B------:R-:W-:Y:S02]  /*7880*/  FMUL.FTZ R96, R132.reuse, R96 ;  /* 0x0000006084607220 */ /* 0x040fe40000410000 */
[C---:B------:R-:W-:Y:S03]  /*7890*/  FMUL.FTZ R97, R132.reuse, R97 ;  /* 0x0000006184617220 */ /* 0x040fe60000410000 */
[C---:B-----5:R-:W-:Y:S03]  /*78a0*/  HMMA.16816.F32.BF16 R92, R136.reuse, R108, R92 ;  /* 0x0000006c885c723c */ /* 0x060fe6000004185c */
[C---:B------:R-:W-:Y:S02]  /*78b0*/  FMUL.FTZ R98, R3.reuse, R98 ;  /* 0x0000006203627220 */ /* 0x040fe40000410000 */
[----:B------:R-:W-:Y:S02]  /*78c0*/  FMUL.FTZ R99, R3, R99 ;  /* 0x0000006303637220 */ /* 0x000fe40000410000 */
[--C-:B------:R-:W-:Y:S02]  /*78d0*/  FFMA.FTZ R157, R157, c[0x0][0x2d0], -R158.reuse ;  /* 0x0000b4009d9d7a23 */ /* 0x100fe4000001089e */
[----:B------:R-:W-:Y:S03]  /*78e0*/  FFMA.FTZ R158, R143, c[0x0][0x2d0], -R158 ;  /* 0x0000b4008f9e7a23 */ /* 0x000fe6000001089e */
[----:B------:R-:W-:Y:S01]  /*78f0*/  HMMA.16816.F32.BF16 R96, R136, R110, R96 ;  /* 0x0000006e8860723c */ /* 0x000fe20000041860 */
[----:B------:R-:W2:Y:S01]  /*7900*/  LDSM.16.MT88.4 R108, [R134+UR4+0x2900] ;  /* 0x00290004866c783b */ /* 0x000ea20008004200 */
[----:B------:R-:W-:Y:S01]  /*7910*/  MUFU.EX2 R175, R158 ;  /* 0x0000009e00af7308 */ /* 0x000fe20000000800 */
[----:B------:R-:W-:Y:S02]  /*7920*/  FFMA.FTZ R153, R3, R206, R153 ;  /* 0x000000ce03997223 */ /* 0x000fe40000010099 */
[----:B------:R-:W-:Y:S01]  /*7930*/  FFMA.FTZ R156, R132, R207, R156 ;  /* 0x000000cf849c7223 */ /* 0x000fe2000001009c */
[----:B------:R-:W-:Y:S01]  /*7940*/  MOV R132, R2 ;  /* 0x0000000200847202 */ /* 0x000fe20000000f00 */
[----:B------:R-:W-:Y:S01]  /*7950*/  FADD.FTZ R152, R152, R153 ;  /* 0x0000009998987221 */ /* 0x000fe20000010000 */
[C---:B------:R-:W-:Y:S01]  /*7960*/  HMMA.16816.F32.BF16 R4, R100.reuse, R112, R4 ;  /* 0x000000706404723c */ /* 0x040fe20000041804 */
[----:B------:R-:W-:Y:S03]  /*7970*/  LDSM.16.MT88.4 R136, [R133+0x3100] ;  /* 0x003100008588783b */ /* 0x000fe60000004200 */
[----:B------:R4:W-:Y:S01]  /*7980*/  MUFU.EX2 R158, R142 ;  /* 0x0000008e009e7308 */ /* 0x0009e20000000800 */
[----:B------:R-:W-:Y:S02]  /*7990*/  FADD.FTZ R155, R155, R156 ;  /* 0x0000009c9b9b7221 */ /* 0x000fe40000010000 */
[----:B------:R-:W-:Y:S01]  /*79a0*/  FADD.FTZ R149, R149, R152 ;  /* 0x0000009895957221 */ /* 0x000fe20000010000 */
[C---:B------:R-:W-:Y:S01]  /*79b0*/  HMMA.16816.F32.BF16 R8, R100.reuse, R114, R8 ;  /* 0x000000726408723c */ /* 0x040fe20000041808 */
[----:B------:R-:W5:Y:S03]  /*79c0*/  LDSM.16.MT88.4 R112, [R148+0x2900] ;  /* 0x002900009470783b */ /* 0x000f660000004200 */
[----:B------:R-:W-:Y:S02]  /*79d0*/  FADD.FTZ R154, R154, R155 ;  /* 0x0000009b9a9a7221 */ /* 0x000fe40000010000 */
[----:B------:R-:W2:Y:S01]  /*79e0*/  MUFU.EX2 R157, R157 ;  /* 0x0000009d009d7308 */ /* 0x000ea20000000800 */
[----:B------:R-:W-:Y:S01]  /*79f0*/  FADD.FTZ R150, R150, R149 ;  /* 0x0000009596967221 */ /* 0x000fe20000010000 */
[C---:B------:R-:W-:Y:S04]  /*7a00*/  HMMA.16816.F32.BF16 R12, R100.reuse, R116, R12 ;  /* 0x00000074640c723c */ /* 0x040fe8000004180c */
[----:B------:R-:W-:Y:S02]  /*7a10*/  FADD.FTZ R154, R151, R154 ;  /* 0x0000009a979a7221 */ /* 0x000fe40000010000 */
[----:B------:R-:W-:Y:S02]  /*7a20*/  FADD.FTZ R163, R163, R150 ;  /* 0x00000096a3a37221 */ /* 0x000fe40000010000 */
[C---:B------:R-:W-:Y:S01]  /*7a30*/  HMMA.16816.F32.BF16 R16, R100.reuse, R118, R16 ;  /* 0x000000766410723c */ /* 0x040fe20000041810 */
[----:B------:R-:W-:Y:S03]  /*7a40*/  LDSM.16.MT88.4 R116, [R133+0x4900] ;  /* 0x004900008574783b */ /* 0x000fe60000004200 */
[----:B------:R-:W-:Y:S02]  /*7a50*/  FADD.FTZ R159, R159, R154 ;  /* 0x0000009a9f9f7221 */ /* 0x000fe40000010000 */
[----:B------:R-:W-:Y:S02]  /*7a60*/  FADD.FTZ R164, R164, R163 ;  /* 0x000000a3a4a47221 */ /* 0x000fe40000010000 */
[C---:B-1----:R-:W-:Y:S01]  /*7a70*/  HMMA.16816.F32.BF16 R20, R100.reuse, R104, R20 ;  /* 0x000000686414723c */ /* 0x042fe20000041814 */
[----:B----4-:R-:W-:Y:S03]  /*7a80*/  LDSM.16.MT88.4 R140, [R135+UR4+0x3900] ;  /* 0x00390004878c783b */ /* 0x010fe60008004200 */
[----:B------:R-:W-:Y:S02]  /*7a90*/  FADD.FTZ R160, R160, R159 ;  /* 0x0000009fa0a07221 */ /* 0x000fe40000010000 */
[----:B------:R-:W-:Y:S02]  /*7aa0*/  FADD.FTZ R165, R165, R164 ;  /* 0x000000a4a5a57221 */ /* 0x000fe40000010000 */
[C---:B------:R-:W-:Y:S01]  /*7ab0*/  HMMA.16816.F32.BF16 R24, R100.reuse, R106, R24 ;  /* 0x0000006a6418723c */ /* 0x040fe20000041818 */
[----:B------:R-:W1:Y:S03]  /*7ac0*/  LDSM.16.MT88.4 R104, [R135+UR4+0x4900] ;  /* 0x004900048768783b */ /* 0x000e660008004200 */
[----:B------:R-:W-:Y:S02]  /*7ad0*/  FADD.FTZ R161, R161, R160 ;  /* 0x000000a0a1a17221 */ /* 0x000fe40000010000 */
[----:B------:R-:W-:Y:S02]  /*7ae0*/  FADD.FTZ R166, R166, R165 ;  /* 0x000000a5a6a67221 */ /* 0x000fe40000010000 */
        /* <DEDUP_REMOVED lines=9> */
[----:B------:R-:W-:Y:S07]  /*7b80*/  LDSM.16.MT88.4 R128, [R135+UR4+0x3100] ;  /* 0x003100048780783b */ /* 0x000fee0008004200 */
[C---:B--2---:R-:W-:Y:S08]  /*7b90*/  HMMA.16816.F32.BF16 R52, R100.reuse, R108, R52 ;  /* 0x0000006c6434723c */ /* 0x044ff00000041834 */
[C---:B------:R-:W-:Y:S01]  /*7ba0*/  HMMA.16816.F32.BF16 R56, R100.reuse, R110, R56 ;  /* 0x0000006e6438723c */ /* 0x040fe20000041838 */
[----:B------:R-:W2:Y:S07]  /*7bb0*/  LDSM.16.MT88.4 R108, [R134+UR4+0x4900] ;  /* 0x00490004866c783b */ /* 0x000eae0008004200 */
[C---:B-----5:R-:W-:Y:S08]  /*7bc0*/  HMMA.16816.F32.BF16 R60, R100.reuse, R112, R60 ;  /* 0x00000070643c723c */ /* 0x060ff0000004183c */
[C---:B------:R-:W-:Y:S01]  /*7bd0*/  HMMA.16816.F32.BF16 R64, R100.reuse, R114, R64 ;  /* 0x000000726440723c */ /* 0x040fe20000041840 */
[----:B------:R-:W4:Y:S07]  /*7be0*/  LDSM.16.MT88.4 R112, [R148+0x4900] ;  /* 0x004900009470783b */ /* 0x000f2e0000004200 */
[C---:B-1----:R-:W-:Y:S08]  /*7bf0*/  HMMA.16816.F32.BF16 R68, R100.reuse, R104, R68 ;  /* 0x000000686444723c */ /* 0x042ff00000041844 */
[C---:B------:R-:W-:Y:S01]  /*7c00*/  HMMA.16816.F32.BF16 R72, R100.reuse, R106, R72 ;  /* 0x0000006a6448723c */ /* 0x040fe20000041848 */
[----:B------:R-:W1:Y:S07]  /*7c10*/  LDSM.16.MT88.4 R104, [R135+UR4+0x1100] ;  /* 0x001100048768783b */ /* 0x000e6e0008004200 */
[C---:B------:R-:W-:Y:S08]  /*7c20*/  HMMA.16816.F32.BF16 R76, R100.reuse, R116, R76 ;  /* 0x00000074644c723c */ /* 0x040ff0000004184c */
[C---:B------:R-:W-:Y:S01]  /*7c30*/  HMMA.16816.F32.BF16 R80, R100.reuse, R118, R80 ;  /* 0x000000766450723c */ /* 0x040fe20000041850 */
[----:B------:R-:W5:Y:S07]  /*7c40*/  LDSM.16.MT88.4 R116, [R134+UR4+0x1100] ;  /* 0x001100048674783b */ /* 0x000f6e0008004200 */
[C---:B--2---:R-:W-:Y:S08]  /*7c50*/  HMMA.16816.F32.BF16 R84, R100.reuse, R108, R84 ;  /* 0x0000006c6454723c */ /* 0x044ff00000041854 */
[C---:B------:R-:W-:Y:S01]  /*7c60*/  HMMA.16816.F32.BF16 R88, R100.reuse, R110, R88 ;  /* 0x0000006e6458723c */ /* 0x040fe20000041858 */
[----:B------:R-:W2:Y:S07]  /*7c70*/  LDSM.16.MT88.4 R108, [R134+UR4+0x3100] ;  /* 0x00310004866c783b */ /* 0x000eae0008004200 */
[C---:B----4-:R-:W-:Y:S08]  /*7c80*/  HMMA.16816.F32.BF16 R92, R100.reuse, R112, R92 ;  /* 0x00000070645c723c */ /* 0x050ff0000004185c */
[----:B------:R-:W-:Y:S01]  /*7c90*/  HMMA.16816.F32.BF16 R96, R100, R114, R96 ;  /* 0x000000726460723c */ /* 0x000fe20000041860 */
[----:B------:R-:W-:Y:S06]  /*7ca0*/  LDSM.16.MT88.4 R112, [R135+UR4+0x5100] ;  /* 0x005100048770783b */ /* 0x000fec0008004200 */
[----:B---3--:R-:W-:Y:S01]  /*7cb0*/  F2FP.BF16.PACK_AB R100, R176, R173 ;  /* 0x000000adb064723e */ /* 0x008fe200000010ff */
        /* <DEDUP_REMOVED lines=8> */
[C---:B-1----:R-:W-:Y:S03]  /*7d40*/  HMMA.16816.F32.BF16 R4, R100.reuse, R104, R4 ;  /* 0x000000686404723c */ /* 0x042fe60000041804 */
[----:B------:R-:W-:Y:S02]  /*7d50*/  FADD.FTZ R170, R170, R167 ;  /* 0x000000a7aaaa7221 */ /* 0x000fe40000010000 */
[----:B------:R-:W-:Y:S02]  /*7d60*/  FADD.FTZ R178, R178, R169 ;  /* 0x000000a9b2b27221 */ /* 0x000fe40000010000 */
[----:B------:R-:W-:Y:S01]  /*7d70*/  FADD.FTZ R170, R171, R170 ;  /* 0x000000aaabaa7221 */ /* 0x000fe20000010000 */
[C---:B------:R-:W-:Y:S01]  /*7d80*/  HMMA.16816.F32.BF16 R8, R100.reuse, R106, R8 ;  /* 0x0000006a6408723c */ /* 0x040fe20000041808 */
[----:B------:R-:W1:Y:S07]  /*7d90*/  LDSM.16.MT88.4 R104, [R148+0x3100] ;  /* 0x003100009468783b */ /* 0x000e6e0000004200 */
[C---:B------:R-:W-:Y:S08]  /*7da0*/  HMMA.16816.F32.BF16 R12, R100.reuse, R120, R12 ;  /* 0x00000078640c723c */ /* 0x040ff0000004180c */
[C---:B------:R-:W-:Y:S01]  /*7db0*/  HMMA.16816.F32.BF16 R16, R100.reuse, R122, R16 ;  /* 0x0000007a6410723c */ /* 0x040fe20000041810 */
[----:B------:R-:W-:Y:S07]  /*7dc0*/  LDSM.16.MT88.4 R120, [R148+0x1900] ;  /* 0x001900009478783b */ /* 0x000fee0000004200 */
[C---:B-----5:R-:W-:Y:S08]  /*7dd0*/  HMMA.16816.F32.BF16 R20, R100.reuse, R116, R20 ;  /* 0x000000746414723c */ /* 0x060ff00000041814 */
[C---:B------:R-:W-:Y:S01]  /*7de0*/  HMMA.16816.F32.BF16 R24, R100.reuse, R118, R24 ;  /* 0x000000766418723c */ /* 0x040fe20000041818 */
[----:B------:R-:W3:Y:S07]  /*7df0*/  LDSM.16.MT88.4 R116, [R133+0x5100] ;  /* 0x005100008574783b */ /* 0x000eee0000004200 */
[C---:B------:R-:W-:Y:S08]  /*7e00*/  HMMA.16816.F32.BF16 R28, R100.reuse, R124, R28 ;  /* 0x0000007c641c723c */ /* 0x040ff0000004181c */
[C---:B------:R-:W-:Y:S01]  /*7e10*/  HMMA.16816.F32.BF16 R32, R100.reuse, R126, R32 ;  /* 0x0000007e6420723c */ /* 0x040fe20000041820 */
[----:B------:R-:W-:Y:S07]  /*7e20*/  LDSM.16.MT88.4 R124, [R135+UR4+0x1900] ;  /* 0x00190004877c783b */ /* 0x000fee0008004200 */
        /* <DEDUP_REMOVED lines=8> */
[C---:B--2---:R-:W-:Y:S04]  /*7eb0*/  HMMA.16816.F32.BF16 R52, R100.reuse, R108, R52 ;  /* 0x0000006c6434723c */ /* 0x044fe80000041834 */
[----:B------:R-:W-:Y:S01]  /*7ec0*/  F2FP.BF16.PACK_AB R139, R179, R158 ;  /* 0x0000009eb38b723e */ /* 0x000fe200000010ff */
[----:B------:R-:W-:Y:S02]  /*7ed0*/  FADD.FTZ R177, R177, R170 ;  /* 0x000000aab1b17221 */ /* 0x000fe40000010000 */
[----:B------:R-:W-:Y:S01]  /*7ee0*/  FADD.FTZ R157, R168, R157 ;  /* 0x0000009da89d7221 */ /* 0x000fe20000010000 */
[C---:B------:R-:W-:Y:S01]  /*7ef0*/  HMMA.16816.F32.BF16 R56, R100.reuse, R110, R56 ;  /* 0x0000006e6438723c */ /* 0x040fe20000041838 */
[----:B------:R-:W2:Y:S03]  /*7f00*/  LDSM.16.MT88.4 R108, [R134+UR4+0x5100] ;  /* 0x00510004866c783b */ /* 0x000ea60008004200 */
[----:B------:R-:W-:Y:S02]  /*7f10*/  FADD.FTZ R177, R220, R177 ;  /* 0x000000b1dcb17221 */ /* 0x000fe40000010000 */
[----:B------:R-:W-:Y:S02]  /*7f20*/  FADD.FTZ R174, R174, R157 ;  /* 0x0000009daeae7221 */ /* 0x000fe40000010000 */
[C---:B-1----:R-:W-:Y:S04]  /*7f30*/  HMMA.16816.F32.BF16 R60, R100.reuse, R104, R60 ;  /* 0x00000068643c723c */ /* 0x042fe8000004183c */
[----:B------:R-:W-:Y:S02]  /*7f40*/  FADD.FTZ R158, R158, R177 ;  /* 0x000000b19e9e7221 */ /* 0x000fe40000010000 */
[----:B------:R-:W-:Y:S02]  /*7f50*/  FADD.FTZ R207, R175, R174 ;  /* 0x000000aeafcf7221 */ /* 0x000fe40000010000 */
[C---:B------:R-:W-:Y:S01]  /*7f60*/  HMMA.16816.F32.BF16 R64, R100.reuse, R106, R64 ;  /* 0x0000006a6440723c */ /* 0x040fe20000041840 */
[----:B------:R-:W1:Y:S03]  /*7f70*/  LDSM.16.MT88.4 R104, [R148+0x5100] ;  /* 0x005100009468783b */ /* 0x000e660000004200 */
[----:B------:R-:W-:Y:S04]  /*7f80*/  FADD.FTZ R206, R179, R158 ;  /* 0x0000009eb3ce7221 */ /* 0x000fe80000010000 */
[C---:B------:R-:W-:Y:S08]  /*7f90*/  HMMA.16816.F32.BF16 R68, R100.reuse, R112, R68 ;  /* 0x000000706444723c */ /* 0x040ff00000041844 */
[C---:B------:R-:W-:Y:S01]  /*7fa0*/  HMMA.16816.F32.BF16 R72, R100.reuse, R114, R72 ;  /* 0x000000726448723c */ /* 0x040fe20000041848 */
[----:B------:R-:W4:Y:S07]  /*7fb0*/  LDSM.16.MT88.4 R112, [R133+0x1900] ;  /* 0x001900008570783b */ /* 0x000f2e0000004200 */
[C---:B---3--:R-:W-:Y:S08]  /*7fc0*/  HMMA.16816.F32.BF16 R76, R100.reuse, R116, R76 ;  /* 0x00000074644c723c */ /* 0x048ff0000004184c */
[C---:B------:R-:W-:Y:S01]  /*7fd0*/  HMMA.16816.F32.BF16 R80, R100.reuse, R118, R80 ;  /* 0x000000766450723c */ /* 0x040fe20000041850 */
[----:B------:R-:W3:Y:S07]  /*7fe0*/  LDSM.16.MT88.4 R116, [R134+UR4+0x1900] ;  /* 0x001900048674783b */ /* 0x000eee0008004200 */
[C---:B--2---:R-:W-:Y:S08]  /*7ff0*/  HMMA.16816.F32.BF16 R84, R100.reuse, R108, R84 ;  /* 0x0000006c6454723c */ /* 0x044ff00000041854 */
[C---:B------:R-:W-:Y:S08]  /*8000*/  HMMA.16816.F32.BF16 R88, R100.reuse, R110, R88 ;  /* 0x0000006e6458723c */ /* 0x040ff00000041858 */
[C---:B-1----:R-:W-:Y:S08]  /*8010*/  HMMA.16816.F32.BF16 R92, R100.reuse, R104, R92 ;  /* 0x00000068645c723c */ /* 0x042ff0000004185c */
[----:B------:R-:W-:Y:S08]  /*8020*/  HMMA.16816.F32.BF16 R96, R100, R106, R96 ;  /* 0x0000006a6460723c */ /* 0x000ff00000041860 */
[C---:B------:R-:W-:Y:S01]  /*8030*/  HMMA.16816.F32.BF16 R128, R136.reuse, R124, R4 ;  /* 0x0000007c8880723c */ /* 0x040fe20000041804 */
[----:B------:R-:W1:Y:S07]  /*8040*/  LDSM.16.MT88.4 R4, [R134+UR4+0x3900] ;  /* 0x003900048604783b */ /* 0x000e6e0008004200 */
[C---:B------:R-:W-:Y:S01]  /*8050*/  HMMA.16816.F32.BF16 R124, R136.reuse, R126, R8 ;  /* 0x0000007e887c723c */ /* 0x040fe20000041808 */
[----:B------:R-:W2:Y:S07]  /*8060*/  LDSM.16.MT88.4 R8, [R148+0x3900] ;  /* 0x003900009408783b */ /* 0x000eae0000004200 */
[C---:B----4-:R-:W-:Y:S01]  /*8070*/  HMMA.16816.F32.BF16 R100, R136.reuse, R112, R12 ;  /* 0x000000708864723c */ /* 0x050fe2000004180c */
[----:B------:R-:W4:Y:S07]  /*8080*/  LDSM.16.MT88.4 R12, [R135+UR4+0x5900] ;  /* 0x00590004870c783b */ /* 0x000f2e0008004200 */
[C---:B------:R-:W-:Y:S07]  /*8090*/  HMMA.16816.F32.BF16 R104, R136.reuse, R114, R16 ;  /* 0x000000728868723c */ /* 0x040fee0000041810 */
[----:B------:R-:W-:Y:S01]  /*80a0*/  IADD3 R16, R210, -0x2, RZ ;  /* 0xfffffffed2107810 */ /* 0x000fe20007ffe0ff */
[C---:B---3--:R-:W-:Y:S03]  /*80b0*/  HMMA.16816.F32.BF16 R108, R136.reuse, R116, R20 ;  /* 0x00000074886c723c */ /* 0x048fe60000041814 */
[C---:B------:R-:W-:Y:S05]  /*80c0*/  ISETP.GE.AND P6, PT, R16.reuse, R189, PT ;  /* 0x000000bd1000720c */ /* 0x040fea0003fc6270 */
[C---:B------:R-:W-:Y:S08]  /*80d0*/  HMMA.16816.F32.BF16 R112, R136.reuse, R118, R24 ;  /* 0x000000768870723c */ /* 0x040ff00000041818 */
[C---:B------:R-:W-:Y:S04]  /*80e0*/  HMMA.16816.F32.BF16 R116, R136.reuse, R120, R28 ;  /* 0x000000788874723c */ /* 0x040fe8000004181c */
[----:B------:R-:W-:Y:S04]  /*80f0*/  @P6 SHF.R.S32.HI R17, RZ, 0x1f, R16 ;  /* 0x0000001fff116819 */ /* 0x000fe80000011410 */
        /* <DEDUP_REMOVED lines=8> */
[C---:B--2---:R-:W-:Y:S07]  /*8180*/  HMMA.16816.F32.BF16 R60, R136.reuse, R8, R60 ;  /* 0x00000008883c723c */ /* 0x044fee000004183c */
[----:B------:R-:W-:Y:S01]  /*8190*/  @P6 IMAD R8, R17, c[0x0][0x1e0], RZ ;  /* 0x0000780011086a24 */ /* 0x000fe200078e02ff */
[C---:B------:R-:W-:Y:S04]  /*81a0*/  HMMA.16816.F32.BF16 R64, R136.reuse, R10, R64 ;  /* 0x0000000a8840723c */ /* 0x040fe80000041840 */
[C---:B------:R-:W-:Y:S02]  /*81b0*/  @P6 IMAD R8, R16.reuse, c[0x0][0x1e4], R8 ;  /* 0x0000790010086a24 */ /* 0x040fe400078e0208 */
[----:B------:R-:W-:Y:S02]  /*81c0*/  @P6 IMAD.WIDE.U32 R16, R16, c[0x0][0x1e0], RZ ;  /* 0x0000780010106a25 */ /* 0x000fe400078e00ff */
[C---:B----4-:R-:W-:Y:S04]  /*81d0*/  HMMA.16816.F32.BF16 R68, R136.reuse, R12, R68 ;  /* 0x0000000c8844723c */ /* 0x050fe80000041844 */
[----:B------:R-:W-:Y:S02]  /*81e0*/  @P6 IADD3 R9, R17, R8, RZ ;  /* 0x0000000811096210 */ /* 0x000fe40007ffe0ff */
[C---:B------:R-:W-:Y:S02]  /*81f0*/  @P6 SHF.L.U32 R19, R16.reuse, 0x6, RZ ;  /* 0x0000000610136819 */ /* 0x040fe400000006ff */
[----:B------:R-:W-:Y:S01]  /*8200*/  @P6 SHF.L.U64.HI R18, R16, 0x6, R9 ;  /* 0x0000000610126819 */ /* 0x000fe20000010209 */
[C---:B------:R-:W-:Y:S01]  /*8210*/  HMMA.16816.F32.BF16 R72, R136.reuse, R14, R72 ;  /* 0x0000000e8848723c */ /* 0x040fe20000041848 */
[----:B------:R-:W2:Y:S02]  /*8220*/  LDSM.16.MT88.4 R8, [R134+UR4+0x5900] ;  /* 0x005900048608783b */ /* 0x000ea40008004200 */
[C---:B------:R-:W-:Y:S02]  /*8230*/  @P6 IADD3 R12, P0, R19.reuse, R198, RZ ;  /* 0x000000c6130c6210 */ /* 0x040fe40007f1e0ff */
[----:B------:R-:W-:Y:S02]  /*8240*/  @P6 IADD3 R22, P4, R19, R214, RZ ;  /* 0x000000d613166210 */ /* 0x000fe40007f9e0ff */
[----:B------:R-:W-:Y:S01]  /*8250*/  @P6 IADD3.X R13, R18, R203, RZ, P0, !PT ;  /* 0x000000cb120d6210 */ /* 0x000fe200007fe4ff */
[C---:B-1----:R-:W-:Y:S04]  /*8260*/  HMMA.16816.F32.BF16 R76, R136.reuse, R4, R76 ;  /* 0x00000004884c723c */ /* 0x042fe8000004184c */
[----:B------:R-:W-:Y:S02]  /*8270*/  @P6 LEA R20, P5, R12, c[0x0][0x1c8], 0x1 ;  /* 0x000072000c146a11 */ /* 0x000fe400078a08ff */
[----:B------:R-:W-:Y:S02]  /*8280*/  @P6 LEA R16, P0, R22, c[0x0][0x1c8], 0x1 ;  /* 0x0000720016106a11 */ /* 0x000fe400078008ff */
[----:B------:R-:W-:Y:S01]  /*8290*/  @P6 LEA.HI.X R21, R12, c[0x0][0x1cc], R13, 0x1, P5 ;  /* 0x000073000c156a11 */ /* 0x000fe200028f0c0d */
[C---:B------:R-:W-:Y:S01]  /*82a0*/  HMMA.16816.F32.BF16 R80, R136.reuse, R6, R80 ;  /* 0x000000068850723c */ /* 0x040fe20000041850 */
[----:B------:R-:W1:Y:S02]  /*82b0*/  LDSM.16.MT88.4 R12, [R148+0x5900] ;  /* 0x00590000940c783b */ /* 0x000e640000004200 */
[----:B------:R-:W-:Y:S02]  /*82c0*/  @P6 IADD3.X R17, R18, R213, RZ, P4, !PT ;  /* 0x000000d512116210 */ /* 0x000fe400027fe4ff */
[----:B------:R-:W-:Y:S02]  /*82d0*/  @P6 IADD3 R3, P5, R193, R19, RZ ;  /* 0x00000013c1036210 */ /* 0x000fe40007fbe0ff */
[----:B------:R-:W-:Y:S02]  /*82e0*/  @P6 LEA.HI.X R17, R22, c[0x0][0x1cc], R17, 0x1, P0 ;  /* 0x0000730016116a11 */ /* 0x000fe400000f0c11 */
[----:B------:R-:W-:Y:S03]  /*82f0*/  @P6 IADD3 R19, P0, R19, R212, RZ ;  /* 0x000000d413136210 */ /* 0x000fe60007f1e0ff */
[----:B------:R-:W-:Y:S02]  /*8300*/  @P6 IADD3 R23, P4, R3, R198, RZ ;  /* 0x000000c603176210 */ /* 0x000fe40007f9e0ff */
[----:B------:R-:W-:Y:S02]  /*8310*/  @P6 IADD3.X R22, R192, R18, RZ, P5, !PT ;  /* 0x00000012c0166210 */ /* 0x000fe40002ffe4ff */
[----:B------:R-:W-:Y:S02]  /*8320*/  @P6 LEA R4, P5, R19, c[0x0][0x1c8], 0x1 ;  /* 0x0000720013046a11 */ /* 0x000fe400078a08ff */
[----:B------:R-:W-:Y:S02]  /*8330*/  @P6 IADD3.X R24, R18, R211, RZ, P0, !PT ;  /* 0x000000d312186210 */ /* 0x000fe400007fe4ff */
[----:B------:R-:W-:Y:S02]  /*8340*/  @P6 LEA R18, P0, R23, c[0x0][0x1c8], 0x1 ;  /* 0x0000720017126a11 */ /* 0x000fe400078008ff */
[----:B------:R-:W-:Y:S02]  /*8350*/  @P6 IADD3.X R26, R22, R203, RZ, P4, !PT ;  /* 0x000000cb161a6210 */ /* 0x000fe400027fe4ff */
[----:B------:R-:W-:Y:S01]  /*8360*/  @P6 LEA.HI.X R5, R19, c[0x0][0x1cc], R24, 0x1, P5 ;  /* 0x0000730013056a11 */ /* 0x000fe200028f0c18 */
[C---:B--2---:R-:W-:Y:S03]  /*8370*/  HMMA.16816.F32.BF16 R84, R136.reuse, R8, R84 ;  /* 0x000000088854723c */ /* 0x044fe60000041854 */
[----:B------:R-:W-:Y:S02]  /*8380*/  @P6 LEA.HI.X R19, R23, c[0x0][0x1cc], R26, 0x1, P0 ;  /* 0x0000730017136a11 */ /* 0x000fe400000f0c1a */
[----:B------:R-:W-:Y:S02]  /*8390*/  MOV R23, UR7 ;  /* 0x0000000700177c02 */ /* 0x000fe40008000f00 */
[----:B------:R-:W-:Y:S01]  /*83a0*/  @P6 IADD3 R24, P0, R3, R214, RZ ;  /* 0x000000d603186210 */ /* 0x000fe20007f1e0ff */
[C---:B------:R-:W-:Y:S04]  /*83b0*/  HMMA.16816.F32.BF16 R88, R136.reuse, R10, R88 ;  /* 0x0000000a8858723c */ /* 0x040fe80000041858 */
[----:B------:R-:W-:Y:S01]  /*83c0*/  @P6 IMAD R23, R23, 0x3000, R194 ;  /* 0x0000300017176824 */ /* 0x000fe200078e02c2 */
[----:B------:R-:W-:Y:S02]  /*83d0*/  @P6 LEA R6, P5, R24, c[0x0][0x1c8], 0x1 ;  /* 0x0000720018066a11 */ /* 0x000fe400078a08ff */
[----:B------:R-:W-:Y:S01]  /*83e0*/  @P6 IADD3 R25, P4, R3, R212, RZ ;  /* 0x000000d403196210 */ /* 0x000fe20007f9e0ff */
[C---:B-1----:R-:W-:Y:S04]  /*83f0*/  HMMA.16816.F32.BF16 R92, R136.reuse, R12, R92 ;  /* 0x0000000c885c723c */ /* 0x042fe8000004185c */
[----:B------:R-:W-:Y:S02]  /*8400*/  @P6 IADD3.X R3, R22, R213, RZ, P0, !PT ;  /* 0x000000d516036210 */ /* 0x000fe400007fe4ff */
[----:B------:R-:W-:Y:S02]  /*8410*/  @P6 LEA R26, P0, R25, c[0x0][0x1c8], 0x1 ;  /* 0x00007200191a6a11 */ /* 0x000fe400078008ff */
[----:B------:R-:W-:Y:S01]  /*8420*/  @P6 LEA.HI.X R7, R24, c[0x0][0x1cc], R3, 0x1, P5 ;  /* 0x0000730018076a11 */ /* 0x000fe200028f0c03 */
[----:B------:R-:W-:Y:S03]  /*8430*/  HMMA.16816.F32.BF16 R96, R136, R14, R96 ;  /* 0x0000000e8860723c */ /* 0x000fe60000041860 */
[----:B------:R-:W-:Y:S02]  /*8440*/  @P6 SHF.L.U32 R3, R23, 0x1, RZ ;  /* 0x0000000117036819 */ /* 0x000fe400000006ff */
[----:B------:R-:W-:Y:S03]  /*8450*/  @P6 IADD3.X R22, R22, R211, RZ, P4, !PT ;  /* 0x000000d316166210 */ /* 0x000fe600027fe4ff */
[----:B------:R-:W-:Y:S01]  /*8460*/  @!PT LDS RZ, [RZ] ;  /* 0x00000000fffff984 */ /* 0x000fe20000000800 */
[----:B------:R-:W-:Y:S01]  /*8470*/  @!PT LDS RZ, [RZ] ;  /* 0x00000000fffff984 */ /* 0x000fe20000000800 */
[----:B------:R-:W-:Y:S01]  /*8480*/  @!PT LDS RZ, [RZ] ;  /* 0x00000000fffff984 */ /* 0x000fe20000000800 */
[----:B------:R1:W-:Y:S01]  /*8490*/  @P6 LDGSTS.E.BYPASS.LTC128B.128 [R3+0xc100], [R20.64], !P3 ;  /* 0x0c10000014036fae */ /* 0x0003e2000d901d4a */
[----:B------:R-:W-:Y:S02]  /*84a0*/  @P6 LEA.HI.X R27, R25, c[0x0][0x1cc], R22, 0x1, P0 ;  /* 0x00007300191b6a11 */ /* 0x000fe400000f0c16 */
[C---:B------:R-:W-:Y:S02]  /*84b0*/  ISETP.GT.AND P0, PT, R210.reuse, R219, PT ;  /* 0x000000dbd200720c */ /* 0x040fe40003f04270 */
[----:B------:R-:W-:Y:S03]  /*84c0*/  IADD3 R210, R210, -0x1, RZ ;  /* 0xffffffffd2d27810 */ /* 0x000fe60007ffe0ff */
[----:B------:R1:W-:Y:S08]  /*84d0*/  @P6 LDGSTS.E.BYPASS.LTC128B.128 [R3+0xe100], [R16.64], !P2 ;  /* 0x0e10000010036fae */ /* 0x0003f0000d101d4a */
[----:B------:R1:W-:Y:S08]  /*84e0*/  @P6 LDGSTS.E.BYPASS.LTC128B.128 [R3+0x10100], [R4.64], !P1 ;  /* 0x1010000004036fae */ /* 0x0003f0000c901d4a */
[----:B------:R1:W-:Y:S08]  /*84f0*/  @P6 LDGSTS.E.BYPASS.LTC128B.128 [R3+0xd100], [R18.64], !P3 ;  /* 0x0d10000012036fae */ /* 0x0003f0000d901d4a */
[----:B------:R1:W-:Y:S08]  /*8500*/  @P6 LDGSTS.E.BYPASS.LTC128B.128 [R3+0xf100], [R6.64], !P2 ;  /* 0x0f10000006036fae */ /* 0x0003f0000d101d4a */
[----:B------:R1:W-:Y:S08]  /*8510*/  @P6 LDGSTS.E.BYPASS.LTC128B.128 [R3+0x11100], [R26.64], !P1 ;  /* 0x111000001a036fae */ /* 0x0003f0000c901d4a */
[----:B------:R-:W0:Y:S01]  /*8520*/  LDGDEPBAR ;  /* 0x00000000000079af */ /* 0x000e220000000000 */
[----:B-1----:R-:W-:Y:S01]  /*8530*/  MOV R3, R0 ;  /* 0x0000000000037202 */ /* 0x002fe20000000f00 */
[----:B------:R-:W-:-:S06]  /*8540*/  @P0 BRA `(.L_x_1594) ;  /* 0xffffcb0000000947 */ /* 0x000fcc000383ffff */
.L_x_1585:
[----:B------:R-:W-:Y:S01]  /*8550*/  ULEA UR9, UR9, 0x7f, 0x7 ;  /* 0x0000007f09097891 */ /* 0x000fe2000f8e383f */
[----:B------:R-:W-:Y:S01]  /*8560*/  PLOP3.LUT P0, PT, PT, PT, UP1, 0x40, 0x0 ;  /* 0x000000000000781c */ /* 0x000fe20003f0e818 */
[----:B------:R-:W-:-:S02]  /*8570*/  ULDC.64 UR12, c[0x0][0x2c8] ;  /* 0x0000b200000c7ab9 */ /* 0x000fc40000000a00 */
[----:B------:R-:W-:Y:S02]  /*8580*/  UIMAD.WIDE.U32 UR14, UR9, UR12, URZ ;  /* 0x0000000c090e72a5 */ /* 0x000fe4000f8e003f */
[----:B------:R-:W-:Y:S02]  /*8590*/  ULDC UR4, c[0x0][0x168] ;  /* 0x00005a0000047ab9 */ /* 0x000fe40000000800 */
[----:B------:R-:W-:Y:S02]  /*85a0*/  UMOV UR12, 0x1 ;  /* 0x00000001000c7882 */ /* 0x000fe40000000000 */
[----:B------:R-:W-:Y:S02]  /*85b0*/  UIADD3 UR4, UR12, -UR4, URZ ;  /* 0x800000040c047290 */ /* 0x000fe4000fffe03f */
[----:B------:R-:W-:Y:S02]  /*85c0*/  @UP2 USHF.R.U32.HI UR9, URZ, UR13, UR15 ;  /* 0x0000000d3f092299 */ /* 0x000fe4000801160f */
[----:B------:R-:W-:-:S02]  /*85d0*/  ULDC UR12, c[0x0][0x1d0] ;  /* 0x00007400000c7ab9 */ /* 0x000fc40000000800 */
[----:B------:R-:W-:-:S03]  /*85e0*/  UIADD3 UR9, UR9, UR12, UR4 ;  /* 0x0000000c09097290 */ /* 0x000fc6000fffe004 */
[----:B------:R-:W-:Y:S02]  /*85f0*/  ULDC UR4, c[0x0][0x324] ;  /* 0x0000c90000047ab9 */ /* 0x000fe40000000800 */
[----:B------:R-:W-:-:S06]  /*8600*/  UIADD3 UR4, UR9, -UR4, URZ ;  /* 0x8000000409047290 */ /* 0x000fcc000fffe03f */
        /* <DEDUP_REMOVED lines=12> */
.L_x_1596:
[----:B------:R-:W-:-:S04]  /*86d0*/  MOV R3, c[0x0][0x32c] ;  /* 0x0000cb0000037a02 */ /* 0x000fc80000000f00 */
[----:B------:R-:W-:-:S13]  /*86e0*/  ISETP.NE.AND P0, PT, R3, 0x1, PT ;  /* 0x000000010300780c */ /* 0x000fda0003f05270 */
[----:B------:R-:W-:-:S05]  /*86f0*/  @P0 IMAD.HI.U32 R3, R5, c[0x0][0x330], RZ ;  /* 0x0000cc0005030a27 */ /* 0x000fca00078e00ff */
[----:B------:R-:W-:-:S05]  /*8700*/  @P0 SHF.R.U32.HI R5, RZ, c[0x0][0x334], R3 ;  /* 0x0000cd00ff050a19 */ /* 0x000fca0000011603 */
.L_x_1597:
[----:B------:R-:W-:-:S05]  /*8710*/  IMAD R5, R5, c[0x0][0x32c], RZ ;  /* 0x0000cb0005057a24 */ /* 0x000fca00078e02ff */
[----:B------:R-:W-:-:S04]  /*8720*/  IMNMX R4, R4, R5, !PT ;  /* 0x0000000504047217 */ /* 0x000fc80007800200 */
.L_x_1595:
[----:B------:R-:W-:-:S04]  /*8730*/  IADD3 R4, R4, 0x3f, RZ ;  /* 0x0000003f04047810 */ /* 0x000fc80007ffe0ff */
[----:B------:R-:W-:-:S04]  /*8740*/  SHF.R.S32.HI R3, RZ, 0x1f, R4 ;  /* 0x0000001fff037819 */ /* 0x000fc80000011404 */
[----:B------:R-:W-:-:S04]  /*8750*/  LEA.HI R4, R3, R4, RZ, 0x6 ;  /* 0x0000000403047211 */ /* 0x000fc800078f30ff */
[----:B------:R-:W-:-:S04]  /*8760*/  SHF.R.S32.HI R4, RZ, 0x6, R4 ;  /* 0x00000006ff047819 */ /* 0x000fc80000011404 */
[----:B------:R-:W-:-:S04]  /*8770*/  IMNMX R213, R189, R4, !PT ;  /* 0x00000004bdd57217 */ /* 0x000fc80007800200 */
[----:B------:R-:W-:-:S13]  /*8780*/  ISETP.GE.AND P0, PT, R210, R213, PT ;  /* 0x000000d5d200720c */ /* 0x000fda0003f06270 */
[----:B------:R-:W-:Y:S05]  /*8790*/  @!P0 BRA `(.L_x_1598) ;  /* 0x00002b2000008947 */ /* 0x000fea0003800000 */
[----:B------:R-:W-:Y:S01]  /*87a0*/  IMAD.MOV.U32 R185, RZ, RZ, 0x20 ;  /* 0x00000020ffb97424 */ /* 0x000fe200078e00ff */
[----:B------:R-:W-:Y:S01]  /*87b0*/  LOP3.LUT P0, RZ, R208, 0x2, RZ, 0xc0, !PT ;  /* 0x00000002d0ff7812 */ /* 0x000fe2000780c0ff */
[----:B------:R-:W-:Y:S01]  /*87c0*/  IMAD.MOV.U32 R3, RZ, RZ, R0 ;  /* 0x000000ffff037224 */ /* 0x000fe200078e0000 */
[----:B------:R-:W-:Y:S01]  /*87d0*/  IADD3 R209, P5, R196, 0x80, RZ ;  /* 0x00000080c4d17810 */ /* 0x000fe20007fbe0ff */
[----:B------:R-:W-:Y:S01]  /*87e0*/  IMAD.MOV.U32 R133, RZ, RZ, R2 ;  /* 0x000000ffff857224 */ /* 0x000fe200078e0002 */
[----:B------:R-:W-:Y:S01]  /*87f0*/  IADD3 R179, P4, R198, 0x40, RZ ;  /* 0x00000040c6b37810 */ /* 0x000fe20007f9e0ff */
[----:B------:R-:W-:Y:S01]  /*8800*/  IMAD.MOV.U32 R214, RZ, RZ, R210 ;  /* 0x000000ffffd67224 */ /* 0x000fe200078e00d2 */
[----:B------:R-:W-:Y:S01]  /*8810*/  SEL R185, R185, 0xffffffe0, !P0 ;  /* 0xffffffe0b9b97807 */ /* 0x000fe20004000000 */
[----:B------:R-:W-:Y:S01]  /*8820*/  IMAD.X R187, RZ, RZ, R201, P5 ;  /* 0x000000ffffbb7224 */ /* 0x000fe200028e06c9 */
[----:B------:R-:W-:Y:S01]  /*8830*/  IADD3 R212, P6, R196, 0x40, RZ ;  /* 0x00000040c4d47810 */ /* 0x000fe20007fde0ff */
[----:B------:R-:W-:Y:S01]  /*8840*/  IMAD.X R178, RZ, RZ, R203, P4 ;  /* 0x000000ffffb27224 */ /* 0x000fe200020e06cb */
[----:B------:R-:W-:-:S02]  /*8850*/  IADD3 R177, P0, R198, 0x80, RZ ;  /* 0x00000080c6b17810 */ /* 0x000fc40007f1e0ff */
[----:B------:R-:W-:Y:S02]  /*8860*/  IADD3.X R211, RZ, R201, RZ, P6, !PT ;  /* 0x000000c9ffd37210 */ /* 0x000fe400037fe4ff */
[----:B------:R-:W-:Y:S02]  /*8870*/  IADD3.X R176, RZ, R203, RZ, P0, !PT ;  /* 0x000000cbffb07210 */ /* 0x000fe400007fe4ff */
.L_x_1599:
[----:B------:R-:W-:Y:S04]  /*8880*/  DEPBAR.LE SB0, 0x2 ;  /* 0x000080800000791a */ /* 0x000fe80000000000 */
[----:B------:R-:W-:Y:S01]  /*8890*/  BAR.SYNC.DEFER_BLOCKING 0x0 ;  /* 0x0000000000007b1d */ /* 0x000fe20000010000 */
[----:B------:R-:W-:Y:S01]  /*88a0*/  UIMAD UR4, UR5, 0x6000, URZ ;  /* 0x00006000050478a4 */ /* 0x000fe2000f8e023f */
[----:B------:R-:W-:Y:S01]  /*88b0*/  ISETP.GE.AND P6, PT, R189, R214, PT ;  /* 0x000000d6bd00720c */ /* 0x000fe20003fc6270 */
[----:B------:R-:W-:Y:S01]  /*88c0*/  UIADD3 UR9, UR7, 0x1, URZ ;  /* 0x0000000107097890 */ /* 0x000fe2000fffe03f */
[----:B------:R-:W-:Y:S01]  /*88d0*/  IADD3 R210, R214, -0x1, RZ ;  /* 0xffffffffd6d27810 */ /* 0x000fe20007ffe0ff */
[----:B------:R-:W-:Y:S02]  /*88e0*/  UISETP.GE.AND UP0, UPT, UR7, 0x1, UPT ;  /* 0x000000010700788c */ /* 0x000fe4000bf06270 */
[----:B------:R-:W-:Y:S04]  /*88f0*/  IADD3 R2, R184, UR4, RZ ;  /* 0x00000004b8027c10 */ /* 0x000fe8000fffe0ff */
[----:B------:R-:W-:Y:S04]  /*8900*/  IADD3 R173, R185, R2, RZ ;  /* 0x00000002b9ad7210 */ /* 0x000fe80007ffe0ff */
[----:B------:R-:W-:Y:S01]  /*8910*/  @!P6 SHF.R.S32.HI R0, RZ, 0x1f, R210 ;  /* 0x0000001fff00e819 */ /* 0x000fe200000114d2 */
[----:B------:R-:W-:Y:S01]  /*8920*/  @!P6 IMAD.WIDE.U32 R28, R210, c[0x0][0x208], RZ ;  /* 0x00008200d21cea25 */ /* 0x000fe200078e00ff */
[----:B------:R-:W-:Y:S03]  /*8930*/  IADD3 R172, R188, R173, RZ ;  /* 0x000000adbcac7210 */ /* 0x000fe60007ffe0ff */
[----:B------:R-:W-:Y:S01]  /*8940*/  @!P6 IMAD R0, R0, c[0x0][0x208], RZ ;  /* 0x000082000000ea24 */ /* 0x000fe200078e02ff */
[----:B------:R-:W-:Y:S01]  /*8950*/  @!P6 SHF.L.U32 R153, R28, 0x6, RZ ;  /* 0x000000061c99e819 */ /* 0x000fe200000006ff */
[----:B------:R-:W-:Y:S02]  /*8960*/  LDSM.16.M88.4 R32, [R186] ;  /* 0x00000000ba20783b */ /* 0x000fe40000000200 */
[----:B------:R-:W-:Y:S01]  /*8970*/  @!P6 IMAD R0, R210, c[0x0][0x20c], R0 ;  /* 0x00008300d200ea24 */ /* 0x000fe200078e0200 */
[C---:B------:R-:W-:Y:S02]  /*8980*/  @!P6 IADD3 R150, P0, R153.reuse, R209, RZ ;  /* 0x000000d19996e210 */ /* 0x040fe40007f1e0ff */
[----:B------:R-:W-:Y:S02]  /*8990*/  @!P6 IADD3 R151, P4, R153, R212, RZ ;  /* 0x000000d49997e210 */ /* 0x000fe40007f9e0ff */
[----:B------:R-:W-:Y:S01]  /*89a0*/  @!P6 IADD3 R0, R29, R0, RZ ;  /* 0x000000001d00e210 */ /* 0x000fe20007ffe0ff */
[----:B------:R-:W1:Y:S01]  /*89b0*/  LDSM.16.M88.4 R8, [R184+UR4+0xc100] ;  /* 0x00c10004b808783b */ /* 0x000e620008000200 */
[-C--:B------:R-:W-:Y:S02]  /*89c0*/  @!P6 IADD3 R132, P5, R153, R196.reuse, RZ ;  /* 0x000000c49984e210 */ /* 0x080fe40007fbe0ff */
[----:B------:R-:W-:Y:S04]  /*89d0*/  @!P6 SHF.L.U64.HI R0, R28, 0x6, R0 ;  /* 0x000000061c00e819 */ /* 0x000fe80000010200 */
[----:B------:R-:W-:Y:S01]  /*89e0*/  @!P6 IADD3.X R149, R0, R201, RZ, P5, !PT ;  /* 0x000000c90095e210 */ /* 0x000fe20002ffe4ff */
[----:B------:R-:W2:Y:S01]  /*89f0*/  LDSM.16.M88.4 R16, [R184+UR4+0xc900] ;  /* 0x00c90004b810783b */ /* 0x000ea20008000200 */
[----:B------:R-:W-:Y:S02]  /*8a00*/  @!P6 LEA R160, P5, R132, c[0x0][0x1f8], 0x1 ;  /* 0x00007e0084a0ea11 */ /* 0x000fe400078a08ff */
[----:B------:R-:W-:Y:S02]  /*8a10*/  @!P6 IADD3.X R148, R0, R211, RZ, P4, !PT ;  /* 0x000000d30094e210 */ /* 0x000fe400027fe4ff */
[C---:B------:R-:W-:Y:S02]  /*8a20*/  @!P6 LEA R164, P4, R151.reuse, c[0x0][0x1f8], 0x1 ;  /* 0x00007e0097a4ea11 */ /* 0x040fe400078808ff */
[----:B------:R-:W-:Y:S01]  /*8a30*/  @!P6 LEA.HI.X R161, R132, c[0x0][0x1fc], R149, 0x1, P5 ;  /* 0x00007f0084a1ea11 */ /* 0x000fe200028f0c95 */
[----:B------:R-:W3:Y:S01]  /*8a40*/  LDSM.16.M88.4 R24, [R184+UR4+0xd100] ;  /* 0x00d10004b818783b */ /* 0x000ee20008000200 */
[----:B------:R-:W-:Y:S02]  /*8a50*/  @!P6 LEA.HI.X R165, R151, c[0x0][0x1fc], R148, 0x1, P4 ;  /* 0x00007f0097a5ea11 */ /* 0x000fe400020f0c94 */
[----:B------:R-:W-:Y:S01]  /*8a60*/  MOV R132, UR7 ;  /* 0x0000000700847c02 */ /* 0x000fe20008000f00 */
[----:B------:R-:W-:Y:S02]  /*8a70*/  USEL UR7, UR9, URZ, !UP0 ;  /* 0x0000003f09077287 */ /* 0x000fe4000c000000 */
[----:B------:R-:W-:Y:S02]  /*8a80*/  UIADD3 UR9, UR5, 0x1, URZ ;  /* 0x0000000105097890 */ /* 0x000fe4000fffe03f */
[----:B------:R-:W4:Y:S01]  /*8a90*/  LDSM.16.M88.4 R136, [R184+UR4+0xd900] ;  /* 0x00d90004b888783b */ /* 0x000f220008000200 */
[----:B------:R-:W-:Y:S01]  /*8aa0*/  @!P6 IMAD R132, R132, 0x6000, R205 ;  /* 0x000060008484e824 */ /* 0x000fe200078e02cd */
[----:B------:R-:W-:Y:S04]  /*8ab0*/  UISETP.GE.AND UP0, UPT, UR5, 0x1, UPT ;  /* 0x000000010500788c */ /* 0x000fe8000bf06270 */
[----:B------:R-:W-:Y:S02]  /*8ac0*/  USEL UR5, UR9, URZ, !UP0 ;  /* 0x0000003f09057287 */ /* 0x000fe4000c000000 */
[----:B------:R-:W-:Y:S01]  /*8ad0*/  LDSM.16.M88.4 R140, [R182] ;  /* 0x00000000b68c783b */ /* 0x000fe20000000200 */
[C---:B-1----:R-:W-:Y:S07]  /*8ae0*/  HMMA.16816.F32.BF16 R4, R32.reuse, R8, RZ ;  /* 0x000000082004723c */ /* 0x042fee00000418ff */
[----:B------:R-:W1:Y:S01]  /*8af0*/  LDSM.16.M88.4 R144, [R173+0xc100] ;  /* 0x00c10000ad90783b */ /* 0x000e620000000200 */
[C---:B------:R-:W-:Y:S08]  /*8b00*/  HMMA.16816.F32.BF16 R8, R32.reuse, R10, RZ ;  /* 0x0000000a2008723c */ /* 0x040ff000000418ff */
[C---:B--2---:R-:W-:Y:S08]  /*8b10*/  HMMA.16816.F32.BF16 R12, R32.reuse, R16, RZ ;  /* 0x00000010200c723c */ /* 0x044ff000000418ff */
[C---:B------:R-:W-:Y:S08]  /*8b20*/  HMMA.16816.F32.BF16 R16, R32.reuse, R18, RZ ;  /* 0x000000122010723c */ /* 0x040ff000000418ff */
[C---:B---3--:R-:W-:Y:S08]  /*8b30*/  HMMA.16816.F32.BF16 R20, R32.reuse, R24, RZ ;  /* 0x000000182014723c */ /* 0x048ff000000418ff */
[C---:B------:R-:W-:Y:S08]  /*8b40*/  HMMA.16816.F32.BF16 R24, R32.reuse, R26, RZ ;  /* 0x0000001a2018723c */ /* 0x040ff000000418ff */
[C---:B----4-:R-:W-:Y:S07]  /*8b50*/  HMMA.16816.F32.BF16 R28, R32.reuse, R136, RZ ;  /* 0x00000088201c723c */ /* 0x050fee00000418ff */
[----:B------:R-:W-:Y:S01]  /*8b60*/  @!P6 IADD3.X R137, R0, R187, RZ, P0, !PT ;  /* 0x000000bb0089e210 */ /* 0x000fe200007fe4ff */
[----:B------:R-:W-:Y:S01]  /*8b70*/  HMMA.16816.F32.BF16 R32, R32, R138, RZ ;  /* 0x0000008a2020723c */ /* 0x000fe200000418ff */
[C---:B------:R-:W-:Y:S04]  /*8b80*/  @!P6 LEA R166, P0, R150.reuse, c[0x0][0x1f8], 0x1 ;  /* 0x00007e0096a6ea11 */ /* 0x040fe800078008ff */
[----:B------:R-:W-:Y:S02]  /*8b90*/  @!P6 LEA.HI.X R167, R150, c[0x0][0x1fc], R137, 0x1, P0 ;  /* 0x00007f0096a7ea11 */ /* 0x000fe400000f0c89 */
[----:B------:R-:W-:Y:S01]  /*8ba0*/  @!P6 IADD3 R153, P0, R191, R153, RZ ;  /* 0x00000099bf99e210 */ /* 0x000fe20007f1e0ff */
[C---:B-1----:R-:W-:Y:S01]  /*8bb0*/  HMMA.16816.F32.BF16 R4, R140.reuse, R144, R4 ;  /* 0x000000908c04723c */ /* 0x042fe20000041804 */
[----:B------:R-:W1:Y:S04]  /*8bc0*/  LDSM.16.M88.4 R136, [R173+0xc900] ;  /* 0x00c90000ad88783b */ /* 0x000e680000000200 */
[C---:B------:R-:W-:Y:S02]  /*8bd0*/  @!P6 IADD3 R155, P5, R153.reuse, R196, RZ ;  /* 0x000000c4999be210 */ /* 0x040fe40007fbe0ff */
[C---:B------:R-:W-:Y:S01]  /*8be0*/  @!P6 IADD3 R157, P4, R153.reuse, R212, RZ ;  /* 0x000000d4999de210 */ /* 0x040fe20007f9e0ff */
[C---:B------:R-:W-:Y:S01]  /*8bf0*/  HMMA.16816.F32.BF16 R8, R140.reuse, R146, R8 ;  /* 0x000000928c08723c */ /* 0x040fe20000041808 */
[----:B------:R-:W2:Y:S03]  /*8c00*/  LDSM.16.M88.4 R148, [R173+0xd100] ;  /* 0x00d10000ad94783b */ /* 0x000ea60000000200 */
[----:B------:R-:W-:Y:S02]  /*8c10*/  @!P6 IADD3.X R0, R190, R0, RZ, P0, !PT ;  /* 0x00000000be00e210 */ /* 0x000fe400007fe4ff */
[----:B------:R-:W-:Y:S02]  /*8c20*/  @!P6 IADD3 R153, P0, R153, R209, RZ ;  /* 0x000000d19999e210 */ /* 0x000fe40007f1e0ff */
[C---:B------:R-:W-:Y:S04]  /*8c30*/  @!P6 IADD3.X R152, R0.reuse, R201, RZ, P5, !PT ;  /* 0x000000c90098e210 */ /* 0x040fe80002ffe4ff */
[----:B------:R-:W-:Y:S02]  /*8c40*/  @!P6 LEA R174, P5, R155, c[0x0][0x1f8], 0x1 ;  /* 0x00007e009baeea11 */ /* 0x000fe400078a08ff */
[C---:B------:R-:W-:Y:S02]  /*8c50*/  @!P6 IADD3.X R154, R0.reuse, R211, RZ, P4, !PT ;  /* 0x000000d3009ae210 */ /* 0x040fe400027fe4ff */
[----:B------:R-:W-:Y:S02]  /*8c60*/  @!P6 LEA R170, P4, R157, c[0x0][0x1f8], 0x1 ;  /* 0x00007e009daaea11 */ /* 0x000fe400078808ff */
[----:B------:R-:W-:Y:S02]  /*8c70*/  @!P6 IADD3.X R0, R0, R187, RZ, P0, !PT ;  /* 0x000000bb0000e210 */ /* 0x000fe400007fe4ff */
[----:B------:R-:W-:Y:S02]  /*8c80*/  @!P6 LEA R168, P0, R153, c[0x0][0x1f8], 0x1 ;  /* 0x00007e0099a8ea11 */ /* 0x000fe400078008ff */
[----:B------:R-:W-:Y:S02]  /*8c90*/  @!P6 LEA.HI.X R175, R155, c[0x0][0x1fc], R152, 0x1, P5 ;  /* 0x00007f009bafea11 */ /* 0x000fe400028f0c98 */
[----:B------:R-:W-:Y:S02]  /*8ca0*/  @!P6 LEA.HI.X R171, R157, c[0x0][0x1fc], R154, 0x1, P4 ;  /* 0x00007f009dabea11 */ /* 0x000fe400020f0c9a */
[----:B------:R-:W-:Y:S02]  /*8cb0*/  @!P6 LEA.HI.X R169, R153, c[0x0][0x1fc], R0, 0x1, P0 ;  /* 0x00007f0099a9ea11 */ /* 0x000fe400000f0c00 */
[----:B------:R-:W3:Y:S01]  /*8cc0*/  LDSM.16.M88.4 R152, [R173+0xd900] ;  /* 0x00d90000ad98783b */ /* 0x000ee20000000200 */
[-C--:B------:R-:W-:Y:S02]  /*8cd0*/  IADD3 R0, R188, R2.reuse, RZ ;  /* 0x00000002bc007210 */ /* 0x080fe40007ffe0ff */
[----:B------:R-:W-:Y:S01]  /*8ce0*/  IADD3 R2, R185, R2, R188 ;  /* 0x00000002b9027210 */ /* 0x000fe20007ffe0bc */
[C---:B-1----:R-:W-:Y:S04]  /*8cf0*/  HMMA.16816.F32.BF16 R12, R140.reuse, R136, R12 ;  /* 0x000000888c0c723c */ /* 0x042fe8000004180c */
[----:B------:R-:W-:Y:S01]  /*8d00*/  @!PT LDS RZ, [RZ] ;  /* 0x00000000fffff984 */ /* 0x000fe20000000800 */
[----:B------:R-:W-:Y:S01]  /*8d10*/  @!PT LDS RZ, [RZ] ;  /* 0x00000000fffff984 */ /* 0x000fe20000000800 */
[----:B------:R-:W-:Y:S01]  /*8d20*/  @!PT LDS RZ, [RZ] ;  /* 0x00000000fffff984 */ /* 0x000fe20000000800 */
[----:B------:R1:W-:Y:S04]  /*8d30*/  @!P6 LDGSTS.E.BYPASS.LTC128B.128 [R132], [R160.64], !P3 ;  /* 0x00000000a084efae */ /* 0x0003e8000d901d4a */
[C---:B------:R-:W-:Y:S04]  /*8d40*/  HMMA.16816.F32.BF16 R16, R140.reuse, R138, R16 ;  /* 0x0000008a8c10723c */ /* 0x040fe80000041810 */
[----:B------:R4:W-:Y:S04]  /*8d50*/  @!P6 LDGSTS.E.BYPASS.LTC128B.128 [R132+0x2000], [R164.64], !P2 ;  /* 0x02000000a484efae */ /* 0x0009e8000d101d4a */
[C---:B--2---:R-:W-:Y:S04]  /*8d60*/  HMMA.16816.F32.BF16 R20, R140.reuse, R148, R20 ;  /* 0x000000948c14723c */ /* 0x044fe80000041814 */
[----:B------:R4:W-:Y:S04]  /*8d70*/  @!P6 LDGSTS.E.BYPASS.LTC128B.128 [R132+0x4000], [R166.64], !P1 ;  /* 0x04000000a684efae */ /* 0x0009e8000c901d4a */
[C---:B------:R-:W-:Y:S04]  /*8d80*/  HMMA.16816.F32.BF16 R24, R140.reuse, R150, R24 ;  /* 0x000000968c18723c */ /* 0x040fe80000041818 */
[----:B------:R2:W-:Y:S04]  /*8d90*/  @!P6 LDGSTS.E.BYPASS.LTC128B.128 [R132+0x1000], [R174.64], !P3 ;  /* 0x01000000ae84efae */ /* 0x0005e8000d901d4a */
[C---:B---3--:R-:W-:Y:S04]  /*8da0*/  HMMA.16816.F32.BF16 R28, R140.reuse, R152, R28 ;  /* 0x000000988c1c723c */ /* 0x048fe8000004181c */
[----:B------:R3:W-:Y:S04]  /*8db0*/  @!P6 LDGSTS.E.BYPASS.LTC128B.128 [R132+0x3000], [R170.64], !P2 ;  /* 0x03000000aa84efae */ /* 0x0007e8000d101d4a */
[----:B------:R-:W-:Y:S04]  /*8dc0*/  HMMA.16816.F32.BF16 R32, R140, R154, R32 ;  /* 0x0000009a8c20723c */ /* 0x000fe80000041820 */
[----:B------:R3:W-:Y:S08]  /*8dd0*/  @!P6 LDGSTS.E.BYPASS.LTC128B.128 [R132+0x5000], [R168.64], !P1 ;  /* 0x05000000a884efae */ /* 0x0007f0000c901d4a */
[----:B------:R-:W-:Y:S08]  /*8de0*/  LDSM.16.M88.4 R144, [R181] ;  /* 0x00000000b590783b */ /* 0x000ff00000000200 */
[----:B------:R-:W5:Y:S08]  /*8df0*/  LDSM.16.M88.4 R156, [R0+0xc100] ;  /* 0x00c10000009c783b */ /* 0x000f700000000200 */
[----:B-1----:R-:W1:Y:S08]  /*8e00*/  LDSM.16.M88.4 R160, [R0+0xc900] ;  /* 0x00c9000000a0783b */ /* 0x002e700000000200 */
[----:B------:R-:W1:Y:S08]  /*8e10*/  LDSM.16.M88.4 R136, [R0+0xd100] ;  /* 0x00d100000088783b */ /* 0x000e700000000200 */
[----:B------:R-:W0:Y:S08]  /*8e20*/  LDGDEPBAR ;  /* 0x00000000000079af */ /* 0x000e300000000000 */
[----:B----4-:R-:W4:Y:S01]  /*8e30*/  LDSM.16.M88.4 R164, [R0+0xd900] ;  /* 0x00d9000000a4783b */ /* 0x010f220000000200 */
[C---:B-----5:R-:W-:Y:S07]  /*8e40*/  HMMA.16816.F32.BF16 R4, R144.reuse, R156, R4 ;  /* 0x0000009c9004723c */ /* 0x060fee0000041804 */
[----:B------:R-:W-:Y:S01]  /*8e50*/  LDSM.16.M88.4 R148, [R180] ;  /* 0x00000000b494783b */ /* 0x000fe20000000200 */
[C---:B------:R-:W-:Y:S07]  /*8e60*/  HMMA.16816.F32.BF16 R8, R144.reuse, R158, R8 ;  /* 0x0000009e9008723c */ /* 0x040fee0000041808 */
[----:B---3--:R-:W3:Y:S01]  /*8e70*/  LDSM.16.M88.4 R168, [R172+0xc100] ;  /* 0x00c10000aca8783b */ /* 0x008ee20000000200 */
[C---:B-1----:R-:W-:Y:S07]  /*8e80*/  HMMA.16816.F32.BF16 R12, R144.reuse, R160, R12 ;  /* 0x000000a0900c723c */ /* 0x042fee000004180c */
[----:B------:R-:W1:Y:S01]  /*8e90*/  LDSM.16.M88.4 R140, [R172+0xc900] ;  /* 0x00c90000ac8c783b */ /* 0x000e620000000200 */
[C---:B------:R-:W-:Y:S07]  /*8ea0*/  HMMA.16816.F32.BF16 R16, R144.reuse, R162, R16 ;  /* 0x000000a29010723c */ /* 0x040fee0000041810 */
[----:B------:R-:W5:Y:S01]  /*8eb0*/  LDSM.16.M88.4 R152, [R172+0xd100] ;  /* 0x00d10000ac98783b */ /* 0x000f620000000200 */
[C---:B------:R-:W-:Y:S07]  /*8ec0*/  HMMA.16816.F32.BF16 R20, R144.reuse, R136, R20 ;  /* 0x000000889014723c */ /* 0x040fee0000041814 */
[----:B------:R-:W1:Y:S01]  /*8ed0*/  LDSM.16.M88.4 R156, [R172+0xd900] ;  /* 0x00d90000ac9c783b */ /* 0x000e620000000200 */
[C---:B------:R-:W-:Y:S07]  /*8ee0*/  HMMA.16816.F32.BF16 R24, R144.reuse, R138, R24 ;  /* 0x0000008a9018723c */ /* 0x040fee0000041818 */
[----:B------:R-:W-:Y:S01]  /*8ef0*/  LDSM.16.M88.4 R136, [R186+0x4000] ;  /* 0x00400000ba88783b */ /* 0x000fe20000000200 */
[C---:B----4-:R-:W-:Y:S07]  /*8f00*/  HMMA.16816.F32.BF16 R28, R144.reuse, R164, R28 ;  /* 0x000000a4901c723c */ /* 0x050fee000004181c */
[----:B------:R-:W-:Y:S01]  /*8f10*/  LDSM.16.M88.4 R160, [R184+UR4+0xe900] ;  /* 0x00e90004b8a0783b */ /* 0x000fe20008000200 */
[----:B------:R-:W-:Y:S07]  /*8f20*/  HMMA.16816.F32.BF16 R32, R144, R166, R32 ;  /* 0x000000a69020723c */ /* 0x000fee0000041820 */
[----:B------:R-:W4:Y:S01]  /*8f30*/  LDSM.16.M88.4 R144, [R184+UR4+0xe100] ;  /* 0x00e10004b890783b */ /* 0x000f220008000200 */
[C---:B---3--:R-:W-:Y:S07]  /*8f40*/  HMMA.16816.F32.BF16 R4, R148.reuse, R168, R4 ;  /* 0x000000a89404723c */ /* 0x048fee0000041804 */
[----:B------:R-:W-:Y:S01]  /*8f50*/  LDSM.16.M88.4 R164, [R182+0x4000] ;  /* 0x00400000b6a4783b */ /* 0x000fe20000000200 */
[C---:B------:R-:W-:Y:S07]  /*8f60*/  HMMA.16816.F32.BF16 R8, R148.reuse, R170, R8 ;  /* 0x000000aa9408723c */ /* 0x040fee0000041808 */
[----:B------:R-:W-:Y:S01]  /*8f70*/  LDSM.16.M88.4 R168, [R173+0xe100] ;  /* 0x00e10000ada8783b */ /* 0x000fe20000000200 */
[C---:B-1----:R-:W-:Y:S08]  /*8f80*/  HMMA.16816.F32.BF16 R12, R148.reuse, R140, R12 ;  /* 0x0000008c940c723c */ /* 0x042ff0000004180c */
[C---:B------:R-:W-:Y:S01]  /*8f90*/  HMMA.16816.F32.BF16 R16, R148.reuse, R142, R16 ;  /* 0x0000008e9410723c */ /* 0x040fe20000041810 */
[----:B------:R-:W1:Y:S07]  /*8fa0*/  LDSM.16.M88.4 R140, [R184+UR4+0xf100] ;  /* 0x00f10004b88c783b */ /* 0x000e6e0008000200 */
[C---:B-----5:R-:W-:Y:S08]  /*8fb0*/  HMMA.16816.F32.BF16 R20, R148.reuse, R152, R20 ;  /* 0x000000989414723c */ /* 0x060ff00000041814 */
[C---:B------:R-:W-:Y:S01]  /*8fc0*/  HMMA.16816.F32.BF16 R24, R148.reuse, R154, R24 ;  /* 0x0000009a9418723c */ /* 0x040fe20000041818 */
[----:B------:R-:W3:Y:S07]  /*8fd0*/  LDSM.16.M88.4 R152, [R184+UR4+0xf900] ;  /* 0x00f90004b898783b */ /* 0x000eee0008000200 */
[C---:B------:R-:W-:Y:S08]  /*8fe0*/  HMMA.16816.F32.BF16 R28, R148.reuse, R156, R28 ;  /* 0x0000009c941c723c */ /* 0x040ff0000004181c */
[----:B------:R-:W-:Y:S01]  /*8ff0*/  HMMA.16816.F32.BF16 R32, R148, R158, R32 ;  /* 0x0000009e9420723c */ /* 0x000fe20000041820 */
[----:B------:R-:W5:Y:S07]  /*9000*/  LDSM.16.M88.4 R148, [R173+0xe900] ;  /* 0x00e90000ad94783b */ /* 0x000f6e0000000200 */
        /* <DEDUP_REMOVED lines=10> */
[C---:B---3--:R-:W-:Y:S08]  /*90b0*/  HMMA.16816.F32.BF16 R28, R136.reuse, R152, R28 ;  /* 0x00000098881c723c */ /* 0x048ff0000004181c */
[----:B------:R-:W-:Y:S01]  /*90c0*/  HMMA.16816.F32.BF16 R32, R136, R154, R32 ;  /* 0x0000009a8820723c */ /* 0x000fe20000041820 */
[----:B------:R-:W3:Y:S07]  /*90d0*/  LDSM.16.M88.4 R136, [R0+0xe900] ;  /* 0x00e900000088783b */ /* 0x000eee0000000200 */
[C---:B------:R-:W-:Y:S01]  /*90e0*/  HMMA.16816.F32.BF16 R4, R164.reuse, R168, R4 ;  /* 0x000000a8a404723c */ /* 0x040fe20000041804 */
[----:B------:R-:W-:Y:S07]  /*90f0*/  LDSM.16.M88.4 R152, [R180+0x4000] ;  /* 0x00400000b498783b */ /* 0x000fee0000000200 */
[C---:B------:R-:W-:Y:S01]  /*9100*/  HMMA.16816.F32.BF16 R8, R164.reuse, R170, R8 ;  /* 0x000000aaa408723c */ /* 0x040fe20000041808 */
[----:B------:R-:W-:Y:S07]  /*9110*/  LDSM.16.M88.4 R168, [R172+0xe100] ;  /* 0x00e10000aca8783b */ /* 0x000fee0000000200 */
[C---:B-----5:R-:W-:Y:S08]  /*9120*/  HMMA.16816.F32.BF16 R12, R164.reuse, R148, R12 ;  /* 0x00000094a40c723c */ /* 0x060ff0000004180c */
[C---:B------:R-:W-:Y:S01]  /*9130*/  HMMA.16816.F32.BF16 R16, R164.reuse, R150, R16 ;  /* 0x00000096a410723c */ /* 0x040fe20000041810 */
[----:B------:R-:W5:Y:S07]  /*9140*/  LDSM.16.M88.4 R148, [R0+0xf100] ;  /* 0x00f100000094783b */ /* 0x000f6e0000000200 */
[C---:B----4-:R-:W-:Y:S08]  /*9150*/  HMMA.16816.F32.BF16 R20, R164.reuse, R144, R20 ;  /* 0x00000090a414723c */ /* 0x050ff00000041814 */
[C---:B------:R-:W-:Y:S01]  /*9160*/  HMMA.16816.F32.BF16 R24, R164.reuse, R146, R24 ;  /* 0x00000092a418723c */ /* 0x040fe20000041818 */
[----:B------:R-:W4:Y:S07]  /*9170*/  LDSM.16.M88.4 R144, [R0+0xf900] ;  /* 0x00f900000090783b */ /* 0x000f2e0000000200 */
[C---:B------:R-:W-:Y:S08]  /*9180*/  HMMA.16816.F32.BF16 R28, R164.reuse, R156, R28 ;  /* 0x0000009ca41c723c */ /* 0x040ff0000004181c */
[----:B------:R-:W-:Y:S01]  /*9190*/  HMMA.16816.F32.BF16 R32, R164, R158, R32 ;  /* 0x0000009ea420723c */ /* 0x000fe20000041820 */
[----:B------:R-:W2:Y:S07]  /*91a0*/  LDSM.16.M88.4 R156, [R2+0xe900] ;  /* 0x00e90000029c783b */ /* 0x000eae0000000200 */
[C---:B-1----:R-:W-:Y:S01]  /*91b0*/  HMMA.16816.F32.BF16 R4, R140.reuse, R160, R4 ;  /* 0x000000a08c04723c */ /* 0x042fe20000041804 */
[----:B------:R-:W-:Y:S07]  /*91c0*/  LDSM.16.M88.4 R164, [R184+UR4+0x11100] ;  /* 0x01110004b8a4783b */ /* 0x000fee0008000200 */
[C---:B------:R-:W-:Y:S01]  /*91d0*/  HMMA.16816.F32.BF16 R8, R140.reuse, R162, R8 ;  /* 0x000000a28c08723c */ /* 0x040fe20000041808 */
[----:B------:R-:W-:Y:S07]  /*91e0*/  LDSM.16.M88.4 R160, [R184+UR4+0x10900] ;  /* 0x01090004b8a0783b */ /* 0x000fee0008000200 */
[C---:B---3--:R-:W-:Y:S08]  /*91f0*/  HMMA.16816.F32.BF16 R12, R140.reuse, R136, R12 ;  /* 0x000000888c0c723c */ /* 0x048ff0000004180c */
[C---:B------:R-:W-:Y:S01]  /*9200*/  HMMA.16816.F32.BF16 R16, R140.reuse, R138, R16 ;  /* 0x0000008a8c10723c */ /* 0x040fe20000041810 */
[----:B------:R-:W1:Y:S07]  /*9210*/  LDSM.16.M88.4 R136, [R2+0xf100] ;  /* 0x00f100000288783b */ /* 0x000e6e0000000200 */
[C---:B-----5:R-:W-:Y:S08]  /*9220*/  HMMA.16816.F32.BF16 R20, R140.reuse, R148, R20 ;  /* 0x000000948c14723c */ /* 0x060ff00000041814 */
[C---:B------:R-:W-:Y:S01]  /*9230*/  HMMA.16816.F32.BF16 R24, R140.reuse, R150, R24 ;  /* 0x000000968c18723c */ /* 0x040fe20000041818 */
[----:B------:R-:W3:Y:S07]  /*9240*/  LDSM.16.M88.4 R148, [R2+0xf900] ;  /* 0x00f900000294783b */ /* 0x000eee0000000200 */
[C---:B----4-:R-:W-:Y:S08]  /*9250*/  HMMA.16816.F32.BF16 R28, R140.reuse, R144, R28 ;  /* 0x000000908c1c723c */ /* 0x050ff0000004181c */
[----:B------:R-:W-:Y:S01]  /*9260*/  HMMA.16816.F32.BF16 R32, R140, R146, R32 ;  /* 0x000000928c20723c */ /* 0x000fe20000041820 */
[----:B------:R-:W-:Y:S07]  /*9270*/  LDSM.16.M88.4 R140, [R186+0x8000] ;  /* 0x00800000ba8c783b */ /* 0x000fee0000000200 */
[C---:B------:R-:W-:Y:S01]  /*9280*/  HMMA.16816.F32.BF16 R4, R152.reuse, R168, R4 ;  /* 0x000000a89804723c */ /* 0x040fe20000041804 */
[----:B------:R-:W4:Y:S07]  /*9290*/  LDSM.16.M88.4 R144, [R184+UR4+0x10100] ;  /* 0x01010004b890783b */ /* 0x000f2e0008000200 */
[C---:B------:R-:W-:Y:S01]  /*92a0*/  HMMA.16816.F32.BF16 R8, R152.reuse, R170, R8 ;  /* 0x000000aa9808723c */ /* 0x040fe20000041808 */
[----:B------:R-:W-:Y:S07]  /*92b0*/  LDSM.16.M88.4 R168, [R173+0x10100] ;  /* 0x01010000ada8783b */ /* 0x000fee0000000200 */
[C---:B--2---:R-:W-:Y:S08]  /*92c0*/  HMMA.16816.F32.BF16 R12, R152.reuse, R156, R12 ;  /* 0x0000009c980c723c */ /* 0x044ff0000004180c */
[C---:B------:R-:W-:Y:S01]  /*92d0*/  HMMA.16816.F32.BF16 R16, R152.reuse, R158, R16 ;  /* 0x0000009e9810723c */ /* 0x040fe20000041810 */
[----:B------:R-:W2:Y:S07]  /*92e0*/  LDSM.16.M88.4 R156, [R184+UR4+0x11900] ;  /* 0x01190004b89c783b */ /* 0x000eae0008000200 */
[C---:B-1----:R-:W-:Y:S08]  /*92f0*/  HMMA.16816.F32.BF16 R20, R152.reuse, R136, R20 ;  /* 0x000000889814723c */ /* 0x042ff00000041814 */
[C---:B------:R-:W-:Y:S01]  /*9300*/  HMMA.16816.F32.BF16 R24, R152.reuse, R138, R24 ;  /* 0x0000008a9818723c */ /* 0x040fe20000041818 */
[----:B------:R-:W1:Y:S07]  /*9310*/  LDSM.16.M88.4 R136, [R182+0x8000] ;  /* 0x00800000b688783b */ /* 0x000e6e0000000200 */
[C---:B---3--:R-:W-:Y:S08]  /*9320*/  HMMA.16816.F32.BF16 R28, R152.reuse, R148, R28 ;  /* 0x00000094981c723c */ /* 0x048ff0000004181c */
[----:B------:R-:W-:Y:S01]  /*9330*/  HMMA.16816.F32.BF16 R32, R152, R150, R32 ;  /* 0x000000969820723c */ /* 0x000fe20000041820 */
[----:B------:R-:W3:Y:S07]  /*9340*/  LDSM.16.M88.4 R148, [R173+0x10900] ;  /* 0x01090000ad94783b */ /* 0x000eee0000000200 */
[C---:B----4-:R-:W-:Y:S01]  /*9350*/  HMMA.16816.F32.BF16 R4, R140.reuse, R144, R4 ;  /* 0x000000908c04723c */ /* 0x050fe20000041804 */
[----:B------:R-:W-:Y:S07]  /*9360*/  LDSM.16.M88.4 R152, [R173+0x11900] ;  /* 0x01190000ad98783b */ /* 0x000fee0000000200 */
[C---:B------:R-:W-:Y:S01]  /*9370*/  HMMA.16816.F32.BF16 R8, R140.reuse, R146, R8 ;  /* 0x000000928c08723c */ /* 0x040fe20000041808 */
[----:B------:R-:W4:Y:S07]  /*9380*/  LDSM.16.M88.4 R144, [R173+0x11100] ;  /* 0x01110000ad90783b */ /* 0x000f2e0000000200 */
[C---:B------:R-:W-:Y:S01]  /*9390*/  HMMA.16816.F32.BF16 R12, R140.reuse, R160, R12 ;  /* 0x000000a08c0c723c */ /* 0x040fe2000004180c */
[----:B------:R-:W-:Y:S07]  /*93a0*/  LDSM.16.M88.4 R172, [R172+0x10100] ;  /* 0x01010000acac783b */ /* 0x000fee0000000200 */
[C---:B------:R-:W-:Y:S01]  /*93b0*/  HMMA.16816.F32.BF16 R16, R140.reuse, R162, R16 ;  /* 0x000000a28c10723c */ /* 0x040fe20000041810 */
[----:B------:R-:W-:Y:S07]  /*93c0*/  LDSM.16.M88.4 R160, [R181+0x8000] ;  /* 0x00800000b5a0783b */ /* 0x000fee0000000200 */
[C---:B------:R-:W-:Y:S08]  /*93d0*/  HMMA.16816.F32.BF16 R20, R140.reuse, R164, R20 ;  /* 0x000000a48c14723c */ /* 0x040ff00000041814 */
[C---:B------:R-:W-:Y:S01]  /*93e0*/  HMMA.16816.F32.BF16 R24, R140.reuse, R166, R24 ;  /* 0x000000a68c18723c */ /* 0x040fe20000041818 */
[----:B------:R-:W5:Y:S07]  /*93f0*/  LDSM.16.M88.4 R164, [R0+0x10100] ;  /* 0x0101000000a4783b */ /* 0x000f6e0000000200 */
[C---:B--2---:R-:W-:Y:S08]  /*9400*/  HMMA.16816.F32.BF16 R28, R140.reuse, R156, R28 ;  /* 0x0000009c8c1c723c */ /* 0x044ff0000004181c */
        /* <DEDUP_REMOVED lines=8> */
[----:B------:R-:W3:Y:S07]  /*9490*/  LDSM.16.M88.4 R148, [R0+0x11900] ;  /* 0x011900000094783b */ /* 0x000eee0000000200 */
[C---:B----4-:R-:W-:Y:S08]  /*94a0*/  HMMA.16816.F32.BF16 R20, R136.reuse, R144, R20 ;  /* 0x000000908814723c */ /* 0x050ff00000041814 */
[C---:B------:R-:W-:Y:S01]  /*94b0*/  HMMA.16816.F32.BF16 R24, R136.reuse, R146, R24 ;  /* 0x000000928818723c */ /* 0x040fe20000041818 */
[----:B------:R-:W-:Y:S07]  /*94c0*/  LDSM.16.M88.4 R144, [R2+0x11900] ;  /* 0x011900000290783b */ /* 0x000fee0000000200 */
[C---:B------:R-:W-:Y:S08]  /*94d0*/  HMMA.16816.F32.BF16 R28, R136.reuse, R152, R28 ;  /* 0x00000098881c723c */ /* 0x040ff0000004181c */
[----:B------:R-:W-:Y:S01]  /*94e0*/  HMMA.16816.F32.BF16 R32, R136, R154, R32 ;  /* 0x0000009a8820723c */ /* 0x000fe20000041820 */
[----:B------:R-:W4:Y:S07]  /*94f0*/  LDSM.16.M88.4 R136, [R2+0x10900] ;  /* 0x010900000288783b */ /* 0x000f2e0000000200 */
[C---:B-----5:R-:W-:Y:S08]  /*9500*/  HMMA.16816.F32.BF16 R4, R160.reuse, R164, R4 ;  /* 0x000000a4a004723c */ /* 0x060ff00000041804 */
[C---:B------:R-:W-:Y:S08]  /*9510*/  HMMA.16816.F32.BF16 R8, R160.reuse, R166, R8 ;  /* 0x000000a6a008723c */ /* 0x040ff00000041808 */
[C---:B--2---:R-:W-:Y:S08]  /*9520*/  HMMA.16816.F32.BF16 R12, R160.reuse, R140, R12 ;  /* 0x0000008ca00c723c */ /* 0x044ff0000004180c */
[C---:B------:R-:W-:Y:S01]  /*9530*/  HMMA.16816.F32.BF16 R16, R160.reuse, R142, R16 ;  /* 0x0000008ea010723c */ /* 0x040fe20000041810 */
[----:B------:R-:W2:Y:S01]  /*9540*/  LDSM.16.M88.4 R140, [R2+0x11100] ;  /* 0x01110000028c783b */ /* 0x000ea20000000200 */
[----:B------:R-:W-:Y:S06]  /*9550*/  DEPBAR.LE SB0, 0x2 ;  /* 0x000080800000791a */ /* 0x000fec0000000000 */
[C---:B-1----:R-:W-:Y:S01]  /*9560*/  HMMA.16816.F32.BF16 R20, R160.reuse, R156, R20 ;  /* 0x0000009ca014723c */ /* 0x042fe20000041814 */
[----:B------:R-:W-:Y:S07]  /*9570*/  BAR.SYNC.DEFER_BLOCKING 0x0 ;  /* 0x0000000000007b1d */ /* 0x000fee0000010000 */
[C---:B------:R-:W-:Y:S08]  /*9580*/  HMMA.16816.F32.BF16 R24, R160.reuse, R158, R24 ;  /* 0x0000009ea018723c */ /* 0x040ff00000041818 */
[C---:B---3--:R-:W-:Y:S08]  /*9590*/  HMMA.16816.F32.BF16 R28, R160.reuse, R148, R28 ;  /* 0x00000094a01c723c */ /* 0x048ff0000004181c */
[----:B------:R-:W-:Y:S01]  /*95a0*/  HMMA.16816.F32.BF16 R32, R160, R150, R32 ;  /* 0x00000096a020723c */ /* 0x000fe20000041820 */
[----:B------:R-:W-:Y:S07]  /*95b0*/  LDSM.16.MT88.4 R148, [R135+UR4+0x2900] ;  /* 0x002900048794783b */ /* 0x000fee0008004200 */
[C---:B------:R-:W-:Y:S01]  /*95c0*/  HMMA.16816.F32.BF16 R4, R168.reuse, R172, R4 ;  /* 0x000000aca804723c */ /* 0x040fe20000041804 */
[----:B------:R-:W-:Y:S07]  /*95d0*/  LDSM.16.MT88.4 R156, [R134+UR4+0x2900] ;  /* 0x00290004869c783b */ /* 0x000fee0008004200 */
[C---:B------:R-:W-:Y:S08]  /*95e0*/  HMMA.16816.F32.BF16 R8, R168.reuse, R174, R8 ;  /* 0x000000aea808723c */ /* 0x040ff00000041808 */
[C---:B----4-:R-:W-:Y:S08]  /*95f0*/  HMMA.16816.F32.BF16 R12, R168.reuse, R136, R12 ;  /* 0x00000088a80c723c */ /* 0x050ff0000004180c */
[C---:B------:R-:W-:Y:S04]  /*9600*/  HMMA.16816.F32.BF16 R16, R168.reuse, R138, R16 ;  /* 0x0000008aa810723c */ /* 0x040fe80000041810 */
[----:B------:R-:W-:Y:S02]  /*9610*/  FMNMX.FTZ R0, R4, R133, !PT ;  /* 0x0000008504007209 */ /* 0x000fe40007810000 */
[----:B------:R-:W-:Y:S02]  /*9620*/  FMNMX.FTZ R132, R6, R3, !PT ;  /* 0x0000000306847209 */ /* 0x000fe40007810000 */
[C---:B--2---:R-:W-:Y:S04]  /*9630*/  HMMA.16816.F32.BF16 R20, R168.reuse, R140, R20 ;  /* 0x0000008ca814723c */ /* 0x044fe80000041814 */
        /* <DEDUP_REMOVED lines=44> */
[----:B------:R-:W1:Y:S01]  /*9900*/  LDSM.16.MT88.4 R136, [R135+UR4+0x100] ;  /* 0x000100048788783b */ /* 0x000e620008004200 */
[----:B------:R-:W-:Y:S01]  /*9910*/  FFMA.FTZ R163, R4, c[0x0][0x2d0], -R171 ;  /* 0x0000b40004a37a23 */ /* 0x000fe200000108ab */
[----:B------:R-:W-:Y:S01]  /*9920*/  IADD3 R4, R135, UR4, RZ ;  /* 0x0000000487047c10 */ /* 0x000fe2000fffe0ff */
[C---:B------:R-:W-:Y:S02]  /*9930*/  FADD.FTZ R133, -R0.reuse, R3 ;  /* 0x0000000300857221 */ /* 0x040fe40000010100 */
[----:B------:R-:W-:Y:S01]  /*9940*/  FMUL.FTZ R169, R0, c[0x0][0x2d0] ;  /* 0x0000b40000a97a20 */ /* 0x000fe20000410000 */
[----:B------:R-:W2:Y:S01]  /*9950*/  MUFU.EX2 R132, R132 ;  /* 0x0000008400847308 */ /* 0x000ea20000000800 */
[----:B------:R-:W-:Y:S01]  /*9960*/  FMUL.FTZ R3, R133, c[0x0][0x2d0] ;  /* 0x0000b40085037a20 */ /* 0x000fe20000410000 */
[----:B------:R-:W-:Y:S01]  /*9970*/  IADD3 R133, R183, R4, RZ ;  /* 0x00000004b7857210 */ /* 0x000fe20007ffe0ff */
[--C-:B------:R-:W-:Y:S02]  /*9980*/  FFMA.FTZ R166, R5, c[0x0][0x2d0], -R171.reuse ;  /* 0x0000b40005a67a23 */ /* 0x100fe400000108ab */
[--C-:B------:R-:W-:Y:S02]  /*9990*/  FFMA.FTZ R161, R8, c[0x0][0x2d0], -R171.reuse ;  /* 0x0000b40008a17a23 */ /* 0x100fe400000108ab */
[----:B------:R-:W-:Y:S01]  /*99a0*/  FFMA.FTZ R164, R9, c[0x0][0x2d0], -R171 ;  /* 0x0000b40009a47a23 */ /* 0x000fe200000108ab */
[----:B------:R-:W3:Y:S01]  /*99b0*/  LDSM.16.MT88.4 R140, [R133+0x100] ;  /* 0x00010000858c783b */ /* 0x000ee20000004200 */
[--C-:B------:R-:W-:Y:S01]  /*99c0*/  FFMA.FTZ R168, R6, c[0x0][0x2d0], -R169.reuse ;  /* 0x0000b40006a87a23 */ /* 0x100fe200000108a9 */
[----:B------:R-:W4:Y:S01]  /*99d0*/  MUFU.EX2 R3, R3 ;  /* 0x0000000300037308 */ /* 0x000f220000000800 */
[--C-:B------:R-:W-:Y:S02]  /*99e0*/  FFMA.FTZ R165, R7, c[0x0][0x2d0], -R169.reuse ;  /* 0x0000b40007a57a23 */ /* 0x100fe400000108a9 */
[--C-:B------:R-:W-:Y:S02]  /*99f0*/  FFMA.FTZ R167, R10, c[0x0][0x2d0], -R169.reuse ;  /* 0x0000b4000aa77a23 */ /* 0x100fe400000108a9 */
[----:B------:R-:W-:Y:S01]  /*9a00*/  FFMA.FTZ R162, R11, c[0x0][0x2d0], -R169 ;  /* 0x0000b4000ba27a23 */ /* 0x000fe200000108a9 */
[----:B------:R-:W-:Y:S01]  /*9a10*/  LDSM.16.MT88.4 R152, [R133+0x2900] ;  /* 0x002900008598783b */ /* 0x000fe20000004200 */
[--C-:B------:R-:W-:Y:S02]  /*9a20*/  FFMA.FTZ R172, R16, c[0x0][0x2d0], -R171.reuse ;  /* 0x0000b40010ac7a23 */ /* 0x100fe400000108ab */
[----:B------:R-:W-:Y:S01]  /*9a30*/  FFMA.FTZ R175, R17, c[0x0][0x2d0], -R171 ;  /* 0x0000b40011af7a23 */ /* 0x000fe200000108ab */
[----:B------:R-:W-:Y:S01]  /*9a40*/  MUFU.EX2 R163, R163 ;  /* 0x000000a300a37308 */ /* 0x000fe20000000800 */
[--C-:B------:R-:W-:Y:S02]  /*9a50*/  FFMA.FTZ R216, R18, c[0x0][0x2d0], -R169.reuse ;  /* 0x0000b40012d87a23 */ /* 0x100fe400000108a9 */
[--C-:B------:R-:W-:Y:S02]  /*9a60*/  FFMA.FTZ R217, R19, c[0x0][0x2d0], -R169.reuse ;  /* 0x0000b40013d97a23 */ /* 0x100fe400000108a9 */
[C---:B--2---:R-:W-:Y:S01]  /*9a70*/  FMUL.FTZ R4, R132.reuse, R128 ;  /* 0x0000008084047220 */ /* 0x044fe20000410000 */
[----:B------:R-:W-:Y:S01]  /*9a80*/  LDSM.16.MT88.4 R16, [R133+0x900] ;  /* 0x000900008510783b */ /* 0x000fe20000004200 */
[C---:B------:R-:W-:Y:S02]  /*9a90*/  FMUL.FTZ R5, R132.reuse, R129 ;  /* 0x0000008184057220 */ /* 0x040fe40000410000 */
[C---:B------:R-:W-:Y:S01]  /*9aa0*/  FMUL.FTZ R8, R132.reuse, R124 ;  /* 0x0000007c84087220 */ /* 0x040fe20000410000 */
[----:B------:R-:W2:Y:S01]  /*9ab0*/  MUFU.EX2 R166, R166 ;  /* 0x000000a600a67308 */ /* 0x000ea20000000800 */
[C---:B------:R-:W-:Y:S02]  /*9ac0*/  FMUL.FTZ R9, R132.reuse, R125 ;  /* 0x0000007d84097220 */ /* 0x040fe40000410000 */
[C---:B------:R-:W-:Y:S02]  /*9ad0*/  FMUL.FTZ R100, R132.reuse, R100 ;  /* 0x0000006484647220 */ /* 0x040fe40000410000 */
[C---:B----4-:R-:W-:Y:S02]  /*9ae0*/  FMUL.FTZ R6, R3.reuse, R130 ;  /* 0x0000008203067220 */ /* 0x050fe40000410000 */
[C---:B------:R-:W-:Y:S02]  /*9af0*/  FMUL.FTZ R7, R3.reuse, R131 ;  /* 0x0000008303077220 */ /* 0x040fe40000410000 */
[C---:B------:R-:W-:Y:S01]  /*9b00*/  FMUL.FTZ R10, R3.reuse, R126 ;  /* 0x0000007e030a7220 */ /* 0x040fe20000410000 */
[----:B------:R-:W-:Y:S01]  /*9b10*/  MUFU.EX2 R161, R161 ;  /* 0x000000a100a17308 */ /* 0x000fe20000000800 */
[C---:B------:R-:W-:Y:S02]  /*9b20*/  FMUL.FTZ R11, R3.reuse, R127 ;  /* 0x0000007f030b7220 */ /* 0x040fe40000410000 */
[----:B------:R-:W4:Y:S01]  /*9b30*/  LDSM.16.MT88.4 R124, [R134+UR4+0x100] ;  /* 0x00010004867c783b */ /* 0x000f220008004200 */
[C---:B------:R-:W-:Y:S02]  /*9b40*/  FMUL.FTZ R101, R132.reuse, R101 ;  /* 0x0000006584657220 */ /* 0x040fe40000410000 */
[C---:B------:R-:W-:Y:S02]  /*9b50*/  FMUL.FTZ R102, R3.reuse, R102 ;  /* 0x0000006603667220 */ /* 0x040fe40000410000 */
[C---:B------:R-:W-:Y:S02]  /*9b60*/  FMUL.FTZ R103, R3.reuse, R103 ;  /* 0x0000006703677220 */ /* 0x040fe40000410000 */
[----:B------:R-:W5:Y:S01]  /*9b70*/  MUFU.EX2 R164, R164 ;  /* 0x000000a400a47308 */ /* 0x000f620000000800 */
[C---:B------:R-:W-:Y:S02]  /*9b80*/  FMUL.FTZ R104, R132.reuse, R104 ;  /* 0x0000006884687220 */ /* 0x040fe40000410000 */
[----:B------:R-:W-:Y:S01]  /*9b90*/  FMUL.FTZ R105, R132, R105 ;  /* 0x0000006984697220 */ /* 0x000fe20000410000 */
[----:B--2---:R-:W-:Y:S01]  /*9ba0*/  F2FP.BF16.PACK_AB R128, R166, R163 ;  /* 0x000000a3a680723e */ /* 0x004fe200000010ff */
        /* <DEDUP_REMOVED lines=8> */
[----:B------:R-:W-:Y:S01]  /*9c30*/  FMUL.FTZ R113, R132, R113 ;  /* 0x0000007184717220 */ /* 0x000fe20000410000 */
[----:B------:R-:W2:Y:S01]  /*9c40*/  MUFU.EX2 R165, R165 ;  /* 0x000000a500a57308 */ /* 0x000ea20000000800 */
[C---:B------:R-:W-:Y:S02]  /*9c50*/  FMUL.FTZ R114, R3.reuse, R114 ;  /* 0x0000007203727220 */ /* 0x040fe40000410000 */
[C---:B------:R-:W-:Y:S01]  /*9c60*/  FMUL.FTZ R115, R3.reuse, R115 ;  /* 0x0000007303737220 */ /* 0x040fe20000410000 */
[----:B-----5:R-:W-:Y:S01]  /*9c70*/  F2FP.BF16.PACK_AB R130, R164, R161 ;  /* 0x000000a1a482723e */ /* 0x020fe200000010ff */
        /* <DEDUP_REMOVED lines=9> */
[----:B------:R-:W5:Y:S01]  /*9d10*/  MUFU.EX2 R162, R162 ;  /* 0x000000a200a27308 */ /* 0x000f620000000800 */
[C---:B------:R-:W-:Y:S02]  /*9d20*/  FMUL.FTZ R36, R132.reuse, R36 ;  /* 0x0000002484247220 */ /* 0x040fe40000410000 */
[----:B------:R-:W-:Y:S01]  /*9d30*/  FMUL.FTZ R37, R132, R37 ;  /* 0x0000002584257220 */ /* 0x000fe20000410000 */
[----:B--2---:R-:W-:Y:S01]  /*9d40*/  F2FP.BF16.PACK_AB R129, R165, R168 ;  /* 0x000000a8a581723e */ /* 0x004fe200000010ff */
[C---:B------:R-:W-:Y:S02]  /*9d50*/  FMUL.FTZ R38, R3.reuse, R38 ;  /* 0x0000002603267220 */ /* 0x040fe40000410000 */
[----:B------:R-:W-:Y:S02]  /*9d60*/  FMUL.FTZ R39, R3, R39 ;  /* 0x0000002703277220 */ /* 0x000fe40000410000 */
[--C-:B------:R-:W-:Y:S01]  /*9d70*/  FFMA.FTZ R218, R31, c[0x0][0x2d0], -R169.reuse ;  /* 0x0000b4001fda7a23 */ /* 0x100fe200000108a9 */
[----:B------:R-:W-:Y:S01]  /*9d80*/  MUFU.EX2 R172, R172 ;  /* 0x000000ac00ac7308 */ /* 0x000fe20000000800 */
[----:B------:R-:W-:Y:S02]  /*9d90*/  FFMA.FTZ R219, R34, c[0x0][0x2d0], -R169 ;  /* 0x0000b40022db7a23 */ /* 0x000fe400000108a9 */
[C---:B------:R-:W-:Y:S02]  /*9da0*/  FMUL.FTZ R40, R132.reuse, R40 ;  /* 0x0000002884287220 */ /* 0x040fe40000410000 */
[C---:B------:R-:W-:Y:S02]  /*9db0*/  FMUL.FTZ R41, R132.reuse, R41 ;  /* 0x0000002984297220 */ /* 0x040fe40000410000 */
[C---:B------:R-:W-:Y:S02]  /*9dc0*/  FMUL.FTZ R42, R3.reuse, R42 ;  /* 0x0000002a032a7220 */ /* 0x040fe40000410000 */
[C---:B------:R-:W-:Y:S01]  /*9dd0*/  FMUL.FTZ R43, R3.reuse, R43 ;  /* 0x0000002b032b7220 */ /* 0x040fe20000410000 */
[----:B------:R-:W2:Y:S01]  /*9de0*/  MUFU.EX2 R175, R175 ;  /* 0x000000af00af7308 */ /* 0x000ea20000000800 */
[C---:B------:R-:W-:Y:S02]  /*9df0*/  FMUL.FTZ R44, R132.reuse, R44 ;  /* 0x0000002c842c7220 */ /* 0x040fe40000410000 */
[----:B------:R-:W-:Y:S01]  /*9e00*/  FMUL.FTZ R45, R132, R45 ;  /* 0x0000002d842d7220 */ /* 0x000fe20000410000 */
[----:B-----5:R-:W-:Y:S01]  /*9e10*/  F2FP.BF16.PACK_AB R131, R162, R167 ;  /* 0x000000a7a283723e */ /* 0x020fe200000010ff */
[C---:B------:R-:W-:Y:S02]  /*9e20*/  FMUL.FTZ R46, R3.reuse, R46 ;  /* 0x0000002e032e7220 */ /* 0x040fe40000410000 */
[----:B------:R-:W-:Y:S02]  /*9e30*/  FMUL.FTZ R47, R3, R47 ;  /* 0x0000002f032f7220 */ /* 0x000fe40000410000 */
[C---:B------:R-:W-:Y:S01]  /*9e40*/  FMUL.FTZ R48, R132.reuse, R48 ;  /* 0x0000003084307220 */ /* 0x040fe20000410000 */
[----:B------:R-:W-:Y:S01]  /*9e50*/  MUFU.EX2 R216, R216 ;  /* 0x000000d800d87308 */ /* 0x000fe20000000800 */
[C---:B-1----:R-:W-:Y:S05]  /*9e60*/  HMMA.16816.F32.BF16 R4, R128.reuse, R136, R4 ;  /* 0x000000888004723c */ /* 0x042fea0000041804 */
[----:B------:R-:W-:Y:S02]  /*9e70*/  FMUL.FTZ R49, R132, R49 ;  /* 0x0000003184317220 */ /* 0x000fe40000410000 */
[----:B------:R-:W-:Y:S01]  /*9e80*/  IADD3 R136, R134, UR4, RZ ;  /* 0x0000000486887c10 */ /* 0x000fe2000fffe0ff */
[C---:B------:R-:W-:Y:S01]  /*9e90*/  HMMA.16816.F32.BF16 R8, R128.reuse, R138, R8 ;  /* 0x0000008a8008723c */ /* 0x040fe20000041808 */
[----:B------:R-:W1:Y:S03]  /*9ea0*/  MUFU.EX2 R217, R217 ;  /* 0x000000d900d97308 */ /* 0x000e660000000800 */
[----:B------:R-:W-:Y:S01]  /*9eb0*/  IADD3 R160, R183, R136, RZ ;  /* 0x00000088b7a07210 */ /* 0x000fe20007ffe0ff */
[C---:B------:R-:W-:Y:S02]  /*9ec0*/  FMUL.FTZ R50, R3.reuse, R50 ;  /* 0x0000003203327220 */ /* 0x040fe40000410000 */
[C---:B------:R-:W-:Y:S01]  /*9ed0*/  FMUL.FTZ R51, R3.reuse, R51 ;  /* 0x0000003303337220 */ /* 0x040fe20000410000 */
[C---:B---3--:R-:W-:Y:S01]  /*9ee0*/  HMMA.16816.F32.BF16 R100, R128.reuse, R140, R100 ;  /* 0x0000008c8064723c */ /* 0x048fe20000041864 */
[----:B------:R-:W3:Y:S02]  /*9ef0*/  LDSM.16.MT88.4 R136, [R160+0x100] ;  /* 0x00010000a088783b */ /* 0x000ee40000004200 */
[----:B------:R-:W-:Y:S01]  /*9f00*/  MUFU.EX2 R218, R218 ;  /* 0x000000da00da7308 */ /* 0x000fe20000000800 */
[C---:B------:R-:W-:Y:S02]  /*9f10*/  FMUL.FTZ R52, R132.reuse, R52 ;  /* 0x0000003484347220 */ /* 0x040fe40000410000 */
[C---:B------:R-:W-:Y:S02]  /*9f20*/  FMUL.FTZ R53, R132.reuse, R53 ;  /* 0x0000003584357220 */ /* 0x040fe40000410000 */
[C---:B------:R-:W-:Y:S01]  /*9f30*/  HMMA.16816.F32.BF16 R104, R128.reuse, R142, R104 ;  /* 0x0000008e8068723c */ /* 0x040fe20000041868 */
[----:B------:R-:W5:Y:S03]  /*9f40*/  LDSM.16.MT88.4 R140, [R135+UR4+0x2100] ;  /* 0x00210004878c783b */ /* 0x000f660008004200 */
[C---:B------:R-:W-:Y:S01]  /*9f50*/  FMUL.FTZ R54, R3.reuse, R54 ;  /* 0x0000003603367220 */ /* 0x040fe20000410000 */
[----:B------:R-:W-:Y:S01]  /*9f60*/  MUFU.EX2 R219, R219 ;  /* 0x000000db00db7308 */ /* 0x000fe20000000800 */
[C---:B------:R-:W-:Y:S02]  /*9f70*/  FMUL.FTZ R55, R3.reuse, R55 ;  /* 0x0000003703377220 */ /* 0x040fe40000410000 */
[C---:B----4-:R-:W-:Y:S01]  /*9f80*/  HMMA.16816.F32.BF16 R108, R128.reuse, R124, R108 ;  /* 0x0000007c806c723c */ /* 0x050fe2000004186c */
[----:B------:R-:W-:Y:S03]  /*9f90*/  LDSM.16.MT88.4 R144, [R160+0x900] ;  /* 0x00090000a090783b */ /* 0x000fe60000004200 */
[C---:B------:R-:W-:Y:S02]  /*9fa0*/  FMUL.FTZ R56, R132.reuse, R56 ;  /* 0x0000003884387220 */ /* 0x040fe40000410000 */
[C---:B------:R-:W-:Y:S02]  /*9fb0*/  FMUL.FTZ R57, R132.reuse, R57 ;  /* 0x0000003984397220 */ /* 0x040fe40000410000 */
[C---:B------:R-:W-:Y:S01]  /*9fc0*/  HMMA.16816.F32.BF16 R112, R128.reuse, R126, R112 ;  /* 0x0000007e8070723c */ /* 0x040fe20000041870 */
[----:B------:R-:W4:Y:S03]  /*9fd0*/  LDSM.16.MT88.4 R124, [R133+0x2100] ;  /* 0x00210000857c783b */ /* 0x000f260000004200 */
[C---:B------:R-:W-:Y:S02]  /*9fe0*/  FMUL.FTZ R58, R3.reuse, R58 ;  /* 0x0000003a033a7220 */ /* 0x040fe40000410000 */
[C---:B------:R-:W-:Y:S02]  /*9ff0*/  FMUL.FTZ R59, R3.reuse, R59 ;  /* 0x0000003b033b7220 */ /* 0x040fe40000410000 */
[C---:B------:R-:W-:Y:S04]  /*a000*/  FMUL.FTZ R60, R132.reuse, R60 ;  /* 0x0000003c843c7220 */ /* 0x040fe80000410000 */
[C---:B------:R-:W-:Y:S02]  /*a010*/  FMUL.FTZ R61, R132.reuse, R61 ;  /* 0x0000003d843d7220 */ /* 0x040fe40000410000 */
[C---:B------:R-:W-:Y:S02]  /*a020*/  FMUL.FTZ R62, R3.reuse, R62 ;  /* 0x0000003e033e7220 */ /* 0x040fe40000410000 */
[C---:B------:R-:W-:Y:S01]  /*a030*/  FMUL.FTZ R63, R3.reuse, R63 ;  /* 0x0000003f033f7220 */ /* 0x040fe20000410000 */
[C---:B---3--:R-:W-:Y:S03]  /*a040*/  HMMA.16816.F32.BF16 R116, R128.reuse, R136, R116 ;  /* 0x000000888074723c */ /* 0x048fe60000041874 */
[C---:B------:R-:W-:Y:S02]  /*a050*/  FMUL.FTZ R64, R132.reuse, R64 ;  /* 0x0000004084407220 */ /* 0x040fe40000410000 */
[C---:B------:R-:W-:Y:S02]  /*a060*/  FMUL.FTZ R65, R132.reuse, R65 ;  /* 0x0000004184417220 */ /* 0x040fe40000410000 */
[C---:B------:R-:W-:Y:S01]  /*a070*/  FMUL.FTZ R66, R3.reuse, R66 ;  /* 0x0000004203427220 */ /* 0x040fe20000410000 */
[C---:B------:R-:W-:Y:S01]  /*a080*/  HMMA.16816.F32.BF16 R120, R128.reuse, R138, R120 ;  /* 0x0000008a8078723c */ /* 0x040fe20000041878 */
[----:B------:R-:W3:Y:S03]  /*a090*/  LDSM.16.MT88.4 R136, [R134+UR4+0x2100] ;  /* 0x002100048688783b */ /* 0x000ee60008004200 */
        /* <DEDUP_REMOVED lines=11> */
[C---:B------:R-:W-:Y:S02]  /*a150*/  FMUL.FTZ R74, R3.reuse, R74 ;  /* 0x0000004a034a7220 */ /* 0x040fe40000410000 */
[C---:B------:R-:W-:Y:S01]  /*a160*/  HMMA.16816.F32.BF16 R48, R128.reuse, R126, R48 ;  /* 0x0000007e8030723c */ /* 0x040fe20000041830 */
[----:B------:R-:W4:Y:S03]  /*a170*/  LDSM.16.MT88.4 R124, [R135+UR4+0x4100] ;  /* 0x00410004877c783b */ /* 0x000f260008004200 */
        /* <DEDUP_REMOVED lines=8> */
[----:B------:R-:W3:Y:S03]  /*a200*/  LDSM.16.MT88.4 R136, [R133+0x4100] ;  /* 0x004100008588783b */ /* 0x000ee60000004200 */
[C---:B------:R-:W-:Y:S02]  /*a210*/  FMUL.FTZ R81, R132.reuse, R81 ;  /* 0x0000005184517220 */ /* 0x040fe40000410000 */
[C---:B------:R-:W-:Y:S02]  /*a220*/  FMUL.FTZ R82, R3.reuse, R82 ;  /* 0x0000005203527220 */ /* 0x040fe40000410000 */
[C---:B-----5:R-:W-:Y:S04]  /*a230*/  HMMA.16816.F32.BF16 R60, R128.reuse, R140, R60 ;  /* 0x0000008c803c723c */ /* 0x060fe8000004183c */
[C---:B------:R-:W-:Y:S02]  /*a240*/  FMUL.FTZ R83, R3.reuse, R83 ;  /* 0x0000005303537220 */ /* 0x040fe40000410000 */
[C---:B------:R-:W-:Y:S02]  /*a250*/  FMUL.FTZ R84, R132.reuse, R84 ;  /* 0x0000005484547220 */ /* 0x040fe40000410000 */
[C---:B------:R-:W-:Y:S01]  /*a260*/  HMMA.16816.F32.BF16 R64, R128.reuse, R142, R64 ;  /* 0x0000008e8040723c */ /* 0x040fe20000041840 */
[----:B------:R-:W5:Y:S03]  /*a270*/  LDSM.16.MT88.4 R140, [R134+UR4+0x4100] ;  /* 0x00410004868c783b */ /* 0x000f660008004200 */
[----:B------:R-:W-:Y:S02]  /*a280*/  FMUL.FTZ R85, R132, R85 ;  /* 0x0000005584557220 */ /* 0x000fe40000410000 */
[C---:B------:R-:W-:Y:S02]  /*a290*/  FMUL.FTZ R86, R3.reuse, R86 ;  /* 0x0000005603567220 */ /* 0x040fe40000410000 */
[C---:B----4-:R-:W-:Y:S04]  /*a2a0*/  HMMA.16816.F32.BF16 R68, R128.reuse, R124, R68 ;  /* 0x0000007c8044723c */ /* 0x050fe80000041844 */
[----:B------:R-:W-:Y:S02]  /*a2b0*/  FMUL.FTZ R87, R3, R87 ;  /* 0x0000005703577220 */ /* 0x000fe40000410000 */
[--C-:B------:R-:W-:Y:S02]  /*a2c0*/  FFMA.FTZ R170, R12, c[0x0][0x2d0], -R171.reuse ;  /* 0x0000b4000caa7a23 */ /* 0x100fe400000108ab */
[C---:B------:R-:W-:Y:S01]  /*a2d0*/  HMMA.16816.F32.BF16 R72, R128.reuse, R126, R72 ;  /* 0x0000007e8048723c */ /* 0x040fe20000041848 */
[----:B------:R-:W4:Y:S03]  /*a2e0*/  LDSM.16.MT88.4 R124, [R160+0x4100] ;  /* 0x00410000a07c783b */ /* 0x000f260000004200 */
[----:B------:R-:W-:Y:S01]  /*a2f0*/  FFMA.FTZ R173, R13, c[0x0][0x2d0], -R171 ;  /* 0x0000b4000dad7a23 */ /* 0x000fe200000108ab */
[----:B------:R-:W-:Y:S01]  /*a300*/  MUFU.EX2 R170, R170 ;  /* 0x000000aa00aa7308 */ /* 0x000fe20000000800 */
[--C-:B------:R-:W-:Y:S01]  /*a310*/  FFMA.FTZ R174, R14, c[0x0][0x2d0], -R169.reuse ;  /* 0x0000b4000eae7a23 */ /* 0x100fe200000108a9 */
[----:B--2---:R-:W-:Y:S01]  /*a320*/  F2FP.BF16.PACK_AB R14, R175, R172 ;  /* 0x000000acaf0e723e */ /* 0x004fe200000010ff */
[----:B------:R-:W-:Y:S01]  /*a330*/  FFMA.FTZ R215, R15, c[0x0][0x2d0], -R169 ;  /* 0x0000b4000fd77a23 */ /* 0x000fe200000108a9 */
[C---:B---3--:R-:W-:Y:S03]  /*a340*/  HMMA.16816.F32.BF16 R76, R128.reuse, R136, R76 ;  /* 0x00000088804c723c */ /* 0x048fe6000004184c */
[C---:B------:R-:W-:Y:S01]  /*a350*/  FMUL.FTZ R88, R132.reuse, R88 ;  /* 0x0000005884587220 */ /* 0x040fe20000410000 */
[----:B-1----:R-:W-:Y:S01]  /*a360*/  F2FP.BF16.PACK_AB R15, R217, R216 ;  /* 0x000000d8d90f723e */ /* 0x002fe200000010ff */
[C---:B------:R-:W-:Y:S01]  /*a370*/  FMUL.FTZ R89, R132.reuse, R89 ;  /* 0x0000005984597220 */ /* 0x040fe20000410000 */
[----:B------:R-:W1:Y:S01]  /*a380*/  MUFU.EX2 R173, R173 ;  /* 0x000000ad00ad7308 */ /* 0x000e620000000800 */
[C---:B------:R-:W-:Y:S01]  /*a390*/  FMUL.FTZ R90, R3.reuse, R90 ;  /* 0x0000005a035a7220 */ /* 0x040fe20000410000 */
[C---:B------:R-:W-:Y:S01]  /*a3a0*/  HMMA.16816.F32.BF16 R80, R128.reuse, R138, R80 ;  /* 0x0000008a8050723c */ /* 0x040fe20000041850 */
[----:B------:R-:W2:Y:S03]  /*a3b0*/  LDSM.16.MT88.4 R136, [R135+UR4+0x900] ;  /* 0x000900048788783b */ /* 0x000ea60008004200 */
[C---:B------:R-:W-:Y:S02]  /*a3c0*/  FMUL.FTZ R91, R3.reuse, R91 ;  /* 0x0000005b035b7220 */ /* 0x040fe40000410000 */
[C---:B------:R-:W-:Y:S02]  /*a3d0*/  FMUL.FTZ R92, R132.reuse, R92 ;  /* 0x0000005c845c7220 */ /* 0x040fe40000410000 */
[C---:B-----5:R-:W-:Y:S01]  /*a3e0*/  HMMA.16816.F32.BF16 R84, R128.reuse, R140, R84 ;  /* 0x0000008c8054723c */ /* 0x060fe20000041854 */
[----:B------:R-:W-:Y:S03]  /*a3f0*/  MUFU.EX2 R174, R174 ;  /* 0x000000ae00ae7308 */ /* 0x000fe60000000800 */
[C---:B------:R-:W-:Y:S02]  /*a400*/  FMUL.FTZ R93, R132.reuse, R93 ;  /* 0x0000005d845d7220 */ /* 0x040fe40000410000 */
[C---:B------:R-:W-:Y:S02]  /*a410*/  FMUL.FTZ R94, R3.reuse, R94 ;  /* 0x0000005e035e7220 */ /* 0x040fe40000410000 */
[C---:B------:R-:W-:Y:S01]  /*a420*/  HMMA.16816.F32.BF16 R88, R128.reuse, R142, R88 ;  /* 0x0000008e8058723c */ /* 0x040fe20000041858 */
[----:B------:R-:W3:Y:S02]  /*a430*/  LDSM.16.MT88.4 R140, [R134+UR4+0x900] ;  /* 0x00090004868c783b */ /* 0x000ee40008004200 */
[----:B------:R-:W5:Y:S01]  /*a440*/  MUFU.EX2 R215, R215 ;  /* 0x000000d700d77308 */ /* 0x000f620000000800 */
[----:B------:R-:W-:Y:S02]  /*a450*/  FMUL.FTZ R95, R3, R95 ;  /* 0x0000005f035f7220 */ /* 0x000fe40000410000 */
[C---:B------:R-:W-:Y:S01]  /*a460*/  FMUL.FTZ R96, R132.reuse, R96 ;  /* 0x0000006084607220 */ /* 0x040fe20000410000 */
[----:B-1----:R-:W-:Y:S01]  /*a470*/  F2FP.BF16.PACK_AB R12, R173, R170 ;  /* 0x000000aaad0c723e */ /* 0x002fe200000010ff */
[C---:B------:R-:W-:Y:S03]  /*a480*/  FMUL.FTZ R97, R132.reuse, R97 ;  /* 0x0000006184617220 */ /* 0x040fe60000410000 */
[C---:B----4-:R-:W-:Y:S03]  /*a490*/  HMMA.16816.F32.BF16 R92, R128.reuse, R124, R92 ;  /* 0x0000007c805c723c */ /* 0x050fe6000004185c */
[C---:B------:R-:W-:Y:S02]  /*a4a0*/  FMUL.FTZ R98, R3.reuse, R98 ;  /* 0x0000006203627220 */ /* 0x040fe40000410000 */
[C---:B------:R-:W-:Y:S02]  /*a4b0*/  FMUL.FTZ R99, R3.reuse, R99 ;  /* 0x0000006303637220 */ /* 0x040fe40000410000 */
[----:B------:R-:W-:Y:S02]  /*a4c0*/  FFMA.FTZ R168, R3, R206, R168 ;  /* 0x000000ce03a87223 */ /* 0x000fe400000100a8 */
[----:B------:R-:W-:Y:S03]  /*a4d0*/  FFMA.FTZ R163, R132, R207, R163 ;  /* 0x000000cf84a37223 */ /* 0x000fe600000100a3 */
[----:B------:R-:W-:Y:S01]  /*a4e0*/  HMMA.16816.F32.BF16 R96, R128, R126, R96 ;  /* 0x0000007e8060723c */ /* 0x000fe20000041860 */
[----:B------:R-:W1:Y:S02]  /*a4f0*/  LDSM.16.MT88.4 R124, [R160+0x2900] ;  /* 0x00290000a07c783b */ /* 0x000e640000004200 */
[----:B------:R-:W-:Y:S01]  /*a500*/  FADD.FTZ R166, R166, R163 ;  /* 0x000000a3a6a67221 */ /* 0x000fe20000010000 */
[----:B-----5:R-:W-:Y:S01]  /*a510*/  F2FP.BF16.PACK_AB R13, R215, R174 ;  /* 0x000000aed70d723e */ /* 0x020fe200000010ff */
[----:B------:R-:W-:Y:S02]  /*a520*/  FADD.FTZ R168, R165, R168 ;  /* 0x000000a8a5a87221 */ /* 0x000fe40000010000 */
[----:B------:R-:W-:Y:S02]  /*a530*/  FADD.FTZ R161, R161, R166 ;  /* 0x000000a6a1a17221 */ /* 0x000fe40000010000 */
[----:B------:R-:W-:Y:S02]  /*a540*/  LDSM.16.MT88.4 R128, [R133+0x4900] ;  /* 0x004900008580783b */ /* 0x000fe40000004200 */
[C---:B--2---:R-:W-:Y:S05]  /*a550*/  HMMA.16816.F32.BF16 R4, R12.reuse, R136, R4 ;  /* 0x000000880c04723c */ /* 0x044fea0000041804 */
[----:B------:R-:W-:Y:S03]  /*a560*/  FADD.FTZ R167, R167, R168 ;  /* 0x000000a8a7a77221 */ /* 0x000fe60000010000 */
[C---:B------:R-:W-:Y:S01]  /*a570*/  HMMA.16816.F32.BF16 R8, R12.reuse, R138, R8 ;  /* 0x0000008a0c08723c */ /* 0x040fe20000041808 */
[----:B------:R-:W-:Y:S03]  /*a580*/  LDSM.16.MT88.4 R136, [R134+UR4+0x4900] ;  /* 0x004900048688783b */ /* 0x000fe60008004200 */
[----:B------:R-:W-:Y:S04]  /*a590*/  FADD.FTZ R167, R162, R167 ;  /* 0x000000a7a2a77221 */ /* 0x000fe80000010000 */
[C---:B------:R-:W-:Y:S04]  /*a5a0*/  HMMA.16816.F32.BF16 R100, R12.reuse, R16, R100 ;  /* 0x000000100c64723c */ /* 0x040fe80000041864 */
[----:B------:R-:W-:Y:S04]  /*a5b0*/  FADD.FTZ R174, R174, R167 ;  /* 0x000000a7aeae7221 */ /* 0x000fe80000010000 */
[C---:B------:R-:W-:Y:S01]  /*a5c0*/  HMMA.16816.F32.BF16 R104, R12.reuse, R18, R104 ;  /* 0x000000120c68723c */ /* 0x040fe20000041868 */
[----:B------:R-:W2:Y:S03]  /*a5d0*/  LDSM.16.MT88.4 R16, [R135+UR4+0x4900] ;  /* 0x004900048710783b */ /* 0x000ea60008004200 */
[----:B------:R-:W-:Y:S04]  /*a5e0*/  FADD.FTZ R215, R215, R174 ;  /* 0x000000aed7d77221 */ /* 0x000fe80000010000 */
[C---:B---3--:R-:W-:Y:S04]  /*a5f0*/  HMMA.16816.F32.BF16 R108, R12.reuse, R140, R108 ;  /* 0x0000008c0c6c723c */ /* 0x048fe8000004186c */
[----:B------:R-:W-:Y:S04]  /*a600*/  FADD.FTZ R216, R216, R215 ;  /* 0x000000d7d8d87221 */ /* 0x000fe80000010000 */
[C---:B------:R-:W-:Y:S01]  /*a610*/  HMMA.16816.F32.BF16 R112, R12.reuse, R142, R112 ;  /* 0x0000008e0c70723c */ /* 0x040fe20000041870 */
[----:B------:R-:W-:Y:S03]  /*a620*/  LDSM.16.MT88.4 R140, [R134+UR4+0x1100] ;  /* 0x00110004868c783b */ /* 0x000fe60008004200 */
[----:B------:R-:W-:Y:S04]  /*a630*/  FADD.FTZ R217, R217, R216 ;  /* 0x000000d8d9d97221 */ /* 0x000fe80000010000 */
        /* <DEDUP_REMOVED lines=10> */
[----:B------:R-:W-:Y:S03]  /*a6e0*/  FFMA.FTZ R151, R25, c[0x0][0x2d0], -R171 ;  /* 0x0000b40019977a23 */ /* 0x000fe600000108ab */
[--C-:B------:R-:W-:Y:S01]  /*a6f0*/  FFMA.FTZ R152, R22, c[0x0][0x2d0], -R169.reuse ;  /* 0x0000b40016987a23 */ /* 0x100fe200000108a9 */
[C---:B------:R-:W-:Y:S01]  /*a700*/  HMMA.16816.F32.BF16 R48, R12.reuse, R154, R48 ;  /* 0x0000009a0c30723c */ /* 0x040fe20000041830 */
[----:B------:R-:W3:Y:S03]  /*a710*/  MUFU.EX2 R149, R149 ;  /* 0x0000009500957308 */ /* 0x000ee60000000800 */
[--C-:B------:R-:W-:Y:S02]  /*a720*/  FFMA.FTZ R153, R23, c[0x0][0x2d0], -R169.reuse ;  /* 0x0000b40017997a23 */ /* 0x100fe400000108a9 */
[----:B------:R-:W-:Y:S01]  /*a730*/  LDSM.16.MT88.4 R20, [R133+0x1100] ;  /* 0x001100008514783b */ /* 0x000fe20000004200 */
[--C-:B------:R-:W-:Y:S01]  /*a740*/  FFMA.FTZ R154, R26, c[0x0][0x2d0], -R169.reuse ;  /* 0x0000b4001a9a7a23 */ /* 0x100fe200000108a9 */
[C---:B------:R-:W-:Y:S03]  /*a750*/  HMMA.16816.F32.BF16 R52, R12.reuse, R156, R52 ;  /* 0x0000009c0c34723c */ /* 0x040fe60000041834 */
[----:B------:R-:W-:Y:S01]  /*a760*/  MUFU.EX2 R150, R150 ;  /* 0x0000009600967308 */ /* 0x000fe20000000800 */
[----:B------:R-:W-:Y:S02]  /*a770*/  FFMA.FTZ R155, R27, c[0x0][0x2d0], -R169 ;  /* 0x0000b4001b9b7a23 */ /* 0x000fe400000108a9 */
[----:B------:R-:W-:Y:S01]  /*a780*/  LDSM.16.MT88.4 R24, [R160+0x1100] ;  /* 0x00110000a018783b */ /* 0x000fe20000004200 */
[--C-:B------:R-:W-:Y:S01]  /*a790*/  FFMA.FTZ R156, R28, c[0x0][0x2d0], -R171.reuse ;  /* 0x0000b4001c9c7a23 */ /* 0x100fe200000108ab */
[C---:B------:R-:W-:Y:S04]  /*a7a0*/  HMMA.16816.F32.BF16 R56, R12.reuse, R158, R56 ;  /* 0x0000009e0c38723c */ /* 0x040fe80000041838 */
[--C-:B------:R-:W-:Y:S01]  /*a7b0*/  FFMA.FTZ R157, R29, c[0x0][0x2d0], -R171.reuse ;  /* 0x0000b4001d9d7a23 */ /* 0x100fe200000108ab */
[----:B------:R-:W4:Y:S02]  /*a7c0*/  MUFU.EX2 R151, R151 ;  /* 0x0000009700977308 */ /* 0x000f240000000800 */
[--C-:B------:R-:W-:Y:S01]  /*a7d0*/  FFMA.FTZ R158, R32, c[0x0][0x2d0], -R171.reuse ;  /* 0x0000b400209e7a23 */ /* 0x100fe200000108ab */
[C---:B-1----:R-:W-:Y:S04]  /*a7e0*/  HMMA.16816.F32.BF16 R60, R12.reuse, R124, R60 ;  /* 0x0000007c0c3c723c */ /* 0x042fe8000004183c */
[----:B------:R-:W-:Y:S02]  /*a7f0*/  FFMA.FTZ R171, R33, c[0x0][0x2d0], -R171 ;  /* 0x0000b40021ab7a23 */ /* 0x000fe400000108ab */
[--C-:B------:R-:W-:Y:S01]  /*a800*/  FFMA.FTZ R159, R30, c[0x0][0x2d0], -R169.reuse ;  /* 0x0000b4001e9f7a23 */ /* 0x100fe200000108a9 */
[----:B------:R-:W-:Y:S01]  /*a810*/  MUFU.EX2 R152, R152 ;  /* 0x0000009800987308 */ /* 0x000fe20000000800 */
[C---:B------:R-:W-:Y:S01]  /*a820*/  HMMA.16816.F32.BF16 R64, R12.reuse, R126, R64 ;  /* 0x0000007e0c40723c */ /* 0x040fe20000041840 */
[----:B------:R-:W1:Y:S03]  /*a830*/  LDSM.16.MT88.4 R124, [R160+0x4900] ;  /* 0x00490000a07c783b */ /* 0x000e660000004200 */
[----:B------:R-:W-:Y:S04]  /*a840*/  FFMA.FTZ R169, R35, c[0x0][0x2d0], -R169 ;  /* 0x0000b40023a97a23 */ /* 0x000fe800000108a9 */
[C---:B--2---:R-:W-:Y:S01]  /*a850*/  HMMA.16816.F32.BF16 R68, R12.reuse, R16, R68 ;  /* 0x000000100c44723c */ /* 0x044fe20000041844 */
[----:B------:R-:W-:Y:S01]  /*a860*/  LDSM.16.MT88.4 R28, [R133+0x1900] ;  /* 0x00190000851c783b */ /* 0x000fe20000004200 */
[----:B------:R-:W2:Y:S06]  /*a870*/  MUFU.EX2 R153, R153 ;  /* 0x0000009900997308 */ /* 0x000eac0000000800 */
[C---:B------:R-:W-:Y:S01]  /*a880*/  HMMA.16816.F32.BF16 R72, R12.reuse, R18, R72 ;  /* 0x000000120c48723c */ /* 0x040fe20000041848 */
[----:B------:R-:W5:Y:S03]  /*a890*/  LDSM.16.MT88.4 R16, [R135+UR4+0x1100] ;  /* 0x001100048710783b */ /* 0x000f660008004200 */
[----:B------:R-:W-:Y:S04]  /*a8a0*/  MUFU.EX2 R154, R154 ;  /* 0x0000009a009a7308 */ /* 0x000fe80000000800 */
[C---:B------:R-:W-:Y:S01]  /*a8b0*/  HMMA.16816.F32.BF16 R76, R12.reuse, R128, R76 ;  /* 0x000000800c4c723c */ /* 0x040fe2000004184c */
[----:B------:R-:W-:Y:S05]  /*a8c0*/  LDSM.16.MT88.4 R32, [R134+UR4+0x1900] ;  /* 0x001900048620783b */ /* 0x000fea0008004200 */
[----:B------:R-:W1:Y:S02]  /*a8d0*/  MUFU.EX2 R155, R155 ;  /* 0x0000009b009b7308 */ /* 0x000e640000000800 */
[C---:B------:R-:W-:Y:S01]  /*a8e0*/  HMMA.16816.F32.BF16 R80, R12.reuse, R130, R80 ;  /* 0x000000820c50723c */ /* 0x040fe20000041850 */
[----:B------:R-:W2:Y:S07]  /*a8f0*/  LDSM.16.MT88.4 R128, [R135+UR4+0x3100] ;  /* 0x003100048780783b */ /* 0x000eae0008004200 */
[C---:B------:R-:W-:Y:S01]  /*a900*/  HMMA.16816.F32.BF16 R84, R12.reuse, R136, R84 ;  /* 0x000000880c54723c */ /* 0x040fe20000041854 */
[----:B------:R-:W-:Y:S07]  /*a910*/  MUFU.EX2 R156, R156 ;  /* 0x0000009c009c7308 */ /* 0x000fee0000000800 */
[C---:B------:R-:W-:Y:S01]  /*a920*/  HMMA.16816.F32.BF16 R88, R12.reuse, R138, R88 ;  /* 0x0000008a0c58723c */ /* 0x040fe20000041858 */
[----:B------:R-:W-:Y:S02]  /*a930*/  LDSM.16.MT88.4 R136, [R160+0x1900] ;  /* 0x00190000a088783b */ /* 0x000fe40000004200 */
[----:B------:R-:W2:Y:S05]  /*a940*/  MUFU.EX2 R157, R157 ;  /* 0x0000009d009d7308 */ /* 0x000eaa0000000800 */
[C---:B-1----:R-:W-:Y:S05]  /*a950*/  HMMA.16816.F32.BF16 R92, R12.reuse, R124, R92 ;  /* 0x0000007c0c5c723c */ /* 0x042fea000004185c */
[----:B------:R-:W-:Y:S03]  /*a960*/  MUFU.EX2 R158, R158 ;  /* 0x0000009e009e7308 */ /* 0x000fe60000000800 */
[----:B------:R-:W-:Y:S01]  /*a970*/  HMMA.16816.F32.BF16 R96, R12, R126, R96 ;  /* 0x0000007e0c60723c */ /* 0x000fe20000041860 */
[----:B------:R-:W1:Y:S06]  /*a980*/  LDSM.16.MT88.4 R124, [R133+0x3100] ;  /* 0x00310000857c783b */ /* 0x000e6c0000004200 */
[----:B---3--:R-:W-:Y:S01]  /*a990*/  F2FP.BF16.PACK_AB R12, R149, R148 ;  /* 0x00000094950c723e */ /* 0x008fe200000010ff */
[----:B------:R-:W3:Y:S01]  /*a9a0*/  MUFU.EX2 R171, R171 ;  /* 0x000000ab00ab7308 */ /* 0x000ee20000000800 */
[----:B----4-:R-:W-:Y:S03]  /*a9b0*/  F2FP.BF16.PACK_AB R14, R151, R150 ;  /* 0x00000096970e723e */ /* 0x010fe600000010ff */
[----:B--2---:R-:W-:Y:S01]  /*a9c0*/  F2FP.BF16.PACK_AB R13, R153, R152 ;  /* 0x00000098990d723e */ /* 0x004fe200000010ff */
[----:B------:R-:W-:Y:S01]  /*a9d0*/  FADD.FTZ R152, R152, R217 ;  /* 0x000000d998987221 */ /* 0x000fe20000010000 */
[----:B------:R-:W-:Y:S03]  /*a9e0*/  F2FP.BF16.PACK_AB R15, R155, R154 ;  /* 0x0000009a9b0f723e */ /* 0x000fe600000010ff */
[----:B------:R-:W-:Y:S01]  /*a9f0*/  FADD.FTZ R153, R153, R152 ;  /* 0x0000009899997221 */ /* 0x000fe20000010000 */
[----:B------:R-:W2:Y:S03]  /*aa00*/  MUFU.EX2 R159, R159 ;  /* 0x0000009f009f7308 */ /* 0x000ea60000000800 */
[C---:B-----5:R-:W-:Y:S03]  /*aa10*/  HMMA.16816.F32.BF16 R4, R12.reuse, R16, R4 ;  /* 0x000000100c04723c */ /* 0x060fe60000041804 */
[----:B------:R-:W-:Y:S04]  /*aa20*/  FADD.FTZ R154, R154, R153 ;  /* 0x000000999a9a7221 */ /* 0x000fe80000010000 */
[----:B------:R-:W4:Y:S01]  /*aa30*/  MUFU.EX2 R220, R169 ;  /* 0x000000a900dc7308 */ /* 0x000f220000000800 */
[C---:B------:R-:W-:Y:S01]  /*aa40*/  HMMA.16816.F32.BF16 R8, R12.reuse, R18, R8 ;  /* 0x000000120c08723c */ /* 0x040fe20000041808 */
[----:B------:R-:W5:Y:S03]  /*aa50*/  LDSM.16.MT88.4 R16, [R134+UR4+0x3100] ;  /* 0x003100048610783b */ /* 0x000f660008004200 */
[----:B------:R-:W-:Y:S04]  /*aa60*/  FADD.FTZ R154, R155, R154 ;  /* 0x0000009a9b9a7221 */ /* 0x000fe80000010000 */
[C---:B------:R-:W-:Y:S08]  /*aa70*/  HMMA.16816.F32.BF16 R100, R12.reuse, R20, R100 ;  /* 0x000000140c64723c */ /* 0x040ff00000041864 */
[C---:B------:R-:W-:Y:S01]  /*aa80*/  HMMA.16816.F32.BF16 R104, R12.reuse, R22, R104 ;  /* 0x000000160c68723c */ /* 0x040fe20000041868 */
[----:B------:R-:W1:Y:S07]  /*aa90*/  LDSM.16.MT88.4 R20, [R160+0x3100] ;  /* 0x00310000a014783b */ /* 0x000e6e0000004200 */
[C---:B------:R-:W-:Y:S08]  /*aaa0*/  HMMA.16816.F32.BF16 R108, R12.reuse, R140, R108 ;  /* 0x0000008c0c6c723c */ /* 0x040ff0000004186c */
[C---:B------:R-:W-:Y:S01]  /*aab0*/  HMMA.16816.F32.BF16 R112, R12.reuse, R142, R112 ;  /* 0x0000008e0c70723c */ /* 0x040fe20000041870 */
[----:B------:R-:W-:Y:S07]  /*aac0*/  LDSM.16.MT88.4 R140, [R135+UR4+0x3900] ;  /* 0x00390004878c783b */ /* 0x000fee0008004200 */
[C---:B------:R-:W-:Y:S08]  /*aad0*/  HMMA.16816.F32.BF16 R116, R12.reuse, R24, R116 ;  /* 0x000000180c74723c */ /* 0x040ff00000041874 */
[C---:B------:R-:W-:Y:S01]  /*aae0*/  HMMA.16816.F32.BF16 R120, R12.reuse, R26, R120 ;  /* 0x0000001a0c78723c */ /* 0x040fe20000041878 */
[----:B------:R-:W2:Y:S07]  /*aaf0*/  LDSM.16.MT88.4 R24, [R135+UR4+0x5100] ;  /* 0x005100048718783b */ /* 0x000eae0008004200 */
[C---:B------:R-:W-:Y:S08]  /*ab00*/  HMMA.16816.F32.BF16 R36, R12.reuse, R128, R36 ;  /* 0x000000800c24723c */ /* 0x040ff00000041824 */
[C---:B------:R-:W-:Y:S08]  /*ab10*/  HMMA.16816.F32.BF16 R40, R12.reuse, R130, R40 ;  /* 0x000000820c28723c */ /* 0x040ff00000041828 */
[C---:B-1----:R-:W-:Y:S08]  /*ab20*/  HMMA.16816.F32.BF16 R44, R12.reuse, R124, R44 ;  /* 0x0000007c0c2c723c */ /* 0x042ff0000004182c */
[C---:B------:R-:W-:Y:S01]  /*ab30*/  HMMA.16816.F32.BF16 R48, R12.reuse, R126, R48 ;  /* 0x0000007e0c30723c */ /* 0x040fe20000041830 */
[----:B------:R-:W1:Y:S07]  /*ab40*/  LDSM.16.MT88.4 R124, [R133+0x5100] ;  /* 0x00510000857c783b */ /* 0x000e6e0000004200 */
[C---:B-----5:R-:W-:Y:S08]  /*ab50*/  HMMA.16816.F32.BF16 R52, R12.reuse, R16, R52 ;  /* 0x000000100c34723c */ /* 0x060ff00000041834 */
[C---:B------:R-:W-:Y:S01]  /*ab60*/  HMMA.16816.F32.BF16 R56, R12.reuse, R18, R56 ;  /* 0x000000120c38723c */ /* 0x040fe20000041838 */
[----:B------:R-:W5:Y:S07]  /*ab70*/  LDSM.16.MT88.4 R16, [R134+UR4+0x5100] ;  /* 0x005100048610783b */ /* 0x000f6e0008004200 */
[C---:B------:R-:W-:Y:S08]  /*ab80*/  HMMA.16816.F32.BF16 R60, R12.reuse, R20, R60 ;  /* 0x000000140c3c723c */ /* 0x040ff0000004183c */
[C---:B------:R-:W-:Y:S01]  /*ab90*/  HMMA.16816.F32.BF16 R64, R12.reuse, R22, R64 ;  /* 0x000000160c40723c */ /* 0x040fe20000041840 */
[----:B------:R-:W3:Y:S07]  /*aba0*/  LDSM.16.MT88.4 R20, [R160+0x5100] ;  /* 0x00510000a014783b */ /* 0x000eee0000004200 */
[C---:B--2---:R-:W-:Y:S08]  /*abb0*/  HMMA.16816.F32.BF16 R68, R12.reuse, R24, R68 ;  /* 0x000000180c44723c */ /* 0x044ff00000041844 */
[C---:B------:R-:W-:Y:S01]  /*abc0*/  HMMA.16816.F32.BF16 R72, R12.reuse, R26, R72 ;  /* 0x0000001a0c48723c */ /* 0x040fe20000041848 */
[----:B------:R-:W2:Y:S07]  /*abd0*/  LDSM.16.MT88.4 R24, [R135+UR4+0x1900] ;  /* 0x001900048718783b */ /* 0x000eae0008004200 */
[C---:B-1----:R-:W-:Y:S08]  /*abe0*/  HMMA.16816.F32.BF16 R76, R12.reuse, R124, R76 ;  /* 0x0000007c0c4c723c */ /* 0x042ff0000004184c */
[C---:B------:R-:W-:Y:S08]  /*abf0*/  HMMA.16816.F32.BF16 R80, R12.reuse, R126, R80 ;  /* 0x0000007e0c50723c */ /* 0x040ff00000041850 */
[C---:B-----5:R-:W-:Y:S08]  /*ac00*/  HMMA.16816.F32.BF16 R84, R12.reuse, R16, R84 ;  /* 0x000000100c54723c */ /* 0x060ff00000041854 */
[C---:B------:R-:W-:Y:S01]  /*ac10*/  HMMA.16816.F32.BF16 R88, R12.reuse, R18, R88 ;  /* 0x000000120c58723c */ /* 0x040fe20000041858 */
[----:B------:R-:W1:Y:S07]  /*ac20*/  LDSM.16.MT88.4 R16, [R134+UR4+0x3900] ;  /* 0x003900048610783b */ /* 0x000e6e0008004200 */
[C---:B---3--:R-:W-:Y:S07]  /*ac30*/  HMMA.16816.F32.BF16 R92, R12.reuse, R20, R92 ;  /* 0x000000140c5c723c */ /* 0x048fee000004185c */
[----:B------:R-:W-:Y:S01]  /*ac40*/  IADD3 R20, R214, -0x2, RZ ;  /* 0xfffffffed6147810 */ /* 0x000fe20007ffe0ff */
[----:B------:R-:W-:Y:S03]  /*ac50*/  HMMA.16816.F32.BF16 R96, R12, R22, R96 ;  /* 0x000000160c60723c */ /* 0x000fe60000041860 */
[----:B------:R-:W-:Y:S04]  /*ac60*/  ISETP.GE.AND P6, PT, R20, R189, PT ;  /* 0x000000bd1400720c */ /* 0x000fe80003fc6270 */
[----:B------:R-:W-:Y:S02]  /*ac70*/  F2FP.BF16.PACK_AB R12, R157, R156 ;  /* 0x0000009c9d0c723e */ /* 0x000fe400000010ff */
[----:B------:R-:W-:Y:S03]  /*ac80*/  F2FP.BF16.PACK_AB R14, R171, R158 ;  /* 0x0000009eab0e723e */ /* 0x000fe600000010ff */
[----:B------:R-:W-:Y:S01]  /*ac90*/  F2FP.BF16.PACK_AB R13, R218, R159 ;  /* 0x0000009fda0d723e */ /* 0x000fe200000010ff */
[----:B------:R-:W-:Y:S01]  /*aca0*/  FADD.FTZ R159, R159, R154 ;  /* 0x0000009a9f9f7221 */ /* 0x000fe20000010000 */
[----:B----4-:R-:W-:Y:S03]  /*acb0*/  F2FP.BF16.PACK_AB R15, R220, R219 ;  /* 0x000000dbdc0f723e */ /* 0x010fe600000010ff */
[----:B------:R-:W-:Y:S04]  /*acc0*/  FADD.FTZ R218, R218, R159 ;  /* 0x0000009fdada7221 */ /* 0x000fe80000010000 */
[C---:B--2---:R-:W-:Y:S01]  /*acd0*/  HMMA.16816.F32.BF16 R128, R12.reuse, R24, R4 ;  /* 0x000000180c80723c */ /* 0x044fe20000041804 */
[----:B------:R-:W2:Y:S02]  /*ace0*/  LDSM.16.MT88.4 R4, [R160+0x3900] ;  /* 0x00390000a004783b */ /* 0x000ea40000004200 */
[----:B------:R-:W-:Y:S04]  /*acf0*/  FADD.FTZ R219, R219, R218 ;  /* 0x000000dadbdb7221 */ /* 0x000fe80000010000 */
[----:B------:R-:W-:Y:S01]  /*ad00*/  FADD.FTZ R206, R220, R219 ;  /* 0x000000dbdcce7221 */ /* 0x000fe20000010000 */
[C---:B------:R-:W-:Y:S01]  /*ad10*/  HMMA.16816.F32.BF16 R124, R12.reuse, R26, R8 ;  /* 0x0000001a0c7c723c */ /* 0x040fe20000041808 */
[----:B------:R-:W3:Y:S07]  /*ad20*/  LDSM.16.MT88.4 R8, [R135+UR4+0x5900] ;  /* 0x005900048708783b */ /* 0x000eee0008004200 */
        /* <DEDUP_REMOVED lines=12> */
[----:B------:R1:W4:Y:S07]  /*adf0*/  LDSM.16.MT88.4 R16, [R133+0x5900] ;  /* 0x005900008510783b */ /* 0x00032e0000004200 */
[C---:B--2---:R-:W-:Y:S07]  /*ae00*/  HMMA.16816.F32.BF16 R60, R12.reuse, R4, R60 ;  /* 0x000000040c3c723c */ /* 0x044fee000004183c */
[----:B------:R-:W-:Y:S01]  /*ae10*/  @P6 SHF.R.S32.HI R5, RZ, 0x1f, R20 ;  /* 0x0000001fff056819 */ /* 0x000fe20000011414 */
[C---:B------:R-:W-:Y:S04]  /*ae20*/  HMMA.16816.F32.BF16 R64, R12.reuse, R6, R64 ;  /* 0x000000060c40723c */ /* 0x040fe80000041840 */
[----:B------:R-:W-:Y:S04]  /*ae30*/  @P6 IMAD R5, R5, c[0x0][0x1e0], RZ ;  /* 0x0000780005056a24 */ /* 0x000fe800078e02ff */
[C---:B---3--:R-:W-:Y:S04]  /*ae40*/  HMMA.16816.F32.BF16 R68, R12.reuse, R8, R68 ;  /* 0x000000080c44723c */ /* 0x048fe80000041844 */
[C---:B------:R-:W-:Y:S01]  /*ae50*/  @P6 IMAD R5, R20.reuse, c[0x0][0x1e4], R5 ;  /* 0x0000790014056a24 */ /* 0x040fe200078e0205 */
[----:B-1----:R-:W-:Y:S01]  /*ae60*/  MOV R133, R2 ;  /* 0x0000000200857202 */ /* 0x002fe20000000f00 */
[----:B------:R-:W-:Y:S02]  /*ae70*/  @P6 IMAD.WIDE.U32 R20, R20, c[0x0][0x1e0], RZ ;  /* 0x0000780014146a25 */ /* 0x000fe400078e00ff */
[C---:B------:R-:W-:Y:S04]  /*ae80*/  HMMA.16816.F32.BF16 R72, R12.reuse, R10, R72 ;  /* 0x0000000a0c48723c */ /* 0x040fe80000041848 */
[----:B------:R-:W-:Y:S02]  /*ae90*/  @P6 IADD3 R5, R21, R5, RZ ;  /* 0x0000000515056210 */ /* 0x000fe40007ffe0ff */
[C---:B------:R-:W-:Y:S02]  /*aea0*/  @P6 SHF.L.U32 R8, R20.reuse, 0x6, RZ ;  /* 0x0000000614086819 */ /* 0x040fe400000006ff */
[----:B------:R-:W-:Y:S01]  /*aeb0*/  @P6 SHF.L.U64.HI R9, R20, 0x6, R5 ;  /* 0x0000000614096819 */ /* 0x000fe20000010205 */
[C---:B----4-:R-:W-:Y:S01]  /*aec0*/  HMMA.16816.F32.BF16 R76, R12.reuse, R16, R76 ;  /* 0x000000100c4c723c */ /* 0x050fe2000004184c */
[----:B------:R-:W1:Y:S02]  /*aed0*/  LDSM.16.MT88.4 R4, [R134+UR4+0x5900] ;  /* 0x005900048604783b */ /* 0x000e640008004200 */
[C---:B------:R-:W-:Y:S02]  /*aee0*/  @P6 IADD3 R3, P0, R8.reuse, R198, RZ ;  /* 0x000000c608036210 */ /* 0x040fe40007f1e0ff */
[----:B------:R-:W-:Y:S02]  /*aef0*/  @P6 IADD3 R21, P4, R8, R179, RZ ;  /* 0x000000b308156210 */ /* 0x000fe40007f9e0ff */
[----:B------:R-:W-:Y:S01]  /*af00*/  @P6 LEA R22, P5, R3, c[0x0][0x1c8], 0x1 ;  /* 0x0000720003166a11 */ /* 0x000fe200078a08ff */
[C---:B------:R-:W-:Y:S04]  /*af10*/  HMMA.16816.F32.BF16 R80, R12.reuse, R18, R80 ;  /* 0x000000120c50723c */ /* 0x040fe80000041850 */
[----:B------:R-:W-:Y:S02]  /*af20*/  @P6 IADD3.X R10, R9, R203, RZ, P0, !PT ;  /* 0x000000cb090a6210 */ /* 0x000fe400007fe4ff */
[----:B------:R-:W-:Y:S02]  /*af30*/  @P6 LEA R20, P0, R21, c[0x0][0x1c8], 0x1 ;  /* 0x0000720015146a11 */ /* 0x000fe400078008ff */
[----:B------:R-:W-:Y:S01]  /*af40*/  @P6 LEA.HI.X R23, R3, c[0x0][0x1cc], R10, 0x1, P5 ;  /* 0x0000730003176a11 */ /* 0x000fe200028f0c0a */
[----:B------:R-:W-:Y:S03]  /*af50*/  FADD.FTZ R3, R164, R161 ;  /* 0x000000a1a4037221 */ /* 0x000fe60000010000 */
[----:B------:R-:W-:Y:S01]  /*af60*/  @P6 IADD3.X R24, R9, R178, RZ, P4, !PT ;  /* 0x000000b209186210 */ /* 0x000fe200027fe4ff */
[----:B------:R-:W-:Y:S01]  /*af70*/  FADD.FTZ R170, R170, R3 ;  /* 0x00000003aaaa7221 */ /* 0x000fe20000010000 */
[----:B------:R-:W-:Y:S02]  /*af80*/  MOV R3, UR7 ;  /* 0x0000000700037c02 */ /* 0x000fe40008000f00 */
[----:B------:R-:W-:Y:S01]  /*af90*/  @P6 LEA.HI.X R21, R21, c[0x0][0x1cc], R24, 0x1, P0 ;  /* 0x0000730015156a11 */ /* 0x000fe200000f0c18 */
[----:B------:R-:W-:Y:S01]  /*afa0*/  FADD.FTZ R173, R173, R170 ;  /* 0x000000aaadad7221 */ /* 0x000fe20000010000 */
[----:B------:R-:W-:Y:S01]  /*afb0*/  @P6 IADD3 R24, P5, R193, R8, RZ ;  /* 0x00000008c1186210 */ /* 0x000fe20007fbe0ff */
[----:B------:R-:W-:Y:S01]  /*afc0*/  @P6 IMAD R3, R3, 0x3000, R194 ;  /* 0x0000300003036824 */ /* 0x000fe200078e02c2 */
[----:B------:R-:W-:Y:S01]  /*afd0*/  @P6 IADD3 R17, P0, R8, R177, RZ ;  /* 0x000000b108116210 */ /* 0x000fe20007f1e0ff */
[----:B------:R-:W-:Y:S01]  /*afe0*/  FADD.FTZ R172, R172, R173 ;  /* 0x000000adacac7221 */ /* 0x000fe20000010000 */
[----:B------:R-:W-:Y:S02]  /*aff0*/  @P6 IADD3.X R25, R192, R9, RZ, P5, !PT ;  /* 0x00000009c0196210 */ /* 0x000fe40002ffe4ff */
[----:B------:R-:W-:Y:S01]  /*b000*/  @P6 IADD3.X R28, R9, R176, RZ, P0, !PT ;  /* 0x000000b0091c6210 */ /* 0x000fe200007fe4ff */
[----:B------:R-:W-:Y:S01]  /*b010*/  FADD.FTZ R175, R175, R172 ;  /* 0x000000acafaf7221 */ /* 0x000fe20000010000 */
[----:B------:R-:W2:Y:S01]  /*b020*/  LDSM.16.MT88.4 R8, [R160+0x5900] ;  /* 0x00590000a008783b */ /* 0x000ea20000004200 */
[----:B------:R-:W-:Y:S02]  /*b030*/  @P6 SHF.L.U32 R3, R3, 0x1, RZ ;  /* 0x0000000103036819 */ /* 0x000fe400000006ff */
[C---:B------:R-:W-:Y:S01]  /*b040*/  @P6 LEA R16, P5, R17.reuse, c[0x0][0x1c8], 0x1 ;  /* 0x0000720011106a11 */ /* 0x040fe200078a08ff */
[----:B------:R-:W-:Y:S01]  /*b050*/  FADD.FTZ R148, R148, R175 ;  /* 0x000000af94947221 */ /* 0x000fe20000010000 */
[C---:B------:R-:W-:Y:S02]  /*b060*/  @P6 IADD3 R27, P4, R24.reuse, R198, RZ ;  /* 0x000000c6181b6210 */ /* 0x040fe40007f9e0ff */
[----:B------:R-:W-:Y:S01]  /*b070*/  @P6 LEA.HI.X R17, R17, c[0x0][0x1cc], R28, 0x1, P5 ;  /* 0x0000730011116a11 */ /* 0x000fe200028f0c1c */
[----:B------:R-:W-:Y:S01]  /*b080*/  @!PT LDS RZ, [RZ] ;  /* 0x00000000fffff984 */ /* 0x000fe20000000800 */
[----:B------:R-:W-:Y:S01]  /*b090*/  @!PT LDS RZ, [RZ] ;  /* 0x00000000fffff984 */ /* 0x000fe20000000800 */
[----:B------:R-:W-:Y:S01]  /*b0a0*/  @!PT LDS RZ, [RZ] ;  /* 0x00000000fffff984 */ /* 0x000fe20000000800 */
[----:B------:R3:W-:Y:S01]  /*b0b0*/  @P6 LDGSTS.E.BYPASS.LTC128B.128 [R3+0xc100], [R22.64], !P3 ;  /* 0x0c10000016036fae */ /* 0x0007e2000d901d4a */
[----:B------:R-:W-:Y:S01]  /*b0c0*/  @P6 LEA R26, P0, R27, c[0x0][0x1c8], 0x1 ;  /* 0x000072001b1a6a11 */ /* 0x000fe200078008ff */
[C---:B-1----:R-:W-:Y:S03]  /*b0d0*/  HMMA.16816.F32.BF16 R84, R12.reuse, R4, R84 ;  /* 0x000000040c54723c */ /* 0x042fe60000041854 */
[----:B------:R-:W-:Y:S01]  /*b0e0*/  @P6 IADD3.X R30, R25, R203, RZ, P4, !PT ;  /* 0x000000cb191e6210 */ /* 0x000fe200027fe4ff */
[----:B------:R-:W-:Y:S01]  /*b0f0*/  FADD.FTZ R149, R149, R148 ;  /* 0x0000009495957221 */ /* 0x000fe20000010000 */
[C---:B------:R-:W-:Y:S01]  /*b100*/  @P6 IADD3 R29, P4, R24.reuse, R177, RZ ;  /* 0x000000b1181d6210 */ /* 0x040fe20007f9e0ff */
[----:B------:R3:W-:Y:S01]  /*b110*/  @P6 LDGSTS.E.BYPASS.LTC128B.128 [R3+0xe100], [R20.64], !P2 ;  /* 0x0e10000014036fae */ /* 0x0007e2000d101d4a */
[----:B------:R-:W-:Y:S01]  /*b120*/  @P6 LEA.HI.X R27, R27, c[0x0][0x1cc], R30, 0x1, P0 ;  /* 0x000073001b1b6a11 */ /* 0x000fe200000f0c1e */
[C---:B------:R-:W-:Y:S04]  /*b130*/  HMMA.16816.F32.BF16 R88, R12.reuse, R6, R88 ;  /* 0x000000060c58723c */ /* 0x040fe80000041858 */
[----:B------:R-:W-:Y:S01]  /*b140*/  @P6 IADD3 R28, P0, R24, R179, RZ ;  /* 0x000000b3181c6210 */ /* 0x000fe20007f1e0ff */
[----:B------:R-:W-:Y:S01]  /*b150*/  FADD.FTZ R150, R150, R149 ;  /* 0x0000009596967221 */ /* 0x000fe20000010000 */
[----:B------:R3:W-:Y:S01]  /*b160*/  @P6 LDGSTS.E.BYPASS.LTC128B.128 [R3+0x10100], [R16.64], !P1 ;  /* 0x1010000010036fae */ /* 0x0007e2000c901d4a */
[C---:B------:R-:W-:Y:S02]  /*b170*/  @P6 IADD3.X R30, R25.reuse, R176, RZ, P4, !PT ;  /* 0x000000b0191e6210 */ /* 0x040fe400027fe4ff */
[C---:B------:R-:W-:Y:S03]  /*b180*/  @P6 LEA R18, P5, R28.reuse, c[0x0][0x1c8], 0x1 ;  /* 0x000072001c126a11 */ /* 0x040fe600078a08ff */
[----:B------:R-:W-:Y:S01]  /*b190*/  @P6 IADD3.X R19, R25, R178, RZ, P0, !PT ;  /* 0x000000b219136210 */ /* 0x000fe200007fe4ff */
[----:B------:R-:W-:Y:S01]  /*b1a0*/  FADD.FTZ R151, R151, R150 ;  /* 0x0000009697977221 */ /* 0x000fe20000010000 */
[----:B------:R3:W-:Y:S01]  /*b1b0*/  @P6 LDGSTS.E.BYPASS.LTC128B.128 [R3+0xd100], [R26.64], !P3 ;  /* 0x0d1000001a036fae */ /* 0x0007e2000d901d4a */
[C---:B------:R-:W-:Y:S02]  /*b1c0*/  @P6 LEA R24, P0, R29.reuse, c[0x0][0x1c8], 0x1 ;  /* 0x000072001d186a11 */ /* 0x040fe400078008ff */
[----:B------:R-:W-:Y:S01]  /*b1d0*/  @P6 LEA.HI.X R19, R28, c[0x0][0x1cc], R19, 0x1, P5 ;  /* 0x000073001c136a11 */ /* 0x000fe200028f0c13 */
[----:B------:R-:W-:Y:S01]  /*b1e0*/  FADD.FTZ R156, R156, R151 ;  /* 0x000000979c9c7221 */ /* 0x000fe20000010000 */
[----:B------:R-:W-:Y:S02]  /*b1f0*/  @P6 LEA.HI.X R25, R29, c[0x0][0x1cc], R30, 0x1, P0 ;  /* 0x000073001d196a11 */ /* 0x000fe400000f0c1e */
[----:B------:R-:W-:Y:S01]  /*b200*/  ISETP.GT.AND P0, PT, R214, R213, PT ;  /* 0x000000d5d600720c */ /* 0x000fe20003f04270 */
[----:B------:R3:W-:Y:S01]  /*b210*/  @P6 LDGSTS.E.BYPASS.LTC128B.128 [R3+0xf100], [R18.64], !P2 ;  /* 0x0f10000012036fae */ /* 0x0007e2000d101d4a */
[C---:B--2---:R-:W-:Y:S03]  /*b220*/  HMMA.16816.F32.BF16 R92, R12.reuse, R8, R92 ;  /* 0x000000080c5c723c */ /* 0x044fe6000004185c */
[----:B------:R-:W-:Y:S01]  /*b230*/  FADD.FTZ R157, R157, R156 ;  /* 0x0000009c9d9d7221 */ /* 0x000fe20000010000 */
[----:B------:R-:W-:Y:S03]  /*b240*/  MOV R214, R210 ;  /* 0x000000d200d67202 */ /* 0x000fe60000000f00 */
[----:B------:R3:W-:Y:S01]  /*b250*/  @P6 LDGSTS.E.BYPASS.LTC128B.128 [R3+0x11100], [R24.64], !P1 ;  /* 0x1110000018036fae */ /* 0x0007e2000c901d4a */
[----:B------:R-:W-:Y:S04]  /*b260*/  HMMA.16816.F32.BF16 R96, R12, R10, R96 ;  /* 0x0000000a0c60723c */ /* 0x000fe80000041860 */
[----:B------:R-:W-:Y:S03]  /*b270*/  FADD.FTZ R158, R158, R157 ;  /* 0x0000009d9e9e7221 */ /* 0x000fe60000010000 */
[----:B------:R-:W0:Y:S01]  /*b280*/  LDGDEPBAR ;  /* 0x00000000000079af */ /* 0x000e220000000000 */
[----:B------:R-:W-:Y:S01]  /*b290*/  FADD.FTZ R207, R171, R158 ;  /* 0x0000009eabcf7221 */ /* 0x000fe20000010000 */
[----:B---3--:R-:W-:Y:S01]  /*b2a0*/  MOV R3, R0 ;  /* 0x0000000000037202 */ /* 0x008fe20000000f00 */
[----:B------:R-:W-:-:S05]  /*b2b0*/  @P0 BRA `(.L_x_1599) ;  /* 0xffffd5c000000947 */ /* 0x000fca000383ffff */
.L_x_1598:
[----:B------:R-:W-:-:S13]  /*b2c0*/  ISETP.GE.AND P0, PT, R210, R189, PT ;  /* 0x000000bdd200720c */ /* 0x000fda0003f06270 */
[----:B------:R-:W-:Y:S05]  /*b2d0*/  @!P0 BRA `(.L_x_1600) ;  /* 0x0000362000008947 */ /* 0x000fea0003800000 */
[----:B------:R-:W-:Y:S01]  /*b2e0*/  PLOP3.LUT P5, PT, PT, PT, UP2, 0x80, 0x0 ;  /* 0x000000000000781c */ /* 0x000fe20003faf028 */
[----:B------:R-:W-:Y:S01]  /*b2f0*/  IMAD.MOV.U32 R133, RZ, RZ, 0x40 ;  /* 0x00000040ff857424 */ /* 0x000fe200078e00ff */
[----:B------:R-:W-:Y:S01]  /*b300*/  PLOP3.LUT P4, PT, PT, PT, UP2, 0x80, 0x0 ;  /* 0x000000000000781c */ /* 0x000fe20003f8f028 */
[----:B------:R-:W-:Y:S01]  /*b310*/  IMAD.MOV.U32 R3, RZ, RZ, R0 ;  /* 0x000000ffff037224 */ /* 0x000fe200078e0000 */
[----:B------:R-:W-:Y:S01]  /*b320*/  LOP3.LUT P0, RZ, R208, 0x4, RZ, 0xc0, !PT ;  /* 0x00000004d0ff7812 */ /* 0x000fe2000780c0ff */
[----:B------:R-:W-:Y:S01]  /*b330*/  IMAD.MOV.U32 R132, RZ, RZ, R2 ;  /* 0x000000ffff847224 */ /* 0x000fe200078e0002 */
[C---:B------:R-:W-:Y:S02]  /*b340*/  IADD3 R208, P6, R196.reuse, 0x40, RZ ;  /* 0x00000040c4d07810 */ /* 0x040fe40007fde0ff */
[----:B------:R-:W-:Y:S02]  /*b350*/  SEL R133, R133, 0xffffffc0, !P0 ;  /* 0xffffffc085857807 */ /* 0x000fe40004000000 */
[----:B------:R-:W-:Y:S01]  /*b360*/  IADD3 R216, P0, R196, 0x80, RZ ;  /* 0x00000080c4d87810 */ /* 0x000fe20007f1e0ff */
[----:B------:R-:W-:Y:S01]  /*b370*/  IMAD.X R217, RZ, RZ, R201, P6 ;  /* 0x000000ffffd97224 */ /* 0x000fe200030e06c9 */
[C---:B------:R-:W-:Y:S01]  /*b380*/  IADD3 R212, P6, R198.reuse, 0x80, RZ ;  /* 0x00000080c6d47810 */ /* 0x040fe20007fde0ff */
[----:B------:R-:W-:Y:S01]  /*b390*/  @P5 IMAD.HI.U32 R209, R195, c[0x0][0x2c8], RZ ;  /* 0x0000b200c3d15a27 */ /* 0x000fe200078e00ff */
[----:B------:R-:W-:-:S03]  /*b3a0*/  IADD3 R214, P5, R198, 0x40, RZ ;  /* 0x00000040c6d67810 */ /* 0x000fc60007fbe0ff */
[----:B------:R-:W-:Y:S01]  /*b3b0*/  IMAD.X R215, RZ, RZ, R201, P0 ;  /* 0x000000ffffd77224 */ /* 0x000fe200000e06c9 */
[----:B------:R-:W-:Y:S01]  /*b3c0*/  @P4 SHF.R.U32.HI R209, RZ, c[0x0][0x2cc], R209 ;  /* 0x0000b300ffd14a19 */ /* 0x000fe200000116d1 */
[--C-:B------:R-:W-:Y:S02]  /*b3d0*/  IMAD.X R213, RZ, RZ, R203.reuse, P5 ;  /* 0x000000ffffd57224 */ /* 0x100fe400028e06cb */
[----:B------:R-:W-:Y:S02]  /*b3e0*/  IMAD.X R211, RZ, RZ, R203, P6 ;  /* 0x000000ffffd37224 */ /* 0x000fe400030e06cb */
.L_x_1609:
[----:B------:R-:W-:Y:S04]  /*b3f0*/  DEPBAR.LE SB0, 0x2 ;  /* 0x000080800000791a */ /* 0x000fe80000000000 */
[----:B------:R-:W-:Y:S01]  /*b400*/  BAR.SYNC.DEFER_BLOCKING 0x0 ;  /* 0x0000000000007b1d */ /* 0x000fe20000010000 */
[----:B------:R-:W-:Y:S01]  /*b410*/  UIMAD UR4, UR5, 0x6000, URZ ;  /* 0x00006000050478a4 */ /* 0x000fe2000f8e023f */
[----:B------:R-:W-:Y:S01]  /*b420*/  ISETP.GE.AND P6, PT, R189, R210, PT ;  /* 0x000000d2bd00720c */ /* 0x000fe20003fc6270 */
[----:B------:R-:W-:Y:S01]  /*b430*/  IMAD.U32 R168, RZ, RZ, UR7 ;  /* 0x00000007ffa87e24 */ /* 0x000fe2000f8e00ff */
[----:B------:R-:W-:Y:S02]  /*b440*/  UIADD3 UR9, UR7, 0x1, URZ ;  /* 0x0000000107097890 */ /* 0x000fe4000fffe03f */
[----:B------:R-:W-:Y:S01]  /*b450*/  UISETP.GE.AND UP0, UPT, UR7, 0x1, UPT ;  /* 0x000000010700788c */ /* 0x000fe2000bf06270 */
[----:B------:R-:W-:Y:S03]  /*b460*/  IADD3 R0, R184, UR4, RZ ;  /* 0x00000004b8007c10 */ /* 0x000fe6000fffe0ff */
[----:B------:R-:W-:Y:S02]  /*b470*/  USEL UR7, UR9, URZ, !UP0 ;  /* 0x0000003f09077287 */ /* 0x000fe4000c000000 */
[--C-:B------:R-:W-:Y:S02]  /*b480*/  IMAD.IADD R188, R185, 0x1, R0.reuse ;  /* 0x00000001b9bc7824 */ /* 0x100fe400078e0200 */
[----:B------:R-:W-:Y:S01]  /*b490*/  IMAD.IADD R0, R133, 0x1, R0 ;  /* 0x0000000185007824 */ /* 0x000fe200078e0200 */
[----:B------:R-:W-:Y:S01]  /*b4a0*/  @!P6 IADD3 R12, R210, -0x1, RZ ;  /* 0xffffffffd20ce810 */ /* 0x000fe20007ffe0ff */
[----:B------:R-:W-:Y:S03]  /*b4b0*/  @!P6 IMAD R168, R168, 0x6000, R205 ;  /* 0x00006000a8a8e824 */ /* 0x000fe600078e02cd */
        /* <DEDUP_REMOVED lines=16> */
[----:B------:R-:W-:Y:S01]  /*b5c0*/  LDSM.16.M88.4 R140, [R182] ;  /* 0x00000000b68c783b */ /* 0x000fe20000000200 */
[----:B------:R-:W-:Y:S01]  /*b5d0*/  @!P6 LEA R178, P5, R2, c[0x0][0x1f8], 0x1 ;  /* 0x00007e0002b2ea11 */ /* 0x000fe200078a08ff */
[----:B------:R-:W-:Y:S01]  /*b5e0*/  @!P6 IMAD.X R21, R28, 0x1, R217, P4 ;  /* 0x000000011c15e824 */ /* 0x000fe200020e06d9 */
[----:B------:R-:W-:Y:S01]  /*b5f0*/  @!P6 LEA R176, P4, R12, c[0x0][0x1f8], 0x1 ;  /* 0x00007e000cb0ea11 */ /* 0x000fe200078808ff */
[----:B------:R-:W-:Y:S01]  /*b600*/  @!P6 IMAD.X R14, R28, 0x1, R215, P0 ;  /* 0x000000011c0ee824 */ /* 0x000fe200000e06d7 */
[----:B------:R-:W5:Y:S01]  /*b610*/  LDSM.16.M88.4 R144, [R188+0xc100] ;  /* 0x00c10000bc90783b */ /* 0x000f620000000200 */
[C---:B------:R-:W-:Y:S02]  /*b620*/  @!P6 LEA R174, P0, R13.reuse, c[0x0][0x1f8], 0x1 ;  /* 0x00007e000daeea11 */ /* 0x040fe400078008ff */
[----:B------:R-:W-:Y:S02]  /*b630*/  @!P6 LEA.HI.X R179, R2, c[0x0][0x1fc], R15, 0x1, P5 ;  /* 0x00007f0002b3ea11 */ /* 0x000fe400028f0c0f */
[----:B------:R-:W-:Y:S01]  /*b640*/  LDSM.16.M88.4 R152, [R188+0xd100] ;  /* 0x00d10000bc98783b */ /* 0x000fe20000000200 */
[----:B------:R-:W-:Y:S02]  /*b650*/  @!P6 LEA.HI.X R177, R12, c[0x0][0x1fc], R21, 0x1, P4 ;  /* 0x00007f000cb1ea11 */ /* 0x000fe400020f0c15 */
[----:B------:R-:W-:Y:S02]  /*b660*/  @!P6 LEA.HI.X R175, R13, c[0x0][0x1fc], R14, 0x1, P0 ;  /* 0x00007f000dafea11 */ /* 0x000fe400000f0c0e */
[----:B------:R-:W-:Y:S01]  /*b670*/  LDSM.16.M88.4 R156, [R188+0xd900] ;  /* 0x00d90000bc9c783b */ /* 0x000fe20000000200 */
[----:B------:R-:W-:Y:S01]  /*b680*/  @!P6 IADD3 R31, P0, R191, R31, RZ ;  /* 0x0000001fbf1fe210 */ /* 0x000fe20007f1e0ff */
[C---:B-1----:R-:W-:Y:S04]  /*b690*/  HMMA.16816.F32.BF16 R4, R32.reuse, R8, RZ ;  /* 0x000000082004723c */ /* 0x042fe800000418ff */
[----:B------:R-:W-:Y:S01]  /*b6a0*/  @!P6 IMAD.X R28, R190, 0x1, R28, P0 ;  /* 0x00000001be1ce824 */ /* 0x000fe200000e061c */
[C---:B------:R-:W-:Y:S02]  /*b6b0*/  @!P6 IADD3 R30, P5, R31.reuse, R196, RZ ;  /* 0x000000c41f1ee210 */ /* 0x040fe40007fbe0ff */
[----:B------:R-:W-:Y:S01]  /*b6c0*/  @!P6 IADD3 R2, P4, R31, R208, RZ ;  /* 0x000000d01f02e210 */ /* 0x000fe20007f9e0ff */
[C---:B------:R-:W-:Y:S04]  /*b6d0*/  HMMA.16816.F32.BF16 R8, R32.reuse, R10, RZ ;  /* 0x0000000a2008723c */ /* 0x040fe800000418ff */
[----:B------:R-:W-:Y:S01]  /*b6e0*/  @!P6 IMAD.X R149, R28, 0x1, R201, P5 ;  /* 0x000000011c95e824 */ /* 0x000fe200028e06c9 */
[----:B------:R-:W-:Y:S01]  /*b6f0*/  @!P6 LEA R218, P5, R30, c[0x0][0x1f8], 0x1 ;  /* 0x00007e001edaea11 */ /* 0x000fe200078a08ff */
[----:B------:R-:W-:Y:S01]  /*b700*/  @!P6 IMAD.X R29, R28, 0x1, R217, P4 ;  /* 0x000000011c1de824 */ /* 0x000fe200020e06d9 */
[----:B------:R-:W-:Y:S01]  /*b710*/  @!P6 LEA R172, P4, R2, c[0x0][0x1f8], 0x1 ;  /* 0x00007e0002acea11 */ /* 0x000fe200078808ff */
[C---:B--2---:R-:W-:Y:S01]  /*b720*/  HMMA.16816.F32.BF16 R12, R32.reuse, R16, RZ ;  /* 0x00000010200c723c */ /* 0x044fe200000418ff */
[----:B------:R-:W-:Y:S02]  /*b730*/  @!P6 LEA.HI.X R219, R30, c[0x0][0x1fc], R149, 0x1, P5 ;  /* 0x00007f001edbea11 */ /* 0x000fe400028f0c95 */
[----:B------:R-:W1:Y:S01]  /*b740*/  LDSM.16.M88.4 R148, [R188+0xc900] ;  /* 0x00c90000bc94783b */ /* 0x000e620000000200 */
[----:B------:R-:W-:Y:S01]  /*b750*/  @!P6 LEA.HI.X R173, R2, c[0x0][0x1fc], R29, 0x1, P4 ;  /* 0x00007f0002adea11 */ /* 0x000fe200020f0c1d */
[----:B------:R-:W-:Y:S01]  /*b760*/  IMAD.IADD R2, R133, 0x1, R188 ;  /* 0x0000000185027824 */ /* 0x000fe200078e02bc */
[----:B------:R-:W-:Y:S02]  /*b770*/  @!P6 IADD3 R31, P0, R31, R216, RZ ;  /* 0x000000d81f1fe210 */ /* 0x000fe40007f1e0ff */
[C---:B------:R-:W-:Y:S01]  /*b780*/  HMMA.16816.F32.BF16 R16, R32.reuse, R18, RZ ;  /* 0x000000122010723c */ /* 0x040fe200000418ff */
[----:B------:R-:W-:Y:S01]  /*b790*/  @!PT LDS RZ, [RZ] ;  /* 0x00000000fffff984 */ /* 0x000fe20000000800 */
[----:B------:R-:W-:Y:S01]  /*b7a0*/  @!PT LDS RZ, [RZ] ;  /* 0x00000000fffff984 */ /* 0x000fe20000000800 */
[----:B------:R-:W-:Y:S01]  /*b7b0*/  @!PT LDS RZ, [RZ] ;  /* 0x00000000fffff984 */ /* 0x000fe20000000800 */
[----:B------:R2:W-:Y:S03]  /*b7c0*/  @!P6 LDGSTS.E.BYPASS.LTC128B.128 [R168], [R178.64], !P3 ;  /* 0x00000000b2a8efae */ /* 0x0005e6000d901d4a */
[----:B------:R-:W-:Y:S01]  /*b7d0*/  @!P6 IMAD.X R28, R28, 0x1, R215, P0 ;  /* 0x000000011c1ce824 */ /* 0x000fe200000e06d7 */
[C---:B------:R-:W-:Y:S01]  /*b7e0*/  @!P6 LEA R170, P0, R31.reuse, c[0x0][0x1f8], 0x1 ;  /* 0x00007e001faaea11 */ /* 0x040fe200078008ff */
[----:B------:R2:W-:Y:S02]  /*b7f0*/  @!P6 LDGSTS.E.BYPASS.LTC128B.128 [R168+0x2000], [R176.64], !P2 ;  /* 0x02000000b0a8efae */ /* 0x0005e4000d101d4a */
[C---:B---3--:R-:W-:Y:S01]  /*b800*/  HMMA.16816.F32.BF16 R20, R32.reuse, R24, RZ ;  /* 0x000000182014723c */ /* 0x048fe200000418ff */
[----:B------:R-:W-:Y:S02]  /*b810*/  @!P6 LEA.HI.X R171, R31, c[0x0][0x1fc], R28, 0x1, P0 ;  /* 0x00007f001fabea11 */ /* 0x000fe400000f0c1c */
[----:B------:R2:W-:Y:S01]  /*b820*/  @!P6 LDGSTS.E.BYPASS.LTC128B.128 [R168+0x4000], [R174.64], !P1 ;  /* 0x04000000aea8efae */ /* 0x0005e2000c901d4a */
[----:B------:R-:W-:Y:S04]  /*b830*/  PLOP3.LUT P0, PT, PT, PT, UP2, 0x80, 0x0 ;  /* 0x000000000000781c */ /* 0x000fe80003f0f028 */
[C---:B------:R-:W-:Y:S01]  /*b840*/  HMMA.16816.F32.BF16 R24, R32.reuse, R26, RZ ;  /* 0x0000001a2018723c */ /* 0x040fe200000418ff */
[----:B------:R2:W-:Y:S05]  /*b850*/  @!P6 LDGSTS.E.BYPASS.LTC128B.128 [R168+0x1000], [R218.64], !P3 ;  /* 0x01000000daa8efae */ /* 0x0005ea000d901d4a */
[----:B------:R2:W-:Y:S02]  /*b860*/  @!P6 LDGSTS.E.BYPASS.LTC128B.128 [R168+0x3000], [R172.64], !P2 ;  /* 0x03000000aca8efae */ /* 0x0005e4000d101d4a */
[C---:B----4-:R-:W-:Y:S03]  /*b870*/  HMMA.16816.F32.BF16 R28, R32.reuse, R136, RZ ;  /* 0x00000088201c723c */ /* 0x050fe600000418ff */
[----:B------:R2:W-:Y:S05]  /*b880*/  @!P6 LDGSTS.E.BYPASS.LTC128B.128 [R168+0x5000], [R170.64], !P1 ;  /* 0x05000000aaa8efae */ /* 0x0005ea000c901d4a */
[----:B------:R-:W-:Y:S01]  /*b890*/  HMMA.16816.F32.BF16 R32, R32, R138, RZ ;  /* 0x0000008a2020723c */ /* 0x000fe200000418ff */
[----:B------:R-:W-:Y:S05]  /*b8a0*/  LDSM.16.M88.4 R160, [R181] ;  /* 0x00000000b5a0783b */ /* 0x000fea0000000200 */
[----:B------:R-:W3:Y:S02]  /*b8b0*/  LDSM.16.M88.4 R164, [R0+0xc100] ;  /* 0x00c1000000a4783b */ /* 0x000ee40000000200 */
[C---:B-----5:R-:W-:Y:S03]  /*b8c0*/  HMMA.16816.F32.BF16 R4, R140.reuse, R144, R4 ;  /* 0x000000908c04723c */ /* 0x060fe60000041804 */
[----:B------:R-:W4:Y:S05]  /*b8d0*/  LDSM.16.M88.4 R136, [R0+0xc900] ;  /* 0x00c900000088783b */ /* 0x000f2a0000000200 */
[C---:B------:R-:W-:Y:S01]  /*b8e0*/  HMMA.16816.F32.BF16 R8, R140.reuse, R146, R8 ;  /* 0x000000928c08723c */ /* 0x040fe20000041808 */
[----:B------:R-:W5:Y:S05]  /*b8f0*/  LDSM.16.M88.4 R144, [R0+0xd100] ;  /* 0x00d100000090783b */ /* 0x000f6a0000000200 */
[----:B--2---:R-:W-:Y:S02]  /*b900*/  LDSM.16.M88.4 R168, [R180] ;  /* 0x00000000b4a8783b */ /* 0x004fe40000000200 */
[C---:B-1----:R-:W-:Y:S03]  /*b910*/  HMMA.16816.F32.BF16 R12, R140.reuse, R148, R12 ;  /* 0x000000948c0c723c */ /* 0x042fe6000004180c */
[----:B------:R-:W-:Y:S05]  /*b920*/  LDSM.16.M88.4 R172, [R2+0xc100] ;  /* 0x00c1000002ac783b */ /* 0x000fea0000000200 */
[C---:B------:R-:W-:Y:S01]  /*b930*/  HMMA.16816.F32.BF16 R16, R140.reuse, R150, R16 ;  /* 0x000000968c10723c */ /* 0x040fe20000041810 */
[----:B------:R-:W1:Y:S05]  /*b940*/  LDSM.16.M88.4 R148, [R0+0xd900] ;  /* 0x00d900000094783b */ /* 0x000e6a0000000200 */
[----:B------:R-:W2:Y:S02]  /*b950*/  LDSM.16.M88.4 R176, [R2+0xc900] ;  /* 0x00c9000002b0783b */ /* 0x000ea40000000200 */
[C---:B------:R-:W-:Y:S03]  /*b960*/  HMMA.16816.F32.BF16 R20, R140.reuse, R152, R20 ;  /* 0x000000988c14723c */ /* 0x040fe60000041814 */
[----:B------:R-:W0:Y:S05]  /*b970*/  LDGDEPBAR ;  /* 0x00000000000079af */ /* 0x000e2a0000000000 */
[C---:B------:R-:W-:Y:S01]  /*b980*/  HMMA.16816.F32.BF16 R24, R140.reuse, R154, R24 ;  /* 0x0000009a8c18723c */ /* 0x040fe20000041818 */
[----:B------:R-:W-:Y:S07]  /*b990*/  LDSM.16.M88.4 R152, [R184+UR4+0xe900] ;  /* 0x00e90004b898783b */ /* 0x000fee0008000200 */
[C---:B------:R-:W-:Y:S08]  /*b9a0*/  HMMA.16816.F32.BF16 R28, R140.reuse, R156, R28 ;  /* 0x0000009c8c1c723c */ /* 0x040ff0000004181c */
[----:B------:R-:W-:Y:S01]  /*b9b0*/  HMMA.16816.F32.BF16 R32, R140, R158, R32 ;  /* 0x0000009e8c20723c */ /* 0x000fe20000041820 */
[----:B------:R-:W1:Y:S05]  /*b9c0*/  LDSM.16.M88.4 R140, [R2+0xd100] ;  /* 0x00d10000028c783b */ /* 0x000e6a0000000200 */
[----:B------:R-:W-:Y:S02]  /*b9d0*/  LDSM.16.M88.4 R156, [R184+UR4+0xf100] ;  /* 0x00f10004b89c783b */ /* 0x000fe40008000200 */
[C---:B---3--:R-:W-:Y:S08]  /*b9e0*/  HMMA.16816.F32.BF16 R4, R160.reuse, R164, R4 ;  /* 0x000000a4a004723c */ /* 0x048ff00000041804 */
[C---:B------:R-:W-:Y:S01]  /*b9f0*/  HMMA.16816.F32.BF16 R8, R160.reuse, R166, R8 ;  /* 0x000000a6a008723c */ /* 0x040fe20000041808 */
[----:B------:R-:W-:Y:S07]  /*ba00*/  LDSM.16.M88.4 R164, [R188+0xe100] ;  /* 0x00e10000bca4783b */ /* 0x000fee0000000200 */
[C---:B----4-:R-:W-:Y:S08]  /*ba10*/  HMMA.16816.F32.BF16 R12, R160.reuse, R136, R12 ;  /* 0x00000088a00c723c */ /* 0x050ff0000004180c */
[C---:B------:R-:W-:Y:S01]  /*ba20*/  HMMA.16816.F32.BF16 R16, R160.reuse, R138, R16 ;  /* 0x0000008aa010723c */ /* 0x040fe20000041810 */
[----:B------:R-:W3:Y:S07]  /*ba30*/  LDSM.16.M88.4 R136, [R2+0xd900] ;  /* 0x00d900000288783b */ /* 0x000eee0000000200 */
[C---:B-----5:R-:W-:Y:S08]  /*ba40*/  HMMA.16816.F32.BF16 R20, R160.reuse, R144, R20 ;  /* 0x00000090a014723c */ /* 0x060ff00000041814 */
[C---:B------:R-:W-:Y:S01]  /*ba50*/  HMMA.16816.F32.BF16 R24, R160.reuse, R146, R24 ;  /* 0x00000092a018723c */ /* 0x040fe20000041818 */
[----:B------:R-:W-:Y:S07]  /*ba60*/  LDSM.16.M88.4 R144, [R186+0x4000] ;  /* 0x00400000ba90783b */ /* 0x000fee0000000200 */
[C---:B-1----:R-:W-:Y:S08]  /*ba70*/  HMMA.16816.F32.BF16 R28, R160.reuse, R148, R28 ;  /* 0x00000094a01c723c */ /* 0x042ff0000004181c */
[----:B------:R-:W-:Y:S01]  /*ba80*/  HMMA.16816.F32.BF16 R32, R160, R150, R32 ;  /* 0x00000096a020723c */ /* 0x000fe20000041820 */
[----:B------:R-:W1:Y:S05]  /*ba90*/  LDSM.16.M88.4 R148, [R184+UR4+0xe100] ;  /* 0x00e10004b894783b */ /* 0x000e6a0008000200 */
[----:B------:R-:W4:Y:S02]  /*baa0*/  LDSM.16.M88.4 R160, [R184+UR4+0xf900] ;  /* 0x00f90004b8a0783b */ /* 0x000f240008000200 */
[C---:B------:R-:W-:Y:S08]  /*bab0*/  HMMA.16816.F32.BF16 R4, R168.reuse, R172, R4 ;  /* 0x000000aca804723c */ /* 0x040ff00000041804 */
[C---:B------:R-:W-:Y:S01]  /*bac0*/  HMMA.16816.F32.BF16 R8, R168.reuse, R174, R8 ;  /* 0x000000aea808723c */ /* 0x040fe20000041808 */
[----:B------:R-:W-:Y:S07]  /*bad0*/  LDSM.16.M88.4 R172, [R182+0x8000] ;  /* 0x00800000b6ac783b */ /* 0x000fee0000000200 */
[C---:B--2---:R-:W-:Y:S08]  /*bae0*/  HMMA.16816.F32.BF16 R12, R168.reuse, R176, R12 ;  /* 0x000000b0a80c723c */ /* 0x044ff0000004180c */
[C---:B------:R-:W-:Y:S01]  /*baf0*/  HMMA.16816.F32.BF16 R16, R168.reuse, R178, R16 ;  /* 0x000000b2a810723c */ /* 0x040fe20000041810 */
[----:B------:R-:W-:Y:S07]  /*bb00*/  LDSM.16.M88.4 R176, [R188+0x10100] ;  /* 0x01010000bcb0783b */ /* 0x000fee0000000200 */
[C---:B------:R-:W-:Y:S08]  /*bb10*/  HMMA.16816.F32.BF16 R20, R168.reuse, R140, R20 ;  /* 0x0000008ca814723c */ /* 0x040ff00000041814 */
[C---:B------:R-:W-:Y:S01]  /*bb20*/  HMMA.16816.F32.BF16 R24, R168.reuse, R142, R24 ;  /* 0x0000008ea818723c */ /* 0x040fe20000041818 */
[----:B------:R-:W2:Y:S07]  /*bb30*/  LDSM.16.M88.4 R140, [R182+0x4000] ;  /* 0x00400000b68c783b */ /* 0x000eae0000000200 */
[C---:B---3--:R-:W-:Y:S08]  /*bb40*/  HMMA.16816.F32.BF16 R28, R168.reuse, R136, R28 ;  /* 0x00000088a81c723c */ /* 0x048ff0000004181c */
[----:B------:R-:W-:Y:S01]  /*bb50*/  HMMA.16816.F32.BF16 R32, R168, R138, R32 ;  /* 0x0000008aa820723c */ /* 0x000fe20000041820 */
[----:B------:R-:W3:Y:S05]  /*bb60*/  LDSM.16.M88.4 R136, [R188+0xe900] ;  /* 0x00e90000bc88783b */ /* 0x000eea0000000200 */
[----:B------:R-:W-:Y:S02]  /*bb70*/  LDSM.16.M88.4 R168, [R188+0xf900] ;  /* 0x00f90000bca8783b */ /* 0x000fe40000000200 */
        /* <DEDUP_REMOVED lines=11> */
[----:B------:R-:W4:Y:S05]  /*bc30*/  LDSM.16.M88.4 R144, [R181+0x4000] ;  /* 0x00400000b590783b */ /* 0x000f2a0000000200 */
[----:B------:R-:W5:Y:S02]  /*bc40*/  LDSM.16.M88.4 R160, [R0+0xf100] ;  /* 0x00f1000000a0783b */ /* 0x000f640000000200 */
[C---:B--2---:R-:W-:Y:S08]  /*bc50*/  HMMA.16816.F32.BF16 R4, R140.reuse, R164, R4 ;  /* 0x000000a48c04723c */ /* 0x044ff00000041804 */
[C---:B------:R-:W-:Y:S01]  /*bc60*/  HMMA.16816.F32.BF16 R8, R140.reuse, R166, R8 ;  /* 0x000000a68c08723c */ /* 0x040fe20000041808 */
[----:B------:R-:W2:Y:S07]  /*bc70*/  LDSM.16.M88.4 R164, [R0+0xf900] ;  /* 0x00f9000000a4783b */ /* 0x000eae0000000200 */
[C---:B---3--:R-:W-:Y:S08]  /*bc80*/  HMMA.16816.F32.BF16 R12, R140.reuse, R136, R12 ;  /* 0x000000888c0c723c */ /* 0x048ff0000004180c */
[C---:B------:R-:W-:Y:S01]  /*bc90*/  HMMA.16816.F32.BF16 R16, R140.reuse, R138, R16 ;  /* 0x0000008a8c10723c */ /* 0x040fe20000041810 */
[----:B------:R-:W-:Y:S07]  /*bca0*/  LDSM.16.M88.4 R136, [R180+0x4000] ;  /* 0x00400000b488783b */ /* 0x000fee0000000200 */
[C---:B-1----:R-:W-:Y:S08]  /*bcb0*/  HMMA.16816.F32.BF16 R20, R140.reuse, R148, R20 ;  /* 0x000000948c14723c */ /* 0x042ff00000041814 */
[C---:B------:R-:W-:Y:S01]  /*bcc0*/  HMMA.16816.F32.BF16 R24, R140.reuse, R150, R24 ;  /* 0x000000968c18723c */ /* 0x040fe20000041818 */
[----:B------:R-:W1:Y:S07]  /*bcd0*/  LDSM.16.M88.4 R148, [R2+0xe100] ;  /* 0x00e100000294783b */ /* 0x000e6e0000000200 */
[C---:B------:R-:W-:Y:S08]  /*bce0*/  HMMA.16816.F32.BF16 R28, R140.reuse, R168, R28 ;  /* 0x000000a88c1c723c */ /* 0x040ff0000004181c */
[----:B------:R-:W-:Y:S01]  /*bcf0*/  HMMA.16816.F32.BF16 R32, R140, R170, R32 ;  /* 0x000000aa8c20723c */ /* 0x000fe20000041820 */
[----:B------:R-:W-:Y:S06]  /*bd00*/  LDSM.16.M88.4 R168, [R184+UR4+0x11900] ;  /* 0x01190004b8a8783b */ /* 0x000fec0008000200 */
[----:B------:R-:W-:Y:S01]  /*bd10*/  IADD3 R140, R133, UR4, R184 ;  /* 0x00000004858c7c10 */ /* 0x000fe2000fffe0b8 */
[C---:B----4-:R-:W-:Y:S05]  /*bd20*/  HMMA.16816.F32.BF16 R4, R144.reuse, R152, R4 ;  /* 0x000000989004723c */ /* 0x050fea0000041804 */
[----:B------:R-:W-:Y:S03]  /*bd30*/  IMAD.IADD R187, R185, 0x1, R140 ;  /* 0x00000001b9bb7824 */ /* 0x000fe600078e028c */
[C---:B------:R-:W-:Y:S02]  /*bd40*/  HMMA.16816.F32.BF16 R8, R144.reuse, R154, R8 ;  /* 0x0000009a9008723c */ /* 0x040fe40000041808 */
[----:B------:R-:W3:Y:S05]  /*bd50*/  LDSM.16.M88.4 R140, [R187+0xe900] ;  /* 0x00e90000bb8c783b */ /* 0x000eea0000000200 */
[----:B------:R-:W4:Y:S01]  /*bd60*/  LDSM.16.M88.4 R152, [R187+0xf100] ;  /* 0x00f10000bb98783b */ /* 0x000f220000000200 */
[C---:B------:R-:W-:Y:S08]  /*bd70*/  HMMA.16816.F32.BF16 R12, R144.reuse, R156, R12 ;  /* 0x0000009c900c723c */ /* 0x040ff0000004180c */
[C---:B------:R-:W-:Y:S01]  /*bd80*/  HMMA.16816.F32.BF16 R16, R144.reuse, R158, R16 ;  /* 0x0000009e9010723c */ /* 0x040fe20000041810 */
[----:B------:R-:W-:Y:S07]  /*bd90*/  LDSM.16.M88.4 R156, [R186+0x8000] ;  /* 0x00800000ba9c783b */ /* 0x000fee0000000200 */
[C---:B-----5:R-:W-:Y:S08]  /*bda0*/  HMMA.16816.F32.BF16 R20, R144.reuse, R160, R20 ;  /* 0x000000a09014723c */ /* 0x060ff00000041814 */
[C---:B------:R-:W-:Y:S01]  /*bdb0*/  HMMA.16816.F32.BF16 R24, R144.reuse, R162, R24 ;  /* 0x000000a29018723c */ /* 0x040fe20000041818 */
[----:B------:R-:W-:Y:S07]  /*bdc0*/  LDSM.16.M88.4 R160, [R184+UR4+0x10100] ;  /* 0x01010004b8a0783b */ /* 0x000fee0008000200 */
[C---:B--2---:R-:W-:Y:S08]  /*bdd0*/  HMMA.16816.F32.BF16 R28, R144.reuse, R164, R28 ;  /* 0x000000a4901c723c */ /* 0x044ff0000004181c */
[----:B------:R-:W-:Y:S01]  /*bde0*/  HMMA.16816.F32.BF16 R32, R144, R166, R32 ;  /* 0x000000a69020723c */ /* 0x000fe20000041820 */
[----:B------:R-:W2:Y:S05]  /*bdf0*/  LDSM.16.M88.4 R144, [R187+0xf900] ;  /* 0x00f90000bb90783b */ /* 0x000eaa0000000200 */
[----:B------:R-:W5:Y:S02]  /*be00*/  LDSM.16.M88.4 R164, [R184+UR4+0x10900] ;  /* 0x01090004b8a4783b */ /* 0x000f640008000200 */
[C---:B-1----:R-:W-:Y:S08]  /*be10*/  HMMA.16816.F32.BF16 R4, R136.reuse, R148, R4 ;  /* 0x000000948804723c */ /* 0x042ff00000041804 */
[C---:B------:R-:W-:Y:S01]  /*be20*/  HMMA.16816.F32.BF16 R8, R136.reuse, R150, R8 ;  /* 0x000000968808723c */ /* 0x040fe20000041808 */
[----:B------:R-:W1:Y:S07]  /*be30*/  LDSM.16.M88.4 R148, [R184+UR4+0x11100] ;  /* 0x01110004b894783b */ /* 0x000e6e0008000200 */
[C---:B---3--:R-:W-:Y:S08]  /*be40*/  HMMA.16816.F32.BF16 R12, R136.reuse, R140, R12 ;  /* 0x0000008c880c723c */ /* 0x048ff0000004180c */
[C---:B------:R-:W-:Y:S01]  /*be50*/  HMMA.16816.F32.BF16 R16, R136.reuse, R142, R16 ;  /* 0x0000008e8810723c */ /* 0x040fe20000041810 */
[----:B------:R-:W-:Y:S07]  /*be60*/  LDSM.16.M88.4 R140, [R188+0x11100] ;  /* 0x01110000bc8c783b */ /* 0x000fee0000000200 */
[C---:B----4-:R-:W-:Y:S08]  /*be70*/  HMMA.16816.F32.BF16 R20, R136.reuse, R152, R20 ;  /* 0x000000988814723c */ /* 0x050ff00000041814 */
[C---:B------:R-:W-:Y:S01]  /*be80*/  HMMA.16816.F32.BF16 R24, R136.reuse, R154, R24 ;  /* 0x0000009a8818723c */ /* 0x040fe20000041818 */
[----:B------:R-:W-:Y:S07]  /*be90*/  LDSM.16.M88.4 R152, [R181+0x8000] ;  /* 0x00800000b598783b */ /* 0x000fee0000000200 */
[C---:B--2---:R-:W-:Y:S08]  /*bea0*/  HMMA.16816.F32.BF16 R28, R136.reuse, R144, R28 ;  /* 0x00000090881c723c */ /* 0x044ff0000004181c */
[----:B------:R-:W-:Y:S01]  /*beb0*/  HMMA.16816.F32.BF16 R32, R136, R146, R32 ;  /* 0x000000928820723c */ /* 0x000fe20000041820 */
[----:B------:R-:W2:Y:S05]  /*bec0*/  LDSM.16.M88.4 R136, [R188+0x10900] ;  /* 0x01090000bc88783b */ /* 0x000eaa0000000200 */
[----:B------:R-:W3:Y:S02]  /*bed0*/  LDSM.16.M88.4 R144, [R188+0x11900] ;  /* 0x01190000bc90783b */ /* 0x000ee40000000200 */
[C---:B------:R-:W-:Y:S08]  /*bee0*/  HMMA.16816.F32.BF16 R4, R156.reuse, R160, R4 ;  /* 0x000000a09c04723c */ /* 0x040ff00000041804 */
[C---:B------:R-:W-:Y:S01]  /*bef0*/  HMMA.16816.F32.BF16 R8, R156.reuse, R162, R8 ;  /* 0x000000a29c08723c */ /* 0x040fe20000041808 */
[----:B------:R-:W4:Y:S07]  /*bf00*/  LDSM.16.M88.4 R160, [R0+0x10100] ;  /* 0x0101000000a0783b */ /* 0x000f2e0000000200 */
[C---:B-----5:R-:W-:Y:S08]  /*bf10*/  HMMA.16816.F32.BF16 R12, R156.reuse, R164, R12 ;  /* 0x000000a49c0c723c */ /* 0x060ff0000004180c */
        /* <DEDUP_REMOVED lines=18> */
[----:B------:R3:W2:Y:S07]  /*c040*/  LDSM.16.M88.4 R144, [R2+0x10100] ;  /* 0x010100000290783b */ /* 0x0006ae0000000200 */
[C---:B----4-:R-:W-:Y:S08]  /*c050*/  HMMA.16816.F32.BF16 R4, R152.reuse, R160, R4 ;  /* 0x000000a09804723c */ /* 0x050ff00000041804 */
[C---:B------:R-:W-:Y:S01]  /*c060*/  HMMA.16816.F32.BF16 R8, R152.reuse, R162, R8 ;  /* 0x000000a29808723c */ /* 0x040fe20000041808 */
[----:B------:R-:W4:Y:S07]  /*c070*/  LDSM.16.M88.4 R160, [R187+0x10900] ;  /* 0x01090000bba0783b */ /* 0x000f2e0000000200 */
[C---:B-1----:R-:W-:Y:S04]  /*c080*/  HMMA.16816.F32.BF16 R12, R152.reuse, R148, R12 ;  /* 0x00000094980c723c */ /* 0x042fe8000004180c */
[----:B---3--:R-:W-:Y:S02]  /*c090*/  IMAD.MOV.U32 R2, RZ, RZ, R195 ;  /* 0x000000ffff027224 */ /* 0x008fe400078e00c3 */
[----:B------:R-:W-:Y:S01]  /*c0a0*/  @P0 IMAD.MOV.U32 R2, RZ, RZ, R209 ;  /* 0x000000ffff020224 */ /* 0x000fe200078e00d1 */
[----:B------:R-:W-:Y:S01]  /*c0b0*/  PLOP3.LUT P0, PT, PT, PT, UP1, 0x40, 0x0 ;  /* 0x000000000000781c */ /* 0x000fe20003f0e818 */
[C---:B------:R-:W-:Y:S01]  /*c0c0*/  HMMA.16816.F32.BF16 R16, R152.reuse, R150, R16 ;  /* 0x000000969810723c */ /* 0x040fe20000041810 */
[----:B------:R-:W1:Y:S05]  /*c0d0*/  LDSM.16.M88.4 R148, [R187+0x11900] ;  /* 0x01190000bb94783b */ /* 0x000e6a0000000200 */
[----:B------:R-:W3:Y:S02]  /*c0e0*/  SHFL.IDX PT, R0, R2, RZ, 0x1c1f ;  /* 0x001c1fff02007589 */ /* 0x000ee400000e0000 */
[C---:B-----5:R-:W-:Y:S08]  /*c0f0*/  HMMA.16816.F32.BF16 R20, R152.reuse, R156, R20 ;  /* 0x0000009c9814723c */ /* 0x060ff00000041814 */
[C---:B------:R-:W-:Y:S08]  /*c100*/  HMMA.16816.F32.BF16 R24, R152.reuse, R158, R24 ;  /* 0x0000009e9818723c */ /* 0x040ff00000041818 */
[C---:B--2---:R-:W-:Y:S07]  /*c110*/  HMMA.16816.F32.BF16 R28, R152.reuse, R136, R28 ;  /* 0x00000088981c723c */ /* 0x044fee000004181c */
[----:B------:R-:W-:Y:S01]  /*c120*/  IMAD.SHL.U32 R137, R210, 0x40, RZ ;  /* 0x00000040d2897824 */ /* 0x000fe200078e00ff */
[----:B------:R-:W-:Y:S04]  /*c130*/  HMMA.16816.F32.BF16 R32, R152, R138, R32 ;  /* 0x0000008a9820723c */ /* 0x000fe80000041820 */
[----:B------:R-:W-:Y:S04]  /*c140*/  IADD3 R136, -R204, 0x1, -R137 ;  /* 0x00000001cc887810 */ /* 0x000fe80007ffe989 */
[C---:B------:R-:W-:Y:S05]  /*c150*/  HMMA.16816.F32.BF16 R4, R140.reuse, R144, R4 ;  /* 0x000000908c04723c */ /* 0x040fea0000041804 */
[----:B------:R-:W-:Y:S03]  /*c160*/  IADD3 R136, R136, c[0x0][0x1d0], RZ ;  /* 0x0000740088887a10 */ /* 0x000fe60007ffe0ff */
[C---:B------:R-:W-:Y:S04]  /*c170*/  HMMA.16816.F32.BF16 R8, R140.reuse, R146, R8 ;  /* 0x000000928c08723c */ /* 0x040fe80000041808 */
[----:B------:R-:W-:Y:S04]  /*c180*/  IADD3 R139, R136, -c[0x0][0x168], RZ ;  /* 0x80005a00888b7a10 */ /* 0x000fe80007ffe0ff */
[C---:B----4-:R-:W-:Y:S08]  /*c190*/  HMMA.16816.F32.BF16 R12, R140.reuse, R160, R12 ;  /* 0x000000a08c0c723c */ /* 0x050ff0000004180c */
[C---:B------:R-:W-:Y:S08]  /*c1a0*/  HMMA.16816.F32.BF16 R16, R140.reuse, R162, R16 ;  /* 0x000000a28c10723c */ /* 0x040ff00000041810 */
[C---:B------:R-:W-:Y:S08]  /*c1b0*/  HMMA.16816.F32.BF16 R20, R140.reuse, R164, R20 ;  /* 0x000000a48c14723c */ /* 0x040ff00000041814 */
[C---:B------:R-:W-:Y:S08]  /*c1c0*/  HMMA.16816.F32.BF16 R24, R140.reuse, R166, R24 ;  /* 0x000000a68c18723c */ /* 0x040ff00000041818 */
[C---:B-1----:R-:W-:Y:S08]  /*c1d0*/  HMMA.16816.F32.BF16 R28, R140.reuse, R148, R28 ;  /* 0x000000948c1c723c */ /* 0x042ff0000004181c */
[----:B------:R-:W-:Y:S07]  /*c1e0*/  HMMA.16816.F32.BF16 R32, R140, R150, R32 ;  /* 0x000000968c20723c */ /* 0x000fee0000041820 */
[C---:B------:R-:W-:Y:S02]  /*c1f0*/  IADD3 R141, R139.reuse, c[0x0][0x328], RZ ;  /* 0x0000ca008b8d7a10 */ /* 0x040fe40007ffe0ff */
[----:B------:R-:W-:Y:S03]  /*c200*/  IADD3 R139, R139, UR6, RZ ;  /* 0x000000068b8b7c10 */ /* 0x000fe6000fffe0ff */
[--C-:B---3--:R-:W-:Y:S02]  /*c210*/  IMAD.IADD R145, R141, 0x1, R0.reuse ;  /* 0x000000018d917824 */ /* 0x108fe400078e0200 */
        /* <DEDUP_REMOVED lines=16> */
.L_x_1603:
[----:B------:R-:W-:Y:S04]  /*c320*/  MOV R0, c[0x0][0x32c] ;  /* 0x0000cb0000007a02 */ /* 0x000fe80000000f00 */
[----:B------:R-:W-:Y:S11]  /*c330*/  ISETP.NE.AND P0, PT, R0, 0x1, PT ;  /* 0x000000010000780c */ /* 0x000ff60003f05270 */
[----:B------:R-:W-:Y:S02]  /*c340*/  @!UPT UIADD3 URZ, URZ, URZ, URZ ;  /* 0x0000003f3f3ff290 */ /* 0x000fe4000fffe03f */
[----:B------:R-:W-:Y:S05]  /*c350*/  @P0 IMAD.HI.U32 R0, R136, c[0x0][0x330], RZ ;  /* 0x0000cc0088000a27 */ /* 0x000fea00078e00ff */
[----:B------:R-:W-:Y:S02]  /*c360*/  @P0 SHF.R.U32.HI R136, RZ, c[0x0][0x334], R0 ;  /* 0x0000cd00ff880a19 */ /* 0x000fe40000011600 */
.L_x_1604:
[----:B------:R-:W-:Y:S05]  /*c370*/  BSYNC B0 ;  /* 0x0000000000007941 */ /* 0x000fea0003800000 */
.L_x_1602:
[----:B------:R-:W-:Y:S04]  /*c380*/  IMAD R147, R136, c[0x0][0x32c], -R137 ;  /* 0x0000cb0088937a24 */ /* 0x000fe800078e0a89 */
[----:B------:R-:W-:Y:S05]  /*c390*/  IMAD.IADD R136, R147, 0x1, -R204 ;  /* 0x0000000193887824 */ /* 0x000fea00078e0acc */
[----:B------:R-:W-:Y:S02]  /*c3a0*/  IADD3 R0, R136, c[0x0][0x32c], RZ ;  /* 0x0000cb0088007a10 */ /* 0x000fe40007ffe0ff */
[----:B------:R-:W-:Y:S02]  /*c3b0*/  IMNMX R143, R143, R136, !PT ;  /* 0x000000888f8f7217 */ /* 0x000fe40007800200 */
[----:B------:R-:W-:Y:S02]  /*c3c0*/  IMNMX R145, R145, R0, PT ;  /* 0x0000000091917217 */ /* 0x000fe40003800200 */
.L_x_1601:
[----:B------:R-:W-:Y:S04]  /*c3d0*/  ISETP.GT.AND P0, PT, R210, -0x1, PT ;  /* 0xffffffffd200780c */ /* 0x000fe80003f04270 */
[C---:B------:R-:W-:Y:S02]  /*c3e0*/  ISETP.GT.AND P5, PT, R143.reuse, RZ, P0 ;  /* 0x000000ff8f00720c */ /* 0x040fe400007a4270 */
[----:B------:R-:W-:Y:S02]  /*c3f0*/  ISETP.GT.AND P4, PT, R143, 0x1, P0 ;  /* 0x000000018f00780c */ /* 0x000fe40000784270 */
[C---:B------:R-:W-:Y:S02]  /*c400*/  ISETP.LT.OR P5, PT, R145.reuse, 0x1, P5 ;  /* 0x000000019100780c */ /* 0x040fe40002fa1670 */
[----:B------:R-:W-:Y:S02]  /*c410*/  ISETP.LT.OR P4, PT, R145, 0x2, P4 ;  /* 0x000000029100780c */ /* 0x000fe40002781670 */
[----:B------:R-:W-:Y:S02]  /*c420*/  FSEL R144, R4, -INF , !P5 ;  /* 0xff80000004907808 */ /* 0x000fe40006800000 */
[----:B------:R-:W-:Y:S02]  /*c430*/  FSEL R4, R5, -INF , !P4 ;  /* 0xff80000005047808 */ /* 0x000fe40006000000 */
[C---:B------:R-:W-:Y:S02]  /*c440*/  ISETP.GT.AND P4, PT, R143.reuse, 0x10, P0 ;  /* 0x000000108f00780c */ /* 0x040fe40000784270 */
[----:B------:R-:W-:Y:S02]  /*c450*/  ISETP.GT.AND P6, PT, R143, 0x8, P0 ;  /* 0x000000088f00780c */ /* 0x000fe400007c4270 */
[----:B------:R-:W-:Y:S02]  /*c460*/  ISETP.LT.OR P4, PT, R145, 0x11, P4 ;  /* 0x000000119100780c */ /* 0x000fe40002781670 */
        /* <DEDUP_REMOVED lines=58> */
.L_x_1607:
[----:B------:R-:W-:Y:S04]  /*c810*/  MOV R9, c[0x0][0x32c] ;  /* 0x0000cb0000097a02 */ /* 0x000fe80000000f00 */
[----:B------:R-:W-:Y:S11]  /*c820*/  ISETP.NE.AND P4, PT, R9, 0x1, PT ;  /* 0x000000010900780c */ /* 0x000ff60003f85270 */
[----:B------:R-:W-:Y:S02]  /*c830*/  @!UPT UIADD3 URZ, URZ, URZ, URZ ;  /* 0x0000003f3f3ff290 */ /* 0x000fe4000fffe03f */
[----:B------:R-:W-:Y:S05]  /*c840*/  @P4 IMAD.HI.U32 R9, R12, c[0x0][0x330], RZ ;  /* 0x0000cc000c094a27 */ /* 0x000fea00078e00ff */
[----:B------:R-:W-:Y:S02]  /*c850*/  @P4 SHF.R.U32.HI R12, RZ, c[0x0][0x334], R9 ;  /* 0x0000cd00ff0c4a19 */ /* 0x000fe40000011609 */
.L_x_1608:
[----:B------:R-:W-:Y:S05]  /*c860*/  BSYNC B0 ;  /* 0x0000000000007941 */ /* 0x000fea0003800000 */
.L_x_1606:
[----:B------:R-:W-:Y:S04]  /*c870*/  IMAD R137, R12, c[0x0][0x32c], -R137 ;  /* 0x0000cb000c897a24 */ /* 0x000fe800078e0a89 */
[----:B------:R-:W-:Y:S05]  /*c880*/  IMAD.IADD R12, R137, 0x1, -R204 ;  /* 0x00000001890c7824 */ /* 0x000fea00078e0acc */
[----:B------:R-:W-:Y:S02]  /*c890*/  IADD3 R9, R12, c[0x0][0x32c], RZ ;  /* 0x0000cb000c097a10 */ /* 0x000fe40007ffe0ff */
[----:B------:R-:W-:Y:S02]  /*c8a0*/  IMNMX R5, R5, R12, !PT ;  /* 0x0000000c05057217 */ /* 0x000fe40007800200 */
[----:B------:R-:W-:Y:S02]  /*c8b0*/  IMNMX R2, R2, R9, PT ;  /* 0x0000000902027217 */ /* 0x000fe40003800200 */
.L_x_1605:
[----:B------:R-:W-:Y:S01]  /*c8c0*/  FMNMX.FTZ R13, R144, R132, !PT ;  /* 0x00000084900d7209 */ /* 0x000fe20007810000 */
[----:B------:R-:W-:Y:S04]  /*c8d0*/  DEPBAR.LE SB0, 0x2 ;  /* 0x000080800000791a */ /* 0x000fe80000000000 */
[----:B------:R-:W-:Y:S01]  /*c8e0*/  FMNMX.FTZ R13, R4, R13, !PT ;  /* 0x0000000d040d7209 */ /* 0x000fe20007810000 */
[----:B------:R-:W-:Y:S01]  /*c8f0*/  BAR.SYNC.DEFER_BLOCKING 0x0 ;  /* 0x0000000000007b1d */ /* 0x000fe20000010000 */
[C---:B------:R-:W-:Y:S01]  /*c900*/  ISETP.GT.AND P6, PT, R5.reuse, RZ, P0 ;  /* 0x000000ff0500720c */ /* 0x040fe200007c4270 */
[----:B------:R-:W-:Y:S01]  /*c910*/  UIADD3 UR9, UR5, 0x1, URZ ;  /* 0x0000000105097890 */ /* 0x000fe2000fffe03f */
[----:B------:R-:W-:Y:S01]  /*c920*/  FMNMX.FTZ R13, R8, R13, !PT ;  /* 0x0000000d080d7209 */ /* 0x000fe20007810000 */
[----:B------:R-:W-:Y:S01]  /*c930*/  UISETP.GE.AND UP0, UPT, UR5, 0x1, UPT ;  /* 0x000000010500788c */ /* 0x000fe2000bf06270 */
[----:B------:R-:W-:Y:S02]  /*c940*/  ISETP.LT.OR P6, PT, R2, 0x1, P6 ;  /* 0x000000010200780c */ /* 0x000fe400037c1670 */
[----:B------:R-:W-:Y:S01]  /*c950*/  FMNMX.FTZ R13, R0, R13, !PT ;  /* 0x0000000d000d7209 */ /* 0x000fe20007810000 */
[----:B------:R-:W-:Y:S01]  /*c960*/  USEL UR5, UR9, URZ, !UP0 ;  /* 0x0000003f09057287 */ /* 0x000fe2000c000000 */
[C---:B------:R-:W-:Y:S02]  /*c970*/  ISETP.GT.AND P5, PT, R5.reuse, 0x1, P0 ;  /* 0x000000010500780c */ /* 0x040fe400007a4270 */
[----:B------:R-:W-:Y:S02]  /*c980*/  FMNMX.FTZ R13, R164, R13, !PT ;  /* 0x0000000da40d7209 */ /* 0x000fe40007810000 */
[----:B------:R-:W-:Y:S02]  /*c990*/  ISETP.GT.AND P4, PT, R5, 0x8, P0 ;  /* 0x000000080500780c */ /* 0x000fe40000784270 */
[----:B------:R-:W-:Y:S02]  /*c9a0*/  FMNMX.FTZ R13, R162, R13, !PT ;  /* 0x0000000da20d7209 */ /* 0x000fe40007810000 */
[----:B------:R-:W-:Y:S02]  /*c9b0*/  FSEL R6, R6, -INF , !P6 ;  /* 0xff80000006067808 */ /* 0x000fe40007000000 */
[----:B------:R-:W-:Y:S02]  /*c9c0*/  FMNMX.FTZ R13, R138, R13, !PT ;  /* 0x0000000d8a0d7209 */ /* 0x000fe40007810000 */
[----:B------:R-:W-:Y:S02]  /*c9d0*/  ISETP.LT.OR P5, PT, R2, 0x2, P5 ;  /* 0x000000020200780c */ /* 0x000fe40002fa1670 */
[----:B------:R-:W-:Y:S02]  /*c9e0*/  FMNMX.FTZ R13, R136, R13, !PT ;  /* 0x0000000d880d7209 */ /* 0x000fe40007810000 */
[----:B------:R-:W-:Y:S02]  /*c9f0*/  ISETP.LT.OR P4, PT, R2, 0x9, P4 ;  /* 0x000000090200780c */ /* 0x000fe40002781670 */
[----:B------:R-:W-:Y:S02]  /*ca00*/  FMNMX.FTZ R13, R172, R13, !PT ;  /* 0x0000000dac0d7209 */ /* 0x000fe40007810000 */
[----:B------:R-:W-:Y:S02]  /*ca10*/  FSEL R9, R7, -INF , !P5 ;  /* 0xff80000007097808 */ /* 0x000fe40006800000 */
[----:B------:R-:W-:Y:S02]  /*ca20*/  FMNMX.FTZ R13, R170, R13, !PT ;  /* 0x0000000daa0d7209 */ /* 0x000fe40007810000 */
[----:B------:R-:W-:Y:S02]  /*ca30*/  FSEL R7, R10, -INF , !P4 ;  /* 0xff8000000a077808 */ /* 0x000fe40006000000 */
[----:B------:R-:W-:Y:S02]  /*ca40*/  FMNMX.FTZ R10, R6, R3, !PT ;  /* 0x00000003060a7209 */ /* 0x000fe40007810000 */
[----:B------:R-:W-:Y:S02]  /*ca50*/  ISETP.GT.AND P6, PT, R5, 0x9, P0 ;  /* 0x000000090500780c */ /* 0x000fe400007c4270 */
[----:B------:R-:W-:Y:S02]  /*ca60*/  FMNMX.FTZ R13, R142, R13, !PT ;  /* 0x0000000d8e0d7209 */ /* 0x000fe40007810000 */
[----:B------:R-:W-:Y:S02]  /*ca70*/  FMNMX.FTZ R10, R9, R10, !PT ;  /* 0x0000000a090a7209 */ /* 0x000fe40007810000 */
[----:B------:R-:W-:Y:S02]  /*ca80*/  ISETP.LT.OR P6, PT, R2, 0xa, P6 ;  /* 0x0000000a0200780c */ /* 0x000fe400037c1670 */
[C---:B------:R-:W-:Y:S02]  /*ca90*/  ISETP.GT.AND P4, PT, R5.reuse, 0x11, P0 ;  /* 0x000000110500780c */ /* 0x040fe40000784270 */
[----:B------:R-:W-:Y:S02]  /*caa0*/  ISETP.GT.AND P5, PT, R5, 0x10, P0 ;  /* 0x000000100500780c */ /* 0x000fe400007a4270 */
[----:B------:R-:W-:Y:S02]  /*cab0*/  FMNMX.FTZ R13, R140, R13, !PT ;  /* 0x0000000d8c0d7209 */ /* 0x000fe40007810000 */
[----:B------:R-:W-:Y:S02]  /*cac0*/  FSEL R11, R11, -INF , !P6 ;  /* 0xff8000000b0b7808 */ /* 0x000fe40007000000 */
[C---:B------:R-:W-:Y:S02]  /*cad0*/  ISETP.LT.OR P4, PT, R2.reuse, 0x12, P4 ;  /* 0x000000120200780c */ /* 0x040fe40002781670 */
[----:B------:R-:W-:Y:S02]  /*cae0*/  FMNMX.FTZ R10, R7, R10, !PT ;  /* 0x0000000a070a7209 */ /* 0x000fe40007810000 */
[----:B------:R-:W-:Y:S02]  /*caf0*/  ISETP.LT.OR P5, PT, R2, 0x11, P5 ;  /* 0x000000110200780c */ /* 0x000fe40002fa1670 */
        /* <DEDUP_REMOVED lines=13> */
[----:B------:R-:W-:Y:S02]  /*cbd0*/  FMNMX.FTZ R12, R139, R10, !PT ;  /* 0x0000000a8b0c7209 */ /* 0x000fe40007810000 */
[----:B------:R-:W-:Y:S02]  /*cbe0*/  ISETP.GT.AND P4, PT, R5, 0x20, P0 ;  /* 0x000000200500780c */ /* 0x000fe40000784270 */
[----:B------:R-:W-:Y:S02]  /*cbf0*/  FMNMX.FTZ R13, R154, R15, !PT ;  /* 0x0000000f9a0d7209 */ /* 0x000fe40007810000 */
[----:B------:R-:W-:Y:S02]  /*cc00*/  FMNMX.FTZ R12, R33, R12, !PT ;  /* 0x0000000c210c7209 */ /* 0x000fe40007810000 */
[----:B------:R-:W-:Y:S01]  /*cc10*/  ISETP.LT.OR P4, PT, R2, 0x21, P4 ;  /* 0x000000210200780c */ /* 0x000fe20002781670 */
[----:B------:R-:W1:Y:S01]  /*cc20*/  SHFL.BFLY PT, R10, R13, 0x2, 0x1f ;  /* 0x0c401f000d0a7f89 */ /* 0x000e6200000e0000 */
[----:B------:R-:W-:Y:S02]  /*cc30*/  ISETP.GT.AND P6, PT, R5, 0x21, P0 ;  /* 0x000000210500780c */ /* 0x000fe400007c4270 */
[----:B------:R-:W-:Y:S02]  /*cc40*/  FSEL R171, R22, -INF , !P4 ;  /* 0xff80000016ab7808 */ /* 0x000fe40006000000 */
[----:B------:R-:W-:Y:S02]  /*cc50*/  FMNMX.FTZ R12, R137, R12, !PT ;  /* 0x0000000c890c7209 */ /* 0x000fe40007810000 */
[C---:B------:R-:W-:Y:S02]  /*cc60*/  ISETP.LT.OR P6, PT, R2.reuse, 0x22, P6 ;  /* 0x000000220200780c */ /* 0x040fe400037c1670 */
[----:B------:R-:W-:Y:S02]  /*cc70*/  ISETP.GT.AND P5, PT, R5, 0x28, P0 ;  /* 0x000000280500780c */ /* 0x000fe400007a4270 */
[----:B------:R-:W-:Y:S02]  /*cc80*/  FSEL R169, R23, -INF , !P6 ;  /* 0xff80000017a97808 */ /* 0x000fe40007000000 */
[----:B------:R-:W-:Y:S01]  /*cc90*/  ISETP.LT.OR P5, PT, R2, 0x29, P5 ;  /* 0x000000290200780c */ /* 0x000fe20002fa1670 */
[----:B------:R-:W-:Y:S01]  /*cca0*/  LDSM.16.MT88.4 R20, [R135+UR4+0x100] ;  /* 0x000100048714783b */ /* 0x000fe20008004200 */
[----:B------:R-:W-:Y:S02]  /*ccb0*/  ISETP.GT.AND P4, PT, R5, 0x29, P0 ;  /* 0x000000290500780c */ /* 0x000fe40000784270 */
[----:B------:R-:W-:Y:S02]  /*ccc0*/  FMNMX.FTZ R12, R171, R12, !PT ;  /* 0x0000000cab0c7209 */ /* 0x000fe40007810000 */
[----:B------:R-:W-:Y:S02]  /*ccd0*/  FSEL R143, R26, -INF , !P5 ;  /* 0xff8000001a8f7808 */ /* 0x000fe40006800000 */
[C---:B------:R-:W-:Y:S02]  /*cce0*/  ISETP.LT.OR P4, PT, R2.reuse, 0x2a, P4 ;  /* 0x0000002a0200780c */ /* 0x040fe40002781670 */
[----:B------:R-:W-:Y:S02]  /*ccf0*/  FMNMX.FTZ R12, R169, R12, !PT ;  /* 0x0000000ca90c7209 */ /* 0x000fe40007810000 */
[----:B------:R-:W-:Y:S02]  /*cd00*/  ISETP.GT.AND P6, PT, R5, 0x30, P0 ;  /* 0x000000300500780c */ /* 0x000fe400007c4270 */
[----:B------:R-:W-:Y:S02]  /*cd10*/  FSEL R141, R27, -INF , !P4 ;  /* 0xff8000001b8d7808 */ /* 0x000fe40006000000 */
[----:B------:R-:W-:Y:S02]  /*cd20*/  FMNMX.FTZ R12, R143, R12, !PT ;  /* 0x0000000c8f0c7209 */ /* 0x000fe40007810000 */
[----:B------:R-:W-:Y:S02]  /*cd30*/  ISETP.LT.OR P6, PT, R2, 0x31, P6 ;  /* 0x000000310200780c */ /* 0x000fe400037c1670 */
        /* <DEDUP_REMOVED lines=11> */
[----:B------:R-:W-:Y:S04]  /*cdf0*/  ISETP.LT.OR P0, PT, R2, 0x3a, P0 ;  /* 0x0000003a0200780c */ /* 0x000fe80000701670 */
        /* <DEDUP_REMOVED lines=9> */
[C---:B------:R-:W-:Y:S03]  /*ce90*/  FMUL.FTZ R159, R2.reuse, c[0x0][0x2d0] ;  /* 0x0000b400029f7a20 */ /* 0x040fe60000410000 */
[----:B------:R-:W-:Y:S02]  /*cea0*/  FSEL R5, R2, RZ, P0 ;  /* 0x000000ff02057208 */ /* 0x000fe40000000000 */
[----:B--2---:R-:W-:Y:S02]  /*ceb0*/  FMNMX.FTZ R13, R15, R10, !PT ;  /* 0x0000000a0f0d7209 */ /* 0x004fe40007810000 */
[----:B------:R-:W-:Y:S03]  /*cec0*/  FSEL R159, R159, RZ, P0 ;  /* 0x000000ff9f9f7208 */ /* 0x000fe60000000000 */
[----:B------:R-:W1:Y:S02]  /*ced0*/  SHFL.BFLY PT, R10, R13, 0x1, 0x1f ;  /* 0x0c201f000d0a7f89 */ /* 0x000e6400000e0000 */
[--C-:B------:R-:W-:Y:S02]  /*cee0*/  FFMA.FTZ R15, R0, c[0x0][0x2d0], -R159.reuse ;  /* 0x0000b400000f7a23 */ /* 0x100fe4000001089f */
[--C-:B------:R-:W-:Y:S02]  /*cef0*/  FFMA.FTZ R149, R4, c[0x0][0x2d0], -R159.reuse ;  /* 0x0000b40004957a23 */ /* 0x100fe4000001089f */
[----:B------:R-:W-:Y:S01]  /*cf00*/  FADD.FTZ R4, -R5, R132 ;  /* 0x0000008405047221 */ /* 0x000fe20000010100 */
[----:B------:R-:W-:Y:S01]  /*cf10*/  MOV R132, R2 ;  /* 0x0000000200847202 */ /* 0x000fe20000000f00 */
[--C-:B------:R-:W-:Y:S01]  /*cf20*/  FFMA.FTZ R146, R8, c[0x0][0x2d0], -R159.reuse ;  /* 0x0000b40008927a23 */ /* 0x100fe2000001089f */
[----:B------:R-:W-:Y:S01]  /*cf30*/  MUFU.EX2 R15, R15 ;  /* 0x0000000f000f7308 */ /* 0x000fe20000000800 */
[----:B------:R-:W-:Y:S02]  /*cf40*/  FMUL.FTZ R12, R4, c[0x0][0x2d0] ;  /* 0x0000b400040c7a20 */ /* 0x000fe40000410000 */
[--C-:B------:R-:W-:Y:S02]  /*cf50*/  FFMA.FTZ R150, R144, c[0x0][0x2d0], -R159.reuse ;  /* 0x0000b40090967a23 */ /* 0x100fe4000001089f */
[--C-:B------:R-:W-:Y:S02]  /*cf60*/  FFMA.FTZ R163, R138, c[0x0][0x2d0], -R159.reuse ;  /* 0x0000b4008aa37a23 */ /* 0x100fe4000001089f */
[--C-:B------:R-:W-:Y:S02]  /*cf70*/  FFMA.FTZ R175, R140, c[0x0][0x2d0], -R159.reuse ;  /* 0x0000b4008caf7a23 */ /* 0x100fe4000001089f */
[--C-:B------:R-:W-:Y:S01]  /*cf80*/  FFMA.FTZ R161, R164, c[0x0][0x2d0], -R159.reuse ;  /* 0x0000b400a4a17a23 */ /* 0x100fe2000001089f */
[----:B------:R-:W2:Y:S01]  /*cf90*/  MUFU.EX2 R12, R12 ;  /* 0x0000000c000c7308 */ /* 0x000ea20000000800 */
[--C-:B------:R-:W-:Y:S02]  /*cfa0*/  FFMA.FTZ R164, R136, c[0x0][0x2d0], -R159.reuse ;  /* 0x0000b40088a47a23 */ /* 0x100fe4000001089f */
[--C-:B------:R-:W-:Y:S01]  /*cfb0*/  FFMA.FTZ R173, R170, c[0x0][0x2d0], -R159.reuse ;  /* 0x0000b400aaad7a23 */ /* 0x100fe2000001089f */
[----:B-1----:R-:W-:Y:S01]  /*cfc0*/  FMNMX.FTZ R0, R13, R10, !PT ;  /* 0x0000000a0d007209 */ /* 0x002fe20007810000 */
[--C-:B------:R-:W-:Y:S02]  /*cfd0*/  FFMA.FTZ R170, R142, c[0x0][0x2d0], -R159.reuse ;  /* 0x0000b4008eaa7a23 */ /* 0x100fe4000001089f */
[--C-:B------:R-:W-:Y:S01]  /*cfe0*/  FFMA.FTZ R162, R162, c[0x0][0x2d0], -R159.reuse ;  /* 0x0000b400a2a27a23 */ /* 0x100fe2000001089f */
[C---:B------:R-:W-:Y:S01]  /*cff0*/  FSETP.NEU.FTZ.AND P0, PT, R0.reuse, -INF , PT ;  /* 0xff8000000000780b */ /* 0x040fe20003f1d000 */
[----:B------:R-:W-:Y:S01]  /*d000*/  FMUL.FTZ R152, R0, c[0x0][0x2d0] ;  /* 0x0000b40000987a20 */ /* 0x000fe20000410000 */
[----:B------:R-:W-:Y:S01]  /*d010*/  MUFU.EX2 R149, R149 ;  /* 0x0000009500957308 */ /* 0x000fe20000000800 */
[----:B------:R-:W-:Y:S01]  /*d020*/  FFMA.FTZ R172, R172, c[0x0][0x2d0], -R159 ;  /* 0x0000b400acac7a23 */ /* 0x000fe2000001089f */
[----:B------:R-:W-:Y:S02]  /*d030*/  FSEL R4, R0, RZ, P0 ;  /* 0x000000ff00047208 */ /* 0x000fe40000000000 */
[----:B------:R-:W-:Y:S03]  /*d040*/  FSEL R152, R152, RZ, P0 ;  /* 0x000000ff98987208 */ /* 0x000fe60000000000 */
[----:B------:R-:W-:Y:S02]  /*d050*/  FADD.FTZ R4, -R4, R3 ;  /* 0x0000000304047221 */ /* 0x000fe40000010100 */
[--C-:B------:R-:W-:Y:S01]  /*d060*/  FFMA.FTZ R148, R6, c[0x0][0x2d0], -R152.reuse ;  /* 0x0000b40006947a23 */ /* 0x100fe20000010898 */
[----:B------:R-:W1:Y:S01]  /*d070*/  MUFU.EX2 R150, R150 ;  /* 0x0000009600967308 */ /* 0x000e620000000800 */
[--C-:B------:R-:W-:Y:S02]  /*d080*/  FFMA.FTZ R147, R9, c[0x0][0x2d0], -R152.reuse ;  /* 0x0000b40009937a23 */ /* 0x100fe40000010898 */
[--C-:B------:R-:W-:Y:S02]  /*d090*/  FFMA.FTZ R144, R7, c[0x0][0x2d0], -R152.reuse ;  /* 0x0000b40007907a23 */ /* 0x100fe40000010898 */
[--C-:B------:R-:W-:Y:S02]  /*d0a0*/  FFMA.FTZ R145, R11, c[0x0][0x2d0], -R152.reuse ;  /* 0x0000b4000b917a23 */ /* 0x100fe40000010898 */
[----:B------:R-:W-:Y:S01]  /*d0b0*/  FMUL.FTZ R3, R4, c[0x0][0x2d0] ;  /* 0x0000b40004037a20 */ /* 0x000fe20000410000 */
[----:B------:R-:W-:Y:S01]  /*d0c0*/  IADD3 R4, R135, UR4, RZ ;  /* 0x0000000487047c10 */ /* 0x000fe2000fffe0ff */
[C---:B--2---:R-:W-:Y:S01]  /*d0d0*/  FMUL.FTZ R5, R12.reuse, R129 ;  /* 0x000000810c057220 */ /* 0x044fe20000410000 */
[----:B------:R-:W2:Y:S01]  /*d0e0*/  MUFU.EX2 R146, R146 ;  /* 0x0000009200927308 */ /* 0x000ea20000000800 */
[C---:B------:R-:W-:Y:S01]  /*d0f0*/  FMUL.FTZ R8, R12.reuse, R124 ;  /* 0x0000007c0c087220 */ /* 0x040fe20000410000 */
[----:B------:R-:W-:Y:S01]  /*d100*/  IADD3 R13, R183, R4, RZ ;  /* 0x00000004b70d7210 */ /* 0x000fe20007ffe0ff */
[C---:B------:R-:W-:Y:S02]  /*d110*/  FMUL.FTZ R4, R12.reuse, R128 ;  /* 0x000000800c047220 */ /* 0x040fe40000410000 */
[C---:B------:R-:W-:Y:S02]  /*d120*/  FMUL.FTZ R9, R12.reuse, R125 ;  /* 0x0000007d0c097220 */ /* 0x040fe40000410000 */
[----:B------:R-:W3:Y:S01]  /*d130*/  LDSM.16.MT88.4 R24, [R13+0x100] ;  /* 0x000100000d18783b */ /* 0x000ee20000004200 */
[C---:B------:R-:W-:Y:S02]  /*d140*/  FMUL.FTZ R100, R12.reuse, R100 ;  /* 0x000000640c647220 */ /* 0x040fe40000410000 */
[----:B------:R-:W4:Y:S01]  /*d150*/  MUFU.EX2 R3, R3 ;  /* 0x0000000300037308 */ /* 0x000f220000000800 */
[C---:B------:R-:W-:Y:S02]  /*d160*/  FMUL.FTZ R101, R12.reuse, R101 ;  /* 0x000000650c657220 */ /* 0x040fe40000410000 */
[C---:B------:R-:W-:Y:S01]  /*d170*/  FMUL.FTZ R104, R12.reuse, R104 ;  /* 0x000000680c687220 */ /* 0x040fe20000410000 */
[----:B-1----:R-:W-:Y:S01]  /*d180*/  F2FP.BF16.PACK_AB R16, R149, R150 ;  /* 0x000000969510723e */ /* 0x002fe200000010ff */
[C---:B------:R-:W-:Y:S02]  /*d190*/  FMUL.FTZ R105, R12.reuse, R105 ;  /* 0x000000690c697220 */ /* 0x040fe40000410000 */
[C---:B------:R-:W-:Y:S02]  /*d1a0*/  FMUL.FTZ R108, R12.reuse, R108 ;  /* 0x0000006c0c6c7220 */ /* 0x040fe40000410000 */
[C---:B------:R-:W-:Y:S01]  /*d1b0*/  FMUL.FTZ R109, R12.reuse, R109 ;  /* 0x0000006d0c6d7220 */ /* 0x040fe20000410000 */
[----:B------:R-:W-:Y:S01]  /*d1c0*/  MUFU.EX2 R148, R148 ;  /* 0x0000009400947308 */ /* 0x000fe20000000800 */
[C---:B------:R-:W-:Y:S02]  /*d1d0*/  FMUL.FTZ R112, R12.reuse, R112 ;  /* 0x000000700c707220 */ /* 0x040fe40000410000 */
[C---:B------:R-:W-:Y:S01]  /*d1e0*/  FMUL.FTZ R113, R12.reuse, R113 ;  /* 0x000000710c717220 */ /* 0x040fe20000410000 */
[----:B--2---:R-:W-:Y:S01]  /*d1f0*/  F2FP.BF16.PACK_AB R18, R15, R146 ;  /* 0x000000920f12723e */ /* 0x004fe200000010ff */
[C---:B------:R-:W-:Y:S02]  /*d200*/  FMUL.FTZ R116, R12.reuse, R116 ;  /* 0x000000740c747220 */ /* 0x040fe40000410000 */
[C---:B------:R-:W-:Y:S02]  /*d210*/  FMUL.FTZ R117, R12.reuse, R117 ;  /* 0x000000750c757220 */ /* 0x040fe40000410000 */
[C---:B------:R-:W-:Y:S01]  /*d220*/  FMUL.FTZ R120, R12.reuse, R120 ;  /* 0x000000780c787220 */ /* 0x040fe20000410000 */
[----:B------:R-:W1:Y:S01]  /*d230*/  MUFU.EX2 R147, R147 ;  /* 0x0000009300937308 */ /* 0x000e620000000800 */
[C---:B------:R-:W-:Y:S02]  /*d240*/  FMUL.FTZ R121, R12.reuse, R121 ;  /* 0x000000790c797220 */ /* 0x040fe40000410000 */
[C---:B------:R-:W-:Y:S02]  /*d250*/  FMUL.FTZ R36, R12.reuse, R36 ;  /* 0x000000240c247220 */ /* 0x040fe40000410000 */
[C---:B----4-:R-:W-:Y:S02]  /*d260*/  FMUL.FTZ R6, R3.reuse, R130 ;  /* 0x0000008203067220 */ /* 0x050fe40000410000 */
[C---:B------:R-:W-:Y:S02]  /*d270*/  FMUL.FTZ R7, R3.reuse, R131 ;  /* 0x0000008303077220 */ /* 0x040fe40000410000 */
[C---:B------:R-:W-:Y:S01]  /*d280*/  FMUL.FTZ R10, R3.reuse, R126 ;  /* 0x0000007e030a7220 */ /* 0x040fe20000410000 */
[----:B------:R-:W-:Y:S01]  /*d290*/  MUFU.EX2 R144, R144 ;  /* 0x0000009000907308 */ /* 0x000fe20000000800 */
[C---:B------:R-:W-:Y:S01]  /*d2a0*/  FMUL.FTZ R11, R3.reuse, R127 ;  /* 0x0000007f030b7220 */ /* 0x040fe20000410000 */
[----:B------:R-:W-:Y:S01]  /*d2b0*/  LDSM.16.MT88.4 R128, [R135+UR4+0x2900] ;  /* 0x002900048780783b */ /* 0x000fe20008004200 */
        /* <DEDUP_REMOVED lines=17> */
[----:B------:R-:W1:Y:S01]  /*d3d0*/  MUFU.EX2 R162, R162 ;  /* 0x000000a200a27308 */ /* 0x000e620000000800 */
[----:B------:R-:W-:Y:S02]  /*d3e0*/  FMUL.FTZ R39, R3, R39 ;  /* 0x0000002703277220 */ /* 0x000fe40000410000 */
[----:B------:R-:W-:Y:S01]  /*d3f0*/  FMUL.FTZ R40, R12, R40 ;  /* 0x000000280c287220 */ /* 0x000fe20000410000 */
[----:B--2---:R-:W-:Y:S01]  /*d400*/  F2FP.BF16.PACK_AB R19, R145, R144 ;  /* 0x000000909113723e */ /* 0x004fe200000010ff */
[--C-:B------:R-:W-:Y:S02]  /*d410*/  FFMA.FTZ R166, R139, c[0x0][0x2d0], -R152.reuse ;  /* 0x0000b4008ba67a23 */ /* 0x100fe40000010898 */
[--C-:B------:R-:W-:Y:S02]  /*d420*/  FFMA.FTZ R167, R33, c[0x0][0x2d0], -R152.reuse ;  /* 0x0000b40021a77a23 */ /* 0x100fe40000010898 */
[----:B------:R-:W-:Y:S01]  /*d430*/  LDSM.16.MT88.4 R32, [R13+0x900] ;  /* 0x000900000d20783b */ /* 0x000fe20000004200 */
[--C-:B------:R-:W-:Y:S01]  /*d440*/  FFMA.FTZ R168, R137, c[0x0][0x2d0], -R152.reuse ;  /* 0x0000b40089a87a23 */ /* 0x100fe20000010898 */
[C---:B------:R-:W-:Y:S01]  /*d450*/  HMMA.16816.F32.BF16 R4, R16.reuse, R20, R4 ;  /* 0x000000141004723c */ /* 0x040fe20000041804 */
[----:B------:R-:W-:Y:S04]  /*d460*/  MUFU.EX2 R163, R163 ;  /* 0x000000a300a37308 */ /* 0x000fe80000000800 */
[--C-:B------:R-:W-:Y:S01]  /*d470*/  FFMA.FTZ R176, R141, c[0x0][0x2d0], -R152.reuse ;  /* 0x0000b4008db07a23 */ /* 0x100fe20000010898 */
[----:B------:R-:W-:Y:S01]  /*d480*/  LDSM.16.MT88.4 R136, [R13+0x2900] ;  /* 0x002900000d88783b */ /* 0x000fe20000004200 */
[----:B------:R-:W-:Y:S01]  /*d490*/  IADD3 R20, R134, UR4, RZ ;  /* 0x0000000486147c10 */ /* 0x000fe2000fffe0ff */
[C---:B------:R-:W-:Y:S03]  /*d4a0*/  HMMA.16816.F32.BF16 R8, R16.reuse, R22, R8 ;  /* 0x000000161008723c */ /* 0x040fe60000041808 */
[----:B------:R-:W2:Y:S01]  /*d4b0*/  MUFU.EX2 R164, R164 ;  /* 0x000000a400a47308 */ /* 0x000ea20000000800 */
[----:B------:R-:W-:Y:S01]  /*d4c0*/  IADD3 R14, R183, R20, RZ ;  /* 0x00000014b70e7210 */ /* 0x000fe20007ffe0ff */
[C---:B------:R-:W-:Y:S02]  /*d4d0*/  FMUL.FTZ R41, R12.reuse, R41 ;  /* 0x000000290c297220 */ /* 0x040fe40000410000 */
[C---:B------:R-:W-:Y:S01]  /*d4e0*/  FMUL.FTZ R42, R3.reuse, R42 ;  /* 0x0000002a032a7220 */ /* 0x040fe20000410000 */
[C---:B---3--:R-:W-:Y:S01]  /*d4f0*/  HMMA.16816.F32.BF16 R100, R16.reuse, R24, R100 ;  /* 0x000000181064723c */ /* 0x048fe20000041864 */
[----:B------:R-:W3:Y:S03]  /*d500*/  LDSM.16.MT88.4 R20, [R14+0x100] ;  /* 0x000100000e14783b */ /* 0x000ee60000004200 */
[C---:B------:R-:W-:Y:S01]  /*d510*/  FMUL.FTZ R44, R12.reuse, R44 ;  /* 0x0000002c0c2c7220 */ /* 0x040fe20000410000 */
[----:B------:R-:W-:Y:S01]  /*d520*/  MUFU.EX2 R166, R166 ;  /* 0x000000a600a67308 */ /* 0x000fe20000000800 */
[C---:B------:R-:W-:Y:S02]  /*d530*/  FMUL.FTZ R43, R3.reuse, R43 ;  /* 0x0000002b032b7220 */ /* 0x040fe40000410000 */
[C---:B------:R-:W-:Y:S01]  /*d540*/  HMMA.16816.F32.BF16 R104, R16.reuse, R26, R104 ;  /* 0x0000001a1068723c */ /* 0x040fe20000041868 */
[----:B------:R-:W4:Y:S03]  /*d550*/  LDSM.16.MT88.4 R24, [R135+UR4+0x2100] ;  /* 0x002100048718783b */ /* 0x000f260008004200 */
[C---:B------:R-:W-:Y:S02]  /*d560*/  FMUL.FTZ R45, R12.reuse, R45 ;  /* 0x0000002d0c2d7220 */ /* 0x040fe40000410000 */
[C---:B------:R-:W-:Y:S01]  /*d570*/  FMUL.FTZ R46, R3.reuse, R46 ;  /* 0x0000002e032e7220 */ /* 0x040fe20000410000 */
[----:B------:R-:W-:Y:S01]  /*d580*/  MUFU.EX2 R167, R167 ;  /* 0x000000a700a77308 */ /* 0x000fe20000000800 */
[C---:B------:R-:W-:Y:S01]  /*d590*/  HMMA.16816.F32.BF16 R108, R16.reuse, R28, R108 ;  /* 0x0000001c106c723c */ /* 0x040fe2000004186c */
[----:B------:R-:W-:Y:S03]  /*d5a0*/  LDSM.16.MT88.4 R124, [R14+0x900] ;  /* 0x000900000e7c783b */ /* 0x000fe60000004200 */
[C---:B------:R-:W-:Y:S02]  /*d5b0*/  FMUL.FTZ R48, R12.reuse, R48 ;  /* 0x000000300c307220 */ /* 0x040fe40000410000 */
[C---:B------:R-:W-:Y:S02]  /*d5c0*/  FMUL.FTZ R47, R3.reuse, R47 ;  /* 0x0000002f032f7220 */ /* 0x040fe40000410000 */
[C---:B------:R-:W-:Y:S01]  /*d5d0*/  HMMA.16816.F32.BF16 R112, R16.reuse, R30, R112 ;  /* 0x0000001e1070723c */ /* 0x040fe20000041870 */
[----:B------:R-:W5:Y:S01]  /*d5e0*/  LDSM.16.MT88.4 R28, [R13+0x2100] ;  /* 0x002100000d1c783b */ /* 0x000f620000004200 */
[----:B------:R-:W-:Y:S02]  /*d5f0*/  MUFU.EX2 R168, R168 ;  /* 0x000000a800a87308 */ /* 0x000fe40000000800 */
[C---:B------:R-:W-:Y:S02]  /*d600*/  FMUL.FTZ R49, R12.reuse, R49 ;  /* 0x000000310c317220 */ /* 0x040fe40000410000 */
[C---:B------:R-:W-:Y:S02]  /*d610*/  FMUL.FTZ R50, R3.reuse, R50 ;  /* 0x0000003203327220 */ /* 0x040fe40000410000 */
[C---:B------:R-:W-:Y:S04]  /*d620*/  FMUL.FTZ R52, R12.reuse, R52 ;  /* 0x000000340c347220 */ /* 0x040fe80000410000 */
[C---:B------:R-:W-:Y:S01]  /*d630*/  FMUL.FTZ R51, R3.reuse, R51 ;  /* 0x0000003303337220 */ /* 0x040fe20000410000 */
[----:B------:R-:W-:Y:S01]  /*d640*/  MUFU.EX2 R172, R172 ;  /* 0x000000ac00ac7308 */ /* 0x000fe20000000800 */
[C---:B------:R-:W-:Y:S02]  /*d650*/  FMUL.FTZ R53, R12.reuse, R53 ;  /* 0x000000350c357220 */ /* 0x040fe40000410000 */
[C---:B------:R-:W-:Y:S01]  /*d660*/  FMUL.FTZ R54, R3.reuse, R54 ;  /* 0x0000003603367220 */ /* 0x040fe20000410000 */
[C---:B---3--:R-:W-:Y:S03]  /*d670*/  HMMA.16816.F32.BF16 R116, R16.reuse, R20, R116 ;  /* 0x000000141074723c */ /* 0x048fe60000041874 */
[C---:B------:R-:W-:Y:S02]  /*d680*/  FMUL.FTZ R56, R12.reuse, R56 ;  /* 0x000000380c387220 */ /* 0x040fe40000410000 */
[C---:B------:R-:W-:Y:S01]  /*d690*/  FMUL.FTZ R55, R3.reuse, R55 ;  /* 0x0000003703377220 */ /* 0x040fe20000410000 */
[----:B------:R-:W-:Y:S01]  /*d6a0*/  MUFU.EX2 R173, R173 ;  /* 0x000000ad00ad7308 */ /* 0x000fe20000000800 */
[C---:B------:R-:W-:Y:S01]  /*d6b0*/  FMUL.FTZ R57, R12.reuse, R57 ;  /* 0x000000390c397220 */ /* 0x040fe20000410000 */
[C---:B------:R-:W-:Y:S01]  /*d6c0*/  HMMA.16816.F32.BF16 R120, R16.reuse, R22, R120 ;  /* 0x000000161078723c */ /* 0x040fe20000041878 */
[----:B------:R-:W3:Y:S03]  /*d6d0*/  LDSM.16.MT88.4 R20, [R134+UR4+0x2100] ;  /* 0x002100048614783b */ /* 0x000ee60008004200 */
[C---:B------:R-:W-:Y:S02]  /*d6e0*/  FMUL.FTZ R58, R3.reuse, R58 ;  /* 0x0000003a033a7220 */ /* 0x040fe40000410000 */
[C---:B------:R-:W-:Y:S02]  /*d6f0*/  FMUL.FTZ R60, R12.reuse, R60 ;  /* 0x0000003c0c3c7220 */ /* 0x040fe40000410000 */
[C---:B----4-:R-:W-:Y:S01]  /*d700*/  HMMA.16816.F32.BF16 R36, R16.reuse, R24, R36 ;  /* 0x000000181024723c */ /* 0x050fe20000041824 */
[----:B------:R-:W-:Y:S03]  /*d710*/  MUFU.EX2 R170, R170 ;  /* 0x000000aa00aa7308 */ /* 0x000fe60000000800 */
[C---:B------:R-:W-:Y:S02]  /*d720*/  FMUL.FTZ R59, R3.reuse, R59 ;  /* 0x0000003b033b7220 */ /* 0x040fe40000410000 */
[C---:B------:R-:W-:Y:S02]  /*d730*/  FMUL.FTZ R61, R12.reuse, R61 ;  /* 0x0000003d0c3d7220 */ /* 0x040fe40000410000 */
[C---:B------:R-:W-:Y:S01]  /*d740*/  HMMA.16816.F32.BF16 R40, R16.reuse, R26, R40 ;  /* 0x0000001a1028723c */ /* 0x040fe20000041828 */
[----:B------:R-:W4:Y:S02]  /*d750*/  LDSM.16.MT88.4 R24, [R14+0x2100] ;  /* 0x002100000e18783b */ /* 0x000f240000004200 */
[----:B------:R-:W-:Y:S01]  /*d760*/  MUFU.EX2 R175, R175 ;  /* 0x000000af00af7308 */ /* 0x000fe20000000800 */
[C---:B------:R-:W-:Y:S02]  /*d770*/  FMUL.FTZ R62, R3.reuse, R62 ;  /* 0x0000003e033e7220 */ /* 0x040fe40000410000 */
[C---:B------:R-:W-:Y:S02]  /*d780*/  FMUL.FTZ R64, R12.reuse, R64 ;  /* 0x000000400c407220 */ /* 0x040fe40000410000 */
[C---:B-----5:R-:W-:Y:S04]  /*d790*/  HMMA.16816.F32.BF16 R44, R16.reuse, R28, R44 ;  /* 0x0000001c102c723c */ /* 0x060fe8000004182c */
[C---:B------:R-:W-:Y:S01]  /*d7a0*/  FMUL.FTZ R63, R3.reuse, R63 ;  /* 0x0000003f033f7220 */ /* 0x040fe20000410000 */
[----:B------:R-:W-:Y:S01]  /*d7b0*/  MUFU.EX2 R176, R176 ;  /* 0x000000b000b07308 */ /* 0x000fe20000000800 */
[C---:B------:R-:W-:Y:S02]  /*d7c0*/  FMUL.FTZ R65, R12.reuse, R65 ;  /* 0x000000410c417220 */ /* 0x040fe40000410000 */
[C---:B------:R-:W-:Y:S01]  /*d7d0*/  HMMA.16816.F32.BF16 R48, R16.reuse, R30, R48 ;  /* 0x0000001e1030723c */ /* 0x040fe20000041830 */
[----:B------:R-:W5:Y:S03]  /*d7e0*/  LDSM.16.MT88.4 R28, [R135+UR4+0x4100] ;  /* 0x00410004871c783b */ /* 0x000f660008004200 */
        /* <DEDUP_REMOVED lines=25> */
[C---:B------:R-:W-:Y:S03]  /*d980*/  FMUL.FTZ R82, R3.reuse, R82 ;  /* 0x0000005203527220 */ /* 0x040fe60000410000 */
[C---:B---3--:R-:W-:Y:S03]  /*d990*/  HMMA.16816.F32.BF16 R76, R16.reuse, R20, R76 ;  /* 0x00000014104c723c */ /* 0x048fe6000004184c */
[C---:B------:R-:W-:Y:S02]  /*d9a0*/  FMUL.FTZ R83, R3.reuse, R83 ;  /* 0x0000005303537220 */ /* 0x040fe40000410000 */
[C---:B------:R-:W-:Y:S02]  /*d9b0*/  FMUL.FTZ R84, R12.reuse, R84 ;  /* 0x000000540c547220 */ /* 0x040fe40000410000 */
[C---:B------:R-:W-:Y:S02]  /*d9c0*/  FMUL.FTZ R86, R3.reuse, R86 ;  /* 0x0000005603567220 */ /* 0x040fe40000410000 */
[C---:B------:R-:W-:Y:S01]  /*d9d0*/  FMUL.FTZ R85, R12.reuse, R85 ;  /* 0x000000550c557220 */ /* 0x040fe20000410000 */
[C---:B------:R-:W-:Y:S01]  /*d9e0*/  HMMA.16816.F32.BF16 R80, R16.reuse, R22, R80 ;  /* 0x000000161050723c */ /* 0x040fe20000041850 */
[----:B------:R-:W3:Y:S02]  /*d9f0*/  LDSM.16.MT88.4 R20, [R135+UR4+0x900] ;  /* 0x000900048714783b */ /* 0x000ee40008004200 */
[C---:B------:R-:W-:Y:S02]  /*da00*/  FMUL.FTZ R87, R3.reuse, R87 ;  /* 0x0000005703577220 */ /* 0x040fe40000410000 */
[C---:B------:R-:W-:Y:S02]  /*da10*/  FMUL.FTZ R88, R12.reuse, R88 ;  /* 0x000000580c587220 */ /* 0x040fe40000410000 */
[C---:B------:R-:W-:Y:S02]  /*da20*/  FMUL.FTZ R90, R3.reuse, R90 ;  /* 0x0000005a035a7220 */ /* 0x040fe40000410000 */
[C---:B------:R-:W-:Y:S01]  /*da30*/  FMUL.FTZ R89, R12.reuse, R89 ;  /* 0x000000590c597220 */ /* 0x040fe20000410000 */
[C---:B----4-:R-:W-:Y:S03]  /*da40*/  HMMA.16816.F32.BF16 R84, R16.reuse, R24, R84 ;  /* 0x000000181054723c */ /* 0x050fe60000041854 */
[----:B------:R-:W-:Y:S02]  /*da50*/  FMUL.FTZ R91, R3, R91 ;  /* 0x0000005b035b7220 */ /* 0x000fe40000410000 */
[----:B------:R-:W-:Y:S02]  /*da60*/  FFMA.FTZ R165, R165, c[0x0][0x2d0], -R152 ;  /* 0x0000b400a5a57a23 */ /* 0x000fe40000010898 */
[C---:B------:R-:W-:Y:S02]  /*da70*/  FMUL.FTZ R92, R12.reuse, R92 ;  /* 0x0000005c0c5c7220 */ /* 0x040fe40000410000 */
[C---:B------:R-:W-:Y:S01]  /*da80*/  FMUL.FTZ R94, R3.reuse, R94 ;  /* 0x0000005e035e7220 */ /* 0x040fe20000410000 */
[C---:B------:R-:W-:Y:S01]  /*da90*/  HMMA.16816.F32.BF16 R88, R16.reuse, R26, R88 ;  /* 0x0000001a1058723c */ /* 0x040fe20000041858 */
[----:B------:R-:W4:Y:S01]  /*daa0*/  MUFU.EX2 R165, R165 ;  /* 0x000000a500a57308 */ /* 0x000f220000000800 */
[----:B------:R-:W3:Y:S01]  /*dab0*/  LDSM.16.MT88.4 R24, [R134+UR4+0x900] ;  /* 0x000900048618783b */ /* 0x000ee20008004200 */
[C---:B------:R-:W-:Y:S02]  /*dac0*/  FMUL.FTZ R93, R12.reuse, R93 ;  /* 0x0000005d0c5d7220 */ /* 0x040fe40000410000 */
[C---:B------:R-:W-:Y:S02]  /*dad0*/  FMUL.FTZ R95, R3.reuse, R95 ;  /* 0x0000005f035f7220 */ /* 0x040fe40000410000 */
[C---:B------:R-:W-:Y:S02]  /*dae0*/  FMUL.FTZ R96, R12.reuse, R96 ;  /* 0x000000600c607220 */ /* 0x040fe40000410000 */
[C---:B------:R-:W-:Y:S03]  /*daf0*/  FMUL.FTZ R98, R3.reuse, R98 ;  /* 0x0000006203627220 */ /* 0x040fe60000410000 */
[C---:B-----5:R-:W-:Y:S03]  /*db00*/  HMMA.16816.F32.BF16 R92, R16.reuse, R28, R92 ;  /* 0x0000001c105c723c */ /* 0x060fe6000004185c */
[C---:B------:R-:W-:Y:S02]  /*db10*/  FMUL.FTZ R97, R12.reuse, R97 ;  /* 0x000000610c617220 */ /* 0x040fe40000410000 */
[----:B------:R-:W-:Y:S02]  /*db20*/  FMUL.FTZ R99, R3, R99 ;  /* 0x0000006303637220 */ /* 0x000fe40000410000 */
[----:B------:R-:W-:Y:S02]  /*db30*/  FFMA.FTZ R150, R12, R207, R150 ;  /* 0x000000cf0c967223 */ /* 0x000fe40000010096 */
[--C-:B------:R-:W-:Y:S03]  /*db40*/  FFMA.FTZ R174, R169, c[0x0][0x2d0], -R152.reuse ;  /* 0x0000b400a9ae7a23 */ /* 0x100fe60000010898 */
[----:B------:R-:W-:Y:S01]  /*db50*/  HMMA.16816.F32.BF16 R96, R16, R30, R96 ;  /* 0x0000001e1060723c */ /* 0x000fe20000041860 */
[----:B------:R-:W5:Y:S02]  /*db60*/  LDSM.16.MT88.4 R28, [R134+UR4+0x2900] ;  /* 0x00290004861c783b */ /* 0x000f640008004200 */
[----:B------:R-:W-:Y:S01]  /*db70*/  FFMA.FTZ R169, R143, c[0x0][0x2d0], -R152 ;  /* 0x0000b4008fa97a23 */ /* 0x000fe20000010898 */
[----:B------:R-:W-:Y:S01]  /*db80*/  MUFU.EX2 R174, R174 ;  /* 0x000000ae00ae7308 */ /* 0x000fe20000000800 */
[----:B------:R-:W-:Y:S02]  /*db90*/  FFMA.FTZ R148, R3, R206, R148 ;  /* 0x000000ce03947223 */ /* 0x000fe40000010094 */
[----:B-1----:R-:W-:Y:S01]  /*dba0*/  F2FP.BF16.PACK_AB R16, R162, R161 ;  /* 0x000000a1a210723e */ /* 0x002fe200000010ff */
[--C-:B------:R-:W-:Y:S01]  /*dbb0*/  FFMA.FTZ R171, R171, c[0x0][0x2d0], -R152.reuse ;  /* 0x0000b400abab7a23 */ /* 0x100fe20000010898 */
[----:B--2---:R-:W-:Y:S01]  /*dbc0*/  F2FP.BF16.PACK_AB R18, R164, R163 ;  /* 0x000000a3a412723e */ /* 0x004fe200000010ff */
[----:B------:R-:W-:Y:S02]  /*dbd0*/  LDSM.16.MT88.4 R140, [R13+0x3100] ;  /* 0x003100000d8c783b */ /* 0x000fe40000004200 */
[----:B----4-:R-:W-:Y:S01]  /*dbe0*/  F2FP.BF16.PACK_AB R17, R166, R165 ;  /* 0x000000a5a611723e */ /* 0x010fe200000010ff */
[----:B------:R-:W-:Y:S01]  /*dbf0*/  FFMA.FTZ R153, R153, c[0x0][0x2d0], -R152 ;  /* 0x0000b40099997a23 */ /* 0x000fe20000010898 */
[----:B------:R-:W-:Y:S01]  /*dc00*/  F2FP.BF16.PACK_AB R19, R168, R167 ;  /* 0x000000a7a813723e */ /* 0x000fe200000010ff */
[----:B------:R-:W1:Y:S01]  /*dc10*/  MUFU.EX2 R171, R171 ;  /* 0x000000ab00ab7308 */ /* 0x000e620000000800 */
[----:B------:R-:W-:Y:S02]  /*dc20*/  FADD.FTZ R149, R149, R150 ;  /* 0x0000009695957221 */ /* 0x000fe40000010000 */
[----:B------:R-:W-:Y:S02]  /*dc30*/  FADD.FTZ R147, R147, R148 ;  /* 0x0000009493937221 */ /* 0x000fe40000010000 */
[----:B------:R-:W-:Y:S01]  /*dc40*/  FADD.FTZ R146, R146, R149 ;  /* 0x0000009592927221 */ /* 0x000fe20000010000 */
[C---:B---3--:R-:W-:Y:S03]  /*dc50*/  HMMA.16816.F32.BF16 R4, R16.reuse, R20, R4 ;  /* 0x000000141004723c */ /* 0x048fe60000041804 */
[----:B------:R-:W-:Y:S01]  /*dc60*/  FADD.FTZ R146, R15, R146 ;  /* 0x000000920f927221 */ /* 0x000fe20000010000 */
[----:B------:R-:W-:Y:S01]  /*dc70*/  MOV R15, UR7 ;  /* 0x00000007000f7c02 */ /* 0x000fe20008000f00 */
[----:B------:R-:W2:Y:S01]  /*dc80*/  MUFU.EX2 R169, R169 ;  /* 0x000000a900a97308 */ /* 0x000ea20000000800 */
[----:B------:R-:W-:Y:S02]  /*dc90*/  FADD.FTZ R144, R144, R147 ;  /* 0x0000009390907221 */ /* 0x000fe40000010000 */
[C---:B------:R-:W-:Y:S01]  /*dca0*/  HMMA.16816.F32.BF16 R8, R16.reuse, R22, R8 ;  /* 0x000000161008723c */ /* 0x040fe20000041808 */
[----:B------:R-:W3:Y:S03]  /*dcb0*/  LDSM.16.MT88.4 R20, [R14+0x2900] ;  /* 0x002900000e14783b */ /* 0x000ee60000004200 */
[----:B------:R-:W-:Y:S02]  /*dcc0*/  FADD.FTZ R144, R145, R144 ;  /* 0x0000009091907221 */ /* 0x000fe40000010000 */
[----:B------:R-:W-:Y:S01]  /*dcd0*/  FADD.FTZ R161, R161, R146 ;  /* 0x00000092a1a17221 */ /* 0x000fe20000010000 */
[----:B------:R-:W-:Y:S01]  /*dce0*/  MUFU.EX2 R153, R153 ;  /* 0x0000009900997308 */ /* 0x000fe20000000800 */
[C---:B------:R-:W-:Y:S04]  /*dcf0*/  HMMA.16816.F32.BF16 R100, R16.reuse, R32, R100 ;  /* 0x000000201064723c */ /* 0x040fe80000041864 */
[----:B------:R-:W-:Y:S02]  /*dd00*/  FADD.FTZ R165, R165, R144 ;  /* 0x00000090a5a57221 */ /* 0x000fe40000010000 */
[----:B------:R-:W-:Y:S02]  /*dd10*/  FADD.FTZ R162, R162, R161 ;  /* 0x000000a1a2a27221 */ /* 0x000fe40000010000 */
        /* <DEDUP_REMOVED lines=8> */
[----:B------:R-:W4:Y:S03]  /*dda0*/  LDSM.16.MT88.4 R24, [R135+UR4+0x4900] ;  /* 0x004900048718783b */ /* 0x000f260008004200 */
[----:B------:R-:W-:Y:S04]  /*ddb0*/  FADD.FTZ R168, R168, R167 ;  /* 0x000000a7a8a87221 */ /* 0x000fe80000010000 */
[C---:B------:R-:W-:Y:S08]  /*ddc0*/  HMMA.16816.F32.BF16 R116, R16.reuse, R124, R116 ;  /* 0x0000007c1074723c */ /* 0x040ff00000041874 */
[C---:B------:R-:W-:Y:S01]  /*ddd0*/  HMMA.16816.F32.BF16 R120, R16.reuse, R126, R120 ;  /* 0x0000007e1078723c */ /* 0x040fe20000041878 */
[----:B------:R-:W-:Y:S07]  /*dde0*/  LDSM.16.MT88.4 R124, [R13+0x1100] ;  /* 0x001100000d7c783b */ /* 0x000fee0000004200 */
[C---:B------:R-:W-:Y:S08]  /*ddf0*/  HMMA.16816.F32.BF16 R36, R16.reuse, R128, R36 ;  /* 0x000000801024723c */ /* 0x040ff00000041824 */
[C---:B------:R-:W-:Y:S01]  /*de00*/  HMMA.16816.F32.BF16 R40, R16.reuse, R130, R40 ;  /* 0x000000821028723c */ /* 0x040fe20000041828 */
[----:B------:R-:W-:Y:S07]  /*de10*/  LDSM.16.MT88.4 R128, [R134+UR4+0x1100] ;  /* 0x001100048680783b */ /* 0x000fee0008004200 */
[C---:B------:R-:W-:Y:S08]  /*de20*/  HMMA.16816.F32.BF16 R44, R16.reuse, R136, R44 ;  /* 0x00000088102c723c */ /* 0x040ff0000004182c */
[C---:B------:R-:W-:Y:S01]  /*de30*/  HMMA.16816.F32.BF16 R48, R16.reuse, R138, R48 ;  /* 0x0000008a1030723c */ /* 0x040fe20000041830 */
[----:B------:R-:W-:Y:S07]  /*de40*/  LDSM.16.MT88.4 R136, [R135+UR4+0x3100] ;  /* 0x003100048788783b */ /* 0x000fee0008004200 */
[C---:B-----5:R-:W-:Y:S08]  /*de50*/  HMMA.16816.F32.BF16 R52, R16.reuse, R28, R52 ;  /* 0x0000001c1034723c */ /* 0x060ff00000041834 */
[C---:B------:R-:W-:Y:S01]  /*de60*/  HMMA.16816.F32.BF16 R56, R16.reuse, R30, R56 ;  /* 0x0000001e1038723c */ /* 0x040fe20000041838 */
[----:B------:R-:W5:Y:S07]  /*de70*/  LDSM.16.MT88.4 R28, [R134+UR4+0x4900] ;  /* 0x00490004861c783b */ /* 0x000f6e0008004200 */
[C---:B---3--:R-:W-:Y:S08]  /*de80*/  HMMA.16816.F32.BF16 R60, R16.reuse, R20, R60 ;  /* 0x00000014103c723c */ /* 0x048ff0000004183c */
[C---:B------:R-:W-:Y:S01]  /*de90*/  HMMA.16816.F32.BF16 R64, R16.reuse, R22, R64 ;  /* 0x000000161040723c */ /* 0x040fe20000041840 */
[----:B------:R-:W3:Y:S07]  /*dea0*/  LDSM.16.MT88.4 R20, [R14+0x4900] ;  /* 0x004900000e14783b */ /* 0x000eee0000004200 */
[C---:B----4-:R-:W-:Y:S08]  /*deb0*/  HMMA.16816.F32.BF16 R68, R16.reuse, R24, R68 ;  /* 0x000000181044723c */ /* 0x050ff00000041844 */
[C---:B------:R-:W-:Y:S01]  /*dec0*/  HMMA.16816.F32.BF16 R72, R16.reuse, R26, R72 ;  /* 0x0000001a1048723c */ /* 0x040fe20000041848 */
[----:B------:R-:W4:Y:S07]  /*ded0*/  LDSM.16.MT88.4 R24, [R135+UR4+0x1100] ;  /* 0x001100048718783b */ /* 0x000f2e0008004200 */
[C---:B------:R-:W-:Y:S08]  /*dee0*/  HMMA.16816.F32.BF16 R76, R16.reuse, R32, R76 ;  /* 0x00000020104c723c */ /* 0x040ff0000004184c */
[C---:B------:R-:W-:Y:S01]  /*def0*/  HMMA.16816.F32.BF16 R80, R16.reuse, R34, R80 ;  /* 0x000000221050723c */ /* 0x040fe20000041850 */
[----:B------:R-:W1:Y:S07]  /*df00*/  LDSM.16.MT88.4 R32, [R14+0x1100] ;  /* 0x001100000e20783b */ /* 0x000e6e0000004200 */
[C---:B-----5:R-:W-:Y:S08]  /*df10*/  HMMA.16816.F32.BF16 R84, R16.reuse, R28, R84 ;  /* 0x0000001c1054723c */ /* 0x060ff00000041854 */
[C---:B------:R-:W-:Y:S01]  /*df20*/  HMMA.16816.F32.BF16 R88, R16.reuse, R30, R88 ;  /* 0x0000001e1058723c */ /* 0x040fe20000041858 */
[----:B------:R-:W5:Y:S07]  /*df30*/  LDSM.16.MT88.4 R28, [R134+UR4+0x3100] ;  /* 0x00310004861c783b */ /* 0x000f6e0008004200 */
[C---:B---3--:R-:W-:Y:S08]  /*df40*/  HMMA.16816.F32.BF16 R92, R16.reuse, R20, R92 ;  /* 0x00000014105c723c */ /* 0x048ff0000004185c */
[----:B------:R-:W-:Y:S01]  /*df50*/  HMMA.16816.F32.BF16 R96, R16, R22, R96 ;  /* 0x000000161060723c */ /* 0x000fe20000041860 */
[----:B------:R-:W3:Y:S06]  /*df60*/  LDSM.16.MT88.4 R20, [R14+0x3100] ;  /* 0x003100000e14783b */ /* 0x000eec0000004200 */
[----:B------:R-:W-:Y:S01]  /*df70*/  F2FP.BF16.PACK_AB R16, R173, R172 ;  /* 0x000000acad10723e */ /* 0x000fe200000010ff */
[----:B------:R-:W-:Y:S01]  /*df80*/  FADD.FTZ R172, R172, R163 ;  /* 0x000000a3acac7221 */ /* 0x000fe20000010000 */
[----:B------:R-:W-:Y:S03]  /*df90*/  F2FP.BF16.PACK_AB R18, R175, R170 ;  /* 0x000000aaaf12723e */ /* 0x000fe600000010ff */
[----:B-1----:R-:W-:Y:S01]  /*dfa0*/  F2FP.BF16.PACK_AB R17, R174, R171 ;  /* 0x000000abae11723e */ /* 0x002fe200000010ff */
[----:B------:R-:W-:Y:S01]  /*dfb0*/  FADD.FTZ R171, R171, R168 ;  /* 0x000000a8abab7221 */ /* 0x000fe20000010000 */
[----:B--2---:R-:W-:Y:S01]  /*dfc0*/  F2FP.BF16.PACK_AB R19, R176, R169 ;  /* 0x000000a9b013723e */ /* 0x004fe200000010ff */
[----:B------:R-:W-:Y:S02]  /*dfd0*/  FADD.FTZ R173, R173, R172 ;  /* 0x000000acadad7221 */ /* 0x000fe40000010000 */
[----:B------:R-:W-:Y:S02]  /*dfe0*/  FADD.FTZ R174, R174, R171 ;  /* 0x000000abaeae7221 */ /* 0x000fe40000010000 */
[----:B------:R-:W-:Y:S02]  /*dff0*/  FADD.FTZ R170, R170, R173 ;  /* 0x000000adaaaa7221 */ /* 0x000fe40000010000 */
[C---:B----4-:R-:W-:Y:S03]  /*e000*/  HMMA.16816.F32.BF16 R4, R16.reuse, R24, R4 ;  /* 0x000000181004723c */ /* 0x050fe60000041804 */
[----:B------:R-:W-:Y:S02]  /*e010*/  FADD.FTZ R169, R169, R174 ;  /* 0x000000aea9a97221 */ /* 0x000fe40000010000 */
[----:B------:R-:W-:Y:S02]  /*e020*/  FADD.FTZ R175, R175, R170 ;  /* 0x000000aaafaf7221 */ /* 0x000fe40000010000 */
[----:B------:R-:W-:Y:S01]  /*e030*/  FADD.FTZ R176, R176, R169 ;  /* 0x000000a9b0b07221 */ /* 0x000fe20000010000 */
[C---:B------:R-:W-:Y:S01]  /*e040*/  HMMA.16816.F32.BF16 R8, R16.reuse, R26, R8 ;  /* 0x0000001a1008723c */ /* 0x040fe20000041808 */
[----:B------:R-:W1:Y:S07]  /*e050*/  LDSM.16.MT88.4 R24, [R135+UR4+0x5100] ;  /* 0x005100048718783b */ /* 0x000e6e0008004200 */
[C---:B------:R-:W-:Y:S08]  /*e060*/  HMMA.16816.F32.BF16 R100, R16.reuse, R124, R100 ;  /* 0x0000007c1064723c */ /* 0x040ff00000041864 */
[C---:B------:R-:W-:Y:S01]  /*e070*/  HMMA.16816.F32.BF16 R104, R16.reuse, R126, R104 ;  /* 0x0000007e1068723c */ /* 0x040fe20000041868 */
[----:B------:R-:W-:Y:S07]  /*e080*/  LDSM.16.MT88.4 R124, [R135+UR4+0x1900] ;  /* 0x00190004877c783b */ /* 0x000fee0008004200 */
[C---:B------:R-:W-:Y:S08]  /*e090*/  HMMA.16816.F32.BF16 R108, R16.reuse, R128, R108 ;  /* 0x00000080106c723c */ /* 0x040ff0000004186c */
[C---:B------:R-:W-:Y:S08]  /*e0a0*/  HMMA.16816.F32.BF16 R112, R16.reuse, R130, R112 ;  /* 0x000000821070723c */ /* 0x040ff00000041870 */
[C---:B------:R-:W-:Y:S08]  /*e0b0*/  HMMA.16816.F32.BF16 R116, R16.reuse, R32, R116 ;  /* 0x000000201074723c */ /* 0x040ff00000041874 */
[C---:B------:R-:W-:Y:S01]  /*e0c0*/  HMMA.16816.F32.BF16 R120, R16.reuse, R34, R120 ;  /* 0x000000221078723c */ /* 0x040fe20000041878 */
[----:B------:R-:W2:Y:S07]  /*e0d0*/  LDSM.16.MT88.4 R32, [R13+0x5100] ;  /* 0x005100000d20783b */ /* 0x000eae0000004200 */
[C---:B------:R-:W-:Y:S08]  /*e0e0*/  HMMA.16816.F32.BF16 R36, R16.reuse, R136, R36 ;  /* 0x000000881024723c */ /* 0x040ff00000041824 */
[C---:B------:R-:W-:Y:S01]  /*e0f0*/  HMMA.16816.F32.BF16 R40, R16.reuse, R138, R40 ;  /* 0x0000008a1028723c */ /* 0x040fe20000041828 */
[----:B------:R-:W-:Y:S07]  /*e100*/  LDSM.16.MT88.4 R136, [R135+UR4+0x3900] ;  /* 0x003900048788783b */ /* 0x000fee0008004200 */
[C---:B------:R-:W-:Y:S07]  /*e110*/  HMMA.16816.F32.BF16 R44, R16.reuse, R140, R44 ;  /* 0x0000008c102c723c */ /* 0x040fee000004182c */
[--C-:B------:R-:W-:Y:S01]  /*e120*/  FFMA.FTZ R140, R160, c[0x0][0x2d0], -R159.reuse ;  /* 0x0000b400a08c7a23 */ /* 0x100fe2000001089f */
[C---:B------:R-:W-:Y:S04]  /*e130*/  HMMA.16816.F32.BF16 R48, R16.reuse, R142, R48 ;  /* 0x0000008e1030723c */ /* 0x040fe80000041830 */
[--C-:B------:R-:W-:Y:S01]  /*e140*/  FFMA.FTZ R141, R158, c[0x0][0x2d0], -R159.reuse ;  /* 0x0000b4009e8d7a23 */ /* 0x100fe2000001089f */
[----:B------:R-:W-:Y:S02]  /*e150*/  MUFU.EX2 R140, R140 ;  /* 0x0000008c008c7308 */ /* 0x000fe40000000800 */
[--C-:B------:R-:W-:Y:S01]  /*e160*/  FFMA.FTZ R142, R156, c[0x0][0x2d0], -R159.reuse ;  /* 0x0000b4009c8e7a23 */ /* 0x100fe2000001089f */
[C---:B-----5:R-:W-:Y:S04]  /*e170*/  HMMA.16816.F32.BF16 R52, R16.reuse, R28, R52 ;  /* 0x0000001c1034723c */ /* 0x060fe80000041834 */
[----:B------:R-:W-:Y:S02]  /*e180*/  FFMA.FTZ R159, R154, c[0x0][0x2d0], -R159 ;  /* 0x0000b4009a9f7a23 */ /* 0x000fe4000001089f */
[--C-:B------:R-:W-:Y:S01]  /*e190*/  FFMA.FTZ R143, R157, c[0x0][0x2d0], -R152.reuse ;  /* 0x0000b4009d8f7a23 */ /* 0x100fe20000010898 */
[----:B------:R-:W4:Y:S01]  /*e1a0*/  MUFU.EX2 R141, R141 ;  /* 0x0000008d008d7308 */ /* 0x000f220000000800 */
[C---:B------:R-:W-:Y:S01]  /*e1b0*/  HMMA.16816.F32.BF16 R56, R16.reuse, R30, R56 ;  /* 0x0000001e1038723c */ /* 0x040fe20000041838 */
[----:B------:R-:W5:Y:S03]  /*e1c0*/  LDSM.16.MT88.4 R28, [R134+UR4+0x5100] ;  /* 0x00510004861c783b */ /* 0x000f660008004200 */
[--C-:B------:R-:W-:Y:S02]  /*e1d0*/  FFMA.FTZ R154, R155, c[0x0][0x2d0], -R152.reuse ;  /* 0x0000b4009b9a7a23 */ /* 0x100fe40000010898 */
[----:B------:R-:W-:Y:S02]  /*e1e0*/  FFMA.FTZ R152, R151, c[0x0][0x2d0], -R152 ;  /* 0x0000b40097987a23 */ /* 0x000fe40000010898 */
[C---:B---3--:R-:W-:Y:S01]  /*e1f0*/  HMMA.16816.F32.BF16 R60, R16.reuse, R20, R60 ;  /* 0x00000014103c723c */ /* 0x048fe2000004183c */
[----:B------:R-:W-:Y:S07]  /*e200*/  MUFU.EX2 R142, R142 ;  /* 0x0000008e008e7308 */ /* 0x000fee0000000800 */
[C---:B------:R-:W-:Y:S01]  /*e210*/  HMMA.16816.F32.BF16 R64, R16.reuse, R22, R64 ;  /* 0x000000161040723c */ /* 0x040fe20000041840 */
[----:B------:R-:W3:Y:S02]  /*e220*/  LDSM.16.MT88.4 R20, [R14+0x5100] ;  /* 0x005100000e14783b */ /* 0x000ee40000004200 */
[----:B------:R-:W3:Y:S05]  /*e230*/  MUFU.EX2 R159, R159 ;  /* 0x0000009f009f7308 */ /* 0x000eea0000000800 */
[C---:B-1----:R-:W-:Y:S05]  /*e240*/  HMMA.16816.F32.BF16 R68, R16.reuse, R24, R68 ;  /* 0x000000181044723c */ /* 0x042fea0000041844 */
[----:B------:R-:W-:Y:S03]  /*e250*/  MUFU.EX2 R143, R143 ;  /* 0x0000008f008f7308 */ /* 0x000fe60000000800 */
[C---:B------:R-:W-:Y:S01]  /*e260*/  HMMA.16816.F32.BF16 R72, R16.reuse, R26, R72 ;  /* 0x0000001a1048723c */ /* 0x040fe20000041848 */
[----:B------:R-:W1:Y:S06]  /*e270*/  LDSM.16.MT88.4 R24, [R13+0x1900] ;  /* 0x001900000d18783b */ /* 0x000e6c0000004200 */
[----:B------:R-:W1:Y:S01]  /*e280*/  MUFU.EX2 R154, R154 ;  /* 0x0000009a009a7308 */ /* 0x000e620000000800 */
[C---:B--2---:R-:W-:Y:S08]  /*e290*/  HMMA.16816.F32.BF16 R76, R16.reuse, R32, R76 ;  /* 0x00000020104c723c */ /* 0x044ff0000004184c */
[C---:B------:R-:W-:Y:S01]  /*e2a0*/  HMMA.16816.F32.BF16 R80, R16.reuse, R34, R80 ;  /* 0x000000221050723c */ /* 0x040fe20000041850 */
[----:B------:R-:W2:Y:S01]  /*e2b0*/  LDSM.16.MT88.4 R32, [R134+UR4+0x1900] ;  /* 0x001900048620783b */ /* 0x000ea20008004200 */
[----:B------:R-:W1:Y:S06]  /*e2c0*/  MUFU.EX2 R152, R152 ;  /* 0x0000009800987308 */ /* 0x000e6c0000000800 */
[C---:B-----5:R-:W-:Y:S08]  /*e2d0*/  HMMA.16816.F32.BF16 R84, R16.reuse, R28, R84 ;  /* 0x0000001c1054723c */ /* 0x060ff00000041854 */
[C---:B------:R-:W-:Y:S01]  /*e2e0*/  HMMA.16816.F32.BF16 R88, R16.reuse, R30, R88 ;  /* 0x0000001e1058723c */ /* 0x040fe20000041858 */
[----:B------:R-:W5:Y:S07]  /*e2f0*/  LDSM.16.MT88.4 R28, [R14+0x1900] ;  /* 0x001900000e1c783b */ /* 0x000f6e0000004200 */
[C---:B---3--:R-:W-:Y:S08]  /*e300*/  HMMA.16816.F32.BF16 R92, R16.reuse, R20, R92 ;  /* 0x00000014105c723c */ /* 0x048ff0000004185c */
[----:B------:R-:W-:Y:S01]  /*e310*/  HMMA.16816.F32.BF16 R96, R16, R22, R96 ;  /* 0x000000161060723c */ /* 0x000fe20000041860 */
[----:B------:R-:W3:Y:S06]  /*e320*/  LDSM.16.MT88.4 R20, [R13+0x3900] ;  /* 0x003900000d14783b */ /* 0x000eec0000004200 */
[----:B----4-:R-:W-:Y:S01]  /*e330*/  F2FP.BF16.PACK_AB R16, R141, R140 ;  /* 0x0000008c8d10723e */ /* 0x010fe200000010ff */
[----:B------:R-:W-:Y:S01]  /*e340*/  FADD.FTZ R140, R140, R175 ;  /* 0x000000af8c8c7221 */ /* 0x000fe20000010000 */
[----:B------:R-:W-:Y:S03]  /*e350*/  F2FP.BF16.PACK_AB R18, R159, R142 ;  /* 0x0000008e9f12723e */ /* 0x000fe600000010ff */
[----:B-1----:R-:W-:Y:S01]  /*e360*/  F2FP.BF16.PACK_AB R17, R154, R143 ;  /* 0x0000008f9a11723e */ /* 0x002fe200000010ff */
[----:B------:R-:W-:Y:S01]  /*e370*/  FADD.FTZ R143, R143, R176 ;  /* 0x000000b08f8f7221 */ /* 0x000fe20000010000 */
[----:B------:R-:W-:Y:S01]  /*e380*/  F2FP.BF16.PACK_AB R19, R152, R153 ;  /* 0x000000999813723e */ /* 0x000fe200000010ff */
[----:B------:R-:W-:Y:S02]  /*e390*/  FADD.FTZ R141, R141, R140 ;  /* 0x0000008c8d8d7221 */ /* 0x000fe40000010000 */
[----:B------:R-:W-:Y:S02]  /*e3a0*/  FADD.FTZ R154, R154, R143 ;  /* 0x0000008f9a9a7221 */ /* 0x000fe40000010000 */
[----:B------:R-:W-:Y:S02]  /*e3b0*/  FADD.FTZ R142, R142, R141 ;  /* 0x0000008d8e8e7221 */ /* 0x000fe40000010000 */
[C---:B------:R-:W-:Y:S01]  /*e3c0*/  HMMA.16816.F32.BF16 R128, R16.reuse, R124, R4 ;  /* 0x0000007c1080723c */ /* 0x040fe20000041804 */
[----:B------:R-:W1:Y:S02]  /*e3d0*/  LDSM.16.MT88.4 R4, [R134+UR4+0x3900] ;  /* 0x003900048604783b */ /* 0x000e640008004200 */
[----:B------:R-:W-:Y:S02]  /*e3e0*/  FADD.FTZ R153, R153, R154 ;  /* 0x0000009a99997221 */ /* 0x000fe40000010000 */
[----:B------:R-:W-:Y:S02]  /*e3f0*/  FADD.FTZ R207, R159, R142 ;  /* 0x0000008e9fcf7221 */ /* 0x000fe40000010000 */
[----:B------:R-:W-:Y:S01]  /*e400*/  FADD.FTZ R206, R152, R153 ;  /* 0x0000009998ce7221 */ /* 0x000fe20000010000 */
[C---:B------:R-:W-:Y:S01]  /*e410*/  HMMA.16816.F32.BF16 R124, R16.reuse, R126, R8 ;  /* 0x0000007e107c723c */ /* 0x040fe20000041808 */
[----:B------:R-:W4:Y:S07]  /*e420*/  LDSM.16.MT88.4 R8, [R14+0x3900] ;  /* 0x003900000e08783b */ /* 0x000f2e0000004200 */
[C---:B------:R-:W-:Y:S08]  /*e430*/  HMMA.16816.F32.BF16 R100, R16.reuse, R24, R100 ;  /* 0x000000181064723c */ /* 0x040ff00000041864 */
[C---:B------:R-:W-:Y:S01]  /*e440*/  HMMA.16816.F32.BF16 R104, R16.reuse, R26, R104 ;  /* 0x0000001a1068723c */ /* 0x040fe20000041868 */
[----:B------:R-:W1:Y:S07]  /*e450*/  LDSM.16.MT88.4 R24, [R135+UR4+0x5900] ;  /* 0x005900048718783b */ /* 0x000e6e0008004200 */
[C---:B--2---:R-:W-:Y:S08]  /*e460*/  HMMA.16816.F32.BF16 R108, R16.reuse, R32, R108 ;  /* 0x00000020106c723c */ /* 0x044ff0000004186c */
[C---:B------:R-:W-:Y:S08]  /*e470*/  HMMA.16816.F32.BF16 R112, R16.reuse, R34, R112 ;  /* 0x000000221070723c */ /* 0x040ff00000041870 */
[C---:B-----5:R-:W-:Y:S07]  /*e480*/  HMMA.16816.F32.BF16 R116, R16.reuse, R28, R116 ;  /* 0x0000001c1074723c */ /* 0x060fee0000041874 */
[----:B------:R-:W-:Y:S01]  /*e490*/  IADD3 R28, R210, -0x2, RZ ;  /* 0xfffffffed21c7810 */ /* 0x000fe20007ffe0ff */
[C---:B------:R-:W-:Y:S03]  /*e4a0*/  HMMA.16816.F32.BF16 R120, R16.reuse, R30, R120 ;  /* 0x0000001e1078723c */ /* 0x040fe60000041878 */
[C---:B------:R-:W-:Y:S05]  /*e4b0*/  ISETP.GE.AND P6, PT, R28.reuse, R189, PT ;  /* 0x000000bd1c00720c */ /* 0x040fea0003fc6270 */
[C---:B------:R-:W-:Y:S08]  /*e4c0*/  HMMA.16816.F32.BF16 R36, R16.reuse, R136, R36 ;  /* 0x000000881024723c */ /* 0x040ff00000041824 */
[C---:B------:R-:W-:Y:S04]  /*e4d0*/  HMMA.16816.F32.BF16 R40, R16.reuse, R138, R40 ;  /* 0x0000008a1028723c */ /* 0x040fe80000041828 */
[----:B------:R-:W-:Y:S04]  /*e4e0*/  @P6 IMAD R29, R15, 0x3000, R194 ;  /* 0x000030000f1d6824 */ /* 0x000fe800078e02c2 */
[C---:B---3--:R-:W-:Y:S08]  /*e4f0*/  HMMA.16816.F32.BF16 R44, R16.reuse, R20, R44 ;  /* 0x00000014102c723c */ /* 0x048ff0000004182c */
[C---:B------:R-:W-:Y:S01]  /*e500*/  HMMA.16816.F32.BF16 R48, R16.reuse, R22, R48 ;  /* 0x000000161030723c */ /* 0x040fe20000041830 */
[----:B------:R-:W2:Y:S07]  /*e510*/  LDSM.16.MT88.4 R20, [R13+0x5900] ;  /* 0x005900000d14783b */ /* 0x000eae0000004200 */
[C---:B-1----:R-:W-:Y:S07]  /*e520*/  HMMA.16816.F32.BF16 R52, R16.reuse, R4, R52 ;  /* 0x000000041034723c */ /* 0x042fee0000041834 */
[----:B------:R-:W-:Y:S01]  /*e530*/  @P6 SHF.R.S32.HI R5, RZ, 0x1f, R28 ;  /* 0x0000001fff056819 */ /* 0x000fe2000001141c */
[C---:B------:R-:W-:Y:S04]  /*e540*/  HMMA.16816.F32.BF16 R56, R16.reuse, R6, R56 ;  /* 0x000000061038723c */ /* 0x040fe80000041838 */
[----:B------:R-:W-:Y:S04]  /*e550*/  @P6 IMAD R5, R5, c[0x0][0x1e0], RZ ;  /* 0x0000780005056a24 */ /* 0x000fe800078e02ff */
[C---:B----4-:R-:W-:Y:S04]  /*e560*/  HMMA.16816.F32.BF16 R60, R16.reuse, R8, R60 ;  /* 0x00000008103c723c */ /* 0x050fe8000004183c */
[C---:B------:R-:W-:Y:S03]  /*e570*/  @P6 IMAD R5, R28.reuse, c[0x0][0x1e4], R5 ;  /* 0x000079001c056a24 */ /* 0x040fe600078e0205 */
[----:B------:R-:W-:Y:S01]  /*e580*/  @P6 IMAD.WIDE.U32 R8, R28, c[0x0][0x1e0], RZ ;  /* 0x000078001c086a25 */ /* 0x000fe200078e00ff */
[C---:B------:R-:W-:Y:S04]  /*e590*/  HMMA.16816.F32.BF16 R64, R16.reuse, R10, R64 ;  /* 0x0000000a1040723c */ /* 0x040fe80000041840 */
[----:B------:R-:W-:Y:S02]  /*e5a0*/  @P6 IADD3 R5, R9, R5, RZ ;  /* 0x0000000509056210 */ /* 0x000fe40007ffe0ff */
[C---:B------:R-:W-:Y:S02]  /*e5b0*/  @P6 SHF.L.U32 R9, R8.reuse, 0x6, RZ ;  /* 0x0000000608096819 */ /* 0x040fe400000006ff */
[C---:B------:R-:W-:Y:S04]  /*e5c0*/  HMMA.16816.F32.BF16 R68, R16.reuse, R24, R68 ;  /* 0x000000181044723c */ /* 0x040fe80000041844 */
[----:B------:R-:W-:Y:S02]  /*e5d0*/  @P6 SHF.L.U64.HI R8, R8, 0x6, R5 ;  /* 0x0000000608086819 */ /* 0x000fe40000010205 */
[----:B------:R-:W1:Y:S01]  /*e5e0*/  LDSM.16.MT88.4 R4, [R134+UR4+0x5900] ;  /* 0x005900048604783b */ /* 0x000e620008004200 */
[C---:B------:R-:W-:Y:S01]  /*e5f0*/  @P6 IADD3 R10, P0, R9.reuse, R198, RZ ;  /* 0x000000c6090a6210 */ /* 0x040fe20007f1e0ff */
[C---:B------:R-:W-:Y:S04]  /*e600*/  HMMA.16816.F32.BF16 R72, R16.reuse, R26, R72 ;  /* 0x0000001a1048723c */ /* 0x040fe80000041848 */
[----:B------:R-:W-:Y:S02]  /*e610*/  @P6 LEA R24, P5, R10, c[0x0][0x1c8], 0x1 ;  /* 0x000072000a186a11 */ /* 0x000fe400078a08ff */
[----:B------:R-:W-:Y:S02]  /*e620*/  @P6 IADD3 R28, P4, R9, R214, RZ ;  /* 0x000000d6091c6210 */ /* 0x000fe40007f9e0ff */
[----:B------:R-:W-:Y:S01]  /*e630*/  @P6 IADD3.X R11, R8, R203, RZ, P0, !PT ;  /* 0x000000cb080b6210 */ /* 0x000fe200007fe4ff */
[C---:B--2---:R-:W-:Y:S03]  /*e640*/  HMMA.16816.F32.BF16 R76, R16.reuse, R20, R76 ;  /* 0x00000014104c723c */ /* 0x044fe6000004184c */
[----:B------:R-:W-:Y:S02]  /*e650*/  @P6 LEA R12, P0, R28, c[0x0][0x1c8], 0x1 ;  /* 0x000072001c0c6a11 */ /* 0x000fe400078008ff */
[----:B------:R-:W-:Y:S02]  /*e660*/  @P6 IADD3.X R13, R8, R213, RZ, P4, !PT ;  /* 0x000000d5080d6210 */ /* 0x000fe400027fe4ff */
[----:B------:R-:W-:Y:S01]  /*e670*/  @P6 LEA.HI.X R25, R10, c[0x0][0x1cc], R11, 0x1, P5 ;  /* 0x000073000a196a11 */ /* 0x000fe200028f0c0b */
[C---:B------:R-:W-:Y:S04]  /*e680*/  HMMA.16816.F32.BF16 R80, R16.reuse, R22, R80 ;  /* 0x000000161050723c */ /* 0x040fe80000041850 */
[----:B------:R-:W-:Y:S02]  /*e690*/  @P6 IADD3 R3, P5, R193, R9, RZ ;  /* 0x00000009c1036210 */ /* 0x000fe40007fbe0ff */
[----:B------:R-:W-:Y:S02]  /*e6a0*/  @P6 LEA.HI.X R13, R28, c[0x0][0x1cc], R13, 0x1, P0 ;  /* 0x000073001c0d6a11 */ /* 0x000fe400000f0c0d */
[----:B------:R-:W-:Y:S04]  /*e6b0*/  @P6 IADD3 R26, P0, R9, R212, RZ ;  /* 0x000000d4091a6210 */ /* 0x000fe80007f1e0ff */
[----:B------:R-:W-:Y:S02]  /*e6c0*/  @P6 IADD3.X R28, R192, R8, RZ, P5, !PT ;  /* 0x00000008c01c6210 */ /* 0x000fe40002ffe4ff */
[----:B------:R-:W-:Y:S02]  /*e6d0*/  @P6 IADD3 R27, P4, R3, R198, RZ ;  /* 0x000000c6031b6210 */ /* 0x000fe40007f9e0ff */
[----:B------:R-:W-:Y:S02]  /*e6e0*/  @P6 IADD3.X R21, R8, R211, RZ, P0, !PT ;  /* 0x000000d308156210 */ /* 0x000fe400007fe4ff */
[----:B------:R2:W3:Y:S01]  /*e6f0*/  LDSM.16.MT88.4 R8, [R14+0x5900] ;  /* 0x005900000e08783b */ /* 0x0004e20000004200 */
[----:B------:R-:W-:Y:S02]  /*e700*/  @P6 LEA R20, P5, R26, c[0x0][0x1c8], 0x1 ;  /* 0x000072001a146a11 */ /* 0x000fe400078a08ff */
[C---:B------:R-:W-:Y:S01]  /*e710*/  @P6 LEA R30, P0, R27.reuse, c[0x0][0x1c8], 0x1 ;  /* 0x000072001b1e6a11 */ /* 0x040fe200078008ff */
[C---:B-1----:R-:W-:Y:S03]  /*e720*/  HMMA.16816.F32.BF16 R84, R16.reuse, R4, R84 ;  /* 0x000000041054723c */ /* 0x042fe60000041854 */
[----:B------:R-:W-:Y:S02]  /*e730*/  @P6 IADD3.X R32, R28, R203, RZ, P4, !PT ;  /* 0x000000cb1c206210 */ /* 0x000fe400027fe4ff */
[----:B------:R-:W-:Y:S02]  /*e740*/  @P6 LEA.HI.X R21, R26, c[0x0][0x1cc], R21, 0x1, P5 ;  /* 0x000073001a156a11 */ /* 0x000fe400028f0c15 */
[----:B------:R-:W-:Y:S01]  /*e750*/  @P6 LEA.HI.X R31, R27, c[0x0][0x1cc], R32, 0x1, P0 ;  /* 0x000073001b1f6a11 */ /* 0x000fe200000f0c20 */
[C---:B------:R-:W-:Y:S04]  /*e760*/  HMMA.16816.F32.BF16 R88, R16.reuse, R6, R88 ;  /* 0x000000061058723c */ /* 0x040fe80000041858 */
[C---:B------:R-:W-:Y:S02]  /*e770*/  @P6 IADD3 R26, P0, R3.reuse, R214, RZ ;  /* 0x000000d6031a6210 */ /* 0x040fe40007f1e0ff */
[----:B------:R-:W-:Y:S02]  /*e780*/  @P6 IADD3 R27, P4, R3, R212, RZ ;  /* 0x000000d4031b6210 */ /* 0x000fe40007f9e0ff */
[----:B------:R-:W-:Y:S04]  /*e790*/  @P6 LEA R22, P5, R26, c[0x0][0x1c8], 0x1 ;  /* 0x000072001a166a11 */ /* 0x000fe800078a08ff */
[----:B------:R-:W-:Y:S02]  /*e7a0*/  @P6 IADD3.X R3, R28, R213, RZ, P0, !PT ;  /* 0x000000d51c036210 */ /* 0x000fe400007fe4ff */
[----:B--2---:R-:W-:Y:S02]  /*e7b0*/  @P6 LEA R14, P0, R27, c[0x0][0x1c8], 0x1 ;  /* 0x000072001b0e6a11 */ /* 0x004fe400078008ff */
[----:B------:R-:W-:Y:S02]  /*e7c0*/  @P6 LEA.HI.X R23, R26, c[0x0][0x1cc], R3, 0x1, P5 ;  /* 0x000073001a176a11 */ /* 0x000fe400028f0c03 */
[----:B------:R-:W-:Y:S02]  /*e7d0*/  @P6 SHF.L.U32 R3, R29, 0x1, RZ ;  /* 0x000000011d036819 */ /* 0x000fe400000006ff */
[----:B------:R-:W-:Y:S03]  /*e7e0*/  @P6 IADD3.X R28, R28, R211, RZ, P4, !PT ;  /* 0x000000d31c1c6210 */ /* 0x000fe600027fe4ff */
[----:B------:R-:W-:Y:S01]  /*e7f0*/  @!PT LDS RZ, [RZ] ;  /* 0x00000000fffff984 */ /* 0x000fe20000000800 */
[----:B------:R-:W-:Y:S01]  /*e800*/  @!PT LDS RZ, [RZ] ;  /* 0x00000000fffff984 */ /* 0x000fe20000000800 */
[----:B------:R-:W-:Y:S01]  /*e810*/  @!PT LDS RZ, [RZ] ;  /* 0x00000000fffff984 */ /* 0x000fe20000000800 */
[----:B------:R1:W-:Y:S01]  /*e820*/  @P6 LDGSTS.E.BYPASS.LTC128B.128 [R3+0xc100], [R24.64], !P3 ;  /* 0x0c10000018036fae */ /* 0x0003e2000d901d4a */
[----:B------:R-:W-:Y:S02]  /*e830*/  @P6 LEA.HI.X R15, R27, c[0x0][0x1cc], R28, 0x1, P0 ;  /* 0x000073001b0f6a11 */ /* 0x000fe400000f0c1c */
[----:B------:R-:W-:Y:S01]  /*e840*/  ISETP.GE.AND P0, PT, R189, R210, PT ;  /* 0x000000d2bd00720c */ /* 0x000fe20003f06270 */
[C---:B---3--:R-:W-:Y:S04]  /*e850*/  HMMA.16816.F32.BF16 R92, R16.reuse, R8, R92 ;  /* 0x00000008105c723c */ /* 0x048fe8000004185c */
[----:B------:R1:W-:Y:S01]  /*e860*/  @P6 LDGSTS.E.BYPASS.LTC128B.128 [R3+0xe100], [R12.64], !P2 ;  /* 0x0e1000000c036fae */ /* 0x0003e2000d101d4a */
[----:B------:R-:W-:Y:S03]  /*e870*/  IADD3 R210, R210, -0x1, RZ ;  /* 0xffffffffd2d27810 */ /* 0x000fe60007ffe0ff */
[----:B------:R-:W-:Y:S04]  /*e880*/  HMMA.16816.F32.BF16 R96, R16, R10, R96 ;  /* 0x0000000a1060723c */ /* 0x000fe80000041860 */
[----:B------:R1:W-:Y:S08]  /*e890*/  @P6 LDGSTS.E.BYPASS.LTC128B.128 [R3+0x10100], [R20.64], !P1 ;  /* 0x1010000014036fae */ /* 0x0003f0000c901d4a */
[----:B------:R1:W-:Y:S08]  /*e8a0*/  @P6 LDGSTS.E.BYPASS.LTC128B.128 [R3+0xd100], [R30.64], !P3 ;  /* 0x0d1000001e036fae */ /* 0x0003f0000d901d4a */
[----:B------:R1:W-:Y:S08]  /*e8b0*/  @P6 LDGSTS.E.BYPASS.LTC128B.128 [R3+0xf100], [R22.64], !P2 ;  /* 0x0f10000016036fae */ /* 0x0003f0000d101d4a */
[----:B------:R1:W-:Y:S08]  /*e8c0*/  @P6 LDGSTS.E.BYPASS.LTC128B.128 [R3+0x11100], [R14.64], !P1 ;  /* 0x111000000e036fae */ /* 0x0003f0000c901d4a */
[----:B------:R-:W0:Y:S01]  /*e8d0*/  LDGDEPBAR ;  /* 0x00000000000079af */ /* 0x000e220000000000 */
[----:B-1----:R-:W-:Y:S01]  /*e8e0*/  MOV R3, R0 ;  /* 0x0000000000037202 */ /* 0x002fe20000000f00 */
[----:B------:R-:W-:-:S06]  /*e8f0*/  @!P0 BRA `(.L_x_1609) ;  /* 0xffffcaf000008947 */ /* 0x000fcc000383ffff */
.L_x_1600:
        /* <DEDUP_REMOVED lines=12> */
[----:B------:R-:W-:Y:S02]  /*e9c0*/  MOV R7, 0xff800000 ;  /* 0xff80000000077802 */ /* 0x000fe40000000f00 */
[----:B------:R-:W-:-:S09]  /*e9d0*/  FSETP.NE.FTZ.AND P0, PT, R4, RZ, PT ;  /* 0x000000ff0400720b */ /* 0x000fd20003f15000 */
[----:B------:R-:W1:Y:S01]  /*e9e0*/  @P1 MUFU.RCP R6, R5 ;  /* 0x0000000500061308 */ /* 0x000e620000001000 */
[----:B------:R-:W-:-:S03]  /*e9f0*/  @P1 MOV R8, 0x3f317218 ;  /* 0x3f31721800081802 */ /* 0x000fc60000000f00 */
[----:B------:R-:W-:Y:S02]  /*ea00*/  @P0 MOV R9, 0x3f317218 ;  /* 0x3f31721800090802 */ /* 0x000fe40000000f00 */
[----:B------:R-:W-:Y:S02]  /*ea10*/  @P1 FMUL.FTZ R8, R8, c[0x0][0x2d0] ;  /* 0x0000b40008081a20 */ /* 0x000fe40000410000 */
[----:B------:R-:W2:Y:S01]  /*ea20*/  @P1 MUFU.LG2 R5, R5 ;  /* 0x0000000500051308 */ /* 0x000ea20000000c00 */
[----:B------:R-:W-:Y:S02]  /*ea30*/  @P0 FMUL.FTZ R9, R9, c[0x0][0x2d0] ;  /* 0x0000b40009090a20 */ /* 0x000fe40000410000 */
[----:B-1----:R-:W-:-:S05]  /*ea40*/  FMUL.FTZ R128, R6, R128 ;  /* 0x0000008006807220 */ /* 0x002fca0000410000 */
[----:B------:R-:W1:Y:S01]  /*ea50*/  @P0 MUFU.RCP R3, R4 ;  /* 0x0000000400030308 */ /* 0x000e620000001000 */
        /* <DEDUP_REMOVED lines=47> */
[----:B------:R3:W4:Y:S01]  /*ed50*/  @P0 MUFU.LG2 R6, R4 ;  /* 0x0000000400060308 */ /* 0x0007220000000c00 */
[----:B--2---:R-:W-:-:S02]  /*ed60*/  @P1 FMUL.FTZ R5, R5, 0.69314718246459960938 ;  /* 0x3f31721805051820 */ /* 0x004fc40000410000 */
[C---:B-1----:R-:W-:Y:S02]  /*ed70*/  FMUL.FTZ R130, R3.reuse, R130 ;  /* 0x0000008203827220 */ /* 0x042fe40000410000 */
[C---:B------:R-:W-:Y:S02]  /*ed80*/  FMUL.FTZ R131, R3.reuse, R131 ;  /* 0x0000008303837220 */ /* 0x040fe40000410000 */
[C---:B------:R-:W-:Y:S02]  /*ed90*/  FMUL.FTZ R126, R3.reuse, R126 ;  /* 0x0000007e037e7220 */ /* 0x040fe40000410000 */
[C---:B------:R-:W-:Y:S02]  /*eda0*/  FMUL.FTZ R127, R3.reuse, R127 ;  /* 0x0000007f037f7220 */ /* 0x040fe40000410000 */
[C---:B------:R-:W-:Y:S02]  /*edb0*/  FMUL.FTZ R102, R3.reuse, R102 ;  /* 0x0000006603667220 */ /* 0x040fe40000410000 */
[----:B------:R-:W-:-:S02]  /*edc0*/  FMUL.FTZ R103, R3, R103 ;  /* 0x0000006703677220 */ /* 0x000fc40000410000 */
[C---:B------:R-:W-:Y:S01]  /*edd0*/  FMUL.FTZ R106, R3.reuse, R106 ;  /* 0x0000006a036a7220 */ /* 0x040fe20000410000 */
[----:B---3--:R-:W-:Y:S01]  /*ede0*/  MOV R4, 0xff800000 ;  /* 0xff80000000047802 */ /* 0x008fe20000000f00 */
[----:B----4-:R-:W-:Y:S02]  /*edf0*/  @P0 FMUL.FTZ R6, R6, 0.69314718246459960938 ;  /* 0x3f31721806060820 */ /* 0x010fe40000410000 */
        /* <DEDUP_REMOVED lines=42> */
[----:B------:R-:W-:Y:S02]  /*f0a0*/  @P0 FFMA.FTZ R7, R9, R0, R6 ;  /* 0x0000000009070223 */ /* 0x000fe40000010006 */
.L_x_1567:
[----:B------:R-:W-:Y:S05]  /*f0b0*/  @P2 BRA `(.L_x_1610) ;  /* 0x0000197000002947 */ /* 0x000fea0003800000 */
[----:B------:R-:W1:Y:S01]  /*f0c0*/  S2R R3, SR_CTAID.Y ;  /* 0x0000000000037919 */ /* 0x000e620000002600 */
[----:B------:R-:W-:Y:S01]  /*f0d0*/  IMAD R6, RZ, RZ, -UR8 ;  /* 0x80000008ff067e24 */ /* 0x000fe2000f8e02ff */
[----:B------:R-:W-:Y:S01]  /*f0e0*/  USHF.R.S32.HI UR6, URZ, 0x1f, UR8 ;  /* 0x0000001f3f067899 */ /* 0x000fe20008011408 */
[----:B------:R-:W-:Y:S01]  /*f0f0*/  IMAD.MOV.U32 R11, RZ, RZ, c[0x0][0x4e8] ;  /* 0x00013a00ff0b7624 */ /* 0x000fe200078e00ff */
[----:B------:R-:W2:Y:S01]  /*f100*/  S2R R2, SR_TID.X ;  /* 0x0000000000027919 */ /* 0x000ea20000002100 */
[----:B------:R-:W-:Y:S01]  /*f110*/  ULDC.64 UR4, c[0x0][0x4d0] ;  /* 0x0001340000047ab9 */ /* 0x000fe20000000a00 */
[----:B------:R-:W-:Y:S01]  /*f120*/  BSSY B0, `(.L_x_1611) ;  /* 0x00000fe000007945 */ /* 0x000fe20003800000 */
[----:B------:R-:W-:Y:S01]  /*f130*/  UIMAD UR7, UR6, UR4, URZ ;  /* 0x00000004060772a4 */ /* 0x000fe2000f8e023f */
[----:B------:R-:W3:Y:S01]  /*f140*/  S2R R9, SR_CTAID.Z ;  /* 0x0000000000097919 */ /* 0x000ee20000002700 */
[----:B------:R-:W-:-:S03]  /*f150*/  UIMAD.WIDE.U32 UR12, UR8, UR4, URZ ;  /* 0x00000004080c72a5 */ /* 0x000fc6000f8e003f */
[----:B------:R-:W-:Y:S01]  /*f160*/  BAR.SYNC.DEFER_BLOCKING 0x1, 0x100 ;  /* 0x0044000000007b1d */ /* 0x000fe20000010000 */
[----:B------:R-:W-:Y:S01]  /*f170*/  UIMAD UR7, UR8, UR5, UR7 ;  /* 0x00000005080772a4 */ /* 0x000fe2000f8e0207 */
[C---:B------:R-:W-:Y:S01]  /*f180*/  ISETP.NE.AND P1, PT, R11.reuse, 0x1, PT ;  /* 0x000000010b00780c */ /* 0x040fe20003f25270 */
[----:B------:R-:W-:Y:S01]  /*f190*/  IMAD.U32 R16, RZ, RZ, UR12 ;  /* 0x0000000cff107e24 */ /* 0x000fe2000f8e00ff */
[----:B------:R-:W-:Y:S01]  /*f1a0*/  MOV R17, UR13 ;  /* 0x0000000d00117c02 */ /* 0x000fe20008000f00 */
[----:B------:R-:W-:Y:S01]  /*f1b0*/  UIADD3 UR7, UR13, UR7, URZ ;  /* 0x000000070d077290 */ /* 0x000fe2000fffe03f */
[----:B------:R-:W4:Y:S01]  /*f1c0*/  S2R R10, SR_CTAID.X ;  /* 0x00000000000a7919 */ /* 0x000f220000002500 */
[----:B------:R-:W-:Y:S01]  /*f1d0*/  ULDC.64 UR4, c[0x0][0x438] ;  /* 0x00010e0000047ab9 */ /* 0x000fe20000000a00 */
[----:B------:R-:W-:Y:S01]  /*f1e0*/  IMAD R11, R11, c[0x0][0x388], RZ ;  /* 0x0000e2000b0b7a24 */ /* 0x000fe200078e02ff */
[----:B------:R-:W-:Y:S02]  /*f1f0*/  UIMAD.WIDE.U32 UR14, UR8, UR4, URZ ;  /* 0x00000004080e72a5 */ /* 0x000fe4000f8e003f */
[----:B------:R-:W-:Y:S01]  /*f200*/  UIMAD UR4, UR6, UR4, URZ ;  /* 0x00000004060472a4 */ /* 0x000fe2000f8e023f */
[----:B-1----:R-:W-:-:S02]  /*f210*/  IMAD R6, R6, c[0x0][0x550], R3 ;  /* 0x0001540006067a24 */ /* 0x002fc400078e0203 */
[----:B------:R-:W-:Y:S01]  /*f220*/  IMAD.U32 R17, RZ, RZ, UR7 ;  /* 0x00000007ff117e24 */ /* 0x000fe2000f8e00ff */
[----:B------:R-:W-:Y:S01]  /*f230*/  UIMAD UR4, UR8, UR5, UR4 ;  /* 0x00000005080472a4 */ /* 0x000fe2000f8e0204 */
[----:B--2---:R-:W-:Y:S01]  /*f240*/  SHF.R.S32.HI R3, RZ, 0x1f, R2 ;  /* 0x0000001fff037819 */ /* 0x004fe20000011402 */
[----:B------:R-:W-:Y:S01]  /*f250*/  IMAD.U32 R15, RZ, RZ, UR15 ;  /* 0x0000000fff0f7e24 */ /* 0x000fe2000f8e00ff */
[----:B------:R-:W-:Y:S01]  /*f260*/  MOV R14, UR14 ;  /* 0x0000000e000e7c02 */ /* 0x000fe20008000f00 */
[----:B------:R-:W-:Y:S01]  /*f270*/  UIADD3 UR4, UR15, UR4, URZ ;  /* 0x000000040f047290 */ /* 0x000fe2000fffe03f */
[-C--:B------:R-:W-:Y:S01]  /*f280*/  LEA.HI R0, R3, R2.reuse, RZ, 0x5 ;  /* 0x0000000203007211 */ /* 0x080fe200078f28ff */
[----:B---3--:R-:W-:Y:S01]  /*f290*/  IMAD.WIDE.U32 R16, R9, c[0x0][0x4d8], R16 ;  /* 0x0001360009107a25 */ /* 0x008fe200078e0010 */
[----:B------:R-:W-:Y:S02]  /*f2a0*/  LEA.HI R3, R3, R2, RZ, 0x2 ;  /* 0x0000000203037211 */ /* 0x000fe400078f10ff */
[----:B------:R-:W-:Y:S01]  /*f2b0*/  LOP3.LUT R5, R0, 0xffffffe0, RZ, 0xc0, !PT ;  /* 0xffffffe000057812 */ /* 0x000fe200078ec0ff */
[----:B------:R-:W-:Y:S01]  /*f2c0*/  IMAD.U32 R15, RZ, RZ, UR4 ;  /* 0x00000004ff0f7e24 */ /* 0x000fe2000f8e00ff */
[----:B------:R-:W-:Y:S01]  /*f2d0*/  SHF.R.S32.HI R13, RZ, 0x5, R0 ;  /* 0x00000005ff0d7819 */ /* 0x000fe20000011400 */
[----:B------:R-:W-:Y:S01]  /*f2e0*/  IMAD.MOV.U32 R18, RZ, RZ, R16 ;  /* 0x000000ffff127224 */ /* 0x000fe200078e0010 */
[----:B------:R-:W-:Y:S01]  /*f2f0*/  SHF.R.S32.HI R0, RZ, 0x1f, R0 ;  /* 0x0000001fff007819 */ /* 0x000fe20000011400 */
[----:B------:R-:W-:Y:S01]  /*f300*/  IMAD.IADD R5, R2, 0x1, -R5 ;  /* 0x0000000102057824 */ /* 0x000fe200078e0a05 */
[----:B------:R-:W-:Y:S01]  /*f310*/  LOP3.LUT R3, R3, 0xfffffffc, RZ, 0xc0, !PT ;  /* 0xfffffffc03037812 */ /* 0x000fe200078ec0ff */
[----:B------:R-:W-:Y:S01]  /*f320*/  IMAD.WIDE.U32 R14, R9, c[0x0][0x440], R14 ;  /* 0x00011000090e7a25 */ /* 0x000fe200078e000e */
[----:B------:R-:W-:-:S02]  /*f330*/  LEA.HI R0, R0, R13, RZ, 0x3 ;  /* 0x0000000d00007211 */ /* 0x000fc400078f18ff */
[----:B------:R-:W-:Y:S02]  /*f340*/  IADD3 R3, -R3, R2, RZ ;  /* 0x0000000203037210 */ /* 0x000fe40007ffe1ff */
[----:B------:R-:W-:Y:S02]  /*f350*/  LOP3.LUT R0, R0, 0xffffff8, RZ, 0xc0, !PT ;  /* 0x0ffffff800007812 */ /* 0x000fe400078ec0ff */
[----:B------:R-:W-:Y:S02]  /*f360*/  SHF.R.S32.HI R2, RZ, 0x1f, R5 ;  /* 0x0000001fff027819 */ /* 0x000fe40000011405 */
[----:B------:R-:W-:Y:S01]  /*f370*/  SHF.R.S32.HI R8, RZ, 0x1f, R9 ;  /* 0x0000001fff087819 */ /* 0x000fe20000011409 */
[----:B------:R-:W-:Y:S01]  /*f380*/  IMAD.IADD R13, R13, 0x1, -R0 ;  /* 0x000000010d0d7824 */ /* 0x000fe200078e0a00 */
[----:B------:R-:W-:Y:S02]  /*f390*/  LEA.HI R0, R3, R3, RZ, 0x1 ;  /* 0x0000000303007211 */ /* 0x000fe400078f08ff */
[----:B------:R-:W-:-:S02]  /*f3a0*/  LEA.HI R2, R2, R5, RZ, 0x2 ;  /* 0x0000000502027211 */ /* 0x000fc400078f10ff */
[----:B------:R-:W-:Y:S02]  /*f3b0*/  LOP3.LUT R0, R0, 0x1ffffffe, RZ, 0xc0, !PT ;  /* 0x1ffffffe00007812 */ /* 0x000fe400078ec0ff */
[----:B------:R-:W-:Y:S02]  /*f3c0*/  SHF.R.S32.HI R12, RZ, 0x2, R2 ;  /* 0x00000002ff0c7819 */ /* 0x000fe40000011402 */
[----:B------:R-:W-:Y:S02]  /*f3d0*/  IADD3 R0, R3, -R0, RZ ;  /* 0x8000000003007210 */ /* 0x000fe40007ffe0ff */
[----:B------:R-:W-:Y:S01]  /*f3e0*/  MOV R20, R14 ;  /* 0x0000000e00147202 */ /* 0x000fe20000000f00 */
[----:B------:R-:W-:Y:S01]  /*f3f0*/  IMAD R13, R13, 0x10, R12 ;  /* 0x000000100d0d7824 */ /* 0x000fe200078e020c */
[----:B------:R-:W-:Y:S01]  /*f400*/  LOP3.LUT R2, R2, 0x7ffffffc, RZ, 0xc0, !PT ;  /* 0x7ffffffc02027812 */ /* 0x000fe200078ec0ff */
        /* <DEDUP_REMOVED lines=27> */
[----:B------:R-:W-:Y:S02]  /*f5c0*/  IADD3.X R15, R12, R19, R15, P0, !PT ;  /* 0x000000130c0f7210 */ /* 0x000fe400007fe40f */
        /* <DEDUP_REMOVED lines=14> */
[----:B------:R-:W-:Y:S01]  /*f6b0*/  SHF.R.S32.HI R6, RZ, 0x1f, R12 ;  /* 0x0000001fff067819 */ /* 0x000fe2000001140c */
[----:B------:R-:W-:Y:S01]  /*f6c0*/  IMAD.IADD R5, R5, 0x1, -R2 ;  /* 0x0000000105057824 */ /* 0x000fe200078e0a02 */
[----:B------:R-:W-:Y:S01]  /*f6d0*/  LEA.HI.X R9, R14, c[0x0][0x4ac], R9, 0x2, P0 ;  /* 0x00012b000e097a11 */ /* 0x000fe200000f1409 */
[----:B------:R-:W-:Y:S01]  /*f6e0*/  IMAD R3, R8, c[0x0][0x434], R3 ;  /* 0x00010d0008037a24 */ /* 0x000fe200078e0203 */
[----:B------:R-:W-:Y:S02]  /*f6f0*/  SHFL.IDX PT, R14, R0, RZ, 0x1c1f ;  /* 0x001c1fff000e7589 */ /* 0x000fe400000e0000 */
[----:B------:R-:W-:Y:S01]  /*f700*/  SHF.L.U32 R5, R5, 0x1, RZ ;  /* 0x0000000105057819 */ /* 0x000fe200000006ff */
[----:B------:R-:W-:Y:S01]  /*f710*/  IMAD.IADD R21, R21, 0x1, R3 ;  /* 0x0000000115157824 */ /* 0x000fe200078e0203 */
[----:B------:R-:W1:Y:S01]  /*f720*/  SHFL.IDX PT, R15, R9, RZ, 0x1c1f ;  /* 0x001c1fff090f7589 */ /* 0x000e6200000e0000 */
[----:B------:R-:W-:Y:S01]  /*f730*/  IMAD R3, R6, c[0x0][0x428], RZ ;  /* 0x00010a0006037a24 */ /* 0x000fe200078e02ff */
[----:B------:R-:W-:-:S02]  /*f740*/  IADD3 R6, R10, 0x8, RZ ;  /* 0x000000080a067810 */ /* 0x000fc40007ffe0ff */
[----:B------:R-:W2:Y:S01]  /*f750*/  SHFL.IDX PT, R17, R9, 0x1, 0x1c1f ;  /* 0x003c1f0009117f89 */ /* 0x000ea200000e0000 */
        /* <DEDUP_REMOVED lines=8> */
[----:B-1----:R3:W-:Y:S04]  /*f7e0*/  @!P2 ST.E [R14.64], R4 ;  /* 0x000000040e00a985 */ /* 0x0027e8000c10190a */
[----:B--2---:R3:W-:Y:S01]  /*f7f0*/  @!P1 ST.E [R16.64], R7 ;  /* 0x0000000710009985 */ /* 0x0047e2000c10190a */
[----:B------:R-:W-:-:S03]  /*f800*/  ISETP.GE.AND P1, PT, R10, R11, PT ;  /* 0x0000000b0a00720c */ /* 0x000fc60003f26270 */
[----:B------:R3:W1:Y:S10]  /*f810*/  SHFL.IDX PT, R13, R8, RZ, 0x1c1f ;  /* 0x001c1fff080d7589 */ /* 0x00067400000e0000 */
[----:B------:R-:W-:Y:S05]  /*f820*/  @P1 BRA `(.L_x_1612) ;  /* 0x000008d000001947 */ /* 0x000fea0003800000 */
[C---:B------:R-:W-:Y:S02]  /*f830*/  ISETP.GE.AND P1, PT, R5.reuse, c[0x0][0x3c8], PT ;  /* 0x0000f20005007a0c */ /* 0x040fe40003f26270 */
[----:B---3--:R-:W-:-:S02]  /*f840*/  IADD3 R7, R5, 0x8, RZ ;  /* 0x0000000805077810 */ /* 0x008fc40007ffe0ff */
[----:B------:R-:W-:Y:S02]  /*f850*/  IADD3 R6, R5, 0x10, RZ ;  /* 0x0000001005067810 */ /* 0x000fe40007ffe0ff */
[----:B------:R-:W-:Y:S02]  /*f860*/  ISETP.GE.AND P5, PT, R7, c[0x0][0x3c8], PT ;  /* 0x0000f20007007a0c */ /* 0x000fe40003fa6270 */
[C---:B------:R-:W-:Y:S02]  /*f870*/  IADD3 R4, R5.reuse, 0x18, RZ ;  /* 0x0000001805047810 */ /* 0x040fe40007ffe0ff */
[C---:B------:R-:W-:Y:S02]  /*f880*/  IADD3 R2, R5.reuse, 0x20, RZ ;  /* 0x0000002005027810 */ /* 0x040fe40007ffe0ff */
[----:B------:R-:W-:Y:S01]  /*f890*/  ISETP.GE.AND P4, PT, R6, c[0x0][0x3c8], PT ;  /* 0x0000f20006007a0c */ /* 0x000fe20003f86270 */
[----:B-1--4-:R-:W-:Y:S01]  /*f8a0*/  @!P1 IMAD.WIDE R10, R5, 0x4, R12 ;  /* 0x00000004050a9825 */ /* 0x012fe200078e020c */
[----:B------:R-:W-:-:S02]  /*f8b0*/  ISETP.GE.AND P3, PT, R4, c[0x0][0x3c8], PT ;  /* 0x0000f20004007a0c */ /* 0x000fc40003f66270 */
[----:B------:R-:W-:Y:S02]  /*f8c0*/  ISETP.GE.AND P2, PT, R2, c[0x0][0x3c8], PT ;  /* 0x0000f20002007a0c */ /* 0x000fe40003f46270 */
[C---:B------:R-:W-:Y:S01]  /*f8d0*/  IADD3 R0, R5.reuse, 0x28, RZ ;  /* 0x0000002805007810 */ /* 0x040fe20007ffe0ff */
[----:B------:R1:W-:Y:S01]  /*f8e0*/  @!P1 ST.E.64 [R10.64], R128 ;  /* 0x000000800a009985 */ /* 0x0003e2000c101b0a */
[----:B------:R-:W-:Y:S02]  /*f8f0*/  IADD3 R9, R5, 0x30, RZ ;  /* 0x0000003005097810 */ /* 0x000fe40007ffe0ff */
[----:B------:R-:W-:Y:S02]  /*f900*/  ISETP.GE.AND P6, PT, R0, c[0x0][0x3c8], PT ;  /* 0x0000f20000007a0c */ /* 0x000fe40003fc6270 */
[----:B------:R-:W-:Y:S02]  /*f910*/  ISETP.GE.AND P1, PT, R9, c[0x0][0x3c8], PT ;  /* 0x0000f20009007a0c */ /* 0x000fe40003f26270 */
[----:B------:R-:W-:-:S02]  /*f920*/  @!P5 LEA.HI R7, R7, R7, RZ, 0x1 ;  /* 0x000000070707d211 */ /* 0x000fc400078f08ff */
[----:B------:R-:W-:Y:S02]  /*f930*/  @!P4 LEA.HI R6, R6, R6, RZ, 0x1 ;  /* 0x000000060606c211 */ /* 0x000fe400078f08ff */
[----:B------:R-:W-:Y:S02]  /*f940*/  @!P5 LOP3.LUT R7, R7, 0xfffffffe, RZ, 0xc0, !PT ;  /* 0xfffffffe0707d812 */ /* 0x000fe400078ec0ff */
[----:B------:R-:W-:Y:S02]  /*f950*/  @!P3 LEA.HI R4, R4, R4, RZ, 0x1 ;  /* 0x000000040404b211 */ /* 0x000fe400078f08ff */
[----:B------:R-:W-:Y:S02]  /*f960*/  @!P2 LEA.HI R2, R2, R2, RZ, 0x1 ;  /* 0x000000020202a211 */ /* 0x000fe400078f08ff */
[----:B------:R-:W-:Y:S01]  /*f970*/  @!P4 LOP3.LUT R15, R6, 0xfffffffe, RZ, 0xc0, !PT ;  /* 0xfffffffe060fc812 */ /* 0x000fe200078ec0ff */
[----:B------:R-:W-:Y:S01]  /*f980*/  @!P5 IMAD.WIDE R6, R7, 0x4, R12 ;  /* 0x000000040706d825 */ /* 0x000fe200078e020c */
[----:B------:R-:W-:-:S02]  /*f990*/  @!P3 LOP3.LUT R17, R4, 0xfffffffe, RZ, 0xc0, !PT ;  /* 0xfffffffe0411b812 */ /* 0x000fc400078ec0ff */
[----:B------:R-:W-:Y:S02]  /*f9a0*/  @!P2 LOP3.LUT R19, R2, 0xfffffffe, RZ, 0xc0, !PT ;  /* 0xfffffffe0213a812 */ /* 0x000fe400078ec0ff */
[----:B------:R-:W-:Y:S01]  /*f9b0*/  @!P6 LEA.HI R0, R0, R0, RZ, 0x1 ;  /* 0x000000000000e211 */ /* 0x000fe200078f08ff */
[----:B------:R2:W-:Y:S01]  /*f9c0*/  @!P5 ST.E.64 [R6.64], R124 ;  /* 0x0000007c0600d985 */ /* 0x0005e2000c101b0a */
[----:B------:R-:W-:Y:S02]  /*f9d0*/  @!P1 LEA.HI R9, R9, R9, RZ, 0x1 ;  /* 0x0000000909099211 */ /* 0x000fe400078f08ff */
[----:B------:R-:W-:Y:S01]  /*f9e0*/  IADD3 R4, R5, 0x48, RZ ;  /* 0x0000004805047810 */ /* 0x000fe20007ffe0ff */
[--C-:B-1----:R-:W-:Y:S01]  /*f9f0*/  @!P4 IMAD.WIDE R10, R15, 0x4, R12.reuse ;  /* 0x000000040f0ac825 */ /* 0x102fe200078e020c */
[----:B------:R-:W-:Y:S02]  /*fa00*/  @!P1 LOP3.LUT R9, R9, 0xfffffffe, RZ, 0xc0, !PT ;  /* 0xfffffffe09099812 */ /* 0x000fe400078ec0ff */
[----:B------:R-:W-:Y:S01]  /*fa10*/  IADD3 R18, R5, 0x40, RZ ;  /* 0x0000004005127810 */ /* 0x000fe20007ffe0ff */
[----:B------:R-:W-:Y:S01]  /*fa20*/  @!P3 IMAD.WIDE R14, R17, 0x4, R12 ;  /* 0x00000004110eb825 */ /* 0x000fe200078e020c */
[----:B------:R1:W-:Y:S01]  /*fa30*/  @!P4 ST.E.64 [R10.64], R100 ;  /* 0x000000640a00c985 */ /* 0x0003e2000c101b0a */
[----:B------:R-:W-:-:S02]  /*fa40*/  IADD3 R2, R5, 0x50, RZ ;  /* 0x0000005005027810 */ /* 0x000fc40007ffe0ff */
[----:B------:R-:W-:Y:S01]  /*fa50*/  @!P2 IMAD.WIDE R16, R19, 0x4, R12 ;  /* 0x000000041310a825 */ /* 0x000fe200078e020c */
[----:B------:R-:W-:Y:S01]  /*fa60*/  IADD3 R19, R5, 0x38, RZ ;  /* 0x0000003805137810 */ /* 0x000fe20007ffe0ff */
[----:B------:R3:W-:Y:S01]  /*fa70*/  @!P3 ST.E.64 [R14.64], R104 ;  /* 0x000000680e00b985 */ /* 0x0007e2000c101b0a */
[----:B------:R-:W-:Y:S02]  /*fa80*/  ISETP.GE.AND P3, PT, R4, c[0x0][0x3c8], PT ;  /* 0x0000f20004007a0c */ /* 0x000fe40003f66270 */
[----:B------:R-:W-:Y:S01]  /*fa90*/  ISETP.GE.AND P5, PT, R19, c[0x0][0x3c8], PT ;  /* 0x0000f20013007a0c */ /* 0x000fe20003fa6270 */
[----:B------:R4:W-:Y:S01]  /*faa0*/  @!P2 ST.E.64 [R16.64], R108 ;  /* 0x0000006c1000a985 */ /* 0x0009e2000c101b0a */
[----:B------:R-:W-:Y:S02]  /*fab0*/  ISETP.GE.AND P4, PT, R18, c[0x0][0x3c8], PT ;  /* 0x0000f20012007a0c */ /* 0x000fe40003f86270 */
[----:B------:R-:W-:Y:S02]  /*fac0*/  ISETP.GE.AND P2, PT, R2, c[0x0][0x3c8], PT ;  /* 0x0000f20002007a0c */ /* 0x000fe40003f46270 */
[----:B------:R-:W-:-:S02]  /*fad0*/  IADD3 R20, R5, 0xa8, RZ ;  /* 0x000000a805147810 */ /* 0x000fc40007ffe0ff */
[----:B--2---:R-:W-:Y:S02]  /*fae0*/  @!P6 LOP3.LUT R7, R0, 0xfffffffe, RZ, 0xc0, !PT ;  /* 0xfffffffe0007e812 */ /* 0x004fe400078ec0ff */
[----:B------:R-:W-:-:S03]  /*faf0*/  IADD3 R0, R5, 0x58, RZ ;  /* 0x0000005805007810 */ /* 0x000fc60007ffe0ff */
[----:B------:R-:W-:Y:S01]  /*fb00*/  @!P5 LEA.HI R19, R19, R19, RZ, 0x1 ;  /* 0x000000131313d211 */ /* 0x000fe200078f08ff */
[--C-:B------:R-:W-:Y:S01]  /*fb10*/  @!P6 IMAD.WIDE R6, R7, 0x4, R12.reuse ;  /* 0x000000040706e825 */ /* 0x100fe200078e020c */
[----:B------:R-:W-:Y:S02]  /*fb20*/  @!P3 LEA.HI R4, R4, R4, RZ, 0x1 ;  /* 0x000000040404b211 */ /* 0x000fe400078f08ff */
[----:B------:R-:W-:Y:S01]  /*fb30*/  @!P4 LEA.HI R18, R18, R18, RZ, 0x1 ;  /* 0x000000121212c211 */ /* 0x000fe200078f08ff */
[----:B-1----:R-:W-:Y:S01]  /*fb40*/  @!P1 IMAD.WIDE R10, R9, 0x4, R12 ;  /* 0x00000004090a9825 */ /* 0x002fe200078e020c */
[----:B------:R1:W-:Y:S01]  /*fb50*/  @!P6 ST.E.64 [R6.64], R112 ;  /* 0x000000700600e985 */ /* 0x0003e2000c101b0a */
[----:B------:R-:W-:Y:S02]  /*fb60*/  @!P5 LOP3.LUT R19, R19, 0xfffffffe, RZ, 0xc0, !PT ;  /* 0xfffffffe1313d812 */ /* 0x000fe400078ec0ff */
[----:B------:R-:W-:Y:S01]  /*fb70*/  @!P2 LEA.HI R2, R2, R2, RZ, 0x1 ;  /* 0x000000020202a211 */ /* 0x000fe200078f08ff */
[----:B------:R2:W-:Y:S01]  /*fb80*/  @!P1 ST.E.64 [R10.64], R116 ;  /* 0x000000740a009985 */ /* 0x0005e2000c101b0a */
[----:B------:R-:W-:-:S02]  /*fb90*/  ISETP.GE.AND P1, PT, R0, c[0x0][0x3c8], PT ;  /* 0x0000f20000007a0c */ /* 0x000fc40003f26270 */
[----:B---3--:R-:W-:Y:S02]  /*fba0*/  @!P3 LOP3.LUT R15, R4, 0xfffffffe, RZ, 0xc0, !PT ;  /* 0xfffffffe040fb812 */ /* 0x008fe400078ec0ff */
[----:B------:R-:W-:Y:S02]  /*fbb0*/  IADD3 R4, R5, 0x60, RZ ;  /* 0x0000006005047810 */ /* 0x000fe40007ffe0ff */
[----:B------:R-:W-:Y:S01]  /*fbc0*/  @!P4 LOP3.LUT R9, R18, 0xfffffffe, RZ, 0xc0, !PT ;  /* 0xfffffffe1209c812 */ /* 0x000fe200078ec0ff */
[--C-:B------:R-:W-:Y:S01]  /*fbd0*/  @!P3 IMAD.WIDE R14, R15, 0x4, R12.reuse ;  /* 0x000000040f0eb825 */ /* 0x100fe200078e020c */
[----:B------:R-:W-:Y:S02]  /*fbe0*/  ISETP.GE.AND P6, PT, R4, c[0x0][0x3c8], PT ;  /* 0x0000f20004007a0c */ /* 0x000fe40003fc6270 */
[----:B------:R-:W-:Y:S01]  /*fbf0*/  IADD3 R18, R5, 0x68, RZ ;  /* 0x0000006805127810 */ /* 0x000fe20007ffe0ff */
[----:B----4-:R-:W-:Y:S01]  /*fc00*/  @!P4 IMAD.WIDE R16, R9, 0x4, R12 ;  /* 0x000000040910c825 */ /* 0x010fe200078e020c */
[----:B------:R-:W-:-:S02]  /*fc10*/  IADD3 R9, R5, 0x70, RZ ;  /* 0x0000007005097810 */ /* 0x000fc40007ffe0ff */
[----:B------:R-:W-:-:S04]  /*fc20*/  @!P1 LEA.HI R0, R0, R0, RZ, 0x1 ;  /* 0x0000000000009211 */ /* 0x000fc800078f08ff */
[----:B------:R-:W-:Y:S02]  /*fc30*/  @!P1 LOP3.LUT R21, R0, 0xfffffffe, RZ, 0xc0, !PT ;  /* 0xfffffffe00159812 */ /* 0x000fe400078ec0ff */
[C---:B------:R-:W-:Y:S02]  /*fc40*/  IADD3 R0, R5.reuse, 0x88, RZ ;  /* 0x0000008805007810 */ /* 0x040fe40007ffe0ff */
[----:B------:R-:W-:Y:S02]  /*fc50*/  @!P6 LEA.HI R4, R4, R4, RZ, 0x1 ;  /* 0x000000040404e211 */ /* 0x000fe400078f08ff */
[----:B-1----:R-:W-:Y:S02]  /*fc60*/  @!P2 LOP3.LUT R7, R2, 0xfffffffe, RZ, 0xc0, !PT ;  /* 0xfffffffe0207a812 */ /* 0x002fe400078ec0ff */
[----:B------:R-:W-:Y:S01]  /*fc70*/  IADD3 R2, R5, 0x78, RZ ;  /* 0x0000007805027810 */ /* 0x000fe20007ffe0ff */
[----:B--2---:R-:W-:Y:S01]  /*fc80*/  @!P5 IMAD.WIDE R10, R19, 0x4, R12 ;  /* 0x00000004130ad825 */ /* 0x004fe200078e020c */
[----:B------:R-:W-:-:S03]  /*fc90*/  IADD3 R19, R5, 0x80, RZ ;  /* 0x0000008005137810 */ /* 0x000fc60007ffe0ff */
[----:B------:R-:W-:Y:S01]  /*fca0*/  @!P2 IMAD.WIDE R6, R7, 0x4, R12 ;  /* 0x000000040706a825 */ /* 0x000fe200078e020c */
[----:B------:R1:W-:Y:S01]  /*fcb0*/  @!P5 ST.E.64 [R10.64], R120 ;  /* 0x000000780a00d985 */ /* 0x0003e2000c101b0a */
[----:B------:R-:W-:-:S03]  /*fcc0*/  ISETP.GE.AND P5, PT, R18, c[0x0][0x3c8], PT ;  /* 0x0000f20012007a0c */ /* 0x000fc60003fa6270 */
[----:B------:R2:W-:Y:S01]  /*fcd0*/  @!P4 ST.E.64 [R16.64], R36 ;  /* 0x000000241000c985 */ /* 0x0005e2000c101b0a */
[----:B------:R-:W-:-:S03]  /*fce0*/  ISETP.GE.AND P4, PT, R9, c[0x0][0x3c8], PT ;  /* 0x0000f20009007a0c */ /* 0x000fc60003f86270 */
[----:B------:R3:W-:Y:S01]  /*fcf0*/  @!P3 ST.E.64 [R14.64], R40 ;  /* 0x000000280e00b985 */ /* 0x0007e2000c101b0a */
[----:B------:R-:W-:-:S03]  /*fd00*/  ISETP.GE.AND P3, PT, R2, c[0x0][0x3c8], PT ;  /* 0x0000f20002007a0c */ /* 0x000fc60003f66270 */
[----:B------:R4:W-:Y:S01]  /*fd10*/  @!P2 ST.E.64 [R6.64], R44 ;  /* 0x0000002c0600a985 */ /* 0x0009e2000c101b0a */
[----:B------:R-:W-:Y:S02]  /*fd20*/  ISETP.GE.AND P2, PT, R19, c[0x0][0x3c8], PT ;  /* 0x0000f20013007a0c */ /* 0x000fe40003f46270 */
[----:B------:R-:W-:-:S03]  /*fd30*/  @!P5 LEA.HI R18, R18, R18, RZ, 0x1 ;  /* 0x000000121212d211 */ /* 0x000fc600078f08ff */
[----:B------:R-:W-:-:S04]  /*fd40*/  @!P4 LEA.HI R9, R9, R9, RZ, 0x1 ;  /* 0x000000090909c211 */ /* 0x000fc800078f08ff */
[----:B------:R-:W-:Y:S02]  /*fd50*/  @!P3 LEA.HI R2, R2, R2, RZ, 0x1 ;  /* 0x000000020202b211 */ /* 0x000fe400078f08ff */
[----:B------:R-:W-:Y:S02]  /*fd60*/  @!P4 LOP3.LUT R9, R9, 0xfffffffe, RZ, 0xc0, !PT ;  /* 0xfffffffe0909c812 */ /* 0x000fe400078ec0ff */
[----:B------:R-:W-:Y:S01]  /*fd70*/  @!P2 LEA.HI R19, R19, R19, RZ, 0x1 ;  /* 0x000000131313a211 */ /* 0x000fe200078f08ff */
[----:B-1----:R-:W-:-:S03]  /*fd80*/  @!P1 IMAD.WIDE R10, R21, 0x4, R12 ;  /* 0x00000004150a9825 */ /* 0x002fc600078e020c */
[----:B------:R-:W-:Y:S02]  /*fd90*/  @!P2 LOP3.LUT R19, R19, 0xfffffffe, RZ, 0xc0, !PT ;  /* 0xfffffffe1313a812 */ /* 0x000fe400078ec0ff */
[----:B------:R-:W-:Y:S01]  /*fda0*/  IADD3 R21, R5, 0xa0, RZ ;  /* 0x000000a005157810 */ /* 0x000fe20007ffe0ff */
[--C-:B--2---:R-:W-:Y:S01]  /*fdb0*/  @!P4 IMAD.WIDE R16, R9, 0x4, R12.reuse ;  /* 0x000000040910c825 */ /* 0x104fe200078e020c */
[----:B------:R1:W-:Y:S01]  /*fdc0*/  @!P1 ST.E.64 [R10.64], R48 ;  /* 0x000000300a009985 */ /* 0x0003e2000c101b0a */
[----:B------:R-:W-:Y:S02]  /*fdd0*/  ISETP.GE.AND P1, PT, R0, c[0x0][0x3c8], PT ;  /* 0x0000f20000007a0c */ /* 0x000fe40003f26270 */
[----:B---3--:R-:W-:Y:S01]  /*fde0*/  @!P5 LOP3.LUT R15, R18, 0xfffffffe, RZ, 0xc0, !PT ;  /* 0xfffffffe120fd812 */ /* 0x008fe200078ec0ff */
[--C-:B------:R-:W-:Y:S01]  /*fdf0*/  @!P2 IMAD.WIDE R18, R19, 0x4, R12.reuse ;  /* 0x000000041312a825 */ /* 0x100fe200078e020c */
[----:B------:R-:W-:Y:S02]  /*fe00*/  IADD3 R9, R5, 0xb0, RZ ;  /* 0x000000b005097810 */ /* 0x000fe40007ffe0ff */
[----:B----4-:R-:W-:Y:S01]  /*fe10*/  @!P6 LOP3.LUT R7, R4, 0xfffffffe, RZ, 0xc0, !PT ;  /* 0xfffffffe0407e812 */ /* 0x010fe200078ec0ff */
[----:B------:R-:W-:Y:S01]  /*fe20*/  @!P5 IMAD.WIDE R14, R15, 0x4, R12 ;  /* 0x000000040f0ed825 */ /* 0x000fe200078e020c */
[----:B------:R-:W-:-:S03]  /*fe30*/  IADD3 R4, R5, 0xb8, RZ ;  /* 0x000000b805047810 */ /* 0x000fc60007ffe0ff */
[----:B------:R-:W-:Y:S02]  /*fe40*/  @!P6 IMAD.WIDE R6, R7, 0x4, R12 ;  /* 0x000000040706e825 */ /* 0x000fe400078e020c */
[----:B------:R-:W-:-:S03]  /*fe50*/  @!P1 LEA.HI R0, R0, R0, RZ, 0x1 ;  /* 0x0000000000009211 */ /* 0x000fc600078f08ff */
[----:B------:R2:W-:Y:S04]  /*fe60*/  @!P6 ST.E.64 [R6.64], R52 ;  /* 0x000000340600e985 */ /* 0x0005e8000c101b0a */
[----:B------:R3:W-:Y:S04]  /*fe70*/  @!P5 ST.E.64 [R14.64], R56 ;  /* 0x000000380e00d985 */ /* 0x0007e8000c101b0a */
[----:B------:R-:W-:Y:S01]  /*fe80*/  @!P4 ST.E.64 [R16.64], R60 ;  /* 0x0000003c1000c985 */ /* 0x000fe2000c101b0a */
[----:B------:R-:W-:Y:S02]  /*fe90*/  ISETP.GE.AND P4, PT, R21, c[0x0][0x3c8], PT ;  /* 0x0000f20015007a0c */ /* 0x000fe40003f86270 */
[----:B-1----:R-:W-:-:S02]  /*fea0*/  @!P3 LOP3.LUT R11, R2, 0xfffffffe, RZ, 0xc0, !PT ;  /* 0xfffffffe020bb812 */ /* 0x002fc400078ec0ff */
[----:B------:R-:W-:-:S03]  /*feb0*/  IADD3 R2, R5, 0x98, RZ ;  /* 0x0000009805027810 */ /* 0x000fc60007ffe0ff */
[----:B------:R-:W-:Y:S01]  /*fec0*/  @!P3 IMAD.WIDE R10, R11, 0x4, R12 ;  /* 0x000000040b0ab825 */ /* 0x000fe200078e020c */
[----:B------:R-:W-:-:S04]  /*fed0*/  ISETP.GE.AND P5, PT, R2, c[0x0][0x3c8], PT ;  /* 0x0000f20002007a0c */ /* 0x000fc80003fa6270 */
[----:B------:R1:W-:Y:S01]  /*fee0*/  @!P3 ST.E.64 [R10.64], R64 ;  /* 0x000000400a00b985 */ /* 0x0003e2000c101b0a */
[----:B------:R-:W-:Y:S02]  /*fef0*/  ISETP.GE.AND P3, PT, R20, c[0x0][0x3c8], PT ;  /* 0x0000f20014007a0c */ /* 0x000fe40003f66270 */
[----:B------:R-:W-:Y:S01]  /*ff00*/  @!P4 LEA.HI R21, R21, R21, RZ, 0x1 ;  /* 0x000000151515c211 */ /* 0x000fe200078f08ff */
[----:B------:R4:W-:Y:S01]  /*ff10*/  @!P2 ST.E.64 [R18.64], R68 ;  /* 0x000000441200a985 */ /* 0x0009e2000c101b0a */
[----:B------:R-:W-:Y:S02]  /*ff20*/  ISETP.GE.AND P2, PT, R9, c[0x0][0x3c8], PT ;  /* 0x0000f20009007a0c */ /* 0x000fe40003f46270 */
[----:B--2---:R-:W-:Y:S02]  /*ff30*/  @!P1 LOP3.LUT R7, R0, 0xfffffffe, RZ, 0xc0, !PT ;  /* 0xfffffffe00079812 */ /* 0x004fe400078ec0ff */
[----:B------:R-:W-:Y:S02]  /*ff40*/  IADD3 R0, R5, 0x90, RZ ;  /* 0x0000009005007810 */ /* 0x000fe40007ffe0ff */
[----:B------:R-:W-:Y:S01]  /*ff50*/  @!P5 LEA.HI R2, R2, R2, RZ, 0x1 ;  /* 0x000000020202d211 */ /* 0x000fe200078f08ff */
[----:B------:R-:W-:Y:S01]  /*ff60*/  @!P1 IMAD.WIDE R6, R7, 0x4, R12 ;  /* 0x0000000407069825 */ /* 0x000fe200078e020c */
[----:B------:R-:W-:-:S02]  /*ff70*/  ISETP.GE.AND P6, PT, R0, c[0x0][0x3c8], PT ;  /* 0x0000f20000007a0c */ /* 0x000fc40003fc6270 */
[----:B------:R-:W-:Y:S02]  /*ff80*/  @!P3 LEA.HI R20, R20, R20, RZ, 0x1 ;  /* 0x000000141414b211 */ /* 0x000fe400078f08ff */
[----:B------:R2:W-:Y:S01]  /*ff90*/  @!P1 ST.E.64 [R6.64], R72 ;  /* 0x0000004806009985 */ /* 0x0005e2000c101b0a */
[----:B------:R-:W-:Y:S02]  /*ffa0*/  ISETP.GE.AND P1, PT, R4, c[0x0][0x3c8], PT ;  /* 0x0000f20004007a0c */ /* 0x000fe40003f26270 */
[----:B------:R-:W-:Y:S02]  /*ffb0*/  @!P2 LEA.HI R9, R9, R9, RZ, 0x1 ;  /* 0x000000090909a211 */ /* 0x000fe400078f08ff */
[----:B------:R-:W-:Y:S02]  /*ffc0*/  @!P4 LOP3.LUT R21, R21, 0xfffffffe, RZ, 0xc0, !PT ;  /* 0xfffffffe1515c812 */ /* 0x000fe400078ec0ff */
[----:B---3--:R-:W-:Y:S02]  /*ffd0*/  @!P3 LOP3.LUT R15, R20, 0xfffffffe, RZ, 0xc0, !PT ;  /* 0xfffffffe140fb812 */ /* 0x008fe400078ec0ff */
[----:B------:R-:W-:-:S02]  /*ffe0*/  @!P6 LEA.HI R0, R0, R0, RZ, 0x1 ;  /* 0x000000000000e211 */ /* 0x000fc400078f08ff */
[----:B------:R-:W-:Y:S01]  /*fff0*/  @!P2 LOP3.LUT R9, R9, 0xfffffffe, RZ, 0xc0, !PT ;  /* 0xfffffffe0909a812 */ /* 0x000fe200078ec0ff */
[--C-:B------:R-:W-:Y:S01]  /*10000*/  @!P3 IMAD.WIDE R14, R15, 0x4, R12.reuse ;  /* 0x000000040f0eb825 */ /* 0x100fe200078e020c */
[----:B-1----:R-:W-:Y:S02]  /*10010*/  @!P5 LOP3.LUT R11, R2, 0xfffffffe, RZ, 0xc0, !PT ;  /* 0xfffffffe020bd812 */ /* 0x002fe400078ec0ff */
[----:B------:R-:W-:Y:S01]  /*10020*/  @!P1 LEA.HI R4, R4, R4, RZ, 0x1 ;  /* 0x0000000404049211 */ /* 0x000fe200078f08ff */
[----:B----4-:R-:W-:-:S03]  /*10030*/  @!P4 IMAD.WIDE R18, R21, 0x4, R12 ;  /* 0x000000041512c825 */ /* 0x010fc600078e020c */
[----:B------:R-:W-:Y:S01]  /*10040*/  @!P1 LOP3.LUT R17, R4, 0xfffffffe, RZ, 0xc0, !PT ;  /* 0xfffffffe04119812 */ /* 0x000fe200078ec0ff */
[----:B------:R-:W-:-:S04]  /*10050*/  @!P5 IMAD.WIDE R10, R11, 0x4, R12 ;  /* 0x000000040b0ad825 */ /* 0x000fc800078e020c */
[----:B------:R-:W-:Y:S01]  /*10060*/  @!P2 IMAD.WIDE R20, R9, 0x4, R12 ;  /* 0x000000040914a825 */ /* 0x000fe200078e020c */
[----:B--2---:R-:W-:-:S05]  /*10070*/  @!P6 LOP3.LUT R7, R0, 0xfffffffe, RZ, 0xc0, !PT ;  /* 0xfffffffe0007e812 */ /* 0x004fca00078ec0ff */
        /* <DEDUP_REMOVED lines=8> */
.L_x_1612:
[----:B------:R-:W-:Y:S05]  /*10100*/  BSYNC B0 ;  /* 0x0000000000007941 */ /* 0x000fea0003800000 */
.L_x_1611:
[----:B-1-3--:R1:W2:Y:S04]  /*10110*/  SHFL.IDX PT, R7, R8, 0x1, 0x1c1f ;  /* 0x003c1f0008077f89 */ /* 0x00a2a800000e0000 */
[----:B------:R1:W3:Y:S01]  /*10120*/  SHFL.IDX PT, R6, R3, 0x1, 0x1c1f ;  /* 0x003c1f0003067f89 */ /* 0x0002e200000e0000 */
[----:B------:R-:W-:Y:S05]  /*10130*/  @P0 EXIT ;  /* 0x000000000000094d */ /* 0x000fea0003800000 */
[C---:B-1----:R-:W-:Y:S02]  /*10140*/  IADD3 R3, R5.reuse, 0x8, RZ ;  /* 0x0000000805037810 */ /* 0x042fe40007ffe0ff */
[----:B------:R-:W-:-:S02]  /*10150*/  ISETP.GE.AND P1, PT, R5, c[0x0][0x3c8], PT ;  /* 0x0000f20005007a0c */ /* 0x000fc40003f26270 */
[----:B------:R-:W-:Y:S02]  /*10160*/  ISETP.GE.AND P0, PT, R3, c[0x0][0x3c8], PT ;  /* 0x0000f20003007a0c */ /* 0x000fe40003f06270 */
[C---:B------:R-:W-:Y:S02]  /*10170*/  IADD3 R2, R5.reuse, 0x10, RZ ;  /* 0x0000001005027810 */ /* 0x040fe40007ffe0ff */
[C---:B------:R-:W-:Y:S02]  /*10180*/  IADD3 R0, R5.reuse, 0x18, RZ ;  /* 0x0000001805007810 */ /* 0x040fe40007ffe0ff */
[----:B------:R-:W-:Y:S02]  /*10190*/  ISETP.GE.AND P6, PT, R2, c[0x0][0x3c8], PT ;  /* 0x0000f20002007a0c */ /* 0x000fe40003fc6270 */
[----:B------:R-:W-:Y:S02]  /*101a0*/  ISETP.GE.AND P5, PT, R0, c[0x0][0x3c8], PT ;  /* 0x0000f20000007a0c */ /* 0x000fe40003fa6270 */
[C---:B------:R-:W-:Y:S01]  /*101b0*/  IADD3 R10, R5.reuse, 0x20, RZ ;  /* 0x00000020050a7810 */ /* 0x040fe20007ffe0ff */
[C---:B--234-:R-:W-:Y:S01]  /*101c0*/  @!P1 IMAD.WIDE R12, R5.reuse, 0x4, R6 ;  /* 0x00000004050c9825 */ /* 0x05cfe200078e0206 */
[----:B------:R-:W-:-:S02]  /*101d0*/  IADD3 R9, R5, 0x28, RZ ;  /* 0x0000002805097810 */ /* 0x000fc40007ffe0ff */
[----:B------:R-:W-:Y:S02]  /*101e0*/  @!P0 LEA.HI R3, R3, R3, RZ, 0x1 ;  /* 0x0000000303038211 */ /* 0x000fe400078f08ff */
[----:B------:R-:W-:Y:S01]  /*101f0*/  IADD3 R8, R5, 0x30, RZ ;  /* 0x0000003005087810 */ /* 0x000fe20007ffe0ff */
[----:B------:R1:W-:Y:S01]  /*10200*/  @!P1 ST.E.64 [R12.64], R130 ;  /* 0x000000820c009985 */ /* 0x0003e2000c101b0a */
[----:B------:R-:W-:Y:S02]  /*10210*/  @!P0 LOP3.LUT R3, R3, 0xfffffffe, RZ, 0xc0, !PT ;  /* 0xfffffffe03038812 */ /* 0x000fe400078ec0ff */
[----:B------:R-:W-:Y:S02]  /*10220*/  IADD3 R4, R5, 0x38, RZ ;  /* 0x0000003805047810 */ /* 0x000fe40007ffe0ff */
[----:B------:R-:W-:Y:S01]  /*10230*/  ISETP.GE.AND P4, PT, R10, c[0x0][0x3c8], PT ;  /* 0x0000f2000a007a0c */ /* 0x000fe20003f86270 */
[----:B------:R-:W-:Y:S01]  /*10240*/  @!P0 IMAD.WIDE R14, R3, 0x4, R6 ;  /* 0x00000004030e8825 */ /* 0x000fe200078e0206 */
        /* <DEDUP_REMOVED lines=8> */
[----:B------:R-:W-:Y:S02]  /*102d0*/  @!P6 LOP3.LUT R11, R2, 0xfffffffe, RZ, 0xc0, !PT ;  /* 0xfffffffe020be812 */ /* 0x000fe400078ec0ff */
[----:B------:R-:W-:Y:S02]  /*102e0*/  @!P4 LEA.HI R10, R10, R10, RZ, 0x1 ;  /* 0x0000000a0a0ac211 */ /* 0x000fe400078f08ff */
[----:B------:R-:W-:Y:S02]  /*102f0*/  @!P3 LEA.HI R9, R9, R9, RZ, 0x1 ;  /* 0x000000090909b211 */ /* 0x000fe400078f08ff */
[----:B------:R-:W-:Y:S02]  /*10300*/  IADD3 R2, R5, 0x48, RZ ;  /* 0x0000004805027810 */ /* 0x000fe40007ffe0ff */
[----:B-1----:R-:W-:Y:S02]  /*10310*/  @!P5 LOP3.LUT R13, R0, 0xfffffffe, RZ, 0xc0, !PT ;  /* 0xfffffffe000dd812 */ /* 0x002fe400078ec0ff */
[----:B------:R-:W-:-:S02]  /*10320*/  @!P2 LEA.HI R8, R8, R8, RZ, 0x1 ;  /* 0x000000080808a211 */ /* 0x000fc400078f08ff */
[----:B------:R-:W-:Y:S01]  /*10330*/  IADD3 R0, R5, 0x50, RZ ;  /* 0x0000005005007810 */ /* 0x000fe20007ffe0ff */
[--C-:B------:R-:W-:Y:S01]  /*10340*/  @!P5 IMAD.WIDE R12, R13, 0x4, R6.reuse ;  /* 0x000000040d0cd825 */ /* 0x100fe200078e0206 */
[----:B------:R-:W-:Y:S02]  /*10350*/  @!P1 LEA.HI R4, R4, R4, RZ, 0x1 ;  /* 0x0000000404049211 */ /* 0x000fe400078f08ff */
[----:B------:R-:W-:Y:S02]  /*10360*/  @!P0 LEA.HI R3, R3, R3, RZ, 0x1 ;  /* 0x0000000303038211 */ /* 0x000fe400078f08ff */
[----:B------:R-:W-:Y:S01]  /*10370*/  @!P3 LOP3.LUT R9, R9, 0xfffffffe, RZ, 0xc0, !PT ;  /* 0xfffffffe0909b812 */ /* 0x000fe200078ec0ff */
[----:B--2---:R-:W-:Y:S01]  /*10380*/  @!P6 IMAD.WIDE R14, R11, 0x4, R6 ;  /* 0x000000040b0ee825 */ /* 0x004fe200078e0206 */
[----:B------:R-:W-:Y:S02]  /*10390*/  @!P4 LOP3.LUT R11, R10, 0xfffffffe, RZ, 0xc0, !PT ;  /* 0xfffffffe0a0bc812 */ /* 0x000fe400078ec0ff */
[----:B------:R-:W-:-:S02]  /*103a0*/  @!P0 LOP3.LUT R3, R3, 0xfffffffe, RZ, 0xc0, !PT ;  /* 0xfffffffe03038812 */ /* 0x000fc400078ec0ff */
[----:B------:R1:W-:Y:S01]  /*103b0*/  @!P6 ST.E.64 [R14.64], R102 ;  /* 0x000000660e00e985 */ /* 0x0003e2000c101b0a */
[----:B------:R-:W-:Y:S01]  /*103c0*/  ISETP.GE.AND P6, PT, R2, c[0x0][0x3c8], PT ;  /* 0x0000f20002007a0c */ /* 0x000fe20003fc6270 */
[--C-:B------:R-:W-:Y:S01]  /*103d0*/  @!P4 IMAD.WIDE R10, R11, 0x4, R6.reuse ;  /* 0x000000040b0ac825 */ /* 0x100fe200078e0206 */
[----:B------:R-:W-:Y:S01]  /*103e0*/  IADD3 R20, R5, 0x58, RZ ;  /* 0x0000005805147810 */ /* 0x000fe20007ffe0ff */
[----:B------:R2:W-:Y:S01]  /*103f0*/  @!P5 ST.E.64 [R12.64], R106 ;  /* 0x0000006a0c00d985 */ /* 0x0005e2000c101b0a */
[----:B------:R-:W-:Y:S01]  /*10400*/  ISETP.GE.AND P5, PT, R0, c[0x0][0x3c8], PT ;  /* 0x0000f20000007a0c */ /* 0x000fe20003fa6270 */
[----:B------:R-:W-:Y:S01]  /*10410*/  @!P0 IMAD.WIDE R16, R3, 0x4, R6 ;  /* 0x0000000403108825 */ /* 0x000fe200078e0206 */
[C---:B------:R-:W-:Y:S01]  /*10420*/  IADD3 R19, R5.reuse, 0x60, RZ ;  /* 0x0000006005137810 */ /* 0x040fe20007ffe0ff */
[----:B------:R3:W-:Y:S01]  /*10430*/  @!P4 ST.E.64 [R10.64], R110 ;  /* 0x0000006e0a00c985 */ /* 0x0007e2000c101b0a */
[C---:B------:R-:W-:Y:S02]  /*10440*/  IADD3 R18, R5.reuse, 0x68, RZ ;  /* 0x0000006805127810 */ /* 0x040fe40007ffe0ff */
[----:B------:R-:W-:-:S02]  /*10450*/  IADD3 R3, R5, 0x78, RZ ;  /* 0x0000007805037810 */ /* 0x000fc40007ffe0ff */
[----:B------:R-:W-:Y:S02]  /*10460*/  ISETP.GE.AND P4, PT, R20, c[0x0][0x3c8], PT ;  /* 0x0000f20014007a0c */ /* 0x000fe40003f86270 */
[----:B------:R-:W-:-:S03]  /*10470*/  @!P6 LEA.HI R2, R2, R2, RZ, 0x1 ;  /* 0x000000020202e211 */ /* 0x000fc600078f08ff */
[----:B------:R-:W-:-:S08]  /*10480*/  @!P5 LEA.HI R0, R0, R0, RZ, 0x1 ;  /* 0x000000000000d211 */ /* 0x000fd000078f08ff */
[----:B------:R-:W-:Y:S02]  /*10490*/  @!P4 LEA.HI R20, R20, R20, RZ, 0x1 ;  /* 0x000000141414c211 */ /* 0x000fe400078f08ff */
[----:B-1----:R-:W-:Y:S01]  /*104a0*/  @!P2 LOP3.LUT R15, R8, 0xfffffffe, RZ, 0xc0, !PT ;  /* 0xfffffffe080fa812 */ /* 0x002fe200078ec0ff */
[----:B------:R-:W-:Y:S01]  /*104b0*/  @!P3 IMAD.WIDE R8, R9, 0x4, R6 ;  /* 0x000000040908b825 */ /* 0x000fe200078e0206 */
[----:B--2---:R-:W-:-:S03]  /*104c0*/  @!P1 LOP3.LUT R13, R4, 0xfffffffe, RZ, 0xc0, !PT ;  /* 0xfffffffe040d9812 */ /* 0x004fc600078ec0ff */
[--C-:B------:R-:W-:Y:S01]  /*104d0*/  @!P2 IMAD.WIDE R14, R15, 0x4, R6.reuse ;  /* 0x000000040f0ea825 */ /* 0x100fe200078e0206 */
[----:B------:R-:W-:Y:S01]  /*104e0*/  IADD3 R4, R5, 0x70, RZ ;  /* 0x0000007005047810 */ /* 0x000fe20007ffe0ff */
[----:B------:R1:W-:Y:S01]  /*104f0*/  @!P3 ST.E.64 [R8.64], R114 ;  /* 0x000000720800b985 */ /* 0x0003e2000c101b0a */
[----:B------:R-:W-:Y:S01]  /*10500*/  ISETP.GE.AND P3, PT, R19, c[0x0][0x3c8], PT ;  /* 0x0000f20013007a0c */ /* 0x000fe20003f66270 */
[--C-:B------:R-:W-:Y:S01]  /*10510*/  @!P1 IMAD.WIDE R12, R13, 0x4, R6.reuse ;  /* 0x000000040d0c9825 */ /* 0x100fe200078e0206 */
[----:B---3--:R-:W-:Y:S01]  /*10520*/  @!P5 LOP3.LUT R11, R0, 0xfffffffe, RZ, 0xc0, !PT ;  /* 0xfffffffe000bd812 */ /* 0x008fe200078ec0ff */
[----:B------:R-:W-:Y:S01]  /*10530*/  @!P2 ST.E.64 [R14.64], R118 ;  /* 0x000000760e00a985 */ /* 0x000fe2000c101b0a */
[----:B------:R-:W-:Y:S02]  /*10540*/  ISETP.GE.AND P2, PT, R18, c[0x0][0x3c8], PT ;  /* 0x0000f20012007a0c */ /* 0x000fe40003f46270 */
[----:B------:R-:W-:Y:S01]  /*10550*/  IADD3 R0, R5, 0x88, RZ ;  /* 0x0000008805007810 */ /* 0x000fe20007ffe0ff */
[----:B------:R2:W-:Y:S01]  /*10560*/  @!P1 ST.E.64 [R12.64], R122 ;  /* 0x0000007a0c009985 */ /* 0x0005e2000c101b0a */
[----:B------:R-:W-:Y:S01]  /*10570*/  ISETP.GE.AND P1, PT, R4, c[0x0][0x3c8], PT ;  /* 0x0000f20004007a0c */ /* 0x000fe20003f26270 */
[----:B------:R-:W-:-:S02]  /*10580*/  @!P5 IMAD.WIDE R10, R11, 0x4, R6 ;  /* 0x000000040b0ad825 */ /* 0x000fc400078e0206 */
[----:B------:R3:W-:Y:S01]  /*10590*/  @!P0 ST.E.64 [R16.64], R38 ;  /* 0x0000002610008985 */ /* 0x0007e2000c101b0a */
[----:B------:R-:W-:Y:S02]  /*105a0*/  ISETP.GE.AND P0, PT, R3, c[0x0][0x3c8], PT ;  /* 0x0000f20003007a0c */ /* 0x000fe40003f06270 */
[----:B------:R-:W-:-:S03]  /*105b0*/  @!P3 LEA.HI R19, R19, R19, RZ, 0x1 ;  /* 0x000000131313b211 */ /* 0x000fc600078f08ff */
[----:B------:R-:W-:Y:S02]  /*105c0*/  @!P2 LEA.HI R18, R18, R18, RZ, 0x1 ;  /* 0x000000121212a211 */ /* 0x000fe400078f08ff */
[----:B------:R-:W-:Y:S02]  /*105d0*/  @!P3 LOP3.LUT R19, R19, 0xfffffffe, RZ, 0xc0, !PT ;  /* 0xfffffffe1313b812 */ /* 0x000fe400078ec0ff */
[----:B------:R-:W-:-:S04]  /*105e0*/  @!P1 LEA.HI R4, R4, R4, RZ, 0x1 ;  /* 0x0000000404049211 */ /* 0x000fc800078f08ff */
[----:B------:R-:W-:Y:S02]  /*105f0*/  @!P0 LEA.HI R3, R3, R3, RZ, 0x1 ;  /* 0x0000000303038211 */ /* 0x000fe400078f08ff */
[----:B-1----:R-:W-:Y:S02]  /*10600*/  @!P6 LOP3.LUT R9, R2, 0xfffffffe, RZ, 0xc0, !PT ;  /* 0xfffffffe0209e812 */ /* 0x002fe400078ec0ff */
[----:B------:R-:W-:Y:S02]  /*10610*/  IADD3 R2, R5, 0x80, RZ ;  /* 0x0000008005027810 */ /* 0x000fe40007ffe0ff */
[----:B------:R-:W-:Y:S01]  /*10620*/  @!P0 LOP3.LUT R3, R3, 0xfffffffe, RZ, 0xc0, !PT ;  /* 0xfffffffe03038812 */ /* 0x000fe200078ec0ff */
[----:B------:R-:W-:Y:S01]  /*10630*/  @!P6 IMAD.WIDE R8, R9, 0x4, R6 ;  /* 0x000000040908e825 */ /* 0x000fe200078e0206 */
[----:B--2---:R-:W-:-:S03]  /*10640*/  @!P4 LOP3.LUT R13, R20, 0xfffffffe, RZ, 0xc0, !PT ;  /* 0xfffffffe140dc812 */ /* 0x004fc600078ec0ff */
[--C-:B------:R-:W-:Y:S01]  /*10650*/  @!P3 IMAD.WIDE R14, R19, 0x4, R6.reuse ;  /* 0x00000004130eb825 */ /* 0x100fe200078e0206 */
[----:B------:R1:W-:Y:S01]  /*10660*/  @!P6 ST.E.64 [R8.64], R42 ;  /* 0x0000002a0800e985 */ /* 0x0003e2000c101b0a */
[----:B------:R-:W-:Y:S02]  /*10670*/  ISETP.GE.AND P6, PT, R2, c[0x0][0x3c8], PT ;  /* 0x0000f20002007a0c */ /* 0x000fe40003fc6270 */
[--C-:B------:R-:W-:Y:S01]  /*10680*/  @!P4 IMAD.WIDE R12, R13, 0x4, R6.reuse ;  /* 0x000000040d0cc825 */ /* 0x100fe200078e0206 */
[----:B------:R2:W-:Y:S01]  /*10690*/  @!P5 ST.E.64 [R10.64], R46 ;  /* 0x0000002e0a00d985 */ /* 0x0005e2000c101b0a */
[----:B------:R-:W-:Y:S02]  /*106a0*/  ISETP.GE.AND P5, PT, R0, c[0x0][0x3c8], PT ;  /* 0x0000f20000007a0c */ /* 0x000fe40003fa6270 */
[----:B------:R-:W-:Y:S01]  /*106b0*/  IADD3 R20, R5, 0x90, RZ ;  /* 0x0000009005147810 */ /* 0x000fe20007ffe0ff */
[----:B---3--:R-:W-:Y:S01]  /*106c0*/  @!P0 IMAD.WIDE R16, R3, 0x4, R6 ;  /* 0x0000000403108825 */ /* 0x008fe200078e0206 */
[C---:B------:R-:W-:Y:S01]  /*106d0*/  IADD3 R19, R5.reuse, 0x98, RZ ;  /* 0x0000009805137810 */ /* 0x040fe20007ffe0ff */
[----:B------:R3:W-:Y:S01]  /*106e0*/  @!P4 ST.E.64 [R12.64], R50 ;  /* 0x000000320c00c985 */ /* 0x0007e2000c101b0a */
[----:B------:R-:W-:-:S02]  /*106f0*/  IADD3 R3, R5, 0xb0, RZ ;  /* 0x000000b005037810 */ /* 0x000fc40007ffe0ff */
[----:B------:R-:W-:Y:S01]  /*10700*/  ISETP.GE.AND P4, PT, R20, c[0x0][0x3c8], PT ;  /* 0x0000f20014007a0c */ /* 0x000fe20003f86270 */
[----:B------:R4:W-:Y:S01]  /*10710*/  @!P3 ST.E.64 [R14.64], R54 ;  /* 0x000000360e00b985 */ /* 0x0009e2000c101b0a */
[----:B------:R-:W-:Y:S02]  /*10720*/  ISETP.GE.AND P3, PT, R19, c[0x0][0x3c8], PT ;  /* 0x0000f20013007a0c */ /* 0x000fe40003f66270 */
[----:B------:R-:W-:Y:S02]  /*10730*/  @!P6 LEA.HI R2, R2, R2, RZ, 0x1 ;  /* 0x000000020202e211 */ /* 0x000fe400078f08ff */
[----:B------:R-:W-:-:S07]  /*10740*/  @!P5 LEA.HI R0, R0, R0, RZ, 0x1 ;  /* 0x000000000000d211 */ /* 0x000fce00078f08ff */
[----:B------:R-:W-:Y:S02]  /*10750*/  @!P4 LEA.HI R20, R20, R20, RZ, 0x1 ;  /* 0x000000141414c211 */ /* 0x000fe400078f08ff */
[----:B------:R-:W-:Y:S02]  /*10760*/  @!P3 LEA.HI R19, R19, R19, RZ, 0x1 ;  /* 0x000000131313b211 */ /* 0x000fe400078f08ff */
[----:B-1----:R-:W-:Y:S02]  /*10770*/  @!P2 LOP3.LUT R9, R18, 0xfffffffe, RZ, 0xc0, !PT ;  /* 0xfffffffe1209a812 */ /* 0x002fe400078ec0ff */
[----:B------:R-:W-:Y:S02]  /*10780*/  IADD3 R18, R5, 0xa0, RZ ;  /* 0x000000a005127810 */ /* 0x000fe40007ffe0ff */
[----:B--2---:R-:W-:Y:S01]  /*10790*/  @!P1 LOP3.LUT R11, R4, 0xfffffffe, RZ, 0xc0, !PT ;  /* 0xfffffffe040b9812 */ /* 0x004fe200078ec0ff */
[----:B------:R-:W-:Y:S01]  /*107a0*/  @!P2 IMAD.WIDE R8, R9, 0x4, R6 ;  /* 0x000000040908a825 */ /* 0x000fe200078e0206 */
[----:B------:R-:W-:-:S02]  /*107b0*/  IADD3 R4, R5, 0xa8, RZ ;  /* 0x000000a805047810 */ /* 0x000fc40007ffe0ff */
[----:B------:R-:W-:Y:S01]  /*107c0*/  @!P3 LOP3.LUT R19, R19, 0xfffffffe, RZ, 0xc0, !PT ;  /* 0xfffffffe1313b812 */ /* 0x000fe200078ec0ff */
[----:B------:R-:W-:Y:S01]  /*107d0*/  @!P1 IMAD.WIDE R10, R11, 0x4, R6 ;  /* 0x000000040b0a9825 */ /* 0x000fe200078e0206 */
[----:B------:R1:W-:Y:S01]  /*107e0*/  @!P2 ST.E.64 [R8.64], R58 ;  /* 0x0000003a0800a985 */ /* 0x0003e2000c101b0a */
[----:B------:R-:W-:Y:S02]  /*107f0*/  ISETP.GE.AND P2, PT, R18, c[0x0][0x3c8], PT ;  /* 0x0000f20012007a0c */ /* 0x000fe40003f46270 */
[----:B---3--:R-:W-:Y:S01]  /*10800*/  @!P4 LOP3.LUT R13, R20, 0xfffffffe, RZ, 0xc0, !PT ;  /* 0xfffffffe140dc812 */ /* 0x008fe200078ec0ff */
        /* <DEDUP_REMOVED lines=34> */
.L_x_1610:
        /* <DEDUP_REMOVED lines=50> */
.L_x_1613:
        /* <DEDUP_REMOVED lines=11> */
.L_x_2498:


//--------------------- .text._ZN7cutlass13device_kernelIN5flash19enable_sm80_to_sm89INS1_16FlashAttnFwdSm80INS1_25CollectiveMainloopFwdSm80ILi8ELi2ELb0EN4cute5tupleIJNS5_1CILi128EEENS7_ILi64EEENS7_ILi192EEEEEELi192ENS_10bfloat16_tEfNS_4arch4Sm80ELb0ELb1ELb0ELb1ELb0ELb0ELb1ELb1EEENS1_21CollectiveEpilogueFwdINS6_IJS8_SA_S9_EEENS6_IJNS7_ILi1EEESI_SI_EEESC_SE_Li256ELb1ELb1ELb1ELb0EEENS1_36VarlenDynamicPersistentTileSchedulerILi128ELi64ELi256ELi256ELb1ELb1ELb0ELb1ELb0ELb1EEEEEEEEEvNT_6ParamsE --------------------------
	.section	.text._ZN7cutlass13device_kernelIN5flash19enable_sm80_to_sm89INS1_16FlashAttnFwdSm80INS1_25CollectiveMainloopFwdSm80ILi8ELi2ELb0EN4cute5tupleIJNS5_1CILi128EEENS7_ILi64EEENS7_ILi192EEEEEELi192ENS_10bfloat16_tEfNS_4arch4Sm80ELb0ELb1ELb0ELb1ELb0ELb0ELb1ELb1EEENS1_21CollectiveEpilogueFwdINS6_IJS8_SA_S9_EEENS6_IJNS7_ILi1EEESI_SI_EEESC_SE_Li256ELb1ELb1ELb1ELb0EEENS1_36VarlenDynamicPersistentTileSchedulerILi128ELi64ELi256ELi256ELb1ELb1ELb0ELb1ELb0ELb1EEEEEEEEEvNT_6ParamsE,"ax",@progbits
	.sectioninfo	@"SHI_REGISTERS=251"
	.align	128
.text._ZN7cutlass13device_kernelIN5flash19enable_sm80_to_sm89INS1_16FlashAttnFwdSm80INS1_25CollectiveMainloopFwdSm80ILi8ELi2ELb0EN4cute5tupleIJNS5_1CILi128EEENS7_ILi64EEENS7_ILi192EEEEEELi192ENS_10bfloat16_tEfNS_4arch4Sm80ELb0ELb1ELb0ELb1ELb0ELb0ELb1ELb1EEENS1_21CollectiveEpilogueFwdINS6_IJS8_SA_S9_EEENS6_IJNS7_ILi1EEESI_SI_EEESC_SE_Li256ELb1ELb1ELb1ELb0EEENS1_36VarlenDynamicPersistentTileSchedulerILi128ELi64ELi256ELi256ELb1ELb1ELb0ELb1ELb0ELb1EEEEEEEEEvNT_6ParamsE:
        .type           _ZN7cutlass13device_kernelIN5flash19enable_sm80_to_sm89INS1_16FlashAttnFwdSm80INS1_25CollectiveMainloopFwdSm80ILi8ELi2ELb0EN4cute5tupleIJNS5_1CILi128EEENS7_ILi64EEENS7_ILi192EEEEEELi192ENS_10bfloat16_tEfNS_4arch4Sm80ELb0ELb1ELb0ELb1ELb0ELb0ELb1ELb1EEENS1_21CollectiveEpilogueFwdINS6_IJS8_SA_S9_EEENS6_IJNS7_ILi1EEESI_SI_EEESC_SE_Li256ELb1ELb1ELb1ELb0EEENS1_36VarlenDynamicPersistentTileSchedulerILi128ELi64ELi256ELi256ELb1ELb1ELb0ELb1ELb0ELb1EEEEEEEEEvNT_6ParamsE,@function
        .size           _ZN7cutlass13device_kernelIN5flash19enable_sm80_to_sm89INS1_16FlashAttnFwdSm80INS1_25CollectiveMainloopFwdSm80ILi8ELi2ELb0EN4cute5tupleIJNS5_1CILi128EEENS7_ILi64EEENS7_ILi192EEEEEELi192ENS_10bfloat16_tEfNS_4arch4Sm80ELb0ELb1ELb0ELb1ELb0ELb0ELb1ELb1EEENS1_21CollectiveEpilogueFwdINS6_IJS8_SA_S9_EEENS6_IJNS7_ILi1EEESI_SI_EEESC_SE_Li256ELb1ELb1ELb1ELb0EEENS1_36VarlenDynamicPersistentTileSchedulerILi128ELi64ELi256ELi256ELb1ELb1ELb0ELb1ELb0ELb1EEEEEEEEEvNT_6ParamsE,(.L_x_2499 - _ZN7cutlass13device_kernelIN5flash19enable_sm80_to_sm89INS1_16FlashAttnFwdSm80INS1_25CollectiveMainloopFwdSm80ILi8ELi2ELb0EN4cute5tupleIJNS5_1CILi128EEENS7_ILi64EEENS7_ILi192EEEEEELi192ENS_10bfloat16_tEfNS_4arch4Sm80ELb0ELb1ELb0ELb1ELb0ELb0ELb1ELb1EEENS1_21CollectiveEpilogueFwdINS6_IJS8_SA_S9_EEENS6_IJNS7_ILi1EEESI_SI_EEESC_SE_Li256ELb1ELb1ELb1ELb0EEENS1_36VarlenDynamicPersistentTileSchedulerILi128ELi64ELi256ELi256ELb1ELb1ELb0ELb1ELb0ELb1EEEEEEEEEvNT_6ParamsE)
        .other          _ZN7cutlass13device_kernelIN5flash19enable_sm80_to_sm89INS1_16FlashAttnFwdSm80INS1_25CollectiveMainloopFwdSm80ILi8ELi2ELb0EN4cute5tupleIJNS5_1CILi128EEENS7_ILi64EEENS7_ILi192EEEEEELi192ENS_10bfloat16_tEfNS_4arch4Sm80ELb0ELb1ELb0ELb1ELb0ELb0ELb1ELb1EEENS1_21CollectiveEpilogueFwdINS6_IJS8_SA_S9_EEENS6_IJNS7_ILi1EEESI_SI_EEESC_SE_Li256ELb1ELb1ELb1ELb0EEENS1_36VarlenDynamicPersistentTileSchedulerILi128ELi64ELi256ELi256ELb1ELb1ELb0ELb1ELb0ELb1EEEEEEEEEvNT_6ParamsE,@"STO_CUDA_ENTRY STV_DEFAULT"
_ZN7cutlass13device_kernelIN5flash19enable_sm80_to_sm89INS1_16FlashAttnFwdSm80INS1_25CollectiveMainloopFwdSm80ILi8ELi2ELb0EN4cute5tupleIJNS5_1CILi128EEENS7_ILi64EEENS7_ILi192EEEEEELi192ENS_10bfloat16_tEfNS_4arch4Sm80ELb0ELb1ELb0ELb1ELb0ELb0ELb1ELb1EEENS1_21CollectiveEpilogueFwdINS6_IJS8_SA_S9_EEENS6_IJNS7_ILi1EEESI_SI_EEESC_SE_Li256ELb1ELb1ELb1ELb0EEENS1_36VarlenDynamicPersistentTileSchedulerILi128ELi64ELi256ELi256ELb1ELb1ELb0ELb1ELb0ELb1EEEEEEEEEvNT_6ParamsE:
        /* <DEDUP_REMOVED lines=55> */
.L_x_1619:
        /* <DEDUP_REMOVED lines=16> */
.L_x_1762:
        /* <DEDUP_REMOVED lines=16> */
.L_x_1763:
[----:B--2---:R-:W-:-:S05]  /*0570*/  IMAD R2, R2, c[0x0][0x538], RZ ;  /* 0x00014e0002027a24 */ /* 0x004fca00078e02ff */
[----:B------:R-:W-:-:S04]  /*0580*/  IADD3 R3, R2, R3, RZ ;  /* 0x0000000302037210 */ /* 0x000fc80007ffe0ff */
[----:B------:R-:W-:-:S13]  /*0590*/  ISETP.GT.AND P0, PT, R3, UR4, PT ;  /* 0x0000000403007c0c */ /* 0x000fda000bf04270 */
[----:B-1----:R-:W-:Y:S05]  /*05a0*/  @!P0 BRA `(.L_x_1619) ;  /* 0xfffffdc000008947 */ /* 0x002fea000383ffff */
.L_x_1615:
[----:B------:R-:W-:-:S05]  /*05b0*/  IADD3 R192, -R2, R3, RZ ;  /* 0x0000000302c07210 */ /* 0x000fca0007ffe1ff */
[----:B------:R-:W-:-:S05]  /*05c0*/  IMAD R0, R11, c[0x0][0x538], R192 ;  /* 0x00014e000b007a24 */ /* 0x000fca00078e02c0 */
[----:B------:R-:W-:Y:S01]  /*05d0*/  ISETP.GT.AND P0, PT, R0, UR4, PT ;  /* 0x0000000400007c0c */ /* 0x000fe2000bf04270 */
[----:B------:R-:W-:-:S12]  /*05e0*/  BRA.DIV ~URZ, `(.L_x_1620) ;  /* 0x000135a27f007947 */ /* 0x000fd8000b800000 */
[----:B------:R-:W-:-:S04]  /*05f0*/  VOTE.ANY R10, PT, !P0 ;  /* 0x00000000000a7806 */ /* 0x000fc800040e0100 */
.L_x_1764:
[----:B------:R-:W1:Y:S02]  /*0600*/  POPC R14, R10 ;  /* 0x0000000a000e7309 */ /* 0x000e640000000000 */
[----:B-1----:R-:W-:Y:S01]  /*0610*/  IADD3 R195, R14, R195, RZ ;  /* 0x000000c30ec37210 */ /* 0x002fe20007ffe0ff */
[----:B------:R-:W-:Y:S05]  /*0620*/  BRA.DIV ~URZ, `(.L_x_1621) ;  /* 0x000135a27f007947 */ /* 0x000fea000b800000 */
[----:B------:R1:W2:Y:S01]  /*0630*/  SHFL.IDX PT, R12, R12, R14, 0x1f ;  /* 0x00001f0e0c0c7589 */ /* 0x0002a200000e0000 */
[----:B------:R-:W-:-:S03]  /*0640*/  MOV R3, RZ ;  /* 0x000000ff00037202 */ /* 0x000fc60000000f00 */
[----:B------:R1:W3:Y:S04]  /*0650*/  SHFL.IDX PT, R9, R9, R14, 0x1f ;  /* 0x00001f0e09097589 */ /* 0x0002e800000e0000 */
.L_x_1765:
[----:B------:R-:W-:Y:S01]  /*0660*/  ISETP.NE.AND P0, PT, R10, RZ, PT ;  /* 0x000000ff0a00720c */ /* 0x000fe20003f05270 */
[----:B------:R-:W-:-:S12]  /*0670*/  BSSY B0, `(.L_x_1622) ;  /* 0x0000005000007945 */ /* 0x000fd80003800000 */
[----:B------:R-:W-:Y:S05]  /*0680*/  @!P0 BRA `(.L_x_1623) ;  /* 0x0000003000008947 */ /* 0x000fea0003800000 */
[----:B------:R-:W-:Y:S01]  /*0690*/  IADD3 R4, R14, -0x1, RZ ;  /* 0xffffffff0e047810 */ /* 0x000fe20007ffe0ff */
[----:B------:R-:W-:Y:S05]  /*06a0*/  BRA.DIV ~URZ, `(.L_x_1624) ;  /* 0x000136027f007947 */ /* 0x000fea000b800000 */
[----:B------:R4:W1:Y:S02]  /*06b0*/  SHFL.IDX PT, R3, R11, R4, 0x1f ;  /* 0x00001f040b037589 */ /* 0x00086400000e0000 */
.L_x_1623:
[----:B------:R-:W-:Y:S05]  /*06c0*/  BSYNC B0 ;  /* 0x0000000000007941 */ /* 0x000fea0003800000 */
.L_x_1622:
[----:B---3--:R-:W-:Y:S01]  /*06d0*/  ISETP.NE.AND P0, PT, R9, 0x1, PT ;  /* 0x000000010900780c */ /* 0x008fe20003f05270 */
[----:B-1----:R-:W-:Y:S01]  /*06e0*/  IMAD R192, R3, c[0x0][0x538], R192 ;  /* 0x00014e0003c07a24 */ /* 0x002fe200078e02c0 */
[----:B------:R-:W-:Y:S04]  /*06f0*/  BSSY B0, `(.L_x_1625) ;  /* 0x0000077000007945 */ /* 0x000fe80003800000 */
[----:B------:R-:W-:-:S07]  /*0700*/  IADD3 R3, -R192, UR4, RZ ;  /* 0x00000004c0037c10 */ /* 0x000fce000fffe1ff */
[----:B------:R-:W-:Y:S05]  /*0710*/  @!P0 BRA `(.L_x_1626) ;  /* 0x0000037000008947 */ /* 0x000fea0003800000 */
[-C--:B--2---:R-:W-:Y:S02]  /*0720*/  IABS R5, R12.reuse ;  /* 0x0000000c00057213 */ /* 0x084fe40000000000 */
[----:B------:R-:W-:Y:S02]  /*0730*/  IABS R6, R9 ;  /* 0x0000000900067213 */ /* 0x000fe40000000000 */
[----:B------:R-:W1:Y:S01]  /*0740*/  I2F.RP R13, R5 ;  /* 0x00000005000d7306 */ /* 0x000e620000209400 */
[----:B------:R-:W-:Y:S02]  /*0750*/  IABS R2, R3 ;  /* 0x0000000300027213 */ /* 0x000fe40000000000 */
[----:B------:R-:W-:-:S05]  /*0760*/  IABS R0, R12 ;  /* 0x0000000c00007213 */ /* 0x000fca0000000000 */
[----:B------:R-:W2:Y:S08]  /*0770*/  I2F.RP R7, R6 ;  /* 0x0000000600077306 */ /* 0x000eb00000209400 */
[----:B-1----:R-:W1:Y:S08]  /*0780*/  MUFU.RCP R10, R13 ;  /* 0x0000000d000a7308 */ /* 0x002e700000001000 */
[----:B--2---:R-:W-:Y:S01]  /*0790*/  MUFU.RCP R7, R7 ;  /* 0x0000000700077308 */ /* 0x004fe20000001000 */
[----:B-1----:R-:W-:Y:S01]  /*07a0*/  IADD3 R10, R10, 0xffffffe, RZ ;  /* 0x0ffffffe0a0a7810 */ /* 0x002fe20007ffe0ff */
[----:B------:R-:W-:Y:S01]  /*07b0*/  IMAD.MOV R13, RZ, RZ, -R0 ;  /* 0x000000ffff0d7224 */ /* 0x000fe200078e0a00 */
[----:B------:R-:W-:-:S05]  /*07c0*/  LOP3.LUT R0, R3, R12, RZ, 0x3c, !PT ;  /* 0x0000000c03007212 */ /* 0x000fca00078e3cff */
[----:B----4-:R-:W1:Y:S01]  /*07d0*/  F2I.FTZ.U32.TRUNC.NTZ R11, R10 ;  /* 0x0000000a000b7305 */ /* 0x010e62000021f000 */
[----:B------:R-:W-:Y:S02]  /*07e0*/  ISETP.GE.AND P0, PT, R0, RZ, PT ;  /* 0x000000ff0000720c */ /* 0x000fe40003f06270 */
[----:B------:R-:W-:-:S05]  /*07f0*/  IABS R0, R9 ;  /* 0x0000000900007213 */ /* 0x000fca0000000000 */
[----:B------:R-:W-:Y:S02]  /*0800*/  IMAD.MOV R0, RZ, RZ, -R0 ;  /* 0x000000ffff007224 */ /* 0x000fe400078e0a00 */
[----:B-1----:R-:W-:Y:S02]  /*0810*/  IMAD.MOV R4, RZ, RZ, -R11 ;  /* 0x000000ffff047224 */ /* 0x002fe400078e0a0b */
[----:B------:R-:W-:Y:S02]  /*0820*/  IMAD.MOV.U32 R10, RZ, RZ, RZ ;  /* 0x000000ffff0a7224 */ /* 0x000fe400078e00ff */
[----:B------:R-:W-:-:S04]  /*0830*/  IMAD R4, R4, R5, RZ ;  /* 0x0000000504047224 */ /* 0x000fc800078e02ff */
[----:B------:R-:W-:Y:S01]  /*0840*/  IMAD.HI.U32 R11, R11, R4, R10 ;  /* 0x000000040b0b7227 */ /* 0x000fe200078e000a */
[----:B------:R-:W-:-:S05]  /*0850*/  IADD3 R10, R7, 0xffffffe, RZ ;  /* 0x0ffffffe070a7810 */ /* 0x000fca0007ffe0ff */
[----:B------:R-:W-:Y:S02]  /*0860*/  IMAD.HI.U32 R4, R11, R2, RZ ;  /* 0x000000020b047227 */ /* 0x000fe400078e00ff */
[----:B------:R1:W2:Y:S02]  /*0870*/  F2I.FTZ.U32.TRUNC.NTZ R11, R10 ;  /* 0x0000000a000b7305 */ /* 0x0002a4000021f000 */
[----:B------:R-:W-:-:S05]  /*0880*/  IMAD R2, R4, R13, R2 ;  /* 0x0000000d04027224 */ /* 0x000fca00078e0202 */
[----:B------:R-:W-:Y:S01]  /*0890*/  ISETP.GT.U32.AND P1, PT, R5, R2, PT ;  /* 0x000000020500720c */ /* 0x000fe20003f24070 */
[----:B-1----:R-:W-:-:S12]  /*08a0*/  IMAD.MOV.U32 R10, RZ, RZ, RZ ;  /* 0x000000ffff0a7224 */ /* 0x002fd800078e00ff */
[----:B------:R-:W-:Y:S01]  /*08b0*/  @!P1 IMAD.IADD R2, R2, 0x1, -R5 ;  /* 0x0000000102029824 */ /* 0x000fe200078e0a05 */
[----:B------:R-:W-:Y:S02]  /*08c0*/  @!P1 IADD3 R4, R4, 0x1, RZ ;  /* 0x0000000104049810 */ /* 0x000fe40007ffe0ff */
[----:B------:R-:W-:Y:S02]  /*08d0*/  ISETP.NE.AND P1, PT, R12, RZ, PT ;  /* 0x000000ff0c00720c */ /* 0x000fe40003f25270 */
[----:B------:R-:W-:Y:S01]  /*08e0*/  ISETP.GE.U32.AND P2, PT, R2, R5, PT ;  /* 0x000000050200720c */ /* 0x000fe20003f46070 */
[----:B--2---:R-:W-:-:S04]  /*08f0*/  IMAD.MOV R5, RZ, RZ, -R11 ;  /* 0x000000ffff057224 */ /* 0x004fc800078e0a0b */
[----:B------:R-:W-:-:S04]  /*0900*/  IMAD R5, R5, R6, RZ ;  /* 0x0000000605057224 */ /* 0x000fc800078e02ff */
[----:B------:R-:W-:-:S04]  /*0910*/  IMAD.HI.U32 R5, R11, R5, R10 ;  /* 0x000000050b057227 */ /* 0x000fc800078e000a */
[----:B------:R-:W-:-:S05]  /*0920*/  @P2 IADD3 R4, R4, 0x1, RZ ;  /* 0x0000000104042810 */ /* 0x000fca0007ffe0ff */
[----:B------:R-:W-:Y:S01]  /*0930*/  @!P0 IMAD.MOV R4, RZ, RZ, -R4 ;  /* 0x000000ffff048224 */ /* 0x000fe200078e0a04 */
[----:B------:R-:W-:-:S04]  /*0940*/  @!P1 LOP3.LUT R4, RZ, R12, RZ, 0x33, !PT ;  /* 0x0000000cff049212 */ /* 0x000fc800078e33ff */
[----:B------:R-:W-:-:S05]  /*0950*/  IABS R2, R4 ;  /* 0x0000000400027213 */ /* 0x000fca0000000000 */
[----:B------:R-:W-:-:S04]  /*0960*/  IMAD.HI.U32 R5, R5, R2, RZ ;  /* 0x0000000205057227 */ /* 0x000fc800078e00ff */
[----:B------:R-:W-:Y:S01]  /*0970*/  IMAD R7, R5, R0, R2 ;  /* 0x0000000005077224 */ /* 0x000fe200078e0202 */
[----:B------:R-:W-:Y:S01]  /*0980*/  LOP3.LUT R0, R4, R9, RZ, 0x3c, !PT ;  /* 0x0000000904007212 */ /* 0x000fe200078e3cff */
[----:B------:R-:W-:-:S03]  /*0990*/  IMAD.MOV R2, RZ, RZ, -R4 ;  /* 0x000000ffff027224 */ /* 0x000fc600078e0a04 */
[----:B------:R-:W-:Y:S02]  /*09a0*/  ISETP.GT.U32.AND P1, PT, R6, R7, PT ;  /* 0x000000070600720c */ /* 0x000fe40003f24070 */
[----:B------:R-:W-:-:S11]  /*09b0*/  ISETP.GE.AND P0, PT, R0, RZ, PT ;  /* 0x000000ff0000720c */ /* 0x000fd60003f06270 */
[----:B------:R-:W-:Y:S01]  /*09c0*/  @!P1 IMAD.IADD R7, R7, 0x1, -R6 ;  /* 0x0000000107079824 */ /* 0x000fe200078e0a06 */
[----:B------:R-:W-:Y:S02]  /*09d0*/  @!P1 IADD3 R5, R5, 0x1, RZ ;  /* 0x0000000105059810 */ /* 0x000fe40007ffe0ff */
[----:B------:R-:W-:Y:S02]  /*09e0*/  ISETP.NE.AND P1, PT, R9, RZ, PT ;  /* 0x000000ff0900720c */ /* 0x000fe40003f25270 */
[----:B------:R-:W-:Y:S01]  /*09f0*/  ISETP.GE.U32.AND P2, PT, R7, R6, PT ;  /* 0x000000060700720c */ /* 0x000fe20003f46070 */
[----:B------:R-:W-:-:S12]  /*0a00*/  IMAD R7, R12, R2, R3 ;  /* 0x000000020c077224 */ /* 0x000fd800078e0203 */
[----:B------:R-:W-:-:S05]  /*0a10*/  @P2 IADD3 R5, R5, 0x1, RZ ;  /* 0x0000000105052810 */ /* 0x000fca0007ffe0ff */
[----:B------:R-:W-:Y:S01]  /*0a20*/  @!P0 IMAD.MOV R5, RZ, RZ, -R5 ;  /* 0x000000ffff058224 */ /* 0x000fe200078e0a05 */
[----:B------:R-:W-:-:S05]  /*0a30*/  @!P1 LOP3.LUT R5, RZ, R9, RZ, 0x33, !PT ;  /* 0x00000009ff059212 */ /* 0x000fca00078e33ff */
[--C-:B------:R-:W-:Y:S02]  /*0a40*/  IMAD.MOV R0, RZ, RZ, -R5.reuse ;  /* 0x000000ffff007224 */ /* 0x100fe400078e0a05 */
[C---:B------:R-:W-:Y:S02]  /*0a50*/  IMAD R5, R9.reuse, 0x1000000, R5 ;  /* 0x0100000009057824 */ /* 0x040fe400078e0205 */
[----:B------:R-:W-:-:S04]  /*0a60*/  IMAD R0, R9, R0, R4 ;  /* 0x0000000009007224 */ /* 0x000fc800078e0204 */
[----:B------:R-:W-:Y:S01]  /*0a70*/  IMAD R194, R0, 0x10000, R5 ;  /* 0x0001000000c27824 */ /* 0x000fe200078e0205 */
[----:B------:R-:W-:Y:S05]  /*0a80*/  BRA `(.L_x_1627) ;  /* 0x000003d000007947 */ /* 0x000fea0003800000 */
.L_x_1626:
[----:B------:R-:W-:-:S04]  /*0a90*/  IMAD.MOV.U32 R0, RZ, RZ, 0x4 ;  /* 0x00000004ff007424 */ /* 0x000fc800078e00ff */
[----:B------:R-:W-:-:S05]  /*0aa0*/  IMAD.WIDE R14, R195, R0, c[0x0][0x590] ;  /* 0x00016400c30e7625 */ /* 0x000fca00078e0200 */
[----:B------:R-:W3:Y:S01]  /*0ab0*/  LDG.E R5, [R14.64] ;  /* 0x000000080e057981 */ /* 0x000ee2000c1e1900 */
[----:B------:R-:W-:Y:S01]  /*0ac0*/  IABS R2, R3 ;  /* 0x0000000300027213 */ /* 0x000fe20000000000 */
[----:B--234-:R-:W-:-:S05]  /*0ad0*/  IMAD R4, R5, R12, RZ ;  /* 0x0000000c05047224 */ /* 0x01cfca00078e02ff */
[-C--:B------:R-:W-:Y:S02]  /*0ae0*/  IABS R7, R4.reuse ;  /* 0x0000000400077213 */ /* 0x080fe40000000000 */
[----:B------:R-:W-:Y:S02]  /*0af0*/  IABS R0, R4 ;  /* 0x0000000400007213 */ /* 0x000fe40000000000 */
[----:B------:R-:W1:Y:S03]  /*0b00*/  I2F.RP R9, R7 ;  /* 0x0000000700097306 */ /* 0x000e660000209400 */
[----:B------:R-:W-:-:S05]  /*0b10*/  IMAD.MOV R0, RZ, RZ, -R0 ;  /* 0x000000ffff007224 */ /* 0x000fca00078e0a00 */
        /* <DEDUP_REMOVED lines=16> */
[----:B------:R-:W-:-:S05]  /*0c20*/  @P2 IADD3 R11, R11, 0x1, RZ ;  /* 0x000000010b0b2810 */ /* 0x000fca0007ffe0ff */
[----:B------:R-:W-:-:S04]  /*0c30*/  IMAD.MOV.U32 R2, RZ, RZ, R11 ;  /* 0x000000ffff027224 */ /* 0x000fc800078e000b */
        /* <DEDUP_REMOVED lines=8> */
[----:B------:R-:W-:Y:S01]  /*0cc0*/  IABS R6, R5 ;  /* 0x0000000500067213 */ /* 0x000fe20000000000 */
[----:B------:R-:W-:Y:S01]  /*0cd0*/  IMAD.MOV R194, RZ, RZ, -R5 ;  /* 0x000000ffffc27224 */ /* 0x000fe200078e0a05 */
[----:B------:R-:W-:Y:S02]  /*0ce0*/  IADD3 R0, R0, 0x1000000, R3 ;  /* 0x0100000000007810 */ /* 0x000fe40007ffe003 */
[----:B------:R-:W1:Y:S08]  /*0cf0*/  I2F.RP R9, R6 ;  /* 0x0000000600097306 */ /* 0x000e700000209400 */
[----:B-1----:R-:W1:Y:S02]  /*0d00*/  MUFU.RCP R10, R9 ;  /* 0x00000009000a7308 */ /* 0x002e640000001000 */
[----:B-1----:R-:W-:-:S06]  /*0d10*/  IADD3 R10, R10, 0xffffffe, RZ ;  /* 0x0ffffffe0a0a7810 */ /* 0x002fcc0007ffe0ff */
[----:B------:R-:W1:Y:S02]  /*0d20*/  F2I.FTZ.U32.TRUNC.NTZ R11, R10 ;  /* 0x0000000a000b7305 */ /* 0x000e64000021f000 */
[----:B-1----:R-:W-:Y:S02]  /*0d30*/  IMAD.MOV R2, RZ, RZ, -R11 ;  /* 0x000000ffff027224 */ /* 0x002fe400078e0a0b */
[----:B------:R-:W-:Y:S02]  /*0d40*/  IMAD.MOV.U32 R10, RZ, RZ, RZ ;  /* 0x000000ffff0a7224 */ /* 0x000fe400078e00ff */
[----:B------:R-:W-:Y:S01]  /*0d50*/  IMAD R7, R2, R6, RZ ;  /* 0x0000000602077224 */ /* 0x000fe200078e02ff */
[----:B------:R-:W-:-:S03]  /*0d60*/  IABS R2, R5 ;  /* 0x0000000500027213 */ /* 0x000fc60000000000 */
[----:B------:R-:W-:-:S04]  /*0d70*/  IMAD.HI.U32 R7, R11, R7, R10 ;  /* 0x000000070b077227 */ /* 0x000fc800078e000a */
[----:B------:R-:W-:Y:S02]  /*0d80*/  IMAD.MOV R2, RZ, RZ, -R2 ;  /* 0x000000ffff027224 */ /* 0x000fe400078e0a02 */
[----:B------:R-:W-:-:S04]  /*0d90*/  IMAD.HI.U32 R7, R7, R4, RZ ;  /* 0x0000000407077227 */ /* 0x000fc800078e00ff */
[----:B------:R-:W-:Y:S01]  /*0da0*/  IMAD R9, R7, R2, R4 ;  /* 0x0000000207097224 */ /* 0x000fe200078e0204 */
[----:B------:R-:W-:-:S04]  /*0db0*/  LOP3.LUT R2, R3, R5, RZ, 0x3c, !PT ;  /* 0x0000000503027212 */ /* 0x000fc800078e3cff */
        /* <DEDUP_REMOVED lines=9> */
[----:B------:R-:W-:Y:S02]  /*0e50*/  IMAD R194, R7, R194, R0 ;  /* 0x000000c207c27224 */ /* 0x000fe400078e0200 */
.L_x_1627:
[----:B------:R-:W-:Y:S05]  /*0e60*/  BSYNC B0 ;  /* 0x0000000000007941 */ /* 0x000fea0003800000 */
.L_x_1625:
[----:B------:R-:W-:-:S04]  /*0e70*/  LOP3.LUT R7, RZ, R7, RZ, 0x33, !PT ;  /* 0x00000007ff077212 */ /* 0x000fc800078e33ff */
[----:B------:R-:W-:Y:S01]  /*0e80*/  IADD3 R193, R7, R12, RZ ;  /* 0x0000000c07c17210 */ /* 0x000fe20007ffe0ff */
[----:B------:R-:W-:Y:S05]  /*0e90*/  BRA `(.L_x_1628) ;  /* 0x0000004000007947 */ /* 0x000fea0003800000 */
.L_x_1616:
[----:B------:R-:W-:Y:S01]  /*0ea0*/  IMAD.MOV.U32 R193, RZ, RZ, RZ ;  /* 0x000000ffffc17224 */ /* 0x000fe200078e00ff */
[----:B------:R-:W-:Y:S01]  /*0eb0*/  MOV R194, RZ ;  /* 0x000000ff00c27202 */ /* 0x000fe20000000f00 */
[----:B------:R-:W-:Y:S01]  /*0ec0*/  IMAD.U32 R192, RZ, RZ, UR4 ;  /* 0x00000004ffc07e24 */ /* 0x000fe2000f8e00ff */
[----:B------:R-:W-:Y:S02]  /*0ed0*/  MOV R195, c[0x0][0x53c] ;  /* 0x00014f0000c37a02 */ /* 0x000fe40000000f00 */
.L_x_1628:
[----:B------:R-:W-:Y:S01]  /*0ee0*/  ISETP.NE.AND P0, PT, R8, RZ, PT ;  /* 0x000000ff0800720c */ /* 0x000fe20003f05270 */
[----:B------:R-:W-:-:S12]  /*0ef0*/  WARPSYNC 0xffffffff ;  /* 0xffffffff00007948 */ /* 0x000fd80003800000 */
[----:B------:R1:W-:Y:S04]  /*0f00*/  @!P0 STS.128 [0x24100], R192 ;  /* 0x024100c0ff008388 */ /* 0x0003e80000000c00 */
[----:B------:R-:W-:Y:S06]  /*0f10*/  BAR.ARV 0x5, 0x100 ;  /* 0x0144000000007b1d */ /* 0x000fec0000002000 */
.L_x_1614:
[----:B-1----:R-:W-:-:S13]  /*0f20*/  ISETP.GE.AND P0, PT, R195, c[0x0][0x53c], PT ;  /* 0x00014f00c3007a0c */ /* 0x002fda0003f06270 */
[----:B------:R-:W-:Y:S05]  /*0f30*/  @P0 EXIT ;  /* 0x000000000000094d */ /* 0x000fea0003800000 */
[----:B------:R-:W-:-:S04]  /*0f40*/  SHF.R.S32.HI R13, RZ, 0x1f, R202 ;  /* 0x0000001fff0d7819 */ /* 0x000fc800000114ca */
[CC--:B------:R-:W-:Y:S02]  /*0f50*/  LEA.HI R11, R13.reuse, R202.reuse, RZ, 0x2 ;  /* 0x000000ca0d0b7211 */ /* 0x0c0fe400078f10ff */
[----:B------:R-:W-:Y:S02]  /*0f60*/  LEA.HI R5, R13, R202, RZ, 0x4 ;  /* 0x000000ca0d057211 */ /* 0x000fe400078f20ff */
[--C-:B------:R-:W-:Y:S02]  /*0f70*/  SHF.R.S32.HI R0, RZ, 0x2, R11.reuse ;  /* 0x00000002ff007819 */ /* 0x100fe4000001140b */
[----:B------:R-:W-:Y:S02]  /*0f80*/  SHF.R.S32.HI R7, RZ, 0x1f, R11 ;  /* 0x0000001fff077819 */ /* 0x000fe4000001140b */
[----:B------:R-:W-:Y:S02]  /*0f90*/  SHF.R.S32.HI R2, RZ, 0x4, R5 ;  /* 0x00000004ff027819 */ /* 0x000fe40000011405 */
[----:B------:R-:W-:-:S02]  /*0fa0*/  LEA.HI R7, R7, R0, RZ, 0x3 ;  /* 0x0000000007077211 */ /* 0x000fc400078f18ff */
[----:B------:R-:W-:Y:S02]  /*0fb0*/  LEA.HI R15, R13, R202, RZ, 0x3 ;  /* 0x000000ca0d0f7211 */ /* 0x000fe400078f18ff */
[----:B------:R-:W-:Y:S02]  /*0fc0*/  LEA.HI R3, R5, R2, RZ, 0x1 ;  /* 0x0000000205037211 */ /* 0x000fe400078f08ff */
[----:B------:R-:W-:Y:S02]  /*0fd0*/  LOP3.LUT R7, R7, 0xfffffff8, RZ, 0xc0, !PT ;  /* 0xfffffff807077812 */ /* 0x000fe400078ec0ff */
[----:B------:R-:W-:Y:S02]  /*0fe0*/  LOP3.LUT R5, R5, 0xfffffff0, RZ, 0xc0, !PT ;  /* 0xfffffff005057812 */ /* 0x000fe400078ec0ff */
[----:B------:R-:W-:Y:S01]  /*0ff0*/  SHF.R.S32.HI R215, RZ, 0x3, R15 ;  /* 0x00000003ffd77819 */ /* 0x000fe2000001140f */
[----:B------:R-:W-:Y:S01]  /*1000*/  IMAD.IADD R7, R0, 0x1, -R7 ;  /* 0x0000000100077824 */ /* 0x000fe200078e0a07 */
[----:B------:R-:W-:Y:S01]  /*1010*/  LOP3.LUT R9, R15, 0xfffffff8, RZ, 0xc0, !PT ;  /* 0xfffffff80f097812 */ /* 0x000fe200078ec0ff */
[C---:B------:R-:W-:Y:S01]  /*1020*/  IMAD.IADD R0, R202.reuse, 0x1, -R5 ;  /* 0x00000001ca007824 */ /* 0x040fe200078e0a05 */
[-C--:B------:R-:W-:Y:S01]  /*1030*/  LEA.HI R17, R13, R202.reuse, RZ, 0x6 ;  /* 0x000000ca0d117211 */ /* 0x080fe200078f30ff */
[----:B------:R-:W-:Y:S01]  /*1040*/  IMAD.SHL.U32 R5, R215, 0x40, RZ ;  /* 0x00000040d7057824 */ /* 0x000fe200078e00ff */
[----:B------:R-:W-:Y:S01]  /*1050*/  LOP3.LUT R3, R3, 0xfffffffe, RZ, 0xc0, !PT ;  /* 0xfffffffe03037812 */ /* 0x000fe200078ec0ff */
[----:B------:R-:W-:Y:S01]  /*1060*/  IMAD.IADD R214, R202, 0x1, -R9 ;  /* 0x00000001cad67824 */ /* 0x000fe200078e0a09 */
[----:B------:R-:W-:Y:S01]  /*1070*/  SHF.R.S32.HI R9, RZ, 0x1f, R0 ;  /* 0x0000001fff097819 */ /* 0x000fe20000011400 */
[----:B------:R-:W-:Y:S01]  /*1080*/  IMAD.SHL.U32 R17, R17, 0x8, RZ ;  /* 0x0000000811117824 */ /* 0x000fe200078e00ff */
[----:B------:R-:W-:Y:S01]  /*1090*/  LOP3.LUT R5, R5, 0x1c0, RZ, 0xc0, !PT ;  /* 0x000001c005057812 */ /* 0x000fe200078ec0ff */
[----:B------:R-:W-:Y:S01]  /*10a0*/  IMAD.SHL.U32 R218, R214, 0x8, RZ ;  /* 0x00000008d6da7824 */ /* 0x000fe200078e00ff */
[----:B------:R-:W-:Y:S01]  /*10b0*/  LEA.HI R13, R13, R202, RZ, 0x5 ;  /* 0x000000ca0d0d7211 */ /* 0x000fe200078f28ff */
[----:B------:R-:W-:Y:S01]  /*10c0*/  IMAD.IADD R3, R2, 0x1, -R3 ;  /* 0x0000000102037824 */ /* 0x000fe200078e0a03 */
[----:B------:R-:W-:Y:S01]  /*10d0*/  LOP3.LUT R17, R17, 0x7ffffe00, RZ, 0xc0, !PT ;  /* 0x7ffffe0011117812 */ /* 0x000fe200078ec0ff */
[----:B------:R-:W-:Y:S01]  /*10e0*/  IMAD.SHL.U32 R4, R214, 0x40, RZ ;  /* 0x00000040d6047824 */ /* 0x000fe200078e00ff */
[----:B------:R-:W-:-:S02]  /*10f0*/  SHF.R.U32.HI R208, RZ, 0x3, R5 ;  /* 0x00000003ffd07819 */ /* 0x000fc40000011605 */
[----:B------:R-:W-:Y:S02]  /*1100*/  LOP3.LUT R2, R5, 0x38, R218, 0xf8, !PT ;  /* 0x0000003805027812 */ /* 0x000fe400078ef8da */
[----:B------:R-:W-:Y:S02]  /*1110*/  LEA.HI R9, R9, R0, RZ, 0x3 ;  /* 0x0000000009097211 */ /* 0x000fe400078f18ff */
[----:B------:R-:W-:Y:S02]  /*1120*/  LOP3.LUT R208, R17, R2, R208, 0xf6, !PT ;  /* 0x0000000211d07212 */ /* 0x000fe400078ef6d0 */
[----:B------:R-:W-:Y:S02]  /*1130*/  LOP3.LUT R17, R13, 0xffffffe0, RZ, 0xc0, !PT ;  /* 0xffffffe00d117812 */ /* 0x000fe400078ec0ff */
[C---:B------:R-:W-:Y:S01]  /*1140*/  LOP3.LUT R5, R9.reuse, 0xfffffff8, RZ, 0xc0, !PT ;  /* 0xfffffff809057812 */ /* 0x040fe200078ec0ff */
[----:B------:R-:W-:Y:S01]  /*1150*/  IMAD.SHL.U32 R9, R9, 0x40, RZ ;  /* 0x0000004009097824 */ /* 0x000fe200078e00ff */
[----:B------:R-:W-:Y:S01]  /*1160*/  SHF.R.S32.HI R8, RZ, 0x5, R13 ;  /* 0x00000005ff087819 */ /* 0x000fe2000001140d */
[----:B------:R-:W-:Y:S01]  /*1170*/  IMAD.IADD R212, R202, 0x1, -R17 ;  /* 0x00000001cad47824 */ /* 0x000fe200078e0a11 */
[----:B------:R-:W-:Y:S01]  /*1180*/  SHF.R.S32.HI R13, RZ, 0x1f, R13 ;  /* 0x0000001fff0d7819 */ /* 0x000fe2000001140d */
[----:B------:R-:W-:Y:S01]  /*1190*/  IMAD.IADD R5, R0, 0x1, -R5 ;  /* 0x0000000100057824 */ /* 0x000fe200078e0a05 */
[----:B------:R-:W-:Y:S01]  /*11a0*/  LOP3.LUT R10, R7, 0x1, RZ, 0xc0, !PT ;  /* 0x00000001070a7812 */ /* 0x000fe200078ec0ff */
[----:B------:R-:W-:Y:S01]  /*11b0*/  IMAD.SHL.U32 R208, R208, 0x2, RZ ;  /* 0x00000002d0d07824 */ /* 0x000fe200078e00ff */
[----:B------:R-:W-:Y:S01]  /*11c0*/  LEA.HI R13, R13, R8, RZ, 0x3 ;  /* 0x000000080d0d7211 */ /* 0x000fe200078f18ff */
[----:B------:R-:W-:Y:S01]  /*11d0*/  IMAD.SHL.U32 R2, R5, 0x40, RZ ;  /* 0x0000004005027824 */ /* 0x000fe200078e00ff */
[----:B------:R-:W-:-:S02]  /*11e0*/  SHF.R.S32.HI R209, RZ, 0x1f, R212 ;  /* 0x0000001fffd17819 */ /* 0x000fc400000114d4 */
[----:B------:R-:W-:Y:S02]  /*11f0*/  LOP3.LUT R11, R11, 0xfffffffc, RZ, 0xc0, !PT ;  /* 0xfffffffc0b0b7812 */ /* 0x000fe400078ec0ff */
[----:B------:R-:W-:Y:S02]  /*1200*/  LOP3.LUT R13, R13, 0xffffff8, RZ, 0xc0, !PT ;  /* 0x0ffffff80d0d7812 */ /* 0x000fe400078ec0ff */
[----:B------:R-:W-:Y:S01]  /*1210*/  LEA.HI R209, R209, R212, RZ, 0x2 ;  /* 0x000000d4d1d17211 */ /* 0x000fe200078f10ff */
[----:B------:R-:W-:Y:S01]  /*1220*/  IMAD.IADD R0, R202, 0x1, -R11 ;  /* 0x00000001ca007824 */ /* 0x000fe200078e0a0b */
[----:B------:R-:W-:Y:S01]  /*1230*/  ISETP.NE.U32.AND P3, PT, R10, 0x1, PT ;  /* 0x000000010a00780c */ /* 0x000fe20003f65070 */
[----:B------:R-:W-:Y:S01]  /*1240*/  IMAD.SHL.U32 R10, R7, 0x40, RZ ;  /* 0x00000040070a7824 */ /* 0x000fe200078e00ff */
[----:B------:R-:W-:Y:S01]  /*1250*/  LOP3.LUT R2, R2, 0x1c0, RZ, 0xc0, !PT ;  /* 0x000001c002027812 */ /* 0x000fe200078ec0ff */
[----:B------:R-:W-:Y:S01]  /*1260*/  IMAD.SHL.U32 R11, R3, 0x8, RZ ;  /* 0x00000008030b7824 */ /* 0x000fe200078e00ff */
[----:B------:R-:W-:Y:S01]  /*1270*/  SHF.R.S32.HI R211, RZ, 0x2, R209 ;  /* 0x00000002ffd37819 */ /* 0x000fe200000114d1 */
[----:B------:R-:W-:Y:S01]  /*1280*/  IMAD.IADD R6, R8, 0x1, -R13 ;  /* 0x0000000108067824 */ /* 0x000fe200078e0a0d */
[----:B------:R-:W-:-:S02]  /*1290*/  LOP3.LUT R4, R4, 0x1c0, RZ, 0xc0, !PT ;  /* 0x000001c004047812 */ /* 0x000fc400078ec0ff */
[----:B------:R-:W-:Y:S01]  /*12a0*/  R2P PR, R7, 0x6 ;  /* 0x0000000607007804 */ /* 0x000fe20000000000 */
[----:B------:R-:W-:Y:S01]  /*12b0*/  IMAD.SHL.U32 R7, R8, 0x400, RZ ;  /* 0x0000040008077824 */ /* 0x000fe200078e00ff */
[----:B------:R-:W-:Y:S01]  /*12c0*/  LOP3.LUT R10, R10, 0x1c0, RZ, 0xc0, !PT ;  /* 0x000001c00a0a7812 */ /* 0x000fe200078ec0ff */
[----:B------:R-:W-:Y:S01]  /*12d0*/  IMAD R211, R6, 0x10, R211 ;  /* 0x0000001006d37824 */ /* 0x000fe200078e02d3 */
[----:B------:R-:W-:Y:S01]  /*12e0*/  LOP3.LUT R11, R2, 0x8, R11, 0xf8, !PT ;  /* 0x00000008020b7812 */ /* 0x000fe200078ef80b */
[----:B------:R-:W-:Y:S01]  /*12f0*/  IMAD R213, R0, 0x2, R7 ;  /* 0x0000000200d57824 */ /* 0x000fe200078e0207 */
[----:B------:R-:W-:Y:S02]  /*1300*/  LOP3.LUT R15, R4, 0x8, R15, 0xf8, !PT ;  /* 0x00000008040f7812 */ /* 0x000fe400078ef80f */
[----:B------:R-:W-:Y:S02]  /*1310*/  SHF.R.U32.HI R2, RZ, 0x3, R2 ;  /* 0x00000003ff027819 */ /* 0x000fe40000011602 */
[----:B------:R-:W-:-:S02]  /*1320*/  SHF.R.U32.HI R4, RZ, 0x3, R4 ;  /* 0x00000003ff047819 */ /* 0x000fc40000011604 */
[----:B------:R-:W-:Y:S02]  /*1330*/  LEA.HI R6, R0, R0, RZ, 0x1 ;  /* 0x0000000000067211 */ /* 0x000fe400078f08ff */
[----:B------:R-:W-:Y:S02]  /*1340*/  LEA.HI R10, R10, R10, RZ, 0x1d ;  /* 0x0000000a0a0a7211 */ /* 0x000fe400078fe8ff */
[----:B------:R-:W-:Y:S02]  /*1350*/  LOP3.LUT R2, R11, R2, RZ, 0x3c, !PT ;  /* 0x000000020b027212 */ /* 0x000fe400078e3cff */
[----:B------:R-:W-:Y:S01]  /*1360*/  LOP3.LUT R4, R15, R4, RZ, 0x3c, !PT ;  /* 0x000000040f047212 */ /* 0x000fe200078e3cff */
[----:B------:R-:W-:Y:S01]  /*1370*/  IMAD.IADD R213, R213, 0x1, R10 ;  /* 0x00000001d5d57824 */ /* 0x000fe200078e020a */
[----:B------:R-:W-:Y:S02]  /*1380*/  LOP3.LUT R11, R6, 0x1ffffffe, RZ, 0xc0, !PT ;  /* 0x1ffffffe060b7812 */ /* 0x000fe400078ec0ff */
[----:B------:R-:W-:Y:S01]  /*1390*/  LOP3.LUT R9, R9, 0xfffffe00, RZ, 0xc0, !PT ;  /* 0xfffffe0009097812 */ /* 0x000fe200078ec0ff */
[----:B------:R-:W-:Y:S01]  /*13a0*/  IMAD R4, R3, 0x200, R4 ;  /* 0x0000020003047824 */ /* 0x000fe200078e0204 */
[----:B------:R-:W-:Y:S01]  /*13b0*/  LEA R213, R213, 0x80, 0x1 ;  /* 0x00000080d5d57811 */ /* 0x000fe200078e08ff */
[----:B------:R-:W-:Y:S01]  /*13c0*/  IMAD.IADD R210, R0, 0x1, -R11 ;  /* 0x0000000100d27824 */ /* 0x000fe200078e0a0b */
[-C--:B------:R-:W-:Y:S01]  /*13d0*/  IADD3 R0, R2, R9.reuse, R7 ;  /* 0x0000000902007210 */ /* 0x080fe20007ffe007 */
[----:B------:R-:W-:Y:S01]  /*13e0*/  IMAD.MOV.U32 R3, RZ, RZ, 0x20 ;  /* 0x00000020ff037424 */ /* 0x000fe200078e00ff */
[----:B------:R-:W-:Y:S01]  /*13f0*/  LOP3.LUT P0, RZ, R5, 0x2, RZ, 0xc0, !PT ;  /* 0x0000000205ff7812 */ /* 0x000fe2000780c0ff */
[----:B------:R-:W-:Y:S01]  /*1400*/  IMAD R210, R210, 0x8, R211 ;  /* 0x00000008d2d27824 */ /* 0x000fe200078e02d3 */
[----:B------:R-:W-:-:S02]  /*1410*/  LOP3.LUT R2, R2, R9, RZ, 0xfc, !PT ;  /* 0x0000000902027212 */ /* 0x000fc400078efcff */
[----:B------:R-:W-:Y:S01]  /*1420*/  LOP3.LUT P4, RZ, R5, 0x4, RZ, 0xc0, !PT ;  /* 0x0000000405ff7812 */ /* 0x000fe2000788c0ff */
[----:B------:R-:W-:Y:S01]  /*1430*/  IMAD.MOV.U32 R5, RZ, RZ, 0x40 ;  /* 0x00000040ff057424 */ /* 0x000fe200078e00ff */
[----:B------:R-:W-:Y:S02]  /*1440*/  IADD3 R205, R213, -0x10, RZ ;  /* 0xfffffff0d5cd7810 */ /* 0x000fe40007ffe0ff */
[----:B------:R-:W-:Y:S02]  /*1450*/  LOP3.LUT R209, R209, 0x7ffffffc, RZ, 0xc0, !PT ;  /* 0x7ffffffcd1d17812 */ /* 0x000fe400078ec0ff */
[C---:B------:R-:W-:Y:S02]  /*1460*/  SEL R8, R3.reuse, 0xffffffe0, !P1 ;  /* 0xffffffe003087807 */ /* 0x040fe40004800000 */
[----:B------:R-:W-:Y:S01]  /*1470*/  SEL R187, R3, 0xffffffe0, !P0 ;  /* 0xffffffe003bb7807 */ /* 0x000fe20004000000 */
[----:B------:R-:W-:Y:S01]  /*1480*/  IMAD.IADD R209, R212, 0x1, -R209 ;  /* 0x00000001d4d17824 */ /* 0x000fe200078e0ad1 */
[C---:B------:R-:W-:Y:S01]  /*1490*/  @P3 IADD3 R205, R213.reuse, 0x10, RZ ;  /* 0x00000010d5cd3810 */ /* 0x040fe20007ffe0ff */
[----:B------:R-:W-:Y:S01]  /*14a0*/  IMAD.IADD R222, R213, 0x1, R8 ;  /* 0x00000001d5de7824 */ /* 0x000fe200078e0208 */
[----:B------:R-:W-:Y:S01]  /*14b0*/  LEA R182, R2, 0x100, 0x1 ;  /* 0x0000010002b67811 */ /* 0x000fe200078e08ff */
[----:B------:R-:W-:Y:S01]  /*14c0*/  IMAD.SHL.U32 R209, R209, 0x2, RZ ;  /* 0x00000002d1d17824 */ /* 0x000fe200078e00ff */
        /* <DEDUP_REMOVED lines=10> */
[----:B------:R-:W-:Y:S01]  /*1570*/  SHF.R.S32.HI R219, RZ, 0x1f, R218 ;  /* 0x0000001fffdb7819 */ /* 0x000fe200000114da */
[----:B------:R-:W-:Y:S01]  /*1580*/  IMAD.IADD R224, R6, 0x1, R205 ;  /* 0x0000000106e07824 */ /* 0x000fe200078e02cd */
[----:B------:R-:W-:Y:S01]  /*1590*/  SHF.R.S32.HI R199, RZ, 0x1f, R204 ;  /* 0x0000001fffc77819 */ /* 0x000fe200000114cc */
[----:B------:R-:W-:Y:S01]  /*15a0*/  IMAD.IADD R223, R217, 0x1, R6 ;  /* 0x00000001d9df7824 */ /* 0x000fe200078e0206 */
[----:B------:R-:W-:Y:S01]  /*15b0*/  SHF.R.S32.HI R198, RZ, 0x1f, R203 ;  /* 0x0000001fffc67819 */ /* 0x000fe200000114cb */
[--C-:B------:R-:W-:Y:S01]  /*15c0*/  IMAD.IADD R184, R188, 0x1, R3.reuse ;  /* 0x00000001bcb87824 */ /* 0x100fe200078e0203 */
[C---:B------:R-:W-:Y:S01]  /*15d0*/  IADD3 R207, R208.reuse, 0x100, RZ ;  /* 0x00000100d0cf7810 */ /* 0x040fe20007ffe0ff */
[C---:B------:R-:W-:Y:S01]  /*15e0*/  IMAD.IADD R181, R3.reuse, 0x1, R182 ;  /* 0x0000000103b57824 */ /* 0x040fe200078e02b6 */
[----:B------:R-:W-:Y:S01]  /*15f0*/  IADD3 R206, R208, 0xc100, RZ ;  /* 0x0000c100d0ce7810 */ /* 0x000fe20007ffe0ff */
[----:B------:R-:W-:Y:S01]  /*1600*/  IMAD.IADD R225, R3, 0x1, R0 ;  /* 0x0000000103e17824 */ /* 0x000fe200078e0200 */
[----:B------:R-:W-:Y:S01]  /*1610*/  LEA R186, R4, 0xc100, 0x1 ;  /* 0x0000c10004ba7811 */ /* 0x000fe200078e08ff */
[----:B------:R-:W-:-:S02]  /*1620*/  IMAD.IADD R183, R185, 0x1, R3 ;  /* 0x00000001b9b77824 */ /* 0x000fc400078e0203 */
.L_x_1761:
        /* <DEDUP_REMOVED lines=9> */
[----:B------:R-:W-:Y:S01]  /*16c0*/  IMAD.WIDE R10, R195, R0, c[0x0][0x348] ;  /* 0x0000d200c30a7625 */ /* 0x000fe200078e0200 */
[----:B------:R-:W-:-:S02]  /*16d0*/  ISETP.NE.U32.AND P4, PT, RZ, c[0x0][0x350], PT ;  /* 0x0000d400ff007a0c */ /* 0x000fc40003f85070 */
[----:B------:R-:W-:Y:S01]  /*16e0*/  ISETP.NE.AND.EX P5, PT, RZ, c[0x0][0x34c], PT, P5 ;  /* 0x0000d300ff007a0c */ /* 0x000fe20003fa5350 */
[----:B------:R-:W-:Y:S01]  /*16f0*/  IMAD.WIDE R8, R195, R0, c[0x0][0x350] ;  /* 0x0000d400c3087625 */ /* 0x000fe200078e0200 */
[----:B------:R-:W-:-:S03]  /*1700*/  ISETP.NE.AND.EX P4, PT, RZ, c[0x0][0x354], PT, P4 ;  /* 0x0000d500ff007a0c */ /* 0x000fc60003f85340 */
[----:B------:R-:W-:-:S04]  /*1710*/  @P0 IMAD.WIDE R228, R195, R0, c[0x0][0x360] ;  /* 0x0000d800c3e40625 */ /* 0x000fc800078e0200 */
[----:B------:R-:W-:Y:S02]  /*1720*/  @P1 IMAD.WIDE R12, R195, R0, c[0x0][0x370] ;  /* 0x0000dc00c30c1625 */ /* 0x000fe400078e0200 */
        /* <DEDUP_REMOVED lines=12> */
.L_x_1629:
[----:B------:R-:W-:-:S04]  /*17f0*/  ISETP.NE.U32.AND P0, PT, RZ, c[0x0][0x368], PT ;  /* 0x0000da00ff007a0c */ /* 0x000fc80003f05070 */
[----:B------:R-:W-:-:S13]  /*1800*/  ISETP.NE.AND.EX P0, PT, RZ, c[0x0][0x36c], PT, P0 ;  /* 0x0000db00ff007a0c */ /* 0x000fda0003f05300 */
[----:B------:R-:W-:Y:S05]  /*1810*/  @!P0 BRA `(.L_x_1630) ;  /* 0x0000003000008947 */ /* 0x000fea0003800000 */
[----:B-1----:R-:W-:-:S05]  /*1820*/  IMAD.WIDE R8, R195, R0, c[0x0][0x368] ;  /* 0x0000da00c3087625 */ /* 0x002fca00078e0200 */
[----:B------:R1:W5:Y:S01]  /*1830*/  LDG.E R2, [R8.64] ;  /* 0x0000000808027981 */ /* 0x000362000c1e1900 */
[----:B------:R-:W-:Y:S05]  /*1840*/  BRA `(.L_x_1631) ;  /* 0x0000005000007947 */ /* 0x000fea0003800000 */
.L_x_1630:
[----:B------:R-:W-:Y:S01]  /*1850*/  MOV R2, c[0x0][0x1d0] ;  /* 0x0000740000027a02 */ /* 0x000fe20000000f00 */
[----:B------:R-:W-:Y:S05]  /*1860*/  @!P4 BRA `(.L_x_1631) ;  /* 0x000000300000c947 */ /* 0x000fea0003800000 */
[----:B------:R-:W2:Y:S04]  /*1870*/  LDG.E R2, [R8.64] ;  /* 0x0000000808027981 */ /* 0x000ea8000c1e1900 */
[----:B------:R-:W2:Y:S02]  /*1880*/  LDG.E R7, [R8.64+0x4] ;  /* 0x0000040808077981 */ /* 0x000ea4000c1e1900 */
[----:B--2---:R-:W-:Y:S02]  /*1890*/  IADD3 R2, -R2, R7, RZ ;  /* 0x0000000702027210 */ /* 0x004fe40007ffe1ff */
.L_x_1631:
[----:B------:R-:W-:Y:S01]  /*18a0*/  IMAD.MOV.U32 R4, RZ, RZ, c[0x0][0x2c4] ;  /* 0x0000b100ff047624 */ /* 0x000fe200078e00ff */
[----:B-----5:R-:W-:Y:S01]  /*18b0*/  IADD3 R6, R6, R3, RZ ;  /* 0x0000000306067210 */ /* 0x020fe20007ffe0ff */
[----:B------:R-:W-:-:S02]  /*18c0*/  IMAD.SHL.U32 R193, R193, 0x80, RZ ;  /* 0x00000080c1c17824 */ /* 0x000fc400078e00ff */
[----:B------:R-:W-:Y:S01]  /*18d0*/  IMAD.IADD R227, R2, 0x1, -R3 ;  /* 0x0000000102e37824 */ /* 0x000fe200078e0a03 */
[----:B------:R-:W-:Y:S02]  /*18e0*/  ISETP.NE.AND P2, PT, R4, 0x1, PT ;  /* 0x000000010400780c */ /* 0x000fe40003f45270 */
[----:B------:R-:W-:Y:S02]  /*18f0*/  IADD3 R7, R193, 0x7f, RZ ;  /* 0x0000007fc1077810 */ /* 0x000fe40007ffe0ff */
[----:B------:R-:W-:Y:S02]  /*1900*/  MOV R2, c[0x0][0x32c] ;  /* 0x0000cb0000027a02 */ /* 0x000fe40000000f00 */
[----:B------:R-:W-:Y:S02]  /*1910*/  IADD3 R240, R227, 0x1, -R228 ;  /* 0x00000001e3f07810 */ /* 0x000fe40007ffe8e4 */
[----:B------:R-:W-:-:S05]  /*1920*/  ISETP.GE.AND P1, PT, R2, 0x1, PT ;  /* 0x000000010200780c */ /* 0x000fca0003f26270 */
[----:B------:R-:W-:-:S05]  /*1930*/  @P2 IMAD.HI.U32 R4, R7, c[0x0][0x2c8], RZ ;  /* 0x0000b20007042a27 */ /* 0x000fca00078e00ff */
[----:B------:R-:W-:-:S05]  /*1940*/  @P2 SHF.R.U32.HI R7, RZ, c[0x0][0x2cc], R4 ;  /* 0x0000b300ff072a19 */ /* 0x000fca0000011604 */
[----:B------:R-:W-:-:S05]  /*1950*/  IMAD.IADD R4, R240, 0x1, R7 ;  /* 0x00000001f0047824 */ /* 0x000fca00078e0207 */
[----:B-1----:R-:W-:Y:S01]  /*1960*/  IADD3 R8, R4, c[0x0][0x328], RZ ;  /* 0x0000ca0004087a10 */ /* 0x002fe20007ffe0ff */
        /* <DEDUP_REMOVED lines=11> */
.L_x_1634:
[----:B------:R-:W-:-:S13]  /*1a20*/  ISETP.NE.AND P0, PT, R2, 0x1, PT ;  /* 0x000000010200780c */ /* 0x000fda0003f05270 */
[----:B------:R-:W-:-:S05]  /*1a30*/  @P0 IMAD.HI.U32 R4, R3, c[0x0][0x330], RZ ;  /* 0x0000cc0003040a27 */ /* 0x000fca00078e00ff */
[----:B------:R-:W-:Y:S02]  /*1a40*/  @P0 SHF.R.U32.HI R3, RZ, c[0x0][0x334], R4 ;  /* 0x0000cd00ff030a19 */ /* 0x000fe40000011604 */
.L_x_1635:
[----:B------:R-:W-:Y:S05]  /*1a50*/  BSYNC B0 ;  /* 0x0000000000007941 */ /* 0x000fea0003800000 */
.L_x_1633:
[----:B------:R-:W-:-:S05]  /*1a60*/  IMAD R3, R3, R2, c[0x0][0x32c] ;  /* 0x0000cb0003037624 */ /* 0x000fca00078e0202 */
[----:B------:R-:W-:-:S04]  /*1a70*/  IMNMX R8, R8, R3, PT ;  /* 0x0000000308087217 */ /* 0x000fc80003800200 */
.L_x_1632:
[----:B------:R-:W-:Y:S01]  /*1a80*/  IADD3 R8, R8, 0x3f, RZ ;  /* 0x0000003f08087810 */ /* 0x000fe20007ffe0ff */
[----:B------:R-:W-:Y:S01]  /*1a90*/  @P2 IMAD.HI.U32 R3, R193, c[0x0][0x2c8], RZ ;  /* 0x0000b200c1032a27 */ /* 0x000fe200078e00ff */
[C---:B------:R-:W-:Y:S02]  /*1aa0*/  IADD3 R10, R227.reuse, 0x3f, RZ ;  /* 0x0000003fe30a7810 */ /* 0x040fe40007ffe0ff */
[----:B------:R-:W-:Y:S01]  /*1ab0*/  SHF.R.S32.HI R7, RZ, 0x1f, R8 ;  /* 0x0000001fff077819 */ /* 0x000fe20000011408 */
[----:B------:R-:W-:Y:S01]  /*1ac0*/  IMAD.MOV.U32 R4, RZ, RZ, R193 ;  /* 0x000000ffff047224 */ /* 0x000fe200078e00c1 */
[----:B------:R-:W-:Y:S02]  /*1ad0*/  SHF.R.S32.HI R9, RZ, 0x1f, R10 ;  /* 0x0000001fff097819 */ /* 0x000fe4000001140a */
[----:B------:R-:W-:Y:S01]  /*1ae0*/  @P2 SHF.R.U32.HI R4, RZ, c[0x0][0x2cc], R3 ;  /* 0x0000b300ff042a19 */ /* 0x000fe20000011603 */
[----:B------:R-:W-:Y:S01]  /*1af0*/  IMAD.IADD R3, R227, 0x1, -R228 ;  /* 0x00000001e3037824 */ /* 0x000fe200078e0ae4 */
[----:B------:R-:W-:-:S02]  /*1b00*/  LEA.HI R7, R7, R8, RZ, 0x6 ;  /* 0x0000000807077211 */ /* 0x000fc400078f30ff */
[----:B------:R-:W-:Y:S01]  /*1b10*/  LEA.HI R9, R9, R10, RZ, 0x6 ;  /* 0x0000000a09097211 */ /* 0x000fe200078f30ff */
[----:B------:R-:W-:Y:S01]  /*1b20*/  IMAD.IADD R4, R3, 0x1, R4 ;  /* 0x0000000103047824 */ /* 0x000fe200078e0204 */
[----:B------:R-:W-:Y:S02]  /*1b30*/  SHF.R.S32.HI R133, RZ, 0x6, R7 ;  /* 0x00000006ff857819 */ /* 0x000fe40000011407 */
[----:B------:R-:W-:Y:S02]  /*1b40*/  SHF.R.S32.HI R8, RZ, 0x6, R9 ;  /* 0x00000006ff087819 */ /* 0x000fe40000011409 */
        /* <DEDUP_REMOVED lines=12> */
.L_x_1638:
[----:B------:R-:W-:-:S13]  /*1c10*/  ISETP.NE.AND P0, PT, R2, 0x1, PT ;  /* 0x000000010200780c */ /* 0x000fda0003f05270 */
[----:B------:R-:W-:-:S05]  /*1c20*/  @P0 IMAD.HI.U32 R2, R4, c[0x0][0x330], RZ ;  /* 0x0000cc0004020a27 */ /* 0x000fca00078e00ff */
[----:B------:R-:W-:Y:S02]  /*1c30*/  @P0 SHF.R.U32.HI R4, RZ, c[0x0][0x334], R2 ;  /* 0x0000cd00ff040a19 */ /* 0x000fe40000011602 */
.L_x_1639:
[----:B------:R-:W-:Y:S05]  /*1c40*/  BSYNC B0 ;  /* 0x0000000000007941 */ /* 0x000fea0003800000 */
.L_x_1637:
[----:B------:R-:W-:-:S05]  /*1c50*/  IMAD R4, R4, c[0x0][0x32c], RZ ;  /* 0x0000cb0004047a24 */ /* 0x000fca00078e02ff */
[----:B------:R-:W-:-:S04]  /*1c60*/  IMNMX R7, R7, R4, !PT ;  /* 0x0000000407077217 */ /* 0x000fc80007800200 */
.L_x_1636:
[----:B------:R-:W-:Y:S01]  /*1c70*/  SHF.R.S32.HI R2, RZ, 0x1f, R7 ;  /* 0x0000001fff027819 */ /* 0x000fe20000011407 */
[----:B------:R-:W-:Y:S01]  /*1c80*/  BSSY B0, `(.L_x_1640) ;  /* 0x0000029000007945 */ /* 0x000fe20003800000 */
[----:B------:R-:W-:Y:S02]  /*1c90*/  LOP3.LUT R231, R194, 0xff0000, RZ, 0xc0, !PT ;  /* 0x00ff0000c2e77812 */ /* 0x000fe400078ec0ff */
[----:B------:R-:W-:Y:S01]  /*1ca0*/  LEA.HI R2, R2, R7, RZ, 0x6 ;  /* 0x0000000702027211 */ /* 0x000fe200078f30ff */
[----:B------:R-:W-:-:S03]  /*1cb0*/  IMAD.MOV.U32 R7, RZ, RZ, RZ ;  /* 0x000000ffff077224 */ /* 0x000fc600078e00ff */
[----:B------:R-:W-:Y:S02]  /*1cc0*/  SHF.R.S32.HI R230, RZ, 0x6, R2 ;  /* 0x00000006ffe67819 */ /* 0x000fe40000011402 */
[----:B------:R-:W-:Y:S02]  /*1cd0*/  LOP3.LUT R2, R194, 0xff000000, RZ, 0xc0, !PT ;  /* 0xff000000c2027812 */ /* 0x000fe400078ec0ff */
[----:B------:R-:W-:Y:S02]  /*1ce0*/  IMNMX R230, RZ, R230, !PT ;  /* 0x000000e6ffe67217 */ /* 0x000fe40007800200 */
[----:B------:R-:W-:Y:S02]  /*1cf0*/  SHF.R.U32.HI R2, RZ, 0x8, R2 ;  /* 0x00000008ff027819 */ /* 0x000fe40000011602 */
[----:B------:R-:W-:Y:S02]  /*1d00*/  ISETP.GT.AND P0, PT, R133, R230, PT ;  /* 0x000000e68500720c */ /* 0x000fe40003f04270 */
[----:B------:R-:W-:-:S04]  /*1d10*/  LEA.HI R231, R231, R2, RZ, 0x10 ;  /* 0x00000002e7e77211 */ /* 0x000fc800078f80ff */
[----:B------:R-:W-:Y:S02]  /*1d20*/  LOP3.LUT R232, R231, 0xff, RZ, 0xc0, !PT ;  /* 0x000000ffe7e87812 */ /* 0x000fe400078ec0ff */
[----:B------:R-:W-:-:S05]  /*1d30*/  SHF.R.U32.HI R231, RZ, 0x10, R231 ;  /* 0x00000010ffe77819 */ /* 0x000fca00000116e7 */
[----:B------:R-:W-:Y:S05]  /*1d40*/  @!P0 BRA `(.L_x_1641) ;  /* 0x000001c000008947 */ /* 0x000fea0003800000 */
[----:B------:R-:W-:-:S04]  /*1d50*/  ISETP.NE.AND P0, PT, R231, RZ, PT ;  /* 0x000000ffe700720c */ /* 0x000fc80003f05270 */
[----:B------:R-:W-:-:S04]  /*1d60*/  SEL R8, R231, c[0x0][0x338], P0 ;  /* 0x0000ce00e7087a07 */ /* 0x000fc80000000000 */
[-C--:B------:R-:W-:Y:S02]  /*1d70*/  IABS R9, R8.reuse ;  /* 0x0000000800097213 */ /* 0x080fe40000000000 */
[----:B------:R-:W-:Y:S02]  /*1d80*/  IADD3 R11, R8, -0x1, R133 ;  /* 0xffffffff080b7810 */ /* 0x000fe40007ffe085 */
[----:B------:R-:W1:Y:S01]  /*1d90*/  I2F.RP R10, R9 ;  /* 0x00000009000a7306 */ /* 0x000e620000209400 */
[----:B------:R-:W-:Y:S02]  /*1da0*/  IABS R2, R8 ;  /* 0x0000000800027213 */ /* 0x000fe40000000000 */
[----:B------:R-:W-:-:S03]  /*1db0*/  IMAD.IADD R11, R11, 0x1, -R230 ;  /* 0x000000010b0b7824 */ /* 0x000fc600078e0ae6 */
        /* <DEDUP_REMOVED lines=21> */
.L_x_1641:
[----:B------:R-:W-:Y:S05]  /*1f10*/  BSYNC B0 ;  /* 0x0000000000007941 */ /* 0x000fea0003800000 */
.L_x_1640:
[----:B------:R-:W-:Y:S01]  /*1f20*/  IMAD R230, R232, R7, R230 ;  /* 0x00000007e8e67224 */ /* 0x000fe200078e02e6 */
[----:B------:R-:W-:Y:S01]  /*1f30*/  MOV R2, RZ ;  /* 0x000000ff00027202 */ /* 0x000fe20000000f00 */
[----:B------:R-:W-:Y:S01]  /*1f40*/  CS2R R98, SRZ ;  /* 0x0000000000627805 */ /* 0x000fe2000001ff00 */
[----:B------:R-:W-:Y:S01]  /*1f50*/  CS2R R96, SRZ ;  /* 0x0000000000607805 */ /* 0x000fe2000001ff00 */
[--C-:B------:R-:W-:Y:S01]  /*1f60*/  IMAD.IADD R4, R230, 0x1, R7.reuse ;  /* 0x00000001e6047824 */ /* 0x100fe200078e0207 */
[----:B------:R-:W-:Y:S01]  /*1f70*/  PRMT R7, RZ, 0x7610, R7 ;  /* 0x00007610ff077816 */ /* 0x000fe20000000007 */
        /* <DEDUP_REMOVED lines=53> */
[----:B------:R1:W2:Y:S01]  /*22d0*/  @P3 LDG.E R2, [R8.64] ;  /* 0x0000000808023981 */ /* 0x0002a2000c1e1900 */
[----:B------:R-:W-:Y:S01]  /*22e0*/  SHF.R.S32.HI R12, RZ, 0x1f, R5 ;  /* 0x0000001fff0c7819 */ /* 0x000fe20000011405 */
[----:B------:R-:W-:Y:S01]  /*22f0*/  IMAD.WIDE.U32 R10, R5, c[0x0][0x178], RZ ;  /* 0x00005e00050a7a25 */ /* 0x000fe200078e00ff */
[----:B------:R-:W-:Y:S02]  /*2300*/  LEA R0, R214, R215, 0x5 ;  /* 0x000000d7d6007211 */ /* 0x000fe400078e28ff */
[----:B------:R-:W-:Y:S01]  /*2310*/  ISETP.GE.AND P6, PT, R204, c[0x0][0x198], PT ;  /* 0x00006600cc007a0c */ /* 0x000fe20003fc6270 */
[----:B------:R-:W-:Y:S01]  /*2320*/  IMAD R12, R12, c[0x0][0x178], RZ ;  /* 0x00005e000c0c7a24 */ /* 0x000fe200078e02ff */
[----:B------:R-:W-:-:S03]  /*2330*/  IADD3 R0, R193, R0, RZ ;  /* 0x00000000c1007210 */ /* 0x000fc60007ffe0ff */
[----:B------:R-:W-:Y:S01]  /*2340*/  IMAD R12, R5, c[0x0][0x17c], R12 ;  /* 0x00005f00050c7a24 */ /* 0x000fe200078e020c */
[----:B------:R-:W-:Y:S01]  /*2350*/  MOV R4, R0 ;  /* 0x0000000000047202 */ /* 0x000fe20000000f00 */
[----:B------:R-:W-:-:S03]  /*2360*/  @P2 IMAD.HI.U32 R5, R0, c[0x0][0x2c8], RZ ;  /* 0x0000b20000052a27 */ /* 0x000fc600078e00ff */
[----:B------:R-:W-:Y:S01]  /*2370*/  IADD3 R13, R11, R12, RZ ;  /* 0x0000000c0b0d7210 */ /* 0x000fe20007ffe0ff */
[----:B------:R-:W-:Y:S01]  /*2380*/  IMAD.MOV.U32 R12, RZ, RZ, R10 ;  /* 0x000000ffff0c7224 */ /* 0x000fe200078e000a */
[----:B------:R-:W-:Y:S02]  /*2390*/  SHF.R.S32.HI R10, RZ, 0x1f, R195 ;  /* 0x0000001fff0a7819 */ /* 0x000fe400000114c3 */
[----:B------:R-:W-:Y:S01]  /*23a0*/  @P2 SHF.R.U32.HI R4, RZ, c[0x0][0x2cc], R5 ;  /* 0x0000b300ff042a19 */ /* 0x000fe20000011605 */
[----:B------:R-:W-:Y:S01]  /*23b0*/  IMAD.WIDE.U32 R12, R226, c[0x0][0x1b8], R12 ;  /* 0x00006e00e20c7a25 */ /* 0x000fe200078e000c */
[----:B------:R-:W-:Y:S02]  /*23c0*/  SEL R5, R10, RZ, !P5 ;  /* 0x000000ff0a057207 */ /* 0x000fe40006800000 */
[----:B------:R-:W-:Y:S01]  /*23d0*/  IADD3 R11, R215, R193, RZ ;  /* 0x000000c1d70b7210 */ /* 0x000fe20007ffe0ff */
[----:B------:R-:W-:Y:S01]  /*23e0*/  IMAD R13, R226, c[0x0][0x1bc], R13 ;  /* 0x00006f00e20d7a24 */ /* 0x000fe200078e020d */
[----:B-1----:R-:W-:Y:S01]  /*23f0*/  SHF.R.S32.HI R8, RZ, 0x1f, R6 ;  /* 0x0000001fff087819 */ /* 0x002fe20000011406 */
[----:B------:R-:W-:Y:S01]  /*2400*/  IMAD R5, R5, c[0x0][0x1c0], RZ ;  /* 0x0000700005057a24 */ /* 0x000fe200078e02ff */
[----:B------:R-:W-:-:S02]  /*2410*/  IADD3 R9, P0, R215, R6, RZ ;  /* 0x00000006d7097210 */ /* 0x000fc40007f1e0ff */
[----:B------:R-:W-:Y:S02]  /*2420*/  SEL R6, R195, RZ, !P5 ;  /* 0x000000ffc3067207 */ /* 0x000fe40006800000 */
[----:B------:R-:W-:Y:S01]  /*2430*/  LEA.HI.X.SX32 R7, R215, R8, 0x1, P0 ;  /* 0x00000008d7077211 */ /* 0x000fe200000f0eff */
[----:B------:R-:W-:Y:S01]  /*2440*/  IMAD.WIDE.U32 R16, R9, c[0x0][0x1e0], R218 ;  /* 0x0000780009107a25 */ /* 0x000fe200078e00da */
[----:B------:R-:W-:Y:S02]  /*2450*/  ISETP.GE.AND P0, PT, R218, c[0x0][0x198], PT ;  /* 0x00006600da007a0c */ /* 0x000fe40003f06270 */
[----:B------:R-:W-:Y:S01]  /*2460*/  ISETP.GE.AND P5, PT, R203, c[0x0][0x198], PT ;  /* 0x00006600cb007a0c */ /* 0x000fe20003fa6270 */
[C---:B------:R-:W-:Y:S02]  /*2470*/  IMAD R5, R6.reuse, c[0x0][0x1c4], R5 ;  /* 0x0000710006057a24 */ /* 0x040fe400078e0205 */
[----:B------:R-:W-:Y:S01]  /*2480*/  IMAD.WIDE.U32 R12, R6, c[0x0][0x1c0], R12 ;  /* 0x00007000060c7a25 */ /* 0x000fe200078e000c */
[----:B------:R-:W-:-:S03]  /*2490*/  SHF.R.S32.HI R6, RZ, 0x1f, R4 ;  /* 0x0000001fff067819 */ /* 0x000fc60000011404 */
[C---:B------:R-:W-:Y:S02]  /*24a0*/  IMAD R8, R7.reuse, c[0x0][0x1e0], RZ ;  /* 0x0000780007087a24 */ /* 0x040fe400078e02ff */
[----:B------:R-:W-:Y:S02]  /*24b0*/  IMAD R7, R7, c[0x0][0x208], RZ ;  /* 0x0000820007077a24 */ /* 0x000fe400078e02ff */
[----:B------:R-:W-:Y:S02]  /*24c0*/  IMAD.IADD R13, R13, 0x1, R5 ;  /* 0x000000010d0d7824 */ /* 0x000fe400078e0205 */
[----:B------:R-:W-:-:S04]  /*24d0*/  IMAD.WIDE.U32 R14, R9, c[0x0][0x208], R218 ;  /* 0x00008200090e7a25 */ /* 0x000fc800078e00da */
[C---:B------:R-:W-:Y:S02]  /*24e0*/  IMAD R8, R9.reuse, c[0x0][0x1e4], R8 ;  /* 0x0000790009087a24 */ /* 0x040fe400078e0208 */
[----:B------:R-:W-:Y:S01]  /*24f0*/  IMAD R7, R9, c[0x0][0x20c], R7 ;  /* 0x0000830009077a24 */ /* 0x000fe200078e0207 */
[----:B------:R-:W-:Y:S01]  /*2500*/  IADD3 R9, -R4, RZ, RZ ;  /* 0x000000ff04097210 */ /* 0x000fe20007ffe1ff */
[----:B------:R-:W-:Y:S01]  /*2510*/  IMAD R5, R6, c[0x0][0x1b0], RZ ;  /* 0x00006c0006057a24 */ /* 0x000fe200078e02ff */
[----:B------:R-:W-:Y:S01]  /*2520*/  IADD3 R17, R17, R8, RZ ;  /* 0x0000000811117210 */ /* 0x000fe20007ffe0ff */
[----:B------:R-:W-:Y:S01]  /*2530*/  IMAD.WIDE.U32 R12, R4, c[0x0][0x1b0], R12 ;  /* 0x00006c00040c7a25 */ /* 0x000fe200078e000c */
[----:B------:R-:W-:-:S03]  /*2540*/  IADD3 R15, R15, R7, RZ ;  /* 0x000000070f0f7210 */ /* 0x000fc60007ffe0ff */
[----:B------:R-:W-:Y:S02]  /*2550*/  IMAD R5, R4, c[0x0][0x1b4], R5 ;  /* 0x00006d0004057a24 */ /* 0x000fe400078e0205 */
[----:B------:R-:W-:Y:S02]  /*2560*/  IMAD R7, R9, c[0x0][0x2c4], R0 ;  /* 0x0000b10009077a24 */ /* 0x000fe400078e0200 */
[C---:B------:R-:W-:Y:S01]  /*2570*/  IMAD.WIDE.U32 R236, R226.reuse, c[0x0][0x1e8], R16 ;  /* 0x00007a00e2ec7a25 */ /* 0x040fe200078e0010 */
[----:B------:R-:W-:Y:S02]  /*2580*/  IADD3 R13, R13, R5, RZ ;  /* 0x000000050d0d7210 */ /* 0x000fe40007ffe0ff */
[----:B------:R-:W-:Y:S01]  /*2590*/  SHF.R.S32.HI R0, RZ, 0x1f, R7 ;  /* 0x0000001fff007819 */ /* 0x000fe20000011407 */
[----:B------:R-:W-:Y:S01]  /*25a0*/  IMAD.WIDE.U32 R234, R226, c[0x0][0x210], R14 ;  /* 0x00008400e2ea7a25 */ /* 0x000fe200078e000e */
[----:B------:R-:W-:-:S03]  /*25b0*/  P2R R14, PR, RZ, 0x1 ;  /* 0x00000001ff0e7803 */ /* 0x000fc60000000000 */
[----:B------:R-:W-:Y:S02]  /*25c0*/  IMAD R0, R0, c[0x0][0x1a8], RZ ;  /* 0x00006a0000007a24 */ /* 0x000fe400078e02ff */
[C---:B------:R-:W-:Y:S02]  /*25d0*/  IMAD R237, R226.reuse, c[0x0][0x1ec], R237 ;  /* 0x00007b00e2ed7a24 */ /* 0x040fe400078e02ed */
[C---:B------:R-:W-:Y:S02]  /*25e0*/  IMAD R9, R7.reuse, c[0x0][0x1ac], R0 ;  /* 0x00006b0007097a24 */ /* 0x040fe400078e0200 */
[----:B------:R-:W-:Y:S02]  /*25f0*/  IMAD R235, R226, c[0x0][0x214], R235 ;  /* 0x00008500e2eb7a24 */ /* 0x000fe400078e02eb */
[----:B------:R-:W-:-:S05]  /*2600*/  IMAD.WIDE.U32 R6, R7, c[0x0][0x1a8], R12 ;  /* 0x00006a0007067a25 */ /* 0x000fca00078e000c */
[----:B------:R-:W-:Y:S02]  /*2610*/  LEA R12, P0, R6, c[0x0][0x160], 0x1 ;  /* 0x00005800060c7a11 */ /* 0x000fe400078008ff */
[----:B--2---:R-:W-:Y:S01]  /*2620*/  @P3 SHF.R.S32.HI R5, RZ, 0x1f, R2 ;  /* 0x0000001fff053819 */ /* 0x004fe20000011402 */
[----:B------:R-:W-:Y:S01]  /*2630*/  @!P3 IMAD.MOV.U32 R5, RZ, RZ, R10 ;  /* 0x000000ffff05b224 */ /* 0x000fe200078e000a */
[----:B------:R-:W-:Y:S02]  /*2640*/  @P3 MOV R4, R2 ;  /* 0x0000000200043202 */ /* 0x000fe40000000f00 */
[----:B------:R-:W-:Y:S02]  /*2650*/  @!P3 MOV R4, R195 ;  /* 0x000000c30004b202 */ /* 0x000fe40000000f00 */
[----:B------:R-:W-:Y:S02]  /*2660*/  SEL R5, R5, RZ, !P4 ;  /* 0x000000ff05057207 */ /* 0x000fe40006000000 */
[----:B------:R-:W-:-:S02]  /*2670*/  SEL R0, R4, RZ, !P4 ;  /* 0x000000ff04007207 */ /* 0x000fc40006000000 */
[----:B------:R-:W-:Y:S01]  /*2680*/  IADD3 R10, R7, R9, RZ ;  /* 0x00000009070a7210 */ /* 0x000fe20007ffe0ff */
[----:B------:R-:W-:Y:S01]  /*2690*/  IMAD R229, R5, c[0x0][0x1f0], RZ ;  /* 0x00007c0005e57a24 */ /* 0x000fe200078e02ff */
[----:B------:R-:W-:Y:S01]  /*26a0*/  ISETP.GE.AND P3, PT, R203, c[0x0][0x1d4], PT ;  /* 0x00007500cb007a0c */ /* 0x000fe20003f66270 */
[----:B------:R-:W-:Y:S01]  /*26b0*/  IMAD R5, R5, c[0x0][0x218], RZ ;  /* 0x0000860005057a24 */ /* 0x000fe200078e02ff */
[----:B------:R-:W-:Y:S01]  /*26c0*/  LEA.HI.X R10, R6, c[0x0][0x164], R10, 0x1, P0 ;  /* 0x00005900060a7a11 */ /* 0x000fe200000f0c0a */
[----:B------:R-:W-:Y:S01]  /*26d0*/  IMAD.WIDE.U32 R236, R0, c[0x0][0x1f0], R236 ;  /* 0x00007c0000ec7a25 */ /* 0x000fe200078e00ec */
[----:B------:R-:W-:-:S03]  /*26e0*/  IADD3 R9, R133, -0x1, RZ ;  /* 0xffffffff85097810 */ /* 0x000fc60007ffe0ff */
[----:B------:R-:W-:-:S04]  /*26f0*/  IMAD.WIDE.U32 R234, R0, c[0x0][0x218], R234 ;  /* 0x0000860000ea7a25 */ /* 0x000fc800078e00ea */
[C---:B------:R-:W-:Y:S02]  /*2700*/  IMAD R229, R0.reuse, c[0x0][0x1f4], R229 ;  /* 0x00007d0000e57a24 */ /* 0x040fe400078e02e5 */
[----:B------:R-:W-:-:S03]  /*2710*/  IMAD R5, R0, c[0x0][0x21c], R5 ;  /* 0x0000870000057a24 */ /* 0x000fc600078e0205 */
[----:B------:R-:W-:Y:S02]  /*2720*/  IADD3 R229, R237, R229, RZ ;  /* 0x000000e5ede57210 */ /* 0x000fe40007ffe0ff */
[----:B------:R-:W-:Y:S01]  /*2730*/  IADD3 R194, R235, R5, RZ ;  /* 0x00000005ebc27210 */ /* 0x000fe20007ffe0ff */
[----:B------:R-:W-:Y:S05]  /*2740*/  BRA.DIV ~URZ, `(.L_x_1643) ;  /* 0x000115c27f007947 */ /* 0x000fea000b800000 */
[----:B------:R1:W2:Y:S02]  /*2750*/  SHFL.IDX PT, R13, R10, RZ, 0x181f ;  /* 0x00181fff0a0d7589 */ /* 0x0002a400000e0000 */
.L_x_1766:
[----:B------:R-:W-:Y:S05]  /*2760*/  BRA.DIV ~URZ, `(.L_x_1644) ;  /* 0x000116127f007947 */ /* 0x000fea000b800000 */
[----:B------:R3:W4:Y:S02]  /*2770*/  SHFL.IDX PT, R2, R12, RZ, 0x181f ;  /* 0x00181fff0c027589 */ /* 0x00072400000e0000 */
.L_x_1767:
[----:B------:R-:W-:Y:S01]  /*2780*/  IMAD R8, R228, c[0x0][0x2c4], RZ ;  /* 0x0000b100e4087a24 */ /* 0x000fe200078e02ff */
[----:B------:R-:W-:Y:S04]  /*2790*/  BSSY B0, `(.L_x_1645) ;  /* 0x0000010000007945 */ /* 0x000fe80003800000 */
[----:B------:R-:W-:-:S13]  /*27a0*/  ISETP.GE.AND P0, PT, R11, R8, PT ;  /* 0x000000080b00720c */ /* 0x000fda0003f06270 */
[----:B------:R-:W-:Y:S05]  /*27b0*/  @P0 BRA `(.L_x_1646) ;  /* 0x000000d000000947 */ /* 0x000fea0003800000 */
[-C--:B----4-:R-:W-:Y:S02]  /*27c0*/  LEA R6, P0, R218, R2.reuse, 0x1 ;  /* 0x00000002da067211 */ /* 0x090fe400078008ff */
[----:B------:R-:W-:Y:S02]  /*27d0*/  ISETP.NE.AND P4, PT, R14, RZ, PT ;  /* 0x000000ff0e00720c */ /* 0x000fe40003f85270 */
[----:B--2---:R-:W-:Y:S02]  /*27e0*/  LEA.HI.X R7, R218, R13, R219, 0x1, P0 ;  /* 0x0000000dda077211 */ /* 0x004fe400000f0cdb */
[----:B------:R-:W-:-:S04]  /*27f0*/  LEA R4, P0, R204, R2, 0x1 ;  /* 0x00000002cc047211 */ /* 0x000fc800078008ff */
[----:B------:R-:W-:Y:S02]  /*2800*/  LEA.HI.X R5, R204, R13, R199, 0x1, P0 ;  /* 0x0000000dcc057211 */ /* 0x000fe400000f0cc7 */
[----:B------:R-:W-:-:S03]  /*2810*/  LEA R16, P0, R203, R2, 0x1 ;  /* 0x00000002cb107211 */ /* 0x000fc600078008ff */
[----:B------:R-:W-:Y:S01]  /*2820*/  @!PT LDS RZ, [RZ] ;  /* 0x00000000fffff984 */ /* 0x000fe20000000800 */
[----:B------:R-:W-:Y:S01]  /*2830*/  @!PT LDS RZ, [RZ] ;  /* 0x00000000fffff984 */ /* 0x000fe20000000800 */
[----:B------:R-:W-:Y:S01]  /*2840*/  @!PT LDS RZ, [RZ] ;  /* 0x00000000fffff984 */ /* 0x000fe20000000800 */
[----:B------:R2:W-:Y:S01]  /*2850*/  LDGSTS.E.BYPASS.LTC128B.128 [R208+0x18100], [R6.64], !P4 ;  /* 0x1810000006d07fae */ /* 0x0005e2000e101d48 */
[----:B------:R-:W-:-:S03]  /*2860*/  LEA.HI.X R17, R203, R13, R198, 0x1, P0 ;  /* 0x0000000dcb117211 */ /* 0x000fc600000f0cc6 */
[----:B------:R2:W-:Y:S04]  /*2870*/  LDGSTS.E.BYPASS.LTC128B.128 [R208+0x1c100], [R4.64], !P6 ;  /* 0x1c10000004d07fae */ /* 0x0005e8000f101d48 */
[----:B------:R2:W-:Y:S02]  /*2880*/  LDGSTS.E.BYPASS.LTC128B.128 [R208+0x20100], [R16.64], !P5 ;  /* 0x2010000010d07fae */ /* 0x0005e4000e901d48 */
.L_x_1646:
[----:B------:R-:W-:Y:S05]  /*2890*/  BSYNC B0 ;  /* 0x0000000000007941 */ /* 0x000fea0003800000 */
.L_x_1645:
[----:B------:R-:W-:Y:S05]  /*28a0*/  BRA.DIV ~URZ, `(.L_x_1647) ;  /* 0x000115327f007947 */ /* 0x000fea000b800000 */
[----:B--2---:R2:W1:Y:S04]  /*28b0*/  SHFL.IDX PT, R13, R10, 0x1, 0x181f ;  /* 0x00381f000a0d7f89 */ /* 0x00446800000e0000 */
[----:B----4-:R2:W4:Y:S02]  /*28c0*/  SHFL.IDX PT, R2, R12, 0x1, 0x181f ;  /* 0x00381f000c027f89 */ /* 0x01052400000e0000 */
.L_x_1768:
[----:B------:R-:W-:Y:S01]  /*28d0*/  IADD3 R5, R11, 0x20, RZ ;  /* 0x000000200b057810 */ /* 0x000fe20007ffe0ff */
[----:B------:R-:W-:Y:S03]  /*28e0*/  BSSY B0, `(.L_x_1648) ;  /* 0x0000010000007945 */ /* 0x000fe60003800000 */
[----:B------:R-:W-:-:S13]  /*28f0*/  ISETP.GE.AND P0, PT, R5, R8, PT ;  /* 0x000000080500720c */ /* 0x000fda0003f06270 */
[----:B------:R-:W-:Y:S05]  /*2900*/  @P0 BRA `(.L_x_1649) ;  /* 0x000000d000000947 */ /* 0x000fea0003800000 */
[-C--:B----4-:R-:W-:Y:S02]  /*2910*/  LEA R6, P0, R218, R2.reuse, 0x1 ;  /* 0x00000002da067211 */ /* 0x090fe400078008ff */
[----:B------:R-:W-:Y:S02]  /*2920*/  ISETP.NE.AND P4, PT, R14, RZ, PT ;  /* 0x000000ff0e00720c */ /* 0x000fe40003f85270 */
[----:B-1----:R-:W-:Y:S02]  /*2930*/  LEA.HI.X R7, R218, R13, R219, 0x1, P0 ;  /* 0x0000000dda077211 */ /* 0x002fe400000f0cdb */
        /* <DEDUP_REMOVED lines=10> */
.L_x_1649:
[----:B------:R-:W-:Y:S05]  /*29e0*/  BSYNC B0 ;  /* 0x0000000000007941 */ /* 0x000fea0003800000 */
.L_x_1648:
[----:B------:R-:W-:Y:S05]  /*29f0*/  BRA.DIV ~URZ, `(.L_x_1650) ;  /* 0x000114a27f007947 */ /* 0x000fea000b800000 */
[----:B-1----:R1:W2:Y:S02]  /*2a00*/  SHFL.IDX PT, R13, R10, 0x2, 0x181f ;  /* 0x00581f000a0d7f89 */ /* 0x0022a400000e0000 */
.L_x_1769:
[----:B------:R-:W-:Y:S05]  /*2a10*/  BRA.DIV ~URZ, `(.L_x_1651) ;  /* 0x000114f27f007947 */ /* 0x000fea000b800000 */
[----:B----4-:R4:W1:Y:S02]  /*2a20*/  SHFL.IDX PT, R2, R12, 0x2, 0x181f ;  /* 0x00581f000c027f89 */ /* 0x01086400000e0000 */
.L_x_1770:
[----:B------:R-:W-:Y:S01]  /*2a30*/  IADD3 R5, R11, 0x40, RZ ;  /* 0x000000400b057810 */ /* 0x000fe20007ffe0ff */
[----:B------:R-:W-:Y:S03]  /*2a40*/  BSSY B0, `(.L_x_1652) ;  /* 0x0000010000007945 */ /* 0x000fe60003800000 */
[----:B------:R-:W-:-:S13]  /*2a50*/  ISETP.GE.AND P0, PT, R5, R8, PT ;  /* 0x000000080500720c */ /* 0x000fda0003f06270 */
[----:B------:R-:W-:Y:S05]  /*2a60*/  @P0 BRA `(.L_x_1653) ;  /* 0x000000d000000947 */ /* 0x000fea0003800000 */
[-C--:B-1----:R-:W-:Y:S02]  /*2a70*/  LEA R6, P0, R218, R2.reuse, 0x1 ;  /* 0x00000002da067211 */ /* 0x082fe400078008ff */
        /* <DEDUP_REMOVED lines=12> */
.L_x_1653:
[----:B------:R-:W-:Y:S05]  /*2b40*/  BSYNC B0 ;  /* 0x0000000000007941 */ /* 0x000fea0003800000 */
.L_x_1652:
[----:B------:R-:W-:Y:S05]  /*2b50*/  BRA.DIV ~URZ, `(.L_x_1654) ;  /* 0x000114127f007947 */ /* 0x000fea000b800000 */
[----:B--2---:R2:W3:Y:S04]  /*2b60*/  SHFL.IDX PT, R13, R10, 0x3, 0x181f ;  /* 0x00781f000a0d7f89 */ /* 0x0044e800000e0000 */
[----:B-1----:R2:W1:Y:S02]  /*2b70*/  SHFL.IDX PT, R2, R12, 0x3, 0x181f ;  /* 0x00781f000c027f89 */ /* 0x00246400000e0000 */
.L_x_1771:
[----:B------:R-:W-:-:S04]  /*2b80*/  IADD3 R11, R11, 0x60, RZ ;  /* 0x000000600b0b7810 */ /* 0x000fc80007ffe0ff */
[----:B------:R-:W-:-:S13]  /*2b90*/  ISETP.GE.AND P4, PT, R11, R8, PT ;  /* 0x000000080b00720c */ /* 0x000fda0003f86270 */
[----:B-1----:R-:W-:-:S04]  /*2ba0*/  @!P4 LEA R6, P0, R218, R2, 0x1 ;  /* 0x00000002da06c211 */ /* 0x002fc800078008ff */
[----:B---3--:R-:W-:Y:S02]  /*2bb0*/  @!P4 LEA.HI.X R7, R218, R13, R219, 0x1, P0 ;  /* 0x0000000dda07c211 */ /* 0x008fe400000f0cdb */
[----:B------:R-:W-:-:S04]  /*2bc0*/  @!P4 LEA R4, P0, R204, R2, 0x1 ;  /* 0x00000002cc04c211 */ /* 0x000fc800078008ff */
[----:B------:R-:W-:Y:S02]  /*2bd0*/  @!P4 LEA.HI.X R5, R204, R13, R199, 0x1, P0 ;  /* 0x0000000dcc05c211 */ /* 0x000fe400000f0cc7 */
[----:B--2---:R-:W-:-:S04]  /*2be0*/  @!P4 LEA R10, P0, R203, R2, 0x1 ;  /* 0x00000002cb0ac211 */ /* 0x004fc800078008ff */
[----:B------:R-:W-:Y:S02]  /*2bf0*/  @!P4 LEA.HI.X R11, R203, R13, R198, 0x1, P0 ;  /* 0x0000000dcb0bc211 */ /* 0x000fe400000f0cc6 */
[----:B------:R-:W-:-:S13]  /*2c00*/  ISETP.NE.AND P0, PT, R14, RZ, PT ;  /* 0x000000ff0e00720c */ /* 0x000fda0003f05270 */
[----:B------:R-:W-:Y:S01]  /*2c10*/  @!PT LDS RZ, [RZ] ;  /* 0x00000000fffff984 */ /* 0x000fe20000000800 */
[----:B------:R-:W-:Y:S01]  /*2c20*/  @!PT LDS RZ, [RZ] ;  /* 0x00000000fffff984 */ /* 0x000fe20000000800 */
[----:B------:R-:W-:Y:S01]  /*2c30*/  @!PT LDS RZ, [RZ] ;  /* 0x00000000fffff984 */ /* 0x000fe20000000800 */
[----:B------:R1:W-:Y:S04]  /*2c40*/  @!P4 LDGSTS.E.BYPASS.LTC128B.128 [R208+0x1b100], [R6.64], !P0 ;  /* 0x1b10000006d0cfae */ /* 0x0003e8000c101d48 */
[----:B------:R1:W-:Y:S04]  /*2c50*/  @!P4 LDGSTS.E.BYPASS.LTC128B.128 [R208+0x1f100], [R4.64], !P6 ;  /* 0x1f10000004d0cfae */ /* 0x0003e8000f101d48 */
[----:B------:R1:W-:Y:S04]  /*2c60*/  @!P4 LDGSTS.E.BYPASS.LTC128B.128 [R208+0x23100], [R10.64], !P5 ;  /* 0x231000000ad0cfae */ /* 0x0003e8000e901d48 */
[----:B------:R-:W0:Y:S01]  /*2c70*/  LDGDEPBAR ;  /* 0x00000000000079af */ /* 0x000e220000000000 */
[----:B------:R-:W-:Y:S02]  /*2c80*/  WARPSYNC 0xffffffff ;  /* 0xffffffff00007948 */ /* 0x000fe40003800000 */
[C---:B------:R-:W-:Y:S01]  /*2c90*/  IMAD.SHL.U32 R80, R9.reuse, 0x40, RZ ;  /* 0x0000004009507824 */ /* 0x040fe200078e00ff */
[----:B-1----:R-:W-:Y:S01]  /*2ca0*/  SHF.R.S32.HI R4, RZ, 0x1f, R9 ;  /* 0x0000001fff047819 */ /* 0x002fe20000011409 */
[C---:B------:R-:W-:Y:S01]  /*2cb0*/  IMAD.WIDE.U32 R10, R9.reuse, c[0x0][0x1e0], RZ ;  /* 0x00007800090a7a25 */ /* 0x040fe200078e00ff */
[----:B------:R-:W-:Y:S02]  /*2cc0*/  BAR.SYNC.DEFER_BLOCKING 0x0 ;  /* 0x0000000000007b1d */ /* 0x000fe40000010000 */
[----:B------:R-:W-:Y:S01]  /*2cd0*/  IADD3 R6, -R80, R227, -R215 ;  /* 0x000000e350067210 */ /* 0x000fe20007ffe9d7 */
[----:B------:R-:W-:Y:S01]  /*2ce0*/  IMAD R0, R4, c[0x0][0x1e0], RZ ;  /* 0x0000780004007a24 */ /* 0x000fe200078e02ff */
[----:B------:R-:W-:Y:S01]  /*2cf0*/  LEA R5, P5, R10, R236, 0x6 ;  /* 0x000000ec0a057211 */ /* 0x000fe200078a30ff */
[----:B------:R-:W-:Y:S01]  /*2d00*/  IMAD.MOV.U32 R2, RZ, RZ, 0x20 ;  /* 0x00000020ff027424 */ /* 0x000fe200078e00ff */
[C---:B------:R-:W-:Y:S01]  /*2d10*/  ISETP.GE.AND P6, PT, R6.reuse, 0x1, PT ;  /* 0x000000010600780c */ /* 0x040fe20003fc6270 */
[----:B------:R-:W-:Y:S01]  /*2d20*/  IMAD R0, R9, c[0x0][0x1e4], R0 ;  /* 0x0000790009007a24 */ /* 0x000fe200078e0200 */
[----:B------:R-:W-:Y:S01]  /*2d30*/  ISETP.GE.AND P4, PT, R6, 0x21, PT ;  /* 0x000000210600780c */ /* 0x000fe20003f86270 */
[C---:B----4-:R-:W-:Y:S01]  /*2d40*/  IMAD.WIDE.U32 R12, R2.reuse, c[0x0][0x1e0], RZ ;  /* 0x00007800020c7a25 */ /* 0x050fe200078e00ff */
[----:B------:R-:W-:Y:S01]  /*2d50*/  ULDC.64 UR4, c[0x0][0x208] ;  /* 0x0000820000047ab9 */ /* 0x000fe20000000a00 */
[----:B------:R-:W-:Y:S01]  /*2d60*/  BSSY B0, `(.L_x_1655) ;  /* 0x000004e000007945 */ /* 0x000fe20003800000 */
[----:B------:R-:W-:Y:S01]  /*2d70*/  USHF.L.U32 UR7, UR4, 0x6, URZ ;  /* 0x0000000604077899 */ /* 0x000fe2000800063f */
[----:B------:R-:W-:Y:S01]  /*2d80*/  IMAD.IADD R0, R11, 0x1, R0 ;  /* 0x000000010b007824 */ /* 0x000fe200078e0200 */
[----:B------:R-:W-:Y:S01]  /*2d90*/  UMOV UR6, 0x6 ;  /* 0x0000000600067882 */ /* 0x000fe20000000000 */
[----:B------:R-:W-:Y:S01]  /*2da0*/  IMAD R7, R2, c[0x0][0x1e4], RZ ;  /* 0x0000790002077a24 */ /* 0x000fe200078e02ff */
[----:B------:R-:W-:Y:S01]  /*2db0*/  USHF.L.U64.HI UR5, UR4, UR6, UR5 ;  /* 0x0000000604057299 */ /* 0x000fe20008010205 */
[----:B------:R-:W-:Y:S01]  /*2dc0*/  IMAD R4, R4, c[0x0][0x208], RZ ;  /* 0x0000820004047a24 */ /* 0x000fe200078e02ff */
[----:B------:R-:W-:-:S02]  /*2dd0*/  LEA.HI.X R0, R10, R229, R0, 0x6, P5 ;  /* 0x000000e50a007211 */ /* 0x000fc400028f3400 */
[----:B------:R-:W-:Y:S01]  /*2de0*/  @P6 LEA R10, P5, R5, c[0x0][0x1c8], 0x1 ;  /* 0x00007200050a6a11 */ /* 0x000fe200078a08ff */
[----:B------:R-:W-:Y:S01]  /*2df0*/  IMAD R4, R9, c[0x0][0x20c], R4 ;  /* 0x0000830009047a24 */ /* 0x000fe200078e0204 */
[----:B------:R-:W-:Y:S02]  /*2e00*/  @P6 ISETP.GE.AND P0, PT, R218, c[0x0][0x1d4], PT ;  /* 0x00007500da006a0c */ /* 0x000fe40003f06270 */
[----:B------:R-:W-:Y:S02]  /*2e10*/  @P6 LEA.HI.X R11, R5, c[0x0][0x1cc], R0, 0x1, P5 ;  /* 0x00007300050b6a11 */ /* 0x000fe400028f0c00 */
[----:B------:R-:W-:-:S09]  /*2e20*/  @P6 ISETP.GE.AND P5, PT, R204, c[0x0][0x1d4], PT ;  /* 0x00007500cc006a0c */ /* 0x000fd20003fa6270 */
[----:B------:R-:W-:Y:S01]  /*2e30*/  @!PT LDS RZ, [RZ] ;  /* 0x00000000fffff984 */ /* 0x000fe20000000800 */
[----:B------:R-:W-:Y:S01]  /*2e40*/  @!PT LDS RZ, [RZ] ;  /* 0x00000000fffff984 */ /* 0x000fe20000000800 */
[----:B------:R-:W-:Y:S01]  /*2e50*/  @!PT LDS RZ, [RZ] ;  /* 0x00000000fffff984 */ /* 0x000fe20000000800 */
[----:B------:R1:W-:Y:S01]  /*2e60*/  @P6 LDGSTS.E.BYPASS.LTC128B.128 [R208+0xc100], [R10.64], !P0 ;  /* 0x0c1000000ad06fae */ /* 0x0003e2000c101d48 */
[----:B------:R-:W-:-:S03]  /*2e70*/  @P4 IADD3 R5, P0, R5, R12, RZ ;  /* 0x0000000c05054210 */ /* 0x000fc60007f1e0ff */
[----:B------:R1:W-:Y:S01]  /*2e80*/  @P6 LDGSTS.E.BYPASS.LTC128B.128 [R208+0xe100], [R10.64+0x80], !P5 ;  /* 0x0e1000800ad06fae */ /* 0x0003e2000e901d48 */
[----:B------:R-:W-:Y:S01]  /*2e90*/  @P4 IADD3.X R0, R0, R13, R7, P0, !PT ;  /* 0x0000000d00004210 */ /* 0x000fe200007fe407 */
[----:B------:R-:W-:Y:S01]  /*2ea0*/  IMAD.WIDE.U32 R12, R9, c[0x0][0x208], RZ ;  /* 0x00008200090c7a25 */ /* 0x000fe200078e00ff */
[----:B------:R-:W-:Y:S01]  /*2eb0*/  @P4 ISETP.GE.AND P5, PT, R218, c[0x0][0x1d4], PT ;  /* 0x00007500da004a0c */ /* 0x000fe20003fa6270 */
[----:B------:R1:W-:Y:S01]  /*2ec0*/  @P6 LDGSTS.E.BYPASS.LTC128B.128 [R208+0x10100], [R10.64+0x100], !P3 ;  /* 0x101001000ad06fae */ /* 0x0003e2000d901d48 */
[C---:B------:R-:W-:Y:S02]  /*2ed0*/  @P4 LEA R14, P6, R5.reuse, c[0x0][0x1c8], 0x1 ;  /* 0x00007200050e4a11 */ /* 0x040fe400078c08ff */
[----:B------:R-:W-:Y:S02]  /*2ee0*/  @P4 ISETP.GE.AND P0, PT, R204, c[0x0][0x1d4], PT ;  /* 0x00007500cc004a0c */ /* 0x000fe40003f06270 */
[----:B------:R-:W-:Y:S01]  /*2ef0*/  @P4 LEA.HI.X R15, R5, c[0x0][0x1cc], R0, 0x1, P6 ;  /* 0x00007300050f4a11 */ /* 0x000fe200030f0c00 */
[----:B------:R-:W-:Y:S01]  /*2f00*/  IMAD.IADD R5, R13, 0x1, R4 ;  /* 0x000000010d057824 */ /* 0x000fe200078e0204 */
[----:B------:R-:W-:-:S04]  /*2f10*/  LEA R0, P6, R12, R234, 0x6 ;  /* 0x000000ea0c007211 */ /* 0x000fc800078c30ff */
[----:B------:R-:W-:Y:S01]  /*2f20*/  LEA.HI.X R5, R12, R194, R5, 0x6, P6 ;  /* 0x000000c20c057211 */ /* 0x000fe200030f3405 */
[----:B------:R1:W-:Y:S01]  /*2f30*/  @P4 LDGSTS.E.BYPASS.LTC128B.128 [R208+0xd100], [R14.64], !P5 ;  /* 0x0d1000000ed04fae */ /* 0x0003e2000e901d48 */
[----:B------:R-:W-:Y:S02]  /*2f40*/  ISETP.GE.AND P6, PT, R218, c[0x0][0x1d4], PT ;  /* 0x00007500da007a0c */ /* 0x000fe40003fc6270 */
[----:B------:R-:W-:Y:S01]  /*2f50*/  ISETP.GE.AND P5, PT, R204, c[0x0][0x1d4], PT ;  /* 0x00007500cc007a0c */ /* 0x000fe20003fa6270 */
[----:B------:R1:W-:Y:S01]  /*2f60*/  @P4 LDGSTS.E.BYPASS.LTC128B.128 [R208+0xf100], [R14.64+0x80], !P0 ;  /* 0x0f1000800ed04fae */ /* 0x0003e2000c101d48 */
[----:B------:R-:W-:-:S03]  /*2f70*/  LEA R4, P0, R0, c[0x0][0x1f8], 0x1 ;  /* 0x00007e0000047a11 */ /* 0x000fc600078008ff */
[----:B------:R1:W-:Y:S01]  /*2f80*/  @P4 LDGSTS.E.BYPASS.LTC128B.128 [R208+0x11100], [R14.64+0x100], !P3 ;  /* 0x111001000ed04fae */ /* 0x0003e2000d901d48 */
[----:B------:R-:W-:Y:S02]  /*2f90*/  ISETP.LT.OR P4, PT, R6, 0x1, P6 ;  /* 0x000000010600780c */ /* 0x000fe40003781670 */
[----:B------:R-:W-:Y:S01]  /*2fa0*/  LEA.HI.X R5, R0, c[0x0][0x1fc], R5, 0x1, P0 ;  /* 0x00007f0000057a11 */ /* 0x000fe200000f0c05 */
[----:B------:R-:W0:Y:S01]  /*2fb0*/  LDGDEPBAR ;  /* 0x00000000000079af */ /* 0x000e220000000000 */
[C---:B------:R-:W-:Y:S01]  /*2fc0*/  ISETP.LT.OR P0, PT, R6.reuse, 0x1, P5 ;  /* 0x000000010600780c */ /* 0x040fe20002f01670 */
[----:B------:R-:W-:Y:S01]  /*2fd0*/  IMAD.MOV.U32 R0, RZ, RZ, 0x40 ;  /* 0x00000040ff007424 */ /* 0x000fe200078e00ff */
[C---:B------:R-:W-:Y:S02]  /*2fe0*/  ISETP.LT.OR P6, PT, R6.reuse, 0x21, P6 ;  /* 0x000000210600780c */ /* 0x040fe400037c1670 */
[----:B------:R-:W-:-:S05]  /*2ff0*/  ISETP.LT.OR P5, PT, R6, 0x21, P5 ;  /* 0x000000210600780c */ /* 0x000fca0002fa1670 */
[----:B------:R1:W-:Y:S01]  /*3000*/  LDGSTS.E.BYPASS.LTC128B.128 [R208+0x100], [R4.64], !P4 ;  /* 0x0010000004d07fae */ /* 0x0003e2000e101d48 */
[----:B------:R-:W-:-:S03]  /*3010*/  ISETP.GE.AND P4, PT, R203, c[0x0][0x1d4], PT ;  /* 0x00007500cb007a0c */ /* 0x000fc60003f86270 */
[----:B------:R1:W-:Y:S01]  /*3020*/  LDGSTS.E.BYPASS.LTC128B.128 [R208+0x2100], [R4.64+0x80], !P0 ;  /* 0x0210008004d07fae */ /* 0x0003e2000c101d48 */
[C---:B------:R-:W-:Y:S02]  /*3030*/  ISETP.LT.OR P0, PT, R6.reuse, 0x1, P4 ;  /* 0x000000010600780c */ /* 0x040fe40002701670 */
[----:B------:R-:W-:-:S11]  /*3040*/  ISETP.LT.OR P4, PT, R6, 0x21, P4 ;  /* 0x000000210600780c */ /* 0x000fd60002781670 */
[----:B------:R1:W-:Y:S01]  /*3050*/  LDGSTS.E.BYPASS.LTC128B.128 [R208+0x4100], [R4.64+0x100], !P0 ;  /* 0x0410010004d07fae */ /* 0x0003e2000c101d48 */
[----:B------:R-:W-:-:S04]  /*3060*/  IADD3 R6, P0, R4, UR7, RZ ;  /* 0x0000000704067c10 */ /* 0x000fc8000ff1e0ff */
[----:B------:R-:W-:-:S05]  /*3070*/  IADD3.X R7, R5, UR5, RZ, P0, !PT ;  /* 0x0000000505077c10 */ /* 0x000fca00087fe4ff */
[----:B------:R1:W-:Y:S04]  /*3080*/  LDGSTS.E.BYPASS.LTC128B.128 [R208+0x1100], [R6.64], !P6 ;  /* 0x0110000006d07fae */ /* 0x0003e8000f101d48 */
[----:B------:R1:W-:Y:S04]  /*3090*/  LDGSTS.E.BYPASS.LTC128B.128 [R208+0x3100], [R6.64+0x80], !P5 ;  /* 0x0310008006d07fae */ /* 0x0003e8000e901d48 */
[----:B------:R1:W-:Y:S01]  /*30a0*/  LDGSTS.E.BYPASS.LTC128B.128 [R208+0x5100], [R6.64+0x100], !P4 ;  /* 0x0510010006d07fae */ /* 0x0003e2000e101d48 */
[----:B------:R-:W-:-:S03]  /*30b0*/  ISETP.GT.AND P4, PT, R9, R230, PT ;  /* 0x000000e60900720c */ /* 0x000fc60003f84270 */
[----:B------:R-:W0:Y:S10]  /*30c0*/  LDGDEPBAR ;  /* 0x00000000000079af */ /* 0x000e340000000000 */
[----:B------:R-:W-:Y:S05]  /*30d0*/  @!P4 BRA `(.L_x_1656) ;  /* 0x000001600000c947 */ /* 0x000fea0003800000 */
[----:B-1----:R-:W-:Y:S02]  /*30e0*/  IADD3 R5, R133, -0x2, RZ ;  /* 0xfffffffe85057810 */ /* 0x002fe40007ffe0ff */
[----:B------:R-:W-:-:S02]  /*30f0*/  ISETP.GE.AND P5, PT, R218, c[0x0][0x1d4], PT ;  /* 0x00007500da007a0c */ /* 0x000fc40003fa6270 */
[----:B------:R-:W-:Y:S01]  /*3100*/  SHF.R.S32.HI R4, RZ, 0x1f, R5 ;  /* 0x0000001fff047819 */ /* 0x000fe20000011405 */
[----:B------:R-:W-:-:S04]  /*3110*/  IMAD.WIDE.U32 R6, R5, c[0x0][0x1e0], RZ ;  /* 0x0000780005067a25 */ /* 0x000fc800078e00ff */
[----:B------:R-:W-:-:S04]  /*3120*/  IMAD R4, R4, c[0x0][0x1e0], RZ ;  /* 0x0000780004047a24 */ /* 0x000fc800078e02ff */
[----:B------:R-:W-:Y:S01]  /*3130*/  IMAD R4, R5, c[0x0][0x1e4], R4 ;  /* 0x0000790005047a24 */ /* 0x000fe200078e0204 */
[----:B------:R-:W-:-:S03]  /*3140*/  LEA R5, P0, R6, R236, 0x6 ;  /* 0x000000ec06057211 */ /* 0x000fc600078030ff */
[----:B------:R-:W-:Y:S01]  /*3150*/  IMAD.IADD R4, R7, 0x1, R4 ;  /* 0x0000000107047824 */ /* 0x000fe200078e0204 */
[----:B------:R-:W-:-:S04]  /*3160*/  LEA R8, P6, R5, c[0x0][0x1c8], 0x1 ;  /* 0x0000720005087a11 */ /* 0x000fc800078c08ff */
[----:B------:R-:W-:Y:S01]  /*3170*/  LEA.HI.X R4, R6, R229, R4, 0x6, P0 ;  /* 0x000000e506047211 */ /* 0x000fe200000f3404 */
[----:B------:R-:W-:Y:S01]  /*3180*/  IMAD.WIDE.U32 R6, R0, c[0x0][0x1e0], RZ ;  /* 0x0000780000067a25 */ /* 0x000fe200078e00ff */
[----:B------:R-:W-:Y:S02]  /*3190*/  ISETP.GE.AND P0, PT, R204, c[0x0][0x1d4], PT ;  /* 0x00007500cc007a0c */ /* 0x000fe40003f06270 */
[----:B------:R-:W-:Y:S01]  /*31a0*/  LEA.HI.X R9, R5, c[0x0][0x1cc], R4, 0x1, P6 ;  /* 0x0000730005097a11 */ /* 0x000fe200030f0c04 */
[----:B------:R-:W-:Y:S01]  /*31b0*/  IMAD R4, R0, c[0x0][0x1e4], RZ ;  /* 0x0000790000047a24 */ /* 0x000fe200078e02ff */
[----:B------:R-:W-:-:S03]  /*31c0*/  IADD3 R6, P6, R6, R8, RZ ;  /* 0x0000000806067210 */ /* 0x000fc60007fde0ff */
[----:B------:R1:W-:Y:S01]  /*31d0*/  LDGSTS.E.BYPASS.LTC128B.128 [R208+0x12100], [R8.64], !P5 ;  /* 0x1210000008d07fae */ /* 0x0003e2000e901d48 */
[----:B------:R-:W-:-:S05]  /*31e0*/  IADD3.X R7, R9, R7, R4, P6, !PT ;  /* 0x0000000709077210 */ /* 0x000fca00037fe404 */
[----:B------:R1:W-:Y:S04]  /*31f0*/  LDGSTS.E.BYPASS.LTC128B.128 [R208+0x14100], [R8.64+0x80], !P0 ;  /* 0x1410008008d07fae */ /* 0x0003e8000c101d48 */
[----:B------:R1:W-:Y:S04]  /*3200*/  LDGSTS.E.BYPASS.LTC128B.128 [R208+0x16100], [R8.64+0x100], !P3 ;  /* 0x1610010008d07fae */ /* 0x0003e8000d901d48 */
[----:B------:R1:W-:Y:S04]  /*3210*/  LDGSTS.E.BYPASS.LTC128B.128 [R208+0x13100], [R6.64], !P5 ;  /* 0x1310000006d07fae */ /* 0x0003e8000e901d48 */
[----:B------:R1:W-:Y:S04]  /*3220*/  LDGSTS.E.BYPASS.LTC128B.128 [R208+0x15100], [R6.64+0x80], !P0 ;  /* 0x1510008006d07fae */ /* 0x0003e8000c101d48 */
[----:B------:R1:W-:Y:S02]  /*3230*/  LDGSTS.E.BYPASS.LTC128B.128 [R208+0x17100], [R6.64+0x100], !P3 ;  /* 0x1710010006d07fae */ /* 0x0003e4000d901d48 */
.L_x_1656:
[----:B------:R-:W-:Y:S05]  /*3240*/  BSYNC B0 ;  /* 0x0000000000007941 */ /* 0x000fea0003800000 */
.L_x_1655:
        /* <DEDUP_REMOVED lines=19> */
[----:B------:R-:W-:Y:S02]  /*3380*/  IADD3 R2, R133, -0x2, RZ ;  /* 0xfffffffe85027810 */ /* 0x000fe40007ffe0ff */
        /* <DEDUP_REMOVED lines=10> */
[----:B------:R-:W-:Y:S02]  /*3430*/  LEA.HI.X R13, R2, c[0x0][0x1fc], R13, 0x1, P5 ;  /* 0x00007f00020d7a11 */ /* 0x000fe400028f0c0d */
[----:B------:R-:W-:-:S03]  /*3440*/  IADD3 R14, P5, R12, UR7, RZ ;  /* 0x000000070c0e7c10 */ /* 0x000fc6000ffbe0ff */
[----:B------:R-:W-:Y:S01]  /*3450*/  @!PT LDS RZ, [RZ] ;  /* 0x00000000fffff984 */ /* 0x000fe20000000800 */
[----:B------:R-:W-:Y:S01]  /*3460*/  @!PT LDS RZ, [RZ] ;  /* 0x00000000fffff984 */ /* 0x000fe20000000800 */
[----:B------:R-:W-:Y:S01]  /*3470*/  @!PT LDS RZ, [RZ] ;  /* 0x00000000fffff984 */ /* 0x000fe20000000800 */
[----:B------:R2:W-:Y:S01]  /*3480*/  LDGSTS.E.BYPASS.LTC128B.128 [R208+0x6100], [R12.64], !P4 ;  /* 0x061000000cd07fae */ /* 0x0005e2000e101d48 */
[----:B------:R-:W-:-:S05]  /*3490*/  IADD3.X R15, R13, UR5, RZ, P5, !PT ;  /* 0x000000050d0f7c10 */ /* 0x000fca000affe4ff */
[----:B------:R2:W-:Y:S04]  /*34a0*/  LDGSTS.E.BYPASS.LTC128B.128 [R208+0x8100], [R12.64+0x80], !P0 ;  /* 0x081000800cd07fae */ /* 0x0005e8000c101d48 */
[----:B------:R2:W-:Y:S04]  /*34b0*/  LDGSTS.E.BYPASS.LTC128B.128 [R208+0xa100], [R12.64+0x100], !P3 ;  /* 0x0a1001000cd07fae */ /* 0x0005e8000d901d48 */
[----:B------:R2:W-:Y:S04]  /*34c0*/  LDGSTS.E.BYPASS.LTC128B.128 [R208+0x7100], [R14.64], !P4 ;  /* 0x071000000ed07fae */ /* 0x0005e8000e101d48 */
[----:B------:R2:W-:Y:S04]  /*34d0*/  LDGSTS.E.BYPASS.LTC128B.128 [R208+0x9100], [R14.64+0x80], !P0 ;  /* 0x091000800ed07fae */ /* 0x0005e8000c101d48 */
[----:B------:R2:W-:Y:S02]  /*34e0*/  LDGSTS.E.BYPASS.LTC128B.128 [R208+0xb100], [R14.64+0x100], !P3 ;  /* 0x0b1001000ed07fae */ /* 0x0005e4000d901d48 */
.L_x_1658:
[----:B------:R-:W-:Y:S05]  /*34f0*/  BSYNC B0 ;  /* 0x0000000000007941 */ /* 0x000fea0003800000 */
.L_x_1657:
[----:B------:R-:W-:Y:S01]  /*3500*/  LOP3.LUT P0, RZ, R214, 0x4, RZ, 0xc0, !PT ;  /* 0x00000004d6ff7812 */ /* 0x000fe2000780c0ff */
[C---:B---3--:R-:W-:Y:S01]  /*3510*/  HMMA.16816.F32.BF16 R20, R36.reuse, R16, RZ ;  /* 0x000000102414723c */ /* 0x048fe200000418ff */
[----:B------:R-:W-:Y:S01]  /*3520*/  LDSM.16.M88.4 R44, [R184] ;  /* 0x00000000b82c783b */ /* 0x000fe20000000200 */
[----:B------:R-:W-:Y:S01]  /*3530*/  ULDC UR4, c[0x0][0x324] ;  /* 0x0000c90000047ab9 */ /* 0x000fe20000000800 */
[----:B------:R-:W-:Y:S01]  /*3540*/  SEL R135, R0, 0xffffffc0, !P0 ;  /* 0xffffffc000877807 */ /* 0x000fe20004000000 */
[----:B------:R-:W-:Y:S01]  /*3550*/  ULOP3.LUT UR4, URZ, UR4, URZ, 0x33, !UPT ;  /* 0x000000043f047292 */ /* 0x000fe2000f8e333f */
[----:B------:R-:W0:Y:S02]  /*3560*/  LDGDEPBAR ;  /* 0x00000000000079af */ /* 0x000e240000000000 */
[----:B------:R-:W-:Y:S01]  /*3570*/  IADD3 R0, R135, R186, R180 ;  /* 0x000000ba87007210 */ /* 0x000fe20007ffe0b4 */
[----:B------:R-:W-:Y:S01]  /*3580*/  IMAD.IADD R2, R186, 0x1, R135 ;  /* 0x00000001ba027824 */ /* 0x000fe200078e0287 */
[C---:B----4-:R-:W-:Y:S04]  /*3590*/  HMMA.16816.F32.BF16 R28, R36.reuse, R24, RZ ;  /* 0x00000018241c723c */ /* 0x050fe800000418ff */
[----:B--2---:R-:W2:Y:S04]  /*35a0*/  LDSM.16.M88.4 R12, [R2+0x800] ;  /* 0x00080000020c783b */ /* 0x004ea80000000200 */
[C---:B------:R-:W-:Y:S01]  /*35b0*/  HMMA.16816.F32.BF16 R24, R36.reuse, R26, RZ ;  /* 0x0000001a2418723c */ /* 0x040fe200000418ff */
[----:B------:R-:W3:Y:S04]  /*35c0*/  LDSM.16.M88.4 R32, [R2] ;  /* 0x000000000220783b */ /* 0x000ee80000000200 */
[----:B------:R-:W-:Y:S03]  /*35d0*/  LDSM.16.M88.4 R76, [R2+0x1000] ;  /* 0x00100000024c783b */ /* 0x000fe60000000200 */
[----:B------:R-:W-:Y:S01]  /*35e0*/  HMMA.16816.F32.BF16 R16, R36, R18, RZ ;  /* 0x000000122410723c */ /* 0x000fe200000418ff */
[----:B------:R-:W-:Y:S07]  /*35f0*/  LDSM.16.M88.4 R48, [R2+0x1800] ;  /* 0x001800000230783b */ /* 0x000fee0000000200 */
[----:B-1----:R-:W-:Y:S08]  /*3600*/  HMMA.16816.F32.BF16 R20, R52, R4, R20 ;  /* 0x000000043414723c */ /* 0x002ff00000041814 */
[C---:B------:R-:W-:Y:S08]  /*3610*/  HMMA.16816.F32.BF16 R64, R36.reuse, R60, RZ ;  /* 0x0000003c2440723c */ /* 0x040ff000000418ff */
[C---:B------:R-:W-:Y:S08]  /*3620*/  HMMA.16816.F32.BF16 R60, R36.reuse, R62, RZ ;  /* 0x0000003e243c723c */ /* 0x040ff000000418ff */
[C---:B------:R-:W-:Y:S08]  /*3630*/  HMMA.16816.F32.BF16 R56, R36.reuse, R40, RZ ;  /* 0x000000282438723c */ /* 0x040ff000000418ff */
[----:B------:R-:W-:Y:S01]  /*3640*/  HMMA.16816.F32.BF16 R36, R36, R42, RZ ;  /* 0x0000002a2424723c */ /* 0x000fe200000418ff */
[----:B------:R-:W-:Y:S07]  /*3650*/  LDSM.16.M88.4 R40, [R183] ;  /* 0x00000000b728783b */ /* 0x000fee0000000200 */
[C---:B------:R-:W-:Y:S08]  /*3660*/  HMMA.16816.F32.BF16 R28, R52.reuse, R8, R28 ;  /* 0x00000008341c723c */ /* 0x040ff0000004181c */
[C---:B------:R-:W-:Y:S01]  /*3670*/  HMMA.16816.F32.BF16 R24, R52.reuse, R10, R24 ;  /* 0x0000000a3418723c */ /* 0x040fe20000041818 */
[----:B------:R-:W-:Y:S07]  /*3680*/  LDSM.16.M88.4 R8, [R0] ;  /* 0x000000000008783b */ /* 0x000fee0000000200 */
[----:B------:R-:W-:Y:S01]  /*3690*/  HMMA.16816.F32.BF16 R16, R52, R6, R16 ;  /* 0x000000063410723c */ /* 0x000fe20000041810 */
[----:B------:R-:W1:Y:S07]  /*36a0*/  LDSM.16.M88.4 R4, [R0+0x800] ;  /* 0x000800000004783b */ /* 0x000e6e0000000200 */
[----:B--2---:R-:W-:Y:S08]  /*36b0*/  HMMA.16816.F32.BF16 R20, R44, R12, R20 ;  /* 0x0000000c2c14723c */ /* 0x004ff00000041814 */
[C---:B------:R-:W-:Y:S08]  /*36c0*/  HMMA.16816.F32.BF16 R64, R52.reuse, R72, R64 ;  /* 0x000000483440723c */ /* 0x040ff00000041840 */
[C---:B------:R-:W-:Y:S01]  /*36d0*/  HMMA.16816.F32.BF16 R60, R52.reuse, R74, R60 ;  /* 0x0000004a343c723c */ /* 0x040fe2000004183c */
[----:B------:R-:W-:Y:S07]  /*36e0*/  LDSM.16.M88.4 R72, [R0+0x1000] ;  /* 0x001000000048783b */ /* 0x000fee0000000200 */
[C---:B------:R-:W-:Y:S08]  /*36f0*/  HMMA.16816.F32.BF16 R56, R52.reuse, R68, R56 ;  /* 0x000000443438723c */ /* 0x040ff00000041838 */
[----:B------:R-:W-:Y:S01]  /*3700*/  HMMA.16816.F32.BF16 R52, R52, R70, R36 ;  /* 0x000000463434723c */ /* 0x000fe20000041824 */
[----:B------:R-:W-:Y:S04]  /*3710*/  LDSM.16.M88.4 R36, [R188+0x4000] ;  /* 0x00400000bc24783b */ /* 0x000fe80000000200 */
[----:B------:R-:W-:Y:S03]  /*3720*/  LDSM.16.M88.4 R68, [R0+0x1800] ;  /* 0x001800000044783b */ /* 0x000fe60000000200 */
[C---:B---3--:R-:W-:Y:S08]  /*3730*/  HMMA.16816.F32.BF16 R28, R44.reuse, R32, R28 ;  /* 0x000000202c1c723c */ /* 0x048ff0000004181c */
[C---:B------:R-:W-:Y:S01]  /*3740*/  HMMA.16816.F32.BF16 R24, R44.reuse, R34, R24 ;  /* 0x000000222c18723c */ /* 0x040fe20000041818 */
[----:B------:R-:W-:Y:S07]  /*3750*/  LDSM.16.M88.4 R32, [R186+0x2000] ;  /* 0x00200000ba20783b */ /* 0x000fee0000000200 */
[----:B------:R-:W-:Y:S01]  /*3760*/  HMMA.16816.F32.BF16 R16, R44, R14, R16 ;  /* 0x0000000e2c10723c */ /* 0x000fe20000041810 */
[----:B------:R-:W2:Y:S07]  /*3770*/  LDSM.16.M88.4 R12, [R186+0x2800] ;  /* 0x00280000ba0c783b */ /* 0x000eae0000000200 */
[----:B-1----:R-:W-:Y:S08]  /*3780*/  HMMA.16816.F32.BF16 R20, R40, R4, R20 ;  /* 0x000000042814723c */ /* 0x002ff00000041814 */
[C---:B------:R-:W-:Y:S08]  /*3790*/  HMMA.16816.F32.BF16 R64, R44.reuse, R76, R64 ;  /* 0x0000004c2c40723c */ /* 0x040ff00000041840 */
[C---:B------:R-:W-:Y:S01]  /*37a0*/  HMMA.16816.F32.BF16 R60, R44.reuse, R78, R60 ;  /* 0x0000004e2c3c723c */ /* 0x040fe2000004183c */
[----:B------:R-:W-:Y:S07]  /*37b0*/  LDSM.16.M88.4 R76, [R186+0x3000] ;  /* 0x00300000ba4c783b */ /* 0x000fee0000000200 */
[C---:B------:R-:W-:Y:S08]  /*37c0*/  HMMA.16816.F32.BF16 R56, R44.reuse, R48, R56 ;  /* 0x000000302c38723c */ /* 0x040ff00000041838 */
[----:B------:R-:W-:Y:S01]  /*37d0*/  HMMA.16816.F32.BF16 R52, R44, R50, R52 ;  /* 0x000000322c34723c */ /* 0x000fe20000041834 */
[----:B------:R-:W-:Y:S04]  /*37e0*/  LDSM.16.M88.4 R44, [R185+0x4000] ;  /* 0x00400000b92c783b */ /* 0x000fe80000000200 */
[----:B------:R-:W-:Y:S03]  /*37f0*/  LDSM.16.M88.4 R48, [R186+0x3800] ;  /* 0x00380000ba30783b */ /* 0x000fe60000000200 */
[C---:B------:R-:W-:Y:S08]  /*3800*/  HMMA.16816.F32.BF16 R28, R40.reuse, R8, R28 ;  /* 0x00000008281c723c */ /* 0x040ff0000004181c */
[C---:B------:R-:W-:Y:S01]  /*3810*/  HMMA.16816.F32.BF16 R24, R40.reuse, R10, R24 ;  /* 0x0000000a2818723c */ /* 0x040fe20000041818 */
[----:B------:R-:W-:Y:S07]  /*3820*/  LDSM.16.M88.4 R8, [R81+0x2000] ;  /* 0x002000005108783b */ /* 0x000fee0000000200 */
        /* <DEDUP_REMOVED lines=49> */
[C---:B------:R-:W-:Y:S01]  /*3b40*/  HMMA.16816.F32.BF16 R16, R48.reuse, R6, R16 ;  /* 0x000000063010723c */ /* 0x040fe20000041810 */
[----:B------:R-:W1:Y:S07]  /*3b50*/  LDSM.16.M88.4 R4, [R81+0x4800] ;  /* 0x004800005104783b */ /* 0x000e6e0000000200 */
[C---:B------:R-:W-:Y:S08]  /*3b60*/  HMMA.16816.F32.BF16 R28, R48.reuse, R8, R28 ;  /* 0x00000008301c723c */ /* 0x040ff0000004181c */
[----:B------:R-:W-:Y:S01]  /*3b70*/  HMMA.16816.F32.BF16 R24, R48, R10, R24 ;  /* 0x0000000a3018723c */ /* 0x000fe20000041818 */
[----:B------:R-:W3:Y:S07]  /*3b80*/  LDSM.16.M88.4 R8, [R81+0x4000] ;  /* 0x004000005108783b */ /* 0x000eee0000000200 */
        /* <DEDUP_REMOVED lines=9> */
[----:B------:R-:W2:Y:S07]  /*3c20*/  LDSM.16.M88.4 R40, [R2+0x4800] ;  /* 0x004800000228783b */ /* 0x000eae0000000200 */
[C---:B------:R-:W-:Y:S08]  /*3c30*/  HMMA.16816.F32.BF16 R28, R12.reuse, R44, R28 ;  /* 0x0000002c0c1c723c */ /* 0x040ff0000004181c */
[----:B------:R-:W-:Y:S01]  /*3c40*/  HMMA.16816.F32.BF16 R24, R12, R46, R24 ;  /* 0x0000002e0c18723c */ /* 0x000fe20000041818 */
[----:B------:R-:W4:Y:S07]  /*3c50*/  LDSM.16.M88.4 R44, [R2+0x4000] ;  /* 0x00400000022c783b */ /* 0x000f2e0000000200 */
[----:B-1----:R-:W-:Y:S08]  /*3c60*/  HMMA.16816.F32.BF16 R20, R76, R4, R20 ;  /* 0x000000044c14723c */ /* 0x002ff00000041814 */
[C---:B------:R-:W-:Y:S08]  /*3c70*/  HMMA.16816.F32.BF16 R64, R12.reuse, R36, R64 ;  /* 0x000000240c40723c */ /* 0x040ff00000041840 */
[C---:B------:R-:W-:Y:S01]  /*3c80*/  HMMA.16816.F32.BF16 R60, R12.reuse, R38, R60 ;  /* 0x000000260c3c723c */ /* 0x040fe2000004183c */
[----:B------:R-:W-:Y:S07]  /*3c90*/  LDSM.16.M88.4 R36, [R2+0x5000] ;  /* 0x005000000224783b */ /* 0x000fee0000000200 */
[C---:B------:R-:W-:Y:S08]  /*3ca0*/  HMMA.16816.F32.BF16 R56, R12.reuse, R32, R56 ;  /* 0x000000200c38723c */ /* 0x040ff00000041838 */
[----:B------:R-:W-:Y:S01]  /*3cb0*/  HMMA.16816.F32.BF16 R52, R12, R34, R52 ;  /* 0x000000220c34723c */ /* 0x000fe20000041834 */
[----:B------:R-:W-:Y:S04]  /*3cc0*/  LDSM.16.M88.4 R12, [R183+0x8000] ;  /* 0x00800000b70c783b */ /* 0x000fe80000000200 */
[----:B------:R1:W-:Y:S03]  /*3cd0*/  LDSM.16.M88.4 R32, [R2+0x5800] ;  /* 0x005800000220783b */ /* 0x0003e60000000200 */
[C---:B------:R-:W-:Y:S01]  /*3ce0*/  HMMA.16816.F32.BF16 R16, R76.reuse, R6, R16 ;  /* 0x000000064c10723c */ /* 0x040fe20000041810 */
[----:B------:R-:W5:Y:S07]  /*3cf0*/  LDSM.16.M88.4 R4, [R0+0x4800] ;  /* 0x004800000004783b */ /* 0x000f6e0000000200 */
[C---:B---3--:R-:W-:Y:S08]  /*3d00*/  HMMA.16816.F32.BF16 R28, R76.reuse, R8, R28 ;  /* 0x000000084c1c723c */ /* 0x048ff0000004181c */
[----:B------:R-:W-:Y:S01]  /*3d10*/  HMMA.16816.F32.BF16 R24, R76, R10, R24 ;  /* 0x0000000a4c18723c */ /* 0x000fe20000041818 */
[----:B------:R-:W3:Y:S01]  /*3d20*/  LDSM.16.M88.4 R8, [R0+0x4000] ;  /* 0x004000000008783b */ /* 0x000ee20000000200 */
[----:B-1----:R-:W-:-:S06]  /*3d30*/  IMAD.IADD R2, R210, 0x1, R193 ;  /* 0x00000001d2027824 */ /* 0x002fcc00078e02c1 */
[----:B--2---:R-:W-:Y:S08]  /*3d40*/  HMMA.16816.F32.BF16 R20, R48, R40, R20 ;  /* 0x000000283014723c */ /* 0x004ff00000041814 */
[C---:B------:R-:W-:Y:S08]  /*3d50*/  HMMA.16816.F32.BF16 R64, R76.reuse, R72, R64 ;  /* 0x000000484c40723c */ /* 0x040ff00000041840 */
[C---:B------:R-:W-:Y:S08]  /*3d60*/  HMMA.16816.F32.BF16 R60, R76.reuse, R74, R60 ;  /* 0x0000004a4c3c723c */ /* 0x040ff0000004183c */
[C---:B------:R-:W-:Y:S08]  /*3d70*/  HMMA.16816.F32.BF16 R56, R76.reuse, R68, R56 ;  /* 0x000000444c38723c */ /* 0x040ff00000041838 */
[----:B------:R-:W-:Y:S08]  /*3d80*/  HMMA.16816.F32.BF16 R52, R76, R70, R52 ;  /* 0x000000464c34723c */ /* 0x000ff00000041834 */
[C---:B----4-:R-:W-:Y:S08]  /*3d90*/  HMMA.16816.F32.BF16 R28, R48.reuse, R44, R28 ;  /* 0x0000002c301c723c */ /* 0x050ff0000004181c */
[C---:B------:R-:W-:Y:S01]  /*3da0*/  HMMA.16816.F32.BF16 R24, R48.reuse, R46, R24 ;  /* 0x0000002e3018723c */ /* 0x040fe20000041818 */
[----:B------:R-:W-:Y:S07]  /*3db0*/  LDSM.16.M88.4 R44, [R0+0x5000] ;  /* 0x00500000002c783b */ /* 0x000fee0000000200 */
[----:B------:R-:W-:Y:S01]  /*3dc0*/  HMMA.16816.F32.BF16 R16, R48, R42, R16 ;  /* 0x0000002a3010723c */ /* 0x000fe20000041810 */
[----:B------:R1:W-:Y:S07]  /*3dd0*/  LDSM.16.M88.4 R40, [R0+0x5800] ;  /* 0x005800000028783b */ /* 0x0003ee0000000200 */
[----:B-----5:R-:W-:Y:S07]  /*3de0*/  HMMA.16816.F32.BF16 R20, R12, R4, R20 ;  /* 0x000000040c14723c */ /* 0x020fee0000041814 */
[----:B------:R-:W-:Y:S01]  /*3df0*/  @P2 IMAD.HI.U32 R4, R2, c[0x0][0x2c8], RZ ;  /* 0x0000b20002042a27 */ /* 0x000fe200078e00ff */
[----:B------:R-:W-:Y:S01]  /*3e00*/  HMMA.16816.F32.BF16 R64, R48, R36, R64 ;  /* 0x000000243040723c */ /* 0x000fe20000041840 */
[----:B------:R-:W-:-:S04]  /*3e10*/  IADD3 R5, R227, 0x1, -R80 ;  /* 0x00000001e3057810 */ /* 0x000fc80007ffe850 */
[----:B------:R-:W-:Y:S01]  /*3e20*/  IADD3 R5, -R228, R5, -R209 ;  /* 0x00000005e4057210 */ /* 0x000fe20007ffe9d1 */
[----:B-1----:R-:W-:Y:S01]  /*3e30*/  IMAD.MOV.U32 R0, RZ, RZ, R2 ;  /* 0x000000ffff007224 */ /* 0x002fe200078e0002 */
[----:B------:R-:W-:Y:S01]  /*3e40*/  @P2 SHF.R.U32.HI R0, RZ, c[0x0][0x2cc], R4 ;  /* 0x0000b300ff002a19 */ /* 0x000fe20000011604 */
[C---:B------:R-:W-:Y:S04]  /*3e50*/  HMMA.16816.F32.BF16 R60, R48.reuse, R38, R60 ;  /* 0x00000026303c723c */ /* 0x040fe8000004183c */
[----:B------:R-:W1:Y:S04]  /*3e60*/  SHFL.IDX PT, R2, R0, RZ, 0x1c1f ;  /* 0x001c1fff00027589 */ /* 0x000e6800000e0000 */
[C---:B------:R-:W-:Y:S08]  /*3e70*/  HMMA.16816.F32.BF16 R56, R48.reuse, R32, R56 ;  /* 0x000000203038723c */ /* 0x040ff00000041838 */
[----:B------:R-:W-:Y:S08]  /*3e80*/  HMMA.16816.F32.BF16 R52, R48, R34, R52 ;  /* 0x000000223034723c */ /* 0x000ff00000041834 */
[C---:B------:R-:W-:Y:S07]  /*3e90*/  HMMA.16816.F32.BF16 R16, R12.reuse, R6, R16 ;  /* 0x000000060c10723c */ /* 0x040fee0000041810 */
[C---:B------:R-:W-:Y:S01]  /*3ea0*/  IADD3 R7, R5.reuse, c[0x0][0x328], RZ ;  /* 0x0000ca0005077a10 */ /* 0x040fe20007ffe0ff */
[----:B---3--:R-:W-:Y:S01]  /*3eb0*/  HMMA.16816.F32.BF16 R28, R12, R8, R28 ;  /* 0x000000080c1c723c */ /* 0x008fe2000004181c */
[----:B------:R-:W-:-:S06]  /*3ec0*/  IADD3 R5, R5, UR4, RZ ;  /* 0x0000000405057c10 */ /* 0x000fcc000fffe0ff */
[----:B------:R-:W-:Y:S01]  /*3ed0*/  IADD3 R9, -R209, R227, -R80 ;  /* 0x000000e3d1097210 */ /* 0x000fe20007ffe950 */
[C---:B------:R-:W-:Y:S07]  /*3ee0*/  HMMA.16816.F32.BF16 R24, R12.reuse, R10, R24 ;  /* 0x0000000a0c18723c */ /* 0x040fee0000041818 */
[--C-:B-1----:R-:W-:Y:S01]  /*3ef0*/  IMAD.IADD R11, R5, 0x1, R2.reuse ;  /* 0x00000001050b7824 */ /* 0x102fe200078e0202 */
[C---:B------:R-:W-:Y:S08]  /*3f00*/  HMMA.16816.F32.BF16 R64, R12.reuse, R44, R64 ;  /* 0x0000002c0c40723c */ /* 0x040ff00000041840 */
[C---:B------:R-:W-:Y:S08]  /*3f10*/  HMMA.16816.F32.BF16 R60, R12.reuse, R46, R60 ;  /* 0x0000002e0c3c723c */ /* 0x040ff0000004183c */
[C---:B------:R-:W-:Y:S08]  /*3f20*/  HMMA.16816.F32.BF16 R56, R12.reuse, R40, R56 ;  /* 0x000000280c38723c */ /* 0x040ff00000041838 */
[----:B------:R-:W-:Y:S07]  /*3f30*/  HMMA.16816.F32.BF16 R52, R12, R42, R52 ;  /* 0x0000002a0c34723c */ /* 0x000fee0000041834 */
[----:B------:R-:W-:-:S05]  /*3f40*/  IMAD.IADD R12, R7, 0x1, R2 ;  /* 0x00000001070c7824 */ /* 0x000fca00078e0202 */
        /* <DEDUP_REMOVED lines=13> */
.L_x_1661:
[----:B------:R-:W-:-:S04]  /*4020*/  MOV R2, c[0x0][0x32c] ;  /* 0x0000cb0000027a02 */ /* 0x000fc80000000f00 */
[----:B------:R-:W-:-:S13]  /*4030*/  ISETP.NE.AND P0, PT, R2, 0x1, PT ;  /* 0x000000010200780c */ /* 0x000fda0003f05270 */
[----:B------:R-:W-:-:S05]  /*4040*/  @P0 IMAD.HI.U32 R2, R13, c[0x0][0x330], RZ ;  /* 0x0000cc000d020a27 */ /* 0x000fca00078e00ff */
[----:B------:R-:W-:Y:S02]  /*4050*/  @P0 SHF.R.U32.HI R13, RZ, c[0x0][0x334], R2 ;  /* 0x0000cd00ff0d0a19 */ /* 0x000fe40000011602 */
.L_x_1662:
[----:B------:R-:W-:Y:S05]  /*4060*/  BSYNC B0 ;  /* 0x0000000000007941 */ /* 0x000fea0003800000 */
.L_x_1660:
[----:B------:R-:W-:-:S04]  /*4070*/  IMAD R2, R13, c[0x0][0x32c], -R80 ;  /* 0x0000cb000d027a24 */ /* 0x000fc800078e0a50 */
[----:B------:R-:W-:-:S05]  /*4080*/  IMAD.IADD R2, R2, 0x1, -R209 ;  /* 0x0000000102027824 */ /* 0x000fca00078e0ad1 */
[----:B------:R-:W-:Y:S02]  /*4090*/  IADD3 R13, R2, c[0x0][0x32c], RZ ;  /* 0x0000cb00020d7a10 */ /* 0x000fe40007ffe0ff */
[----:B------:R-:W-:Y:S02]  /*40a0*/  IMNMX R11, R11, R2, !PT ;  /* 0x000000020b0b7217 */ /* 0x000fe40007800200 */
[----:B------:R-:W-:Y:S02]  /*40b0*/  IMNMX R12, R12, R13, PT ;  /* 0x0000000d0c0c7217 */ /* 0x000fe40003800200 */
.L_x_1659:
[----:B------:R-:W-:Y:S01]  /*40c0*/  ISETP.GT.AND P0, PT, R133, RZ, PT ;  /* 0x000000ff8500720c */ /* 0x000fe20003f04270 */
[----:B------:R-:W1:Y:S03]  /*40d0*/  SHFL.IDX PT, R2, R0, 0x1, 0x1c1f ;  /* 0x003c1f0000027f89 */ /* 0x000e6600000e0000 */
[C---:B------:R-:W-:Y:S02]  /*40e0*/  ISETP.GT.AND P4, PT, R11.reuse, RZ, P0 ;  /* 0x000000ff0b00720c */ /* 0x040fe40000784270 */
[----:B------:R-:W-:-:S02]  /*40f0*/  ISETP.GT.AND P6, PT, R11, 0x1, P0 ;  /* 0x000000010b00780c */ /* 0x000fc400007c4270 */
[----:B------:R-:W-:Y:S02]  /*4100*/  ISETP.LT.OR P4, PT, R12, 0x1, P4 ;  /* 0x000000010c00780c */ /* 0x000fe40002781670 */
[C---:B------:R-:W-:Y:S02]  /*4110*/  ISETP.GT.AND P5, PT, R11.reuse, 0x8, P0 ;  /* 0x000000080b00780c */ /* 0x040fe400007a4270 */
[----:B------:R-:W-:Y:S02]  /*4120*/  FSEL R28, R28, -INF , !P4 ;  /* 0xff8000001c1c7808 */ /* 0x000fe40006000000 */
[----:B------:R-:W-:Y:S02]  /*4130*/  ISETP.GT.AND P4, PT, R11, 0x9, P0 ;  /* 0x000000090b00780c */ /* 0x000fe40000784270 */
[C---:B------:R-:W-:Y:S02]  /*4140*/  ISETP.LT.OR P6, PT, R12.reuse, 0x2, P6 ;  /* 0x000000020c00780c */ /* 0x040fe400037c1670 */
[----:B------:R-:W-:-:S02]  /*4150*/  ISETP.LT.OR P5, PT, R12, 0x9, P5 ;  /* 0x000000090c00780c */ /* 0x000fc40002fa1670 */
[----:B------:R-:W-:Y:S02]  /*4160*/  ISETP.LT.OR P4, PT, R12, 0xa, P4 ;  /* 0x0000000a0c00780c */ /* 0x000fe40002781670 */
[----:B------:R-:W-:Y:S02]  /*4170*/  FSEL R10, R29, -INF , !P6 ;  /* 0xff8000001d0a7808 */ /* 0x000fe40007000000 */
[----:B------:R-:W-:Y:S01]  /*4180*/  FSEL R24, R24, -INF , !P5 ;  /* 0xff80000018187808 */ /* 0x000fe20006800000 */
[--C-:B-1----:R-:W-:Y:S01]  /*4190*/  IMAD.IADD R0, R7, 0x1, R2.reuse ;  /* 0x0000000107007824 */ /* 0x102fe200078e0202 */
[----:B------:R-:W-:Y:S01]  /*41a0*/  FSEL R8, R25, -INF , !P4 ;  /* 0xff80000019087808 */ /* 0x000fe20006000000 */
[----:B------:R-:W-:Y:S01]  /*41b0*/  IMAD.IADD R7, R5, 0x1, R2 ;  /* 0x0000000105077824 */ /* 0x000fe200078e0202 */
[C---:B------:R-:W-:Y:S02]  /*41c0*/  ISETP.GT.AND P6, PT, R11.reuse, 0x10, P0 ;  /* 0x000000100b00780c */ /* 0x040fe400007c4270 */
[----:B------:R-:W-:-:S02]  /*41d0*/  ISETP.GT.AND P5, PT, R11, 0x11, P0 ;  /* 0x000000110b00780c */ /* 0x000fc400007a4270 */
[----:B------:R-:W-:Y:S02]  /*41e0*/  ISETP.GT.AND P4, PT, R11, 0x18, P0 ;  /* 0x000000180b00780c */ /* 0x000fe40000784270 */
[C---:B------:R-:W-:Y:S02]  /*41f0*/  ISETP.LT.OR P6, PT, R12.reuse, 0x11, P6 ;  /* 0x000000110c00780c */ /* 0x040fe400037c1670 */
[C---:B------:R-:W-:Y:S02]  /*4200*/  ISETP.LT.OR P5, PT, R12.reuse, 0x12, P5 ;  /* 0x000000120c00780c */ /* 0x040fe40002fa1670 */
[----:B------:R-:W-:Y:S02]  /*4210*/  ISETP.LT.OR P4, PT, R12, 0x19, P4 ;  /* 0x000000190c00780c */ /* 0x000fe40002781670 */
[----:B------:R-:W-:Y:S02]  /*4220*/  FSEL R20, R20, -INF , !P6 ;  /* 0xff80000014147808 */ /* 0x000fe40007000000 */
[----:B------:R-:W-:-:S02]  /*4230*/  FSEL R6, R21, -INF , !P5 ;  /* 0xff80000015067808 */ /* 0x000fc40006800000 */
[----:B------:R-:W-:Y:S02]  /*4240*/  FSEL R16, R16, -INF , !P4 ;  /* 0xff80000010107808 */ /* 0x000fe40006000000 */
[C---:B------:R-:W-:Y:S02]  /*4250*/  ISETP.GT.AND P6, PT, R11.reuse, 0x19, P0 ;  /* 0x000000190b00780c */ /* 0x040fe400007c4270 */
[C---:B------:R-:W-:Y:S02]  /*4260*/  ISETP.GT.AND P5, PT, R11.reuse, 0x20, P0 ;  /* 0x000000200b00780c */ /* 0x040fe400007a4270 */
[----:B------:R-:W-:Y:S02]  /*4270*/  ISETP.GT.AND P4, PT, R11, 0x21, P0 ;  /* 0x000000210b00780c */ /* 0x000fe40000784270 */
[C---:B------:R-:W-:Y:S02]  /*4280*/  ISETP.LT.OR P6, PT, R12.reuse, 0x1a, P6 ;  /* 0x0000001a0c00780c */ /* 0x040fe400037c1670 */
[----:B------:R-:W-:-:S02]  /*4290*/  ISETP.LT.OR P5, PT, R12, 0x21, P5 ;  /* 0x000000210c00780c */ /* 0x000fc40002fa1670 */
[----:B------:R-:W-:Y:S02]  /*42a0*/  ISETP.LT.OR P4, PT, R12, 0x22, P4 ;  /* 0x000000220c00780c */ /* 0x000fe40002781670 */
[----:B------:R-:W-:Y:S02]  /*42b0*/  FSEL R4, R17, -INF , !P6 ;  /* 0xff80000011047808 */ /* 0x000fe40007000000 */
[----:B------:R-:W-:Y:S02]  /*42c0*/  FSEL R158, R64, -INF , !P5 ;  /* 0xff800000409e7808 */ /* 0x000fe40006800000 */
[----:B------:R-:W-:Y:S02]  /*42d0*/  FSEL R168, R65, -INF , !P4 ;  /* 0xff80000041a87808 */ /* 0x000fe40006000000 */
        /* <DEDUP_REMOVED lines=15> */
[----:B------:R-:W-:Y:S02]  /*43d0*/  IMNMX R0, R9, R0, PT ;  /* 0x0000000009007217 */ /* 0x000fe40003800200 */
[----:B------:R-:W-:Y:S02]  /*43e0*/  FSEL R170, R57, -INF , !P6 ;  /* 0xff80000039aa7808 */ /* 0x000fe40007000000 */
[----:B------:R-:W-:Y:S02]  /*43f0*/  FSEL R142, R52, -INF , !P5 ;  /* 0xff800000348e7808 */ /* 0x000fe40006800000 */
[----:B------:R-:W-:Y:S01]  /*4400*/  FSEL R140, R53, -INF , !P4 ;  /* 0xff800000358c7808 */ /* 0x000fe20006000000 */
        /* <DEDUP_REMOVED lines=12> */
.L_x_1665:
[----:B------:R-:W-:-:S04]  /*44d0*/  MOV R2, c[0x0][0x32c] ;  /* 0x0000cb0000027a02 */ /* 0x000fc80000000f00 */
[----:B------:R-:W-:-:S13]  /*44e0*/  ISETP.NE.AND P4, PT, R2, 0x1, PT ;  /* 0x000000010200780c */ /* 0x000fda0003f85270 */
[----:B------:R-:W-:-:S05]  /*44f0*/  @P4 IMAD.HI.U32 R2, R5, c[0x0][0x330], RZ ;  /* 0x0000cc0005024a27 */ /* 0x000fca00078e00ff */
[----:B------:R-:W-:Y:S02]  /*4500*/  @P4 SHF.R.U32.HI R5, RZ, c[0x0][0x334], R2 ;  /* 0x0000cd00ff054a19 */ /* 0x000fe40000011602 */
.L_x_1666:
[----:B------:R-:W-:Y:S05]  /*4510*/  BSYNC B0 ;  /* 0x0000000000007941 */ /* 0x000fea0003800000 */
.L_x_1664:
[----:B------:R-:W-:-:S04]  /*4520*/  IMAD R2, R5, c[0x0][0x32c], -R80 ;  /* 0x0000cb0005027a24 */ /* 0x000fc800078e0a50 */
[----:B------:R-:W-:-:S05]  /*4530*/  IMAD.IADD R2, R2, 0x1, -R209 ;  /* 0x0000000102027824 */ /* 0x000fca00078e0ad1 */
[----:B------:R-:W-:Y:S02]  /*4540*/  IADD3 R5, R2, c[0x0][0x32c], RZ ;  /* 0x0000cb0002057a10 */ /* 0x000fe40007ffe0ff */
[----:B------:R-:W-:Y:S02]  /*4550*/  IMNMX R7, R7, R2, !PT ;  /* 0x0000000207077217 */ /* 0x000fe40007800200 */
[----:B------:R-:W-:Y:S02]  /*4560*/  IMNMX R0, R0, R5, PT ;  /* 0x0000000500007217 */ /* 0x000fe40003800200 */
.L_x_1663:
[----:B------:R-:W-:Y:S01]  /*4570*/  ISETP.GT.AND P6, PT, R7, RZ, P0 ;  /* 0x000000ff0700720c */ /* 0x000fe200007c4270 */
[----:B------:R-:W-:-:S04]  /*4580*/  DEPBAR.LE SB0, 0x2 ;  /* 0x000080800000791a */ /* 0x000fc80000000000 */
[----:B------:R-:W-:Y:S01]  /*4590*/  BAR.SYNC.DEFER_BLOCKING 0x0 ;  /* 0x0000000000007b1d */ /* 0x000fe20000010000 */
[----:B------:R-:W-:Y:S01]  /*45a0*/  ISETP.GT.AND P5, PT, R7, 0x1, P0 ;  /* 0x000000010700780c */ /* 0x000fe200007a4270 */
[C---:B------:R-:W-:Y:S01]  /*45b0*/  IMAD.IADD R164, R187.reuse, 0x1, R182 ;  /* 0x00000001bba47824 */ /* 0x040fe200078e02b6 */
[----:B------:R-:W-:Y:S01]  /*45c0*/  FMNMX.FTZ R5, R28, R10, !PT ;  /* 0x0000000a1c057209 */ /* 0x000fe20007810000 */
[----:B------:R-:W-:Y:S01]  /*45d0*/  IMAD.IADD R156, R187, 0x1, R181 ;  /* 0x00000001bb9c7824 */ /* 0x000fe200078e02b5 */
[C---:B------:R-:W-:Y:S01]  /*45e0*/  ISETP.LT.OR P6, PT, R0.reuse, 0x1, P6 ;  /* 0x000000010000780c */ /* 0x040fe200037c1670 */
[----:B------:R-:W-:Y:S01]  /*45f0*/  BSSY B0, `(.L_x_1667) ;  /* 0x0000173000007945 */ /* 0x000fe20003800000 */
[----:B------:R-:W-:Y:S02]  /*4600*/  ISETP.LT.OR P5, PT, R0, 0x2, P5 ;  /* 0x000000020000780c */ /* 0x000fe40002fa1670 */
[----:B------:R-:W-:Y:S02]  /*4610*/  ISETP.GT.AND P4, PT, R7, 0x8, P0 ;  /* 0x000000080700780c */ /* 0x000fe40000784270 */
[----:B------:R-:W-:-:S02]  /*4620*/  FMNMX.FTZ R5, R24, R5, !PT ;  /* 0x0000000518057209 */ /* 0x000fc40007810000 */
[----:B------:R-:W-:Y:S02]  /*4630*/  FSEL R30, R30, -INF , !P6 ;  /* 0xff8000001e1e7808 */ /* 0x000fe40007000000 */
[----:B------:R-:W-:Y:S02]  /*4640*/  FSEL R31, R31, -INF , !P5 ;  /* 0xff8000001f1f7808 */ /* 0x000fe40006800000 */
[----:B------:R-:W-:Y:S02]  /*4650*/  ISETP.LT.OR P4, PT, R0, 0x9, P4 ;  /* 0x000000090000780c */ /* 0x000fe40002781670 */
[C---:B------:R-:W-:Y:S02]  /*4660*/  ISETP.GT.AND P6, PT, R7.reuse, 0x9, P0 ;  /* 0x000000090700780c */ /* 0x040fe400007c4270 */
[----:B------:R-:W-:Y:S02]  /*4670*/  FMNMX.FTZ R9, R8, R5, !PT ;  /* 0x0000000508097209 */ /* 0x000fe40007810000 */
[----:B------:R-:W-:Y:S01]  /*4680*/  ISETP.GT.AND P5, PT, R7, 0x10, P0 ;  /* 0x000000100700780c */ /* 0x000fe200007a4270 */
[----:B------:R-:W-:Y:S01]  /*4690*/  LDSM.16.MT88.4 R40, [R182+0x2000] ;  /* 0x00200000b628783b */ /* 0x000fe20000004200 */
[----:B------:R-:W-:-:S02]  /*46a0*/  FSEL R5, R26, -INF , !P4 ;  /* 0xff8000001a057808 */ /* 0x000fc40006000000 */
[----:B------:R-:W-:Y:S01]  /*46b0*/  ISETP.LT.OR P6, PT, R0, 0xa, P6 ;  /* 0x0000000a0000780c */ /* 0x000fe200037c1670 */
[----:B------:R-:W-:Y:S01]  /*46c0*/  LDSM.16.MT88.4 R124, [R182] ;  /* 0x00000000b67c783b */ /* 0x000fe20000004200 */
[----:B------:R-:W-:Y:S02]  /*46d0*/  FMNMX.FTZ R2, R30, R31, !PT ;  /* 0x0000001f1e027209 */ /* 0x000fe40007810000 */
[----:B------:R-:W-:Y:S01]  /*46e0*/  ISETP.GT.AND P4, PT, R7, 0x11, P0 ;  /* 0x000000110700780c */ /* 0x000fe20000784270 */
[----:B------:R-:W-:Y:S01]  /*46f0*/  LDSM.16.MT88.4 R104, [R164] ;  /* 0x00000000a468783b */ /* 0x000fe20000004200 */
[----:B------:R-:W-:Y:S02]  /*4700*/  FMNMX.FTZ R9, R20, R9, !PT ;  /* 0x0000000914097209 */ /* 0x000fe40007810000 */
[----:B------:R-:W-:Y:S01]  /*4710*/  ISETP.LT.OR P5, PT, R0, 0x11, P5 ;  /* 0x000000110000780c */ /* 0x000fe20002fa1670 */
[----:B------:R-:W-:Y:S01]  /*4720*/  LDSM.16.MT88.4 R112, [R181] ;  /* 0x00000000b570783b */ /* 0x000fe20000004200 */
[----:B------:R-:W-:-:S02]  /*4730*/  FSEL R27, R27, -INF , !P6 ;  /* 0xff8000001b1b7808 */ /* 0x000fc40007000000 */
[----:B------:R-:W-:Y:S01]  /*4740*/  FMNMX.FTZ R2, R5, R2, !PT ;  /* 0x0000000205027209 */ /* 0x000fe20007810000 */
[----:B------:R-:W-:Y:S01]  /*4750*/  LDSM.16.MT88.4 R120, [R225] ;  /* 0x00000000e178783b */ /* 0x000fe20000004200 */
[----:B------:R-:W-:Y:S02]  /*4760*/  ISETP.LT.OR P4, PT, R0, 0x12, P4 ;  /* 0x000000120000780c */ /* 0x000fe40002781670 */
[----:B------:R-:W-:Y:S01]  /*4770*/  FMNMX.FTZ R9, R6, R9, !PT ;  /* 0x0000000906097209 */ /* 0x000fe20007810000 */
[----:B------:R-:W-:Y:S01]  /*4780*/  LDSM.16.MT88.4 R48, [R164+0x2000] ;  /* 0x00200000a430783b */ /* 0x000fe20000004200 */
[----:B------:R-:W-:Y:S02]  /*4790*/  FSEL R11, R22, -INF , !P5 ;  /* 0xff800000160b7808 */ /* 0x000fe40006800000 */
[----:B------:R-:W-:Y:S01]  /*47a0*/  ISETP.GT.AND P5, PT, R7, 0x18, P0 ;  /* 0x000000180700780c */ /* 0x000fe200007a4270 */
[----:B------:R-:W-:Y:S01]  /*47b0*/  LDSM.16.MT88.4 R72, [R182+0x4000] ;  /* 0x00400000b648783b */ /* 0x000fe20000004200 */
[----:B------:R-:W-:-:S02]  /*47c0*/  FMNMX.FTZ R2, R27, R2, !PT ;  /* 0x000000021b027209 */ /* 0x000fc40007810000 */
[----:B------:R-:W-:Y:S01]  /*47d0*/  FSEL R23, R23, -INF , !P4 ;  /* 0xff80000017177808 */ /* 0x000fe20006000000 */
[----:B------:R-:W-:Y:S01]  /*47e0*/  LDSM.16.MT88.4 R80, [R164+0x4000] ;  /* 0x00400000a450783b */ /* 0x000fe20000004200 */
[----:B------:R-:W-:Y:S02]  /*47f0*/  FMNMX.FTZ R9, R16, R9, !PT ;  /* 0x0000000910097209 */ /* 0x000fe40007810000 */
[----:B------:R-:W-:Y:S01]  /*4800*/  ISETP.GT.AND P4, PT, R7, 0x19, P0 ;  /* 0x000000190700780c */ /* 0x000fe20000784270 */
[----:B------:R-:W-:Y:S01]  /*4810*/  LDSM.16.MT88.4 R88, [R181+0x4000] ;  /* 0x00400000b558783b */ /* 0x000fe20000004200 */
[----:B------:R-:W-:Y:S02]  /*4820*/  ISETP.LT.OR P5, PT, R0, 0x19, P5 ;  /* 0x000000190000780c */ /* 0x000fe40002fa1670 */
[----:B------:R-:W-:Y:S01]  /*4830*/  FMNMX.FTZ R2, R11, R2, !PT ;  /* 0x000000020b027209 */ /* 0x000fe20007810000 */
[----:B------:R-:W-:Y:S01]  /*4840*/  LDSM.16.MT88.4 R136, [R164+0x800] ;  /* 0x00080000a488783b */ /* 0x000fe20000004200 */
[----:B------:R-:W-:-:S02]  /*4850*/  FMNMX.FTZ R13, R4, R9, !PT ;  /* 0x00000009040d7209 */ /* 0x000fc40007810000 */
[----:B------:R-:W-:Y:S01]  /*4860*/  ISETP.LT.OR P4, PT, R0, 0x1a, P4 ;  /* 0x0000001a0000780c */ /* 0x000fe20002781670 */
[----:B------:R-:W-:Y:S01]  /*4870*/  LDSM.16.MT88.4 R32, [R181+0x800] ;  /* 0x00080000b520783b */ /* 0x000fe20000004200 */
[----:B------:R-:W-:Y:S02]  /*4880*/  FSEL R9, R18, -INF , !P5 ;  /* 0xff80000012097808 */ /* 0x000fe40006800000 */
[----:B------:R-:W-:Y:S02]  /*4890*/  ISETP.GT.AND P5, PT, R7, 0x20, P0 ;  /* 0x000000200700780c */ /* 0x000fe400007a4270 */
[----:B------:R-:W-:Y:S02]  /*48a0*/  FMNMX.FTZ R2, R23, R2, !PT ;  /* 0x0000000217027209 */ /* 0x000fe40007810000 */
[----:B------:R-:W-:Y:S02]  /*48b0*/  FSEL R19, R19, -INF , !P4 ;  /* 0xff80000013137808 */ /* 0x000fe40006000000 */
[----:B------:R-:W-:-:S02]  /*48c0*/  ISETP.GT.AND P4, PT, R7, 0x21, P0 ;  /* 0x000000210700780c */ /* 0x000fc40000784270 */
[----:B------:R-:W-:Y:S02]  /*48d0*/  ISETP.LT.OR P5, PT, R0, 0x21, P5 ;  /* 0x000000210000780c */ /* 0x000fe40002fa1670 */
[----:B------:R-:W-:Y:S02]  /*48e0*/  FMNMX.FTZ R2, R9, R2, !PT ;  /* 0x0000000209027209 */ /* 0x000fe40007810000 */
[----:B------:R-:W-:Y:S02]  /*48f0*/  FMNMX.FTZ R13, R158, R13, !PT ;  /* 0x0000000d9e0d7209 */ /* 0x000fe40007810000 */
[----:B------:R-:W-:Y:S02]  /*4900*/  ISETP.LT.OR P4, PT, R0, 0x22, P4 ;  /* 0x000000220000780c */ /* 0x000fe40002781670 */
[----:B------:R-:W-:Y:S02]  /*4910*/  FSEL R177, R66, -INF , !P5 ;  /* 0xff80000042b17808 */ /* 0x000fe40006800000 */
[----:B------:R-:W-:-:S02]  /*4920*/  ISETP.GT.AND P5, PT, R7, 0x28, P0 ;  /* 0x000000280700780c */ /* 0x000fc400007a4270 */
[----:B------:R-:W-:Y:S02]  /*4930*/  FMNMX.FTZ R12, R19, R2, !PT ;  /* 0x00000002130c7209 */ /* 0x000fe40007810000 */
[----:B------:R-:W-:Y:S02]  /*4940*/  FMNMX.FTZ R13, R168, R13, !PT ;  /* 0x0000000da80d7209 */ /* 0x000fe40007810000 */
[----:B------:R-:W-:Y:S02]  /*4950*/  FSEL R167, R67, -INF , !P4 ;  /* 0xff80000043a77808 */ /* 0x000fe40006000000 */
[----:B------:R-:W-:Y:S01]  /*4960*/  ISETP.GT.AND P4, PT, R7, 0x29, P0 ;  /* 0x000000290700780c */ /* 0x000fe20000784270 */
[----:B------:R-:W-:Y:S01]  /*4970*/  LDSM.16.MT88.4 R64, [R156+0x2000] ;  /* 0x002000009c40783b */ /* 0x000fe20000004200 */
[----:B------:R-:W-:Y:S02]  /*4980*/  ISETP.LT.OR P5, PT, R0, 0x29, P5 ;  /* 0x000000290000780c */ /* 0x000fe40002fa1670 */
[----:B------:R-:W-:-:S02]  /*4990*/  FMNMX.FTZ R12, R177, R12, !PT ;  /* 0x0000000cb10c7209 */ /* 0x000fc40007810000 */
[----:B------:R-:W-:Y:S02]  /*49a0*/  FMNMX.FTZ R13, R160, R13, !PT ;  /* 0x0000000da00d7209 */ /* 0x000fe40007810000 */
[----:B------:R-:W-:Y:S02]  /*49b0*/  ISETP.GT.AND P6, PT, R7, 0x30, P0 ;  /* 0x000000300700780c */ /* 0x000fe400007c4270 */
[----:B------:R-:W-:Y:S02]  /*49c0*/  ISETP.LT.OR P4, PT, R0, 0x2a, P4 ;  /* 0x0000002a0000780c */ /* 0x000fe40002781670 */
[----:B------:R-:W-:Y:S02]  /*49d0*/  FSEL R175, R62, -INF , !P5 ;  /* 0xff8000003eaf7808 */ /* 0x000fe40006800000 */
[----:B------:R-:W-:Y:S02]  /*49e0*/  FMNMX.FTZ R12, R167, R12, !PT ;  /* 0x0000000ca70c7209 */ /* 0x000fe40007810000 */
[----:B------:R-:W-:-:S02]  /*49f0*/  FMNMX.FTZ R13, R166, R13, !PT ;  /* 0x0000000da60d7209 */ /* 0x000fc40007810000 */
[----:B------:R-:W-:Y:S02]  /*4a00*/  FSEL R173, R63, -INF , !P4 ;  /* 0xff8000003fad7808 */ /* 0x000fe40006000000 */
[----:B------:R-:W-:Y:S02]  /*4a10*/  ISETP.GT.AND P5, PT, R7, 0x31, P0 ;  /* 0x000000310700780c */ /* 0x000fe400007a4270 */
[----:B------:R-:W-:Y:S02]  /*4a20*/  ISETP.LT.OR P6, PT, R0, 0x31, P6 ;  /* 0x000000310000780c */ /* 0x000fe400037c1670 */
[----:B------:R-:W-:Y:S02]  /*4a30*/  FMNMX.FTZ R12, R175, R12, !PT ;  /* 0x0000000caf0c7209 */ /* 0x000fe40007810000 */
[----:B------:R-:W-:Y:S02]  /*4a40*/  FMNMX.FTZ R13, R172, R13, !PT ;  /* 0x0000000dac0d7209 */ /* 0x000fe40007810000 */
[----:B------:R-:W-:-:S02]  /*4a50*/  ISETP.GT.AND P4, PT, R7, 0x38, P0 ;  /* 0x000000380700780c */ /* 0x000fc40000784270 */
[----:B------:R-:W-:Y:S02]  /*4a60*/  ISETP.LT.OR P5, PT, R0, 0x32, P5 ;  /* 0x000000320000780c */ /* 0x000fe40002fa1670 */
[----:B------:R-:W-:Y:S02]  /*4a70*/  FSEL R169, R58, -INF , !P6 ;  /* 0xff8000003aa97808 */ /* 0x000fe40007000000 */
[----:B------:R-:W-:Y:S02]  /*4a80*/  FMNMX.FTZ R12, R173, R12, !PT ;  /* 0x0000000cad0c7209 */ /* 0x000fe40007810000 */
[----:B------:R-:W-:Y:S02]  /*4a90*/  FMNMX.FTZ R13, R170, R13, !PT ;  /* 0x0000000daa0d7209 */ /* 0x000fe40007810000 */
[----:B------:R-:W-:Y:S02]  /*4aa0*/  ISETP.GT.AND P0, PT, R7, 0x39, P0 ;  /* 0x000000390700780c */ /* 0x000fe40000704270 */
[----:B------:R-:W-:-:S02]  /*4ab0*/  FSEL R143, R59, -INF , !P5 ;  /* 0xff8000003b8f7808 */ /* 0x000fc40006800000 */
[----:B------:R-:W-:Y:S01]  /*4ac0*/  ISETP.LT.OR P4, PT, R0, 0x39, P4 ;  /* 0x000000390000780c */ /* 0x000fe20002781670 */
[----:B------:R-:W-:Y:S01]  /*4ad0*/  LDSM.16.MT88.4 R56, [R181+0x2000] ;  /* 0x00200000b538783b */ /* 0x000fe20000004200 */
[----:B------:R-:W-:Y:S02]  /*4ae0*/  FMNMX.FTZ R12, R169, R12, !PT ;  /* 0x0000000ca90c7209 */ /* 0x000fe40007810000 */
[----:B------:R-:W-:Y:S02]  /*4af0*/  FMNMX.FTZ R13, R142, R13, !PT ;  /* 0x0000000d8e0d7209 */ /* 0x000fe40007810000 */
[----:B------:R-:W-:Y:S02]  /*4b00*/  ISETP.LT.OR P0, PT, R0, 0x3a, P0 ;  /* 0x0000003a0000780c */ /* 0x000fe40000701670 */
[----:B------:R-:W-:Y:S02]  /*4b10*/  FSEL R141, R54, -INF , !P4 ;  /* 0xff800000368d7808 */ /* 0x000fe40006000000 */
[----:B------:R-:W-:-:S02]  /*4b20*/  FMNMX.FTZ R12, R143, R12, !PT ;  /* 0x0000000c8f0c7209 */ /* 0x000fc40007810000 */
[----:B------:R-:W-:Y:S02]  /*4b30*/  FMNMX.FTZ R2, R140, R13, !PT ;  /* 0x0000000d8c027209 */ /* 0x000fe40007810000 */
[----:B------:R-:W-:Y:S02]  /*4b40*/  FSEL R165, R55, -INF , !P0 ;  /* 0xff80000037a57808 */ /* 0x000fe40004000000 */
[----:B------:R-:W-:Y:S01]  /*4b50*/  FMNMX.FTZ R12, R141, R12, !PT ;  /* 0x0000000c8d0c7209 */ /* 0x000fe20007810000 */
[----:B------:R-:W1:Y:S03]  /*4b60*/  SHFL.BFLY PT, R13, R2, 0x2, 0x1f ;  /* 0x0c401f00020d7f89 */ /* 0x000e6600000e0000 */
        /* <DEDUP_REMOVED lines=23> */
[----:B------:R-:W-:Y:S01]  /*4ce0*/  LDSM.16.MT88.4 R28, [R156+0x800] ;  /* 0x000800009c1c783b */ /* 0x000fe20000004200 */
        /* <DEDUP_REMOVED lines=11> */
[----:B------:R-:W3:Y:S01]  /*4da0*/  LDSM.16.MT88.4 R8, [R182+0x2800] ;  /* 0x00280000b608783b */ /* 0x000ee20000004200 */
[--C-:B------:R-:W-:Y:S02]  /*4db0*/  FFMA.FTZ R151, R20, c[0x0][0x2d0], -R171.reuse ;  /* 0x0000b40014977a23 */ /* 0x100fe400000108ab */
[----:B------:R-:W-:Y:S01]  /*4dc0*/  FFMA.FTZ R144, R23, c[0x0][0x2d0], -R162 ;  /* 0x0000b40017907a23 */ /* 0x000fe200000108a2 */
[----:B------:R-:W4:Y:S01]  /*4dd0*/  MUFU.EX2 R150, R150 ;  /* 0x0000009600967308 */ /* 0x000f220000000800 */
[----:B------:R-:W5:Y:S01]  /*4de0*/  LDSM.16.MT88.4 R16, [R181+0x2800] ;  /* 0x00280000b510783b */ /* 0x000f620000004200 */
        /* <DEDUP_REMOVED lines=29> */
[----:B----4-:R-:W-:-:S02]  /*4fc0*/  F2FP.BF16.PACK_AB R99, R148, R153 ;  /* 0x000000999463723e */ /* 0x010fc400000010ff */
[----:B------:R-:W2:Y:S01]  /*4fd0*/  MUFU.EX2 R146, R146 ;  /* 0x0000009200927308 */ /* 0x000ea20000000800 */
        /* <DEDUP_REMOVED lines=60> */
[----:B---3--:R-:W-:Y:S01]  /*53a0*/  HMMA.16816.F32.BF16 R36, R4, R8, R36 ;  /* 0x000000080424723c */ /* 0x008fe20000041824 */
[----:B------:R-:W-:-:S07]  /*53b0*/  FADD.FTZ R147, R134, R147 ;  /* 0x0000009386937221 */ /* 0x000fce0000010000 */
[C---:B------:R-:W-:Y:S01]  /*53c0*/  HMMA.16816.F32.BF16 R40, R4.reuse, R10, R40 ;  /* 0x0000000a0428723c */ /* 0x040fe20000041828 */
[----:B------:R-:W1:Y:S07]  /*53d0*/  LDSM.16.MT88.4 R8, [R164+0x4800] ;  /* 0x00480000a408783b */ /* 0x000e6e0000004200 */
[C---:B-----5:R-:W-:Y:S08]  /*53e0*/  HMMA.16816.F32.BF16 R52, R4.reuse, R16, R52 ;  /* 0x000000100434723c */ /* 0x060ff00000041834 */
        /* <DEDUP_REMOVED lines=118> */
[----:B------:R-:W-:Y:S07]  /*5b50*/  HMMA.16816.F32.BF16 R96, R4, R18, R96 ;  /* 0x000000120460723c */ /* 0x000fee0000041860 */
[----:B------:R-:W-:-:S04]  /*5b60*/  IADD3 R5, R133, -0x3, RZ ;  /* 0xfffffffd85057810 */ /* 0x000fc80007ffe0ff */
[----:B------:R-:W-:Y:S11]  /*5b70*/  ISETP.GE.AND P0, PT, R5, R230, PT ;  /* 0x000000e60500720c */ /* 0x000ff60003f06270 */
[----:B------:R-:W-:Y:S02]  /*5b80*/  @!UPT UIADD3 URZ, URZ, URZ, URZ ;  /* 0x0000003f3f3ff290 */ /* 0x000fe4000fffe03f */
[----:B------:R-:W-:Y:S05]  /*5b90*/  @!P0 BRA `(.L_x_1668) ;  /* 0x0000018000008947 */ /* 0x000fea0003800000 */
[----:B------:R-:W-:Y:S01]  /*5ba0*/  SHF.R.S32.HI R4, RZ, 0x1f, R5 ;  /* 0x0000001fff047819 */ /* 0x000fe20000011405 */
[----:B------:R-:W-:Y:S01]  /*5bb0*/  IMAD.WIDE.U32 R6, R5, c[0x0][0x1e0], RZ ;  /* 0x0000780005067a25 */ /* 0x000fe200078e00ff */
[----:B------:R-:W-:-:S03]  /*5bc0*/  ISETP.GE.AND P4, PT, R218, c[0x0][0x1d4], PT ;  /* 0x00007500da007a0c */ /* 0x000fc60003f86270 */
[----:B------:R-:W-:-:S04]  /*5bd0*/  IMAD R4, R4, c[0x0][0x1e0], RZ ;  /* 0x0000780004047a24 */ /* 0x000fc800078e02ff */
[----:B------:R-:W-:Y:S01]  /*5be0*/  IMAD R4, R5, c[0x0][0x1e4], R4 ;  /* 0x0000790005047a24 */ /* 0x000fe200078e0204 */
[----:B------:R-:W-:-:S03]  /*5bf0*/  LEA R5, P0, R6, R236, 0x6 ;  /* 0x000000ec06057211 */ /* 0x000fc600078030ff */
[----:B------:R-:W-:Y:S01]  /*5c00*/  IMAD.IADD R4, R7, 0x1, R4 ;  /* 0x0000000107047824 */ /* 0x000fe200078e0204 */
[----:B------:R-:W-:-:S04]  /*5c10*/  LEA R8, P5, R5, c[0x0][0x1c8], 0x1 ;  /* 0x0000720005087a11 */ /* 0x000fc800078a08ff */
[----:B------:R-:W-:Y:S01]  /*5c20*/  LEA.HI.X R6, R6, R229, R4, 0x6, P0 ;  /* 0x000000e506067211 */ /* 0x000fe200000f3404 */
[----:B------:R-:W-:Y:S01]  /*5c30*/  IMAD.MOV.U32 R4, RZ, RZ, c[0x0][0x1e0] ;  /* 0x00007800ff047624 */ /* 0x000fe200078e00ff */
        /* <DEDUP_REMOVED lines=8> */
[----:B------:R-:W-:-:S05]  /*5cc0*/  LEA.HI.X R7, R4, R9, R5, 0x6, P5 ;  /* 0x0000000904077211 */ /* 0x000fca00028f3405 */
[----:B------:R1:W-:Y:S04]  /*5cd0*/  LDGSTS.E.BYPASS.LTC128B.128 [R208+0xe100], [R8.64+0x80], !P0 ;  /* 0x0e10008008d07fae */ /* 0x0003e8000c101d48 */
[----:B------:R1:W-:Y:S04]  /*5ce0*/  LDGSTS.E.BYPASS.LTC128B.128 [R208+0x10100], [R8.64+0x100], !P3 ;  /* 0x1010010008d07fae */ /* 0x0003e8000d901d48 */
[----:B------:R1:W-:Y:S04]  /*5cf0*/  LDGSTS.E.BYPASS.LTC128B.128 [R208+0xd100], [R6.64], !P4 ;  /* 0x0d10000006d07fae */ /* 0x0003e8000e101d48 */
[----:B------:R1:W-:Y:S04]  /*5d00*/  LDGSTS.E.BYPASS.LTC128B.128 [R208+0xf100], [R6.64+0x80], !P0 ;  /* 0x0f10008006d07fae */ /* 0x0003e8000c101d48 */
[----:B------:R1:W-:Y:S02]  /*5d10*/  LDGSTS.E.BYPASS.LTC128B.128 [R208+0x11100], [R6.64+0x100], !P3 ;  /* 0x1110010006d07fae */ /* 0x0003e4000d901d48 */
.L_x_1668:
[----:B------:R-:W-:Y:S05]  /*5d20*/  BSYNC B0 ;  /* 0x0000000000007941 */ /* 0x000fea0003800000 */
.L_x_1667:
[----:B------:R-:W-:Y:S01]  /*5d30*/  @P2 IMAD.HI.U32 R4, R193, c[0x0][0x2c8], RZ ;  /* 0x0000b200c1042a27 */ /* 0x000fe200078e00ff */
[----:B------:R-:W0:Y:S01]  /*5d40*/  LDGDEPBAR ;  /* 0x00000000000079af */ /* 0x000e220000000000 */
[----:B------:R-:W-:-:S02]  /*5d50*/  IADD3 R241, R133, -0x2, RZ ;  /* 0xfffffffe85f17810 */ /* 0x000fc40007ffe0ff */
[----:B-1----:R-:W-:Y:S01]  /*5d60*/  IMAD.MOV.U32 R6, RZ, RZ, R193 ;  /* 0x000000ffff067224 */ /* 0x002fe200078e00c1 */
        /* <DEDUP_REMOVED lines=15> */
.L_x_1671:
[----:B------:R-:W-:-:S13]  /*5e60*/  ISETP.NE.AND P0, PT, R4, 0x1, PT ;  /* 0x000000010400780c */ /* 0x000fda0003f05270 */
[----:B------:R-:W-:-:S05]  /*5e70*/  @P0 IMAD.HI.U32 R3, R7, c[0x0][0x330], RZ ;  /* 0x0000cc0007030a27 */ /* 0x000fca00078e00ff */
[----:B------:R-:W-:Y:S02]  /*5e80*/  @P0 SHF.R.U32.HI R7, RZ, c[0x0][0x334], R3 ;  /* 0x0000cd00ff070a19 */ /* 0x000fe40000011603 */
.L_x_1672:
[----:B------:R-:W-:Y:S05]  /*5e90*/  BSYNC B0 ;  /* 0x0000000000007941 */ /* 0x000fea0003800000 */
.L_x_1670:
[----:B------:R-:W-:-:S05]  /*5ea0*/  IMAD R4, R7, R4, c[0x0][0x32c] ;  /* 0x0000cb0007047624 */ /* 0x000fca00078e0204 */
[----:B------:R-:W-:-:S04]  /*5eb0*/  IMNMX R5, R5, R4, PT ;  /* 0x0000000405057217 */ /* 0x000fc80003800200 */
.L_x_1669:
[----:B------:R-:W-:Y:S01]  /*5ec0*/  SHF.R.S32.HI R4, RZ, 0x1f, R5 ;  /* 0x0000001fff047819 */ /* 0x000fe20000011405 */
[----:B------:R-:W-:Y:S02]  /*5ed0*/  IMAD.MOV.U32 R134, RZ, RZ, 0x1 ;  /* 0x00000001ff867424 */ /* 0x000fe400078e00ff */
[----:B------:R-:W-:Y:S01]  /*5ee0*/  IMAD.MOV.U32 R233, RZ, RZ, RZ ;  /* 0x000000ffffe97224 */ /* 0x000fe200078e00ff */
[----:B------:R-:W-:-:S04]  /*5ef0*/  LEA.HI R3, R4, R5, RZ, 0x6 ;  /* 0x0000000504037211 */ /* 0x000fc800078f30ff */
[----:B------:R-:W-:-:S04]  /*5f00*/  SHF.R.S32.HI R3, RZ, 0x6, R3 ;  /* 0x00000006ff037819 */ /* 0x000fc80000011403 */
[----:B------:R-:W-:-:S04]  /*5f10*/  IMNMX R242, R230, R3, !PT ;  /* 0x00000003e6f27217 */ /* 0x000fc80007800200 */
[----:B------:R-:W-:-:S13]  /*5f20*/  ISETP.GE.AND P0, PT, R241, R242, PT ;  /* 0x000000f2f100720c */ /* 0x000fda0003f06270 */
[----:B------:R-:W-:Y:S05]  /*5f30*/  @!P0 BRA `(.L_x_1673) ;  /* 0x0000337000008947 */ /* 0x000fea0003800000 */
[----:B------:R-:W-:Y:S01]  /*5f40*/  IMAD.MOV.U32 R3, RZ, RZ, R0 ;  /* 0x000000ffff037224 */ /* 0x000fe200078e0000 */
[----:B------:R-:W-:Y:S01]  /*5f50*/  MOV R233, RZ ;  /* 0x000000ff00e97202 */ /* 0x000fe20000000f00 */
[----:B------:R-:W-:Y:S01]  /*5f60*/  IMAD.MOV.U32 R132, RZ, RZ, R2 ;  /* 0x000000ffff847224 */ /* 0x000fe200078e0002 */
[----:B------:R-:W-:Y:S02]  /*5f70*/  MOV R134, 0x1 ;  /* 0x0000000100867802 */ /* 0x000fe40000000f00 */
.L_x_1682:
[----:B------:R-:W-:Y:S04]  /*5f80*/  DEPBAR.LE SB0, 0x2 ;  /* 0x000080800000791a */ /* 0x000fe80000000000 */
[----:B------:R-:W-:Y:S01]  /*5f90*/  WARPSYNC 0xffffffff ;  /* 0xffffffff00007948 */ /* 0x000fe20003800000 */
[----:B------:R-:W-:Y:S01]  /*5fa0*/  BAR.SYNC.DEFER_BLOCKING 0x0 ;  /* 0x0000000000007b1d */ /* 0x000fe20000010000 */
[----:B------:R-:W-:Y:S01]  /*5fb0*/  IMAD R133, R134, 0x6000, RZ ;  /* 0x0000600086857824 */ /* 0x000fe200078e02ff */
[----:B------:R-:W-:Y:S03]  /*5fc0*/  ISETP.GE.AND P6, PT, R230, R241, PT ;  /* 0x000000f1e600720c */ /* 0x000fe60003fc6270 */
[----:B------:R-:W-:Y:S04]  /*5fd0*/  IMAD.IADD R189, R186, 0x1, R133 ;  /* 0x00000001babd7824 */ /* 0x000fe800078e0285 */
[--C-:B------:R-:W-:Y:S02]  /*5fe0*/  IMAD.IADD R190, R180, 0x1, R189.reuse ;  /* 0x00000001b4be7824 */ /* 0x100fe400078e02bd */
[C---:B------:R-:W-:Y:S02]  /*5ff0*/  IMAD.IADD R0, R135.reuse, 0x1, R189 ;  /* 0x0000000187007824 */ /* 0x040fe400078e02bd */
[----:B------:R-:W-:Y:S02]  /*6000*/  IMAD.IADD R2, R135, 0x1, R190 ;  /* 0x0000000187027824 */ /* 0x000fe400078e02be */
[----:B------:R-:W-:Y:S01]  /*6010*/  @!P6 IADD3 R246, R241, -0x1, RZ ;  /* 0xfffffffff1f6e810 */ /* 0x000fe20007ffe0ff */
[----:B------:R-:W-:Y:S02]  /*6020*/  @!P6 IMAD.MOV.U32 R191, RZ, RZ, c[0x0][0x208] ;  /* 0x00008200ffbfe624 */ /* 0x000fe400078e00ff */
[----:B------:R-:W-:Y:S01]  /*6030*/  @!P6 IMAD.MOV.U32 R248, RZ, RZ, c[0x0][0x20c] ;  /* 0x00008300fff8e624 */ /* 0x000fe200078e00ff */
[----:B------:R-:W-:Y:S01]  /*6040*/  @!P6 SHF.R.S32.HI R247, RZ, 0x1f, R246 ;  /* 0x0000001ffff7e819 */ /* 0x000fe200000114f6 */
[----:B------:R-:W-:Y:S01]  /*6050*/  @!P6 IMAD.WIDE.U32 R244, R246, c[0x0][0x208], RZ ;  /* 0x00008200f6f4ea25 */ /* 0x000fe200078e00ff */
[----:B------:R-:W-:Y:S03]  /*6060*/  LDSM.16.M88.4 R136, [R188] ;  /* 0x00000000bc88783b */ /* 0x000fe60000000200 */
[----:B------:R-:W-:Y:S01]  /*6070*/  @!P6 IMAD.SHL.U32 R243, R244, 0x40, RZ ;  /* 0x00000040f4f3e824 */ /* 0x000fe200078e00ff */
[----:B------:R-:W-:Y:S01]  /*6080*/  ULDC UR4, c[0x0][0x324] ;  /* 0x0000c90000047ab9 */ /* 0x000fe20000000800 */
[----:B------:R-:W-:Y:S01]  /*6090*/  @!P6 IMAD R247, R247, c[0x0][0x208], RZ ;  /* 0x00008200f7f7ea24 */ /* 0x000fe200078e02ff */
[----:B------:R-:W-:Y:S01]  /*60a0*/  ULOP3.LUT UR4, URZ, UR4, URZ, 0x33, !UPT ;  /* 0x000000043f047292 */ /* 0x000fe2000f8e333f */
[----:B------:R-:W1:Y:S02]  /*60b0*/  LDSM.16.M88.4 R140, [R189] ;  /* 0x00000000bd8c783b */ /* 0x000e640000000200 */
[----:B------:R-:W-:Y:S01]  /*60c0*/  @!P6 IMAD R247, R246, c[0x0][0x20c], R247 ;  /* 0x00008300f6f7ea24 */ /* 0x000fe200078e02f7 */
[-C--:B------:R-:W-:Y:S02]  /*60d0*/  @!P6 IADD3 R246, P5, R243, R234.reuse, RZ ;  /* 0x000000eaf3f6e210 */ /* 0x080fe40007fbe0ff */
[----:B------:R-:W2:Y:S01]  /*60e0*/  LDSM.16.M88.4 R144, [R189+0x800] ;  /* 0x00080000bd90783b */ /* 0x000ea20000000200 */
[----:B------:R-:W-:Y:S01]  /*60f0*/  @!P6 LEA R243, P0, R191, R243, 0x5 ;  /* 0x000000f3bff3e211 */ /* 0x000fe200078028ff */
[----:B------:R-:W-:Y:S03]  /*6100*/  @!P6 IMAD.IADD R247, R245, 0x1, R247 ;  /* 0x00000001f5f7e824 */ /* 0x000fe600078e02f7 */
[----:B------:R-:W3:Y:S02]  /*6110*/  LDSM.16.M88.4 R148, [R189+0x1000] ;  /* 0x00100000bd94783b */ /* 0x000ee40000000200 */
[----:B------:R-:W-:Y:S02]  /*6120*/  @!P6 SHF.L.U64.HI R247, R244, 0x6, R247 ;  /* 0x00000006f4f7e819 */ /* 0x000fe400000102f7 */
[----:B------:R-:W-:Y:S01]  /*6130*/  @!P6 LEA R244, P4, R246, c[0x0][0x1f8], 0x1 ;  /* 0x00007e00f6f4ea11 */ /* 0x000fe200078808ff */
[----:B------:R-:W4:Y:S01]  /*6140*/  LDSM.16.M88.4 R152, [R189+0x1800] ;  /* 0x00180000bd98783b */ /* 0x000f220000000200 */
[----:B------:R-:W-:Y:S01]  /*6150*/  @!P6 LEA.HI.X R191, R191, R247, R248, 0x5, P0 ;  /* 0x000000f7bfbfe211 */ /* 0x000fe200000f2cf8 */
[--C-:B------:R-:W-:Y:S01]  /*6160*/  @!P6 IMAD.X R245, R247, 0x1, R194.reuse, P5 ;  /* 0x00000001f7f5e824 */ /* 0x100fe200028e06c2 */
[----:B------:R-:W-:Y:S02]  /*6170*/  @!P6 ISETP.GE.AND P0, PT, R204, c[0x0][0x1d4], PT ;  /* 0x00007500cc00ea0c */ /* 0x000fe40003f06270 */
[----:B------:R-:W-:Y:S01]  /*6180*/  LDSM.16.M88.4 R156, [R185] ;  /* 0x00000000b99c783b */ /* 0x000fe20000000200 */
[----:B------:R-:W-:Y:S02]  /*6190*/  @!P6 IADD3 R243, P5, R243, R234, RZ ;  /* 0x000000eaf3f3e210 */ /* 0x000fe40007fbe0ff */
[----:B------:R-:W-:Y:S02]  /*61a0*/  @!P6 LEA.HI.X R245, R246, c[0x0][0x1fc], R245, 0x1, P4 ;  /* 0x00007f00f6f5ea11 */ /* 0x000fe400020f0cf5 */
[----:B------:R-:W-:Y:S01]  /*61b0*/  LDSM.16.M88.4 R160, [R190+0x800] ;  /* 0x00080000bea0783b */ /* 0x000fe20000000200 */
[----:B------:R-:W-:Y:S01]  /*61c0*/  @!P6 ISETP.GE.AND P4, PT, R218, c[0x0][0x1d4], PT ;  /* 0x00007500da00ea0c */ /* 0x000fe20003f86270 */
[----:B------:R-:W-:Y:S01]  /*61d0*/  @!P6 IMAD.X R248, R191, 0x1, R194, P5 ;  /* 0x00000001bff8e824 */ /* 0x000fe200028e06c2 */
[----:B------:R-:W-:Y:S01]  /*61e0*/  @!P6 LEA R246, P5, R243, c[0x0][0x1f8], 0x1 ;  /* 0x00007e00f3f6ea11 */ /* 0x000fe200078a08ff */
[----:B------:R-:W-:Y:S01]  /*61f0*/  @!P6 IMAD R191, R233, 0x6000, R207 ;  /* 0x00006000e9bfe824 */ /* 0x000fe200078e02cf */
[----:B------:R-:W-:Y:S02]  /*6200*/  LDSM.16.M88.4 R164, [R190+0x1000] ;  /* 0x00100000bea4783b */ /* 0x000fe40000000200 */
[----:B------:R-:W-:Y:S01]  /*6210*/  @!P6 LEA.HI.X R247, R243, c[0x0][0x1fc], R248, 0x1, P5 ;  /* 0x00007f00f3f7ea11 */ /* 0x000fe200028f0cf8 */
[C---:B-1----:R-:W-:Y:S08]  /*6220*/  HMMA.16816.F32.BF16 R4, R136.reuse, R140, RZ ;  /* 0x0000008c8804723c */ /* 0x042ff000000418ff */
[C---:B------:R-:W-:Y:S01]  /*6230*/  HMMA.16816.F32.BF16 R8, R136.reuse, R142, RZ ;  /* 0x0000008e8808723c */ /* 0x040fe200000418ff */
[----:B------:R-:W1:Y:S07]  /*6240*/  LDSM.16.M88.4 R140, [R190] ;  /* 0x00000000be8c783b */ /* 0x000e6e0000000200 */
[C---:B--2---:R-:W-:Y:S08]  /*6250*/  HMMA.16816.F32.BF16 R12, R136.reuse, R144, RZ ;  /* 0x00000090880c723c */ /* 0x044ff000000418ff */
[C---:B------:R-:W-:Y:S01]  /*6260*/  HMMA.16816.F32.BF16 R16, R136.reuse, R146, RZ ;  /* 0x000000928810723c */ /* 0x040fe200000418ff */
[----:B------:R-:W2:Y:S05]  /*6270*/  LDSM.16.M88.4 R144, [R190+0x1800] ;  /* 0x00180000be90783b */ /* 0x000eaa0000000200 */
[----:B------:R-:W-:Y:S01]  /*6280*/  @!PT LDS RZ, [RZ] ;  /* 0x00000000fffff984 */ /* 0x000fe20000000800 */
[----:B------:R-:W-:Y:S01]  /*6290*/  @!PT LDS RZ, [RZ] ;  /* 0x00000000fffff984 */ /* 0x000fe20000000800 */
[----:B------:R-:W-:Y:S01]  /*62a0*/  @!PT LDS RZ, [RZ] ;  /* 0x00000000fffff984 */ /* 0x000fe20000000800 */
[----:B------:R5:W-:Y:S02]  /*62b0*/  @!P6 LDGSTS.E.BYPASS.LTC128B.128 [R191], [R244.64], !P4 ;  /* 0x00000000f4bfefae */ /* 0x000be4000e101d48 */
[C---:B---3--:R-:W-:Y:S03]  /*62c0*/  HMMA.16816.F32.BF16 R20, R136.reuse, R148, RZ ;  /* 0x000000948814723c */ /* 0x048fe600000418ff */
[----:B------:R5:W-:Y:S05]  /*62d0*/  @!P6 LDGSTS.E.BYPASS.LTC128B.128 [R191+0x2000], [R244.64+0x80], !P0 ;  /* 0x02000080f4bfefae */ /* 0x000bea000c101d48 */
[C---:B------:R-:W-:Y:S01]  /*62e0*/  HMMA.16816.F32.BF16 R24, R136.reuse, R150, RZ ;  /* 0x000000968818723c */ /* 0x040fe200000418ff */
[----:B------:R5:W-:Y:S05]  /*62f0*/  @!P6 LDGSTS.E.BYPASS.LTC128B.128 [R191+0x4000], [R244.64+0x100], !P3 ;  /* 0x04000100f4bfefae */ /* 0x000bea000d901d48 */
[----:B------:R3:W-:Y:S02]  /*6300*/  @!P6 LDGSTS.E.BYPASS.LTC128B.128 [R191+0x1000], [R246.64], !P4 ;  /* 0x01000000f6bfefae */ /* 0x0007e4000e101d48 */
[C---:B----4-:R-:W-:Y:S03]  /*6310*/  HMMA.16816.F32.BF16 R28, R136.reuse, R152, RZ ;  /* 0x00000098881c723c */ /* 0x050fe600000418ff */
[----:B------:R3:W-:Y:S01]  /*6320*/  @!P6 LDGSTS.E.BYPASS.LTC128B.128 [R191+0x3000], [R246.64+0x80], !P0 ;  /* 0x03000080f6bfefae */ /* 0x0007e2000c101d48 */
[C---:B------:R-:W-:Y:S02]  /*6330*/  ISETP.GE.AND P0, PT, R233.reuse, 0x1, PT ;  /* 0x00000001e900780c */ /* 0x040fe40003f06270 */
[----:B------:R-:W-:Y:S02]  /*6340*/  IADD3 R233, R233, 0x1, RZ ;  /* 0x00000001e9e97810 */ /* 0x000fe40007ffe0ff */
[----:B------:R-:W-:Y:S01]  /*6350*/  HMMA.16816.F32.BF16 R32, R136, R154, RZ ;  /* 0x0000009a8820723c */ /* 0x000fe200000418ff */
[----:B------:R3:W-:Y:S03]  /*6360*/  @!P6 LDGSTS.E.BYPASS.LTC128B.128 [R191+0x5000], [R246.64+0x100], !P3 ;  /* 0x05000100f6bfefae */ /* 0x0007e6000d901d48 */
[----:B------:R-:W-:Y:S02]  /*6370*/  SEL R233, R233, RZ, !P0 ;  /* 0x000000ffe9e97207 */ /* 0x000fe40004000000 */
[----:B------:R-:W-:Y:S02]  /*6380*/  LDSM.16.M88.4 R168, [R184] ;  /* 0x00000000b8a8783b */ /* 0x000fe40000000200 */
[C---:B-1----:R-:W-:Y:S03]  /*6390*/  HMMA.16816.F32.BF16 R4, R156.reuse, R140, R4 ;  /* 0x0000008c9c04723c */ /* 0x042fe60000041804 */
[----:B------:R-:W1:Y:S02]  /*63a0*/  LDSM.16.M88.4 R172, [R0] ;  /* 0x0000000000ac783b */ /* 0x000e640000000200 */
[----:B-----5:R-:W-:Y:S03]  /*63b0*/  IMAD.SHL.U32 R244, R241, 0x40, RZ ;  /* 0x00000040f1f47824 */ /* 0x020fe600078e00ff */
[C---:B------:R-:W-:Y:S01]  /*63c0*/  HMMA.16816.F32.BF16 R8, R156.reuse, R142, R8 ;  /* 0x0000008e9c08723c */ /* 0x040fe20000041808 */
[----:B------:R-:W4:Y:S05]  /*63d0*/  LDSM.16.M88.4 R176, [R0+0x800] ;  /* 0x0008000000b0783b */ /* 0x000f2a0000000200 */
[----:B------:R-:W5:Y:S02]  /*63e0*/  LDSM.16.M88.4 R148, [R0+0x1000] ;  /* 0x001000000094783b */ /* 0x000f640000000200 */
[C---:B------:R-:W-:Y:S03]  /*63f0*/  HMMA.16816.F32.BF16 R12, R156.reuse, R160, R12 ;  /* 0x000000a09c0c723c */ /* 0x040fe6000004180c */
[----:B------:R-:W1:Y:S01]  /*6400*/  LDSM.16.M88.4 R136, [R0+0x1800] ;  /* 0x001800000088783b */ /* 0x000e620000000200 */
[----:B---3--:R-:W-:Y:S04]  /*6410*/  IADD3 R191, R180, R189, R135 ;  /* 0x000000bdb4bf7210 */ /* 0x008fe80007ffe087 */
[C---:B------:R-:W-:Y:S01]  /*6420*/  HMMA.16816.F32.BF16 R16, R156.reuse, R162, R16 ;  /* 0x000000a29c10723c */ /* 0x040fe20000041810 */
[----:B------:R-:W-:Y:S05]  /*6430*/  LDSM.16.M88.4 R140, [R183] ;  /* 0x00000000b78c783b */ /* 0x000fea0000000200 */
[----:B------:R-:W3:Y:S02]  /*6440*/  LDSM.16.M88.4 R152, [R2] ;  /* 0x000000000298783b */ /* 0x000ee40000000200 */
[C---:B------:R-:W-:Y:S03]  /*6450*/  HMMA.16816.F32.BF16 R20, R156.reuse, R164, R20 ;  /* 0x000000a49c14723c */ /* 0x040fe60000041814 */
[----:B------:R-:W3:Y:S05]  /*6460*/  LDSM.16.M88.4 R160, [R2+0x800] ;  /* 0x0008000002a0783b */ /* 0x000eea0000000200 */
[C---:B------:R-:W-:Y:S01]  /*6470*/  HMMA.16816.F32.BF16 R24, R156.reuse, R166, R24 ;  /* 0x000000a69c18723c */ /* 0x040fe20000041818 */
[----:B------:R-:W3:Y:S05]  /*6480*/  LDSM.16.M88.4 R164, [R2+0x1000] ;  /* 0x0010000002a4783b */ /* 0x000eea0000000200 */
[----:B------:R-:W0:Y:S02]  /*6490*/  LDGDEPBAR ;  /* 0x00000000000079af */ /* 0x000e240000000000 */
[C---:B--2---:R-:W-:Y:S08]  /*64a0*/  HMMA.16816.F32.BF16 R28, R156.reuse, R144, R28 ;  /* 0x000000909c1c723c */ /* 0x044ff0000004181c */
[----:B------:R-:W-:Y:S01]  /*64b0*/  HMMA.16816.F32.BF16 R32, R156, R146, R32 ;  /* 0x000000929c20723c */ /* 0x000fe20000041820 */
[----:B------:R-:W2:Y:S05]  /*64c0*/  LDSM.16.M88.4 R144, [R2+0x1800] ;  /* 0x001800000290783b */ /* 0x000eaa0000000200 */
[----:B------:R-:W-:Y:S02]  /*64d0*/  LDSM.16.M88.4 R156, [R188+0x4000] ;  /* 0x00400000bc9c783b */ /* 0x000fe40000000200 */
[C---:B-1----:R-:W-:Y:S08]  /*64e0*/  HMMA.16816.F32.BF16 R4, R168.reuse, R172, R4 ;  /* 0x000000aca804723c */ /* 0x042ff00000041804 */
[C---:B------:R-:W-:Y:S01]  /*64f0*/  HMMA.16816.F32.BF16 R8, R168.reuse, R174, R8 ;  /* 0x000000aea808723c */ /* 0x040fe20000041808 */
[----:B------:R-:W1:Y:S07]  /*6500*/  LDSM.16.M88.4 R172, [R189+0x2000] ;  /* 0x00200000bdac783b */ /* 0x000e6e0000000200 */
[C---:B----4-:R-:W-:Y:S08]  /*6510*/  HMMA.16816.F32.BF16 R12, R168.reuse, R176, R12 ;  /* 0x000000b0a80c723c */ /* 0x050ff0000004180c */
[C---:B------:R-:W-:Y:S01]  /*6520*/  HMMA.16816.F32.BF16 R16, R168.reuse, R178, R16 ;  /* 0x000000b2a810723c */ /* 0x040fe20000041810 */
[----:B------:R-:W4:Y:S07]  /*6530*/  LDSM.16.M88.4 R176, [R189+0x2800] ;  /* 0x00280000bdb0783b */ /* 0x000f2e0000000200 */
[C---:B-----5:R-:W-:Y:S08]  /*6540*/  HMMA.16816.F32.BF16 R20, R168.reuse, R148, R20 ;  /* 0x00000094a814723c */ /* 0x060ff00000041814 */
[C---:B------:R-:W-:Y:S01]  /*6550*/  HMMA.16816.F32.BF16 R24, R168.reuse, R150, R24 ;  /* 0x00000096a818723c */ /* 0x040fe20000041818 */
[----:B------:R-:W5:Y:S07]  /*6560*/  LDSM.16.M88.4 R148, [R189+0x3000] ;  /* 0x00300000bd94783b */ /* 0x000f6e0000000200 */
[C---:B------:R-:W-:Y:S08]  /*6570*/  HMMA.16816.F32.BF16 R28, R168.reuse, R136, R28 ;  /* 0x00000088a81c723c */ /* 0x040ff0000004181c */
[----:B------:R-:W-:Y:S01]  /*6580*/  HMMA.16816.F32.BF16 R32, R168, R138, R32 ;  /* 0x0000008aa820723c */ /* 0x000fe20000041820 */
[----:B------:R-:W1:Y:S05]  /*6590*/  LDSM.16.M88.4 R136, [R189+0x3800] ;  /* 0x00380000bd88783b */ /* 0x000e6a0000000200 */
[----:B------:R-:W-:Y:S02]  /*65a0*/  LDSM.16.M88.4 R168, [R190+0x2800] ;  /* 0x00280000bea8783b */ /* 0x000fe40000000200 */
[C---:B---3--:R-:W-:Y:S08]  /*65b0*/  HMMA.16816.F32.BF16 R4, R140.reuse, R152, R4 ;  /* 0x000000988c04723c */ /* 0x048ff00000041804 */
[C---:B------:R-:W-:Y:S01]  /*65c0*/  HMMA.16816.F32.BF16 R8, R140.reuse, R154, R8 ;  /* 0x0000009a8c08723c */ /* 0x040fe20000041808 */
[----:B------:R-:W-:Y:S07]  /*65d0*/  LDSM.16.M88.4 R152, [R185+0x4000] ;  /* 0x00400000b998783b */ /* 0x000fee0000000200 */
[C---:B------:R-:W-:Y:S08]  /*65e0*/  HMMA.16816.F32.BF16 R12, R140.reuse, R160, R12 ;  /* 0x000000a08c0c723c */ /* 0x040ff0000004180c */
[C---:B------:R-:W-:Y:S01]  /*65f0*/  HMMA.16816.F32.BF16 R16, R140.reuse, R162, R16 ;  /* 0x000000a28c10723c */ /* 0x040fe20000041810 */
[----:B------:R-:W3:Y:S07]  /*6600*/  LDSM.16.M88.4 R160, [R190+0x2000] ;  /* 0x00200000bea0783b */ /* 0x000eee0000000200 */
[C---:B------:R-:W-:Y:S08]  /*6610*/  HMMA.16816.F32.BF16 R20, R140.reuse, R164, R20 ;  /* 0x000000a48c14723c */ /* 0x040ff00000041814 */
[C---:B------:R-:W-:Y:S01]  /*6620*/  HMMA.16816.F32.BF16 R24, R140.reuse, R166, R24 ;  /* 0x000000a68c18723c */ /* 0x040fe20000041818 */
[----:B------:R-:W3:Y:S07]  /*6630*/  LDSM.16.M88.4 R164, [R190+0x3000] ;  /* 0x00300000bea4783b */ /* 0x000eee0000000200 */
        /* <DEDUP_REMOVED lines=19> */
[----:B------:R-:W3:Y:S07]  /*6770*/  LDSM.16.M88.4 R160, [R2+0x2000] ;  /* 0x0020000002a0783b */ /* 0x000eee0000000200 */
        /* <DEDUP_REMOVED lines=60> */
[----:B------:R2:W-:Y:S07]  /*6b40*/  LDSM.16.M88.4 R140, [R191+0x5800] ;  /* 0x00580000bf8c783b */ /* 0x0005ee0000000200 */
[C---:B-1----:R-:W-:Y:S08]  /*6b50*/  HMMA.16816.F32.BF16 R4, R156.reuse, R172, R4 ;  /* 0x000000ac9c04723c */ /* 0x042ff00000041804 */
[C---:B------:R-:W-:Y:S08]  /*6b60*/  HMMA.16816.F32.BF16 R8, R156.reuse, R174, R8 ;  /* 0x000000ae9c08723c */ /* 0x040ff00000041808 */
[C---:B----4-:R-:W-:Y:S04]  /*6b70*/  HMMA.16816.F32.BF16 R12, R156.reuse, R176, R12 ;  /* 0x000000b09c0c723c */ /* 0x050fe8000004180c */
[----:B--2---:R-:W-:Y:S04]  /*6b80*/  IMAD.IADD R191, R210, 0x1, R193 ;  /* 0x00000001d2bf7824 */ /* 0x004fe800078e02c1 */
[C---:B------:R-:W-:Y:S04]  /*6b90*/  HMMA.16816.F32.BF16 R16, R156.reuse, R178, R16 ;  /* 0x000000b29c10723c */ /* 0x040fe80000041810 */
[----:B------:R-:W-:Y:S04]  /*6ba0*/  @P2 IMAD.HI.U32 R243, R191, c[0x0][0x2c8], RZ ;  /* 0x0000b200bff32a27 */ /* 0x000fe800078e00ff */
[C---:B-----5:R-:W-:Y:S04]  /*6bb0*/  HMMA.16816.F32.BF16 R20, R156.reuse, R148, R20 ;  /* 0x000000949c14723c */ /* 0x060fe80000041814 */
[----:B------:R-:W-:Y:S02]  /*6bc0*/  @P2 SHF.R.U32.HI R191, RZ, c[0x0][0x2cc], R243 ;  /* 0x0000b300ffbf2a19 */ /* 0x000fe400000116f3 */
[----:B------:R-:W-:Y:S02]  /*6bd0*/  IADD3 R243, -R209, 0x1, -R244 ;  /* 0x00000001d1f37810 */ /* 0x000fe40007ffe9f4 */
[C---:B------:R-:W-:Y:S01]  /*6be0*/  HMMA.16816.F32.BF16 R24, R156.reuse, R150, R24 ;  /* 0x000000969c18723c */ /* 0x040fe20000041818 */
[----:B------:R-:W1:Y:S03]  /*6bf0*/  SHFL.IDX PT, R248, R191, RZ, 0x1c1f ;  /* 0x001c1fffbff87589 */ /* 0x000e6600000e0000 */
[----:B------:R-:W-:Y:S04]  /*6c00*/  IADD3 R243, -R228, R243, R227 ;  /* 0x000000f3e4f37210 */ /* 0x000fe80007ffe1e3 */
[C---:B------:R-:W-:Y:S04]  /*6c10*/  HMMA.16816.F32.BF16 R28, R156.reuse, R136, R28 ;  /* 0x000000889c1c723c */ /* 0x040fe8000004181c */
[C---:B------:R-:W-:Y:S02]  /*6c20*/  IADD3 R245, R243.reuse, c[0x0][0x328], RZ ;  /* 0x0000ca00f3f57a10 */ /* 0x040fe40007ffe0ff */
[----:B------:R-:W-:Y:S02]  /*6c30*/  IADD3 R243, R243, UR4, RZ ;  /* 0x00000004f3f37c10 */ /* 0x000fe4000fffe0ff */
[----:B------:R-:W-:Y:S08]  /*6c40*/  HMMA.16816.F32.BF16 R32, R156, R138, R32 ;  /* 0x0000008a9c20723c */ /* 0x000ff00000041820 */
[C---:B---3--:R-:W-:Y:S05]  /*6c50*/  HMMA.16816.F32.BF16 R4, R152.reuse, R160, R4 ;  /* 0x000000a09804723c */ /* 0x048fea0000041804 */
[--C-:B-1----:R-:W-:Y:S02]  /*6c60*/  IMAD.IADD R247, R245, 0x1, R248.reuse ;  /* 0x00000001f5f77824 */ /* 0x102fe400078e02f8 */
[----:B------:R-:W-:Y:S01]  /*6c70*/  IMAD.IADD R246, R243, 0x1, R248 ;  /* 0x00000001f3f67824 */ /* 0x000fe200078e02f8 */
[C---:B------:R-:W-:Y:S08]  /*6c80*/  HMMA.16816.F32.BF16 R8, R152.reuse, R162, R8 ;  /* 0x000000a29808723c */ /* 0x040ff00000041808 */
[C---:B------:R-:W-:Y:S08]  /*6c90*/  HMMA.16816.F32.BF16 R12, R152.reuse, R168, R12 ;  /* 0x000000a8980c723c */ /* 0x040ff0000004180c */
[C---:B------:R-:W-:Y:S08]  /*6ca0*/  HMMA.16816.F32.BF16 R16, R152.reuse, R170, R16 ;  /* 0x000000aa9810723c */ /* 0x040ff00000041810 */
[C---:B------:R-:W-:Y:S08]  /*6cb0*/  HMMA.16816.F32.BF16 R20, R152.reuse, R164, R20 ;  /* 0x000000a49814723c */ /* 0x040ff00000041814 */
[C---:B------:R-:W-:Y:S08]  /*6cc0*/  HMMA.16816.F32.BF16 R24, R152.reuse, R166, R24 ;  /* 0x000000a69818723c */ /* 0x040ff00000041818 */
[C---:B------:R-:W-:Y:S08]  /*6cd0*/  HMMA.16816.F32.BF16 R28, R152.reuse, R140, R28 ;  /* 0x0000008c981c723c */ /* 0x040ff0000004181c */
[----:B------:R-:W-:Y:S01]  /*6ce0*/  HMMA.16816.F32.BF16 R32, R152, R142, R32 ;  /* 0x0000008e9820723c */ /* 0x000fe20000041820 */
[----:B------:R-:W-:-:S07]  /*6cf0*/  @!P1 BRA `(.L_x_1674) ;  /* 0x0000018000009947 */ /* 0x000fce0003800000 */
        /* <DEDUP_REMOVED lines=13> */
.L_x_1676:
[----:B------:R-:W-:Y:S04]  /*6dd0*/  MOV R0, c[0x0][0x32c] ;  /* 0x0000cb0000007a02 */ /* 0x000fe80000000f00 */
[----:B------:R-:W-:Y:S11]  /*6de0*/  ISETP.NE.AND P0, PT, R0, 0x1, PT ;  /* 0x000000010000780c */ /* 0x000ff60003f05270 */
[----:B------:R-:W-:Y:S02]  /*6df0*/  @!UPT UIADD3 URZ, URZ, URZ, URZ ;  /* 0x0000003f3f3ff290 */ /* 0x000fe4000fffe03f */
[----:B------:R-:W-:Y:S05]  /*6e00*/  @P0 IMAD.HI.U32 R0, R137, c[0x0][0x330], RZ ;  /* 0x0000cc0089000a27 */ /* 0x000fea00078e00ff */
[----:B------:R-:W-:Y:S02]  /*6e10*/  @P0 SHF.R.U32.HI R137, RZ, c[0x0][0x334], R0 ;  /* 0x0000cd00ff890a19 */ /* 0x000fe40000011600 */
.L_x_1677:
[----:B------:R-:W-:Y:S05]  /*6e20*/  BSYNC B0 ;  /* 0x0000000000007941 */ /* 0x000fea0003800000 */
.L_x_1675:
[----:B------:R-:W-:Y:S04]  /*6e30*/  IMAD R0, R137, c[0x0][0x32c], -R244 ;  /* 0x0000cb0089007a24 */ /* 0x000fe800078e0af4 */
[----:B------:R-:W-:Y:S05]  /*6e40*/  IMAD.IADD R137, R0, 0x1, -R209 ;  /* 0x0000000100897824 */ /* 0x000fea00078e0ad1 */
[----:B------:R-:W-:Y:S02]  /*6e50*/  IADD3 R0, R137, c[0x0][0x32c], RZ ;  /* 0x0000cb0089007a10 */ /* 0x000fe40007ffe0ff */
[----:B------:R-:W-:Y:S02]  /*6e60*/  IMNMX R246, R246, R137, !PT ;  /* 0x00000089f6f67217 */ /* 0x000fe40007800200 */
[----:B------:R-:W-:Y:S02]  /*6e70*/  IMNMX R247, R247, R0, PT ;  /* 0x00000000f7f77217 */ /* 0x000fe40003800200 */
.L_x_1674:
[----:B------:R-:W-:Y:S04]  /*6e80*/  ISETP.GT.AND P0, PT, R241, -0x1, PT ;  /* 0xfffffffff100780c */ /* 0x000fe80003f04270 */
[C---:B------:R-:W-:Y:S02]  /*6e90*/  ISETP.GT.AND P4, PT, R246.reuse, RZ, P0 ;  /* 0x000000fff600720c */ /* 0x040fe40000784270 */
[C---:B------:R-:W-:Y:S02]  /*6ea0*/  ISETP.GT.AND P6, PT, R246.reuse, 0x1, P0 ;  /* 0x00000001f600780c */ /* 0x040fe400007c4270 */
[C---:B------:R-:W-:Y:S02]  /*6eb0*/  ISETP.LT.OR P4, PT, R247.reuse, 0x1, P4 ;  /* 0x00000001f700780c */ /* 0x040fe40002781670 */
[----:B------:R-:W-:Y:S02]  /*6ec0*/  ISETP.GT.AND P5, PT, R246, 0x8, P0 ;  /* 0x00000008f600780c */ /* 0x000fe400007a4270 */
[----:B------:R-:W-:Y:S02]  /*6ed0*/  FSEL R139, R4, -INF , !P4 ;  /* 0xff800000048b7808 */ /* 0x000fe40006000000 */
[C---:B------:R-:W-:Y:S01]  /*6ee0*/  ISETP.GT.AND P4, PT, R246.reuse, 0x9, P0 ;  /* 0x00000009f600780c */ /* 0x040fe20000784270 */
[----:B------:R-:W1:Y:S01]  /*6ef0*/  SHFL.IDX PT, R4, R191, 0x1, 0x1c1f ;  /* 0x003c1f00bf047f89 */ /* 0x000e6200000e0000 */
[C---:B------:R-:W-:Y:S02]  /*6f00*/  ISETP.LT.OR P6, PT, R247.reuse, 0x2, P6 ;  /* 0x00000002f700780c */ /* 0x040fe400037c1670 */
[C---:B------:R-:W-:Y:S02]  /*6f10*/  ISETP.LT.OR P5, PT, R247.reuse, 0x9, P5 ;  /* 0x00000009f700780c */ /* 0x040fe40002fa1670 */
[----:B------:R-:W-:Y:S02]  /*6f20*/  ISETP.LT.OR P4, PT, R247, 0xa, P4 ;  /* 0x0000000af700780c */ /* 0x000fe40002781670 */
[----:B------:R-:W-:Y:S02]  /*6f30*/  FSEL R137, R5, -INF , !P6 ;  /* 0xff80000005897808 */ /* 0x000fe40007000000 */
[----:B------:R-:W-:Y:S02]  /*6f40*/  ISETP.GT.AND P6, PT, R246, 0x10, P0 ;  /* 0x00000010f600780c */ /* 0x000fe400007c4270 */
[----:B------:R-:W-:Y:S02]  /*6f50*/  FSEL R5, R8, -INF , !P5 ;  /* 0xff80000008057808 */ /* 0x000fe40006800000 */
[C---:B------:R-:W-:Y:S02]  /*6f60*/  ISETP.GT.AND P5, PT, R246.reuse, 0x11, P0 ;  /* 0x00000011f600780c */ /* 0x040fe400007a4270 */
        /* <DEDUP_REMOVED lines=10> */
[----:B------:R-:W-:Y:S02]  /*7010*/  ISETP.GT.AND P5, PT, R246, 0x20, P0 ;  /* 0x00000020f600780c */ /* 0x000fe400007a4270 */
        /* <DEDUP_REMOVED lines=24> */
[----:B------:R-:W-:Y:S02]  /*71a0*/  FSEL R145, R32, -INF , !P5 ;  /* 0xff80000020917808 */ /* 0x000fe40006800000 */
        /* <DEDUP_REMOVED lines=15> */
.L_x_1680:
[----:B------:R-:W-:Y:S04]  /*72a0*/  MOV R4, c[0x0][0x32c] ;  /* 0x0000cb0000047a02 */ /* 0x000fe80000000f00 */
[----:B------:R-:W-:Y:S11]  /*72b0*/  ISETP.NE.AND P4, PT, R4, 0x1, PT ;  /* 0x000000010400780c */ /* 0x000ff60003f85270 */
[----:B------:R-:W-:Y:S02]  /*72c0*/  @!UPT UIADD3 URZ, URZ, URZ, URZ ;  /* 0x0000003f3f3ff290 */ /* 0x000fe4000fffe03f */
[----:B------:R-:W-:Y:S05]  /*72d0*/  @P4 IMAD.HI.U32 R4, R13, c[0x0][0x330], RZ ;  /* 0x0000cc000d044a27 */ /* 0x000fea00078e00ff */
[----:B------:R-:W-:Y:S02]  /*72e0*/  @P4 SHF.R.U32.HI R13, RZ, c[0x0][0x334], R4 ;  /* 0x0000cd00ff0d4a19 */ /* 0x000fe40000011604 */
.L_x_1681:
[----:B------:R-:W-:Y:S05]  /*72f0*/  BSYNC B0 ;  /* 0x0000000000007941 */ /* 0x000fea0003800000 */
.L_x_1679:
[----:B------:R-:W-:Y:S04]  /*7300*/  IMAD R244, R13, c[0x0][0x32c], -R244 ;  /* 0x0000cb000df47a24 */ /* 0x000fe800078e0af4 */
[----:B------:R-:W-:Y:S05]  /*7310*/  IMAD.IADD R17, R244, 0x1, -R209 ;  /* 0x00000001f4117824 */ /* 0x000fea00078e0ad1 */
[----:B------:R-:W-:Y:S02]  /*7320*/  IADD3 R13, R17, c[0x0][0x32c], RZ ;  /* 0x0000cb00110d7a10 */ /* 0x000fe40007ffe0ff */
[----:B------:R-:W-:Y:S02]  /*7330*/  IMNMX R2, R2, R17, !PT ;  /* 0x0000001102027217 */ /* 0x000fe40007800200 */
[----:B------:R-:W-:Y:S02]  /*7340*/  IMNMX R0, R0, R13, PT ;  /* 0x0000000d00007217 */ /* 0x000fe40003800200 */
.L_x_1678:
[----:B------:R-:W-:Y:S01]  /*7350*/  FMNMX.FTZ R4, R139, R132, !PT ;  /* 0x000000848b047209 */ /* 0x000fe20007810000 */
[----:B------:R-:W-:Y:S04]  /*7360*/  DEPBAR.LE SB0, 0x2 ;  /* 0x000080800000791a */ /* 0x000fe80000000000 */
[----:B------:R-:W-:Y:S01]  /*7370*/  FMNMX.FTZ R4, R137, R4, !PT ;  /* 0x0000000489047209 */ /* 0x000fe20007810000 */
[----:B------:R-:W-:Y:S01]  /*7380*/  BAR.SYNC.DEFER_BLOCKING 0x0 ;  /* 0x0000000000007b1d */ /* 0x000fe20000010000 */
[C---:B------:R-:W-:Y:S02]  /*7390*/  ISETP.GT.AND P6, PT, R2.reuse, RZ, P0 ;  /* 0x000000ff0200720c */ /* 0x040fe400007c4270 */
[----:B------:R-:W-:Y:S02]  /*73a0*/  FMNMX.FTZ R4, R5, R4, !PT ;  /* 0x0000000405047209 */ /* 0x000fe40007810000 */
[----:B------:R-:W-:Y:S02]  /*73b0*/  ISETP.GT.AND P5, PT, R2, 0x1, P0 ;  /* 0x000000010200780c */ /* 0x000fe400007a4270 */
[----:B------:R-:W-:Y:S02]  /*73c0*/  FMNMX.FTZ R4, R9, R4, !PT ;  /* 0x0000000409047209 */ /* 0x000fe40007810000 */
[----:B------:R-:W-:Y:S02]  /*73d0*/  ISETP.LT.OR P6, PT, R0, 0x1, P6 ;  /* 0x000000010000780c */ /* 0x000fe400037c1670 */
[----:B------:R-:W-:Y:S02]  /*73e0*/  FMNMX.FTZ R4, R163, R4, !PT ;  /* 0x00000004a3047209 */ /* 0x000fe40007810000 */
[----:B------:R-:W-:Y:S02]  /*73f0*/  FSEL R12, R6, -INF , !P6 ;  /* 0xff800000060c7808 */ /* 0x000fe40007000000 */
        /* <DEDUP_REMOVED lines=8> */
[----:B------:R-:W-:Y:S02]  /*7480*/  ISETP.LT.OR P4, PT, R0, 0x9, P4 ;  /* 0x000000090000780c */ /* 0x000fe40002781670 */
[----:B------:R-:W-:Y:S02]  /*7490*/  FMNMX.FTZ R4, R175, R4, !PT ;  /* 0x00000004af047209 */ /* 0x000fe40007810000 */
[----:B------:R-:W-:Y:S02]  /*74a0*/  ISETP.GT.AND P5, PT, R2, 0x10, P0 ;  /* 0x000000100200780c */ /* 0x000fe400007a4270 */
[----:B------:R-:W-:Y:S02]  /*74b0*/  FSEL R10, R10, -INF , !P4 ;  /* 0xff8000000a0a7808 */ /* 0x000fe40006000000 */
[----:B------:R-:W-:Y:S02]  /*74c0*/  ISETP.GT.AND P4, PT, R2, 0x11, P0 ;  /* 0x000000110200780c */ /* 0x000fe40000784270 */
[----:B------:R-:W-:Y:S02]  /*74d0*/  FMNMX.FTZ R7, R8, R7, !PT ;  /* 0x0000000708077209 */ /* 0x000fe40007810000 */
[C---:B------:R-:W-:Y:S02]  /*74e0*/  ISETP.LT.OR P6, PT, R0.reuse, 0xa, P6 ;  /* 0x0000000a0000780c */ /* 0x040fe400037c1670 */
[----:B------:R-:W-:Y:S02]  /*74f0*/  FMNMX.FTZ R4, R173, R4, !PT ;  /* 0x00000004ad047209 */ /* 0x000fe40007810000 */
[----:B------:R-:W-:Y:S02]  /*7500*/  FSEL R6, R11, -INF , !P6 ;  /* 0xff8000000b067808 */ /* 0x000fe40007000000 */
[----:B------:R-:W-:Y:S02]  /*7510*/  ISETP.LT.OR P5, PT, R0, 0x11, P5 ;  /* 0x000000110000780c */ /* 0x000fe40002fa1670 */
[----:B------:R-:W-:Y:S02]  /*7520*/  FMNMX.FTZ R7, R10, R7, !PT ;  /* 0x000000070a077209 */ /* 0x000fe40007810000 */
[----:B------:R-:W-:Y:S02]  /*7530*/  ISETP.LT.OR P4, PT, R0, 0x12, P4 ;  /* 0x000000120000780c */ /* 0x000fe40002781670 */
[----:B------:R-:W-:Y:S02]  /*7540*/  FMNMX.FTZ R4, R171, R4, !PT ;  /* 0x00000004ab047209 */ /* 0x000fe40007810000 */
[----:B------:R-:W-:Y:S02]  /*7550*/  FSEL R190, R14, -INF , !P5 ;  /* 0xff8000000ebe7808 */ /* 0x000fe40006800000 */
[----:B------:R-:W-:Y:S02]  /*7560*/  FSEL R168, R15, -INF , !P4 ;  /* 0xff8000000fa87808 */ /* 0x000fe40006000000 */
[C---:B------:R-:W-:Y:S02]  /*7570*/  ISETP.GT.AND P5, PT, R2.reuse, 0x18, P0 ;  /* 0x000000180200780c */ /* 0x040fe400007a4270 */
[----:B------:R-:W-:Y:S02]  /*7580*/  ISETP.GT.AND P4, PT, R2, 0x19, P0 ;  /* 0x000000190200780c */ /* 0x000fe40000784270 */
[----:B------:R-:W-:Y:S02]  /*7590*/  FMNMX.FTZ R7, R6, R7, !PT ;  /* 0x0000000706077209 */ /* 0x000fe40007810000 */
[----:B------:R-:W-:Y:S02]  /*75a0*/  FMNMX.FTZ R4, R151, R4, !PT ;  /* 0x0000000497047209 */ /* 0x000fe40007810000 */
[----:B------:R-:W-:Y:S02]  /*75b0*/  FMNMX.FTZ R11, R190, R7, !PT ;  /* 0x00000007be0b7209 */ /* 0x000fe40007810000 */
[C---:B------:R-:W-:Y:S02]  /*75c0*/  ISETP.LT.OR P5, PT, R0.reuse, 0x19, P5 ;  /* 0x000000190000780c */ /* 0x040fe40002fa1670 */
[----:B------:R-:W-:Y:S02]  /*75d0*/  ISETP.LT.OR P4, PT, R0, 0x1a, P4 ;  /* 0x0000001a0000780c */ /* 0x000fe40002781670 */
[----:B------:R-:W-:Y:S02]  /*75e0*/  FMNMX.FTZ R4, R149, R4, !PT ;  /* 0x0000000495047209 */ /* 0x000fe40007810000 */
[----:B------:R-:W-:Y:S02]  /*75f0*/  FSEL R178, R18, -INF , !P5 ;  /* 0xff80000012b27808 */ /* 0x000fe40006800000 */
[----:B------:R-:W-:Y:S02]  /*7600*/  FSEL R170, R19, -INF , !P4 ;  /* 0xff80000013aa7808 */ /* 0x000fe40006000000 */
[----:B------:R-:W-:Y:S02]  /*7610*/  ISETP.GT.AND P4, PT, R2, 0x20, P0 ;  /* 0x000000200200780c */ /* 0x000fe40000784270 */
[----:B------:R-:W-:Y:S02]  /*7620*/  FMNMX.FTZ R11, R168, R11, !PT ;  /* 0x0000000ba80b7209 */ /* 0x000fe40007810000 */
[----:B------:R-:W-:Y:S02]  /*7630*/  FMNMX.FTZ R4, R147, R4, !PT ;  /* 0x0000000493047209 */ /* 0x000fe40007810000 */
[----:B------:R-:W-:Y:S02]  /*7640*/  ISETP.GT.AND P6, PT, R2, 0x21, P0 ;  /* 0x000000210200780c */ /* 0x000fe400007c4270 */
        /* <DEDUP_REMOVED lines=10> */
[----:B------:R-:W1:Y:S01]  /*76f0*/  SHFL.BFLY PT, R4, R7, 0x2, 0x1f ;  /* 0x0c401f0007047f89 */ /* 0x000e6200000e0000 */
[----:B------:R-:W-:Y:S02]  /*7700*/  FMNMX.FTZ R11, R176, R11, !PT ;  /* 0x0000000bb00b7209 */ /* 0x000fe40007810000 */
[C---:B------:R-:W-:Y:S02]  /*7710*/  ISETP.LT.OR P5, PT, R0.reuse, 0x29, P5 ;  /* 0x000000290000780c */ /* 0x040fe40002fa1670 */
[----:B------:R-:W-:Y:S02]  /*7720*/  ISETP.LT.OR P4, PT, R0, 0x2a, P4 ;  /* 0x0000002a0000780c */ /* 0x000fe40002781670 */
[----:B------:R-:W-:Y:S02]  /*7730*/  ISETP.GT.AND P6, PT, R2, 0x30, P0 ;  /* 0x000000300200780c */ /* 0x000fe400007c4270 */
[----:B------:R-:W-:Y:S02]  /*7740*/  FSEL R172, R26, -INF , !P5 ;  /* 0xff8000001aac7808 */ /* 0x000fe40006800000 */
[----:B------:R-:W-:Y:S02]  /*7750*/  FMNMX.FTZ R11, R174, R11, !PT ;  /* 0x0000000bae0b7209 */ /* 0x000fe40007810000 */
[----:B------:R-:W-:Y:S02]  /*7760*/  FSEL R150, R27, -INF , !P4 ;  /* 0xff8000001b967808 */ /* 0x000fe40006000000 */
[----:B------:R-:W-:Y:S02]  /*7770*/  ISETP.LT.OR P6, PT, R0, 0x31, P6 ;  /* 0x000000310000780c */ /* 0x000fe400037c1670 */
[----:B------:R-:W-:Y:S02]  /*7780*/  ISETP.GT.AND P5, PT, R2, 0x31, P0 ;  /* 0x000000310200780c */ /* 0x000fe400007a4270 */
[----:B------:R-:W-:Y:S02]  /*7790*/  FMNMX.FTZ R11, R172, R11, !PT ;  /* 0x0000000bac0b7209 */ /* 0x000fe40007810000 */
[----:B------:R-:W-:Y:S02]  /*77a0*/  FSEL R146, R30, -INF , !P6 ;  /* 0xff8000001e927808 */ /* 0x000fe40007000000 */
[----:B------:R-:W-:Y:S02]  /*77b0*/  FMNMX.FTZ R11, R150, R11, !PT ;  /* 0x0000000b960b7209 */ /* 0x000fe40007810000 */
[----:B------:R-:W-:Y:S02]  /*77c0*/  ISETP.GT.AND P4, PT, R2, 0x38, P0 ;  /* 0x000000380200780c */ /* 0x000fe40000784270 */
[----:B------:R-:W-:Y:S02]  /*77d0*/  ISETP.LT.OR P5, PT, R0, 0x32, P5 ;  /* 0x000000320000780c */ /* 0x000fe40002fa1670 */
[----:B------:R-:W-:Y:S02]  /*77e0*/  FMNMX.FTZ R11, R146, R11, !PT ;  /* 0x0000000b920b7209 */ /* 0x000fe40007810000 */
[----:B------:R-:W-:Y:S02]  /*77f0*/  FSEL R144, R31, -INF , !P5 ;  /* 0xff8000001f907808 */ /* 0x000fe40006800000 */
[----:B------:R-:W-:Y:S02]  /*7800*/  ISETP.LT.OR P4, PT, R0, 0x39, P4 ;  /* 0x000000390000780c */ /* 0x000fe40002781670 */
[----:B------:R-:W-:Y:S02]  /*7810*/  ISETP.GT.AND P0, PT, R2, 0x39, P0 ;  /* 0x000000390200780c */ /* 0x000fe40000704270 */
[----:B------:R-:W-:Y:S02]  /*7820*/  FSEL R142, R34, -INF , !P4 ;  /* 0xff800000228e7808 */ /* 0x000fe40006000000 */
[----:B------:R-:W-:Y:S02]  /*7830*/  FMNMX.FTZ R11, R144, R11, !PT ;  /* 0x0000000b900b7209 */ /* 0x000fe40007810000 */
[----:B------:R-:W-:Y:S02]  /*7840*/  ISETP.LT.OR P0, PT, R0, 0x3a, P0 ;  /* 0x0000003a0000780c */ /* 0x000fe40000701670 */
[----:B------:R-:W-:Y:S02]  /*7850*/  FMNMX.FTZ R15, R142, R11, !PT ;  /* 0x0000000b8e0f7209 */ /* 0x000fe40007810000 */
[----:B------:R-:W-:Y:S02]  /*7860*/  FSEL R140, R35, -INF , !P0 ;  /* 0xff800000238c7808 */ /* 0x000fe40004000000 */
[----:B-1----:R-:W-:Y:S02]  /*7870*/  FMNMX.FTZ R4, R7, R4, !PT ;  /* 0x0000000407047209 */ /* 0x002fe40007810000 */
[----:B------:R-:W-:Y:S02]  /*7880*/  FMNMX.FTZ R7, R140, R15, !PT ;  /* 0x0000000f8c077209 */ /* 0x000fe40007810000 */
[-C--:B------:R-:W-:Y:S01]  /*7890*/  IADD3 R154, R182, R133.reuse, RZ ;  /* 0x00000085b69a7210 */ /* 0x080fe20007ffe0ff */
[----:B------:R-:W1:Y:S01]  /*78a0*/  SHFL.BFLY PT, R13, R4, 0x1, 0x1f ;  /* 0x0c201f00040d7f89 */ /* 0x000e6200000e0000 */
[----:B------:R-:W-:Y:S02]  /*78b0*/  IADD3 R152, R181, R133, RZ ;  /* 0x00000085b5987210 */ /* 0x000fe40007ffe0ff */
[C---:B------:R-:W-:Y:S02]  /*78c0*/  IADD3 R153, R187.reuse, R154, RZ ;  /* 0x0000009abb997210 */ /* 0x040fe40007ffe0ff */
[----:B------:R-:W-:Y:S03]  /*78d0*/  IADD3 R133, R187, R152, RZ ;  /* 0x00000098bb857210 */ /* 0x000fe60007ffe0ff */
[----:B------:R-:W2:Y:S08]  /*78e0*/  SHFL.BFLY PT, R0, R7, 0x2, 0x1f ;  /* 0x0c401f0007007f89 */ /* 0x000eb000000e0000 */
[----:B------:R-:W-:Y:S01]  /*78f0*/  LDSM.16.MT88.4 R20, [R153] ;  /* 0x000000009914783b */ /* 0x000fe20000004200 */
[----:B-1----:R-:W-:Y:S07]  /*7900*/  FMNMX.FTZ R2, R4, R13, !PT ;  /* 0x0000000d04027209 */ /* 0x002fee0007810000 */
[----:B------:R-:W-:Y:S01]  /*7910*/  LDSM.16.MT88.4 R28, [R152] ;  /* 0x00000000981c783b */ /* 0x000fe20000004200 */
[C---:B------:R-:W-:Y:S01]  /*7920*/  FSETP.NEU.FTZ.AND P0, PT, R2.reuse, -INF , PT ;  /* 0xff8000000200780b */ /* 0x040fe20003f1d000 */
[C---:B------:R-:W-:Y:S01]  /*7930*/  FMUL.FTZ R148, R2.reuse, c[0x0][0x2d0] ;  /* 0x0000b40002947a20 */ /* 0x040fe20000410000 */
[----:B--2---:R-:W-:Y:S02]  /*7940*/  FMNMX.FTZ R11, R7, R0, !PT ;  /* 0x00000000070b7209 */ /* 0x004fe40007810000 */
[----:B------:R-:W-:Y:S02]  /*7950*/  FSEL R7, R2, RZ, P0 ;  /* 0x000000ff02077208 */ /* 0x000fe40000000000 */
[----:B------:R-:W-:Y:S01]  /*7960*/  FSEL R148, R148, RZ, P0 ;  /* 0x000000ff94947208 */ /* 0x000fe20000000000 */
[----:B------:R-:W1:Y:S02]  /*7970*/  SHFL.BFLY PT, R0, R11, 0x1, 0x1f ;  /* 0x0c201f000b007f89 */ /* 0x000e6400000e0000 */
[----:B------:R-:W-:Y:S02]  /*7980*/  FADD.FTZ R4, -R7, R132 ;  /* 0x0000008407047221 */ /* 0x000fe40000010100 */
[--C-:B------:R-:W-:Y:S02]  /*7990*/  FFMA.FTZ R155, R5, c[0x0][0x2d0], -R148.reuse ;  /* 0x0000b400059b7a23 */ /* 0x100fe40000010894 */
[----:B------:R-:W-:Y:S02]  /*79a0*/  FMUL.FTZ R5, R4, c[0x0][0x2d0] ;  /* 0x0000b40004057a20 */ /* 0x000fe40000410000 */
        /* <DEDUP_REMOVED lines=9> */
[--C-:B------:R-:W-:Y:S01]  /*7a40*/  FFMA.FTZ R165, R165, c[0x0][0x2d0], -R148.reuse ;  /* 0x0000b400a5a57a23 */ /* 0x100fe20000010894 */
[----:B-1----:R-:W-:Y:S01]  /*7a50*/  FMNMX.FTZ R0, R11, R0, !PT ;  /* 0x000000000b007209 */ /* 0x002fe20007810000 */
[--C-:B------:R-:W-:Y:S02]  /*7a60*/  FFMA.FTZ R166, R167, c[0x0][0x2d0], -R148.reuse ;  /* 0x0000b400a7a67a23 */ /* 0x100fe40000010894 */
[--C-:B------:R-:W-:Y:S01]  /*7a70*/  FFMA.FTZ R175, R175, c[0x0][0x2d0], -R148.reuse ;  /* 0x0000b400afaf7a23 */ /* 0x100fe20000010894 */
[C---:B------:R-:W-:Y:S01]  /*7a80*/  FSETP.NEU.FTZ.AND P0, PT, R0.reuse, -INF , PT ;  /* 0xff8000000000780b */ /* 0x040fe20003f1d000 */
[C---:B------:R-:W-:Y:S03]  /*7a90*/  FMUL.FTZ R141, R0.reuse, c[0x0][0x2d0] ;  /* 0x0000b400008d7a20 */ /* 0x040fe60000410000 */
[----:B------:R-:W1:Y:S01]  /*7aa0*/  MUFU.EX2 R156, R156 ;  /* 0x0000009c009c7308 */ /* 0x000e620000000800 */
[----:B------:R-:W-:Y:S01]  /*7ab0*/  FSEL R4, R0, RZ, P0 ;  /* 0x000000ff00047208 */ /* 0x000fe20000000000 */
[--C-:B------:R-:W-:Y:S01]  /*7ac0*/  FFMA.FTZ R171, R171, c[0x0][0x2d0], -R148.reuse ;  /* 0x0000b400abab7a23 */ /* 0x100fe20000010894 */
[----:B------:R-:W-:Y:S03]  /*7ad0*/  FSEL R141, R141, RZ, P0 ;  /* 0x000000ff8d8d7208 */ /* 0x000fe60000000000 */
[----:B------:R-:W-:Y:S02]  /*7ae0*/  FADD.FTZ R4, -R4, R3 ;  /* 0x0000000304047221 */ /* 0x000fe40000010100 */
[--C-:B------:R-:W-:Y:S02]  /*7af0*/  FFMA.FTZ R160, R12, c[0x0][0x2d0], -R141.reuse ;  /* 0x0000b4000ca07a23 */ /* 0x100fe4000001088d */
[----:B------:R-:W2:Y:S01]  /*7b00*/  LDSM.16.MT88.4 R12, [R154] ;  /* 0x000000009a0c783b */ /* 0x000ea20000004200 */
[--C-:B------:R-:W-:Y:S01]  /*7b10*/  FFMA.FTZ R159, R8, c[0x0][0x2d0], -R141.reuse ;  /* 0x0000b400089f7a23 */ /* 0x100fe2000001088d */
[----:B------:R-:W3:Y:S01]  /*7b20*/  MUFU.EX2 R158, R158 ;  /* 0x0000009e009e7308 */ /* 0x000ee20000000800 */
[--C-:B------:R-:W-:Y:S02]  /*7b30*/  FFMA.FTZ R157, R10, c[0x0][0x2d0], -R141.reuse ;  /* 0x0000b4000a9d7a23 */ /* 0x100fe4000001088d */
[--C-:B------:R-:W-:Y:S02]  /*7b40*/  FFMA.FTZ R162, R6, c[0x0][0x2d0], -R141.reuse ;  /* 0x0000b40006a27a23 */ /* 0x100fe4000001088d */
[----:B------:R-:W-:Y:S02]  /*7b50*/  FMUL.FTZ R3, R4, c[0x0][0x2d0] ;  /* 0x0000b40004037a20 */ /* 0x000fe40000410000 */
[--C-:B------:R-:W-:Y:S02]  /*7b60*/  FFMA.FTZ R177, R150, c[0x0][0x2d0], -R141.reuse ;  /* 0x0000b40096b17a23 */ /* 0x100fe4000001088d */
[--C-:B------:R-:W-:Y:S01]  /*7b70*/  FFMA.FTZ R191, R146, c[0x0][0x2d0], -R141.reuse ;  /* 0x0000b40092bf7a23 */ /* 0x100fe2000001088d */
[----:B------:R-:W4:Y:S01]  /*7b80*/  MUFU.EX2 R132, R5 ;  /* 0x0000000500847308 */ /* 0x000f220000000800 */
[--C-:B------:R-:W-:Y:S01]  /*7b90*/  FFMA.FTZ R246, R144, c[0x0][0x2d0], -R141.reuse ;  /* 0x0000b40090f67a23 */ /* 0x100fe2000001088d */
[----:B-1----:R-:W-:Y:S01]  /*7ba0*/  F2FP.BF16.PACK_AB R136, R156, R161 ;  /* 0x000000a19c88723e */ /* 0x002fe200000010ff */
[----:B------:R-:W-:Y:S01]  /*7bb0*/  LDSM.16.MT88.4 R144, [R153+0x3800] ;  /* 0x003800009990783b */ /* 0x000fe20000004200 */
[--C-:B------:R-:W-:Y:S02]  /*7bc0*/  FFMA.FTZ R243, R142, c[0x0][0x2d0], -R141.reuse ;  /* 0x0000b4008ef37a23 */ /* 0x100fe4000001088d */
[--C-:B------:R-:W-:Y:S02]  /*7bd0*/  FFMA.FTZ R167, R190, c[0x0][0x2d0], -R141.reuse ;  /* 0x0000b400bea77a23 */ /* 0x100fe4000001088d */
[--C-:B------:R-:W-:Y:S02]  /*7be0*/  FFMA.FTZ R190, R151, c[0x0][0x2d0], -R148.reuse ;  /* 0x0000b40097be7a23 */ /* 0x100fe40000010894 */
[----:B------:R-:W-:Y:S01]  /*7bf0*/  MUFU.EX2 R160, R160 ;  /* 0x000000a000a07308 */ /* 0x000fe20000000800 */
[--C-:B------:R-:W-:Y:S02]  /*7c00*/  FFMA.FTZ R168, R168, c[0x0][0x2d0], -R141.reuse ;  /* 0x0000b400a8a87a23 */ /* 0x100fe4000001088d */
[--C-:B------:R-:W-:Y:S01]  /*7c10*/  FFMA.FTZ R169, R178, c[0x0][0x2d0], -R141.reuse ;  /* 0x0000b400b2a97a23 */ /* 0x100fe2000001088d */
[----:B---3--:R-:W-:Y:S01]  /*7c20*/  F2FP.BF16.PACK_AB R138, R158, R155 ;  /* 0x0000009b9e8a723e */ /* 0x008fe200000010ff */
[--C-:B------:R-:W-:Y:S02]  /*7c30*/  FFMA.FTZ R170, R170, c[0x0][0x2d0], -R141.reuse ;  /* 0x0000b400aaaa7a23 */ /* 0x100fe4000001088d */
[--C-:B------:R-:W-:Y:S02]  /*7c40*/  FFMA.FTZ R178, R173, c[0x0][0x2d0], -R148.reuse ;  /* 0x0000b400adb27a23 */ /* 0x100fe40000010894 */
[--C-:B------:R-:W-:Y:S01]  /*7c50*/  FFMA.FTZ R173, R176, c[0x0][0x2d0], -R141.reuse ;  /* 0x0000b400b0ad7a23 */ /* 0x100fe2000001088d */
[----:B------:R-:W1:Y:S01]  /*7c60*/  MUFU.EX2 R159, R159 ;  /* 0x0000009f009f7308 */ /* 0x000e620000000800 */
[--C-:B------:R-:W-:Y:S02]  /*7c70*/  FFMA.FTZ R176, R149, c[0x0][0x2d0], -R148.reuse ;  /* 0x0000b40095b07a23 */ /* 0x100fe40000010894 */
[----:B------:R-:W-:Y:S02]  /*7c80*/  FFMA.FTZ R148, R143, c[0x0][0x2d0], -R148 ;  /* 0x0000b4008f947a23 */ /* 0x000fe40000010894 */
[C---:B----4-:R-:W-:Y:S02]  /*7c90*/  FMUL.FTZ R4, R132.reuse, R128 ;  /* 0x0000008084047220 */ /* 0x050fe40000410000 */
        /* <DEDUP_REMOVED lines=9> */
[C---:B------:R-:W-:Y:S02]  /*7d30*/  FMUL.FTZ R32, R132.reuse, R120 ;  /* 0x0000007884207220 */ /* 0x040fe40000410000 */
[C---:B------:R-:W-:Y:S01]  /*7d40*/  FMUL.FTZ R33, R132.reuse, R121 ;  /* 0x0000007984217220 */ /* 0x040fe20000410000 */
[----:B-1----:R-:W-:Y:S01]  /*7d50*/  F2FP.BF16.PACK_AB R137, R159, R160 ;  /* 0x000000a09f89723e */ /* 0x002fe200000010ff */
[C---:B------:R-:W-:Y:S02]  /*7d60*/  FMUL.FTZ R36, R132.reuse, R36 ;  /* 0x0000002484247220 */ /* 0x040fe40000410000 */
[C---:B------:R-:W-:Y:S02]  /*7d70*/  FMUL.FTZ R37, R132.reuse, R37 ;  /* 0x0000002584257220 */ /* 0x040fe40000410000 */
[C---:B------:R-:W-:Y:S01]  /*7d80*/  FMUL.FTZ R40, R132.reuse, R40 ;  /* 0x0000002884287220 */ /* 0x040fe20000410000 */
        /* <DEDUP_REMOVED lines=22> */
[C---:B--2---:R-:W-:Y:S03]  /*7ef0*/  HMMA.16816.F32.BF16 R4, R136.reuse, R12, R4 ;  /* 0x0000000c8804723c */ /* 0x044fe60000041804 */
        /* <DEDUP_REMOVED lines=16> */
[----:B------:R-:W3:Y:S02]  /*8000*/  LDSM.16.MT88.4 R100, [R133] ;  /* 0x000000008564783b */ /* 0x000ee40000004200 */
        /* <DEDUP_REMOVED lines=8> */
[----:B------:R-:W4:Y:S01]  /*8090*/  MUFU.EX2 R168, R168 ;  /* 0x000000a800a87308 */ /* 0x000f220000000800 */
[C---:B------:R-:W-:Y:S01]  /*80a0*/  FMUL.FTZ R22, R3.reuse, R110 ;  /* 0x0000006e03167220 */ /* 0x040fe20000410000 */
[----:B------:R-:W-:Y:S03]  /*80b0*/  LDSM.16.MT88.4 R120, [R133+0x800] ;  /* 0x000800008578783b */ /* 0x000fe60000004200 */
[C---:B------:R-:W-:Y:S02]  /*80c0*/  FMUL.FTZ R23, R3.reuse, R111 ;  /* 0x0000006f03177220 */ /* 0x040fe40000410000 */
[C---:B------:R-:W-:Y:S02]  /*80d0*/  FMUL.FTZ R42, R3.reuse, R42 ;  /* 0x0000002a032a7220 */ /* 0x040fe40000410000 */
[C---:B------:R-:W-:Y:S01]  /*80e0*/  FMUL.FTZ R43, R3.reuse, R43 ;  /* 0x0000002b032b7220 */ /* 0x040fe20000410000 */
[----:B------:R-:W5:Y:S01]  /*80f0*/  LDSM.16.MT88.4 R108, [R153+0x2000] ;  /* 0x00200000996c783b */ /* 0x000f620000004200 */
[C---:B------:R-:W-:Y:S01]  /*8100*/  FMUL.FTZ R46, R3.reuse, R46 ;  /* 0x0000002e032e7220 */ /* 0x040fe20000410000 */
[C---:B------:R-:W-:Y:S01]  /*8110*/  HMMA.16816.F32.BF16 R20, R136.reuse, R28, R20 ;  /* 0x0000001c8814723c */ /* 0x040fe20000041814 */
[----:B------:R-:W-:Y:S02]  /*8120*/  MUFU.EX2 R169, R169 ;  /* 0x000000a900a97308 */ /* 0x000fe40000000800 */
[C---:B------:R-:W-:Y:S02]  /*8130*/  FMUL.FTZ R47, R3.reuse, R47 ;  /* 0x0000002f032f7220 */ /* 0x040fe40000410000 */
[C---:B------:R-:W-:Y:S02]  /*8140*/  FMUL.FTZ R50, R3.reuse, R50 ;  /* 0x0000003203327220 */ /* 0x040fe40000410000 */
[C---:B------:R-:W-:Y:S01]  /*8150*/  FMUL.FTZ R28, R132.reuse, R116 ;  /* 0x00000074841c7220 */ /* 0x040fe20000410000 */
[C---:B------:R-:W-:Y:S03]  /*8160*/  HMMA.16816.F32.BF16 R24, R136.reuse, R30, R24 ;  /* 0x0000001e8818723c */ /* 0x040fe60000041818 */
[----:B------:R-:W1:Y:S01]  /*8170*/  MUFU.EX2 R170, R170 ;  /* 0x000000aa00aa7308 */ /* 0x000e620000000800 */
        /* <DEDUP_REMOVED lines=10> */
[----:B------:R-:W3:Y:S01]  /*8220*/  MUFU.EX2 R178, R178 ;  /* 0x000000b200b27308 */ /* 0x000ee20000000800 */
[C---:B------:R-:W-:Y:S02]  /*8230*/  FMUL.FTZ R59, R3.reuse, R59 ;  /* 0x0000003b033b7220 */ /* 0x040fe40000410000 */
[C---:B------:R-:W-:Y:S01]  /*8240*/  FMUL.FTZ R62, R3.reuse, R62 ;  /* 0x0000003e033e7220 */ /* 0x040fe20000410000 */
[C---:B------:R-:W-:Y:S01]  /*8250*/  HMMA.16816.F32.BF16 R32, R136.reuse, R102, R32 ;  /* 0x000000668820723c */ /* 0x040fe20000041820 */
[----:B------:R-:W1:Y:S03]  /*8260*/  LDSM.16.MT88.4 R100, [R152+0x2000] ;  /* 0x002000009864783b */ /* 0x000e660000004200 */
[C---:B------:R-:W-:Y:S02]  /*8270*/  FMUL.FTZ R63, R3.reuse, R63 ;  /* 0x0000003f033f7220 */ /* 0x040fe40000410000 */
[C---:B------:R-:W-:Y:S01]  /*8280*/  FMUL.FTZ R65, R132.reuse, R65 ;  /* 0x0000004184417220 */ /* 0x040fe20000410000 */
[----:B------:R-:W-:Y:S01]  /*8290*/  MUFU.EX2 R171, R171 ;  /* 0x000000ab00ab7308 */ /* 0x000fe20000000800 */
[C---:B------:R-:W-:Y:S04]  /*82a0*/  HMMA.16816.F32.BF16 R36, R136.reuse, R104, R36 ;  /* 0x000000688824723c */ /* 0x040fe80000041824 */
[C---:B------:R-:W-:Y:S02]  /*82b0*/  FMUL.FTZ R66, R3.reuse, R66 ;  /* 0x0000004203427220 */ /* 0x040fe40000410000 */
[C---:B------:R-:W-:Y:S02]  /*82c0*/  FMUL.FTZ R67, R3.reuse, R67 ;  /* 0x0000004303437220 */ /* 0x040fe40000410000 */
[C---:B------:R-:W-:Y:S01]  /*82d0*/  HMMA.16816.F32.BF16 R40, R136.reuse, R106, R40 ;  /* 0x0000006a8828723c */ /* 0x040fe20000041828 */
[----:B------:R-:W2:Y:S01]  /*82e0*/  LDSM.16.MT88.4 R104, [R133+0x2000] ;  /* 0x002000008568783b */ /* 0x000ea20000004200 */
[----:B------:R-:W2:Y:S02]  /*82f0*/  MUFU.EX2 R190, R190 ;  /* 0x000000be00be7308 */ /* 0x000ea40000000800 */
        /* <DEDUP_REMOVED lines=17> */
[----:B------:R-:W1:Y:S01]  /*8410*/  LDSM.16.MT88.4 R100, [R153+0x4000] ;  /* 0x004000009964783b */ /* 0x000e620000004200 */
        /* <DEDUP_REMOVED lines=12> */
[C---:B-----5:R-:W-:Y:S04]  /*84e0*/  HMMA.16816.F32.BF16 R68, R136.reuse, R108, R68 ;  /* 0x0000006c8844723c */ /* 0x060fe80000041844 */
[C---:B------:R-:W-:Y:S02]  /*84f0*/  FMUL.FTZ R84, R132.reuse, R84 ;  /* 0x0000005484547220 */ /* 0x040fe40000410000 */
[C---:B------:R-:W-:Y:S02]  /*8500*/  FMUL.FTZ R85, R132.reuse, R85 ;  /* 0x0000005584557220 */ /* 0x040fe40000410000 */
[C---:B------:R-:W-:Y:S01]  /*8510*/  HMMA.16816.F32.BF16 R72, R136.reuse, R110, R72 ;  /* 0x0000006e8848723c */ /* 0x040fe20000041848 */
[----:B------:R-:W5:Y:S01]  /*8520*/  LDSM.16.MT88.4 R108, [R133+0x4000] ;  /* 0x00400000856c783b */ /* 0x000f620000004200 */
[----:B------:R-:W-:Y:S02]  /*8530*/  MUFU.EX2 R191, R191 ;  /* 0x000000bf00bf7308 */ /* 0x000fe40000000800 */
        /* <DEDUP_REMOVED lines=8> */
[C---:B------:R-:W-:Y:S04]  /*85c0*/  HMMA.16816.F32.BF16 R80, R136.reuse, R102, R80 ;  /* 0x000000668850723c */ /* 0x040fe80000041850 */
[----:B------:R-:W-:Y:S01]  /*85d0*/  FMUL.FTZ R92, R132, R92 ;  /* 0x0000005c845c7220 */ /* 0x000fe20000410000 */
[----:B------:R-:W-:Y:S01]  /*85e0*/  F2FP.BF16.PACK_AB R100, R164, R163 ;  /* 0x000000a3a464723e */ /* 0x000fe200000010ff */
[----:B------:R-:W-:Y:S01]  /*85f0*/  FMUL.FTZ R93, R132, R93 ;  /* 0x0000005d845d7220 */ /* 0x000fe20000410000 */
[----:B------:R-:W-:Y:S01]  /*8600*/  F2FP.BF16.PACK_AB R102, R166, R165 ;  /* 0x000000a5a666723e */ /* 0x000fe200000010ff */
[C---:B--2---:R-:W-:Y:S01]  /*8610*/  HMMA.16816.F32.BF16 R84, R136.reuse, R104, R84 ;  /* 0x000000688854723c */ /* 0x044fe20000041854 */
[----:B------:R-:W-:Y:S03]  /*8620*/  MUFU.EX2 R243, R243 ;  /* 0x000000f300f37308 */ /* 0x000fe60000000800 */
[C---:B------:R-:W-:Y:S01]  /*8630*/  FMUL.FTZ R94, R3.reuse, R94 ;  /* 0x0000005e035e7220 */ /* 0x040fe20000410000 */
[----:B----4-:R-:W-:Y:S01]  /*8640*/  F2FP.BF16.PACK_AB R101, R168, R167 ;  /* 0x000000a7a865723e */ /* 0x010fe200000010ff */
[C---:B------:R-:W-:Y:S01]  /*8650*/  FMUL.FTZ R95, R3.reuse, R95 ;  /* 0x0000005f035f7220 */ /* 0x040fe20000410000 */
[----:B------:R-:W-:Y:S01]  /*8660*/  F2FP.BF16.PACK_AB R103, R170, R169 ;  /* 0x000000a9aa67723e */ /* 0x000fe200000010ff */
[C---:B------:R-:W-:Y:S01]  /*8670*/  HMMA.16816.F32.BF16 R88, R136.reuse, R106, R88 ;  /* 0x0000006a8858723c */ /* 0x040fe20000041858 */
[----:B------:R-:W1:Y:S03]  /*8680*/  LDSM.16.MT88.4 R104, [R152+0x800] ;  /* 0x000800009868783b */ /* 0x000e660000004200 */
[C---:B------:R-:W-:Y:S02]  /*8690*/  FMUL.FTZ R96, R132.reuse, R96 ;  /* 0x0000006084607220 */ /* 0x040fe40000410000 */
[----:B------:R-:W-:Y:S02]  /*86a0*/  FMUL.FTZ R97, R132, R97 ;  /* 0x0000006184617220 */ /* 0x000fe40000410000 */
[C---:B-----5:R-:W-:Y:S04]  /*86b0*/  HMMA.16816.F32.BF16 R92, R136.reuse, R108, R92 ;  /* 0x0000006c885c723c */ /* 0x060fe8000004185c */
[C---:B------:R-:W-:Y:S02]  /*86c0*/  FMUL.FTZ R98, R3.reuse, R98 ;  /* 0x0000006203627220 */ /* 0x040fe40000410000 */
[C---:B------:R-:W-:Y:S02]  /*86d0*/  FMUL.FTZ R99, R3.reuse, R99 ;  /* 0x0000006303637220 */ /* 0x040fe40000410000 */
[--C-:B------:R-:W-:Y:S04]  /*86e0*/  FFMA.FTZ R174, R174, c[0x0][0x2d0], -R141.reuse ;  /* 0x0000b400aeae7a23 */ /* 0x100fe8000001088d */
[--C-:B------:R-:W-:Y:S01]  /*86f0*/  FFMA.FTZ R172, R172, c[0x0][0x2d0], -R141.reuse ;  /* 0x0000b400acac7a23 */ /* 0x100fe2000001088d */
[----:B------:R-:W-:Y:S01]  /*8700*/  HMMA.16816.F32.BF16 R96, R136, R110, R96 ;  /* 0x0000006e8860723c */ /* 0x000fe20000041860 */
[----:B------:R-:W2:Y:S01]  /*8710*/  LDSM.16.MT88.4 R108, [R152+0x2800] ;  /* 0x00280000986c783b */ /* 0x000ea20000004200 */
[----:B------:R-:W4:Y:S01]  /*8720*/  MUFU.EX2 R174, R174 ;  /* 0x000000ae00ae7308 */ /* 0x000f220000000800 */
[----:B------:R-:W-:Y:S02]  /*8730*/  FFMA.FTZ R141, R140, c[0x0][0x2d0], -R141 ;  /* 0x0000b4008c8d7a23 */ /* 0x000fe4000001088d */
[----:B------:R-:W-:Y:S02]  /*8740*/  FFMA.FTZ R160, R3, R238, R160 ;  /* 0x000000ee03a07223 */ /* 0x000fe400000100a0 */
[----:B------:R-:W-:Y:S01]  /*8750*/  FFMA.FTZ R161, R132, R239, R161 ;  /* 0x000000ef84a17223 */ /* 0x000fe200000100a1 */
[C---:B------:R-:W-:Y:S01]  /*8760*/  HMMA.16816.F32.BF16 R4, R100.reuse, R112, R4 ;  /* 0x000000706404723c */ /* 0x040fe20000041804 */
[----:B------:R-:W-:Y:S03]  /*8770*/  LDSM.16.MT88.4 R136, [R153+0x3000] ;  /* 0x003000009988783b */ /* 0x000fe60000004200 */
[----:B------:R5:W-:Y:S01]  /*8780*/  MUFU.EX2 R248, R141 ;  /* 0x0000008d00f87308 */ /* 0x000be20000000800 */
[----:B------:R-:W-:Y:S01]  /*8790*/  MOV R132, R2 ;  /* 0x0000000200847202 */ /* 0x000fe20000000f00 */
[----:B------:R-:W-:Y:S02]  /*87a0*/  FADD.FTZ R156, R156, R161 ;  /* 0x000000a19c9c7221 */ /* 0x000fe40000010000 */
[C---:B------:R-:W-:Y:S01]  /*87b0*/  HMMA.16816.F32.BF16 R8, R100.reuse, R114, R8 ;  /* 0x000000726408723c */ /* 0x040fe20000041808 */
[----:B------:R-:W2:Y:S03]  /*87c0*/  LDSM.16.MT88.4 R112, [R133+0x2800] ;  /* 0x002800008570783b */ /* 0x000ea60000004200 */
        /* <DEDUP_REMOVED lines=11> */
[----:B-----5:R-:W-:Y:S03]  /*8880*/  LDSM.16.MT88.4 R140, [R154+0x3800] ;  /* 0x003800009a8c783b */ /* 0x020fe60000004200 */
[----:B------:R-:W-:Y:S02]  /*8890*/  FADD.FTZ R167, R167, R162 ;  /* 0x000000a2a7a77221 */ /* 0x000fe40000010000 */
[----:B------:R-:W-:Y:S02]  /*88a0*/  FADD.FTZ R164, R164, R163 ;  /* 0x000000a3a4a47221 */ /* 0x000fe40000010000 */
[C---:B------:R-:W-:Y:S01]  /*88b0*/  HMMA.16816.F32.BF16 R24, R100.reuse, R106, R24 ;  /* 0x0000006a6418723c */ /* 0x040fe20000041818 */
[----:B------:R-:W1:Y:S03]  /*88c0*/  LDSM.16.MT88.4 R104, [R154+0x4800] ;  /* 0x004800009a68783b */ /* 0x000e660000004200 */
[----:B------:R-:W-:Y:S02]  /*88d0*/  FADD.FTZ R168, R168, R167 ;  /* 0x000000a7a8a87221 */ /* 0x000fe40000010000 */
[----:B------:R-:W-:Y:S02]  /*88e0*/  FADD.FTZ R165, R165, R164 ;  /* 0x000000a4a5a57221 */ /* 0x000fe40000010000 */
[C---:B------:R-:W-:Y:S04]  /*88f0*/  HMMA.16816.F32.BF16 R28, R100.reuse, R120, R28 ;  /* 0x00000078641c723c */ /* 0x040fe8000004181c */
[----:B------:R-:W-:Y:S02]  /*8900*/  FADD.FTZ R169, R169, R168 ;  /* 0x000000a8a9a97221 */ /* 0x000fe40000010000 */
[----:B------:R-:W-:Y:S02]  /*8910*/  FADD.FTZ R166, R166, R165 ;  /* 0x000000a5a6a67221 */ /* 0x000fe40000010000 */
[C---:B------:R-:W-:Y:S01]  /*8920*/  HMMA.16816.F32.BF16 R32, R100.reuse, R122, R32 ;  /* 0x0000007a6420723c */ /* 0x040fe20000041820 */
[----:B------:R-:W-:Y:S03]  /*8930*/  LDSM.16.MT88.4 R120, [R153+0x1000] ;  /* 0x001000009978783b */ /* 0x000fe60000004200 */
[----:B------:R-:W-:Y:S04]  /*8940*/  FADD.FTZ R170, R170, R169 ;  /* 0x000000a9aaaa7221 */ /* 0x000fe80000010000 */
        /* <DEDUP_REMOVED lines=11> */
[----:B------:R-:W5:Y:S07]  /*8a00*/  LDSM.16.MT88.4 R112, [R133+0x4800] ;  /* 0x004800008570783b */ /* 0x000f6e0000004200 */
[C---:B-1----:R-:W-:Y:S08]  /*8a10*/  HMMA.16816.F32.BF16 R68, R100.reuse, R104, R68 ;  /* 0x000000686444723c */ /* 0x042ff00000041844 */
[C---:B------:R-:W-:Y:S01]  /*8a20*/  HMMA.16816.F32.BF16 R72, R100.reuse, R106, R72 ;  /* 0x0000006a6448723c */ /* 0x040fe20000041848 */
[----:B------:R-:W1:Y:S07]  /*8a30*/  LDSM.16.MT88.4 R104, [R154+0x1000] ;  /* 0x001000009a68783b */ /* 0x000e6e0000004200 */
[C---:B------:R-:W-:Y:S08]  /*8a40*/  HMMA.16816.F32.BF16 R76, R100.reuse, R116, R76 ;  /* 0x00000074644c723c */ /* 0x040ff0000004184c */
[C---:B------:R-:W-:Y:S01]  /*8a50*/  HMMA.16816.F32.BF16 R80, R100.reuse, R118, R80 ;  /* 0x000000766450723c */ /* 0x040fe20000041850 */
[----:B------:R-:W1:Y:S07]  /*8a60*/  LDSM.16.MT88.4 R116, [R133+0x1000] ;  /* 0x001000008574783b */ /* 0x000e6e0000004200 */
[C---:B--2---:R-:W-:Y:S08]  /*8a70*/  HMMA.16816.F32.BF16 R84, R100.reuse, R108, R84 ;  /* 0x0000006c6454723c */ /* 0x044ff00000041854 */
[C---:B------:R-:W-:Y:S01]  /*8a80*/  HMMA.16816.F32.BF16 R88, R100.reuse, R110, R88 ;  /* 0x0000006e6458723c */ /* 0x040fe20000041858 */
[----:B------:R-:W2:Y:S07]  /*8a90*/  LDSM.16.MT88.4 R108, [R152+0x3000] ;  /* 0x00300000986c783b */ /* 0x000eae0000004200 */
[C---:B-----5:R-:W-:Y:S08]  /*8aa0*/  HMMA.16816.F32.BF16 R92, R100.reuse, R112, R92 ;  /* 0x00000070645c723c */ /* 0x060ff0000004185c */
[----:B------:R-:W-:Y:S01]  /*8ab0*/  HMMA.16816.F32.BF16 R96, R100, R114, R96 ;  /* 0x000000726460723c */ /* 0x000fe20000041860 */
[----:B------:R-:W-:Y:S06]  /*8ac0*/  LDSM.16.MT88.4 R112, [R154+0x5000] ;  /* 0x005000009a70783b */ /* 0x000fec0000004200 */
[----:B---3--:R-:W-:Y:S01]  /*8ad0*/  F2FP.BF16.PACK_AB R100, R178, R175 ;  /* 0x000000afb264723e */ /* 0x008fe200000010ff */
[----:B------:R-:W-:Y:S01]  /*8ae0*/  FADD.FTZ R175, R175, R166 ;  /* 0x000000a6afaf7221 */ /* 0x000fe20000010000 */
[----:B------:R-:W-:Y:S03]  /*8af0*/  F2FP.BF16.PACK_AB R102, R190, R171 ;  /* 0x000000abbe66723e */ /* 0x000fe600000010ff */
[----:B----4-:R-:W-:Y:S01]  /*8b00*/  F2FP.BF16.PACK_AB R101, R174, R173 ;  /* 0x000000adae65723e */ /* 0x010fe200000010ff */
[----:B------:R-:W-:Y:S01]  /*8b10*/  FADD.FTZ R178, R178, R175 ;  /* 0x000000afb2b27221 */ /* 0x000fe20000010000 */
[----:B------:R-:W-:Y:S03]  /*8b20*/  F2FP.BF16.PACK_AB R103, R177, R172 ;  /* 0x000000acb167723e */ /* 0x000fe600000010ff */
[----:B------:R-:W-:Y:S04]  /*8b30*/  FADD.FTZ R171, R171, R178 ;  /* 0x000000b2abab7221 */ /* 0x000fe80000010000 */
[C---:B-1----:R-:W-:Y:S03]  /*8b40*/  HMMA.16816.F32.BF16 R4, R100.reuse, R104, R4 ;  /* 0x000000686404723c */ /* 0x042fe60000041804 */
[----:B------:R-:W-:Y:S05]  /*8b50*/  FADD.FTZ R171, R190, R171 ;  /* 0x000000abbeab7221 */ /* 0x000fea0000010000 */
        /* <DEDUP_REMOVED lines=13> */
[C---:B------:R-:W-:Y:S07]  /*8c30*/  HMMA.16816.F32.BF16 R44, R100.reuse, R136, R44 ;  /* 0x00000088642c723c */ /* 0x040fee000004182c */
[C---:B------:R-:W-:Y:S01]  /*8c40*/  F2FP.BF16.PACK_AB R136, R179.reuse, R176 ;  /* 0x000000b0b388723e */ /* 0x040fe200000010ff */
[C---:B------:R-:W-:Y:S04]  /*8c50*/  HMMA.16816.F32.BF16 R48, R100.reuse, R138, R48 ;  /* 0x0000008a6430723c */ /* 0x040fe80000041830 */
[----:B------:R-:W-:Y:S01]  /*8c60*/  F2FP.BF16.PACK_AB R137, R246, R191 ;  /* 0x000000bff689723e */ /* 0x000fe200000010ff */
[----:B------:R-:W-:Y:S02]  /*8c70*/  FADD.FTZ R176, R176, R171 ;  /* 0x000000abb0b07221 */ /* 0x000fe40000010000 */
[----:B------:R-:W-:Y:S01]  /*8c80*/  F2FP.BF16.PACK_AB R138, R244, R189 ;  /* 0x000000bdf48a723e */ /* 0x000fe200000010ff */
[C---:B--2---:R-:W-:Y:S04]  /*8c90*/  HMMA.16816.F32.BF16 R52, R100.reuse, R108, R52 ;  /* 0x0000006c6434723c */ /* 0x044fe80000041834 */
[----:B------:R-:W-:Y:S01]  /*8ca0*/  F2FP.BF16.PACK_AB R139, R248, R243 ;  /* 0x000000f3f88b723e */ /* 0x000fe200000010ff */
[----:B------:R-:W-:Y:S03]  /*8cb0*/  FADD.FTZ R176, R179, R176 ;  /* 0x000000b0b3b07221 */ /* 0x000fe60000010000 */
[C---:B------:R-:W-:Y:S01]  /*8cc0*/  HMMA.16816.F32.BF16 R56, R100.reuse, R110, R56 ;  /* 0x0000006e6438723c */ /* 0x040fe20000041838 */
[----:B------:R-:W2:Y:S03]  /*8cd0*/  LDSM.16.MT88.4 R108, [R152+0x5000] ;  /* 0x00500000986c783b */ /* 0x000ea60000004200 */
[----:B------:R-:W-:Y:S04]  /*8ce0*/  FADD.FTZ R189, R189, R176 ;  /* 0x000000b0bdbd7221 */ /* 0x000fe80000010000 */
[C---:B-1----:R-:W-:Y:S04]  /*8cf0*/  HMMA.16816.F32.BF16 R60, R100.reuse, R104, R60 ;  /* 0x00000068643c723c */ /* 0x042fe8000004183c */
[----:B------:R-:W-:Y:S04]  /*8d00*/  FADD.FTZ R239, R244, R189 ;  /* 0x000000bdf4ef7221 */ /* 0x000fe80000010000 */
        /* <DEDUP_REMOVED lines=8> */
[C---:B--2---:R-:W-:Y:S08]  /*8d90*/  HMMA.16816.F32.BF16 R84, R100.reuse, R108, R84 ;  /* 0x0000006c6454723c */ /* 0x044ff00000041854 */
[C---:B------:R-:W-:Y:S08]  /*8da0*/  HMMA.16816.F32.BF16 R88, R100.reuse, R110, R88 ;  /* 0x0000006e6458723c */ /* 0x040ff00000041858 */
[C---:B-1----:R-:W-:Y:S08]  /*8db0*/  HMMA.16816.F32.BF16 R92, R100.reuse, R104, R92 ;  /* 0x00000068645c723c */ /* 0x042ff0000004185c */
[----:B------:R-:W-:Y:S08]  /*8dc0*/  HMMA.16816.F32.BF16 R96, R100, R106, R96 ;  /* 0x0000006a6460723c */ /* 0x000ff00000041860 */
[C---:B------:R-:W-:Y:S01]  /*8dd0*/  HMMA.16816.F32.BF16 R128, R136.reuse, R124, R4 ;  /* 0x0000007c8880723c */ /* 0x040fe20000041804 */
[----:B------:R-:W1:Y:S07]  /*8de0*/  LDSM.16.MT88.4 R4, [R133+0x3800] ;  /* 0x003800008504783b */ /* 0x000e6e0000004200 */
[C---:B------:R-:W-:Y:S01]  /*8df0*/  HMMA.16816.F32.BF16 R124, R136.reuse, R126, R8 ;  /* 0x0000007e887c723c */ /* 0x040fe20000041808 */
[----:B------:R-:W2:Y:S07]  /*8e00*/  LDSM.16.MT88.4 R8, [R154+0x5800] ;  /* 0x005800009a08783b */ /* 0x000eae0000004200 */
[C---:B----4-:R-:W-:Y:S01]  /*8e10*/  HMMA.16816.F32.BF16 R100, R136.reuse, R112, R12 ;  /* 0x000000708864723c */ /* 0x050fe2000004180c */
[----:B------:R-:W4:Y:S07]  /*8e20*/  LDSM.16.MT88.4 R12, [R153+0x5800] ;  /* 0x00580000990c783b */ /* 0x000f2e0000004200 */
[C---:B------:R-:W-:Y:S07]  /*8e30*/  HMMA.16816.F32.BF16 R104, R136.reuse, R114, R16 ;  /* 0x000000728868723c */ /* 0x040fee0000041810 */
[----:B------:R-:W-:Y:S01]  /*8e40*/  IADD3 R17, R241, -0x2, RZ ;  /* 0xfffffffef1117810 */ /* 0x000fe20007ffe0ff */
[C---:B---3--:R-:W-:Y:S03]  /*8e50*/  HMMA.16816.F32.BF16 R108, R136.reuse, R116, R20 ;  /* 0x00000074886c723c */ /* 0x048fe60000041814 */
[C---:B------:R-:W-:Y:S05]  /*8e60*/  ISETP.GE.AND P6, PT, R17.reuse, R230, PT ;  /* 0x000000e61100720c */ /* 0x040fea0003fc6270 */
        /* <DEDUP_REMOVED lines=13> */
[----:B------:R-:W-:Y:S01]  /*8f40*/  @P6 SHF.R.S32.HI R8, RZ, 0x1f, R17 ;  /* 0x0000001fff086819 */ /* 0x000fe20000011411 */
[C---:B------:R-:W-:Y:S04]  /*8f50*/  HMMA.16816.F32.BF16 R72, R136.reuse, R10, R72 ;  /* 0x0000000a8848723c */ /* 0x040fe80000041848 */
[----:B------:R-:W-:Y:S04]  /*8f60*/  @P6 IMAD R8, R8, c[0x0][0x1e0], RZ ;  /* 0x0000780008086a24 */ /* 0x000fe800078e02ff */
[C---:B----4-:R-:W-:Y:S04]  /*8f70*/  HMMA.16816.F32.BF16 R76, R136.reuse, R12, R76 ;  /* 0x0000000c884c723c */ /* 0x050fe8000004184c */
[C---:B------:R-:W-:Y:S02]  /*8f80*/  @P6 IMAD R8, R17.reuse, c[0x0][0x1e4], R8 ;  /* 0x0000790011086a24 */ /* 0x040fe400078e0208 */
[----:B------:R-:W-:Y:S01]  /*8f90*/  @P6 IMAD.WIDE.U32 R16, R17, c[0x0][0x1e0], RZ ;  /* 0x0000780011106a25 */ /* 0x000fe200078e00ff */
[----:B------:R-:W-:Y:S01]  /*8fa0*/  @P6 MOV R12, c[0x0][0x1e0] ;  /* 0x00007800000c6a02 */ /* 0x000fe20000000f00 */
[C---:B------:R-:W-:Y:S04]  /*8fb0*/  HMMA.16816.F32.BF16 R80, R136.reuse, R14, R80 ;  /* 0x0000000e8850723c */ /* 0x040fe80000041850 */
[----:B------:R-:W-:Y:S02]  /*8fc0*/  @P6 IADD3 R13, R17, R8, RZ ;  /* 0x00000008110d6210 */ /* 0x000fe40007ffe0ff */
[----:B------:R-:W2:Y:S01]  /*8fd0*/  LDSM.16.MT88.4 R8, [R133+0x5800] ;  /* 0x005800008508783b */ /* 0x000ea20000004200 */
[C---:B------:R-:W-:Y:S02]  /*8fe0*/  @P6 SHF.L.U32 R3, R16.reuse, 0x6, RZ ;  /* 0x0000000610036819 */ /* 0x040fe400000006ff */
[----:B------:R-:W-:Y:S01]  /*8ff0*/  @P6 SHF.L.U64.HI R16, R16, 0x6, R13 ;  /* 0x0000000610106819 */ /* 0x000fe2000001020d */
[C---:B-1----:R-:W-:Y:S02]  /*9000*/  HMMA.16816.F32.BF16 R84, R136.reuse, R4, R84 ;  /* 0x000000048854723c */ /* 0x042fe40000041854 */
[----:B------:R-:W-:Y:S02]  /*9010*/  @P6 MOV R15, c[0x0][0x1e4] ;  /* 0x00007900000f6a02 */ /* 0x000fe40000000f00 */
[----:B------:R-:W-:Y:S02]  /*9020*/  @P6 IADD3 R13, P5, R3, R236, RZ ;  /* 0x000000ec030d6210 */ /* 0x000fe40007fbe0ff */
[----:B------:R-:W-:Y:S02]  /*9030*/  @P6 LEA R3, P0, R12, R3, 0x5 ;  /* 0x000000030c036211 */ /* 0x000fe400078028ff */
[C---:B------:R-:W-:Y:S01]  /*9040*/  @P6 LEA R14, P4, R13.reuse, c[0x0][0x1c8], 0x1 ;  /* 0x000072000d0e6a11 */ /* 0x040fe200078808ff */
[C---:B------:R-:W-:Y:S03]  /*9050*/  HMMA.16816.F32.BF16 R88, R136.reuse, R6, R88 ;  /* 0x000000068858723c */ /* 0x040fe60000041858 */
[-C--:B------:R-:W-:Y:S02]  /*9060*/  @P6 IADD3.X R18, R16, R229.reuse, RZ, P5, !PT ;  /* 0x000000e510126210 */ /* 0x080fe40002ffe4ff */
[----:B------:R-:W-:Y:S02]  /*9070*/  @P6 LEA.HI.X R12, R12, R16, R15, 0x5, P0 ;  /* 0x000000100c0c6211 */ /* 0x000fe400000f2c0f */
[----:B------:R-:W-:Y:S01]  /*9080*/  @P6 LEA.HI.X R15, R13, c[0x0][0x1cc], R18, 0x1, P4 ;  /* 0x000073000d0f6a11 */ /* 0x000fe200020f0c12 */
[----:B------:R-:W-:Y:S01]  /*9090*/  FADD.FTZ R13, R173, R170 ;  /* 0x000000aaad0d7221 */ /* 0x000fe20000010000 */
[----:B------:R-:W-:Y:S02]  /*90a0*/  @P6 ISETP.GE.AND P4, PT, R218, c[0x0][0x1d4], PT ;  /* 0x00007500da006a0c */ /* 0x000fe40003f86270 */
[----:B------:R-:W-:Y:S01]  /*90b0*/  @P6 ISETP.GE.AND P0, PT, R204, c[0x0][0x1d4], PT ;  /* 0x00007500cc006a0c */ /* 0x000fe20003f06270 */
[----:B------:R-:W-:Y:S01]  /*90c0*/  FADD.FTZ R13, R174, R13 ;  /* 0x0000000dae0d7221 */ /* 0x000fe20000010000 */
[----:B------:R-:W-:Y:S03]  /*90d0*/  @P6 IADD3 R3, P5, R3, R236, RZ ;  /* 0x000000ec03036210 */ /* 0x000fe60007fbe0ff */
[----:B------:R-:W-:Y:S01]  /*90e0*/  FADD.FTZ R172, R172, R13 ;  /* 0x0000000dacac7221 */ /* 0x000fe20000010000 */
[----:B------:R-:W-:Y:S02]  /*90f0*/  @P6 IADD3.X R12, R12, R229, RZ, P5, !PT ;  /* 0x000000e50c0c6210 */ /* 0x000fe40002ffe4ff */
[----:B------:R-:W-:Y:S01]  /*9100*/  @P6 LEA R4, P5, R3, c[0x0][0x1c8], 0x1 ;  /* 0x0000720003046a11 */ /* 0x000fe200078a08ff */
[----:B------:R-:W-:Y:S03]  /*9110*/  FADD.FTZ R172, R177, R172 ;  /* 0x000000acb1ac7221 */ /* 0x000fe60000010000 */
[----:B------:R-:W-:Y:S01]  /*9120*/  @P6 LEA.HI.X R5, R3, c[0x0][0x1cc], R12, 0x1, P5 ;  /* 0x0000730003056a11 */ /* 0x000fe200028f0c0c */
[----:B------:R-:W-:Y:S02]  /*9130*/  @P6 IMAD R3, R233, 0x6000, R206 ;  /* 0x00006000e9036824 */ /* 0x000fe400078e02ce */
[----:B------:R-:W-:Y:S01]  /*9140*/  FADD.FTZ R191, R191, R172 ;  /* 0x000000acbfbf7221 */ /* 0x000fe20000010000 */
[C---:B--2---:R-:W-:Y:S02]  /*9150*/  HMMA.16816.F32.BF16 R92, R136.reuse, R8, R92 ;  /* 0x00000008885c723c */ /* 0x044fe4000004185c */
[----:B------:R-:W-:Y:S01]  /*9160*/  @!PT LDS RZ, [RZ] ;  /* 0x00000000fffff984 */ /* 0x000fe20000000800 */
[----:B------:R-:W-:Y:S01]  /*9170*/  @!PT LDS RZ, [RZ] ;  /* 0x00000000fffff984 */ /* 0x000fe20000000800 */
[----:B------:R-:W-:Y:S01]  /*9180*/  @!PT LDS RZ, [RZ] ;  /* 0x00000000fffff984 */ /* 0x000fe20000000800 */
[----:B------:R1:W-:Y:S01]  /*9190*/  @P6 LDGSTS.E.BYPASS.LTC128B.128 [R3], [R14.64], !P4 ;  /* 0x000000000e036fae */ /* 0x0003e2000e101d48 */
[----:B------:R-:W-:Y:S04]  /*91a0*/  FADD.FTZ R246, R246, R191 ;  /* 0x000000bff6f67221 */ /* 0x000fe80000010000 */
[----:B------:R-:W-:Y:S01]  /*91b0*/  FADD.FTZ R243, R243, R246 ;  /* 0x000000f6f3f37221 */ /* 0x000fe20000010000 */
[----:B------:R-:W-:Y:S02]  /*91c0*/  HMMA.16816.F32.BF16 R96, R136, R10, R96 ;  /* 0x0000000a8860723c */ /* 0x000fe40000041860 */
[----:B------:R1:W-:Y:S02]  /*91d0*/  @P6 LDGSTS.E.BYPASS.LTC128B.128 [R3+0x2000], [R14.64+0x80], !P0 ;  /* 0x020000800e036fae */ /* 0x0003e4000c101d48 */
[----:B------:R-:W-:Y:S06]  /*91e0*/  FADD.FTZ R238, R248, R243 ;  /* 0x000000f3f8ee7221 */ /* 0x000fec0000010000 */
[----:B------:R1:W-:Y:S08]  /*91f0*/  @P6 LDGSTS.E.BYPASS.LTC128B.128 [R3+0x4000], [R14.64+0x100], !P3 ;  /* 0x040001000e036fae */ /* 0x0003f0000d901d48 */
[----:B------:R1:W-:Y:S01]  /*9200*/  @P6 LDGSTS.E.BYPASS.LTC128B.128 [R3+0x1000], [R4.64], !P4 ;  /* 0x0100000004036fae */ /* 0x0003e2000e101d48 */
[C---:B------:R-:W-:Y:S02]  /*9210*/  ISETP.GE.AND P4, PT, R134.reuse, 0x1, PT ;  /* 0x000000018600780c */ /* 0x040fe40003f86270 */
[----:B------:R-:W-:Y:S04]  /*9220*/  IADD3 R134, R134, 0x1, RZ ;  /* 0x0000000186867810 */ /* 0x000fe80007ffe0ff */
[----:B------:R-:W-:Y:S01]  /*9230*/  SEL R134, R134, RZ, !P4 ;  /* 0x000000ff86867207 */ /* 0x000fe20006000000 */
[----:B------:R1:W-:Y:S01]  /*9240*/  @P6 LDGSTS.E.BYPASS.LTC128B.128 [R3+0x3000], [R4.64+0x80], !P0 ;  /* 0x0300008004036fae */ /* 0x0003e2000c101d48 */
[C---:B------:R-:W-:Y:S02]  /*9250*/  ISETP.GT.AND P0, PT, R241.reuse, R242, PT ;  /* 0x000000f2f100720c */ /* 0x040fe40003f04270 */
[----:B------:R-:W-:Y:S05]  /*9260*/  IADD3 R241, R241, -0x1, RZ ;  /* 0xfffffffff1f17810 */ /* 0x000fea0007ffe0ff */
[----:B------:R1:W-:Y:S08]  /*9270*/  @P6 LDGSTS.E.BYPASS.LTC128B.128 [R3+0x5000], [R4.64+0x100], !P3 ;  /* 0x0500010004036fae */ /* 0x0003f0000d901d48 */
[----:B------:R-:W0:Y:S01]  /*9280*/  LDGDEPBAR ;  /* 0x00000000000079af */ /* 0x000e220000000000 */
[----:B-1----:R-:W-:Y:S01]  /*9290*/  MOV R3, R0 ;  /* 0x0000000000037202 */ /* 0x002fe20000000f00 */
[----:B------:R-:W-:-:S06]  /*92a0*/  @P0 BRA `(.L_x_1682) ;  /* 0xffffccd000000947 */ /* 0x000fcc000383ffff */
.L_x_1673:
[----:B------:R-:W-:-:S05]  /*92b0*/  IADD3 R4, R193, 0x7f, RZ ;  /* 0x0000007fc1047810 */ /* 0x000fca0007ffe0ff */
        /* <DEDUP_REMOVED lines=15> */
.L_x_1685:
[----:B------:R-:W-:-:S04]  /*93b0*/  MOV R3, c[0x0][0x32c] ;  /* 0x0000cb0000037a02 */ /* 0x000fc80000000f00 */
[----:B------:R-:W-:-:S13]  /*93c0*/  ISETP.NE.AND P0, PT, R3, 0x1, PT ;  /* 0x000000010300780c */ /* 0x000fda0003f05270 */
[----:B------:R-:W-:-:S05]  /*93d0*/  @P0 IMAD.HI.U32 R3, R5, c[0x0][0x330], RZ ;  /* 0x0000cc0005030a27 */ /* 0x000fca00078e00ff */
[----:B------:R-:W-:Y:S02]  /*93e0*/  @P0 SHF.R.U32.HI R5, RZ, c[0x0][0x334], R3 ;  /* 0x0000cd00ff050a19 */ /* 0x000fe40000011603 */
.L_x_1686:
[----:B------:R-:W-:Y:S05]  /*93f0*/  BSYNC B0 ;  /* 0x0000000000007941 */ /* 0x000fea0003800000 */
.L_x_1684:
[----:B------:R-:W-:-:S05]  /*9400*/  IMAD R5, R5, c[0x0][0x32c], RZ ;  /* 0x0000cb0005057a24 */ /* 0x000fca00078e02ff */
[----:B------:R-:W-:-:S04]  /*9410*/  IMNMX R4, R4, R5, !PT ;  /* 0x0000000504047217 */ /* 0x000fc80007800200 */
.L_x_1683:
        /* <DEDUP_REMOVED lines=10> */
.L_x_1688:
[----:B------:R-:W-:Y:S04]  /*94c0*/  DEPBAR.LE SB0, 0x2 ;  /* 0x000080800000791a */ /* 0x000fe80000000000 */
[----:B------:R-:W-:Y:S01]  /*94d0*/  WARPSYNC 0xffffffff ;  /* 0xffffffff00007948 */ /* 0x000fe20003800000 */
[----:B------:R-:W-:Y:S01]  /*94e0*/  BAR.SYNC.DEFER_BLOCKING 0x0 ;  /* 0x0000000000007b1d */ /* 0x000fe20000010000 */
[----:B------:R-:W-:Y:S01]  /*94f0*/  IMAD R177, R134, 0x6000, RZ ;  /* 0x0000600086b17824 */ /* 0x000fe200078e02ff */
[----:B------:R-:W-:Y:S02]  /*9500*/  ISETP.GE.AND P6, PT, R230, R179, PT ;  /* 0x000000b3e600720c */ /* 0x000fe40003fc6270 */
[----:B------:R-:W-:Y:S02]  /*9510*/  IADD3 R241, R179, -0x1, RZ ;  /* 0xffffffffb3f17810 */ /* 0x000fe40007ffe0ff */
[----:B------:R-:W-:Y:S04]  /*9520*/  IADD3 R172, R186, R177, RZ ;  /* 0x000000b1baac7210 */ /* 0x000fe80007ffe0ff */
[CC--:B------:R-:W-:Y:S02]  /*9530*/  IADD3 R132, R180.reuse, R172.reuse, RZ ;  /* 0x000000acb4847210 */ /* 0x0c0fe40007ffe0ff */
[----:B------:R-:W-:Y:S03]  /*9540*/  IADD3 R176, R180, R172, R135 ;  /* 0x000000acb4b07210 */ /* 0x000fe60007ffe087 */
[----:B------:R-:W-:Y:S01]  /*9550*/  @!P6 SHF.R.S32.HI R0, RZ, 0x1f, R241 ;  /* 0x0000001fff00e819 */ /* 0x000fe200000114f1 */
[----:B------:R-:W-:Y:S01]  /*9560*/  @!P6 IMAD.WIDE.U32 R28, R241, c[0x0][0x208], RZ ;  /* 0x00008200f11cea25 */ /* 0x000fe200078e00ff */
[----:B------:R-:W-:Y:S03]  /*9570*/  @!P6 MOV R152, c[0x0][0x20c] ;  /* 0x000083000098ea02 */ /* 0x000fe60000000f00 */
[----:B------:R-:W-:Y:S01]  /*9580*/  @!P6 IMAD R0, R0, c[0x0][0x208], RZ ;  /* 0x000082000000ea24 */ /* 0x000fe200078e02ff */
[C---:B------:R-:W-:Y:S01]  /*9590*/  @!P6 SHF.L.U32 R157, R28.reuse, 0x6, RZ ;  /* 0x000000061c9de819 */ /* 0x040fe200000006ff */
[----:B------:R-:W-:Y:S01]  /*95a0*/  @!P6 IMAD R168, R233, 0x6000, R207 ;  /* 0x00006000e9a8e824 */ /* 0x000fe200078e02cf */
[----:B------:R-:W-:Y:S01]  /*95b0*/  LDSM.16.M88.4 R32, [R188] ;  /* 0x00000000bc20783b */ /* 0x000fe20000000200 */
[----:B------:R-:W-:Y:S01]  /*95c0*/  @!P6 IMAD R0, R241, c[0x0][0x20c], R0 ;  /* 0x00008300f100ea24 */ /* 0x000fe200078e0200 */
[----:B------:R-:W-:Y:S04]  /*95d0*/  @!P6 IADD3 R155, P5, R157, R234, RZ ;  /* 0x000000ea9d9be210 */ /* 0x000fe80007fbe0ff */
[----:B------:R-:W-:Y:S02]  /*95e0*/  @!P6 IADD3 R0, R29, R0, RZ ;  /* 0x000000001d00e210 */ /* 0x000fe40007ffe0ff */
[----:B------:R-:W1:Y:S01]  /*95f0*/  LDSM.16.M88.4 R8, [R172] ;  /* 0x00000000ac08783b */ /* 0x000e620000000200 */
[----:B------:R-:W-:Y:S02]  /*9600*/  @!P6 LEA R164, P4, R155, c[0x0][0x1f8], 0x1 ;  /* 0x00007e009ba4ea11 */ /* 0x000fe400078808ff */
[----:B------:R-:W-:Y:S02]  /*9610*/  @!P6 SHF.L.U64.HI R153, R28, 0x6, R0 ;  /* 0x000000061c99e819 */ /* 0x000fe40000010200 */
[----:B------:R-:W-:Y:S02]  /*9620*/  @!P6 MOV R0, c[0x0][0x208] ;  /* 0x000082000000ea02 */ /* 0x000fe40000000f00 */
[----:B------:R-:W-:Y:S01]  /*9630*/  @!P6 IADD3.X R2, R153, R194, RZ, P5, !PT ;  /* 0x000000c29902e210 */ /* 0x000fe20002ffe4ff */
[----:B------:R-:W2:Y:S01]  /*9640*/  LDSM.16.M88.4 R16, [R172+0x800] ;  /* 0x00080000ac10783b */ /* 0x000ea20000000200 */
[----:B------:R-:W-:Y:S02]  /*9650*/  @!P6 LEA R157, P0, R0, R157, 0x5 ;  /* 0x0000009d009de211 */ /* 0x000fe400078028ff */
[----:B------:R-:W-:Y:S02]  /*9660*/  @!P6 LEA.HI.X R165, R155, c[0x0][0x1fc], R2, 0x1, P4 ;  /* 0x00007f009ba5ea11 */ /* 0x000fe400020f0c02 */
[----:B------:R-:W-:Y:S02]  /*9670*/  IADD3 R2, R135, R132, RZ ;  /* 0x0000008487027210 */ /* 0x000fe40007ffe0ff */
[----:B------:R-:W-:Y:S01]  /*9680*/  @!P6 ISETP.GE.AND P4, PT, R218, c[0x0][0x1d4], PT ;  /* 0x00007500da00ea0c */ /* 0x000fe20003f86270 */
[----:B------:R-:W3:Y:S08]  /*9690*/  LDSM.16.M88.4 R24, [R172+0x1000] ;  /* 0x00100000ac18783b */ /* 0x000ef00000000200 */
[----:B------:R-:W4:Y:S08]  /*96a0*/  LDSM.16.M88.4 R136, [R172+0x1800] ;  /* 0x00180000ac88783b */ /* 0x000f300000000200 */
[----:B------:R-:W-:Y:S01]  /*96b0*/  LDSM.16.M88.4 R140, [R185] ;  /* 0x00000000b98c783b */ /* 0x000fe20000000200 */
[C---:B-1----:R-:W-:Y:S07]  /*96c0*/  HMMA.16816.F32.BF16 R4, R32.reuse, R8, RZ ;  /* 0x000000082004723c */ /* 0x042fee00000418ff */
[----:B------:R-:W1:Y:S01]  /*96d0*/  LDSM.16.M88.4 R144, [R132] ;  /* 0x000000008490783b */ /* 0x000e620000000200 */
[C---:B------:R-:W-:Y:S07]  /*96e0*/  HMMA.16816.F32.BF16 R8, R32.reuse, R10, RZ ;  /* 0x0000000a2008723c */ /* 0x040fee00000418ff */
[----:B------:R-:W5:Y:S01]  /*96f0*/  LDSM.16.M88.4 R148, [R132+0x800] ;  /* 0x000800008494783b */ /* 0x000f620000000200 */
[C---:B--2---:R-:W-:Y:S08]  /*9700*/  HMMA.16816.F32.BF16 R12, R32.reuse, R16, RZ ;  /* 0x00000010200c723c */ /* 0x044ff000000418ff */
[C---:B------:R-:W-:Y:S08]  /*9710*/  HMMA.16816.F32.BF16 R16, R32.reuse, R18, RZ ;  /* 0x000000122010723c */ /* 0x040ff000000418ff */
[C---:B---3--:R-:W-:Y:S08]  /*9720*/  HMMA.16816.F32.BF16 R20, R32.reuse, R24, RZ ;  /* 0x000000182014723c */ /* 0x048ff000000418ff */
[C---:B------:R-:W-:Y:S08]  /*9730*/  HMMA.16816.F32.BF16 R24, R32.reuse, R26, RZ ;  /* 0x0000001a2018723c */ /* 0x040ff000000418ff */
[C---:B----4-:R-:W-:Y:S07]  /*9740*/  HMMA.16816.F32.BF16 R28, R32.reuse, R136, RZ ;  /* 0x00000088201c723c */ /* 0x050fee00000418ff */
[----:B------:R-:W-:Y:S01]  /*9750*/  @!P6 LEA.HI.X R137, R0, R153, R152, 0x5, P0 ;  /* 0x000000990089e211 */ /* 0x000fe200000f2c98 */
[----:B------:R-:W-:Y:S01]  /*9760*/  HMMA.16816.F32.BF16 R32, R32, R138, RZ ;  /* 0x0000008a2020723c */ /* 0x000fe200000418ff */
[----:B------:R-:W-:Y:S01]  /*9770*/  @!P6 IADD3 R0, P5, R157, R234, RZ ;  /* 0x000000ea9d00e210 */ /* 0x000fe20007fbe0ff */
[----:B------:R-:W2:Y:S01]  /*9780*/  LDSM.16.M88.4 R152, [R132+0x1000] ;  /* 0x001000008498783b */ /* 0x000ea20000000200 */
[----:B------:R-:W-:Y:S02]  /*9790*/  @!P6 ISETP.GE.AND P0, PT, R204, c[0x0][0x1d4], PT ;  /* 0x00007500cc00ea0c */ /* 0x000fe40003f06270 */
[----:B------:R-:W-:Y:S02]  /*97a0*/  @!P6 IADD3.X R137, R137, R194, RZ, P5, !PT ;  /* 0x000000c28989e210 */ /* 0x000fe40002ffe4ff */
[C---:B------:R-:W-:Y:S01]  /*97b0*/  @!P6 LEA R170, P5, R0.reuse, c[0x0][0x1f8], 0x1 ;  /* 0x00007e0000aaea11 */ /* 0x040fe200078a08ff */
[C---:B-1----:R-:W-:Y:S05]  /*97c0*/  HMMA.16816.F32.BF16 R4, R140.reuse, R144, R4 ;  /* 0x000000908c04723c */ /* 0x042fea0000041804 */
[----:B------:R-:W-:Y:S02]  /*97d0*/  @!P6 LEA.HI.X R171, R0, c[0x0][0x1fc], R137, 0x1, P5 ;  /* 0x00007f0000abea11 */ /* 0x000fe400028f0c89 */
[----:B------:R-:W1:Y:S01]  /*97e0*/  LDSM.16.M88.4 R136, [R132+0x1800] ;  /* 0x001800008488783b */ /* 0x000e620000000200 */
[C---:B------:R-:W-:Y:S04]  /*97f0*/  HMMA.16816.F32.BF16 R8, R140.reuse, R146, R8 ;  /* 0x000000928c08723c */ /* 0x040fe80000041808 */
[----:B------:R-:W-:Y:S03]  /*9800*/  IADD3 R0, R135, R172, RZ ;  /* 0x000000ac87007210 */ /* 0x000fe60007ffe0ff */
[----:B------:R-:W-:Y:S01]  /*9810*/  @!PT LDS RZ, [RZ] ;  /* 0x00000000fffff984 */ /* 0x000fe20000000800 */
[----:B------:R-:W-:Y:S01]  /*9820*/  @!PT LDS RZ, [RZ] ;  /* 0x00000000fffff984 */ /* 0x000fe20000000800 */
[----:B------:R-:W-:Y:S01]  /*9830*/  @!PT LDS RZ, [RZ] ;  /* 0x00000000fffff984 */ /* 0x000fe20000000800 */
[----:B------:R3:W-:Y:S01]  /*9840*/  @!P6 LDGSTS.E.BYPASS.LTC128B.128 [R168], [R164.64], !P4 ;  /* 0x00000000a4a8efae */ /* 0x0007e2000e101d48 */
[C---:B-----5:R-:W-:Y:S07]  /*9850*/  HMMA.16816.F32.BF16 R12, R140.reuse, R148, R12 ;  /* 0x000000948c0c723c */ /* 0x060fee000004180c */
[----:B------:R3:W-:Y:S01]  /*9860*/  @!P6 LDGSTS.E.BYPASS.LTC128B.128 [R168+0x2000], [R164.64+0x80], !P0 ;  /* 0x02000080a4a8efae */ /* 0x0007e2000c101d48 */
[C---:B------:R-:W-:Y:S07]  /*9870*/  HMMA.16816.F32.BF16 R16, R140.reuse, R150, R16 ;  /* 0x000000968c10723c */ /* 0x040fee0000041810 */
[----:B------:R3:W-:Y:S01]  /*9880*/  @!P6 LDGSTS.E.BYPASS.LTC128B.128 [R168+0x4000], [R164.64+0x100], !P3 ;  /* 0x04000100a4a8efae */ /* 0x0007e2000d901d48 */
[C---:B--2---:R-:W-:Y:S07]  /*9890*/  HMMA.16816.F32.BF16 R20, R140.reuse, R152, R20 ;  /* 0x000000988c14723c */ /* 0x044fee0000041814 */
[----:B------:R2:W-:Y:S01]  /*98a0*/  @!P6 LDGSTS.E.BYPASS.LTC128B.128 [R168+0x1000], [R170.64], !P4 ;  /* 0x01000000aaa8efae */ /* 0x0005e2000e101d48 */
[C---:B------:R-:W-:Y:S07]  /*98b0*/  HMMA.16816.F32.BF16 R24, R140.reuse, R154, R24 ;  /* 0x0000009a8c18723c */ /* 0x040fee0000041818 */
[----:B------:R2:W-:Y:S01]  /*98c0*/  @!P6 LDGSTS.E.BYPASS.LTC128B.128 [R168+0x3000], [R170.64+0x80], !P0 ;  /* 0x03000080aaa8efae */ /* 0x0005e2000c101d48 */
[C---:B-1----:R-:W-:Y:S07]  /*98d0*/  HMMA.16816.F32.BF16 R28, R140.reuse, R136, R28 ;  /* 0x000000888c1c723c */ /* 0x042fee000004181c */
[----:B------:R2:W-:Y:S01]  /*98e0*/  @!P6 LDGSTS.E.BYPASS.LTC128B.128 [R168+0x5000], [R170.64+0x100], !P3 ;  /* 0x05000100aaa8efae */ /* 0x0005e2000d901d48 */
[----:B------:R-:W-:Y:S07]  /*98f0*/  HMMA.16816.F32.BF16 R32, R140, R138, R32 ;  /* 0x0000008a8c20723c */ /* 0x000fee0000041820 */
[----:B------:R-:W-:Y:S08]  /*9900*/  LDSM.16.M88.4 R144, [R184] ;  /* 0x00000000b890783b */ /* 0x000ff00000000200 */
[----:B------:R-:W1:Y:S08]  /*9910*/  LDSM.16.M88.4 R156, [R0] ;  /* 0x00000000009c783b */ /* 0x000e700000000200 */
[----:B------:R-:W4:Y:S08]  /*9920*/  LDSM.16.M88.4 R160, [R0+0x800] ;  /* 0x0008000000a0783b */ /* 0x000f300000000200 */
[----:B------:R-:W5:Y:S08]  /*9930*/  LDSM.16.M88.4 R148, [R0+0x1000] ;  /* 0x001000000094783b */ /* 0x000f700000000200 */
[----:B------:R-:W0:Y:S08]  /*9940*/  LDGDEPBAR ;  /* 0x00000000000079af */ /* 0x000e300000000000 */
[----:B---3--:R-:W3:Y:S01]  /*9950*/  LDSM.16.M88.4 R164, [R0+0x1800] ;  /* 0x0018000000a4783b */ /* 0x008ee20000000200 */
[C---:B-1----:R-:W-:Y:S07]  /*9960*/  HMMA.16816.F32.BF16 R4, R144.reuse, R156, R4 ;  /* 0x0000009c9004723c */ /* 0x042fee0000041804 */
[----:B------:R-:W-:Y:S01]  /*9970*/  LDSM.16.M88.4 R152, [R183] ;  /* 0x00000000b798783b */ /* 0x000fe20000000200 */
[C---:B------:R-:W-:Y:S07]  /*9980*/  HMMA.16816.F32.BF16 R8, R144.reuse, R158, R8 ;  /* 0x0000009e9008723c */ /* 0x040fee0000041808 */
[----:B--2---:R-:W1:Y:S01]  /*9990*/  LDSM.16.M88.4 R168, [R2] ;  /* 0x0000000002a8783b */ /* 0x004e620000000200 */
[C---:B----4-:R-:W-:Y:S07]  /*99a0*/  HMMA.16816.F32.BF16 R12, R144.reuse, R160, R12 ;  /* 0x000000a0900c723c */ /* 0x050fee000004180c */
[----:B------:R-:W2:Y:S01]  /*99b0*/  LDSM.16.M88.4 R136, [R2+0x800] ;  /* 0x000800000288783b */ /* 0x000ea20000000200 */
[C---:B------:R-:W-:Y:S07]  /*99c0*/  HMMA.16816.F32.BF16 R16, R144.reuse, R162, R16 ;  /* 0x000000a29010723c */ /* 0x040fee0000041810 */
[----:B------:R-:W4:Y:S01]  /*99d0*/  LDSM.16.M88.4 R140, [R2+0x1000] ;  /* 0x00100000028c783b */ /* 0x000f220000000200 */
[C---:B-----5:R-:W-:Y:S07]  /*99e0*/  HMMA.16816.F32.BF16 R20, R144.reuse, R148, R20 ;  /* 0x000000949014723c */ /* 0x060fee0000041814 */
[----:B------:R-:W5:Y:S01]  /*99f0*/  LDSM.16.M88.4 R156, [R2+0x1800] ;  /* 0x00180000029c783b */ /* 0x000f620000000200 */
[C---:B------:R-:W-:Y:S07]  /*9a00*/  HMMA.16816.F32.BF16 R24, R144.reuse, R150, R24 ;  /* 0x000000969018723c */ /* 0x040fee0000041818 */
[----:B------:R-:W-:Y:S01]  /*9a10*/  LDSM.16.M88.4 R148, [R172+0x2000] ;  /* 0x00200000ac94783b */ /* 0x000fe20000000200 */
[C---:B---3--:R-:W-:Y:S07]  /*9a20*/  HMMA.16816.F32.BF16 R28, R144.reuse, R164, R28 ;  /* 0x000000a4901c723c */ /* 0x048fee000004181c */
[----:B------:R-:W-:Y:S01]  /*9a30*/  LDSM.16.M88.4 R160, [R172+0x2800] ;  /* 0x00280000aca0783b */ /* 0x000fe20000000200 */
[----:B------:R-:W-:Y:S07]  /*9a40*/  HMMA.16816.F32.BF16 R32, R144, R166, R32 ;  /* 0x000000a69020723c */ /* 0x000fee0000041820 */
[----:B------:R-:W3:Y:S01]  /*9a50*/  LDSM.16.M88.4 R144, [R188+0x4000] ;  /* 0x00400000bc90783b */ /* 0x000ee20000000200 */
[C---:B-1----:R-:W-:Y:S07]  /*9a60*/  HMMA.16816.F32.BF16 R4, R152.reuse, R168, R4 ;  /* 0x000000a89804723c */ /* 0x042fee0000041804 */
[----:B------:R-:W-:Y:S01]  /*9a70*/  LDSM.16.M88.4 R164, [R185+0x4000] ;  /* 0x00400000b9a4783b */ /* 0x000fe20000000200 */
[C---:B------:R-:W-:Y:S07]  /*9a80*/  HMMA.16816.F32.BF16 R8, R152.reuse, R170, R8 ;  /* 0x000000aa9808723c */ /* 0x040fee0000041808 */
[----:B------:R-:W-:Y:S01]  /*9a90*/  LDSM.16.M88.4 R168, [R132+0x2000] ;  /* 0x0020000084a8783b */ /* 0x000fe20000000200 */
[C---:B--2---:R-:W-:Y:S08]  /*9aa0*/  HMMA.16816.F32.BF16 R12, R152.reuse, R136, R12 ;  /* 0x00000088980c723c */ /* 0x044ff0000004180c */
[C---:B------:R-:W-:Y:S01]  /*9ab0*/  HMMA.16816.F32.BF16 R16, R152.reuse, R138, R16 ;  /* 0x0000008a9810723c */ /* 0x040fe20000041810 */
[----:B------:R-:W1:Y:S07]  /*9ac0*/  LDSM.16.M88.4 R136, [R172+0x3000] ;  /* 0x00300000ac88783b */ /* 0x000e6e0000000200 */
[C---:B----4-:R-:W-:Y:S08]  /*9ad0*/  HMMA.16816.F32.BF16 R20, R152.reuse, R140, R20 ;  /* 0x0000008c9814723c */ /* 0x050ff00000041814 */
[C---:B------:R-:W-:Y:S01]  /*9ae0*/  HMMA.16816.F32.BF16 R24, R152.reuse, R142, R24 ;  /* 0x0000008e9818723c */ /* 0x040fe20000041818 */
[----:B------:R-:W2:Y:S07]  /*9af0*/  LDSM.16.M88.4 R140, [R172+0x3800] ;  /* 0x00380000ac8c783b */ /* 0x000eae0000000200 */
[C---:B-----5:R-:W-:Y:S08]  /*9b00*/  HMMA.16816.F32.BF16 R28, R152.reuse, R156, R28 ;  /* 0x0000009c981c723c */ /* 0x060ff0000004181c */
[----:B------:R-:W-:Y:S01]  /*9b10*/  HMMA.16816.F32.BF16 R32, R152, R158, R32 ;  /* 0x0000009e9820723c */ /* 0x000fe20000041820 */
[----:B------:R-:W4:Y:S07]  /*9b20*/  LDSM.16.M88.4 R152, [R132+0x2800] ;  /* 0x002800008498783b */ /* 0x000f2e0000000200 */
[C---:B---3--:R-:W-:Y:S01]  /*9b30*/  HMMA.16816.F32.BF16 R4, R144.reuse, R148, R4 ;  /* 0x000000949004723c */ /* 0x048fe20000041804 */
[----:B------:R-:W-:Y:S07]  /*9b40*/  LDSM.16.M88.4 R156, [R132+0x3800] ;  /* 0x00380000849c783b */ /* 0x000fee0000000200 */
[C---:B------:R-:W-:Y:S01]  /*9b50*/  HMMA.16816.F32.BF16 R8, R144.reuse, R150, R8 ;  /* 0x000000969008723c */ /* 0x040fe20000041808 */
[----:B------:R-:W3:Y:S07]  /*9b60*/  LDSM.16.M88.4 R148, [R132+0x3000] ;  /* 0x003000008494783b */ /* 0x000eee0000000200 */
        /* <DEDUP_REMOVED lines=10> */
[----:B------:R-:W5:Y:S07]  /*9c10*/  LDSM.16.M88.4 R144, [R0+0x3000] ;  /* 0x003000000090783b */ /* 0x000f6e0000000200 */
[C---:B------:R-:W-:Y:S01]  /*9c20*/  HMMA.16816.F32.BF16 R8, R164.reuse, R170, R8 ;  /* 0x000000aaa408723c */ /* 0x040fe20000041808 */
[----:B------:R-:W-:Y:S07]  /*9c30*/  LDSM.16.M88.4 R168, [R2+0x2000] ;  /* 0x0020000002a8783b */ /* 0x000fee0000000200 */
[C---:B----4-:R-:W-:Y:S08]  /*9c40*/  HMMA.16816.F32.BF16 R12, R164.reuse, R152, R12 ;  /* 0x00000098a40c723c */ /* 0x050ff0000004180c */
[C---:B------:R-:W-:Y:S01]  /*9c50*/  HMMA.16816.F32.BF16 R16, R164.reuse, R154, R16 ;  /* 0x0000009aa410723c */ /* 0x040fe20000041810 */
[----:B------:R-:W-:Y:S07]  /*9c60*/  LDSM.16.M88.4 R152, [R183+0x4000] ;  /* 0x00400000b798783b */ /* 0x000fee0000000200 */
[C---:B---3--:R-:W-:Y:S08]  /*9c70*/  HMMA.16816.F32.BF16 R20, R164.reuse, R148, R20 ;  /* 0x00000094a414723c */ /* 0x048ff00000041814 */
[C---:B------:R-:W-:Y:S01]  /*9c80*/  HMMA.16816.F32.BF16 R24, R164.reuse, R150, R24 ;  /* 0x00000096a418723c */ /* 0x040fe20000041818 */
[----:B------:R-:W3:Y:S07]  /*9c90*/  LDSM.16.M88.4 R148, [R0+0x3800] ;  /* 0x003800000094783b */ /* 0x000eee0000000200 */
[C---:B------:R-:W-:Y:S08]  /*9ca0*/  HMMA.16816.F32.BF16 R28, R164.reuse, R156, R28 ;  /* 0x0000009ca41c723c */ /* 0x040ff0000004181c */
[----:B------:R-:W-:Y:S01]  /*9cb0*/  HMMA.16816.F32.BF16 R32, R164, R158, R32 ;  /* 0x0000009ea420723c */ /* 0x000fe20000041820 */
[----:B------:R-:W4:Y:S07]  /*9cc0*/  LDSM.16.M88.4 R156, [R176+0x2800] ;  /* 0x00280000b09c783b */ /* 0x000f2e0000000200 */
[C---:B-1----:R-:W-:Y:S01]  /*9cd0*/  HMMA.16816.F32.BF16 R4, R136.reuse, R160, R4 ;  /* 0x000000a08804723c */ /* 0x042fe20000041804 */
[----:B------:R-:W-:Y:S07]  /*9ce0*/  LDSM.16.M88.4 R164, [R172+0x5000] ;  /* 0x00500000aca4783b */ /* 0x000fee0000000200 */
[C---:B------:R-:W-:Y:S01]  /*9cf0*/  HMMA.16816.F32.BF16 R8, R136.reuse, R162, R8 ;  /* 0x000000a28808723c */ /* 0x040fe20000041808 */
[----:B------:R-:W-:Y:S07]  /*9d00*/  LDSM.16.M88.4 R160, [R172+0x4800] ;  /* 0x00480000aca0783b */ /* 0x000fee0000000200 */
[C---:B--2---:R-:W-:Y:S08]  /*9d10*/  HMMA.16816.F32.BF16 R12, R136.reuse, R140, R12 ;  /* 0x0000008c880c723c */ /* 0x044ff0000004180c */
[C---:B------:R-:W-:Y:S01]  /*9d20*/  HMMA.16816.F32.BF16 R16, R136.reuse, R142, R16 ;  /* 0x0000008e8810723c */ /* 0x040fe20000041810 */
[----:B------:R-:W1:Y:S07]  /*9d30*/  LDSM.16.M88.4 R140, [R176+0x3000] ;  /* 0x00300000b08c783b */ /* 0x000e6e0000000200 */
[C---:B-----5:R-:W-:Y:S08]  /*9d40*/  HMMA.16816.F32.BF16 R20, R136.reuse, R144, R20 ;  /* 0x000000908814723c */ /* 0x060ff00000041814 */
[C---:B------:R-:W-:Y:S01]  /*9d50*/  HMMA.16816.F32.BF16 R24, R136.reuse, R146, R24 ;  /* 0x000000928818723c */ /* 0x040fe20000041818 */
[----:B------:R-:W2:Y:S07]  /*9d60*/  LDSM.16.M88.4 R144, [R176+0x3800] ;  /* 0x00380000b090783b */ /* 0x000eae0000000200 */
[C---:B---3--:R-:W-:Y:S08]  /*9d70*/  HMMA.16816.F32.BF16 R28, R136.reuse, R148, R28 ;  /* 0x00000094881c723c */ /* 0x048ff0000004181c */
[----:B------:R-:W-:Y:S01]  /*9d80*/  HMMA.16816.F32.BF16 R32, R136, R150, R32 ;  /* 0x000000968820723c */ /* 0x000fe20000041820 */
[----:B------:R-:W-:Y:S07]  /*9d90*/  LDSM.16.M88.4 R136, [R188+0x8000] ;  /* 0x00800000bc88783b */ /* 0x000fee0000000200 */
[C---:B------:R-:W-:Y:S01]  /*9da0*/  HMMA.16816.F32.BF16 R4, R152.reuse, R168, R4 ;  /* 0x000000a89804723c */ /* 0x040fe20000041804 */
[----:B------:R-:W3:Y:S07]  /*9db0*/  LDSM.16.M88.4 R148, [R172+0x4000] ;  /* 0x00400000ac94783b */ /* 0x000eee0000000200 */
[C---:B------:R-:W-:Y:S01]  /*9dc0*/  HMMA.16816.F32.BF16 R8, R152.reuse, R170, R8 ;  /* 0x000000aa9808723c */ /* 0x040fe20000041808 */
[----:B------:R-:W-:Y:S07]  /*9dd0*/  LDSM.16.M88.4 R168, [R132+0x4000] ;  /* 0x0040000084a8783b */ /* 0x000fee0000000200 */
[C---:B----4-:R-:W-:Y:S08]  /*9de0*/  HMMA.16816.F32.BF16 R12, R152.reuse, R156, R12 ;  /* 0x0000009c980c723c */ /* 0x050ff0000004180c */
        /* <DEDUP_REMOVED lines=39> */
[C---:B-1----:R-:W-:Y:S07]  /*a060*/  HMMA.16816.F32.BF16 R20, R160.reuse, R156, R20 ;  /* 0x0000009ca014723c */ /* 0x042fee0000041814 */
[-C--:B------:R-:W-:Y:S01]  /*a070*/  IADD3 R156, R181, R177.reuse, RZ ;  /* 0x000000b1b59c7210 */ /* 0x080fe20007ffe0ff */
[C---:B------:R-:W-:Y:S04]  /*a080*/  HMMA.16816.F32.BF16 R24, R160.reuse, R158, R24 ;  /* 0x0000009ea018723c */ /* 0x040fe80000041818 */
[----:B------:R-:W-:Y:S03]  /*a090*/  IADD3 R157, R187, R156, RZ ;  /* 0x0000009cbb9d7210 */ /* 0x000fe60007ffe0ff */
[----:B------:R-:W-:Y:S01]  /*a0a0*/  IADD3 R158, R182, R177, RZ ;  /* 0x000000b1b69e7210 */ /* 0x000fe20007ffe0ff */
        /* <DEDUP_REMOVED lines=8> */
[C---:B------:R-:W-:Y:S01]  /*a130*/  HMMA.16816.F32.BF16 R16, R168.reuse, R142, R16 ;  /* 0x0000008ea810723c */ /* 0x040fe20000041810 */
[----:B------:R-:W-:Y:S03]  /*a140*/  LDSM.16.MT88.4 R148, [R158+0x2800] ;  /* 0x002800009e94783b */ /* 0x000fe60000004200 */
[----:B------:R-:W-:Y:S02]  /*a150*/  FMNMX.FTZ R0, R4, R133, !PT ;  /* 0x0000008504007209 */ /* 0x000fe40007810000 */
[----:B------:R-:W-:Y:S02]  /*a160*/  FMNMX.FTZ R2, R6, R3, !PT ;  /* 0x0000000306027209 */ /* 0x000fe40007810000 */
[C---:B----4-:R-:W-:Y:S04]  /*a170*/  HMMA.16816.F32.BF16 R20, R168.reuse, R136, R20 ;  /* 0x00000088a814723c */ /* 0x050fe80000041814 */
[----:B------:R-:W-:Y:S04]  /*a180*/  FMNMX.FTZ R141, R5, R0, !PT ;  /* 0x00000000058d7209 */ /* 0x000fe80007810000 */
        /* <DEDUP_REMOVED lines=31> */
[----:B------:R-:W-:Y:S02]  /*a380*/  LDSM.16.MT88.4 R144, [R156] ;  /* 0x000000009c90783b */ /* 0x000fe40000004200 */
[----:B------:R-:W-:Y:S06]  /*a390*/  FMNMX.FTZ R141, R35, R0, !PT ;  /* 0x00000000238d7209 */ /* 0x000fec0007810000 */
[----:B------:R-:W1:Y:S08]  /*a3a0*/  SHFL.BFLY PT, R2, R143, 0x2, 0x1f ;  /* 0x0c401f008f027f89 */ /* 0x000e7000000e0000 */
        /* <DEDUP_REMOVED lines=10> */
[----:B------:R-:W1:Y:S01]  /*a450*/  LDSM.16.MT88.4 R136, [R158] ;  /* 0x000000009e88783b */ /* 0x000e620000004200 */
[--C-:B------:R-:W-:Y:S02]  /*a460*/  FFMA.FTZ R164, R4, c[0x0][0x2d0], -R168.reuse ;  /* 0x0000b40004a47a23 */ /* 0x100fe400000108a8 */
[C---:B------:R-:W-:Y:S02]  /*a470*/  FADD.FTZ R133, -R0.reuse, R3 ;  /* 0x0000000300857221 */ /* 0x040fe40000010100 */
[----:B------:R-:W-:Y:S01]  /*a480*/  FMUL.FTZ R167, R0, c[0x0][0x2d0] ;  /* 0x0000b40000a77a20 */ /* 0x000fe20000410000 */
[----:B------:R-:W2:Y:S01]  /*a490*/  MUFU.EX2 R132, R132 ;  /* 0x0000008400847308 */ /* 0x000ea20000000800 */
[----:B------:R-:W-:Y:S01]  /*a4a0*/  FMUL.FTZ R3, R133, c[0x0][0x2d0] ;  /* 0x0000b40085037a20 */ /* 0x000fe20000410000 */
[----:B------:R-:W-:Y:S01]  /*a4b0*/  IADD3 R133, R187, R158, RZ ;  /* 0x0000009ebb857210 */ /* 0x000fe20007ffe0ff */
[--C-:B------:R-:W-:Y:S02]  /*a4c0*/  FFMA.FTZ R159, R5, c[0x0][0x2d0], -R168.reuse ;  /* 0x0000b400059f7a23 */ /* 0x100fe400000108a8 */
[--C-:B------:R-:W-:Y:S02]  /*a4d0*/  FFMA.FTZ R160, R8, c[0x0][0x2d0], -R168.reuse ;  /* 0x0000b40008a07a23 */ /* 0x100fe400000108a8 */
[--C-:B------:R-:W-:Y:S01]  /*a4e0*/  FFMA.FTZ R161, R9, c[0x0][0x2d0], -R168.reuse ;  /* 0x0000b40009a17a23 */ /* 0x100fe200000108a8 */
[----:B------:R-:W3:Y:S01]  /*a4f0*/  LDSM.16.MT88.4 R140, [R133] ;  /* 0x00000000858c783b */ /* 0x000ee20000004200 */
[--C-:B------:R-:W-:Y:S01]  /*a500*/  FFMA.FTZ R162, R6, c[0x0][0x2d0], -R167.reuse ;  /* 0x0000b40006a27a23 */ /* 0x100fe200000108a7 */
[----:B------:R-:W4:Y:S01]  /*a510*/  MUFU.EX2 R3, R3 ;  /* 0x0000000300037308 */ /* 0x000f220000000800 */
        /* <DEDUP_REMOVED lines=21> */
[----:B------:R-:W4:Y:S01]  /*a670*/  LDSM.16.MT88.4 R124, [R157] ;  /* 0x000000009d7c783b */ /* 0x000f220000004200 */
[C---:B------:R-:W-:Y:S02]  /*a680*/  FMUL.FTZ R101, R132.reuse, R101 ;  /* 0x0000006584657220 */ /* 0x040fe40000410000 */
[C---:B------:R-:W-:Y:S02]  /*a690*/  FMUL.FTZ R102, R3.reuse, R102 ;  /* 0x0000006603667220 */ /* 0x040fe40000410000 */
[----:B------:R-:W-:Y:S02]  /*a6a0*/  FMUL.FTZ R103, R3, R103 ;  /* 0x0000006703677220 */ /* 0x000fe40000410000 */
[----:B------:R-:W5:Y:S01]  /*a6b0*/  MUFU.EX2 R161, R161 ;  /* 0x000000a100a17308 */ /* 0x000f620000000800 */
        /* <DEDUP_REMOVED lines=33> */
[----:B------:R-:W-:Y:S02]  /*a8d0*/  FMUL.FTZ R41, R132, R41 ;  /* 0x0000002984297220 */ /* 0x000fe40000410000 */
[C---:B------:R-:W-:Y:S02]  /*a8e0*/  FMUL.FTZ R42, R3.reuse, R42 ;  /* 0x0000002a032a7220 */ /* 0x040fe40000410000 */
[----:B------:R-:W-:Y:S02]  /*a8f0*/  FMUL.FTZ R43, R3, R43 ;  /* 0x0000002b032b7220 */ /* 0x000fe40000410000 */
[--C-:B------:R-:W-:Y:S02]  /*a900*/  FFMA.FTZ R189, R30, c[0x0][0x2d0], -R167.reuse ;  /* 0x0000b4001ebd7a23 */ /* 0x100fe400000108a7 */
[--C-:B------:R-:W-:Y:S01]  /*a910*/  FFMA.FTZ R190, R31, c[0x0][0x2d0], -R167.reuse ;  /* 0x0000b4001fbe7a23 */ /* 0x100fe200000108a7 */
        /* <DEDUP_REMOVED lines=13> */
[----:B------:R-:W5:Y:S02]  /*a9f0*/  MUFU.EX2 R176, R176 ;  /* 0x000000b000b07308 */ /* 0x000f640000000800 */
[C---:B------:R-:W-:Y:S02]  /*aa00*/  FMUL.FTZ R51, R3.reuse, R51 ;  /* 0x0000003303337220 */ /* 0x040fe40000410000 */
[C---:B------:R-:W-:Y:S02]  /*aa10*/  FMUL.FTZ R52, R132.reuse, R52 ;  /* 0x0000003484347220 */ /* 0x040fe40000410000 */
[C---:B---3--:R-:W-:Y:S04]  /*aa20*/  HMMA.16816.F32.BF16 R100, R128.reuse, R140, R100 ;  /* 0x0000008c8064723c */ /* 0x048fe80000041864 */
[C---:B------:R-:W-:Y:S01]  /*aa30*/  FMUL.FTZ R53, R132.reuse, R53 ;  /* 0x0000003584357220 */ /* 0x040fe20000410000 */
[----:B------:R-:W-:Y:S01]  /*aa40*/  MUFU.EX2 R189, R189 ;  /* 0x000000bd00bd7308 */ /* 0x000fe20000000800 */
[C---:B------:R-:W-:Y:S02]  /*aa50*/  FMUL.FTZ R54, R3.reuse, R54 ;  /* 0x0000003603367220 */ /* 0x040fe40000410000 */
        /* <DEDUP_REMOVED lines=9> */
[----:B------:R-:W-:Y:S03]  /*aaf0*/  LDSM.16.MT88.4 R144, [R133+0x800] ;  /* 0x000800008590783b */ /* 0x000fe60000004200 */
        /* <DEDUP_REMOVED lines=9> */
[C---:B-1----:R-:W-:Y:S04]  /*ab90*/  HMMA.16816.F32.BF16 R36, R128.reuse, R136, R36 ;  /* 0x000000888024723c */ /* 0x042fe80000041824 */
[C---:B------:R-:W-:Y:S02]  /*aba0*/  FMUL.FTZ R65, R132.reuse, R65 ;  /* 0x0000004184417220 */ /* 0x040fe40000410000 */
[C---:B------:R-:W-:Y:S02]  /*abb0*/  FMUL.FTZ R66, R3.reuse, R66 ;  /* 0x0000004203427220 */ /* 0x040fe40000410000 */
        /* <DEDUP_REMOVED lines=11> */
[C---:B------:R-:W-:Y:S01]  /*ac70*/  FMUL.FTZ R73, R132.reuse, R73 ;  /* 0x0000004984497220 */ /* 0x040fe20000410000 */
[C---:B----4-:R-:W-:Y:S03]  /*ac80*/  HMMA.16816.F32.BF16 R52, R128.reuse, R124, R52 ;  /* 0x0000007c8034723c */ /* 0x050fe60000041834 */
[C---:B------:R-:W-:Y:S02]  /*ac90*/  FMUL.FTZ R74, R3.reuse, R74 ;  /* 0x0000004a034a7220 */ /* 0x040fe40000410000 */
[C---:B------:R-:W-:Y:S02]  /*aca0*/  FMUL.FTZ R75, R3.reuse, R75 ;  /* 0x0000004b034b7220 */ /* 0x040fe40000410000 */
[C---:B------:R-:W-:Y:S01]  /*acb0*/  FMUL.FTZ R76, R132.reuse, R76 ;  /* 0x0000004c844c7220 */ /* 0x040fe20000410000 */
        /* <DEDUP_REMOVED lines=16> */
[----:B------:R-:W-:Y:S02]  /*adc0*/  FMUL.FTZ R85, R132, R85 ;  /* 0x0000005584557220 */ /* 0x000fe40000410000 */
[C---:B------:R-:W-:Y:S02]  /*add0*/  FMUL.FTZ R86, R3.reuse, R86 ;  /* 0x0000005603567220 */ /* 0x040fe40000410000 */
[----:B------:R-:W-:Y:S01]  /*ade0*/  FMUL.FTZ R87, R3, R87 ;  /* 0x0000005703577220 */ /* 0x000fe20000410000 */
[C---:B----4-:R-:W-:Y:S03]  /*adf0*/  HMMA.16816.F32.BF16 R76, R128.reuse, R124, R76 ;  /* 0x0000007c804c723c */ /* 0x050fe6000004184c */
[--C-:B------:R-:W-:Y:S02]  /*ae00*/  FFMA.FTZ R169, R12, c[0x0][0x2d0], -R168.reuse ;  /* 0x0000b4000ca97a23 */ /* 0x100fe400000108a8 */
[----:B------:R-:W-:Y:S02]  /*ae10*/  FFMA.FTZ R170, R13, c[0x0][0x2d0], -R168 ;  /* 0x0000b4000daa7a23 */ /* 0x000fe400000108a8 */
[--C-:B------:R-:W-:Y:S01]  /*ae20*/  FFMA.FTZ R174, R14, c[0x0][0x2d0], -R167.reuse ;  /* 0x0000b4000eae7a23 */ /* 0x100fe200000108a7 */
[C---:B------:R-:W-:Y:S01]  /*ae30*/  HMMA.16816.F32.BF16 R80, R128.reuse, R126, R80 ;  /* 0x0000007e8050723c */ /* 0x040fe20000041850 */
[----:B------:R-:W4:Y:S01]  /*ae40*/  LDSM.16.MT88.4 R124, [R158+0x800] ;  /* 0x000800009e7c783b */ /* 0x000f220000004200 */
[----:B------:R-:W-:Y:S02]  /*ae50*/  MUFU.EX2 R169, R169 ;  /* 0x000000a900a97308 */ /* 0x000fe40000000800 */
[----:B------:R-:W-:Y:S01]  /*ae60*/  FFMA.FTZ R173, R15, c[0x0][0x2d0], -R167 ;  /* 0x0000b4000fad7a23 */ /* 0x000fe200000108a7 */
[----:B--2---:R-:W-:Y:S01]  /*ae70*/  F2FP.BF16.PACK_AB R14, R172, R171 ;  /* 0x000000abac0e723e */ /* 0x004fe200000010ff */
[----:B------:R-:W-:Y:S01]  /*ae80*/  FMUL.FTZ R88, R132, R88 ;  /* 0x0000005884587220 */ /* 0x000fe20000410000 */
[----:B-----5:R-:W-:Y:S01]  /*ae90*/  F2FP.BF16.PACK_AB R15, R176, R175 ;  /* 0x000000afb00f723e */ /* 0x020fe200000010ff */
[C---:B-1----:R-:W-:Y:S04]  /*aea0*/  HMMA.16816.F32.BF16 R84, R128.reuse, R136, R84 ;  /* 0x000000888054723c */ /* 0x042fe80000041854 */
[C---:B------:R-:W-:Y:S01]  /*aeb0*/  FMUL.FTZ R89, R132.reuse, R89 ;  /* 0x0000005984597220 */ /* 0x040fe20000410000 */
[----:B------:R-:W1:Y:S01]  /*aec0*/  MUFU.EX2 R170, R170 ;  /* 0x000000aa00aa7308 */ /* 0x000e620000000800 */
[C---:B------:R-:W-:Y:S02]  /*aed0*/  FMUL.FTZ R90, R3.reuse, R90 ;  /* 0x0000005a035a7220 */ /* 0x040fe40000410000 */
[C---:B------:R-:W-:Y:S04]  /*aee0*/  FMUL.FTZ R91, R3.reuse, R91 ;  /* 0x0000005b035b7220 */ /* 0x040fe80000410000 */
[C---:B------:R-:W-:Y:S02]  /*aef0*/  FMUL.FTZ R92, R132.reuse, R92 ;  /* 0x0000005c845c7220 */ /* 0x040fe40000410000 */
[C---:B------:R-:W-:Y:S01]  /*af00*/  FMUL.FTZ R93, R132.reuse, R93 ;  /* 0x0000005d845d7220 */ /* 0x040fe20000410000 */
[C---:B------:R-:W-:Y:S01]  /*af10*/  HMMA.16816.F32.BF16 R88, R128.reuse, R138, R88 ;  /* 0x0000008a8058723c */ /* 0x040fe20000041858 */
[----:B------:R-:W-:Y:S01]  /*af20*/  MUFU.EX2 R174, R174 ;  /* 0x000000ae00ae7308 */ /* 0x000fe20000000800 */
[----:B------:R-:W2:Y:S01]  /*af30*/  LDSM.16.MT88.4 R136, [R157+0x800] ;  /* 0x000800009d88783b */ /* 0x000ea20000004200 */
[C---:B------:R-:W-:Y:S02]  /*af40*/  FMUL.FTZ R94, R3.reuse, R94 ;  /* 0x0000005e035e7220 */ /* 0x040fe40000410000 */
[C---:B------:R-:W-:Y:S02]  /*af50*/  FMUL.FTZ R95, R3.reuse, R95 ;  /* 0x0000005f035f7220 */ /* 0x040fe40000410000 */
[C---:B------:R-:W-:Y:S02]  /*af60*/  FMUL.FTZ R96, R132.reuse, R96 ;  /* 0x0000006084607220 */ /* 0x040fe40000410000 */
[----:B------:R-:W-:Y:S02]  /*af70*/  FMUL.FTZ R97, R132, R97 ;  /* 0x0000006184617220 */ /* 0x000fe40000410000 */
[----:B------:R-:W5:Y:S01]  /*af80*/  MUFU.EX2 R173, R173 ;  /* 0x000000ad00ad7308 */ /* 0x000f620000000800 */
[C---:B---3--:R-:W-:Y:S03]  /*af90*/  HMMA.16816.F32.BF16 R92, R128.reuse, R140, R92 ;  /* 0x0000008c805c723c */ /* 0x048fe6000004185c */
[C---:B------:R-:W-:Y:S01]  /*afa0*/  FMUL.FTZ R98, R3.reuse, R98 ;  /* 0x0000006203627220 */ /* 0x040fe20000410000 */
[----:B-1----:R-:W-:Y:S01]  /*afb0*/  F2FP.BF16.PACK_AB R12, R170, R169 ;  /* 0x000000a9aa0c723e */ /* 0x002fe200000010ff */
[C---:B------:R-:W-:Y:S02]  /*afc0*/  FMUL.FTZ R99, R3.reuse, R99 ;  /* 0x0000006303637220 */ /* 0x040fe40000410000 */
[----:B------:R-:W-:Y:S02]  /*afd0*/  FFMA.FTZ R162, R3, R238, R162 ;  /* 0x000000ee03a27223 */ /* 0x000fe400000100a2 */
[----:B------:R-:W-:Y:S03]  /*afe0*/  FFMA.FTZ R164, R132, R239, R164 ;  /* 0x000000ef84a47223 */ /* 0x000fe600000100a4 */
[----:B------:R-:W-:Y:S01]  /*aff0*/  HMMA.16816.F32.BF16 R96, R128, R142, R96 ;  /* 0x0000008e8060723c */ /* 0x000fe20000041860 */
[----:B------:R-:W1:Y:S02]  /*b000*/  LDSM.16.MT88.4 R128, [R156+0x2800] ;  /* 0x002800009c80783b */ /* 0x000e640000004200 */
[----:B------:R-:W-:Y:S02]  /*b010*/  FADD.FTZ R159, R159, R164 ;  /* 0x000000a49f9f7221 */ /* 0x000fe40000010000 */
[----:B------:R-:W-:Y:S02]  /*b020*/  FADD.FTZ R162, R163, R162 ;  /* 0x000000a2a3a27221 */ /* 0x000fe40000010000 */
[----:B------:R-:W-:Y:S02]  /*b030*/  FADD.FTZ R160, R160, R159 ;  /* 0x0000009fa0a07221 */ /* 0x000fe40000010000 */
[----:B------:R-:W-:Y:S03]  /*b040*/  LDSM.16.MT88.4 R140, [R158+0x3000] ;  /* 0x003000009e8c783b */ /* 0x000fe60000004200 */
[----:B-----5:R-:W-:Y:S01]  /*b050*/  F2FP.BF16.PACK_AB R13, R173, R174 ;  /* 0x000000aead0d723e */ /* 0x020fe200000010ff */
[----:B------:R-:W-:Y:S02]  /*b060*/  FADD.FTZ R165, R165, R162 ;  /* 0x000000a2a5a57221 */ /* 0x000fe40000010000 */
[----:B------:R-:W-:Y:S02]  /*b070*/  FADD.FTZ R160, R161, R160 ;  /* 0x000000a0a1a07221 */ /* 0x000fe40000010000 */
[----:B------:R-:W-:Y:S02]  /*b080*/  FADD.FTZ R165, R166, R165 ;  /* 0x000000a5a6a57221 */ /* 0x000fe40000010000 */
[C---:B----4-:R-:W-:Y:S05]  /*b090*/  HMMA.16816.F32.BF16 R4, R12.reuse, R124, R4 ;  /* 0x0000007c0c04723c */ /* 0x050fea0000041804 */
[----:B------:R-:W-:Y:S02]  /*b0a0*/  FADD.FTZ R169, R169, R160 ;  /* 0x000000a0a9a97221 */ /* 0x000fe40000010000 */
[----:B------:R-:W-:Y:S01]  /*b0b0*/  FADD.FTZ R174, R174, R165 ;  /* 0x000000a5aeae7221 */ /* 0x000fe20000010000 */
        /* <DEDUP_REMOVED lines=9> */
[C---:B------:R-:W-:Y:S08]  /*b150*/  HMMA.16816.F32.BF16 R108, R12.reuse, R16, R108 ;  /* 0x000000100c6c723c */ /* 0x040ff0000004186c */
[C---:B------:R-:W-:Y:S01]  /*b160*/  HMMA.16816.F32.BF16 R112, R12.reuse, R18, R112 ;  /* 0x000000120c70723c */ /* 0x040fe20000041870 */
[----:B------:R-:W4:Y:S07]  /*b170*/  LDSM.16.MT88.4 R16, [R158+0x4800] ;  /* 0x004800009e10783b */ /* 0x000f2e0000004200 */
[C---:B--2---:R-:W-:Y:S08]  /*b180*/  HMMA.16816.F32.BF16 R116, R12.reuse, R136, R116 ;  /* 0x000000880c74723c */ /* 0x044ff00000041874 */
[C---:B------:R-:W-:Y:S01]  /*b190*/  HMMA.16816.F32.BF16 R120, R12.reuse, R138, R120 ;  /* 0x0000008a0c78723c */ /* 0x040fe20000041878 */
[----:B------:R-:W2:Y:S07]  /*b1a0*/  LDSM.16.MT88.4 R136, [R133+0x4800] ;  /* 0x004800008588783b */ /* 0x000eae0000004200 */
        /* <DEDUP_REMOVED lines=10> */
[----:B------:R-:W5:Y:S03]  /*b250*/  MUFU.EX2 R149, R149 ;  /* 0x0000009500957308 */ /* 0x000f660000000800 */
[--C-:B------:R-:W-:Y:S02]  /*b260*/  FFMA.FTZ R153, R23, c[0x0][0x2d0], -R167.reuse ;  /* 0x0000b40017997a23 */ /* 0x100fe400000108a7 */
[----:B------:R-:W-:Y:S01]  /*b270*/  LDSM.16.MT88.4 R20, [R133+0x1000] ;  /* 0x001000008514783b */ /* 0x000fe20000004200 */
[--C-:B------:R-:W-:Y:S01]  /*b280*/  FFMA.FTZ R154, R26, c[0x0][0x2d0], -R167.reuse ;  /* 0x0000b4001a9a7a23 */ /* 0x100fe200000108a7 */
[C---:B-1----:R-:W-:Y:S03]  /*b290*/  HMMA.16816.F32.BF16 R52, R12.reuse, R128, R52 ;  /* 0x000000800c34723c */ /* 0x042fe60000041834 */
[----:B------:R-:W-:Y:S01]  /*b2a0*/  MUFU.EX2 R150, R150 ;  /* 0x0000009600967308 */ /* 0x000fe20000000800 */
[----:B------:R-:W-:Y:S02]  /*b2b0*/  FFMA.FTZ R155, R27, c[0x0][0x2d0], -R167 ;  /* 0x0000b4001b9b7a23 */ /* 0x000fe400000108a7 */
[----:B------:R-:W-:Y:S02]  /*b2c0*/  LDSM.16.MT88.4 R24, [R156+0x1000] ;  /* 0x001000009c18783b */ /* 0x000fe40000004200 */
[C---:B------:R-:W-:Y:S05]  /*b2d0*/  HMMA.16816.F32.BF16 R56, R12.reuse, R130, R56 ;  /* 0x000000820c38723c */ /* 0x040fea0000041838 */
[----:B------:R-:W1:Y:S01]  /*b2e0*/  MUFU.EX2 R151, R151 ;  /* 0x0000009700977308 */ /* 0x000e620000000800 */
[----:B------:R-:W1:Y:S02]  /*b2f0*/  LDSM.16.MT88.4 R128, [R156+0x4800] ;  /* 0x004800009c80783b */ /* 0x000e640000004200 */
[C---:B---3--:R-:W-:Y:S07]  /*b300*/  HMMA.16816.F32.BF16 R60, R12.reuse, R124, R60 ;  /* 0x0000007c0c3c723c */ /* 0x048fee000004183c */
[----:B------:R-:W-:Y:S01]  /*b310*/  MUFU.EX2 R152, R152 ;  /* 0x0000009800987308 */ /* 0x000fe20000000800 */
[C---:B------:R-:W-:Y:S01]  /*b320*/  HMMA.16816.F32.BF16 R64, R12.reuse, R126, R64 ;  /* 0x0000007e0c40723c */ /* 0x040fe20000041840 */
[----:B------:R-:W3:Y:S07]  /*b330*/  LDSM.16.MT88.4 R124, [R157+0x4800] ;  /* 0x004800009d7c783b */ /* 0x000eee0000004200 */
[C---:B----4-:R-:W-:Y:S01]  /*b340*/  HMMA.16816.F32.BF16 R68, R12.reuse, R16, R68 ;  /* 0x000000100c44723c */ /* 0x050fe20000041844 */
[----:B------:R-:W4:Y:S07]  /*b350*/  MUFU.EX2 R153, R153 ;  /* 0x0000009900997308 */ /* 0x000f2e0000000800 */
[C---:B------:R-:W-:Y:S01]  /*b360*/  HMMA.16816.F32.BF16 R72, R12.reuse, R18, R72 ;  /* 0x000000120c48723c */ /* 0x040fe20000041848 */
[----:B------:R-:W4:Y:S02]  /*b370*/  LDSM.16.MT88.4 R16, [R158+0x1000] ;  /* 0x001000009e10783b */ /* 0x000f240000004200 */
[----:B------:R-:W-:Y:S05]  /*b380*/  MUFU.EX2 R154, R154 ;  /* 0x0000009a009a7308 */ /* 0x000fea0000000800 */
[C---:B--2---:R-:W-:Y:S05]  /*b390*/  HMMA.16816.F32.BF16 R76, R12.reuse, R136, R76 ;  /* 0x000000880c4c723c */ /* 0x044fea000004184c */
[----:B------:R-:W2:Y:S03]  /*b3a0*/  MUFU.EX2 R155, R155 ;  /* 0x0000009b009b7308 */ /* 0x000ea60000000800 */
[C---:B------:R-:W-:Y:S01]  /*b3b0*/  HMMA.16816.F32.BF16 R80, R12.reuse, R138, R80 ;  /* 0x0000008a0c50723c */ /* 0x040fe20000041850 */
[----:B------:R-:W2:Y:S07]  /*b3c0*/  LDSM.16.MT88.4 R136, [R157+0x1000] ;  /* 0x001000009d88783b */ /* 0x000eae0000004200 */
[C---:B-1----:R-:W-:Y:S08]  /*b3d0*/  HMMA.16816.F32.BF16 R84, R12.reuse, R128, R84 ;  /* 0x000000800c54723c */ /* 0x042ff00000041854 */
[C---:B------:R-:W-:Y:S01]  /*b3e0*/  HMMA.16816.F32.BF16 R88, R12.reuse, R130, R88 ;  /* 0x000000820c58723c */ /* 0x040fe20000041858 */
[----:B------:R-:W1:Y:S07]  /*b3f0*/  LDSM.16.MT88.4 R128, [R156+0x3000] ;  /* 0x003000009c80783b */ /* 0x000e6e0000004200 */
[C---:B---3--:R-:W-:Y:S08]  /*b400*/  HMMA.16816.F32.BF16 R92, R12.reuse, R124, R92 ;  /* 0x0000007c0c5c723c */ /* 0x048ff0000004185c */
[----:B------:R-:W-:Y:S01]  /*b410*/  HMMA.16816.F32.BF16 R96, R12, R126, R96 ;  /* 0x0000007e0c60723c */ /* 0x000fe20000041860 */
[----:B------:R-:W-:Y:S06]  /*b420*/  LDSM.16.MT88.4 R124, [R156+0x5000] ;  /* 0x005000009c7c783b */ /* 0x000fec0000004200 */
[----:B-----5:R-:W-:Y:S01]  /*b430*/  F2FP.BF16.PACK_AB R12, R149, R148 ;  /* 0x00000094950c723e */ /* 0x020fe200000010ff */
[----:B------:R-:W-:Y:S01]  /*b440*/  FADD.FTZ R148, R148, R171 ;  /* 0x000000ab94947221 */ /* 0x000fe20000010000 */
[----:B------:R-:W-:Y:S03]  /*b450*/  F2FP.BF16.PACK_AB R14, R151, R150 ;  /* 0x00000096970e723e */ /* 0x000fe600000010ff */
[----:B----4-:R-:W-:Y:S01]  /*b460*/  F2FP.BF16.PACK_AB R13, R153, R152 ;  /* 0x00000098990d723e */ /* 0x010fe200000010ff */
[----:B------:R-:W-:Y:S01]  /*b470*/  FADD.FTZ R149, R149, R148 ;  /* 0x0000009495957221 */ /* 0x000fe20000010000 */
[----:B--2---:R-:W-:Y:S03]  /*b480*/  F2FP.BF16.PACK_AB R15, R155, R154 ;  /* 0x0000009a9b0f723e */ /* 0x004fe600000010ff */
[----:B------:R-:W-:Y:S04]  /*b490*/  FADD.FTZ R150, R150, R149 ;  /* 0x0000009596967221 */ /* 0x000fe80000010000 */
[C---:B------:R-:W-:Y:S03]  /*b4a0*/  HMMA.16816.F32.BF16 R4, R12.reuse, R16, R4 ;  /* 0x000000100c04723c */ /* 0x040fe60000041804 */
[----:B------:R-:W-:Y:S05]  /*b4b0*/  FADD.FTZ R151, R151, R150 ;  /* 0x0000009697977221 */ /* 0x000fea0000010000 */
        /* <DEDUP_REMOVED lines=18> */
[----:B------:R-:W-:Y:S01]  /*b5e0*/  MUFU.EX2 R144, R144 ;  /* 0x0000009000907308 */ /* 0x000fe20000000800 */
[----:B------:R-:W-:Y:S01]  /*b5f0*/  LDSM.16.MT88.4 R28, [R156+0x1800] ;  /* 0x001800009c1c783b */ /* 0x000fe20000004200 */
[--C-:B------:R-:W-:Y:S01]  /*b600*/  FFMA.FTZ R146, R32, c[0x0][0x2d0], -R168.reuse ;  /* 0x0000b40020927a23 */ /* 0x100fe200000108a8 */
[C---:B-1----:R-:W-:Y:S04]  /*b610*/  HMMA.16816.F32.BF16 R52, R12.reuse, R128, R52 ;  /* 0x000000800c34723c */ /* 0x042fe80000041834 */
[----:B------:R-:W-:Y:S03]  /*b620*/  FFMA.FTZ R168, R33, c[0x0][0x2d0], -R168 ;  /* 0x0000b40021a87a23 */ /* 0x000fe600000108a8 */
[--C-:B------:R-:W-:Y:S01]  /*b630*/  FFMA.FTZ R128, R34, c[0x0][0x2d0], -R167.reuse ;  /* 0x0000b40022807a23 */ /* 0x100fe200000108a7 */
[C---:B------:R-:W-:Y:S01]  /*b640*/  HMMA.16816.F32.BF16 R56, R12.reuse, R130, R56 ;  /* 0x000000820c38723c */ /* 0x040fe20000041838 */
[----:B------:R-:W1:Y:S03]  /*b650*/  MUFU.EX2 R145, R145 ;  /* 0x0000009100917308 */ /* 0x000e660000000800 */
[----:B------:R-:W-:Y:S02]  /*b660*/  FFMA.FTZ R167, R35, c[0x0][0x2d0], -R167 ;  /* 0x0000b40023a77a23 */ /* 0x000fe400000108a7 */
[----:B------:R-:W-:Y:S02]  /*b670*/  LDSM.16.MT88.4 R32, [R157+0x1800] ;  /* 0x001800009d20783b */ /* 0x000fe40000004200 */
[C---:B--2---:R-:W-:Y:S03]  /*b680*/  HMMA.16816.F32.BF16 R60, R12.reuse, R16, R60 ;  /* 0x000000100c3c723c */ /* 0x044fe6000004183c */
[----:B------:R-:W-:Y:S05]  /*b690*/  MUFU.EX2 R146, R146 ;  /* 0x0000009200927308 */ /* 0x000fea0000000800 */
[C---:B------:R-:W-:Y:S01]  /*b6a0*/  HMMA.16816.F32.BF16 R64, R12.reuse, R18, R64 ;  /* 0x000000120c40723c */ /* 0x040fe20000041840 */
[----:B------:R-:W2:Y:S04]  /*b6b0*/  LDSM.16.MT88.4 R16, [R157+0x5000] ;  /* 0x005000009d10783b */ /* 0x000ea80000004200 */
[----:B------:R-:W5:Y:S03]  /*b6c0*/  MUFU.EX2 R147, R168 ;  /* 0x000000a800937308 */ /* 0x000f660000000800 */
[C---:B---3--:R-:W-:Y:S07]  /*b6d0*/  HMMA.16816.F32.BF16 R68, R12.reuse, R20, R68 ;  /* 0x000000140c44723c */ /* 0x048fee0000041844 */
[----:B------:R-:W-:Y:S01]  /*b6e0*/  MUFU.EX2 R168, R128 ;  /* 0x0000008000a87308 */ /* 0x000fe20000000800 */
[C---:B------:R-:W-:Y:S01]  /*b6f0*/  HMMA.16816.F32.BF16 R72, R12.reuse, R22, R72 ;  /* 0x000000160c48723c */ /* 0x040fe20000041848 */
[----:B------:R-:W3:Y:S07]  /*b700*/  LDSM.16.MT88.4 R20, [R158+0x1800] ;  /* 0x001800009e14783b */ /* 0x000eee0000004200 */
[C---:B----4-:R-:W-:Y:S01]  /*b710*/  HMMA.16816.F32.BF16 R76, R12.reuse, R24, R76 ;  /* 0x000000180c4c723c */ /* 0x050fe2000004184c */
[----:B------:R-:W4:Y:S07]  /*b720*/  MUFU.EX2 R167, R167 ;  /* 0x000000a700a77308 */ /* 0x000f2e0000000800 */
[C---:B------:R-:W-:Y:S01]  /*b730*/  HMMA.16816.F32.BF16 R80, R12.reuse, R26, R80 ;  /* 0x0000001a0c50723c */ /* 0x040fe20000041850 */
[----:B------:R-:W3:Y:S07]  /*b740*/  LDSM.16.MT88.4 R24, [R133+0x1800] ;  /* 0x001800008518783b */ /* 0x000eee0000004200 */
[C---:B------:R-:W-:Y:S08]  /*b750*/  HMMA.16816.F32.BF16 R84, R12.reuse, R124, R84 ;  /* 0x0000007c0c54723c */ /* 0x040ff00000041854 */
[C---:B------:R-:W-:Y:S08]  /*b760*/  HMMA.16816.F32.BF16 R88, R12.reuse, R126, R88 ;  /* 0x0000007e0c58723c */ /* 0x040ff00000041858 */
[C---:B--2---:R-:W-:Y:S08]  /*b770*/  HMMA.16816.F32.BF16 R92, R12.reuse, R16, R92 ;  /* 0x000000100c5c723c */ /* 0x044ff0000004185c */
[----:B------:R-:W-:Y:S01]  /*b780*/  HMMA.16816.F32.BF16 R96, R12, R18, R96 ;  /* 0x000000120c60723c */ /* 0x000fe20000041860 */
[----:B------:R-:W2:Y:S06]  /*b790*/  LDSM.16.MT88.4 R16, [R156+0x3800] ;  /* 0x003800009c10783b */ /* 0x000eac0000004200 */
[----:B-1----:R-:W-:Y:S01]  /*b7a0*/  F2FP.BF16.PACK_AB R12, R145, R144 ;  /* 0x00000090910c723e */ /* 0x002fe200000010ff */
[----:B------:R-:W-:Y:S01]  /*b7b0*/  FADD.FTZ R144, R144, R151 ;  /* 0x0000009790907221 */ /* 0x000fe20000010000 */
[----:B-----5:R-:W-:Y:S03]  /*b7c0*/  F2FP.BF16.PACK_AB R14, R147, R146 ;  /* 0x00000092930e723e */ /* 0x020fe600000010ff */
[----:B------:R-:W-:Y:S01]  /*b7d0*/  F2FP.BF16.PACK_AB R13, R190, R189 ;  /* 0x000000bdbe0d723e */ /* 0x000fe200000010ff */
[----:B------:R-:W-:Y:S01]  /*b7e0*/  FADD.FTZ R145, R145, R144 ;  /* 0x0000009091917221 */ /* 0x000fe20000010000 */
[----:B----4-:R-:W-:Y:S03]  /*b7f0*/  F2FP.BF16.PACK_AB R15, R167, R168 ;  /* 0x000000a8a70f723e */ /* 0x010fe600000010ff */
[----:B------:R-:W-:Y:S04]  /*b800*/  FADD.FTZ R146, R146, R145 ;  /* 0x0000009192927221 */ /* 0x000fe80000010000 */
[C---:B---3--:R-:W-:Y:S01]  /*b810*/  HMMA.16816.F32.BF16 R128, R12.reuse, R20, R4 ;  /* 0x000000140c80723c */ /* 0x048fe20000041804 */
[----:B------:R-:W1:Y:S02]  /*b820*/  LDSM.16.MT88.4 R4, [R157+0x3800] ;  /* 0x003800009d04783b */ /* 0x000e640000004200 */
[----:B------:R-:W-:Y:S05]  /*b830*/  FADD.FTZ R239, R147, R146 ;  /* 0x0000009293ef7221 */ /* 0x000fea0000010000 */
[C---:B------:R-:W-:Y:S01]  /*b840*/  HMMA.16816.F32.BF16 R124, R12.reuse, R22, R8 ;  /* 0x000000160c7c723c */ /* 0x040fe20000041808 */
[----:B------:R-:W3:Y:S07]  /*b850*/  LDSM.16.MT88.4 R8, [R158+0x5800] ;  /* 0x005800009e08783b */ /* 0x000eee0000004200 */
[C---:B------:R-:W-:Y:S01]  /*b860*/  HMMA.16816.F32.BF16 R100, R12.reuse, R24, R100 ;  /* 0x000000180c64723c */ /* 0x040fe20000041864 */
[----:B------:R4:W5:Y:S06]  /*b870*/  LDSM.16.MT88.4 R20, [R133+0x5800] ;  /* 0x005800008514783b */ /* 0x00096c0000004200 */
[----:B------:R-:W-:Y:S01]  /*b880*/  IADD3 R25, R179, -0x2, RZ ;  /* 0xfffffffeb3197810 */ /* 0x000fe20007ffe0ff */
[C---:B------:R-:W-:Y:S03]  /*b890*/  HMMA.16816.F32.BF16 R104, R12.reuse, R26, R104 ;  /* 0x0000001a0c68723c */ /* 0x040fe60000041868 */
[C---:B------:R-:W-:Y:S05]  /*b8a0*/  ISETP.GE.AND P6, PT, R25.reuse, R230, PT ;  /* 0x000000e61900720c */ /* 0x040fea0003fc6270 */
[C---:B------:R-:W-:Y:S08]  /*b8b0*/  HMMA.16816.F32.BF16 R108, R12.reuse, R28, R108 ;  /* 0x0000001c0c6c723c */ /* 0x040ff0000004186c */
[C---:B------:R-:W-:Y:S04]  /*b8c0*/  HMMA.16816.F32.BF16 R112, R12.reuse, R30, R112 ;  /* 0x0000001e0c70723c */ /* 0x040fe80000041870 */
[----:B----4-:R-:W-:Y:S04]  /*b8d0*/  MOV R133, R2 ;  /* 0x0000000200857202 */ /* 0x010fe80000000f00 */
[C---:B------:R-:W-:Y:S08]  /*b8e0*/  HMMA.16816.F32.BF16 R116, R12.reuse, R32, R116 ;  /* 0x000000200c74723c */ /* 0x040ff00000041874 */
[C---:B------:R-:W-:Y:S08]  /*b8f0*/  HMMA.16816.F32.BF16 R120, R12.reuse, R34, R120 ;  /* 0x000000220c78723c */ /* 0x040ff00000041878 */
[C---:B------:R-:W-:Y:S08]  /*b900*/  HMMA.16816.F32.BF16 R36, R12.reuse, R136, R36 ;  /* 0x000000880c24723c */ /* 0x040ff00000041824 */
[C---:B------:R-:W-:Y:S08]  /*b910*/  HMMA.16816.F32.BF16 R40, R12.reuse, R138, R40 ;  /* 0x0000008a0c28723c */ /* 0x040ff00000041828 */
[C---:B------:R-:W-:Y:S08]  /*b920*/  HMMA.16816.F32.BF16 R44, R12.reuse, R140, R44 ;  /* 0x0000008c0c2c723c */ /* 0x040ff0000004182c */
[C---:B------:R-:W-:Y:S08]  /*b930*/  HMMA.16816.F32.BF16 R48, R12.reuse, R142, R48 ;  /* 0x0000008e0c30723c */ /* 0x040ff00000041830 */
[C---:B--2---:R-:W-:Y:S07]  /*b940*/  HMMA.16816.F32.BF16 R52, R12.reuse, R16, R52 ;  /* 0x000000100c34723c */ /* 0x044fee0000041834 */
[----:B------:R-:W-:Y:S01]  /*b950*/  @P6 SHF.R.S32.HI R16, RZ, 0x1f, R25 ;  /* 0x0000001fff106819 */ /* 0x000fe20000011419 */
[C---:B------:R-:W-:Y:S01]  /*b960*/  HMMA.16816.F32.BF16 R56, R12.reuse, R18, R56 ;  /* 0x000000120c38723c */ /* 0x040fe20000041838 */
[----:B------:R-:W-:Y:S03]  /*b970*/  @P6 MOV R17, c[0x0][0x1e0] ;  /* 0x0000780000116a02 */ /* 0x000fe60000000f00 */
[----:B------:R-:W-:Y:S04]  /*b980*/  @P6 IMAD R16, R16, c[0x0][0x1e0], RZ ;  /* 0x0000780010106a24 */ /* 0x000fe800078e02ff */
[C---:B-1----:R-:W-:Y:S04]  /*b990*/  HMMA.16816.F32.BF16 R60, R12.reuse, R4, R60 ;  /* 0x000000040c3c723c */ /* 0x042fe8000004183c */
[C---:B------:R-:W-:Y:S04]  /*b9a0*/  @P6 IMAD R16, R25.reuse, c[0x0][0x1e4], R16 ;  /* 0x0000790019106a24 */ /* 0x040fe800078e0210 */
[C---:B------:R-:W-:Y:S01]  /*b9b0*/  HMMA.16816.F32.BF16 R64, R12.reuse, R6, R64 ;  /* 0x000000060c40723c */ /* 0x040fe20000041840 */
[----:B------:R-:W1:Y:S07]  /*b9c0*/  LDSM.16.MT88.4 R4, [R156+0x5800] ;  /* 0x005800009c04783b */ /* 0x000e6e0000004200 */
[C---:B---3--:R-:W-:Y:S07]  /*b9d0*/  HMMA.16816.F32.BF16 R68, R12.reuse, R8, R68 ;  /* 0x000000080c44723c */ /* 0x048fee0000041844 */
[----:B------:R-:W-:Y:S01]  /*b9e0*/  @P6 IMAD.WIDE.U32 R8, R25, c[0x0][0x1e0], RZ ;  /* 0x0000780019086a25 */ /* 0x000fe200078e00ff */
[C---:B------:R-:W-:Y:S04]  /*b9f0*/  HMMA.16816.F32.BF16 R72, R12.reuse, R10, R72 ;  /* 0x0000000a0c48723c */ /* 0x040fe80000041848 */
[----:B------:R-:W-:Y:S02]  /*ba00*/  @P6 IADD3 R9, R9, R16, RZ ;  /* 0x0000001009096210 */ /* 0x000fe40007ffe0ff */
[C---:B------:R-:W-:Y:S02]  /*ba10*/  @P6 SHF.L.U32 R3, R8.reuse, 0x6, RZ ;  /* 0x0000000608036819 */ /* 0x040fe400000006ff */
[C---:B-----5:R-:W-:Y:S04]  /*ba20*/  HMMA.16816.F32.BF16 R76, R12.reuse, R20, R76 ;  /* 0x000000140c4c723c */ /* 0x060fe8000004184c */
[----:B------:R-:W-:Y:S02]  /*ba30*/  @P6 SHF.L.U64.HI R16, R8, 0x6, R9 ;  /* 0x0000000608106819 */ /* 0x000fe40000010209 */
[----:B------:R-:W2:Y:S01]  /*ba40*/  LDSM.16.MT88.4 R8, [R157+0x5800] ;  /* 0x005800009d08783b */ /* 0x000ea20000004200 */
[----:B------:R-:W-:Y:S01]  /*ba50*/  @P6 IADD3 R19, P5, R3, R236, RZ ;  /* 0x000000ec03136210 */ /* 0x000fe20007fbe0ff */
[C---:B------:R-:W-:Y:S01]  /*ba60*/  HMMA.16816.F32.BF16 R80, R12.reuse, R22, R80 ;  /* 0x000000160c50723c */ /* 0x040fe20000041850 */
[----:B------:R-:W-:Y:S03]  /*ba70*/  @P6 MOV R20, c[0x0][0x1e4] ;  /* 0x0000790000146a02 */ /* 0x000fe60000000f00 */
[----:B------:R-:W-:Y:S02]  /*ba80*/  @P6 LEA R3, P0, R17, R3, 0x5 ;  /* 0x0000000311036211 */ /* 0x000fe400078028ff */
[----:B------:R-:W-:Y:S02]  /*ba90*/  @P6 LEA R18, P4, R19, c[0x0][0x1c8], 0x1 ;  /* 0x0000720013126a11 */ /* 0x000fe400078808ff */
[-C--:B------:R-:W-:Y:S01]  /*baa0*/  @P6 IADD3.X R24, R16, R229.reuse, RZ, P5, !PT ;  /* 0x000000e510186210 */ /* 0x080fe20002ffe4ff */
[C---:B-1----:R-:W-:Y:S03]  /*bab0*/  HMMA.16816.F32.BF16 R84, R12.reuse, R4, R84 ;  /* 0x000000040c54723c */ /* 0x042fe60000041854 */
[----:B------:R-:W-:Y:S01]  /*bac0*/  @P6 LEA.HI.X R20, R17, R16, R20, 0x5, P0 ;  /* 0x0000001011146211 */ /* 0x000fe200000f2c14 */
[----:B------:R-:W-:Y:S01]  /*bad0*/  FADD.FTZ R17, R175, R174 ;  /* 0x000000aeaf117221 */ /* 0x000fe20000010000 */
[C---:B------:R-:W-:Y:S02]  /*bae0*/  ISETP.GE.AND P0, PT, R233.reuse, 0x1, PT ;  /* 0x00000001e900780c */ /* 0x040fe40003f06270 */
[----:B------:R-:W-:Y:S01]  /*baf0*/  IADD3 R233, R233, 0x1, RZ ;  /* 0x00000001e9e97810 */ /* 0x000fe20007ffe0ff */
[C---:B------:R-:W-:Y:S04]  /*bb00*/  HMMA.16816.F32.BF16 R88, R12.reuse, R6, R88 ;  /* 0x000000060c58723c */ /* 0x040fe80000041858 */
[----:B------:R-:W-:Y:S01]  /*bb10*/  @P6 LEA.HI.X R19, R19, c[0x0][0x1cc], R24, 0x1, P4 ;  /* 0x0000730013136a11 */ /* 0x000fe200020f0c18 */
[----:B------:R-:W-:Y:S01]  /*bb20*/  FADD.FTZ R17, R176, R17 ;  /* 0x00000011b0117221 */ /* 0x000fe20000010000 */
[----:B------:R-:W-:Y:S02]  /*bb30*/  @P6 ISETP.GE.AND P4, PT, R218, c[0x0][0x1d4], PT ;  /* 0x00007500da006a0c */ /* 0x000fe40003f86270 */
[----:B------:R-:W-:Y:S01]  /*bb40*/  @P6 IADD3 R3, P5, R3, R236, RZ ;  /* 0x000000ec03036210 */ /* 0x000fe20007fbe0ff */
[----:B------:R-:W-:Y:S03]  /*bb50*/  FADD.FTZ R152, R152, R17 ;  /* 0x0000001198987221 */ /* 0x000fe60000010000 */
[----:B------:R-:W-:Y:S01]  /*bb60*/  SEL R233, R233, RZ, !P0 ;  /* 0x000000ffe9e97207 */ /* 0x000fe20004000000 */
[----:B------:R-:W-:Y:S01]  /*bb70*/  FADD.FTZ R153, R153, R152 ;  /* 0x0000009899997221 */ /* 0x000fe20000010000 */
[----:B------:R-:W-:Y:S02]  /*bb80*/  @P6 IADD3.X R20, R20, R229, RZ, P5, !PT ;  /* 0x000000e514146210 */ /* 0x000fe40002ffe4ff */
[C---:B------:R-:W-:Y:S01]  /*bb90*/  @P6 LEA R4, P5, R3.reuse, c[0x0][0x1c8], 0x1 ;  /* 0x0000720003046a11 */ /* 0x040fe200078a08ff */
[----:B------:R-:W-:Y:S01]  /*bba0*/  FADD.FTZ R154, R154, R153 ;  /* 0x000000999a9a7221 */ /* 0x000fe20000010000 */
[----:B------:R-:W-:Y:S02]  /*bbb0*/  @P6 ISETP.GE.AND P0, PT, R204, c[0x0][0x1d4], PT ;  /* 0x00007500cc006a0c */ /* 0x000fe40003f06270 */
[----:B------:R-:W-:Y:S01]  /*bbc0*/  @P6 LEA.HI.X R5, R3, c[0x0][0x1cc], R20, 0x1, P5 ;  /* 0x0000730003056a11 */ /* 0x000fe200028f0c14 */
[----:B------:R-:W-:Y:S01]  /*bbd0*/  @P6 IMAD R3, R233, 0x6000, R206 ;  /* 0x00006000e9036824 */ /* 0x000fe200078e02ce */
[C---:B--2---:R-:W-:Y:S03]  /*bbe0*/  HMMA.16816.F32.BF16 R92, R12.reuse, R8, R92 ;  /* 0x000000080c5c723c */ /* 0x044fe6000004185c */
[----:B------:R-:W-:Y:S01]  /*bbf0*/  FADD.FTZ R154, R155, R154 ;  /* 0x0000009a9b9a7221 */ /* 0x000fe20000010000 */
[----:B------:R-:W-:Y:S01]  /*bc00*/  @!PT LDS RZ, [RZ] ;  /* 0x00000000fffff984 */ /* 0x000fe20000000800 */
[----:B------:R-:W-:Y:S01]  /*bc10*/  @!PT LDS RZ, [RZ] ;  /* 0x00000000fffff984 */ /* 0x000fe20000000800 */
[----:B------:R-:W-:Y:S01]  /*bc20*/  @!PT LDS RZ, [RZ] ;  /* 0x00000000fffff984 */ /* 0x000fe20000000800 */
[----:B------:R1:W-:Y:S01]  /*bc30*/  @P6 LDGSTS.E.BYPASS.LTC128B.128 [R3], [R18.64], !P4 ;  /* 0x0000000012036fae */ /* 0x0003e2000e101d48 */
[----:B------:R-:W-:Y:S02]  /*bc40*/  IADD3 R6, R134, 0x1, RZ ;  /* 0x0000000186067810 */ /* 0x000fe40007ffe0ff */
[----:B------:R-:W-:Y:S01]  /*bc50*/  FADD.FTZ R189, R189, R154 ;  /* 0x0000009abdbd7221 */ /* 0x000fe20000010000 */
[----:B------:R-:W-:Y:S04]  /*bc60*/  HMMA.16816.F32.BF16 R96, R12, R10, R96 ;  /* 0x0000000a0c60723c */ /* 0x000fe80000041860 */
[----:B------:R1:W-:Y:S01]  /*bc70*/  @P6 LDGSTS.E.BYPASS.LTC128B.128 [R3+0x2000], [R18.64+0x80], !P0 ;  /* 0x0200008012036fae */ /* 0x0003e2000c101d48 */
[----:B------:R-:W-:Y:S04]  /*bc80*/  FADD.FTZ R189, R190, R189 ;  /* 0x000000bdbebd7221 */ /* 0x000fe80000010000 */
[----:B------:R-:W-:Y:S03]  /*bc90*/  FADD.FTZ R168, R168, R189 ;  /* 0x000000bda8a87221 */ /* 0x000fe60000010000 */
[----:B------:R1:W-:Y:S01]  /*bca0*/  @P6 LDGSTS.E.BYPASS.LTC128B.128 [R3+0x4000], [R18.64+0x100], !P3 ;  /* 0x0400010012036fae */ /* 0x0003e2000d901d48 */
[----:B------:R-:W-:Y:S07]  /*bcb0*/  FADD.FTZ R238, R167, R168 ;  /* 0x000000a8a7ee7221 */ /* 0x000fee0000010000 */
[----:B------:R1:W-:Y:S01]  /*bcc0*/  @P6 LDGSTS.E.BYPASS.LTC128B.128 [R3+0x1000], [R4.64], !P4 ;  /* 0x0100000004036fae */ /* 0x0003e2000e101d48 */
[----:B------:R-:W-:Y:S04]  /*bcd0*/  ISETP.GE.AND P4, PT, R134, 0x1, PT ;  /* 0x000000018600780c */ /* 0x000fe80003f86270 */
[----:B------:R-:W-:Y:S03]  /*bce0*/  SEL R134, R6, RZ, !P4 ;  /* 0x000000ff06867207 */ /* 0x000fe60006000000 */
[----:B------:R1:W-:Y:S01]  /*bcf0*/  @P6 LDGSTS.E.BYPASS.LTC128B.128 [R3+0x3000], [R4.64+0x80], !P0 ;  /* 0x0300008004036fae */ /* 0x0003e2000c101d48 */
[----:B------:R-:W-:Y:S02]  /*bd00*/  ISETP.GT.AND P0, PT, R179, R178, PT ;  /* 0x000000b2b300720c */ /* 0x000fe40003f04270 */
[----:B------:R-:W-:Y:S05]  /*bd10*/  MOV R179, R241 ;  /* 0x000000f100b37202 */ /* 0x000fea0000000f00 */
[----:B------:R1:W-:Y:S08]  /*bd20*/  @P6 LDGSTS.E.BYPASS.LTC128B.128 [R3+0x5000], [R4.64+0x100], !P3 ;  /* 0x0500010004036fae */ /* 0x0003f0000d901d48 */
[----:B------:R-:W0:Y:S01]  /*bd30*/  LDGDEPBAR ;  /* 0x00000000000079af */ /* 0x000e220000000000 */
[----:B-1----:R-:W-:Y:S01]  /*bd40*/  MOV R3, R0 ;  /* 0x0000000000037202 */ /* 0x002fe20000000f00 */
[----:B------:R-:W-:-:S06]  /*bd50*/  @P0 BRA `(.L_x_1688) ;  /* 0xffffd76000000947 */ /* 0x000fcc000383ffff */
.L_x_1687:
[----:B------:R-:W-:-:S13]  /*bd60*/  ISETP.GE.AND P0, PT, R241, R230, PT ;  /* 0x000000e6f100720c */ /* 0x000fda0003f06270 */
[----:B------:R-:W-:Y:S05]  /*bd70*/  @!P0 BRA `(.L_x_1689) ;  /* 0x0000335000008947 */ /* 0x000fea0003800000 */
[----:B------:R-:W-:Y:S02]  /*bd80*/  MOV R3, R0 ;  /* 0x0000000000037202 */ /* 0x000fe40000000f00 */
[----:B------:R-:W-:Y:S02]  /*bd90*/  MOV R132, R2 ;  /* 0x0000000200847202 */ /* 0x000fe40000000f00 */
.L_x_1698:
[----:B------:R-:W-:Y:S04]  /*bda0*/  DEPBAR.LE SB0, 0x2 ;  /* 0x000080800000791a */ /* 0x000fe80000000000 */
[----:B------:R-:W-:Y:S01]  /*bdb0*/  WARPSYNC 0xffffffff ;  /* 0xffffffff00007948 */ /* 0x000fe20003800000 */
[----:B------:R-:W-:Y:S01]  /*bdc0*/  BAR.SYNC.DEFER_BLOCKING 0x0 ;  /* 0x0000000000007b1d */ /* 0x000fe20000010000 */
[----:B------:R-:W-:Y:S01]  /*bdd0*/  IMAD R133, R134, 0x6000, RZ ;  /* 0x0000600086857824 */ /* 0x000fe200078e02ff */
[----:B------:R-:W-:Y:S03]  /*bde0*/  ISETP.GE.AND P6, PT, R230, R241, PT ;  /* 0x000000f1e600720c */ /* 0x000fe60003fc6270 */
[----:B------:R-:W-:Y:S04]  /*bdf0*/  IMAD.IADD R189, R186, 0x1, R133 ;  /* 0x00000001babd7824 */ /* 0x000fe800078e0285 */
[C---:B------:R-:W-:Y:S01]  /*be00*/  IMAD.IADD R190, R180.reuse, 0x1, R189 ;  /* 0x00000001b4be7824 */ /* 0x040fe200078e02bd */
[----:B------:R-:W-:Y:S05]  /*be10*/  IADD3 R191, R180, R189, R135 ;  /* 0x000000bdb4bf7210 */ /* 0x000fea0007ffe087 */
[----:B------:R-:W-:Y:S01]  /*be20*/  @!P6 IADD3 R0, R241, -0x1, RZ ;  /* 0xfffffffff100e810 */ /* 0x000fe20007ffe0ff */
[----:B------:R-:W-:Y:S02]  /*be30*/  @!P6 IMAD.MOV.U32 R2, RZ, RZ, c[0x0][0x208] ;  /* 0x00008200ff02e624 */ /* 0x000fe400078e00ff */
[----:B------:R-:W-:Y:S01]  /*be40*/  @!P6 IMAD.MOV.U32 R21, RZ, RZ, c[0x0][0x20c] ;  /* 0x00008300ff15e624 */ /* 0x000fe200078e00ff */
[----:B------:R-:W-:Y:S01]  /*be50*/  @!P6 SHF.R.S32.HI R23, RZ, 0x1f, R0 ;  /* 0x0000001fff17e819 */ /* 0x000fe20000011400 */
[----:B------:R-:W-:Y:S01]  /*be60*/  @!P6 IMAD.WIDE.U32 R4, R0, c[0x0][0x208], RZ ;  /* 0x000082000004ea25 */ /* 0x000fe200078e00ff */
[----:B------:R-:W-:Y:S03]  /*be70*/  LDSM.16.M88.4 R32, [R188] ;  /* 0x00000000bc20783b */ /* 0x000fe60000000200 */
[----:B------:R-:W-:Y:S01]  /*be80*/  @!P6 IMAD R23, R23, c[0x0][0x208], RZ ;  /* 0x000082001717ea24 */ /* 0x000fe200078e02ff */
[----:B------:R-:W-:Y:S01]  /*be90*/  ULDC UR4, c[0x0][0x324] ;  /* 0x0000c90000047ab9 */ /* 0x000fe20000000800 */
[----:B------:R-:W-:Y:S01]  /*bea0*/  @!P6 IMAD.SHL.U32 R13, R4, 0x40, RZ ;  /* 0x00000040040de824 */ /* 0x000fe200078e00ff */
[----:B------:R-:W-:Y:S01]  /*beb0*/  ULOP3.LUT UR4, URZ, UR4, URZ, 0x33, !UPT ;  /* 0x000000043f047292 */ /* 0x000fe2000f8e333f */
[----:B------:R-:W1:Y:S01]  /*bec0*/  LDSM.16.M88.4 R8, [R189] ;  /* 0x00000000bd08783b */ /* 0x000e620000000200 */
[----:B------:R-:W-:Y:S02]  /*bed0*/  @!P6 IMAD R23, R0, c[0x0][0x20c], R23 ;  /* 0x000083000017ea24 */ /* 0x000fe400078e0217 */
[-C--:B------:R-:W-:Y:S02]  /*bee0*/  @!P6 IADD3 R15, P5, R13, R234.reuse, RZ ;  /* 0x000000ea0d0fe210 */ /* 0x080fe40007fbe0ff */
[----:B------:R-:W2:Y:S01]  /*bef0*/  LDSM.16.M88.4 R16, [R189+0x800] ;  /* 0x00080000bd10783b */ /* 0x000ea20000000200 */
[----:B------:R-:W-:Y:S01]  /*bf00*/  @!P6 IMAD.IADD R23, R5, 0x1, R23 ;  /* 0x000000010517e824 */ /* 0x000fe200078e0217 */
[----:B------:R-:W-:Y:S02]  /*bf10*/  @!P6 LEA R28, P4, R15, c[0x0][0x1f8], 0x1 ;  /* 0x00007e000f1cea11 */ /* 0x000fe400078808ff */
[----:B------:R-:W-:Y:S01]  /*bf20*/  @!P6 LEA R13, P0, R2, R13, 0x5 ;  /* 0x0000000d020de211 */ /* 0x000fe200078028ff */
[----:B------:R-:W3:Y:S01]  /*bf30*/  LDSM.16.M88.4 R24, [R189+0x1000] ;  /* 0x00100000bd18783b */ /* 0x000ee20000000200 */
[----:B------:R-:W-:Y:S04]  /*bf40*/  @!P6 SHF.L.U64.HI R23, R4, 0x6, R23 ;  /* 0x000000060417e819 */ /* 0x000fe80000010217 */
[----:B------:R-:W4:Y:S01]  /*bf50*/  LDSM.16.M88.4 R136, [R189+0x1800] ;  /* 0x00180000bd88783b */ /* 0x000f220000000200 */
[----:B------:R-:W-:Y:S01]  /*bf60*/  @!P6 IMAD.X R0, R23, 0x1, R194, P5 ;  /* 0x000000011700e824 */ /* 0x000fe200028e06c2 */
[----:B------:R-:W-:Y:S01]  /*bf70*/  @!P6 LEA.HI.X R21, R2, R23, R21, 0x5, P0 ;  /* 0x000000170215e211 */ /* 0x000fe200000f2c15 */
[----:B------:R-:W-:Y:S01]  /*bf80*/  @!P6 IMAD R2, R233, 0x6000, R207 ;  /* 0x00006000e902e824 */ /* 0x000fe200078e02cf */
[----:B------:R-:W-:Y:S01]  /*bf90*/  @!P6 ISETP.GE.AND P0, PT, R204, c[0x0][0x1d4], PT ;  /* 0x00007500cc00ea0c */ /* 0x000fe20003f06270 */
[----:B------:R-:W-:Y:S01]  /*bfa0*/  LDSM.16.M88.4 R140, [R185] ;  /* 0x00000000b98c783b */ /* 0x000fe20000000200 */
[----:B------:R-:W-:Y:S02]  /*bfb0*/  @!P6 LEA.HI.X R29, R15, c[0x0][0x1fc], R0, 0x1, P4 ;  /* 0x00007f000f1dea11 */ /* 0x000fe400020f0c00 */
[----:B------:R-:W-:Y:S02]  /*bfc0*/  @!P6 ISETP.GE.AND P4, PT, R218, c[0x0][0x1d4], PT ;  /* 0x00007500da00ea0c */ /* 0x000fe40003f86270 */
[----:B------:R-:W5:Y:S01]  /*bfd0*/  LDSM.16.M88.4 R144, [R190] ;  /* 0x00000000be90783b */ /* 0x000f620000000200 */
[----:B------:R-:W-:Y:S04]  /*bfe0*/  @!P6 IADD3 R0, P5, R13, R234, RZ ;  /* 0x000000ea0d00e210 */ /* 0x000fe80007fbe0ff */
[----:B------:R-:W3:Y:S01]  /*bff0*/  LDSM.16.M88.4 R148, [R190+0x800] ;  /* 0x00080000be94783b */ /* 0x000ee20000000200 */
[----:B------:R-:W-:Y:S01]  /*c000*/  @!P6 IMAD.X R21, R21, 0x1, R194, P5 ;  /* 0x000000011515e824 */ /* 0x000fe200028e06c2 */
[C---:B------:R-:W-:Y:S03]  /*c010*/  @!P6 LEA R176, P5, R0.reuse, c[0x0][0x1f8], 0x1 ;  /* 0x00007e0000b0ea11 */ /* 0x040fe600078a08ff */
[----:B------:R-:W4:Y:S01]  /*c020*/  LDSM.16.M88.4 R152, [R190+0x1000] ;  /* 0x00100000be98783b */ /* 0x000f220000000200 */
[----:B------:R-:W-:Y:S01]  /*c030*/  @!P6 LEA.HI.X R177, R0, c[0x0][0x1fc], R21, 0x1, P5 ;  /* 0x00007f0000b1ea11 */ /* 0x000fe200028f0c15 */
[----:B------:R-:W-:Y:S01]  /*c040*/  IMAD.IADD R0, R135, 0x1, R189 ;  /* 0x0000000187007824 */ /* 0x000fe200078e02bd */
[C---:B-1----:R-:W-:Y:S02]  /*c050*/  HMMA.16816.F32.BF16 R4, R32.reuse, R8, RZ ;  /* 0x000000082004723c */ /* 0x042fe400000418ff */
[----:B------:R-:W1:Y:S05]  /*c060*/  LDSM.16.M88.4 R156, [R190+0x1800] ;  /* 0x00180000be9c783b */ /* 0x000e6a0000000200 */
[----:B------:R-:W-:Y:S01]  /*c070*/  @!PT LDS RZ, [RZ] ;  /* 0x00000000fffff984 */ /* 0x000fe20000000800 */
[----:B------:R-:W-:Y:S01]  /*c080*/  @!PT LDS RZ, [RZ] ;  /* 0x00000000fffff984 */ /* 0x000fe20000000800 */
[----:B------:R-:W-:Y:S01]  /*c090*/  @!PT LDS RZ, [RZ] ;  /* 0x00000000fffff984 */ /* 0x000fe20000000800 */
[----:B------:R4:W-:Y:S01]  /*c0a0*/  @!P6 LDGSTS.E.BYPASS.LTC128B.128 [R2], [R28.64], !P4 ;  /* 0x000000001c02efae */ /* 0x0009e2000e101d48 */
[C---:B------:R-:W-:Y:S04]  /*c0b0*/  HMMA.16816.F32.BF16 R8, R32.reuse, R10, RZ ;  /* 0x0000000a2008723c */ /* 0x040fe800000418ff */
[----:B------:R4:W-:Y:S04]  /*c0c0*/  @!P6 LDGSTS.E.BYPASS.LTC128B.128 [R2+0x2000], [R28.64+0x80], !P0 ;  /* 0x020000801c02efae */ /* 0x0009e8000c101d48 */
[C---:B--2---:R-:W-:Y:S01]  /*c0d0*/  HMMA.16816.F32.BF16 R12, R32.reuse, R16, RZ ;  /* 0x00000010200c723c */ /* 0x044fe200000418ff */
[----:B------:R4:W-:Y:S05]  /*c0e0*/  @!P6 LDGSTS.E.BYPASS.LTC128B.128 [R2+0x4000], [R28.64+0x100], !P3 ;  /* 0x040001001c02efae */ /* 0x0009ea000d901d48 */
[----:B------:R2:W-:Y:S02]  /*c0f0*/  @!P6 LDGSTS.E.BYPASS.LTC128B.128 [R2+0x1000], [R176.64], !P4 ;  /* 0x01000000b002efae */ /* 0x0005e4000e101d48 */
[C---:B------:R-:W-:Y:S03]  /*c100*/  HMMA.16816.F32.BF16 R16, R32.reuse, R18, RZ ;  /* 0x000000122010723c */ /* 0x040fe600000418ff */
[----:B------:R2:W-:Y:S01]  /*c110*/  @!P6 LDGSTS.E.BYPASS.LTC128B.128 [R2+0x3000], [R176.64+0x80], !P0 ;  /* 0x03000080b002efae */ /* 0x0005e2000c101d48 */
[C---:B------:R-:W-:Y:S02]  /*c120*/  ISETP.GE.AND P0, PT, R233.reuse, 0x1, PT ;  /* 0x00000001e900780c */ /* 0x040fe40003f06270 */
[----:B------:R-:W-:Y:S02]  /*c130*/  IADD3 R233, R233, 0x1, RZ ;  /* 0x00000001e9e97810 */ /* 0x000fe40007ffe0ff */
[C---:B---3--:R-:W-:Y:S01]  /*c140*/  HMMA.16816.F32.BF16 R20, R32.reuse, R24, RZ ;  /* 0x000000182014723c */ /* 0x048fe200000418ff */
[----:B------:R2:W-:Y:S03]  /*c150*/  @!P6 LDGSTS.E.BYPASS.LTC128B.128 [R2+0x5000], [R176.64+0x100], !P3 ;  /* 0x05000100b002efae */ /* 0x0005e6000d901d48 */
[----:B------:R-:W-:Y:S02]  /*c160*/  SEL R233, R233, RZ, !P0 ;  /* 0x000000ffe9e97207 */ /* 0x000fe40004000000 */
[----:B------:R-:W-:Y:S02]  /*c170*/  LDSM.16.M88.4 R160, [R184] ;  /* 0x00000000b8a0783b */ /* 0x000fe40000000200 */
[C---:B------:R-:W-:Y:S03]  /*c180*/  HMMA.16816.F32.BF16 R24, R32.reuse, R26, RZ ;  /* 0x0000001a2018723c */ /* 0x040fe600000418ff */
[----:B------:R-:W3:Y:S05]  /*c190*/  LDSM.16.M88.4 R164, [R0] ;  /* 0x0000000000a4783b */ /* 0x000eea0000000200 */
[C---:B----4-:R-:W-:Y:S01]  /*c1a0*/  HMMA.16816.F32.BF16 R28, R32.reuse, R136, RZ ;  /* 0x00000088201c723c */ /* 0x050fe200000418ff */
[----:B------:R-:W4:Y:S05]  /*c1b0*/  LDSM.16.M88.4 R168, [R0+0x800] ;  /* 0x0008000000a8783b */ /* 0x000f2a0000000200 */
[----:B------:R-:W1:Y:S02]  /*c1c0*/  LDSM.16.M88.4 R172, [R0+0x1000] ;  /* 0x0010000000ac783b */ /* 0x000e640000000200 */
[----:B------:R-:W-:Y:S03]  /*c1d0*/  HMMA.16816.F32.BF16 R32, R32, R138, RZ ;  /* 0x0000008a2020723c */ /* 0x000fe600000418ff */
[----:B------:R-:W1:Y:S01]  /*c1e0*/  LDSM.16.M88.4 R136, [R0+0x1800] ;  /* 0x001800000088783b */ /* 0x000e620000000200 */
[----:B--2---:R-:W-:Y:S04]  /*c1f0*/  IMAD.IADD R2, R135, 0x1, R190 ;  /* 0x0000000187027824 */ /* 0x004fe800078e02be */
[C---:B-----5:R-:W-:Y:S01]  /*c200*/  HMMA.16816.F32.BF16 R4, R140.reuse, R144, R4 ;  /* 0x000000908c04723c */ /* 0x060fe20000041804 */
[----:B------:R-:W-:Y:S05]  /*c210*/  LDSM.16.M88.4 R176, [R2+0x800] ;  /* 0x0008000002b0783b */ /* 0x000fea0000000200 */
[----:B------:R-:W0:Y:S02]  /*c220*/  LDGDEPBAR ;  /* 0x00000000000079af */ /* 0x000e240000000000 */
[C---:B------:R-:W-:Y:S03]  /*c230*/  HMMA.16816.F32.BF16 R8, R140.reuse, R146, R8 ;  /* 0x000000928c08723c */ /* 0x040fe60000041808 */
[----:B------:R-:W-:Y:S05]  /*c240*/  LDSM.16.M88.4 R144, [R183] ;  /* 0x00000000b790783b */ /* 0x000fea0000000200 */
[C---:B------:R-:W-:Y:S08]  /*c250*/  HMMA.16816.F32.BF16 R12, R140.reuse, R148, R12 ;  /* 0x000000948c0c723c */ /* 0x040ff0000004180c */
[C---:B------:R-:W-:Y:S01]  /*c260*/  HMMA.16816.F32.BF16 R16, R140.reuse, R150, R16 ;  /* 0x000000968c10723c */ /* 0x040fe20000041810 */
[----:B------:R-:W2:Y:S07]  /*c270*/  LDSM.16.M88.4 R148, [R2] ;  /* 0x000000000294783b */ /* 0x000eae0000000200 */
[C---:B------:R-:W-:Y:S08]  /*c280*/  HMMA.16816.F32.BF16 R20, R140.reuse, R152, R20 ;  /* 0x000000988c14723c */ /* 0x040ff00000041814 */
[C---:B------:R-:W-:Y:S01]  /*c290*/  HMMA.16816.F32.BF16 R24, R140.reuse, R154, R24 ;  /* 0x0000009a8c18723c */ /* 0x040fe20000041818 */
[----:B------:R-:W5:Y:S07]  /*c2a0*/  LDSM.16.M88.4 R152, [R2+0x1000] ;  /* 0x001000000298783b */ /* 0x000f6e0000000200 */
[C---:B-1----:R-:W-:Y:S08]  /*c2b0*/  HMMA.16816.F32.BF16 R28, R140.reuse, R156, R28 ;  /* 0x0000009c8c1c723c */ /* 0x042ff0000004181c */
[----:B------:R-:W-:Y:S01]  /*c2c0*/  HMMA.16816.F32.BF16 R32, R140, R158, R32 ;  /* 0x0000009e8c20723c */ /* 0x000fe20000041820 */
[----:B------:R-:W1:Y:S05]  /*c2d0*/  LDSM.16.M88.4 R140, [R2+0x1800] ;  /* 0x00180000028c783b */ /* 0x000e6a0000000200 */
[----:B------:R-:W-:Y:S02]  /*c2e0*/  LDSM.16.M88.4 R156, [R188+0x4000] ;  /* 0x00400000bc9c783b */ /* 0x000fe40000000200 */
[C---:B---3--:R-:W-:Y:S08]  /*c2f0*/  HMMA.16816.F32.BF16 R4, R160.reuse, R164, R4 ;  /* 0x000000a4a004723c */ /* 0x048ff00000041804 */
[C---:B------:R-:W-:Y:S01]  /*c300*/  HMMA.16816.F32.BF16 R8, R160.reuse, R166, R8 ;  /* 0x000000a6a008723c */ /* 0x040fe20000041808 */
[----:B------:R-:W3:Y:S07]  /*c310*/  LDSM.16.M88.4 R164, [R189+0x2000] ;  /* 0x00200000bda4783b */ /* 0x000eee0000000200 */
[C---:B----4-:R-:W-:Y:S08]  /*c320*/  HMMA.16816.F32.BF16 R12, R160.reuse, R168, R12 ;  /* 0x000000a8a00c723c */ /* 0x050ff0000004180c */
[C---:B------:R-:W-:Y:S01]  /*c330*/  HMMA.16816.F32.BF16 R16, R160.reuse, R170, R16 ;  /* 0x000000aaa010723c */ /* 0x040fe20000041810 */
[----:B------:R-:W4:Y:S07]  /*c340*/  LDSM.16.M88.4 R168, [R189+0x2800] ;  /* 0x00280000bda8783b */ /* 0x000f2e0000000200 */
[C---:B------:R-:W-:Y:S08]  /*c350*/  HMMA.16816.F32.BF16 R20, R160.reuse, R172, R20 ;  /* 0x000000aca014723c */ /* 0x040ff00000041814 */
[C---:B------:R-:W-:Y:S01]  /*c360*/  HMMA.16816.F32.BF16 R24, R160.reuse, R174, R24 ;  /* 0x000000aea018723c */ /* 0x040fe20000041818 */
[----:B------:R-:W1:Y:S07]  /*c370*/  LDSM.16.M88.4 R172, [R189+0x3000] ;  /* 0x00300000bdac783b */ /* 0x000e6e0000000200 */
[C---:B------:R-:W-:Y:S08]  /*c380*/  HMMA.16816.F32.BF16 R28, R160.reuse, R136, R28 ;  /* 0x00000088a01c723c */ /* 0x040ff0000004181c */
        /* <DEDUP_REMOVED lines=83> */
[----:B------:R2:W3:Y:S07]  /*c8c0*/  LDSM.16.M88.4 R160, [R2+0x4000] ;  /* 0x0040000002a0783b */ /* 0x0004ee0000000200 */
[C---:B------:R-:W-:Y:S08]  /*c8d0*/  HMMA.16816.F32.BF16 R12, R144.reuse, R176, R12 ;  /* 0x000000b0900c723c */ /* 0x040ff0000004180c */
[C---:B------:R-:W-:Y:S01]  /*c8e0*/  HMMA.16816.F32.BF16 R16, R144.reuse, R178, R16 ;  /* 0x000000b29010723c */ /* 0x040fe20000041810 */
[----:B------:R-:W4:Y:S07]  /*c8f0*/  LDSM.16.M88.4 R176, [R191+0x4800] ;  /* 0x00480000bfb0783b */ /* 0x000f2e0000000200 */
[C---:B-----5:R-:W-:Y:S04]  /*c900*/  HMMA.16816.F32.BF16 R20, R144.reuse, R152, R20 ;  /* 0x000000989014723c */ /* 0x060fe80000041814 */
[----:B--2---:R-:W-:Y:S04]  /*c910*/  IMAD.IADD R2, R210, 0x1, R193 ;  /* 0x00000001d2027824 */ /* 0x004fe800078e02c1 */
[C---:B------:R-:W-:Y:S01]  /*c920*/  HMMA.16816.F32.BF16 R24, R144.reuse, R154, R24 ;  /* 0x0000009a9018723c */ /* 0x040fe20000041818 */
[----:B------:R-:W2:Y:S03]  /*c930*/  LDSM.16.M88.4 R152, [R191+0x5000] ;  /* 0x00500000bf98783b */ /* 0x000ea60000000200 */
[----:B------:R-:W-:Y:S04]  /*c940*/  @P2 IMAD.HI.U32 R0, R2, c[0x0][0x2c8], RZ ;  /* 0x0000b20002002a27 */ /* 0x000fe800078e00ff */
[C---:B-1----:R-:W-:Y:S04]  /*c950*/  HMMA.16816.F32.BF16 R28, R144.reuse, R140, R28 ;  /* 0x0000008c901c723c */ /* 0x042fe8000004181c */
[----:B------:R-:W-:Y:S01]  /*c960*/  @P2 SHF.R.U32.HI R2, RZ, c[0x0][0x2cc], R0 ;  /* 0x0000b300ff022a19 */ /* 0x000fe20000011600 */
[----:B------:R-:W-:Y:S03]  /*c970*/  IMAD.SHL.U32 R0, R241, 0x40, RZ ;  /* 0x00000040f1007824 */ /* 0x000fe600078e00ff */
[----:B------:R-:W-:Y:S01]  /*c980*/  HMMA.16816.F32.BF16 R32, R144, R142, R32 ;  /* 0x0000008e9020723c */ /* 0x000fe20000041820 */
[----:B------:R-:W1:Y:S07]  /*c990*/  LDSM.16.M88.4 R140, [R191+0x5800] ;  /* 0x00580000bf8c783b */ /* 0x000e6e0000000200 */
[C---:B---3--:R-:W-:Y:S08]  /*c9a0*/  HMMA.16816.F32.BF16 R4, R156.reuse, R164, R4 ;  /* 0x000000a49c04723c */ /* 0x048ff00000041804 */
[C---:B------:R-:W-:Y:S08]  /*c9b0*/  HMMA.16816.F32.BF16 R8, R156.reuse, R166, R8 ;  /* 0x000000a69c08723c */ /* 0x040ff00000041808 */
[C---:B----4-:R-:W-:Y:S08]  /*c9c0*/  HMMA.16816.F32.BF16 R12, R156.reuse, R168, R12 ;  /* 0x000000a89c0c723c */ /* 0x050ff0000004180c */
[C---:B------:R-:W-:Y:S08]  /*c9d0*/  HMMA.16816.F32.BF16 R16, R156.reuse, R170, R16 ;  /* 0x000000aa9c10723c */ /* 0x040ff00000041810 */
[C---:B------:R-:W-:Y:S08]  /*c9e0*/  HMMA.16816.F32.BF16 R20, R156.reuse, R172, R20 ;  /* 0x000000ac9c14723c */ /* 0x040ff00000041814 */
[C---:B------:R-:W-:Y:S08]  /*c9f0*/  HMMA.16816.F32.BF16 R24, R156.reuse, R174, R24 ;  /* 0x000000ae9c18723c */ /* 0x040ff00000041818 */
[C---:B------:R-:W-:Y:S01]  /*ca00*/  HMMA.16816.F32.BF16 R28, R156.reuse, R136, R28 ;  /* 0x000000889c1c723c */ /* 0x040fe2000004181c */
[----:B------:R-:W3:Y:S06]  /*ca10*/  SHFL.IDX PT, R137, R2, RZ, 0x1c1f ;  /* 0x001c1fff02897589 */ /* 0x000eec00000e0000 */
[----:B------:R-:W-:Y:S01]  /*ca20*/  IADD3 R136, -R209, 0x1, -R0 ;  /* 0x00000001d1887810 */ /* 0x000fe20007ffe900 */
[----:B------:R-:W-:Y:S04]  /*ca30*/  HMMA.16816.F32.BF16 R32, R156, R138, R32 ;  /* 0x0000008a9c20723c */ /* 0x000fe80000041820 */
[----:B------:R-:W-:Y:S04]  /*ca40*/  IADD3 R136, -R228, R136, R227 ;  /* 0x00000088e4887210 */ /* 0x000fe80007ffe1e3 */
[C---:B------:R-:W-:Y:S05]  /*ca50*/  HMMA.16816.F32.BF16 R4, R148.reuse, R160, R4 ;  /* 0x000000a09404723c */ /* 0x040fea0000041804 */
[C---:B------:R-:W-:Y:S02]  /*ca60*/  IADD3 R138, R136.reuse, c[0x0][0x328], RZ ;  /* 0x0000ca00888a7a10 */ /* 0x040fe40007ffe0ff */
[----:B------:R-:W-:Y:S01]  /*ca70*/  IADD3 R136, R136, UR4, RZ ;  /* 0x0000000488887c10 */ /* 0x000fe2000fffe0ff */
[C---:B------:R-:W-:Y:S08]  /*ca80*/  HMMA.16816.F32.BF16 R8, R148.reuse, R162, R8 ;  /* 0x000000a29408723c */ /* 0x040ff00000041808 */
[C---:B------:R-:W-:Y:S08]  /*ca90*/  HMMA.16816.F32.BF16 R12, R148.reuse, R176, R12 ;  /* 0x000000b0940c723c */ /* 0x040ff0000004180c */
[C---:B------:R-:W-:Y:S08]  /*caa0*/  HMMA.16816.F32.BF16 R16, R148.reuse, R178, R16 ;  /* 0x000000b29410723c */ /* 0x040ff00000041810 */
[C---:B--2---:R-:W-:Y:S08]  /*cab0*/  HMMA.16816.F32.BF16 R20, R148.reuse, R152, R20 ;  /* 0x000000989414723c */ /* 0x044ff00000041814 */
[C---:B------:R-:W-:Y:S08]  /*cac0*/  HMMA.16816.F32.BF16 R24, R148.reuse, R154, R24 ;  /* 0x0000009a9418723c */ /* 0x040ff00000041818 */
[C---:B-1----:R-:W-:Y:S07]  /*cad0*/  HMMA.16816.F32.BF16 R28, R148.reuse, R140, R28 ;  /* 0x0000008c941c723c */ /* 0x042fee000004181c */
[--C-:B---3--:R-:W-:Y:S01]  /*cae0*/  IMAD.IADD R140, R136, 0x1, R137.reuse ;  /* 0x00000001888c7824 */ /* 0x108fe200078e0289 */
[----:B------:R-:W-:Y:S07]  /*caf0*/  HMMA.16816.F32.BF16 R32, R148, R142, R32 ;  /* 0x0000008e9420723c */ /* 0x000fee0000041820 */
[----:B------:R-:W-:Y:S01]  /*cb00*/  IMAD.IADD R142, R138, 0x1, R137 ;  /* 0x000000018a8e7824 */ /* 0x000fe200078e0289 */
        /* <DEDUP_REMOVED lines=14> */
.L_x_1692:
[----:B------:R-:W-:Y:S04]  /*cbf0*/  MOV R137, c[0x0][0x32c] ;  /* 0x0000cb0000897a02 */ /* 0x000fe80000000f00 */
[----:B------:R-:W-:Y:S11]  /*cc00*/  ISETP.NE.AND P0, PT, R137, 0x1, PT ;  /* 0x000000018900780c */ /* 0x000ff60003f05270 */
[----:B------:R-:W-:Y:S02]  /*cc10*/  @!UPT UIADD3 URZ, URZ, URZ, URZ ;  /* 0x0000003f3f3ff290 */ /* 0x000fe4000fffe03f */
[----:B------:R-:W-:Y:S05]  /*cc20*/  @P0 IMAD.HI.U32 R137, R139, c[0x0][0x330], RZ ;  /* 0x0000cc008b890a27 */ /* 0x000fea00078e00ff */
[----:B------:R-:W-:Y:S02]  /*cc30*/  @P0 SHF.R.U32.HI R139, RZ, c[0x0][0x334], R137 ;  /* 0x0000cd00ff8b0a19 */ /* 0x000fe40000011689 */
.L_x_1693:
[----:B------:R-:W-:Y:S05]  /*cc40*/  BSYNC B0 ;  /* 0x0000000000007941 */ /* 0x000fea0003800000 */
.L_x_1691:
[----:B------:R-:W-:Y:S04]  /*cc50*/  IMAD R144, R139, c[0x0][0x32c], -R0 ;  /* 0x0000cb008b907a24 */ /* 0x000fe800078e0a00 */
[----:B------:R-:W-:Y:S05]  /*cc60*/  IMAD.IADD R139, R144, 0x1, -R209 ;  /* 0x00000001908b7824 */ /* 0x000fea00078e0ad1 */
[----:B------:R-:W-:Y:S02]  /*cc70*/  IADD3 R137, R139, c[0x0][0x32c], RZ ;  /* 0x0000cb008b897a10 */ /* 0x000fe40007ffe0ff */
[----:B------:R-:W-:Y:S02]  /*cc80*/  IMNMX R140, R140, R139, !PT ;  /* 0x0000008b8c8c7217 */ /* 0x000fe40007800200 */
[----:B------:R-:W-:Y:S02]  /*cc90*/  IMNMX R142, R142, R137, PT ;  /* 0x000000898e8e7217 */ /* 0x000fe40003800200 */
.L_x_1690:
[----:B------:R-:W-:Y:S04]  /*cca0*/  ISETP.GT.AND P0, PT, R241, -0x1, PT ;  /* 0xfffffffff100780c */ /* 0x000fe80003f04270 */
[C---:B------:R-:W-:Y:S02]  /*ccb0*/  ISETP.GT.AND P4, PT, R140.reuse, RZ, P0 ;  /* 0x000000ff8c00720c */ /* 0x040fe40000784270 */
[----:B------:R-:W-:Y:S02]  /*ccc0*/  ISETP.GT.AND P6, PT, R140, 0x1, P0 ;  /* 0x000000018c00780c */ /* 0x000fe400007c4270 */
[----:B------:R-:W-:Y:S02]  /*ccd0*/  ISETP.LT.OR P4, PT, R142, 0x1, P4 ;  /* 0x000000018e00780c */ /* 0x000fe40002781670 */
        /* <DEDUP_REMOVED lines=8> */
[C---:B------:R-:W-:Y:S02]  /*cd60*/  ISETP.GT.AND P5, PT, R140.reuse, 0x11, P0 ;  /* 0x000000118c00780c */ /* 0x040fe400007a4270 */
[C---:B------:R-:W-:Y:S02]  /*cd70*/  ISETP.GT.AND P6, PT, R140.reuse, 0x10, P0 ;  /* 0x000000108c00780c */ /* 0x040fe400007c4270 */
[----:B------:R-:W-:Y:S02]  /*cd80*/  FSEL R9, R9, -INF , !P4 ;  /* 0xff80000009097808 */ /* 0x000fe40006000000 */
[----:B------:R-:W-:Y:S02]  /*cd90*/  ISETP.GT.AND P4, PT, R140, 0x18, P0 ;  /* 0x000000188c00780c */ /* 0x000fe40000784270 */
[C---:B------:R-:W-:Y:S02]  /*cda0*/  ISETP.LT.OR P5, PT, R142.reuse, 0x12, P5 ;  /* 0x000000128e00780c */ /* 0x040fe40002fa1670 */
[C---:B------:R-:W-:Y:S02]  /*cdb0*/  ISETP.LT.OR P6, PT, R142.reuse, 0x11, P6 ;  /* 0x000000118e00780c */ /* 0x040fe400037c1670 */
[----:B------:R-:W-:Y:S02]  /*cdc0*/  ISETP.LT.OR P4, PT, R142, 0x19, P4 ;  /* 0x000000198e00780c */ /* 0x000fe40002781670 */
[----:B------:R-:W-:Y:S02]  /*cdd0*/  FSEL R163, R13, -INF , !P5 ;  /* 0xff8000000da37808 */ /* 0x000fe40006800000 */
[----:B------:R-:W-:Y:S01]  /*cde0*/  FSEL R165, R12, -INF , !P6 ;  /* 0xff8000000ca57808 */ /* 0x000fe20007000000 */
[----:B------:R-:W1:Y:S01]  /*cdf0*/  SHFL.IDX PT, R13, R2, 0x1, 0x1c1f ;  /* 0x003c1f00020d7f89 */ /* 0x000e6200000e0000 */
[C---:B------:R-:W-:Y:S02]  /*ce00*/  ISETP.GT.AND P6, PT, R140.reuse, 0x19, P0 ;  /* 0x000000198c00780c */ /* 0x040fe400007c4270 */
[----:B------:R-:W-:Y:S02]  /*ce10*/  ISETP.GT.AND P5, PT, R140, 0x20, P0 ;  /* 0x000000208c00780c */ /* 0x000fe400007a4270 */
        /* <DEDUP_REMOVED lines=42> */
.L_x_1696:
[----:B------:R-:W-:Y:S04]  /*d0c0*/  MOV R8, c[0x0][0x32c] ;  /* 0x0000cb0000087a02 */ /* 0x000fe80000000f00 */
[----:B------:R-:W-:Y:S11]  /*d0d0*/  ISETP.NE.AND P4, PT, R8, 0x1, PT ;  /* 0x000000010800780c */ /* 0x000ff60003f85270 */
[----:B------:R-:W-:Y:S02]  /*d0e0*/  @!UPT UIADD3 URZ, URZ, URZ, URZ ;  /* 0x0000003f3f3ff290 */ /* 0x000fe4000fffe03f */
[----:B------:R-:W-:Y:S05]  /*d0f0*/  @P4 IMAD.HI.U32 R8, R13, c[0x0][0x330], RZ ;  /* 0x0000cc000d084a27 */ /* 0x000fea00078e00ff */
[----:B------:R-:W-:Y:S02]  /*d100*/  @P4 SHF.R.U32.HI R13, RZ, c[0x0][0x334], R8 ;  /* 0x0000cd00ff0d4a19 */ /* 0x000fe40000011608 */
.L_x_1697:
[----:B------:R-:W-:Y:S05]  /*d110*/  BSYNC B0 ;  /* 0x0000000000007941 */ /* 0x000fea0003800000 */
.L_x_1695:
[----:B------:R-:W-:Y:S04]  /*d120*/  IMAD R0, R13, c[0x0][0x32c], -R0 ;  /* 0x0000cb000d007a24 */ /* 0x000fe800078e0a00 */
[----:B------:R-:W-:Y:S05]  /*d130*/  IMAD.IADD R17, R0, 0x1, -R209 ;  /* 0x0000000100117824 */ /* 0x000fea00078e0ad1 */
[----:B------:R-:W-:Y:S02]  /*d140*/  IADD3 R13, R17, c[0x0][0x32c], RZ ;  /* 0x0000cb00110d7a10 */ /* 0x000fe40007ffe0ff */
[----:B------:R-:W-:Y:S02]  /*d150*/  IMNMX R4, R4, R17, !PT ;  /* 0x0000001104047217 */ /* 0x000fe40007800200 */
[----:B------:R-:W-:Y:S02]  /*d160*/  IMNMX R2, R2, R13, PT ;  /* 0x0000000d02027217 */ /* 0x000fe40003800200 */
.L_x_1694:
        /* <DEDUP_REMOVED lines=8> */
[C---:B------:R-:W-:Y:S02]  /*d1f0*/  ISETP.LT.OR P6, PT, R2.reuse, 0x1, P6 ;  /* 0x000000010200780c */ /* 0x040fe400037c1670 */
[----:B------:R-:W-:Y:S02]  /*d200*/  FMNMX.FTZ R0, R165, R0, !PT ;  /* 0x00000000a5007209 */ /* 0x000fe40007810000 */
[----:B------:R-:W-:Y:S02]  /*d210*/  ISETP.LT.OR P5, PT, R2, 0x2, P5 ;  /* 0x000000020200780c */ /* 0x000fe40002fa1670 */
[----:B------:R-:W-:Y:S02]  /*d220*/  FMNMX.FTZ R0, R163, R0, !PT ;  /* 0x00000000a3007209 */ /* 0x000fe40007810000 */
[----:B------:R-:W-:Y:S02]  /*d230*/  ISETP.GT.AND P4, PT, R4, 0x8, P0 ;  /* 0x000000080400780c */ /* 0x000fe40000784270 */
[----:B------:R-:W-:Y:S02]  /*d240*/  FSEL R16, R6, -INF , !P6 ;  /* 0xff80000006107808 */ /* 0x000fe40007000000 */
[----:B------:R-:W-:Y:S02]  /*d250*/  FMNMX.FTZ R0, R139, R0, !PT ;  /* 0x000000008b007209 */ /* 0x000fe40007810000 */
[----:B------:R-:W-:Y:S02]  /*d260*/  FSEL R8, R7, -INF , !P5 ;  /* 0xff80000007087808 */ /* 0x000fe40006800000 */
[----:B------:R-:W-:Y:S02]  /*d270*/  ISETP.GT.AND P6, PT, R4, 0x9, P0 ;  /* 0x000000090400780c */ /* 0x000fe400007c4270 */
[----:B------:R-:W-:Y:S02]  /*d280*/  ISETP.LT.OR P4, PT, R2, 0x9, P4 ;  /* 0x000000090200780c */ /* 0x000fe40002781670 */
[----:B------:R-:W-:Y:S02]  /*d290*/  FMNMX.FTZ R7, R16, R3, !PT ;  /* 0x0000000310077209 */ /* 0x000fe40007810000 */
[----:B------:R-:W-:Y:S02]  /*d2a0*/  FMNMX.FTZ R0, R137, R0, !PT ;  /* 0x0000000089007209 */ /* 0x000fe40007810000 */
[----:B------:R-:W-:Y:S02]  /*d2b0*/  FSEL R10, R10, -INF , !P4 ;  /* 0xff8000000a0a7808 */ /* 0x000fe40006000000 */
[----:B------:R-:W-:Y:S02]  /*d2c0*/  FMNMX.FTZ R7, R8, R7, !PT ;  /* 0x0000000708077209 */ /* 0x000fe40007810000 */
[----:B------:R-:W-:Y:S02]  /*d2d0*/  ISETP.GT.AND P5, PT, R4, 0x10, P0 ;  /* 0x000000100400780c */ /* 0x000fe400007a4270 */
[----:B------:R-:W-:Y:S02]  /*d2e0*/  ISETP.LT.OR P6, PT, R2, 0xa, P6 ;  /* 0x0000000a0200780c */ /* 0x000fe400037c1670 */
[----:B------:R-:W-:Y:S02]  /*d2f0*/  ISETP.GT.AND P4, PT, R4, 0x11, P0 ;  /* 0x000000110400780c */ /* 0x000fe40000784270 */
        /* <DEDUP_REMOVED lines=30> */
[----:B------:R-:W-:Y:S02]  /*d4e0*/  FSEL R172, R23, -INF , !P6 ;  /* 0xff80000017ac7808 */ /* 0x000fe40007000000 */
[----:B------:R-:W-:Y:S02]  /*d4f0*/  ISETP.LT.OR P5, PT, R2, 0x29, P5 ;  /* 0x000000290200780c */ /* 0x000fe40002fa1670 */
[----:B------:R-:W-:Y:S02]  /*d500*/  FMNMX.FTZ R11, R174, R11, !PT ;  /* 0x0000000bae0b7209 */ /* 0x000fe40007810000 */
[----:B------:R-:W-:Y:S02]  /*d510*/  ISETP.GT.AND P4, PT, R4, 0x29, P0 ;  /* 0x000000290400780c */ /* 0x000fe40000784270 */
[----:B------:R-:W-:Y:S02]  /*d520*/  FMNMX.FTZ R7, R147, R0, !PT ;  /* 0x0000000093077209 */ /* 0x000fe40007810000 */
[----:B------:R-:W-:Y:S02]  /*d530*/  FSEL R142, R26, -INF , !P5 ;  /* 0xff8000001a8e7808 */ /* 0x000fe40006800000 */
[----:B------:R-:W-:Y:S01]  /*d540*/  ISETP.LT.OR P4, PT, R2, 0x2a, P4 ;  /* 0x0000002a0200780c */ /* 0x000fe20002781670 */
[----:B------:R-:W1:Y:S01]  /*d550*/  SHFL.BFLY PT, R0, R7, 0x2, 0x1f ;  /* 0x0c401f0007007f89 */ /* 0x000e6200000e0000 */
        /* <DEDUP_REMOVED lines=8> */
[----:B------:R-:W-:Y:S02]  /*d5e0*/  ISETP.LT.OR P5, PT, R2, 0x32, P5 ;  /* 0x000000320200780c */ /* 0x000fe40002fa1670 */
[----:B------:R-:W-:Y:S02]  /*d5f0*/  ISETP.GT.AND P4, PT, R4, 0x38, P0 ;  /* 0x000000380400780c */ /* 0x000fe40000784270 */
[----:B------:R-:W-:Y:S02]  /*d600*/  FSEL R158, R31, -INF , !P5 ;  /* 0xff8000001f9e7808 */ /* 0x000fe40006800000 */
[----:B------:R-:W-:Y:S02]  /*d610*/  ISETP.LT.OR P4, PT, R2, 0x39, P4 ;  /* 0x000000390200780c */ /* 0x000fe40002781670 */
[----:B------:R-:W-:Y:S02]  /*d620*/  FMNMX.FTZ R11, R160, R11, !PT ;  /* 0x0000000ba00b7209 */ /* 0x000fe40007810000 */
[----:B------:R-:W-:Y:S02]  /*d630*/  ISETP.GT.AND P0, PT, R4, 0x39, P0 ;  /* 0x000000390400780c */ /* 0x000fe40000704270 */
[----:B------:R-:W-:Y:S02]  /*d640*/  FSEL R146, R34, -INF , !P4 ;  /* 0xff80000022927808 */ /* 0x000fe40006000000 */
[----:B------:R-:W-:Y:S02]  /*d650*/  ISETP.LT.OR P0, PT, R2, 0x3a, P0 ;  /* 0x0000003a0200780c */ /* 0x000fe40000701670 */
[----:B------:R-:W-:Y:S02]  /*d660*/  FMNMX.FTZ R11, R158, R11, !PT ;  /* 0x0000000b9e0b7209 */ /* 0x000fe40007810000 */
[----:B------:R-:W-:Y:S02]  /*d670*/  FSEL R144, R35, -INF , !P0 ;  /* 0xff80000023907808 */ /* 0x000fe40004000000 */
[----:B------:R-:W-:Y:S02]  /*d680*/  FMNMX.FTZ R15, R146, R11, !PT ;  /* 0x0000000b920f7209 */ /* 0x000fe40007810000 */
[----:B-1----:R-:W-:Y:S02]  /*d690*/  FMNMX.FTZ R7, R7, R0, !PT ;  /* 0x0000000007077209 */ /* 0x002fe40007810000 */
[----:B------:R-:W-:Y:S02]  /*d6a0*/  FMNMX.FTZ R13, R144, R15, !PT ;  /* 0x0000000f900d7209 */ /* 0x000fe40007810000 */
[-C--:B------:R-:W-:Y:S01]  /*d6b0*/  IADD3 R148, R182, R133.reuse, RZ ;  /* 0x00000085b6947210 */ /* 0x080fe20007ffe0ff */
[----:B------:R-:W1:Y:S01]  /*d6c0*/  SHFL.BFLY PT, R2, R7, 0x1, 0x1f ;  /* 0x0c201f0007027f89 */ /* 0x000e6200000e0000 */
[----:B------:R-:W-:Y:S04]  /*d6d0*/  IADD3 R14, R181, R133, RZ ;  /* 0x00000085b50e7210 */ /* 0x000fe80007ffe0ff */
        /* <DEDUP_REMOVED lines=10> */
[----:B------:R-:W1:Y:S01]  /*d780*/  SHFL.BFLY PT, R0, R11, 0x1, 0x1f ;  /* 0x0c201f000b007f89 */ /* 0x000e6200000e0000 */
[----:B------:R-:W-:Y:S01]  /*d790*/  IADD3 R13, R187, R148, RZ ;  /* 0x00000094bb0d7210 */ /* 0x000fe20007ffe0ff */
[----:B------:R-:W-:Y:S01]  /*d7a0*/  FADD.FTZ R4, -R7, R132 ;  /* 0x0000008407047221 */ /* 0x000fe20000010100 */
[----:B------:R-:W-:Y:S01]  /*d7b0*/  MOV R132, R2 ;  /* 0x0000000200847202 */ /* 0x000fe20000000f00 */
[--C-:B------:R-:W-:Y:S02]  /*d7c0*/  FFMA.FTZ R150, R145, c[0x0][0x2d0], -R162.reuse ;  /* 0x0000b40091967a23 */ /* 0x100fe400000108a2 */
[--C-:B------:R-:W-:Y:S02]  /*d7d0*/  FFMA.FTZ R155, R149, c[0x0][0x2d0], -R162.reuse ;  /* 0x0000b400959b7a23 */ /* 0x100fe400000108a2 */
[--C-:B------:R-:W-:Y:S01]  /*d7e0*/  FFMA.FTZ R149, R5, c[0x0][0x2d0], -R162.reuse ;  /* 0x0000b40005957a23 */ /* 0x100fe200000108a2 */
[----:B------:R-:W2:Y:S01]  /*d7f0*/  LDSM.16.MT88.4 R24, [R13] ;  /* 0x000000000d18783b */ /* 0x000ea20000004200 */
[----:B------:R-:W-:Y:S01]  /*d800*/  FMUL.FTZ R5, R4, c[0x0][0x2d0] ;  /* 0x0000b40004057a20 */ /* 0x000fe20000410000 */
[----:B------:R-:W-:Y:S01]  /*d810*/  MUFU.EX2 R150, R150 ;  /* 0x0000009600967308 */ /* 0x000fe20000000800 */
[--C-:B------:R-:W-:Y:S02]  /*d820*/  FFMA.FTZ R152, R9, c[0x0][0x2d0], -R162.reuse ;  /* 0x0000b40009987a23 */ /* 0x100fe400000108a2 */
[--C-:B------:R-:W-:Y:S02]  /*d830*/  FFMA.FTZ R166, R137, c[0x0][0x2d0], -R162.reuse ;  /* 0x0000b40089a67a23 */ /* 0x100fe400000108a2 */
[--C-:B------:R-:W-:Y:S02]  /*d840*/  FFMA.FTZ R178, R141, c[0x0][0x2d0], -R162.reuse ;  /* 0x0000b4008db27a23 */ /* 0x100fe400000108a2 */
[--C-:B------:R-:W-:Y:S02]  /*d850*/  FFMA.FTZ R133, R165, c[0x0][0x2d0], -R162.reuse ;  /* 0x0000b400a5857a23 */ /* 0x100fe400000108a2 */
[--C-:B------:R-:W-:Y:S01]  /*d860*/  FFMA.FTZ R164, R163, c[0x0][0x2d0], -R162.reuse ;  /* 0x0000b400a3a47a23 */ /* 0x100fe200000108a2 */
[----:B------:R-:W3:Y:S01]  /*d870*/  MUFU.EX2 R12, R5 ;  /* 0x00000005000c7308 */ /* 0x000ee20000000800 */
        /* <DEDUP_REMOVED lines=9> */
[----:B------:R-:W-:Y:S01]  /*d910*/  FSEL R145, R145, RZ, P0 ;  /* 0x000000ff91917208 */ /* 0x000fe20000000000 */
[--C-:B------:R-:W-:Y:S02]  /*d920*/  FFMA.FTZ R161, R161, c[0x0][0x2d0], -R162.reuse ;  /* 0x0000b400a1a17a23 */ /* 0x100fe400000108a2 */
[----:B------:R-:W-:Y:S02]  /*d930*/  FADD.FTZ R4, -R4, R3 ;  /* 0x0000000304047221 */ /* 0x000fe40000010100 */
[--C-:B------:R-:W-:Y:S02]  /*d940*/  FFMA.FTZ R154, R16, c[0x0][0x2d0], -R145.reuse ;  /* 0x0000b400109a7a23 */ /* 0x100fe40000010891 */
[--C-:B------:R-:W-:Y:S01]  /*d950*/  FFMA.FTZ R153, R8, c[0x0][0x2d0], -R145.reuse ;  /* 0x0000b40008997a23 */ /* 0x100fe20000010891 */
[----:B------:R-:W-:Y:S01]  /*d960*/  MUFU.EX2 R149, R149 ;  /* 0x0000009500957308 */ /* 0x000fe20000000800 */
[--C-:B------:R-:W-:Y:S02]  /*d970*/  FFMA.FTZ R151, R10, c[0x0][0x2d0], -R145.reuse ;  /* 0x0000b4000a977a23 */ /* 0x100fe40000010891 */
[--C-:B------:R-:W-:Y:S02]  /*d980*/  FFMA.FTZ R156, R6, c[0x0][0x2d0], -R145.reuse ;  /* 0x0000b400069c7a23 */ /* 0x100fe40000010891 */
[----:B------:R-:W-:Y:S02]  /*d990*/  FMUL.FTZ R3, R4, c[0x0][0x2d0] ;  /* 0x0000b40004037a20 */ /* 0x000fe40000410000 */
[C---:B---3--:R-:W-:Y:S02]  /*d9a0*/  FMUL.FTZ R4, R12.reuse, R128 ;  /* 0x000000800c047220 */ /* 0x048fe40000410000 */
[C---:B------:R-:W-:Y:S01]  /*d9b0*/  FMUL.FTZ R5, R12.reuse, R129 ;  /* 0x000000810c057220 */ /* 0x040fe20000410000 */
[----:B------:R-:W3:Y:S01]  /*d9c0*/  MUFU.EX2 R152, R152 ;  /* 0x0000009800987308 */ /* 0x000ee20000000800 */
[----:B------:R-:W-:Y:S01]  /*d9d0*/  FMUL.FTZ R8, R12, R124 ;  /* 0x0000007c0c087220 */ /* 0x000fe20000410000 */
[----:B-1----:R-:W-:Y:S01]  /*d9e0*/  F2FP.BF16.PACK_AB R16, R150, R155 ;  /* 0x0000009b9610723e */ /* 0x002fe200000010ff */
[C---:B------:R-:W-:Y:S02]  /*d9f0*/  FMUL.FTZ R9, R12.reuse, R125 ;  /* 0x0000007d0c097220 */ /* 0x040fe40000410000 */
[C---:B------:R-:W-:Y:S02]  /*da00*/  FMUL.FTZ R100, R12.reuse, R100 ;  /* 0x000000640c647220 */ /* 0x040fe40000410000 */
[C---:B------:R-:W-:Y:S03]  /*da10*/  FMUL.FTZ R101, R12.reuse, R101 ;  /* 0x000000650c657220 */ /* 0x040fe60000410000 */
[----:B------:R-:W1:Y:S01]  /*da20*/  MUFU.EX2 R3, R3 ;  /* 0x0000000300037308 */ /* 0x000e620000000800 */
        /* <DEDUP_REMOVED lines=8> */
[----:B---3--:R-:W-:Y:S01]  /*dab0*/  F2FP.BF16.PACK_AB R18, R152, R149 ;  /* 0x000000959812723e */ /* 0x008fe200000010ff */
[C---:B------:R-:W-:Y:S02]  /*dac0*/  FMUL.FTZ R117, R12.reuse, R117 ;  /* 0x000000750c757220 */ /* 0x040fe40000410000 */
[C---:B------:R-:W-:Y:S02]  /*dad0*/  FMUL.FTZ R120, R12.reuse, R120 ;  /* 0x000000780c787220 */ /* 0x040fe40000410000 */
[C---:B------:R-:W-:Y:S01]  /*dae0*/  FMUL.FTZ R121, R12.reuse, R121 ;  /* 0x000000790c797220 */ /* 0x040fe20000410000 */
[----:B------:R-:W3:Y:S01]  /*daf0*/  MUFU.EX2 R153, R153 ;  /* 0x0000009900997308 */ /* 0x000ee20000000800 */
[C---:B------:R-:W-:Y:S02]  /*db00*/  FMUL.FTZ R36, R12.reuse, R36 ;  /* 0x000000240c247220 */ /* 0x040fe40000410000 */
[C---:B------:R-:W-:Y:S02]  /*db10*/  FMUL.FTZ R37, R12.reuse, R37 ;  /* 0x000000250c257220 */ /* 0x040fe40000410000 */
[C---:B-1----:R-:W-:Y:S02]  /*db20*/  FMUL.FTZ R6, R3.reuse, R130 ;  /* 0x0000008203067220 */ /* 0x042fe40000410000 */
        /* <DEDUP_REMOVED lines=8> */
[C---:B------:R-:W-:Y:S01]  /*dbb0*/  FMUL.FTZ R107, R3.reuse, R107 ;  /* 0x0000006b036b7220 */ /* 0x040fe20000410000 */
[----:B------:R-:W1:Y:S01]  /*dbc0*/  MUFU.EX2 R156, R156 ;  /* 0x0000009c009c7308 */ /* 0x000e620000000800 */
[C---:B------:R-:W-:Y:S01]  /*dbd0*/  FMUL.FTZ R110, R3.reuse, R110 ;  /* 0x0000006e036e7220 */ /* 0x040fe20000410000 */
[----:B------:R-:W-:Y:S01]  /*dbe0*/  LDSM.16.MT88.4 R124, [R15+0x800] ;  /* 0x000800000f7c783b */ /* 0x000fe20000004200 */
        /* <DEDUP_REMOVED lines=13> */
[----:B------:R-:W-:Y:S01]  /*dcc0*/  FMUL.FTZ R41, R12, R41 ;  /* 0x000000290c297220 */ /* 0x000fe20000410000 */
[----:B-1----:R-:W-:Y:S01]  /*dcd0*/  F2FP.BF16.PACK_AB R19, R156, R151 ;  /* 0x000000979c13723e */ /* 0x002fe200000010ff */
[--C-:B------:R-:W-:Y:S02]  /*dce0*/  FFMA.FTZ R167, R32, c[0x0][0x2d0], -R145.reuse ;  /* 0x0000b40020a77a23 */ /* 0x100fe40000010891 */
[----:B------:R-:W-:Y:S01]  /*dcf0*/  LDSM.16.MT88.4 R32, [R13+0x800] ;  /* 0x000800000d20783b */ /* 0x000fe20000004200 */
[--C-:B------:R-:W-:Y:S02]  /*dd00*/  FFMA.FTZ R170, R136, c[0x0][0x2d0], -R145.reuse ;  /* 0x0000b40088aa7a23 */ /* 0x100fe40000010891 */
[--C-:B------:R-:W-:Y:S01]  /*dd10*/  FFMA.FTZ R175, R140, c[0x0][0x2d0], -R145.reuse ;  /* 0x0000b4008caf7a23 */ /* 0x100fe20000010891 */
[C---:B------:R-:W-:Y:S01]  /*dd20*/  HMMA.16816.F32.BF16 R4, R16.reuse, R20, R4 ;  /* 0x000000141004723c */ /* 0x040fe20000041804 */
[----:B------:R-:W-:Y:S04]  /*dd30*/  MUFU.EX2 R163, R163 ;  /* 0x000000a300a37308 */ /* 0x000fe80000000800 */
[C---:B------:R-:W-:Y:S02]  /*dd40*/  FMUL.FTZ R42, R3.reuse, R42 ;  /* 0x0000002a032a7220 */ /* 0x040fe40000410000 */
[C---:B------:R-:W-:Y:S01]  /*dd50*/  FMUL.FTZ R43, R3.reuse, R43 ;  /* 0x0000002b032b7220 */ /* 0x040fe20000410000 */
[C---:B------:R-:W-:Y:S01]  /*dd60*/  HMMA.16816.F32.BF16 R8, R16.reuse, R22, R8 ;  /* 0x000000161008723c */ /* 0x040fe20000041808 */
[----:B------:R-:W1:Y:S02]  /*dd70*/  LDSM.16.MT88.4 R20, [R15] ;  /* 0x000000000f14783b */ /* 0x000e640000004200 */
[----:B------:R-:W4:Y:S01]  /*dd80*/  MUFU.EX2 R166, R166 ;  /* 0x000000a600a67308 */ /* 0x000f220000000800 */
        /* <DEDUP_REMOVED lines=11> */
[C---:B------:R-:W-:Y:S04]  /*de40*/  HMMA.16816.F32.BF16 R108, R16.reuse, R28, R108 ;  /* 0x0000001c106c723c */ /* 0x040fe8000004186c */
        /* <DEDUP_REMOVED lines=17> */
[----:B------:R-:W-:Y:S01]  /*df60*/  MUFU.EX2 R169, R169 ;  /* 0x000000a900a97308 */ /* 0x000fe20000000800 */
[C---:B--2---:R-:W-:Y:S04]  /*df70*/  HMMA.16816.F32.BF16 R36, R16.reuse, R24, R36 ;  /* 0x000000181024723c */ /* 0x044fe80000041824 */
[C---:B------:R-:W-:Y:S02]  /*df80*/  FMUL.FTZ R60, R12.reuse, R60 ;  /* 0x0000003c0c3c7220 */ /* 0x040fe40000410000 */
[C---:B------:R-:W-:Y:S02]  /*df90*/  FMUL.FTZ R61, R12.reuse, R61 ;  /* 0x0000003d0c3d7220 */ /* 0x040fe40000410000 */
[C---:B------:R-:W-:Y:S01]  /*dfa0*/  HMMA.16816.F32.BF16 R40, R16.reuse, R26, R40 ;  /* 0x0000001a1028723c */ /* 0x040fe20000041828 */
[----:B------:R-:W2:Y:S01]  /*dfb0*/  LDSM.16.MT88.4 R24, [R15+0x2000] ;  /* 0x002000000f18783b */ /* 0x000ea20000004200 */
        /* <DEDUP_REMOVED lines=39> */
[----:B------:R-:W-:Y:S02]  /*e230*/  FMUL.FTZ R85, R12, R85 ;  /* 0x000000550c557220 */ /* 0x000fe40000410000 */
[C---:B------:R-:W-:Y:S01]  /*e240*/  FMUL.FTZ R86, R3.reuse, R86 ;  /* 0x0000005603567220 */ /* 0x040fe20000410000 */
[C---:B------:R-:W-:Y:S01]  /*e250*/  HMMA.16816.F32.BF16 R80, R16.reuse, R22, R80 ;  /* 0x000000161050723c */ /* 0x040fe20000041850 */
[----:B------:R-:W1:Y:S02]  /*e260*/  LDSM.16.MT88.4 R20, [R148+0x800] ;  /* 0x000800009414783b */ /* 0x000e640000004200 */
[C---:B------:R-:W-:Y:S02]  /*e270*/  FMUL.FTZ R87, R3.reuse, R87 ;  /* 0x0000005703577220 */ /* 0x040fe40000410000 */
[--C-:B------:R-:W-:Y:S02]  /*e280*/  FFMA.FTZ R165, R168, c[0x0][0x2d0], -R145.reuse ;  /* 0x0000b400a8a57a23 */ /* 0x100fe40000010891 */
[--C-:B------:R-:W-:Y:S02]  /*e290*/  FFMA.FTZ R168, R138, c[0x0][0x2d0], -R145.reuse ;  /* 0x0000b4008aa87a23 */ /* 0x100fe40000010891 */
[----:B------:R-:W-:Y:S01]  /*e2a0*/  LDSM.16.MT88.4 R136, [R13+0x2800] ;  /* 0x002800000d88783b */ /* 0x000fe20000004200 */
[C---:B--2---:R-:W-:Y:S01]  /*e2b0*/  HMMA.16816.F32.BF16 R84, R16.reuse, R24, R84 ;  /* 0x000000181054723c */ /* 0x044fe20000041854 */
[----:B------:R-:W-:Y:S02]  /*e2c0*/  MUFU.EX2 R165, R165 ;  /* 0x000000a500a57308 */ /* 0x000fe40000000800 */
[C---:B------:R-:W-:Y:S02]  /*e2d0*/  FMUL.FTZ R88, R12.reuse, R88 ;  /* 0x000000580c587220 */ /* 0x040fe40000410000 */
[C---:B------:R-:W-:Y:S02]  /*e2e0*/  FMUL.FTZ R89, R12.reuse, R89 ;  /* 0x000000590c597220 */ /* 0x040fe40000410000 */
[C---:B------:R-:W-:Y:S02]  /*e2f0*/  FMUL.FTZ R90, R3.reuse, R90 ;  /* 0x0000005a035a7220 */ /* 0x040fe40000410000 */
[C---:B------:R-:W-:Y:S02]  /*e300*/  FMUL.FTZ R91, R3.reuse, R91 ;  /* 0x0000005b035b7220 */ /* 0x040fe40000410000 */
[----:B------:R-:W2:Y:S01]  /*e310*/  MUFU.EX2 R168, R168 ;  /* 0x000000a800a87308 */ /* 0x000ea20000000800 */
[C---:B------:R-:W-:Y:S02]  /*e320*/  FMUL.FTZ R92, R12.reuse, R92 ;  /* 0x0000005c0c5c7220 */ /* 0x040fe40000410000 */
[C---:B------:R-:W-:Y:S02]  /*e330*/  FMUL.FTZ R93, R12.reuse, R93 ;  /* 0x0000005d0c5d7220 */ /* 0x040fe40000410000 */
[C---:B------:R-:W-:Y:S01]  /*e340*/  HMMA.16816.F32.BF16 R88, R16.reuse, R26, R88 ;  /* 0x0000001a1058723c */ /* 0x040fe20000041858 */
[----:B------:R-:W1:Y:S02]  /*e350*/  LDSM.16.MT88.4 R24, [R14+0x800] ;  /* 0x000800000e18783b */ /* 0x000e640000004200 */
[C---:B------:R-:W-:Y:S02]  /*e360*/  FMUL.FTZ R94, R3.reuse, R94 ;  /* 0x0000005e035e7220 */ /* 0x040fe40000410000 */
[C---:B------:R-:W-:Y:S02]  /*e370*/  FMUL.FTZ R95, R3.reuse, R95 ;  /* 0x0000005f035f7220 */ /* 0x040fe40000410000 */
[C---:B------:R-:W-:Y:S02]  /*e380*/  FMUL.FTZ R96, R12.reuse, R96 ;  /* 0x000000600c607220 */ /* 0x040fe40000410000 */
[----:B------:R-:W-:Y:S03]  /*e390*/  FMUL.FTZ R97, R12, R97 ;  /* 0x000000610c617220 */ /* 0x000fe60000410000 */
[C---:B-----5:R-:W-:Y:S03]  /*e3a0*/  HMMA.16816.F32.BF16 R92, R16.reuse, R28, R92 ;  /* 0x0000001c105c723c */ /* 0x060fe6000004185c */
[C---:B------:R-:W-:Y:S02]  /*e3b0*/  FMUL.FTZ R98, R3.reuse, R98 ;  /* 0x0000006203627220 */ /* 0x040fe40000410000 */
[----:B------:R-:W-:Y:S02]  /*e3c0*/  FMUL.FTZ R99, R3, R99 ;  /* 0x0000006303637220 */ /* 0x000fe40000410000 */
[--C-:B------:R-:W-:Y:S02]  /*e3d0*/  FFMA.FTZ R173, R174, c[0x0][0x2d0], -R145.reuse ;  /* 0x0000b400aead7a23 */ /* 0x100fe40000010891 */
[--C-:B------:R-:W-:Y:S02]  /*e3e0*/  FFMA.FTZ R174, R142, c[0x0][0x2d0], -R145.reuse ;  /* 0x0000b4008eae7a23 */ /* 0x100fe40000010891 */
[----:B------:R-:W-:Y:S01]  /*e3f0*/  LDSM.16.MT88.4 R140, [R13+0x3000] ;  /* 0x003000000d8c783b */ /* 0x000fe20000004200 */
[----:B------:R-:W-:Y:S01]  /*e400*/  HMMA.16816.F32.BF16 R96, R16, R30, R96 ;  /* 0x0000001e1060723c */ /* 0x000fe20000041860 */
[----:B------:R-:W-:Y:S02]  /*e410*/  MUFU.EX2 R173, R173 ;  /* 0x000000ad00ad7308 */ /* 0x000fe40000000800 */
[--C-:B------:R-:W-:Y:S02]  /*e420*/  FFMA.FTZ R172, R172, c[0x0][0x2d0], -R145.reuse ;  /* 0x0000b400acac7a23 */ /* 0x100fe40000010891 */
[--C-:B------:R-:W-:Y:S02]  /*e430*/  FFMA.FTZ R190, R159, c[0x0][0x2d0], -R162.reuse ;  /* 0x0000b4009fbe7a23 */ /* 0x100fe400000108a2 */
[----:B---3--:R-:W-:Y:S01]  /*e440*/  F2FP.BF16.PACK_AB R16, R164, R133 ;  /* 0x00000085a410723e */ /* 0x008fe200000010ff */
[----:B------:R-:W3:Y:S01]  /*e450*/  LDSM.16.MT88.4 R28, [R14+0x2800] ;  /* 0x002800000e1c783b */ /* 0x000ee20000004200 */
[----:B----4-:R-:W-:Y:S02]  /*e460*/  F2FP.BF16.PACK_AB R18, R166, R163 ;  /* 0x000000a3a612723e */ /* 0x010fe400000010ff */
[----:B------:R-:W4:Y:S01]  /*e470*/  MUFU.EX2 R172, R172 ;  /* 0x000000ac00ac7308 */ /* 0x000f220000000800 */
[----:B--2---:R-:W-:Y:S01]  /*e480*/  F2FP.BF16.PACK_AB R17, R168, R165 ;  /* 0x000000a5a811723e */ /* 0x004fe200000010ff */
[--C-:B------:R-:W-:Y:S01]  /*e490*/  FFMA.FTZ R157, R157, c[0x0][0x2d0], -R162.reuse ;  /* 0x0000b4009d9d7a23 */ /* 0x100fe200000108a2 */
[----:B------:R-:W-:Y:S01]  /*e4a0*/  F2FP.BF16.PACK_AB R19, R170, R167 ;  /* 0x000000a7aa13723e */ /* 0x000fe200000010ff */
[----:B------:R-:W-:Y:S02]  /*e4b0*/  FFMA.FTZ R162, R147, c[0x0][0x2d0], -R162 ;  /* 0x0000b40093a27a23 */ /* 0x000fe400000108a2 */
[--C-:B------:R-:W-:Y:S02]  /*e4c0*/  FFMA.FTZ R159, R160, c[0x0][0x2d0], -R145.reuse ;  /* 0x0000b400a09f7a23 */ /* 0x100fe40000010891 */
[--C-:B------:R-:W-:Y:S02]  /*e4d0*/  FFMA.FTZ R160, R146, c[0x0][0x2d0], -R145.reuse ;  /* 0x0000b40092a07a23 */ /* 0x100fe40000010891 */
[C---:B-1----:R-:W-:Y:S01]  /*e4e0*/  HMMA.16816.F32.BF16 R4, R16.reuse, R20, R4 ;  /* 0x000000141004723c */ /* 0x042fe20000041804 */
[----:B------:R-:W1:Y:S02]  /*e4f0*/  MUFU.EX2 R174, R174 ;  /* 0x000000ae00ae7308 */ /* 0x000e640000000800 */
[--C-:B------:R-:W-:Y:S02]  /*e500*/  FFMA.FTZ R158, R158, c[0x0][0x2d0], -R145.reuse ;  /* 0x0000b4009e9e7a23 */ /* 0x100fe40000010891 */
[----:B------:R-:W-:Y:S02]  /*e510*/  FFMA.FTZ R145, R144, c[0x0][0x2d0], -R145 ;  /* 0x0000b40090917a23 */ /* 0x000fe40000010891 */
[----:B------:R-:W-:Y:S01]  /*e520*/  FFMA.FTZ R155, R12, R239, R155 ;  /* 0x000000ef0c9b7223 */ /* 0x000fe2000001009b */
[C---:B------:R-:W-:Y:S01]  /*e530*/  HMMA.16816.F32.BF16 R8, R16.reuse, R22, R8 ;  /* 0x000000161008723c */ /* 0x040fe20000041808 */
[----:B------:R-:W2:Y:S02]  /*e540*/  LDSM.16.MT88.4 R20, [R15+0x2800] ;  /* 0x002800000f14783b */ /* 0x000ea40000004200 */
[----:B------:R5:W-:Y:S01]  /*e550*/  MUFU.EX2 R177, R145 ;  /* 0x0000009100b17308 */ /* 0x000be20000000800 */
[----:B------:R-:W-:Y:S02]  /*e560*/  FFMA.FTZ R154, R3, R238, R154 ;  /* 0x000000ee039a7223 */ /* 0x000fe4000001009a */
[----:B------:R-:W-:Y:S02]  /*e570*/  FADD.FTZ R150, R150, R155 ;  /* 0x0000009b96967221 */ /* 0x000fe40000010000 */
[C---:B------:R-:W-:Y:S04]  /*e580*/  HMMA.16816.F32.BF16 R100, R16.reuse, R32, R100 ;  /* 0x000000201064723c */ /* 0x040fe80000041864 */
[----:B------:R-:W-:Y:S01]  /*e590*/  FADD.FTZ R154, R153, R154 ;  /* 0x0000009a999a7221 */ /* 0x000fe20000010000 */
[----:B------:R-:W1:Y:S01]  /*e5a0*/  MUFU.EX2 R190, R190 ;  /* 0x000000be00be7308 */ /* 0x000e620000000800 */
[----:B------:R-:W-:Y:S02]  /*e5b0*/  FADD.FTZ R149, R149, R150 ;  /* 0x0000009695957221 */ /* 0x000fe40000010000 */
[C---:B------:R-:W-:Y:S01]  /*e5c0*/  HMMA.16816.F32.BF16 R104, R16.reuse, R34, R104 ;  /* 0x000000221068723c */ /* 0x040fe20000041868 */
[----:B------:R-:W-:Y:S03]  /*e5d0*/  LDSM.16.MT88.4 R32, [R13+0x4800] ;  /* 0x004800000d20783b */ /* 0x000fe60000004200 */
[----:B------:R-:W-:Y:S02]  /*e5e0*/  FADD.FTZ R151, R151, R154 ;  /* 0x0000009a97977221 */ /* 0x000fe40000010000 */
[----:B------:R-:W-:Y:S01]  /*e5f0*/  FADD.FTZ R152, R152, R149 ;  /* 0x0000009598987221 */ /* 0x000fe20000010000 */
[----:B------:R-:W-:Y:S01]  /*e600*/  MUFU.EX2 R157, R157 ;  /* 0x0000009d009d7308 */ /* 0x000fe20000000800 */
[C---:B------:R-:W-:Y:S01]  /*e610*/  HMMA.16816.F32.BF16 R108, R16.reuse, R24, R108 ;  /* 0x00000018106c723c */ /* 0x040fe2000004186c */
[----:B-----5:R-:W-:Y:S03]  /*e620*/  LDSM.16.MT88.4 R144, [R14+0x3800] ;  /* 0x003800000e90783b */ /* 0x020fe60000004200 */
[----:B------:R-:W-:Y:S02]  /*e630*/  FADD.FTZ R156, R156, R151 ;  /* 0x000000979c9c7221 */ /* 0x000fe40000010000 */
[----:B------:R-:W-:Y:S02]  /*e640*/  FADD.FTZ R133, R133, R152 ;  /* 0x0000009885857221 */ /* 0x000fe40000010000 */
[C---:B------:R-:W-:Y:S01]  /*e650*/  HMMA.16816.F32.BF16 R112, R16.reuse, R26, R112 ;  /* 0x0000001a1070723c */ /* 0x040fe20000041870 */
[----:B------:R-:W5:Y:S01]  /*e660*/  MUFU.EX2 R162, R162 ;  /* 0x000000a200a27308 */ /* 0x000f620000000800 */
[----:B------:R-:W1:Y:S02]  /*e670*/  LDSM.16.MT88.4 R24, [R148+0x4800] ;  /* 0x004800009418783b */ /* 0x000e640000004200 */
[----:B------:R-:W-:Y:S02]  /*e680*/  FADD.FTZ R165, R165, R156 ;  /* 0x0000009ca5a57221 */ /* 0x000fe40000010000 */
[----:B------:R-:W-:Y:S02]  /*e690*/  FADD.FTZ R164, R164, R133 ;  /* 0x00000085a4a47221 */ /* 0x000fe40000010000 */
[C---:B------:R-:W-:Y:S03]  /*e6a0*/  HMMA.16816.F32.BF16 R116, R16.reuse, R124, R116 ;  /* 0x0000007c1074723c */ /* 0x040fe60000041874 */
[----:B------:R-:W-:Y:S01]  /*e6b0*/  MUFU.EX2 R159, R159 ;  /* 0x0000009f009f7308 */ /* 0x000fe20000000800 */
[----:B------:R-:W-:Y:S02]  /*e6c0*/  FADD.FTZ R168, R168, R165 ;  /* 0x000000a5a8a87221 */ /* 0x000fe40000010000 */
[----:B------:R-:W-:Y:S02]  /*e6d0*/  FADD.FTZ R163, R163, R164 ;  /* 0x000000a4a3a37221 */ /* 0x000fe40000010000 */
[C---:B------:R-:W-:Y:S01]  /*e6e0*/  HMMA.16816.F32.BF16 R120, R16.reuse, R126, R120 ;  /* 0x0000007e1078723c */ /* 0x040fe20000041878 */
[----:B------:R-:W-:Y:S03]  /*e6f0*/  LDSM.16.MT88.4 R124, [R13+0x1000] ;  /* 0x001000000d7c783b */ /* 0x000fe60000004200 */
[----:B------:R-:W-:Y:S01]  /*e700*/  FADD.FTZ R167, R167, R168 ;  /* 0x000000a8a7a77221 */ /* 0x000fe20000010000 */
[----:B------:R-:W1:Y:S01]  /*e710*/  MUFU.EX2 R158, R158 ;  /* 0x0000009e009e7308 */ /* 0x000e620000000800 */
[----:B------:R-:W-:Y:S02]  /*e720*/  FADD.FTZ R166, R166, R163 ;  /* 0x000000a3a6a67221 */ /* 0x000fe40000010000 */
[C---:B------:R-:W-:Y:S04]  /*e730*/  HMMA.16816.F32.BF16 R36, R16.reuse, R128, R36 ;  /* 0x000000801024723c */ /* 0x040fe80000041824 */
[----:B------:R-:W-:Y:S03]  /*e740*/  FADD.FTZ R170, R170, R167 ;  /* 0x000000a7aaaa7221 */ /* 0x000fe60000010000 */
[----:B------:R-:W1:Y:S01]  /*e750*/  MUFU.EX2 R160, R160 ;  /* 0x000000a000a07308 */ /* 0x000e620000000800 */
[C---:B------:R-:W-:Y:S01]  /*e760*/  HMMA.16816.F32.BF16 R40, R16.reuse, R130, R40 ;  /* 0x000000821028723c */ /* 0x040fe20000041828 */
[----:B------:R-:W-:Y:S07]  /*e770*/  LDSM.16.MT88.4 R128, [R14+0x1000] ;  /* 0x001000000e80783b */ /* 0x000fee0000004200 */
[C---:B------:R-:W-:Y:S08]  /*e780*/  HMMA.16816.F32.BF16 R44, R16.reuse, R136, R44 ;  /* 0x00000088102c723c */ /* 0x040ff0000004182c */
[C---:B------:R-:W-:Y:S01]  /*e790*/  HMMA.16816.F32.BF16 R48, R16.reuse, R138, R48 ;  /* 0x0000008a1030723c */ /* 0x040fe20000041830 */
[----:B------:R-:W-:Y:S07]  /*e7a0*/  LDSM.16.MT88.4 R136, [R148+0x3000] ;  /* 0x003000009488783b */ /* 0x000fee0000004200 */
        /* <DEDUP_REMOVED lines=18> */
[----:B------:R-:W-:Y:S01]  /*e8d0*/  F2FP.BF16.PACK_AB R16, R176, R171 ;  /* 0x000000abb010723e */ /* 0x000fe200000010ff */
        /* <DEDUP_REMOVED lines=33> */
[C---:B----4-:R-:W-:Y:S08]  /*eaf0*/  HMMA.16816.F32.BF16 R76, R16.reuse, R32, R76 ;  /* 0x00000020104c723c */ /* 0x050ff0000004184c */
[C---:B------:R-:W-:Y:S01]  /*eb00*/  HMMA.16816.F32.BF16 R80, R16.reuse, R34, R80 ;  /* 0x000000221050723c */ /* 0x040fe20000041850 */
[----:B------:R-:W4:Y:S07]  /*eb10*/  LDSM.16.MT88.4 R32, [R14+0x1800] ;  /* 0x001800000e20783b */ /* 0x000f2e0000004200 */
[C---:B---3--:R-:W-:Y:S08]  /*eb20*/  HMMA.16816.F32.BF16 R84, R16.reuse, R28, R84 ;  /* 0x0000001c1054723c */ /* 0x048ff00000041854 */
[C---:B------:R-:W-:Y:S01]  /*eb30*/  HMMA.16816.F32.BF16 R88, R16.reuse, R30, R88 ;  /* 0x0000001e1058723c */ /* 0x040fe20000041858 */
[----:B------:R-:W3:Y:S07]  /*eb40*/  LDSM.16.MT88.4 R28, [R15+0x1800] ;  /* 0x001800000f1c783b */ /* 0x000eee0000004200 */
[C---:B--2---:R-:W-:Y:S08]  /*eb50*/  HMMA.16816.F32.BF16 R92, R16.reuse, R20, R92 ;  /* 0x00000014105c723c */ /* 0x044ff0000004185c */
[----:B------:R-:W-:Y:S01]  /*eb60*/  HMMA.16816.F32.BF16 R96, R16, R22, R96 ;  /* 0x000000161060723c */ /* 0x000fe20000041860 */
[----:B------:R2:W-:Y:S06]  /*eb70*/  LDSM.16.MT88.4 R20, [R13+0x5800] ;  /* 0x005800000d14783b */ /* 0x0005ec0000004200 */
[----:B------:R-:W-:Y:S01]  /*eb80*/  F2FP.BF16.PACK_AB R16, R190, R161 ;  /* 0x000000a1be10723e */ /* 0x000fe200000010ff */
[----:B------:R-:W-:Y:S01]  /*eb90*/  FADD.FTZ R161, R161, R178 ;  /* 0x000000b2a1a17221 */ /* 0x000fe20000010000 */
[----:B-----5:R-:W-:Y:S03]  /*eba0*/  F2FP.BF16.PACK_AB R18, R162, R157 ;  /* 0x0000009da212723e */ /* 0x020fe600000010ff */
        /* <DEDUP_REMOVED lines=8> */
[----:B------:R-:W5:Y:S07]  /*ec30*/  LDSM.16.MT88.4 R8, [R148+0x5800] ;  /* 0x005800009408783b */ /* 0x000f6e0000004200 */
[C---:B-1----:R-:W-:Y:S07]  /*ec40*/  HMMA.16816.F32.BF16 R100, R16.reuse, R24, R100 ;  /* 0x000000181064723c */ /* 0x042fee0000041864 */
[----:B------:R-:W-:Y:S01]  /*ec50*/  IADD3 R25, R241, -0x2, RZ ;  /* 0xfffffffef1197810 */ /* 0x000fe20007ffe0ff */
[C---:B------:R-:W-:Y:S03]  /*ec60*/  HMMA.16816.F32.BF16 R104, R16.reuse, R26, R104 ;  /* 0x0000001a1068723c */ /* 0x040fe60000041868 */
[C---:B------:R-:W-:Y:S05]  /*ec70*/  ISETP.GE.AND P6, PT, R25.reuse, R230, PT ;  /* 0x000000e61900720c */ /* 0x040fea0003fc6270 */
[C---:B----4-:R-:W-:Y:S08]  /*ec80*/  HMMA.16816.F32.BF16 R108, R16.reuse, R32, R108 ;  /* 0x00000020106c723c */ /* 0x050ff0000004186c */
[C---:B------:R-:W-:Y:S04]  /*ec90*/  HMMA.16816.F32.BF16 R112, R16.reuse, R34, R112 ;  /* 0x000000221070723c */ /* 0x040fe80000041870 */
[C---:B--2---:R-:W-:Y:S04]  /*eca0*/  @P6 IMAD.WIDE.U32 R12, R25.reuse, c[0x0][0x1e0], RZ ;  /* 0x00007800190c6a25 */ /* 0x044fe800078e00ff */
[C---:B---3--:R-:W-:Y:S04]  /*ecb0*/  HMMA.16816.F32.BF16 R116, R16.reuse, R28, R116 ;  /* 0x0000001c1074723c */ /* 0x048fe80000041874 */
[----:B------:R-:W-:Y:S04]  /*ecc0*/  @P6 SHF.L.U32 R3, R12, 0x6, RZ ;  /* 0x000000060c036819 */ /* 0x000fe800000006ff */
[C---:B------:R-:W-:Y:S08]  /*ecd0*/  HMMA.16816.F32.BF16 R120, R16.reuse, R30, R120 ;  /* 0x0000001e1078723c */ /* 0x040ff00000041878 */
[C---:B------:R-:W-:Y:S08]  /*ece0*/  HMMA.16816.F32.BF16 R36, R16.reuse, R136, R36 ;  /* 0x000000881024723c */ /* 0x040ff00000041824 */
[C---:B------:R-:W-:Y:S08]  /*ecf0*/  HMMA.16816.F32.BF16 R40, R16.reuse, R138, R40 ;  /* 0x0000008a1028723c */ /* 0x040ff00000041828 */
[C---:B------:R-:W-:Y:S08]  /*ed00*/  HMMA.16816.F32.BF16 R44, R16.reuse, R140, R44 ;  /* 0x0000008c102c723c */ /* 0x040ff0000004182c */
[C---:B------:R-:W-:Y:S08]  /*ed10*/  HMMA.16816.F32.BF16 R48, R16.reuse, R142, R48 ;  /* 0x0000008e1030723c */ /* 0x040ff00000041830 */
[C---:B------:R-:W-:Y:S08]  /*ed20*/  HMMA.16816.F32.BF16 R52, R16.reuse, R144, R52 ;  /* 0x000000901034723c */ /* 0x040ff00000041834 */
[C---:B------:R-:W-:Y:S08]  /*ed30*/  HMMA.16816.F32.BF16 R56, R16.reuse, R146, R56 ;  /* 0x000000921038723c */ /* 0x040ff00000041838 */
[C---:B-----5:R-:W-:Y:S08]  /*ed40*/  HMMA.16816.F32.BF16 R60, R16.reuse, R4, R60 ;  /* 0x00000004103c723c */ /* 0x060ff0000004183c */
[C---:B------:R-:W-:Y:S01]  /*ed50*/  HMMA.16816.F32.BF16 R64, R16.reuse, R6, R64 ;  /* 0x000000061040723c */ /* 0x040fe20000041840 */
[----:B------:R1:W2:Y:S07]  /*ed60*/  LDSM.16.MT88.4 R4, [R14+0x5800] ;  /* 0x005800000e04783b */ /* 0x0002ae0000004200 */
[C---:B------:R-:W-:Y:S07]  /*ed70*/  HMMA.16816.F32.BF16 R68, R16.reuse, R8, R68 ;  /* 0x000000081044723c */ /* 0x040fee0000041844 */
[----:B------:R-:W-:Y:S01]  /*ed80*/  @P6 SHF.R.S32.HI R8, RZ, 0x1f, R25 ;  /* 0x0000001fff086819 */ /* 0x000fe20000011419 */
[C---:B------:R-:W-:Y:S04]  /*ed90*/  HMMA.16816.F32.BF16 R72, R16.reuse, R10, R72 ;  /* 0x0000000a1048723c */ /* 0x040fe80000041848 */
[----:B------:R-:W-:Y:S04]  /*eda0*/  @P6 IMAD R8, R8, c[0x0][0x1e0], RZ ;  /* 0x0000780008086a24 */ /* 0x000fe800078e02ff */
[C---:B------:R-:W-:Y:S04]  /*edb0*/  HMMA.16816.F32.BF16 R76, R16.reuse, R20, R76 ;  /* 0x00000014104c723c */ /* 0x040fe8000004184c */
[----:B------:R-:W-:Y:S01]  /*edc0*/  @P6 IMAD R8, R25, c[0x0][0x1e4], R8 ;  /* 0x0000790019086a24 */ /* 0x000fe200078e0208 */
[----:B-1----:R-:W-:Y:S02]  /*edd0*/  @P6 IADD3 R14, P5, R3, R236, RZ ;  /* 0x000000ec030e6210 */ /* 0x002fe40007fbe0ff */
[----:B------:R-:W-:Y:S01]  /*ede0*/  @P6 MOV R21, c[0x0][0x1e4] ;  /* 0x0000790000156a02 */ /* 0x000fe20000000f00 */
[C---:B------:R-:W-:Y:S04]  /*edf0*/  HMMA.16816.F32.BF16 R80, R16.reuse, R22, R80 ;  /* 0x000000161050723c */ /* 0x040fe80000041850 */
[----:B------:R-:W-:Y:S02]  /*ee00*/  @P6 IADD3 R13, R13, R8, RZ ;  /* 0x000000080d0d6210 */ /* 0x000fe40007ffe0ff */
[----:B------:R-:W1:Y:S01]  /*ee10*/  LDSM.16.MT88.4 R8, [R15+0x5800] ;  /* 0x005800000f08783b */ /* 0x000e620000004200 */
[----:B------:R-:W-:Y:S02]  /*ee20*/  @P6 LEA R20, P4, R14, c[0x0][0x1c8], 0x1 ;  /* 0x000072000e146a11 */ /* 0x000fe400078808ff */
[----:B------:R-:W-:Y:S01]  /*ee30*/  @P6 SHF.L.U64.HI R12, R12, 0x6, R13 ;  /* 0x000000060c0c6819 */ /* 0x000fe2000001020d */
[C---:B--2---:R-:W-:Y:S02]  /*ee40*/  HMMA.16816.F32.BF16 R84, R16.reuse, R4, R84 ;  /* 0x000000041054723c */ /* 0x044fe40000041854 */
[----:B------:R-:W-:Y:S04]  /*ee50*/  @P6 MOV R13, c[0x0][0x1e0] ;  /* 0x00007800000d6a02 */ /* 0x000fe80000000f00 */
[C---:B------:R-:W-:Y:S02]  /*ee60*/  @P6 LEA R23, P0, R13.reuse, R3, 0x5 ;  /* 0x000000030d176211 */ /* 0x040fe400078028ff */
[-C--:B------:R-:W-:Y:S01]  /*ee70*/  @P6 IADD3.X R3, R12, R229.reuse, RZ, P5, !PT ;  /* 0x000000e50c036210 */ /* 0x080fe20002ffe4ff */
[C---:B------:R-:W-:Y:S03]  /*ee80*/  HMMA.16816.F32.BF16 R88, R16.reuse, R6, R88 ;  /* 0x000000061058723c */ /* 0x040fe60000041858 */
[----:B------:R-:W-:Y:S01]  /*ee90*/  @P6 LEA.HI.X R12, R13, R12, R21, 0x5, P0 ;  /* 0x0000000c0d0c6211 */ /* 0x000fe200000f2c15 */
[----:B------:R-:W-:Y:S01]  /*eea0*/  FADD.FTZ R13, R173, R170 ;  /* 0x000000aaad0d7221 */ /* 0x000fe20000010000 */
[----:B------:R-:W-:Y:S01]  /*eeb0*/  @P6 LEA.HI.X R21, R14, c[0x0][0x1cc], R3, 0x1, P4 ;  /* 0x000073000e156a11 */ /* 0x000fe200020f0c03 */
[----:B------:R-:W-:Y:S01]  /*eec0*/  @P6 IMAD R3, R233, 0x6000, R206 ;  /* 0x00006000e9036824 */ /* 0x000fe200078e02ce */
[----:B------:R-:W-:Y:S01]  /*eed0*/  @P6 ISETP.GE.AND P4, PT, R218, c[0x0][0x1d4], PT ;  /* 0x00007500da006a0c */ /* 0x000fe20003f86270 */
[----:B------:R-:W-:Y:S01]  /*eee0*/  FADD.FTZ R13, R172, R13 ;  /* 0x0000000dac0d7221 */ /* 0x000fe20000010000 */
[----:B------:R-:W-:Y:S03]  /*eef0*/  @P6 ISETP.GE.AND P0, PT, R204, c[0x0][0x1d4], PT ;  /* 0x00007500cc006a0c */ /* 0x000fe60003f06270 */
[----:B------:R-:W-:Y:S01]  /*ef00*/  @P6 IADD3 R23, P5, R23, R236, RZ ;  /* 0x000000ec17176210 */ /* 0x000fe20007fbe0ff */
[----:B------:R-:W-:Y:S03]  /*ef10*/  FADD.FTZ R174, R174, R13 ;  /* 0x0000000daeae7221 */ /* 0x000fe60000010000 */
[----:B------:R-:W-:Y:S01]  /*ef20*/  @P6 IADD3.X R12, R12, R229, RZ, P5, !PT ;  /* 0x000000e50c0c6210 */ /* 0x000fe20002ffe4ff */
[----:B------:R-:W-:Y:S01]  /*ef30*/  FADD.FTZ R174, R175, R174 ;  /* 0x000000aeafae7221 */ /* 0x000fe20000010000 */
[----:B------:R-:W-:Y:S02]  /*ef40*/  @P6 LEA R4, P5, R23, c[0x0][0x1c8], 0x1 ;  /* 0x0000720017046a11 */ /* 0x000fe400078a08ff */
[----:B------:R-:W-:Y:S01]  /*ef50*/  @!PT LDS RZ, [RZ] ;  /* 0x00000000fffff984 */ /* 0x000fe20000000800 */
[----:B------:R-:W-:Y:S01]  /*ef60*/  @!PT LDS RZ, [RZ] ;  /* 0x00000000fffff984 */ /* 0x000fe20000000800 */
[----:B------:R-:W-:Y:S01]  /*ef70*/  @!PT LDS RZ, [RZ] ;  /* 0x00000000fffff984 */ /* 0x000fe20000000800 */
[----:B------:R2:W-:Y:S01]  /*ef80*/  @P6 LDGSTS.E.BYPASS.LTC128B.128 [R3], [R20.64], !P4 ;  /* 0x0000000014036fae */ /* 0x0005e2000e101d48 */
[----:B------:R-:W-:Y:S01]  /*ef90*/  FADD.FTZ R159, R159, R174 ;  /* 0x000000ae9f9f7221 */ /* 0x000fe20000010000 */
[----:B------:R-:W-:Y:S03]  /*efa0*/  @P6 LEA.HI.X R5, R23, c[0x0][0x1cc], R12, 0x1, P5 ;  /* 0x0000730017056a11 */ /* 0x000fe600028f0c0c */
[----:B------:R-:W-:Y:S01]  /*efb0*/  FADD.FTZ R159, R158, R159 ;  /* 0x0000009f9e9f7221 */ /* 0x000fe20000010000 */
[C---:B-1----:R-:W-:Y:S02]  /*efc0*/  HMMA.16816.F32.BF16 R92, R16.reuse, R8, R92 ;  /* 0x00000008105c723c */ /* 0x042fe4000004185c */
[----:B------:R2:W-:Y:S01]  /*efd0*/  @P6 LDGSTS.E.BYPASS.LTC128B.128 [R3+0x2000], [R20.64+0x80], !P0 ;  /* 0x0200008014036fae */ /* 0x0005e2000c101d48 */
[----:B------:R-:W-:Y:S04]  /*efe0*/  FADD.FTZ R160, R160, R159 ;  /* 0x0000009fa0a07221 */ /* 0x000fe80000010000 */
[----:B------:R-:W-:Y:S01]  /*eff0*/  FADD.FTZ R238, R177, R160 ;  /* 0x000000a0b1ee7221 */ /* 0x000fe20000010000 */
[----:B------:R-:W-:Y:S02]  /*f000*/  HMMA.16816.F32.BF16 R96, R16, R10, R96 ;  /* 0x0000000a1060723c */ /* 0x000fe40000041860 */
[----:B------:R2:W-:Y:S08]  /*f010*/  @P6 LDGSTS.E.BYPASS.LTC128B.128 [R3+0x4000], [R20.64+0x100], !P3 ;  /* 0x0400010014036fae */ /* 0x0005f0000d901d48 */
[----:B------:R2:W-:Y:S01]  /*f020*/  @P6 LDGSTS.E.BYPASS.LTC128B.128 [R3+0x1000], [R4.64], !P4 ;  /* 0x0100000004036fae */ /* 0x0005e2000e101d48 */
[C---:B------:R-:W-:Y:S02]  /*f030*/  ISETP.GE.AND P4, PT, R134.reuse, 0x1, PT ;  /* 0x000000018600780c */ /* 0x040fe40003f86270 */
[----:B------:R-:W-:Y:S04]  /*f040*/  IADD3 R134, R134, 0x1, RZ ;  /* 0x0000000186867810 */ /* 0x000fe80007ffe0ff */
[----:B------:R-:W-:Y:S01]  /*f050*/  SEL R134, R134, RZ, !P4 ;  /* 0x000000ff86867207 */ /* 0x000fe20006000000 */
[----:B------:R2:W-:Y:S01]  /*f060*/  @P6 LDGSTS.E.BYPASS.LTC128B.128 [R3+0x3000], [R4.64+0x80], !P0 ;  /* 0x0300008004036fae */ /* 0x0005e2000c101d48 */
[----:B------:R-:W-:Y:S02]  /*f070*/  ISETP.GE.AND P0, PT, R230, R241, PT ;  /* 0x000000f1e600720c */ /* 0x000fe40003f06270 */
[----:B------:R-:W-:Y:S05]  /*f080*/  IADD3 R241, R241, -0x1, RZ ;  /* 0xfffffffff1f17810 */ /* 0x000fea0007ffe0ff */
[----:B------:R2:W-:Y:S08]  /*f090*/  @P6 LDGSTS.E.BYPASS.LTC128B.128 [R3+0x5000], [R4.64+0x100], !P3 ;  /* 0x0500010004036fae */ /* 0x0005f0000d901d48 */
[----:B------:R-:W0:Y:S01]  /*f0a0*/  LDGDEPBAR ;  /* 0x00000000000079af */ /* 0x000e220000000000 */
[----:B--2---:R-:W-:Y:S01]  /*f0b0*/  MOV R3, R0 ;  /* 0x0000000000037202 */ /* 0x004fe20000000f00 */
[----:B------:R-:W-:-:S06]  /*f0c0*/  @!P0 BRA `(.L_x_1698) ;  /* 0xffffccd000008947 */ /* 0x000fcc000383ffff */
.L_x_1689:
[----:B------:R-:W-:Y:S02]  /*f0d0*/  MOV R4, 0x1f ;  /* 0x0000001f00047802 */ /* 0x000fe40000000f00 */
[----:B------:R-:W-:Y:S01]  /*f0e0*/  MOV R3, 0xffffffff ;  /* 0xffffffff00037802 */ /* 0x000fe20000000f00 */
[----:B------:R-:W-:Y:S05]  /*f0f0*/  BRA.DIV ~URZ, `(.L_x_1699) ;  /* 0x00004f327f007947 */ /* 0x000fea000b800000 */
[----:B------:R1:W2:Y:S02]  /*f100*/  SHFL.BFLY PT, R5, R239, 0x2, 0x1f ;  /* 0x0c401f00ef057f89 */ /* 0x0002a400000e0000 */
.L_x_1772:
[----:B--2---:R-:W-:Y:S01]  /*f110*/  FADD.FTZ R10, R5, R239 ;  /* 0x000000ef050a7221 */ /* 0x004fe20000010000 */
[----:B------:R-:W-:Y:S05]  /*f120*/  BRA.DIV ~URZ, `(.L_x_1700) ;  /* 0x00004f527f007947 */ /* 0x000fea000b800000 */
[----:B------:R-:W2:Y:S04]  /*f130*/  SHFL.BFLY PT, R3, R238, 0x2, 0x1f ;  /* 0x0c401f00ee037f89 */ /* 0x000ea800000e0000 */
[----:B------:R-:W3:Y:S01]  /*f140*/  SHFL.BFLY PT, R7, R10, 0x1, 0x1f ;  /* 0x0c201f000a077f89 */ /* 0x000ee200000e0000 */
[----:B--2---:R-:W-:-:S02]  /*f150*/  FADD.FTZ R8, R3, R238 ;  /* 0x000000ee03087221 */ /* 0x004fc40000010000 */
[----:B---3--:R-:W-:-:S03]  /*f160*/  FADD.FTZ R7, R10, R7 ;  /* 0x000000070a077221 */ /* 0x008fc60000010000 */
[----:B------:R2:W3:Y:S04]  /*f170*/  SHFL.BFLY PT, R5, R8, 0x1, 0x1f ;  /* 0x0c201f0008057f89 */ /* 0x0004e800000e0000 */
.L_x_1773:
[----:B---3--:R-:W-:Y:S01]  /*f180*/  FADD.FTZ R5, R5, R8 ;  /* 0x0000000805057221 */ /* 0x008fe20000010000 */
[----:B------:R-:W-:Y:S02]  /*f190*/  FSETP.NE.FTZ.AND P1, PT, R7, RZ, PT ;  /* 0x000000ff0700720b */ /* 0x000fe40003f35000 */
[----:B------:R-:W-:Y:S02]  /*f1a0*/  MOV R6, RZ ;  /* 0x000000ff00067202 */ /* 0x000fe40000000f00 */
[----:B------:R-:W-:Y:S02]  /*f1b0*/  FSETP.NE.FTZ.AND P0, PT, R5, RZ, PT ;  /* 0x000000ff0500720b */ /* 0x000fe40003f15000 */
[----:B------:R-:W-:Y:S02]  /*f1c0*/  MOV R3, RZ ;  /* 0x000000ff00037202 */ /* 0x000fe40000000f00 */
[----:B------:R-:W-:-:S05]  /*f1d0*/  MOV R4, 0xff800000 ;  /* 0xff80000000047802 */ /* 0x000fca0000000f00 */
[----:B------:R-:W3:Y:S01]  /*f1e0*/  @P1 MUFU.LG2 R9, R7 ;  /* 0x0000000700091308 */ /* 0x000ee20000000c00 */
[----:B--2---:R-:W-:-:S05]  /*f1f0*/  @P1 MOV R8, 0x3f317218 ;  /* 0x3f31721800081802 */ /* 0x004fca0000000f00 */
[----:B------:R-:W-:Y:S02]  /*f200*/  @P1 FMUL.FTZ R8, R8, c[0x0][0x2d0] ;  /* 0x0000b40008081a20 */ /* 0x000fe40000410000 */
[----:B------:R2:W4:Y:S08]  /*f210*/  @P1 MUFU.RCP R6, R7 ;  /* 0x0000000700061308 */ /* 0x0005300000001000 */
[----:B------:R-:W-:Y:S01]  /*f220*/  @P0 MUFU.RCP R3, R5 ;  /* 0x0000000500030308 */ /* 0x000fe20000001000 */
[----:B---3--:R-:W-:-:S04]  /*f230*/  @P1 FMUL.FTZ R9, R9, 0.69314718246459960938 ;  /* 0x3f31721809091820 */ /* 0x008fc80000410000 */
[----:B------:R-:W-:Y:S01]  /*f240*/  @P1 FFMA.FTZ R4, R8, R2, R9 ;  /* 0x0000000208041223 */ /* 0x000fe20000010009 */
[----:B------:R-:W-:Y:S02]  /*f250*/  MOV R2, 0xff800000 ;  /* 0xff80000000027802 */ /* 0x000fe40000000f00 */
[----:B------:R-:W3:Y:S01]  /*f260*/  @P0 MUFU.LG2 R5, R5 ;  /* 0x0000000500050308 */ /* 0x000ee20000000c00 */
[----:B--2---:R-:W-:Y:S01]  /*f270*/  @P0 MOV R7, 0x3f317218 ;  /* 0x3f31721800070802 */ /* 0x004fe20000000f00 */
        /* <DEDUP_REMOVED lines=48> */
[----:B---3--:R-:W-:Y:S02]  /*f580*/  @P0 FMUL.FTZ R6, R5, 0.69314718246459960938 ;  /* 0x3f31721805060820 */ /* 0x008fe40000410000 */
[----:B------:R-:W-:Y:S01]  /*f590*/  @P0 FMUL.FTZ R5, R7, c[0x0][0x2d0] ;  /* 0x0000b40007050a20 */ /* 0x000fe20000410000 */
        /* <DEDUP_REMOVED lines=50> */
.L_x_1642:
[----:B------:R-:W-:Y:S01]  /*f8c0*/  LOP3.LUT P0, RZ, R202, 0xff, RZ, 0xc0, !PT ;  /* 0x000000ffcaff7812 */ /* 0x000fe2000780c0ff */
[----:B------:R-:W-:-:S12]  /*f8d0*/  BSSY B0, `(.L_x_1701) ;  /* 0x000000f000007945 */ /* 0x000fd80003800000 */
[----:B------:R-:W-:Y:S05]  /*f8e0*/  @P0 BRA `(.L_x_1702) ;  /* 0x000000d000000947 */ /* 0x000fea0003800000 */
[----:B------:R-:W2:Y:S01]  /*f8f0*/  S2R R3, SR_LANEID ;  /* 0x0000000000037919 */ /* 0x000ea20000000000 */
[----:B------:R-:W-:Y:S01]  /*f900*/  VOTEU.ANY UR4, UPT, PT ;  /* 0x0000000000047886 */ /* 0x000fe200038e0100 */
[----:B------:R-:W-:Y:S01]  /*f910*/  IMAD.MOV.U32 R8, RZ, RZ, c[0x0][0x560] ;  /* 0x00015800ff087624 */ /* 0x000fe200078e00ff */
[----:B------:R-:W2:Y:S01]  /*f920*/  FLO.U32 R6, UR4 ;  /* 0x0000000400067d00 */ /* 0x000ea200080e0000 */
[----:B------:R-:W-:-:S07]  /*f930*/  IMAD.MOV.U32 R9, RZ, RZ, c[0x0][0x564] ;  /* 0x00015900ff097624 */ /* 0x000fce00078e00ff */
[----:B------:R-:W3:Y:S01]  /*f940*/  POPC R5, UR4 ;  /* 0x0000000400057d09 */ /* 0x000ee20008000000 */
[----:B--2---:R-:W-:-:S13]  /*f950*/  ISETP.EQ.U32.AND P0, PT, R6, R3, PT ;  /* 0x000000030600720c */ /* 0x004fda0003f02070 */
[----:B---3--:R-:W2:Y:S04]  /*f960*/  @P0 ATOMG.E.ADD.STRONG.GPU PT, R3, [R8.64], R5 ;  /* 0x00000005080309a8 */ /* 0x008ea800081ee1c8 */
[----:B------:R-:W3:Y:S02]  /*f970*/  S2R R0, SR_LTMASK ;  /* 0x0000000000007919 */ /* 0x000ee40000003900 */
[----:B---3--:R-:W-:-:S04]  /*f980*/  LOP3.LUT R0, R0, UR4, RZ, 0xc0, !PT ;  /* 0x0000000400007c12 */ /* 0x008fc8000f8ec0ff */
[----:B------:R-:W3:Y:S01]  /*f990*/  POPC R192, R0 ;  /* 0x0000000000c07309 */ /* 0x000ee20000000000 */
[----:B--2---:R-:W3:Y:S02]  /*f9a0*/  SHFL.IDX PT, R3, R3, R6, 0x1f ;  /* 0x00001f0603037589 */ /* 0x004ee400000e0000 */
[----:B---3--:R-:W-:-:S05]  /*f9b0*/  IADD3 R192, R3, c[0x0][0xc], R192 ;  /* 0x0000030003c07a10 */ /* 0x008fca0007ffe0c0 */
.L_x_1702:
[----:B------:R-:W-:Y:S05]  /*f9c0*/  BSYNC B0 ;  /* 0x0000000000007941 */ /* 0x000fea0003800000 */
.L_x_1701:
        /* <DEDUP_REMOVED lines=26> */
[----:B------:R1:W-:Y:S04]  /*fb70*/  STS [R222+0x400], R5 ;  /* 0x00040005de007388 */ /* 0x0003e80000000800 */
[----:B------:R1:W-:Y:S04]  /*fb80*/  STS [R222], R7 ;  /* 0x00000007de007388 */ /* 0x0003e80000000800 */
[----:B------:R1:W-:Y:S01]  /*fb90*/  STS [R217], R8 ;  /* 0x00000008d9007388 */ /* 0x0003e20000000800 */
[----:B--2---:R-:W-:-:S03]  /*fba0*/  F2FP.BF16.PACK_AB R0, R109, R108 ;  /* 0x0000006c6d00723e */ /* 0x004fc600000010ff */
[----:B------:R2:W-:Y:S01]  /*fbb0*/  STS [R217+0x400], R6 ;  /* 0x00040006d9007388 */ /* 0x0005e20000000800 */
[----:B---3--:R-:W-:-:S03]  /*fbc0*/  F2FP.BF16.PACK_AB R10, R111, R110 ;  /* 0x0000006e6f0a723e */ /* 0x008fc600000010ff */
[----:B------:R3:W-:Y:S01]  /*fbd0*/  STS [R221], R0 ;  /* 0x00000000dd007388 */ /* 0x0007e20000000800 */
[----:B----4-:R-:W-:-:S03]  /*fbe0*/  F2FP.BF16.PACK_AB R14, R41, R40 ;  /* 0x00000028290e723e */ /* 0x010fc600000010ff */
[----:B------:R4:W-:Y:S01]  /*fbf0*/  STS [R221+0x400], R10 ;  /* 0x0004000add007388 */ /* 0x0009e20000000800 */
[----:B-1----:R-:W-:-:S03]  /*fc00*/  F2FP.BF16.PACK_AB R12, R43, R42 ;  /* 0x0000002a2b0c723e */ /* 0x002fc600000010ff */
[----:B------:R1:W-:Y:S01]  /*fc10*/  STS [R224], R11 ;  /* 0x0000000be0007388 */ /* 0x0003e20000000800 */
[----:B------:R-:W-:-:S03]  /*fc20*/  F2FP.BF16.PACK_AB R5, R119, R118 ;  /* 0x000000767705723e */ /* 0x000fc600000010ff */
[----:B------:R1:W-:Y:S01]  /*fc30*/  STS [R224+0x400], R9 ;  /* 0x00040009e0007388 */ /* 0x0003e20000000800 */
[----:B------:R-:W-:-:S03]  /*fc40*/  F2FP.BF16.PACK_AB R7, R117, R116 ;  /* 0x000000747507723e */ /* 0x000fc600000010ff */
[----:B------:R1:W-:Y:S01]  /*fc50*/  STS [R220+0x400], R5 ;  /* 0x00040005dc007388 */ /* 0x0003e20000000800 */
[----:B------:R-:W-:-:S03]  /*fc60*/  F2FP.BF16.PACK_AB R8, R121, R120 ;  /* 0x000000787908723e */ /* 0x000fc600000010ff */
[----:B------:R1:W-:Y:S01]  /*fc70*/  STS [R220], R7 ;  /* 0x00000007dc007388 */ /* 0x0003e20000000800 */
[----:B--2---:R-:W-:-:S03]  /*fc80*/  F2FP.BF16.PACK_AB R6, R123, R122 ;  /* 0x0000007a7b06723e */ /* 0x004fc600000010ff */
[----:B------:R2:W-:Y:S01]  /*fc90*/  STS [R223], R8 ;  /* 0x00000008df007388 */ /* 0x0005e20000000800 */
[----:B---3--:R-:W-:-:S03]  /*fca0*/  F2FP.BF16.PACK_AB R0, R37, R36 ;  /* 0x000000242500723e */ /* 0x008fc600000010ff */
[----:B------:R3:W-:Y:S01]  /*fcb0*/  STS [R223+0x400], R6 ;  /* 0x00040006df007388 */ /* 0x0007e20000000800 */
[----:B----4-:R-:W-:-:S03]  /*fcc0*/  F2FP.BF16.PACK_AB R10, R39, R38 ;  /* 0x00000026270a723e */ /* 0x010fc600000010ff */
[----:B------:R4:W-:Y:S01]  /*fcd0*/  STS [R213+0x4000], R0 ;  /* 0x00400000d5007388 */ /* 0x0009e20000000800 */
[----:B-1----:R-:W-:-:S03]  /*fce0*/  F2FP.BF16.PACK_AB R11, R57, R56 ;  /* 0x00000038390b723e */ /* 0x002fc600000010ff */
[----:B------:R1:W-:Y:S01]  /*fcf0*/  STS [R213+0x4400], R10 ;  /* 0x0044000ad5007388 */ /* 0x0003e20000000800 */
[----:B------:R-:W-:-:S03]  /*fd00*/  F2FP.BF16.PACK_AB R9, R59, R58 ;  /* 0x0000003a3b09723e */ /* 0x000fc600000010ff */
[----:B------:R1:W-:Y:S01]  /*fd10*/  STS [R205+0x4000], R14 ;  /* 0x0040000ecd007388 */ /* 0x0003e20000000800 */
[----:B------:R-:W-:-:S03]  /*fd20*/  F2FP.BF16.PACK_AB R5, R47, R46 ;  /* 0x0000002e2f05723e */ /* 0x000fc600000010ff */
[----:B------:R1:W-:Y:S01]  /*fd30*/  STS [R205+0x4400], R12 ;  /* 0x0044000ccd007388 */ /* 0x0003e20000000800 */
[----:B------:R-:W-:-:S03]  /*fd40*/  F2FP.BF16.PACK_AB R7, R45, R44 ;  /* 0x0000002c2d07723e */ /* 0x000fc600000010ff */
[----:B------:R1:W-:Y:S01]  /*fd50*/  STS [R222+0x4400], R5 ;  /* 0x00440005de007388 */ /* 0x0003e20000000800 */
[----:B--2---:R-:W-:-:S03]  /*fd60*/  F2FP.BF16.PACK_AB R8, R49, R48 ;  /* 0x000000303108723e */ /* 0x004fc600000010ff */
[----:B------:R2:W-:Y:S01]  /*fd70*/  STS [R222+0x4000], R7 ;  /* 0x00400007de007388 */ /* 0x0005e20000000800 */
        /* <DEDUP_REMOVED lines=23> */
[----:B------:R-:W-:Y:S01]  /*fef0*/  STS [R213+0x8400], R16 ;  /* 0x00840010d5007388 */ /* 0x000fe20000000800 */
[----:B------:R-:W-:-:S03]  /*ff00*/  F2FP.BF16.PACK_AB R9, R77, R76 ;  /* 0x0000004c4d09723e */ /* 0x000fc600000010ff */
[----:B------:R-:W-:Y:S01]  /*ff10*/  STS [R205+0x8000], R14 ;  /* 0x0080000ecd007388 */ /* 0x000fe20000000800 */
        /* <DEDUP_REMOVED lines=9> */
[----:B------:R1:W-:Y:S04]  /*ffb0*/  STS [R217+0x8400], R8 ;  /* 0x00840008d9007388 */ /* 0x0003e80000000800 */
[----:B------:R1:W-:Y:S04]  /*ffc0*/  STS [R221+0x8000], R6 ;  /* 0x00800006dd007388 */ /* 0x0003e80000000800 */
        /* <DEDUP_REMOVED lines=9> */
[----:B------:R-:W-:-:S03]  /*10060*/  IMAD.MOV.U32 R8, RZ, RZ, c[0x0][0x388] ;  /* 0x0000e200ff087624 */ /* 0x000fc600078e00ff */
[----:B------:R3:W-:Y:S01]  /*10070*/  STS [R223+0x8000], R12 ;  /* 0x0080000cdf007388 */ /* 0x0007e20000000800 */
[----:B------:R-:W-:-:S03]  /*10080*/  IMAD.MOV.U32 R6, RZ, RZ, 0x4 ;  /* 0x00000004ff067424 */ /* 0x000fc600078e00ff */
[----:B------:R3:W-:Y:S01]  /*10090*/  STS [R223+0x8400], R10 ;  /* 0x0084000adf007388 */ /* 0x0007e20000000800 */
[----:B------:R-:W-:Y:S02]  /*100a0*/  IMAD.MOV.U32 R0, RZ, RZ, RZ ;  /* 0x000000ffff007224 */ /* 0x000fe400078e00ff */
[CC--:B------:R-:W-:Y:S01]  /*100b0*/  @P2 IMAD.WIDE R14, R195.reuse, R6.reuse, c[0x0][0x508] ;  /* 0x00014200c30e2625 */ /* 0x0c0fe200078e0206 */
[----:B------:R-:W-:Y:S03]  /*100c0*/  BAR.SYNC.DEFER_BLOCKING 0x1, 0x100 ;  /* 0x0044000000007b1d */ /* 0x000fe60000010000 */
[----:B--2---:R-:W-:-:S03]  /*100d0*/  IMAD.WIDE R6, R195, R6, c[0x0][0x500] ;  /* 0x00014000c3067625 */ /* 0x004fc600078e0206 */
[----:B------:R3:W5:Y:S04]  /*100e0*/  @P2 LDG.E R8, [R14.64] ;  /* 0x000000080e082981 */ /* 0x000768000c1e1900 */
[----:B------:R3:W5:Y:S01]  /*100f0*/  @P1 LDG.E R0, [R6.64] ;  /* 0x0000000806001981 */ /* 0x000762000c1e1900 */
[----:B------:R-:W-:-:S04]  /*10100*/  ISETP.NE.AND P0, PT, R231, RZ, PT ;  /* 0x000000ffe700720c */ /* 0x000fc80003f05270 */
[----:B------:R-:W-:Y:S01]  /*10110*/  SEL R231, R231, c[0x0][0x3d4], P0 ;  /* 0x0000f500e7e77a07 */ /* 0x000fe20000000000 */
[----:B------:R-:W-:Y:S05]  /*10120*/  @P2 BRA `(.L_x_1705) ;  /* 0x0000004000002947 */ /* 0x000fea0003800000 */
[----:B------:R-:W-:Y:S05]  /*10130*/  @!P1 BRA `(.L_x_1705) ;  /* 0x0000003000009947 */ /* 0x000fea0003800000 */
[----:B-----5:R-:W2:Y:S04]  /*10140*/  LDG.E R8, [R6.64] ;  /* 0x0000000806087981 */ /* 0x020ea8000c1e1900 */
[----:B---3--:R-:W2:Y:S02]  /*10150*/  LDG.E R5, [R6.64+0x4] ;  /* 0x0000040806057981 */ /* 0x008ea4000c1e1900 */
[----:B--2---:R-:W-:Y:S02]  /*10160*/  IADD3 R8, -R8, R5, RZ ;  /* 0x0000000508087210 */ /* 0x004fe40007ffe1ff */
.L_x_1705:
[----:B---3--:R-:W-:Y:S01]  /*10170*/  IMAD.MOV.U32 R15, RZ, RZ, 0x368 ;  /* 0x00000368ff0f7424 */ /* 0x008fe200078e00ff */
[----:B------:R-:W-:Y:S01]  /*10180*/  ISETP.GT.AND P3, PT, R231, 0x1, PT ;  /* 0x00000001e700780c */ /* 0x000fe20003f64270 */
[----:B------:R-:W-:Y:S01]  /*10190*/  IMAD.MOV.U32 R5, RZ, RZ, c[0x0][0x4e8] ;  /* 0x00013a00ff057624 */ /* 0x000fe200078e00ff */
[----:B------:R-:W-:Y:S01]  /*101a0*/  ISETP.NE.U32.AND P0, PT, RZ, c[0x0][0x500], PT ;  /* 0x00014000ff007a0c */ /* 0x000fe20003f05070 */
[----:B-----5:R-:W-:Y:S01]  /*101b0*/  IMAD R8, R8, c[0x0][0x4e8], RZ ;  /* 0x00013a0008087a24 */ /* 0x020fe200078e02ff */
[----:B------:R-:W-:-:S02]  /*101c0*/  SEL R15, R15, 0x328, P3 ;  /* 0x000003280f0f7807 */ /* 0x000fc40001800000 */
[----:B------:R-:W-:Y:S02]  /*101d0*/  ISETP.NE.AND.EX P0, PT, RZ, c[0x0][0x504], PT, P0 ;  /* 0x00014100ff007a0c */ /* 0x000fe40003f05300 */
[----:B------:R-:W1:Y:S01]  /*101e0*/  LDC.64 R12, c[0x0][R15+0x170] ;  /* 0x00005c000f0c7b82 */ /* 0x000e620000000a00 */
[----:B------:R-:W-:Y:S01]  /*101f0*/  ISETP.NE.AND P2, PT, R5, 0x1, PT ;  /* 0x000000010500780c */ /* 0x000fe20003f45270 */
[----:B------:R-:W-:Y:S01]  /*10200*/  IMAD.IADD R5, R210, 0x1, R193 ;  /* 0x00000001d2057824 */ /* 0x000fe200078e02c1 */
[----:B------:R-:W-:Y:S02]  /*10210*/  SHF.R.S32.HI R6, RZ, 0x1f, R195 ;  /* 0x0000001fff067819 */ /* 0x000fe400000114c3 */
[----:B------:R-:W-:Y:S01]  /*10220*/  SEL R7, R195, RZ, !P0 ;  /* 0x000000ffc3077207 */ /* 0x000fe20004000000 */
[----:B------:R-:W-:Y:S01]  /*10230*/  IMAD.MOV.U32 R14, RZ, RZ, R5 ;  /* 0x000000ffff0e7224 */ /* 0x000fe200078e0005 */
[----:B------:R-:W-:Y:S01]  /*10240*/  SEL R6, R6, RZ, !P0 ;  /* 0x000000ff06067207 */ /* 0x000fe20004000000 */
[----:B------:R-:W2:Y:S01]  /*10250*/  LDC.64 R10, c[0x0][R15+0x168] ;  /* 0x00005a000f0a7b82 */ /* 0x000ea20000000a00 */
[----:B------:R-:W-:-:S07]  /*10260*/  SEL R16, R232, RZ, P3 ;  /* 0x000000ffe8107207 */ /* 0x000fce0001800000 */
[----:B------:R-:W3:Y:S08]  /*10270*/  LDC.64 R20, c[0x0][R15+0x178] ;  /* 0x00005e000f147b82 */ /* 0x000ef00000000a00 */
[----:B------:R4:W3:Y:S01]  /*10280*/  LDC.64 R18, c[0x0][R15+0x160] ;  /* 0x000058000f127b82 */ /* 0x0008e20000000a00 */
[----:B-1----:R-:W-:-:S04]  /*10290*/  IMAD R9, R13, R7, RZ ;  /* 0x000000070d097224 */ /* 0x002fc800078e02ff */
[----:B------:R-:W-:Y:S02]  /*102a0*/  IMAD R9, R12, R6, R9 ;  /* 0x000000060c097224 */ /* 0x000fe400078e0209 */
[----:B------:R-:W-:-:S04]  /*102b0*/  @P2 IMAD.HI.U32 R6, R5, c[0x0][0x4ec], RZ ;  /* 0x00013b0005062a27 */ /* 0x000fc800078e00ff */
[----:B--2---:R-:W-:Y:S01]  /*102c0*/  IMAD.WIDE.U32 R22, R10, R226, RZ ;  /* 0x000000e20a167225 */ /* 0x004fe200078e00ff */
[----:B------:R-:W-:Y:S02]  /*102d0*/  @P2 SHF.R.U32.HI R14, RZ, c[0x0][0x4f0], R6 ;  /* 0x00013c00ff0e2a19 */ /* 0x000fe40000011606 */
[----:B------:R-:W-:Y:S01]  /*102e0*/  SHF.R.S32.HI R6, RZ, 0x1f, R0 ;  /* 0x0000001fff067819 */ /* 0x000fe20000011400 */
[----:B------:R-:W-:-:S04]  /*102f0*/  IMAD.WIDE.U32 R12, R12, R7, RZ ;  /* 0x000000070c0c7225 */ /* 0x000fc800078e00ff */
[----:B------:R-:W-:Y:S02]  /*10300*/  IMAD R10, R11, R226, RZ ;  /* 0x000000e20b0a7224 */ /* 0x000fe400078e02ff */
[----:B------:R-:W-:Y:S01]  /*10310*/  IMAD.IADD R9, R13, 0x1, R9 ;  /* 0x000000010d097824 */ /* 0x000fe200078e0209 */
[----:B------:R-:W-:Y:S01]  /*10320*/  IADD3 R13, P1, P0, R12, R22, R0 ;  /* 0x000000160c0d7210 */ /* 0x000fe2000783e000 */
[----:B------:R-:W-:Y:S02]  /*10330*/  IMAD.IADD R10, R23, 0x1, R10 ;  /* 0x00000001170a7824 */ /* 0x000fe400078e020a */
[----:B---3--:R-:W-:Y:S02]  /*10340*/  IMAD R11, R21, R16, RZ ;  /* 0x00000010150b7224 */ /* 0x008fe400078e02ff */
[----:B------:R-:W-:Y:S01]  /*10350*/  IMAD.MOV R12, RZ, RZ, -R14 ;  /* 0x000000ffff0c7224 */ /* 0x000fe200078e0a0e */
[----:B------:R-:W-:Y:S01]  /*10360*/  IADD3.X R9, R9, R10, R6, P1, P0 ;  /* 0x0000000a09097210 */ /* 0x000fe20000fe0406 */
[----:B------:R-:W-:-:S04]  /*10370*/  IMAD.WIDE.U32 R16, R20, R16, RZ ;  /* 0x0000001014107225 */ /* 0x000fc800078e00ff */
[----:B----4-:R-:W-:Y:S01]  /*10380*/  IMAD R15, R12, c[0x0][0x4e8], R5 ;  /* 0x00013a000c0f7a24 */ /* 0x010fe200078e0205 */
        /* <DEDUP_REMOVED lines=16> */
[----:B------:R-:W-:Y:S01]  /*10490*/  IMAD.IADD R11, R211, 0x1, R193 ;  /* 0x00000001d30b7824 */ /* 0x000fe200078e02c1 */
[----:B------:R-:W-:Y:S01]  /*104a0*/  SHFL.IDX PT, R16, R9, 0x1, 0x1c1f ;  /* 0x003c1f0009107f89 */ /* 0x000fe200000e0000 */
[----:B------:R-:W-:-:S03]  /*104b0*/  LOP3.LUT P0, RZ, R212, 0x3, RZ, 0xc0, !PT ;  /* 0x00000003d4ff7812 */ /* 0x000fc6000780c0ff */
[----:B------:R-:W1:Y:S01]  /*104c0*/  SHFL.IDX PT, R13, R10, RZ, 0x1c1f ;  /* 0x001c1fff0a0d7589 */ /* 0x000e6200000e0000 */
[C---:B------:R-:W-:Y:S02]  /*104d0*/  IADD3 R15, R11.reuse, 0x8, RZ ;  /* 0x000000080b0f7810 */ /* 0x040fe40007ffe0ff */
[-C--:B------:R-:W-:Y:S01]  /*104e0*/  ISETP.GE.OR P1, PT, R11, R8.reuse, P0 ;  /* 0x000000080b00720c */ /* 0x080fe20000726670 */
[----:B------:R-:W2:Y:S01]  /*104f0*/  SHFL.IDX PT, R17, R10, 0x1, 0x1c1f ;  /* 0x003c1f000a117f89 */ /* 0x000ea200000e0000 */
[----:B------:R-:W-:-:S11]  /*10500*/  ISETP.GE.OR P0, PT, R15, R8, P0 ;  /* 0x000000080f00720c */ /* 0x000fd60000706670 */
[----:B-1----:R1:W-:Y:S01]  /*10510*/  @!P1 ST.E [R12.64], R4 ;  /* 0x000000040c009985 */ /* 0x0023e2000c101908 */
[----:B------:R-:W-:-:S03]  /*10520*/  ISETP.GE.AND P1, PT, R11, R8, PT ;  /* 0x000000080b00720c */ /* 0x000fc60003f26270 */
[----:B--2---:R1:W-:Y:S01]  /*10530*/  @!P0 ST.E [R16.64], R2 ;  /* 0x0000000210008985 */ /* 0x0043e2000c101908 */
[----:B------:R-:W-:Y:S01]  /*10540*/  ISETP.GE.AND P0, PT, R15, R8, PT ;  /* 0x000000080f00720c */ /* 0x000fe20003f06270 */
[----:B------:R-:W-:Y:S05]  /*10550*/  @P3 BRA `(.L_x_1706) ;  /* 0x000007c000003947 */ /* 0x000fea0003800000 */
[----:B------:R-:W-:Y:S01]  /*10560*/  IMAD R5, R6, c[0x0][0x3a0], RZ ;  /* 0x0000e80006057a24 */ /* 0x000fe200078e02ff */
[----:B-1----:R-:W-:Y:S01]  /*10570*/  SHF.R.S32.HI R4, RZ, 0x1f, R7 ;  /* 0x0000001fff047819 */ /* 0x002fe20000011407 */
[C---:B------:R-:W-:Y:S01]  /*10580*/  IMAD.WIDE.U32 R10, R0.reuse, c[0x0][0x3a0], RZ ;  /* 0x0000e800000a7a25 */ /* 0x040fe200078e00ff */
[----:B------:R1:W2:Y:S03]  /*10590*/  LDS.128 R56, [R208+0x80] ;  /* 0x00008000d0387984 */ /* 0x0002a60000000c00 */
[----:B------:R-:W-:Y:S01]  /*105a0*/  IMAD R5, R0, c[0x0][0x3a4], R5 ;  /* 0x0000e90000057a24 */ /* 0x000fe200078e0205 */
[----:B------:R-:W-:Y:S01]  /*105b0*/  LEA R0, R214, R215, 0x5 ;  /* 0x000000d7d6007211 */ /* 0x000fe200078e28ff */
[----:B------:R1:W3:Y:S01]  /*105c0*/  LDS.128 R52, [R208+0x1080] ;  /* 0x00108000d0347984 */ /* 0x0002e20000000c00 */
[----:B------:R-:W-:-:S02]  /*105d0*/  IMAD R4, R4, c[0x0][0x3f0], RZ ;  /* 0x0000fc0004047a24 */ /* 0x000fc400078e02ff */
[----:B------:R-:W-:Y:S01]  /*105e0*/  IADD3 R11, R11, R5, RZ ;  /* 0x000000050b0b7210 */ /* 0x000fe20007ffe0ff */
[----:B------:R1:W4:Y:S01]  /*105f0*/  LDS.128 R48, [R208+0x2080] ;  /* 0x00208000d0307984 */ /* 0x0003220000000c00 */
[----:B------:R-:W-:Y:S01]  /*10600*/  IADD3 R0, R193, R0, RZ ;  /* 0x00000000c1007210 */ /* 0x000fe20007ffe0ff */
[----:B------:R-:W-:Y:S01]  /*10610*/  IMAD R4, R7, c[0x0][0x3f4], R4 ;  /* 0x0000fd0007047a24 */ /* 0x000fe200078e0204 */
[----:B------:R-:W-:Y:S01]  /*10620*/  IADD3 R193, R215, R193, RZ ;  /* 0x000000c1d7c17210 */ /* 0x000fe20007ffe0ff */
[----:B------:R-:W-:Y:S01]  /*10630*/  IMAD.WIDE.U32 R10, R226, c[0x0][0x3e8], R10 ;  /* 0x0000fa00e20a7a25 */ /* 0x000fe200078e000a */
[----:B------:R1:W1:Y:S01]  /*10640*/  LDS.128 R44, [R208+0x3080] ;  /* 0x00308000d02c7984 */ /* 0x0002620000000c00 */
[----:B------:R-:W-:Y:S02]  /*10650*/  MOV R2, R0 ;  /* 0x0000000000027202 */ /* 0x000fe40000000f00 */
[----:B------:R-:W-:Y:S01]  /*10660*/  @P2 IMAD.HI.U32 R5, R0, c[0x0][0x4ec], RZ ;  /* 0x00013b0000052a27 */ /* 0x000fe200078e00ff */
[----:B------:R1:W1:Y:S03]  /*10670*/  LDS.128 R40, [R208+0x4080] ;  /* 0x00408000d0287984 */ /* 0x0002660000000c00 */
[----:B------:R-:W-:Y:S01]  /*10680*/  IMAD R11, R226, c[0x0][0x3ec], R11 ;  /* 0x0000fb00e20b7a24 */ /* 0x000fe200078e020b */
[----:B------:R1:W1:Y:S01]  /*10690*/  LDS.128 R36, [R208+0x5080] ;  /* 0x00508000d0247984 */ /* 0x0002620000000c00 */
[----:B------:R-:W-:-:S02]  /*106a0*/  @P2 SHF.R.U32.HI R2, RZ, c[0x0][0x4f0], R5 ;  /* 0x00013c00ff022a19 */ /* 0x000fc40000011605 */
[----:B------:R-:W-:Y:S01]  /*106b0*/  IMAD.WIDE.U32 R10, R7, c[0x0][0x3f0], R10 ;  /* 0x0000fc00070a7a25 */ /* 0x000fe200078e000a */
[----:B------:R1:W1:Y:S01]  /*106c0*/  LDS.128 R32, [R208+0x6080] ;  /* 0x00608000d0207984 */ /* 0x0002620000000c00 */
[----:B------:R-:W-:Y:S02]  /*106d0*/  SHF.R.S32.HI R6, RZ, 0x1f, R2 ;  /* 0x0000001fff067819 */ /* 0x000fe40000011402 */
[----:B------:R-:W-:Y:S01]  /*106e0*/  IADD3 R5, -R2, RZ, RZ ;  /* 0x000000ff02057210 */ /* 0x000fe20007ffe1ff */
[----:B------:R1:W1:Y:S01]  /*106f0*/  LDS.128 R28, [R208+0x7080] ;  /* 0x00708000d01c7984 */ /* 0x0002620000000c00 */
[----:B------:R-:W-:Y:S01]  /*10700*/  IADD3 R11, R11, R4, RZ ;  /* 0x000000040b0b7210 */ /* 0x000fe20007ffe0ff */
[----:B------:R-:W-:Y:S02]  /*10710*/  IMAD R7, R6, c[0x0][0x3e0], RZ ;  /* 0x0000f80006077a24 */ /* 0x000fe400078e02ff */
[----:B------:R1:W1:Y:S01]  /*10720*/  LDS.128 R24, [R208+0x8080] ;  /* 0x00808000d0187984 */ /* 0x0002620000000c00 */
[----:B------:R-:W-:-:S02]  /*10730*/  IMAD R5, R5, c[0x0][0x4e8], R0 ;  /* 0x00013a0005057a24 */ /* 0x000fc400078e0200 */
[C---:B------:R-:W-:Y:S01]  /*10740*/  IMAD R7, R2.reuse, c[0x0][0x3e4], R7 ;  /* 0x0000f90002077a24 */ /* 0x040fe200078e0207 */
[----:B------:R1:W1:Y:S01]  /*10750*/  LDS.128 R20, [R208+0x9080] ;  /* 0x00908000d0147984 */ /* 0x0002620000000c00 */
[----:B------:R-:W-:Y:S01]  /*10760*/  IMAD.WIDE.U32 R10, R2, c[0x0][0x3e0], R10 ;  /* 0x0000f800020a7a25 */ /* 0x000fe200078e000a */
[----:B------:R-:W-:Y:S02]  /*10770*/  SHF.R.S32.HI R0, RZ, 0x1f, R5 ;  /* 0x0000001fff007819 */ /* 0x000fe40000011405 */
[----:B------:R1:W1:Y:S02]  /*10780*/  LDS.128 R16, [R208+0xa080] ;  /* 0x00a08000d0107984 */ /* 0x0002640000000c00 */
[----:B------:R-:W-:Y:S01]  /*10790*/  IADD3 R11, R11, R7, RZ ;  /* 0x000000070b0b7210 */ /* 0x000fe20007ffe0ff */
[----:B------:R-:W-:Y:S01]  /*107a0*/  IMAD R0, R0, c[0x0][0x3d8], RZ ;  /* 0x0000f60000007a24 */ /* 0x000fe200078e02ff */
[----:B------:R1:W1:Y:S03]  /*107b0*/  LDS.128 R12, [R208+0xb080] ;  /* 0x00b08000d00c7984 */ /* 0x0002660000000c00 */
[----:B------:R-:W-:-:S04]  /*107c0*/  IMAD.WIDE.U32 R6, R5, c[0x0][0x3d8], R10 ;  /* 0x0000f60005067a25 */ /* 0x000fc800078e000a */
[----:B------:R-:W-:Y:S01]  /*107d0*/  IMAD R5, R5, c[0x0][0x3dc], R0 ;  /* 0x0000f70005057a24 */ /* 0x000fe200078e0200 */
[----:B------:R-:W-:-:S04]  /*107e0*/  LEA R10, P0, R6, c[0x0][0x380], 0x1 ;  /* 0x0000e000060a7a11 */ /* 0x000fc800078008ff */
[----:B------:R-:W-:-:S04]  /*107f0*/  IADD3 R5, R7, R5, RZ ;  /* 0x0000000507057210 */ /* 0x000fc80007ffe0ff */
[----:B------:R-:W-:Y:S01]  /*10800*/  LEA.HI.X R9, R6, c[0x0][0x384], R5, 0x1, P0 ;  /* 0x0000e10006097a11 */ /* 0x000fe200000f0c05 */
[----:B------:R-:W-:Y:S05]  /*10810*/  BRA.DIV ~URZ, `(.L_x_1707) ;  /* 0x000039427f007947 */ /* 0x000fea000b800000 */
[----:B--234-:R2:W3:Y:S02]  /*10820*/  SHFL.IDX PT, R11, R9, RZ, 0x181f ;  /* 0x00181fff090b7589 */ /* 0x01c4e400000e0000 */
.L_x_1774:
[----:B------:R-:W-:Y:S05]  /*10830*/  BRA.DIV ~URZ, `(.L_x_1708) ;  /* 0x000039927f007947 */ /* 0x000fea000b800000 */
[----:B------:R4:W2:Y:S02]  /*10840*/  SHFL.IDX PT, R2, R10, RZ, 0x181f ;  /* 0x00181fff0a027589 */ /* 0x0008a400000e0000 */
.L_x_1775:
[----:B------:R-:W-:Y:S01]  /*10850*/  ISETP.GE.AND P0, PT, R193, R8, PT ;  /* 0x00000008c100720c */ /* 0x000fe20003f06270 */
[----:B------:R-:W-:-:S12]  /*10860*/  BSSY B0, `(.L_x_1709) ;  /* 0x000000e000007945 */ /* 0x000fd80003800000 */
        /* <DEDUP_REMOVED lines=11> */
[----:B-1----:R2:W-:Y:S04]  /*10920*/  @!P4 ST.E.128 [R4.64], R40 ;  /* 0x000000280400c985 */ /* 0x0025e8000c101d08 */
[----:B------:R2:W-:Y:S02]  /*10930*/  @!P3 ST.E.128 [R60.64], R24 ;  /* 0x000000183c00b985 */ /* 0x0005e4000c101d08 */
.L_x_1710:
[----:B------:R-:W-:Y:S05]  /*10940*/  BSYNC B0 ;  /* 0x0000000000007941 */ /* 0x000fea0003800000 */
.L_x_1709:
[----:B------:R-:W-:Y:S05]  /*10950*/  BRA.DIV ~URZ, `(.L_x_1711) ;  /* 0x000038d27f007947 */ /* 0x000fea000b800000 */
[----:B---3--:R3:W4:Y:S04]  /*10960*/  SHFL.IDX PT, R11, R9, 0x1, 0x181f ;  /* 0x00381f00090b7f89 */ /* 0x00872800000e0000 */
[----:B--2---:R3:W2:Y:S02]  /*10970*/  SHFL.IDX PT, R2, R10, 0x1, 0x181f ;  /* 0x00381f000a027f89 */ /* 0x0046a400000e0000 */
.L_x_1776:
        /* <DEDUP_REMOVED lines=9> */
[C---:B-1----:R-:W-:Y:S02]  /*10a10*/  @!P0 LEA R24, P3, R203.reuse, R2, 0x1 ;  /* 0x00000002cb188211 */ /* 0x042fe400078608ff */
[-C--:B----4-:R-:W-:Y:S02]  /*10a20*/  @!P2 LEA.HI.X R7, R218, R11.reuse, R219, 0x1, P5 ;  /* 0x0000000bda07a211 */ /* 0x090fe400028f0cdb */
[-C--:B------:R-:W-:Y:S02]  /*10a30*/  @!P1 LEA.HI.X R5, R204, R11.reuse, R199, 0x1, P4 ;  /* 0x0000000bcc059211 */ /* 0x080fe400020f0cc7 */
[----:B------:R-:W-:Y:S01]  /*10a40*/  @!P0 LEA.HI.X R25, R203, R11, R198, 0x1, P3 ;  /* 0x0000000bcb198211 */ /* 0x000fe200018f0cc6 */
[----:B------:R1:W-:Y:S04]  /*10a50*/  @!P2 ST.E.128 [R6.64], R52 ;  /* 0x000000340600a985 */ /* 0x0003e8000c101d08 */
[----:B------:R1:W-:Y:S04]  /*10a60*/  @!P1 ST.E.128 [R4.64], R36 ;  /* 0x0000002404009985 */ /* 0x0003e8000c101d08 */
[----:B------:R1:W-:Y:S02]  /*10a70*/  @!P0 ST.E.128 [R24.64], R20 ;  /* 0x0000001418008985 */ /* 0x0003e4000c101d08 */
.L_x_1713:
[----:B------:R-:W-:Y:S05]  /*10a80*/  BSYNC B0 ;  /* 0x0000000000007941 */ /* 0x000fea0003800000 */
.L_x_1712:
[----:B------:R-:W-:Y:S05]  /*10a90*/  BRA.DIV ~URZ, `(.L_x_1714) ;  /* 0x000038527f007947 */ /* 0x000fea000b800000 */
[----:B----4-:R4:W3:Y:S02]  /*10aa0*/  SHFL.IDX PT, R11, R9, 0x2, 0x181f ;  /* 0x00581f00090b7f89 */ /* 0x0108e400000e0000 */
.L_x_1777:
[----:B------:R-:W-:Y:S05]  /*10ab0*/  BRA.DIV ~URZ, `(.L_x_1715) ;  /* 0x000038a27f007947 */ /* 0x000fea000b800000 */
[----:B--2---:R2:W4:Y:S02]  /*10ac0*/  SHFL.IDX PT, R2, R10, 0x2, 0x181f ;  /* 0x00581f000a027f89 */ /* 0x00452400000e0000 */
.L_x_1778:
[----:B-1----:R-:W-:Y:S01]  /*10ad0*/  IADD3 R5, R193, 0x40, RZ ;  /* 0x00000040c1057810 */ /* 0x002fe20007ffe0ff */
        /* <DEDUP_REMOVED lines=15> */
.L_x_1717:
[----:B------:R-:W-:Y:S05]  /*10bd0*/  BSYNC B0 ;  /* 0x0000000000007941 */ /* 0x000fea0003800000 */
.L_x_1716:
[----:B------:R-:W-:Y:S05]  /*10be0*/  BRA.DIV ~URZ, `(.L_x_1718) ;  /* 0x000037d27f007947 */ /* 0x000fea000b800000 */
[----:B---34-:R-:W3:Y:S04]  /*10bf0*/  SHFL.IDX PT, R9, R9, 0x3, 0x181f ;  /* 0x00781f0009097f89 */ /* 0x018ee800000e0000 */
[----:B------:R4:W1:Y:S02]  /*10c00*/  SHFL.IDX PT, R2, R10, 0x3, 0x181f ;  /* 0x00781f000a027f89 */ /* 0x00086400000e0000 */
.L_x_1779:
[----:B------:R-:W-:-:S04]  /*10c10*/  IADD3 R193, R193, 0x60, RZ ;  /* 0x00000060c1c17810 */ /* 0x000fc80007ffe0ff */
[----:B------:R-:W-:-:S13]  /*10c20*/  ISETP.GE.AND P0, PT, R193, R8, PT ;  /* 0x00000008c100720c */ /* 0x000fda0003f06270 */
[----:B------:R-:W-:Y:S05]  /*10c30*/  @P0 BRA `(.L_x_1719) ;  /* 0x00001e3000000947 */ /* 0x000fea0003800000 */
[----:B------:R-:W-:Y:S02]  /*10c40*/  ISETP.GE.AND P1, PT, R218, c[0x0][0x3c8], PT ;  /* 0x0000f200da007a0c */ /* 0x000fe40003f26270 */
[----:B------:R-:W-:-:S11]  /*10c50*/  ISETP.GE.AND P0, PT, R204, c[0x0][0x3c8], PT ;  /* 0x0000f200cc007a0c */ /* 0x000fd60003f06270 */
[-C--:B-1----:R-:W-:Y:S02]  /*10c60*/  @!P1 LEA R6, P3, R218, R2.reuse, 0x1 ;  /* 0x00000002da069211 */ /* 0x082fe400078608ff */
[----:B------:R-:W-:Y:S02]  /*10c70*/  @!P0 LEA R4, P2, R204, R2, 0x1 ;  /* 0x00000002cc048211 */ /* 0x000fe400078408ff */
[-C--:B---3--:R-:W-:Y:S02]  /*10c80*/  @!P1 LEA.HI.X R7, R218, R9.reuse, R219, 0x1, P3 ;  /* 0x00000009da079211 */ /* 0x088fe400018f0cdb */
        /* <DEDUP_REMOVED lines=9> */
.L_x_1706:
[----:B------:R-:W-:Y:S01]  /*10d20*/  IMAD R9, R6, c[0x0][0x408], RZ ;  /* 0x0001020006097a24 */ /* 0x000fe200078e02ff */
[----:B-1----:R-:W-:Y:S01]  /*10d30*/  MOV R4, R5 ;  /* 0x0000000500047202 */ /* 0x002fe20000000f00 */
[----:B------:R-:W-:-:S04]  /*10d40*/  IMAD.WIDE.U32 R10, R0, c[0x0][0x408], RZ ;  /* 0x00010200000a7a25 */ /* 0x000fc800078e00ff */
[----:B------:R-:W-:Y:S01]  /*10d50*/  IMAD R9, R0, c[0x0][0x40c], R9 ;  /* 0x0001030000097a24 */ /* 0x000fe200078e0209 */
[----:B------:R-:W-:Y:S01]  /*10d60*/  SHF.R.S32.HI R0, RZ, 0x1f, R7 ;  /* 0x0000001fff007819 */ /* 0x000fe20000011407 */
[----:B------:R-:W-:-:S03]  /*10d70*/  @P2 IMAD.HI.U32 R2, R5, c[0x0][0x4ec], RZ ;  /* 0x00013b0005022a27 */ /* 0x000fc600078e00ff */
[----:B------:R-:W-:Y:S01]  /*10d80*/  IADD3 R11, R11, R9, RZ ;  /* 0x000000090b0b7210 */ /* 0x000fe20007ffe0ff */
[----:B------:R-:W-:Y:S01]  /*10d90*/  IMAD R0, R0, c[0x0][0x440], RZ ;  /* 0x0001100000007a24 */ /* 0x000fe200078e02ff */
[----:B------:R-:W-:-:S03]  /*10da0*/  @P2 SHF.R.U32.HI R4, RZ, c[0x0][0x4f0], R2 ;  /* 0x00013c00ff042a19 */ /* 0x000fc60000011602 */
[----:B------:R-:W-:-:S04]  /*10db0*/  IMAD.WIDE.U32 R8, R226, c[0x0][0x438], R10 ;  /* 0x00010e00e2087a25 */ /* 0x000fc800078e000a */
[----:B------:R-:W-:Y:S02]  /*10dc0*/  IMAD R9, R226, c[0x0][0x43c], R9 ;  /* 0x00010f00e2097a24 */ /* 0x000fe400078e0209 */
[C---:B------:R-:W-:Y:S02]  /*10dd0*/  IMAD R0, R7.reuse, c[0x0][0x444], R0 ;  /* 0x0001110007007a24 */ /* 0x040fe400078e0200 */
[----:B------:R-:W-:Y:S01]  /*10de0*/  IMAD.WIDE.U32 R8, R7, c[0x0][0x440], R8 ;  /* 0x0001100007087a25 */ /* 0x000fe200078e0008 */
[----:B------:R-:W-:-:S04]  /*10df0*/  SHF.R.S32.HI R7, RZ, 0x1f, R4 ;  /* 0x0000001fff077819 */ /* 0x000fc80000011404 */
[----:B------:R-:W-:Y:S01]  /*10e00*/  IADD3 R9, R9, R0, RZ ;  /* 0x0000000009097210 */ /* 0x000fe20007ffe0ff */
[----:B------:R-:W-:Y:S01]  /*10e10*/  IMAD R7, R7, c[0x0][0x430], RZ ;  /* 0x00010c0007077a24 */ /* 0x000fe200078e02ff */
[----:B------:R-:W-:-:S03]  /*10e20*/  IADD3 R0, -R4, RZ, RZ ;  /* 0x000000ff04007210 */ /* 0x000fc60007ffe1ff */
[----:B------:R-:W-:-:S04]  /*10e30*/  IMAD.WIDE.U32 R8, R232, c[0x0][0x448], R8 ;  /* 0x00011200e8087a25 */ /* 0x000fc800078e0008 */
        /* <DEDUP_REMOVED lines=14> */
.L_x_1780:
[----:B------:R-:W-:Y:S05]  /*10f20*/  BRA.DIV ~URZ, `(.L_x_1721) ;  /* 0x000035c27f007947 */ /* 0x000fea000b800000 */
[----:B------:R3:W4:Y:S02]  /*10f30*/  SHFL.IDX PT, R2, R152, RZ, 0x1c1f ;  /* 0x001c1fff98027589 */ /* 0x00072400000e0000 */
.L_x_1781:
        /* <DEDUP_REMOVED lines=52> */
[----:B------:R-:W-:-:S07]  /*11280*/  ISETP.GE.AND P1, PT, R145, c[0x0][0x3c8], PT ;  /* 0x0000f20091007a0c */ /* 0x000fce0003f26270 */
[-C--:B----4-:R-:W-:Y:S02]  /*11290*/  @!P6 LEA R6, P4, R209, R2.reuse, 0x2 ;  /* 0x00000002d106e211 */ /* 0x090fe400078810ff */
[-C--:B------:R-:W-:Y:S02]  /*112a0*/  @!P2 LEA R4, P3, R149, R2.reuse, 0x2 ;  /* 0x000000029504a211 */ /* 0x080fe400078610ff */
[-C--:B--2---:R-:W-:Y:S02]  /*112b0*/  @!P6 LEA.HI.X R7, R209, R153.reuse, R150, 0x2, P4 ;  /* 0x00000099d107e211 */ /* 0x084fe400020f1496 */
[----:B------:R-:W-:Y:S02]  /*112c0*/  @!P2 LEA.HI.X R5, R149, R153, R148, 0x2, P3 ;  /* 0x000000999505a211 */ /* 0x000fe400018f1494 */
[----:B------:R-:W-:Y:S01]  /*112d0*/  @!P5 LEA R154, P4, R147, R2, 0x2 ;  /* 0x00000002939ad211 */ /* 0x000fe200078810ff */
[----:B------:R2:W-:Y:S01]  /*112e0*/  @!P6 ST.E.64 [R6.64], R128 ;  /* 0x000000800600e985 */ /* 0x0005e2000c101b08 */
[----:B------:R-:W-:-:S02]  /*112f0*/  ISETP.GE.AND P6, PT, R143, c[0x0][0x3c8], PT ;  /* 0x0000f2008f007a0c */ /* 0x000fc40003fc6270 */
[----:B------:R-:W-:Y:S01]  /*11300*/  @!P1 LEA R156, P3, R145, R2, 0x2 ;  /* 0x00000002919c9211 */ /* 0x000fe200078610ff */
[----:B------:R4:W-:Y:S01]  /*11310*/  @!P2 ST.E.64 [R4.64], R124 ;  /* 0x0000007c0400a985 */ /* 0x0009e2000c101b08 */
[----:B------:R-:W-:Y:S02]  /*11320*/  ISETP.GE.AND P2, PT, R141, c[0x0][0x3c8], PT ;  /* 0x0000f2008d007a0c */ /* 0x000fe40003f46270 */
[-C--:B------:R-:W-:Y:S02]  /*11330*/  @!P5 LEA.HI.X R155, R147, R153.reuse, R146, 0x2, P4 ;  /* 0x00000099939bd211 */ /* 0x080fe400020f1492 */
[----:B------:R-:W-:-:S03]  /*11340*/  @!P1 LEA.HI.X R157, R145, R153, R144, 0x2, P3 ;  /* 0x00000099919d9211 */ /* 0x000fc600018f1490 */
[----:B------:R5:W-:Y:S01]  /*11350*/  @!P5 ST.E.64 [R154.64], R100 ;  /* 0x000000649a00d985 */ /* 0x000be2000c101b08 */
[----:B------:R-:W-:Y:S02]  /*11360*/  ISETP.GE.AND P5, PT, R139, c[0x0][0x3c8], PT ;  /* 0x0000f2008b007a0c */ /* 0x000fe40003fa6270 */
[----:B------:R-:W-:Y:S01]  /*11370*/  @!P6 LEA R158, P4, R143, R2, 0x2 ;  /* 0x000000028f9ee211 */ /* 0x000fe200078810ff */
[----:B------:R1:W-:Y:S01]  /*11380*/  @!P1 ST.E.64 [R156.64], R104 ;  /* 0x000000689c009985 */ /* 0x0003e2000c101b08 */
[----:B------:R-:W-:Y:S02]  /*11390*/  ISETP.GE.AND P1, PT, R137, c[0x0][0x3c8], PT ;  /* 0x0000f20089007a0c */ /* 0x000fe40003f26270 */
        /* <DEDUP_REMOVED lines=8> */
[-C--:B-----5:R-:W-:Y:S02]  /*11420*/  @!P1 LEA R100, P3, R137, R2.reuse, 0x2 ;  /* 0x0000000289649211 */ /* 0x0a0fe400078610ff */
[-C--:B------:R-:W-:Y:S02]  /*11430*/  @!P5 LEA.HI.X R5, R139, R153.reuse, R138, 0x2, P4 ;  /* 0x000000998b05d211 */ /* 0x080fe400020f148a */
[----:B------:R-:W-:Y:S02]  /*11440*/  @!P1 LEA.HI.X R101, R137, R153, R136, 0x2, P3 ;  /* 0x0000009989659211 */ /* 0x000fe400018f1488 */
[----:B-1----:R-:W-:Y:S01]  /*11450*/  @!P6 LEA R104, P4, R135, R2, 0x2 ;  /* 0x000000028768e211 */ /* 0x002fe200078810ff */
[----:B------:R1:W-:Y:S01]  /*11460*/  @!P5 ST.E.64 [R4.64], R116 ;  /* 0x000000740400d985 */ /* 0x0003e2000c101b08 */
[----:B------:R-:W-:-:S02]  /*11470*/  ISETP.GE.AND P5, PT, R35, c[0x0][0x3c8], PT ;  /* 0x0000f20023007a0c */ /* 0x000fc40003fa6270 */
[-C--:B------:R-:W-:Y:S01]  /*11480*/  @!P6 LEA.HI.X R105, R135, R153.reuse, R134, 0x2, P4 ;  /* 0x000000998769e211 */ /* 0x080fe200020f1486 */
        /* <DEDUP_REMOVED lines=11> */
[-C--:B-1----:R-:W-:Y:S02]  /*11540*/  @!P1 LEA R4, P3, R33, R2.reuse, 0x2 ;  /* 0x0000000221049211 */ /* 0x082fe400078610ff */
[----:B------:R-:W-:Y:S02]  /*11550*/  ISETP.GE.AND P5, PT, R27, c[0x0][0x3c8], PT ;  /* 0x0000f2001b007a0c */ /* 0x000fe40003fa6270 */
[----:B------:R-:W-:Y:S02]  /*11560*/  @!P1 LEA.HI.X R5, R33, R153, R32, 0x2, P3 ;  /* 0x0000009921059211 */ /* 0x000fe400018f1420 */
[-C--:B----4-:R-:W-:Y:S02]  /*11570*/  @!P6 LEA R100, P4, R31, R2.reuse, 0x2 ;  /* 0x000000021f64e211 */ /* 0x090fe400078810ff */
[----:B---3--:R-:W-:Y:S01]  /*11580*/  @!P2 LEA R36, P3, R29, R2, 0x2 ;  /* 0x000000021d24a211 */ /* 0x008fe200078610ff */
[----:B------:R1:W-:Y:S01]  /*11590*/  @!P1 ST.E.64 [R4.64], R48 ;  /* 0x0000003004009985 */ /* 0x0003e2000c101b08 */
[----:B------:R-:W-:-:S02]  /*115a0*/  ISETP.GE.AND P1, PT, R25, c[0x0][0x3c8], PT ;  /* 0x0000f20019007a0c */ /* 0x000fc40003f26270 */
[-C--:B------:R-:W-:Y:S02]  /*115b0*/  @!P6 LEA.HI.X R101, R31, R153.reuse, R30, 0x2, P4 ;  /* 0x000000991f65e211 */ /* 0x080fe400020f141e */
[-C--:B------:R-:W-:Y:S02]  /*115c0*/  @!P2 LEA.HI.X R37, R29, R153.reuse, R28, 0x2, P3 ;  /* 0x000000991d25a211 */ /* 0x080fe400018f141c */
[----:B-----5:R-:W-:Y:S01]  /*115d0*/  @!P5 LEA R40, P3, R27, R2, 0x2 ;  /* 0x000000021b28d211 */ /* 0x020fe200078610ff */
[----:B------:R-:W-:Y:S01]  /*115e0*/  @!P6 ST.E.64 [R100.64], R52 ;  /* 0x000000346400e985 */ /* 0x000fe2000c101b08 */
[----:B------:R-:W-:Y:S02]  /*115f0*/  ISETP.GE.AND P6, PT, R23, c[0x0][0x3c8], PT ;  /* 0x0000f20017007a0c */ /* 0x000fe40003fc6270 */
[----:B------:R-:W-:Y:S01]  /*11600*/  ISETP.GE.AND P4, PT, R21, c[0x0][0x3c8], PT ;  /* 0x0000f20015007a0c */ /* 0x000fe20003f86270 */
[----:B------:R3:W-:Y:S01]  /*11610*/  @!P2 ST.E.64 [R36.64], R56 ;  /* 0x000000382400a985 */ /* 0x0007e2000c101b08 */
[----:B------:R-:W-:-:S02]  /*11620*/  @!P5 LEA.HI.X R41, R27, R153, R26, 0x2, P3 ;  /* 0x000000991b29d211 */ /* 0x000fc400018f141a */
[----:B------:R-:W-:-:S03]  /*11630*/  ISETP.GE.AND P3, PT, R19, c[0x0][0x3c8], PT ;  /* 0x0000f20013007a0c */ /* 0x000fc60003f66270 */
[----:B------:R-:W-:Y:S01]  /*11640*/  @!P5 ST.E.64 [R40.64], R60 ;  /* 0x0000003c2800d985 */ /* 0x000fe2000c101b08 */
[----:B--2---:R-:W-:-:S04]  /*11650*/  @!P1 LEA R6, P2, R25, R2, 0x2 ;  /* 0x0000000219069211 */ /* 0x004fc800078410ff */
[----:B------:R-:W-:Y:S02]  /*11660*/  @!P1 LEA.HI.X R7, R25, R153, R24, 0x2, P2 ;  /* 0x0000009919079211 */ /* 0x000fe400010f1418 */
[----:B------:R-:W-:-:S03]  /*11670*/  @!P4 LEA R44, P5, R21, R2, 0x2 ;  /* 0x00000002152cc211 */ /* 0x000fc600078a10ff */
[----:B------:R2:W-:Y:S01]  /*11680*/  @!P1 ST.E.64 [R6.64], R64 ;  /* 0x0000004006009985 */ /* 0x0005e2000c101b08 */
[----:B-1----:R-:W-:Y:S02]  /*11690*/  @!P6 LEA R4, P2, R23, R2, 0x2 ;  /* 0x000000021704e211 */ /* 0x002fe400078410ff */
[----:B------:R-:W-:Y:S02]  /*116a0*/  ISETP.GE.AND P1, PT, R17, c[0x0][0x3c8], PT ;  /* 0x0000f20011007a0c */ /* 0x000fe40003f26270 */
[-C--:B------:R-:W-:Y:S02]  /*116b0*/  @!P6 LEA.HI.X R5, R23, R153.reuse, R22, 0x2, P2 ;  /* 0x000000991705e211 */ /* 0x080fe400010f1416 */
[----:B------:R-:W-:Y:S02]  /*116c0*/  @!P4 LEA.HI.X R45, R21, R153, R20, 0x2, P5 ;  /* 0x00000099152dc211 */ /* 0x000fe400028f1414 */
[----:B------:R-:W-:Y:S01]  /*116d0*/  ISETP.GE.AND P5, PT, R13, c[0x0][0x3c8], PT ;  /* 0x0000f2000d007a0c */ /* 0x000fe20003fa6270 */
[----:B------:R1:W-:Y:S01]  /*116e0*/  @!P6 ST.E.64 [R4.64], R68 ;  /* 0x000000440400e985 */ /* 0x0003e2000c101b08 */
[----:B------:R-:W-:-:S02]  /*116f0*/  ISETP.GE.AND P6, PT, R15, c[0x0][0x3c8], PT ;  /* 0x0000f2000f007a0c */ /* 0x000fc40003fc6270 */
[----:B---3--:R-:W-:Y:S01]  /*11700*/  @!P3 LEA R36, P2, R19, R2, 0x2 ;  /* 0x000000021324b211 */ /* 0x008fe200078410ff */
[----:B------:R3:W-:Y:S01]  /*11710*/  @!P4 ST.E.64 [R44.64], R72 ;  /* 0x000000482c00c985 */ /* 0x0007e2000c101b08 */
[----:B------:R-:W-:Y:S02]  /*11720*/  ISETP.GE.AND P4, PT, R11, c[0x0][0x3c8], PT ;  /* 0x0000f2000b007a0c */ /* 0x000fe40003f86270 */
[----:B------:R-:W-:-:S05]  /*11730*/  @!P3 LEA.HI.X R37, R19, R153, R18, 0x2, P2 ;  /* 0x000000991325b211 */ /* 0x000fca00010f1412 */
[----:B------:R4:W-:Y:S01]  /*11740*/  @!P3 ST.E.64 [R36.64], R76 ;  /* 0x0000004c2400b985 */ /* 0x0009e2000c101b08 */
[----:B------:R-:W-:Y:S02]  /*11750*/  ISETP.GE.AND P3, PT, R9, c[0x0][0x3c8], PT ;  /* 0x0000f20009007a0c */ /* 0x000fe40003f66270 */
[----:B--2---:R-:W-:-:S04]  /*11760*/  @!P1 LEA R6, P2, R17, R2, 0x2 ;  /* 0x0000000211069211 */ /* 0x004fc800078410ff */
[----:B------:R-:W-:Y:S02]  /*11770*/  @!P1 LEA.HI.X R7, R17, R153, R16, 0x2, P2 ;  /* 0x0000009911079211 */ /* 0x000fe400010f1410 */
[----:B------:R-:W-:-:S03]  /*11780*/  @!P6 LEA R40, P2, R15, R2, 0x2 ;  /* 0x000000020f28e211 */ /* 0x000fc600078410ff */
[----:B------:R4:W-:Y:S01]  /*11790*/  @!P1 ST.E.64 [R6.64], R80 ;  /* 0x0000005006009985 */ /* 0x0009e2000c101b08 */
[-C--:B------:R-:W-:Y:S02]  /*117a0*/  @!P5 LEA R48, P1, R13, R2.reuse, 0x2 ;  /* 0x000000020d30d211 */ /* 0x080fe400078210ff */
[-C--:B------:R-:W-:Y:S02]  /*117b0*/  @!P6 LEA.HI.X R41, R15, R153.reuse, R14, 0x2, P2 ;  /* 0x000000990f29e211 */ /* 0x080fe400010f140e */
[-C--:B-1----:R-:W-:Y:S02]  /*117c0*/  @!P4 LEA R4, P2, R11, R2.reuse, 0x2 ;  /* 0x000000020b04c211 */ /* 0x082fe400078410ff */
[-C--:B------:R-:W-:Y:S01]  /*117d0*/  @!P5 LEA.HI.X R49, R13, R153.reuse, R12, 0x2, P1 ;  /* 0x000000990d31d211 */ /* 0x080fe200008f140c */
[----:B------:R4:W-:Y:S01]  /*117e0*/  @!P6 ST.E.64 [R40.64], R84 ;  /* 0x000000542800e985 */ /* 0x0009e2000c101b08 */
[----:B---3--:R-:W-:Y:S02]  /*117f0*/  @!P3 LEA R44, P1, R9, R2, 0x2 ;  /* 0x00000002092cb211 */ /* 0x008fe400078210ff */
[-C--:B------:R-:W-:Y:S01]  /*11800*/  @!P4 LEA.HI.X R5, R11, R153.reuse, R10, 0x2, P2 ;  /* 0x000000990b05c211 */ /* 0x080fe200010f140a */
[----:B------:R4:W-:Y:S01]  /*11810*/  @!P5 ST.E.64 [R48.64], R88 ;  /* 0x000000583000d985 */ /* 0x0009e2000c101b08 */
[----:B------:R-:W-:-:S03]  /*11820*/  @!P3 LEA.HI.X R45, R9, R153, R8, 0x2, P1 ;  /* 0x00000099092db211 */ /* 0x000fc600008f1408 */
[----:B------:R4:W-:Y:S04]  /*11830*/  @!P4 ST.E.64 [R4.64], R92 ;  /* 0x0000005c0400c985 */ /* 0x0009e8000c101b08 */
[----:B------:R4:W-:Y:S02]  /*11840*/  @!P3 ST.E.64 [R44.64], R96 ;  /* 0x000000602c00b985 */ /* 0x0009e4000c101b08 */
.L_x_1723:
[----:B------:R-:W-:Y:S05]  /*11850*/  BSYNC B0 ;  /* 0x0000000000007941 */ /* 0x000fea0003800000 */
.L_x_1722:
[----:B------:R-:W-:Y:S05]  /*11860*/  BRA.DIV ~URZ, `(.L_x_1724) ;  /* 0x00002ce27f007947 */ /* 0x000fea000b800000 */
[----:B-1----:R-:W1:Y:S04]  /*11870*/  SHFL.IDX PT, R151, R151, 0x1, 0x1c1f ;  /* 0x003c1f0097977f89 */ /* 0x002e6800000e0000 */
[----:B----4-:R4:W3:Y:S02]  /*11880*/  SHFL.IDX PT, R2, R152, 0x1, 0x1c1f ;  /* 0x003c1f0098027f89 */ /* 0x0108e400000e0000 */
.L_x_1782:
[----:B------:R-:W-:Y:S05]  /*11890*/  @P0 BRA `(.L_x_1719) ;  /* 0x000011d000000947 */ /* 0x000fea0003800000 */
[----:B------:R-:W-:Y:S02]  /*118a0*/  ISETP.GE.AND P3, PT, R149, c[0x0][0x3c8], PT ;  /* 0x0000f20095007a0c */ /* 0x000fe40003f66270 */
[----:B------:R-:W-:-:S02]  /*118b0*/  ISETP.GE.AND P2, PT, R147, c[0x0][0x3c8], PT ;  /* 0x0000f20093007a0c */ /* 0x000fc40003f46270 */
[----:B------:R-:W-:Y:S02]  /*118c0*/  ISETP.GE.AND P4, PT, R209, c[0x0][0x3c8], PT ;  /* 0x0000f200d1007a0c */ /* 0x000fe40003f86270 */
[----:B------:R-:W-:Y:S02]  /*118d0*/  ISETP.GE.AND P0, PT, R143, c[0x0][0x3c8], PT ;  /* 0x0000f2008f007a0c */ /* 0x000fe40003f06270 */
[----:B------:R-:W-:-:S05]  /*118e0*/  ISETP.GE.AND P1, PT, R145, c[0x0][0x3c8], PT ;  /* 0x0000f20091007a0c */ /* 0x000fca0003f26270 */
[----:B---3--:R-:W-:-:S04]  /*118f0*/  @!P3 LEA R4, P5, R149, R2, 0x2 ;  /* 0x000000029504b211 */ /* 0x008fc800078a10ff */
[-C--:B-1----:R-:W-:Y:S02]  /*11900*/  @!P3 LEA.HI.X R5, R149, R151.reuse, R148, 0x2, P5 ;  /* 0x000000979505b211 */ /* 0x082fe400028f1494 */
[-C--:B------:R-:W-:Y:S02]  /*11910*/  @!P2 LEA R6, P5, R147, R2.reuse, 0x2 ;  /* 0x000000029306a211 */ /* 0x080fe400078a10ff */
[-C--:B------:R-:W-:Y:S02]  /*11920*/  @!P4 LEA R36, P6, R209, R2.reuse, 0x2 ;  /* 0x00000002d124c211 */ /* 0x080fe400078c10ff */
[-C--:B------:R-:W-:Y:S02]  /*11930*/  @!P2 LEA.HI.X R7, R147, R151.reuse, R146, 0x2, P5 ;  /* 0x000000979307a211 */ /* 0x080fe400028f1492 */
[----:B------:R-:W-:Y:S02]  /*11940*/  @!P0 LEA R40, P5, R143, R2, 0x2 ;  /* 0x000000028f288211 */ /* 0x000fe400078a10ff */
[----:B------:R-:W-:-:S02]  /*11950*/  @!P4 LEA.HI.X R37, R209, R151, R150, 0x2, P6 ;  /* 0x00000097d125c211 */ /* 0x000fc400030f1496 */
[-C--:B------:R-:W-:Y:S02]  /*11960*/  @!P0 LEA.HI.X R41, R143, R151.reuse, R142, 0x2, P5 ;  /* 0x000000978f298211 */ /* 0x080fe400028f148e */
[----:B------:R-:W-:Y:S01]  /*11970*/  ISETP.GE.AND P5, PT, R141, c[0x0][0x3c8], PT ;  /* 0x0000f2008d007a0c */ /* 0x000fe20003fa6270 */
[----:B------:R1:W-:Y:S01]  /*11980*/  @!P4 ST.E.64 [R36.64], R130 ;  /* 0x000000822400c985 */ /* 0x0003e2000c101b08 */
[----:B------:R-:W-:Y:S02]  /*11990*/  ISETP.GE.AND P4, PT, R139, c[0x0][0x3c8], PT ;  /* 0x0000f2008b007a0c */ /* 0x000fe40003f86270 */
[----:B------:R-:W-:Y:S01]  /*119a0*/  @!P1 LEA R44, P6, R145, R2, 0x2 ;  /* 0x00000002912c9211 */ /* 0x000fe200078c10ff */
[----:B------:R3:W-:Y:S01]  /*119b0*/  @!P3 ST.E.64 [R4.64], R126 ;  /* 0x0000007e0400b985 */ /* 0x0007e2000c101b08 */
[----:B------:R-:W-:Y:S02]  /*119c0*/  ISETP.GE.AND P3, PT, R137, c[0x0][0x3c8], PT ;  /* 0x0000f20089007a0c */ /* 0x000fe40003f66270 */
[----:B------:R-:W-:Y:S01]  /*119d0*/  @!P1 LEA.HI.X R45, R145, R151, R144, 0x2, P6 ;  /* 0x00000097912d9211 */ /* 0x000fe200030f1490 */
[----:B------:R5:W-:Y:S01]  /*119e0*/  @!P2 ST.E.64 [R6.64], R102 ;  /* 0x000000660600a985 */ /* 0x000be2000c101b08 */
[----:B------:R-:W-:-:S03]  /*119f0*/  ISETP.GE.AND P2, PT, R135, c[0x0][0x3c8], PT ;  /* 0x0000f20087007a0c */ /* 0x000fc60003f46270 */
[----:B------:R-:W-:Y:S01]  /*11a00*/  @!P1 ST.E.64 [R44.64], R106 ;  /* 0x0000006a2c009985 */ /* 0x000fe2000c101b08 */
[-C--:B------:R-:W-:Y:S02]  /*11a10*/  @!P5 LEA R52, P6, R141, R2.reuse, 0x2 ;  /* 0x000000028d34d211 */ /* 0x080fe400078c10ff */
[----:B------:R-:W-:Y:S01]  /*11a20*/  ISETP.GE.AND P1, PT, R133, c[0x0][0x3c8], PT ;  /* 0x0000f20085007a0c */ /* 0x000fe20003f26270 */
[----:B------:R4:W-:Y:S01]  /*11a30*/  @!P0 ST.E.64 [R40.64], R110 ;  /* 0x0000006e28008985 */ /* 0x0009e2000c101b08 */
[----:B------:R-:W-:Y:S02]  /*11a40*/  @!P4 LEA R48, P0, R139, R2, 0x2 ;  /* 0x000000028b30c211 */ /* 0x000fe400078010ff */
[-C--:B------:R-:W-:Y:S02]  /*11a50*/  @!P5 LEA.HI.X R53, R141, R151.reuse, R140, 0x2, P6 ;  /* 0x000000978d35d211 */ /* 0x080fe400030f148c */
[----:B------:R-:W-:Y:S02]  /*11a60*/  @!P4 LEA.HI.X R49, R139, R151, R138, 0x2, P0 ;  /* 0x000000978b31c211 */ /* 0x000fe400000f148a */
[----:B------:R-:W-:Y:S01]  /*11a70*/  ISETP.GE.AND P0, PT, R35, c[0x0][0x3c8], PT ;  /* 0x0000f20023007a0c */ /* 0x000fe20003f06270 */
[----:B------:R-:W-:Y:S01]  /*11a80*/  @!P5 ST.E.64 [R52.64], R114 ;  /* 0x000000723400d985 */ /* 0x000fe2000c101b08 */
[----:B------:R-:W-:-:S03]  /*11a90*/  ISETP.GE.AND P5, PT, R33, c[0x0][0x3c8], PT ;  /* 0x0000f20021007a0c */ /* 0x000fc60003fa6270 */
[----:B------:R-:W-:Y:S01]  /*11aa0*/  @!P4 ST.E.64 [R48.64], R118 ;  /* 0x000000763000c985 */ /* 0x000fe2000c101b08 */
[-C--:B-1----:R-:W-:Y:S02]  /*11ab0*/  @!P3 LEA R36, P6, R137, R2.reuse, 0x2 ;  /* 0x000000028924b211 */ /* 0x082fe400078c10ff */
[----:B------:R-:W-:Y:S02]  /*11ac0*/  ISETP.GE.AND P4, PT, R31, c[0x0][0x3c8], PT ;  /* 0x0000f2001f007a0c */ /* 0x000fe40003f86270 */
[----:B------:R-:W-:Y:S02]  /*11ad0*/  @!P3 LEA.HI.X R37, R137, R151, R136, 0x2, P6 ;  /* 0x000000978925b211 */ /* 0x000fe400030f1488 */
[----:B---3--:R-:W-:-:S03]  /*11ae0*/  @!P2 LEA R4, P6, R135, R2, 0x2 ;  /* 0x000000028704a211 */ /* 0x008fc600078c10ff */
[----:B------:R-:W-:Y:S01]  /*11af0*/  @!P3 ST.E.64 [R36.64], R122 ;  /* 0x0000007a2400b985 */ /* 0x000fe2000c101b08 */
[-C--:B------:R-:W-:Y:S02]  /*11b00*/  @!P2 LEA.HI.X R5, R135, R151.reuse, R134, 0x2, P6 ;  /* 0x000000978705a211 */ /* 0x080fe400030f1486 */
[-C--:B-----5:R-:W-:Y:S02]  /*11b10*/  @!P1 LEA R6, P6, R133, R2.reuse, 0x2 ;  /* 0x0000000285069211 */ /* 0x0a0fe400078c10ff */
[----:B------:R-:W-:Y:S01]  /*11b20*/  ISETP.GE.AND P3, PT, R29, c[0x0][0x3c8], PT ;  /* 0x0000f2001d007a0c */ /* 0x000fe20003f66270 */
[----:B------:R1:W-:Y:S01]  /*11b30*/  @!P2 ST.E.64 [R4.64], R38 ;  /* 0x000000260400a985 */ /* 0x0003e2000c101b08 */
[-C--:B------:R-:W-:Y:S02]  /*11b40*/  @!P1 LEA.HI.X R7, R133, R151.reuse, R132, 0x2, P6 ;  /* 0x0000009785079211 */ /* 0x080fe400030f1484 */
[----:B----4-:R-:W-:Y:S02]  /*11b50*/  @!P0 LEA R40, P6, R35, R2, 0x2 ;  /* 0x0000000223288211 */ /* 0x010fe400078c10ff */
[----:B------:R-:W-:Y:S01]  /*11b60*/  ISETP.GE.AND P2, PT, R27, c[0x0][0x3c8], PT ;  /* 0x0000f2001b007a0c */ /* 0x000fe20003f46270 */
[----:B------:R3:W-:Y:S01]  /*11b70*/  @!P1 ST.E.64 [R6.64], R42 ;  /* 0x0000002a06009985 */ /* 0x0007e2000c101b08 */
[----:B------:R-:W-:-:S02]  /*11b80*/  @!P0 LEA.HI.X R41, R35, R151, R34, 0x2, P6 ;  /* 0x0000009723298211 */ /* 0x000fc400030f1422 */
[-C--:B------:R-:W-:Y:S02]  /*11b90*/  @!P5 LEA R44, P6, R33, R2.reuse, 0x2 ;  /* 0x00000002212cd211 */ /* 0x080fe400078c10ff */
[----:B------:R-:W-:Y:S01]  /*11ba0*/  ISETP.GE.AND P1, PT, R25, c[0x0][0x3c8], PT ;  /* 0x0000f20019007a0c */ /* 0x000fe20003f26270 */
[----:B------:R-:W-:Y:S01]  /*11bb0*/  @!P0 ST.E.64 [R40.64], R46 ;  /* 0x0000002e28008985 */ /* 0x000fe2000c101b08 */
[-C--:B------:R-:W-:Y:S02]  /*11bc0*/  @!P4 LEA R34, P0, R31, R2.reuse, 0x2 ;  /* 0x000000021f22c211 */ /* 0x080fe400078010ff */
[-C--:B------:R-:W-:Y:S02]  /*11bd0*/  @!P5 LEA.HI.X R45, R33, R151.reuse, R32, 0x2, P6 ;  /* 0x00000097212dd211 */ /* 0x080fe400030f1420 */
[----:B------:R-:W-:Y:S02]  /*11be0*/  @!P3 LEA R32, P6, R29, R2, 0x2 ;  /* 0x000000021d20b211 */ /* 0x000fe400078c10ff */
[----:B------:R-:W-:Y:S01]  /*11bf0*/  @!P4 LEA.HI.X R35, R31, R151, R30, 0x2, P0 ;  /* 0x000000971f23c211 */ /* 0x000fe200000f141e */
[----:B------:R-:W-:Y:S01]  /*11c00*/  @!P5 ST.E.64 [R44.64], R50 ;  /* 0x000000322c00d985 */ /* 0x000fe2000c101b08 */
[----:B------:R-:W-:-:S02]  /*11c10*/  ISETP.GE.AND P0, PT, R23, c[0x0][0x3c8], PT ;  /* 0x0000f20017007a0c */ /* 0x000fc40003f06270 */
[-C--:B------:R-:W-:Y:S01]  /*11c20*/  @!P3 LEA.HI.X R33, R29, R151.reuse, R28, 0x2, P6 ;  /* 0x000000971d21b211 */ /* 0x080fe200030f141c */
[----:B------:R-:W-:Y:S01]  /*11c30*/  @!P4 ST.E.64 [R34.64], R54 ;  /* 0x000000362200c985 */ /* 0x000fe2000c101b08 */
[----:B------:R-:W-:Y:S02]  /*11c40*/  ISETP.GE.AND P5, PT, R21, c[0x0][0x3c8], PT ;  /* 0x0000f20015007a0c */ /* 0x000fe40003fa6270 */
[----:B------:R-:W-:Y:S01]  /*11c50*/  ISETP.GE.AND P4, PT, R19, c[0x0][0x3c8], PT ;  /* 0x0000f20013007a0c */ /* 0x000fe20003f86270 */
[----:B------:R-:W-:Y:S01]  /*11c60*/  @!P3 ST.E.64 [R32.64], R58 ;  /* 0x0000003a2000b985 */ /* 0x000fe2000c101b08 */
[----:B-1----:R-:W-:Y:S02]  /*11c70*/  @!P2 LEA R4, P6, R27, R2, 0x2 ;  /* 0x000000021b04a211 */ /* 0x002fe400078c10ff */
[----:B------:R-:W-:Y:S02]  /*11c80*/  ISETP.GE.AND P3, PT, R17, c[0x0][0x3c8], PT ;  /* 0x0000f20011007a0c */ /* 0x000fe40003f66270 */
[----:B------:R-:W-:-:S02]  /*11c90*/  @!P2 LEA.HI.X R5, R27, R151, R26, 0x2, P6 ;  /* 0x000000971b05a211 */ /* 0x000fc400030f141a */
[----:B---3--:R-:W-:-:S03]  /*11ca0*/  @!P1 LEA R6, P6, R25, R2, 0x2 ;  /* 0x0000000219069211 */ /* 0x008fc600078c10ff */
[----:B------:R1:W-:Y:S01]  /*11cb0*/  @!P2 ST.E.64 [R4.64], R62 ;  /* 0x0000003e0400a985 */ /* 0x0003e2000c101b08 */
[-C--:B------:R-:W-:Y:S02]  /*11cc0*/  @!P1 LEA.HI.X R7, R25, R151.reuse, R24, 0x2, P6 ;  /* 0x0000009719079211 */ /* 0x080fe400030f1418 */
[-C--:B------:R-:W-:Y:S02]  /*11cd0*/  @!P0 LEA R24, P6, R23, R2.reuse, 0x2 ;  /* 0x0000000217188211 */ /* 0x080fe400078c10ff */
        /* <DEDUP_REMOVED lines=8> */
[-C--:B------:R-:W-:Y:S02]  /*11d60*/  @!P3 LEA R20, P6, R17, R2.reuse, 0x2 ;  /* 0x000000021114b211 */ /* 0x080fe400078c10ff */
        /* <DEDUP_REMOVED lines=8> */
[----:B---3--:R-:W-:-:S03]  /*11df0*/  @!P1 LEA R6, P6, R13, R2, 0x2 ;  /* 0x000000020d069211 */ /* 0x008fc600078c10ff */
[----:B------:R4:W-:Y:S01]  /*11e00*/  @!P2 ST.E.64 [R4.64], R86 ;  /* 0x000000560400a985 */ /* 0x0009e2000c101b08 */
[----:B------:R-:W-:Y:S02]  /*11e10*/  @!P1 LEA.HI.X R7, R13, R151, R12, 0x2, P6 ;  /* 0x000000970d079211 */ /* 0x000fe400030f140c */
[----:B------:R-:W-:-:S03]  /*11e20*/  @!P0 LEA R12, P6, R11, R2, 0x2 ;  /* 0x000000020b0c8211 */ /* 0x000fc600078c10ff */
        /* <DEDUP_REMOVED lines=9> */
.L_x_1704:
[----:B------:R-:W-:Y:S01]  /*11ec0*/  ISETP.NE.U32.AND P0, PT, RZ, c[0x0][0x508], PT ;  /* 0x00014200ff007a0c */ /* 0x000fe20003f05070 */
[----:B------:R-:W-:Y:S01]  /*11ed0*/  IMAD.MOV.U32 R2, RZ, RZ, 0x4 ;  /* 0x00000004ff027424 */ /* 0x000fe200078e00ff */
[----:B------:R-:W-:Y:S01]  /*11ee0*/  ISETP.NE.U32.AND P1, PT, RZ, c[0x0][0x500], PT ;  /* 0x00014000ff007a0c */ /* 0x000fe20003f25070 */
[----:B------:R-:W-:Y:S01]  /*11ef0*/  IMAD.MOV.U32 R8, RZ, RZ, c[0x0][0x388] ;  /* 0x0000e200ff087624 */ /* 0x000fe200078e00ff */
[----:B------:R-:W-:Y:S01]  /*11f00*/  ISETP.NE.AND.EX P0, PT, RZ, c[0x0][0x50c], PT, P0 ;  /* 0x00014300ff007a0c */ /* 0x000fe20003f05300 */
[----:B------:R-:W-:Y:S01]  /*11f10*/  IMAD.MOV.U32 R0, RZ, RZ, RZ ;  /* 0x000000ffff007224 */ /* 0x000fe200078e00ff */
[----:B------:R-:W-:Y:S01]  /*11f20*/  ISETP.NE.AND.EX P1, PT, RZ, c[0x0][0x504], PT, P1 ;  /* 0x00014100ff007a0c */ /* 0x000fe20003f25310 */
[----:B------:R-:W-:-:S10]  /*11f30*/  IMAD.WIDE R4, R195, R2, c[0x0][0x500] ;  /* 0x00014000c3047625 */ /* 0x000fd400078e0202 */
[----:B------:R-:W-:Y:S02]  /*11f40*/  @P0 IMAD.WIDE R6, R195, R2, c[0x0][0x508] ;  /* 0x00014200c3060625 */ /* 0x000fe400078e0202 */
[----:B------:R2:W5:Y:S04]  /*11f50*/  @P1 LDG.E R0, [R4.64] ;  /* 0x0000000804001981 */ /* 0x000568000c1e1900 */
        /* <DEDUP_REMOVED lines=8> */
.L_x_1725:
[----:B------:R-:W-:Y:S01]  /*11fe0*/  ISETP.GT.AND P0, PT, R202, 0x7f, PT ;  /* 0x0000007fca00780c */ /* 0x000fe20003f04270 */
[----:B------:R-:W-:Y:S01]  /*11ff0*/  BSSY B0, `(.L_x_1726) ;  /* 0x0000035000007945 */ /* 0x000fe20003800000 */
[----:B--2---:R-:W-:Y:S02]  /*12000*/  SHF.R.S32.HI R4, RZ, 0x1f, R195 ;  /* 0x0000001fff047819 */ /* 0x004fe400000114c3 */
[----:B-----5:R-:W-:-:S02]  /*12010*/  SHF.R.S32.HI R6, RZ, 0x1f, R0 ;  /* 0x0000001fff067819 */ /* 0x020fc40000011400 */
[----:B------:R-:W-:Y:S02]  /*12020*/  SEL R5, R195, RZ, !P1 ;  /* 0x000000ffc3057207 */ /* 0x000fe40004800000 */
[----:B------:R-:W-:-:S05]  /*12030*/  SEL R4, R4, RZ, !P1 ;  /* 0x000000ff04047207 */ /* 0x000fca0004800000 */
[----:B------:R-:W-:Y:S05]  /*12040*/  @P0 BRA `(.L_x_1727) ;  /* 0x000002f000000947 */ /* 0x000fea0003800000 */
[----:B------:R-:W-:Y:S01]  /*12050*/  IMAD R7, R8, c[0x0][0x4e8], RZ ;  /* 0x00013a0008077a24 */ /* 0x000fe200078e02ff */
[----:B------:R-:W-:-:S04]  /*12060*/  IADD3 R2, R193, R202, RZ ;  /* 0x000000cac1027210 */ /* 0x000fc80007ffe0ff */
        /* <DEDUP_REMOVED lines=8> */
[----:B------:R-:W2:Y:S01]  /*120f0*/  LDC.64 R20, c[0x0][R22+0x170] ;  /* 0x00005c0016147b82 */ /* 0x000ea20000000a00 */
[----:B------:R-:W-:-:S07]  /*12100*/  SEL R232, R232, RZ, P2 ;  /* 0x000000ffe8e87207 */ /* 0x000fce0001000000 */
[----:B------:R-:W3:Y:S03]  /*12110*/  LDC.64 R14, c[0x0][R22+0x168] ;  /* 0x00005a00160e7b82 */ /* 0x000ee60000000a00 */
[----:B------:R-:W-:-:S05]  /*12120*/  @P0 IMAD.HI.U32 R10, R2, c[0x0][0x4ec], RZ ;  /* 0x00013b00020a0a27 */ /* 0x000fca00078e00ff */
[----:B------:R-:W4:Y:S01]  /*12130*/  LDC.64 R18, c[0x0][R22+0x178] ;  /* 0x00005e0016127b82 */ /* 0x000f220000000a00 */
[----:B------:R-:W-:-:S07]  /*12140*/  @P0 SHF.R.U32.HI R11, RZ, c[0x0][0x4f0], R10 ;  /* 0x00013c00ff0b0a19 */ /* 0x000fce000001160a */
[----:B------:R-:W5:Y:S01]  /*12150*/  LDC.64 R16, c[0x0][R22+0x160] ;  /* 0x0000580016107b82 */ /* 0x000f620000000a00 */
[-C--:B--2---:R-:W-:Y:S02]  /*12160*/  IMAD R7, R21, R5.reuse, RZ ;  /* 0x0000000515077224 */ /* 0x084fe400078e02ff */
        /* <DEDUP_REMOVED lines=9> */
[----:B------:R-:W-:-:S03]  /*12200*/  IADD3.X R7, R7, R9, R6, P1, P0 ;  /* 0x0000000907077210 */ /* 0x000fc60000fe0406 */
[--C-:B------:R-:W-:Y:S01]  /*12210*/  IMAD.MOV R13, RZ, RZ, -R11.reuse ;  /* 0x000000ffff0d7224 */ /* 0x100fe200078e0a0b */
[----:B------:R-:W-:Y:S02]  /*12220*/  IADD3 R14, P1, P0, R11, R14, R18 ;  /* 0x0000000e0b0e7210 */ /* 0x000fe4000783e012 */
[----:B------:R-:W-:Y:S01]  /*12230*/  IADD3 R10, R19, R10, RZ ;  /* 0x0000000a130a7210 */ /* 0x000fe20007ffe0ff */
[----:B------:R-:W-:Y:S01]  /*12240*/  IMAD R13, R13, c[0x0][0x4e8], R2 ;  /* 0x00013a000d0d7a24 */ /* 0x000fe200078e0202 */
[----:B------:R-:W-:-:S03]  /*12250*/  SHF.R.S32.HI R11, RZ, 0x1f, R11 ;  /* 0x0000001fff0b7819 */ /* 0x000fc6000001140b */
[----:B-----5:R-:W-:Y:S01]  /*12260*/  IMAD R9, R17, R13, RZ ;  /* 0x0000000d11097224 */ /* 0x020fe200078e02ff */
[----:B------:R-:W-:Y:S02]  /*12270*/  SHF.R.S32.HI R2, RZ, 0x1f, R13 ;  /* 0x0000001fff027819 */ /* 0x000fe4000001140d */
[----:B------:R-:W-:Y:S01]  /*12280*/  IADD3.X R15, R11, R7, R10, P1, P0 ;  /* 0x000000070b0f7210 */ /* 0x000fe20000fe040a */
[----:B------:R-:W-:Y:S02]  /*12290*/  IMAD.MOV.U32 R7, RZ, RZ, c[0x0][0x4a8] ;  /* 0x00012a00ff077624 */ /* 0x000fe400078e00ff */
[C---:B------:R-:W-:Y:S01]  /*122a0*/  IMAD R2, R16.reuse, R2, R9 ;  /* 0x0000000210027224 */ /* 0x040fe200078e0209 */
[----:B------:R-:W-:Y:S01]  /*122b0*/  MOV R9, c[0x0][0x4ac] ;  /* 0x00012b0000097a02 */ /* 0x000fe20000000f00 */
[----:B------:R-:W-:Y:S01]  /*122c0*/  IMAD.WIDE.U32 R14, R16, R13, R14 ;  /* 0x0000000d100e7225 */ /* 0x000fe200078e000e */
[----:B------:R-:W-:Y:S02]  /*122d0*/  SEL R7, R7, c[0x0][0x450], P2 ;  /* 0x0001140007077a07 */ /* 0x000fe40001000000 */
[----:B------:R-:W-:Y:S01]  /*122e0*/  SEL R9, R9, c[0x0][0x454], P2 ;  /* 0x0001150009097a07 */ /* 0x000fe20001000000 */
[----:B------:R-:W-:Y:S01]  /*122f0*/  IMAD.IADD R2, R15, 0x1, R2 ;  /* 0x000000010f027824 */ /* 0x000fe200078e0202 */
[----:B------:R-:W-:-:S02]  /*12300*/  LEA R10, P0, R14, R7, 0x2 ;  /* 0x000000070e0a7211 */ /* 0x000fc400078010ff */
[----:B------:R-:W-:Y:S02]  /*12310*/  MOV R7, 0xff800000 ;  /* 0xff80000000077802 */ /* 0x000fe40000000f00 */
[----:B------:R-:W-:-:S05]  /*12320*/  LEA.HI.X R11, R14, R9, R2, 0x2, P0 ;  /* 0x000000090e0b7211 */ /* 0x000fca00000f1402 */
[----:B------:R2:W-:Y:S04]  /*12330*/  STG.E [R10.64], R7 ;  /* 0x000000070a007986 */ /* 0x0005e8000c101908 */
.L_x_1727:
[----:B------:R-:W-:Y:S05]  /*12340*/  BSYNC B0 ;  /* 0x0000000000007941 */ /* 0x000fea0003800000 */
.L_x_1726:
[----:B------:R-:W-:-:S13]  /*12350*/  ISETP.GT.AND P0, PT, R231, 0x1, PT ;  /* 0x00000001e700780c */ /* 0x000fda0003f04270 */
[----:B------:R-:W-:Y:S05]  /*12360*/  @P0 BRA `(.L_x_1719) ;  /* 0x0000070000000947 */ /* 0x000fea0003800000 */
[----:B------:R-:W-:Y:S01]  /*12370*/  MOV R2, c[0x0][0x4e8] ;  /* 0x00013a0000027a02 */ /* 0x000fe20000000f00 */
[----:B--2---:R-:W-:Y:S02]  /*12380*/  IMAD R7, R6, c[0x0][0x3a0], RZ ;  /* 0x0000e80006077a24 */ /* 0x004fe400078e02ff */
[----:B------:R-:W-:Y:S01]  /*12390*/  IMAD.WIDE.U32 R10, R0, c[0x0][0x3a0], RZ ;  /* 0x0000e800000a7a25 */ /* 0x000fe200078e00ff */
[----:B------:R-:W-:-:S03]  /*123a0*/  ISETP.NE.AND P0, PT, R2, 0x1, PT ;  /* 0x000000010200780c */ /* 0x000fc60003f05270 */
[----:B------:R-:W-:Y:S01]  /*123b0*/  IMAD R7, R0, c[0x0][0x3a4], R7 ;  /* 0x0000e90000077a24 */ /* 0x000fe200078e0207 */
[----:B------:R-:W-:Y:S01]  /*123c0*/  LEA R0, R214, R215, 0x5 ;  /* 0x000000d7d6007211 */ /* 0x000fe200078e28ff */
[----:B------:R-:W-:-:S03]  /*123d0*/  IMAD R4, R4, c[0x0][0x3f0], RZ ;  /* 0x0000fc0004047a24 */ /* 0x000fc600078e02ff */
[----:B------:R-:W-:Y:S01]  /*123e0*/  IADD3 R0, R193, R0, RZ ;  /* 0x00000000c1007210 */ /* 0x000fe20007ffe0ff */
[----:B------:R-:W-:Y:S01]  /*123f0*/  IMAD R4, R5, c[0x0][0x3f4], R4 ;  /* 0x0000fd0005047a24 */ /* 0x000fe200078e0204 */
[----:B------:R-:W-:Y:S02]  /*12400*/  IADD3 R11, R11, R7, RZ ;  /* 0x000000070b0b7210 */ /* 0x000fe40007ffe0ff */
[----:B------:R-:W-:Y:S01]  /*12410*/  MOV R6, R0 ;  /* 0x0000000000067202 */ /* 0x000fe20000000f00 */
[----:B------:R-:W-:Y:S01]  /*12420*/  @P0 IMAD.HI.U32 R2, R0, c[0x0][0x4ec], RZ ;  /* 0x00013b0000020a27 */ /* 0x000fe200078e00ff */
[----:B------:R-:W-:-:S03]  /*12430*/  IADD3 R193, R215, R193, RZ ;  /* 0x000000c1d7c17210 */ /* 0x000fc60007ffe0ff */
        /* <DEDUP_REMOVED lines=21> */
.L_x_1783:
[----:B------:R-:W-:Y:S05]  /*12590*/  BRA.DIV ~URZ, `(.L_x_1729) ;  /* 0x000020e27f007947 */ /* 0x000fea000b800000 */
[----:B------:R4:W1:Y:S02]  /*125a0*/  SHFL.IDX PT, R2, R9, RZ, 0x181f ;  /* 0x00181fff09027589 */ /* 0x00086400000e0000 */
.L_x_1784:
        /* <DEDUP_REMOVED lines=16> */
.L_x_1731:
[----:B------:R-:W-:Y:S05]  /*126b0*/  BSYNC B0 ;  /* 0x0000000000007941 */ /* 0x000fea0003800000 */
.L_x_1730:
[----:B------:R-:W-:Y:S05]  /*126c0*/  BRA.DIV ~URZ, `(.L_x_1732) ;  /* 0x000020127f007947 */ /* 0x000fea000b800000 */
[----:B---3--:R3:W2:Y:S04]  /*126d0*/  SHFL.IDX PT, R11, R10, 0x1, 0x181f ;  /* 0x00381f000a0b7f89 */ /* 0x0086a800000e0000 */
[----:B-1----:R3:W1:Y:S02]  /*126e0*/  SHFL.IDX PT, R2, R9, 0x1, 0x181f ;  /* 0x00381f0009027f89 */ /* 0x00266400000e0000 */
.L_x_1785:
        /* <DEDUP_REMOVED lines=16> */
.L_x_1734:
[----:B------:R-:W-:Y:S05]  /*127f0*/  BSYNC B0 ;  /* 0x0000000000007941 */ /* 0x000fea0003800000 */
.L_x_1733:
[----:B------:R-:W-:Y:S05]  /*12800*/  BRA.DIV ~URZ, `(.L_x_1735) ;  /* 0x00001f927f007947 */ /* 0x000fea000b800000 */
[----:B--2---:R2:W3:Y:S02]  /*12810*/  SHFL.IDX PT, R11, R10, 0x2, 0x181f ;  /* 0x00581f000a0b7f89 */ /* 0x0044e400000e0000 */
.L_x_1786:
[----:B------:R-:W-:Y:S05]  /*12820*/  BRA.DIV ~URZ, `(.L_x_1736) ;  /* 0x00001fe27f007947 */ /* 0x000fea000b800000 */
[----:B-1----:R1:W2:Y:S02]  /*12830*/  SHFL.IDX PT, R2, R9, 0x2, 0x181f ;  /* 0x00581f0009027f89 */ /* 0x0022a400000e0000 */
.L_x_1787:
        /* <DEDUP_REMOVED lines=16> */
.L_x_1738:
[----:B------:R-:W-:Y:S05]  /*12940*/  BSYNC B0 ;  /* 0x0000000000007941 */ /* 0x000fea0003800000 */
.L_x_1737:
[----:B------:R-:W-:Y:S05]  /*12950*/  BRA.DIV ~URZ, `(.L_x_1739) ;  /* 0x00001f127f007947 */ /* 0x000fea000b800000 */
[----:B---3--:R3:W1:Y:S04]  /*12960*/  SHFL.IDX PT, R11, R10, 0x3, 0x181f ;  /* 0x00781f000a0b7f89 */ /* 0x00866800000e0000 */
[----:B--2---:R3:W2:Y:S02]  /*12970*/  SHFL.IDX PT, R2, R9, 0x3, 0x181f ;  /* 0x00781f0009027f89 */ /* 0x0046a400000e0000 */
.L_x_1788:
[----:B------:R-:W-:-:S04]  /*12980*/  IADD3 R193, R193, 0x60, RZ ;  /* 0x00000060c1c17810 */ /* 0x000fc80007ffe0ff */
        /* <DEDUP_REMOVED lines=8> */
[-C--:B-1----:R-:W-:Y:S02]  /*12a10*/  @!P2 LEA.HI.X R7, R218, R11.reuse, R219, 0x1, P5 ;  /* 0x0000000bda07a211 */ /* 0x082fe400028f0cdb */
[-C--:B------:R-:W-:Y:S02]  /*12a20*/  @!P1 LEA.HI.X R5, R204, R11.reuse, R199, 0x1, P4 ;  /* 0x0000000bcc059211 */ /* 0x080fe400020f0cc7 */
[----:B---34-:R-:W-:Y:S01]  /*12a30*/  @!P0 LEA.HI.X R9, R203, R11, R198, 0x1, P3 ;  /* 0x0000000bcb098211 */ /* 0x018fe200018f0cc6 */
[----:B------:R1:W-:Y:S04]  /*12a40*/  @!P2 ST.E.128 [R6.64], RZ ;  /* 0x000000ff0600a985 */ /* 0x0003e8000c101d08 */
[----:B------:R1:W-:Y:S04]  /*12a50*/  @!P1 ST.E.128 [R4.64], RZ ;  /* 0x000000ff04009985 */ /* 0x0003e8000c101d08 */
[----:B------:R1:W-:Y:S02]  /*12a60*/  @!P0 ST.E.128 [R8.64], RZ ;  /* 0x000000ff08008985 */ /* 0x0003e4000c101d08 */
.L_x_1719:
[----:B------:R-:W-:Y:S05]  /*12a70*/  BSYNC B1 ;  /* 0x0000000000017941 */ /* 0x000fea0003800000 */
.L_x_1703:
[----:B------:R-:W-:-:S13]  /*12a80*/  ISETP.NE.AND P0, PT, R216, RZ, PT ;  /* 0x000000ffd800720c */ /* 0x000fda0003f05270 */
[----:B------:R-:W-:Y:S01]  /*12a90*/  @P0 WARPSYNC 0xffffffff ;  /* 0xffffffff00000948 */ /* 0x000fe20003800000 */
[----:B------:R-:W-:Y:S06]  /*12aa0*/  @P0 BAR.SYNC.DEFER_BLOCKING 0x5, 0x100 ;  /* 0x0144000000000b1d */ /* 0x000fec0000010000 */
[----:B------:R-:W4:Y:S04]  /*12ab0*/  @P0 LDS.128 R192, [0x24100] ;  /* 0x02410000ffc00984 */ /* 0x000f280000000c00 */
[----:B------:R-:W-:Y:S06]  /*12ac0*/  @P0 BAR.ARV 0x4, 0x100 ;  /* 0x0104000000000b1d */ /* 0x000fec0000002000 */
[----:B------:R-:W-:Y:S05]  /*12ad0*/  @P0 BRA `(.L_x_1740) ;  /* 0x00000e9000000947 */ /* 0x000fea0003800000 */
[----:B-1----:R-:W-:Y:S01]  /*12ae0*/  LOP3.LUT R8, R202, 0x1f, RZ, 0xc0, !PT ;  /* 0x0000001fca087812 */ /* 0x002fe200078ec0ff */
[----:B----4-:R-:W-:-:S03]  /*12af0*/  IMAD.MOV.U32 R12, RZ, RZ, RZ ;  /* 0x000000ffff0c7224 */ /* 0x010fc600078e00ff */
[----:B------:R-:W-:Y:S01]  /*12b00*/  ISETP.NE.AND P5, PT, R8, 0x1f, PT ;  /* 0x0000001f0800780c */ /* 0x000fe20003fa5270 */
[----:B------:R-:W-:Y:S10]  /*12b10*/  BRA.DIV ~URZ, `(.L_x_1741) ;  /* 0x00001e127f007947 */ /* 0x000ff4000b800000 */
[----:B---3--:R1:W3:Y:S02]  /*12b20*/  SHFL.IDX PT, R9, R3, RZ, 0x1f ;  /* 0x00001fff03097589 */ /* 0x0082e400000e0000 */
.L_x_1789:
[----:B------:R-:W-:Y:S05]  /*12b30*/  BRA.DIV ~URZ, `(.L_x_1742) ;  /* 0x00001e627f007947 */ /* 0x000fea000b800000 */
[----:B-1----:R-:W1:Y:S02]  /*12b40*/  SHFL.IDX PT, R3, R3, 0x1, 0x1f ;  /* 0x00201f0003037f89 */ /* 0x002e6400000e0000 */
.L_x_1790:
[----:B------:R-:W-:Y:S02]  /*12b50*/  IMAD.IADD R5, R195, 0x1, R8 ;  /* 0x00000001c3057824 */ /* 0x000fe400078e0208 */
[----:B------:R-:W-:-:S03]  /*12b60*/  IMAD.MOV.U32 R193, RZ, RZ, RZ ;  /* 0x000000ffffc17224 */ /* 0x000fc600078e00ff */
[----:B------:R-:W-:-:S13]  /*12b70*/  ISETP.GE.OR P0, PT, R5, c[0x0][0x53c], !P5 ;  /* 0x00014f0005007a0c */ /* 0x000fda0006f06670 */
[----:B--2---:R-:W-:Y:S01]  /*12b80*/  @!P0 IMAD.MOV.U32 R2, RZ, RZ, 0x4 ;  /* 0x00000004ff028424 */ /* 0x004fe200078e00ff */
[----:B------:R-:W-:-:S03]  /*12b90*/  @!P0 MOV R0, 0x4 ;  /* 0x0000000400008802 */ /* 0x000fc60000000f00 */
        /* <DEDUP_REMOVED lines=13> */
.L_x_1791:
        /* <DEDUP_REMOVED lines=16> */
.L_x_1792:
[----:B----4-:R-:W-:Y:S01]  /*12d70*/  IMAD R5, R2, c[0x0][0x538], RZ ;  /* 0x00014e0002057a24 */ /* 0x010fe200078e02ff */
[----:B------:R-:W-:Y:S04]  /*12d80*/  BSSY B1, `(.L_x_1745) ;  /* 0x00000b9000017945 */ /* 0x000fe80003800000 */
[----:B-1----:R-:W-:-:S04]  /*12d90*/  IADD3 R192, R5, R3, RZ ;  /* 0x0000000305c07210 */ /* 0x002fc80007ffe0ff */
[----:B---3--:R-:W-:-:S13]  /*12da0*/  ISETP.GT.AND P6, PT, R192, R9, PT ;  /* 0x00000009c000720c */ /* 0x008fda0003fc4270 */
[----:B------:R-:W-:Y:S05]  /*12db0*/  @P6 BRA `(.L_x_1746) ;  /* 0x0000024000006947 */ /* 0x000fea0003800000 */
.L_x_1750:
        /* <DEDUP_REMOVED lines=16> */
.L_x_1793:
        /* <DEDUP_REMOVED lines=12> */
[----:B--2---:R-:W1:Y:S02]  /*12f80*/  SHFL.UP PT, R11, R0, 0x10, RZ ;  /* 0x06000000000b7989 */ /* 0x004e6400000e00ff */
[----:B-1----:R-:W-:-:S05]  /*12f90*/  SEL R11, R11, RZ, P4 ;  /* 0x000000ff0b0b7207 */ /* 0x002fca0002000000 */
[----:B------:R-:W-:-:S05]  /*12fa0*/  IMAD.IADD R11, R0, 0x1, R11 ;  /* 0x00000001000b7824 */ /* 0x000fca00078e020b */
[----:B------:R1:W2:Y:S02]  /*12fb0*/  SHFL.IDX PT, R2, R11, 0x1f, 0x1f ;  /* 0x03e01f000b027f89 */ /* 0x0002a400000e0000 */
.L_x_1794:
[----:B--2---:R-:W-:-:S05]  /*12fc0*/  IMAD R5, R2, c[0x0][0x538], RZ ;  /* 0x00014e0002057a24 */ /* 0x004fca00078e02ff */
[----:B------:R-:W-:-:S04]  /*12fd0*/  IADD3 R192, R5, R192, RZ ;  /* 0x000000c005c07210 */ /* 0x000fc80007ffe0ff */
[----:B------:R-:W-:-:S13]  /*12fe0*/  ISETP.GT.AND P6, PT, R192, R9, PT ;  /* 0x00000009c000720c */ /* 0x000fda0003fc4270 */
[----:B-1----:R-:W-:Y:S05]  /*12ff0*/  @!P6 BRA `(.L_x_1750) ;  /* 0xfffffdc00000e947 */ /* 0x002fea000383ffff */
.L_x_1746:
[----:B------:R-:W-:-:S05]  /*13000*/  IADD3 R192, -R5, R192, RZ ;  /* 0x000000c005c07210 */ /* 0x000fca0007ffe1ff */
[----:B------:R-:W-:-:S05]  /*13010*/  IMAD R0, R11, c[0x0][0x538], R192 ;  /* 0x00014e000b007a24 */ /* 0x000fca00078e02c0 */
[----:B------:R-:W-:Y:S01]  /*13020*/  ISETP.GT.AND P0, PT, R0, R9, PT ;  /* 0x000000090000720c */ /* 0x000fe20003f04270 */
[----:B------:R-:W-:-:S12]  /*13030*/  BRA.DIV ~URZ, `(.L_x_1751) ;  /* 0x00001db27f007947 */ /* 0x000fd8000b800000 */
[----:B------:R-:W-:-:S04]  /*13040*/  VOTE.ANY R10, PT, !P0 ;  /* 0x00000000000a7806 */ /* 0x000fc800040e0100 */
.L_x_1795:
[----:B------:R-:W1:Y:S02]  /*13050*/  POPC R14, R10 ;  /* 0x0000000a000e7309 */ /* 0x000e640000000000 */
[----:B-1----:R-:W-:Y:S01]  /*13060*/  IADD3 R195, R14, R195, RZ ;  /* 0x000000c30ec37210 */ /* 0x002fe20007ffe0ff */
[----:B------:R-:W-:Y:S05]  /*13070*/  BRA.DIV ~URZ, `(.L_x_1752) ;  /* 0x00001db27f007947 */ /* 0x000fea000b800000 */
[----:B------:R1:W3:Y:S04]  /*13080*/  SHFL.IDX PT, R193, R193, R14, 0x1f ;  /* 0x00001f0ec1c17589 */ /* 0x0002e800000e0000 */
[----:B------:R1:W4:Y:S02]  /*13090*/  SHFL.IDX PT, R3, R12, R14, 0x1f ;  /* 0x00001f0e0c037589 */ /* 0x00032400000e0000 */
.L_x_1796:
[----:B------:R-:W-:Y:S01]  /*130a0*/  ISETP.NE.AND P0, PT, R10, RZ, PT ;  /* 0x000000ff0a00720c */ /* 0x000fe20003f05270 */
[----:B------:R-:W-:-:S12]  /*130b0*/  BSSY B0, `(.L_x_1753) ;  /* 0x0000005000007945 */ /* 0x000fd80003800000 */
[----:B------:R-:W-:Y:S05]  /*130c0*/  @!P0 BRA `(.L_x_1754) ;  /* 0x0000003000008947 */ /* 0x000fea0003800000 */
[----:B------:R-:W-:Y:S01]  /*130d0*/  IADD3 R4, R14, -0x1, RZ ;  /* 0xffffffff0e047810 */ /* 0x000fe20007ffe0ff */
[----:B------:R-:W-:Y:S05]  /*130e0*/  BRA.DIV ~URZ, `(.L_x_1755) ;  /* 0x00001e127f007947 */ /* 0x000fea000b800000 */
[----:B------:R1:W2:Y:S02]  /*130f0*/  SHFL.IDX PT, R13, R11, R4, 0x1f ;  /* 0x00001f040b0d7589 */ /* 0x0002a400000e0000 */
.L_x_1754:
[----:B------:R-:W-:Y:S05]  /*13100*/  BSYNC B0 ;  /* 0x0000000000007941 */ /* 0x000fea0003800000 */
.L_x_1753:
[----:B----4-:R-:W-:Y:S01]  /*13110*/  ISETP.NE.AND P0, PT, R3, 0x1, PT ;  /* 0x000000010300780c */ /* 0x010fe20003f05270 */
[----:B--2---:R-:W-:Y:S01]  /*13120*/  IMAD R192, R13, c[0x0][0x538], R192 ;  /* 0x00014e000dc07a24 */ /* 0x004fe200078e02c0 */
[----:B------:R-:W-:Y:S04]  /*13130*/  BSSY B0, `(.L_x_1756) ;  /* 0x0000076000007945 */ /* 0x000fe80003800000 */
[----:B------:R-:W-:-:S07]  /*13140*/  IADD3 R2, -R192, R9, RZ ;  /* 0x00000009c0027210 */ /* 0x000fce0007ffe1ff */
[----:B------:R-:W-:Y:S05]  /*13150*/  @!P0 BRA `(.L_x_1757) ;  /* 0x0000037000008947 */ /* 0x000fea0003800000 */
[----:B-1-3--:R-:W-:Y:S02]  /*13160*/  IABS R4, R193 ;  /* 0x000000c100047213 */ /* 0x00afe40000000000 */
[----:B------:R-:W-:Y:S02]  /*13170*/  IABS R7, R3 ;  /* 0x0000000300077213 */ /* 0x000fe40000000000 */
[----:B------:R-:W1:Y:S01]  /*13180*/  I2F.RP R6, R4 ;  /* 0x0000000400067306 */ /* 0x000e620000209400 */
[----:B------:R-:W-:Y:S02]  /*13190*/  IABS R0, R2 ;  /* 0x0000000200007213 */ /* 0x000fe40000000000 */
[----:B------:R-:W-:-:S05]  /*131a0*/  IABS R5, R193 ;  /* 0x000000c100057213 */ /* 0x000fca0000000000 */
[----:B------:R-:W2:Y:S01]  /*131b0*/  I2F.RP R9, R7 ;  /* 0x0000000700097306 */ /* 0x000ea20000209400 */
[----:B------:R-:W-:-:S07]  /*131c0*/  IMAD.MOV R5, RZ, RZ, -R5 ;  /* 0x000000ffff057224 */ /* 0x000fce00078e0a05 */
[----:B-1----:R-:W1:Y:S08]  /*131d0*/  MUFU.RCP R12, R6 ;  /* 0x00000006000c7308 */ /* 0x002e700000001000 */
[----:B--2---:R-:W2:Y:S01]  /*131e0*/  MUFU.RCP R9, R9 ;  /* 0x0000000900097308 */ /* 0x004ea20000001000 */
[----:B-1----:R-:W-:-:S07]  /*131f0*/  IADD3 R12, R12, 0xffffffe, RZ ;  /* 0x0ffffffe0c0c7810 */ /* 0x002fce0007ffe0ff */
[----:B------:R-:W1:Y:S01]  /*13200*/  F2I.FTZ.U32.TRUNC.NTZ R13, R12 ;  /* 0x0000000c000d7305 */ /* 0x000e62000021f000 */
[----:B--2---:R-:W-:Y:S01]  /*13210*/  IADD3 R10, R9, 0xffffffe, RZ ;  /* 0x0ffffffe090a7810 */ /* 0x004fe20007ffe0ff */
[----:B-1----:R-:W-:Y:S02]  /*13220*/  IMAD.MOV R11, RZ, RZ, -R13 ;  /* 0x000000ffff0b7224 */ /* 0x002fe400078e0a0d */
[----:B------:R-:W-:Y:S02]  /*13230*/  IMAD.MOV.U32 R12, RZ, RZ, RZ ;  /* 0x000000ffff0c7224 */ /* 0x000fe400078e00ff */
[----:B------:R-:W-:-:S04]  /*13240*/  IMAD R11, R11, R4, RZ ;  /* 0x000000040b0b7224 */ /* 0x000fc800078e02ff */
[----:B------:R-:W-:-:S06]  /*13250*/  IMAD.HI.U32 R11, R13, R11, R12 ;  /* 0x0000000b0d0b7227 */ /* 0x000fcc00078e000c */
[----:B------:R-:W-:Y:S02]  /*13260*/  IMAD.HI.U32 R6, R11, R0, RZ ;  /* 0x000000000b067227 */ /* 0x000fe400078e00ff */
[----:B------:R1:W2:Y:S02]  /*13270*/  F2I.FTZ.U32.TRUNC.NTZ R11, R10 ;  /* 0x0000000a000b7305 */ /* 0x0002a4000021f000 */
[----:B------:R-:W-:Y:S01]  /*13280*/  IMAD R5, R6, R5, R0 ;  /* 0x0000000506057224 */ /* 0x000fe200078e0200 */
[----:B------:R-:W-:-:S04]  /*13290*/  LOP3.LUT R0, R2, R193, RZ, 0x3c, !PT ;  /* 0x000000c102007212 */ /* 0x000fc800078e3cff */
[----:B------:R-:W-:Y:S02]  /*132a0*/  ISETP.GT.U32.AND P1, PT, R4, R5, PT ;  /* 0x000000050400720c */ /* 0x000fe40003f24070 */
[----:B------:R-:W-:Y:S02]  /*132b0*/  ISETP.GE.AND P0, PT, R0, RZ, PT ;  /* 0x000000ff0000720c */ /* 0x000fe40003f06270 */
[----:B------:R-:W-:Y:S01]  /*132c0*/  IABS R0, R3 ;  /* 0x0000000300007213 */ /* 0x000fe20000000000 */
[----:B-1----:R-:W-:-:S04]  /*132d0*/  IMAD.MOV.U32 R10, RZ, RZ, RZ ;  /* 0x000000ffff0a7224 */ /* 0x002fc800078e00ff */
[----:B------:R-:W-:-:S04]  /*132e0*/  IMAD.MOV R0, RZ, RZ, -R0 ;  /* 0x000000ffff007224 */ /* 0x000fc800078e0a00 */
        /* <DEDUP_REMOVED lines=12> */
[----:B------:R-:W-:Y:S02]  /*133b0*/  IMAD R0, R5, R0, R4 ;  /* 0x0000000005007224 */ /* 0x000fe400078e0204 */
[----:B------:R-:W-:-:S03]  /*133c0*/  IMAD.MOV R4, RZ, RZ, -R6 ;  /* 0x000000ffff047224 */ /* 0x000fc600078e0a06 */
[----:B------:R-:W-:Y:S01]  /*133d0*/  ISETP.GT.U32.AND P1, PT, R7, R0, PT ;  /* 0x000000000700720c */ /* 0x000fe20003f24070 */
[----:B------:R-:W-:-:S12]  /*133e0*/  IMAD R11, R193, R4, R2 ;  /* 0x00000004c10b7224 */ /* 0x000fd800078e0202 */
        /* <DEDUP_REMOVED lines=14> */
.L_x_1757:
[----:B------:R-:W-:-:S04]  /*134d0*/  IMAD.MOV.U32 R0, RZ, RZ, 0x4 ;  /* 0x00000004ff007424 */ /* 0x000fc800078e00ff */
[----:B-1----:R-:W-:-:S05]  /*134e0*/  IMAD.WIDE R12, R195, R0, c[0x0][0x590] ;  /* 0x00016400c30c7625 */ /* 0x002fca00078e0200 */
[----:B------:R-:W2:Y:S01]  /*134f0*/  LDG.E R3, [R12.64] ;  /* 0x000000080c037981 */ /* 0x000ea2000c1e1900 */
[----:B------:R-:W-:Y:S01]  /*13500*/  IABS R4, R2 ;  /* 0x0000000200047213 */ /* 0x000fe20000000000 */
[----:B--23--:R-:W-:-:S05]  /*13510*/  IMAD R5, R3, R193, RZ ;  /* 0x000000c103057224 */ /* 0x00cfca00078e02ff */
        /* <DEDUP_REMOVED lines=54> */
[----:B------:R-:W-:Y:S02]  /*13880*/  IMAD R194, R11, R194, R4 ;  /* 0x000000c20bc27224 */ /* 0x000fe400078e0204 */
.L_x_1758:
[----:B------:R-:W-:Y:S05]  /*13890*/  BSYNC B0 ;  /* 0x0000000000007941 */ /* 0x000fea0003800000 */
.L_x_1756:
[----:B------:R-:W-:-:S04]  /*138a0*/  LOP3.LUT R0, RZ, R11, RZ, 0x33, !PT ;  /* 0x0000000bff007212 */ /* 0x000fc800078e33ff */
[----:B------:R-:W-:Y:S01]  /*138b0*/  IADD3 R193, R0, R193, RZ ;  /* 0x000000c100c17210 */ /* 0x000fe20007ffe0ff */
[----:B------:R-:W-:Y:S05]  /*138c0*/  BRA `(.L_x_1759) ;  /* 0x0000004000007947 */ /* 0x000fea0003800000 */
.L_x_1747:
[----:B------:R-:W-:Y:S01]  /*138d0*/  IMAD.MOV.U32 R192, RZ, RZ, R9 ;  /* 0x000000ffffc07224 */ /* 0x000fe200078e0009 */
[----:B------:R-:W-:Y:S01]  /*138e0*/  MOV R194, RZ ;  /* 0x000000ff00c27202 */ /* 0x000fe20000000f00 */
[----:B------:R-:W-:Y:S01]  /*138f0*/  IMAD.MOV.U32 R193, RZ, RZ, RZ ;  /* 0x000000ffffc17224 */ /* 0x000fe200078e00ff */
[----:B------:R-:W-:Y:S02]  /*13900*/  MOV R195, c[0x0][0x53c] ;  /* 0x00014f0000c37a02 */ /* 0x000fe40000000f00 */
.L_x_1759:
[----:B------:R-:W-:Y:S05]  /*13910*/  BSYNC B1 ;  /* 0x0000000000017941 */ /* 0x000fea0003800000 */
.L_x_1745:
[----:B------:R-:W-:Y:S01]  /*13920*/  WARPSYNC 0xffffffff ;  /* 0xffffffff00007948 */ /* 0x000fe20003800000 */
[----:B------:R-:W-:Y:S01]  /*13930*/  BAR.SYNC.DEFER_BLOCKING 0x4, 0x100 ;  /* 0x0104000000007b1d */ /* 0x000fe20000010000 */
[----:B------:R-:W-:-:S13]  /*13940*/  ISETP.NE.AND P0, PT, R8, RZ, PT ;  /* 0x000000ff0800720c */ /* 0x000fda0003f05270 */
[----:B------:R1:W-:Y:S04]  /*13950*/  @!P0 STS.128 [0x24100], R192 ;  /* 0x024100c0ff008388 */ /* 0x0003e80000000c00 */
[----:B------:R-:W-:Y:S06]  /*13960*/  BAR.ARV 0x5, 0x100 ;  /* 0x0144000000007b1d */ /* 0x000fec0000002000 */
.L_x_1740:
[----:B----4-:R-:W-:-:S13]  /*13970*/  ISETP.GE.AND P0, PT, R195, c[0x0][0x53c], PT ;  /* 0x00014f00c3007a0c */ /* 0x010fda0003f06270 */
[----:B-123--:R-:W-:Y:S01]  /*13980*/  @P0 CALL.REL.NOINC `(.L_x_1760) ;  /* 0x0000001000000944 */ /* 0x00efe20003c00000 */
[----:B------:R-:W-:Y:S05]  /*13990*/  BRA `(.L_x_1761) ;  /* 0xfffedc9000007947 */ /* 0x000fea000383ffff */
.L_x_1760:
[----:B------:R-:W-:Y:S05]  /*139a0*/  EXIT ;  /* 0x000000000000794d */ /* 0x000fea0003800000 */
.L_x_1617:
[----:B------:R-:W-:Y:S02]  /*139b0*/  MOV R2, 0x1 ;  /* 0x0000000100027802 */ /* 0x000fe40000000f00 */
[----:B------:R-:W-:Y:S02]  /*139c0*/  MOV R0, 0x139e0 ;  /* 0x000139e000007802 */ /* 0x000fe40000000f00 */
[----:B------:R-:W-:Y:S05]  /*139d0*/  CALL.REL.NOINC `($__internal_36_$__cuda_sm70_shflsync_up_p) ;  /* 0x0000162000007944 */ /* 0x000fea0003c00000 */
[----:B-12---:R-:W-:Y:S05]  /*139e0*/  BRA `(.L_x_1762) ;  /* 0xfffeca8000007947 */ /* 0x006fea000383ffff */
.L_x_1618:
[----:B------:R-:W-:Y:S02]  /*139f0*/  MOV R2, 0x2 ;  /* 0x0000000200027802 */ /* 0x000fe40000000f00 */
[----:B------:R-:W-:Y:S02]  /*13a00*/  MOV R0, 0x13a20 ;  /* 0x00013a2000007802 */ /* 0x000fe40000000f00 */
[----:B------:R-:W-:Y:S05]  /*13a10*/  CALL.REL.NOINC `($__internal_36_$__cuda_sm70_shflsync_up_p) ;  /* 0x000015e000007944 */ /* 0x000fea0003c00000 */
[----:B--2---:R-:W-:Y:S02]  /*13a20*/  SEL R2, R2, RZ, P4 ;  /* 0x000000ff02027207 */ /* 0x004fe40002000000 */
[----:B------:R-:W-:-:S03]  /*13a30*/  MOV R0, 0x13a70 ;  /* 0x00013a7000007802 */ /* 0x000fc60000000f00 */
[----:B-1----:R-:W-:Y:S02]  /*13a40*/  IMAD.IADD R11, R11, 0x1, R2 ;  /* 0x000000010b0b7824 */ /* 0x002fe400078e0202 */
[----:B------:R-:W-:Y:S02]  /*13a50*/  IMAD.MOV.U32 R2, RZ, RZ, 0x4 ;  /* 0x00000004ff027424 */ /* 0x000fe400078e00ff */
        /* <DEDUP_REMOVED lines=11> */
[----:B--2---:R-:W-:Y:S01]  /*13b10*/  SEL R2, R2, RZ, P1 ;  /* 0x000000ff02027207 */ /* 0x004fe20000800000 */
[----:B------:R-:W-:Y:S01]  /*13b20*/  IMAD.MOV.U32 R4, RZ, RZ, 0x1f ;  /* 0x0000001fff047424 */ /* 0x000fe200078e00ff */
[----:B------:R-:W-:-:S03]  /*13b30*/  MOV R0, 0x13b80 ;  /* 0x00013b8000007802 */ /* 0x000fc60000000f00 */
[----:B-1----:R-:W-:Y:S01]  /*13b40*/  IMAD.IADD R11, R11, 0x1, R2 ;  /* 0x000000010b0b7824 */ /* 0x002fe200078e0202 */
[----:B------:R-:W-:-:S03]  /*13b50*/  MOV R2, 0x1f ;  /* 0x0000001f00027802 */ /* 0x000fc60000000f00 */
[----:B------:R-:W-:Y:S02]  /*13b60*/  IMAD.MOV.U32 R5, RZ, RZ, R11 ;  /* 0x000000ffff057224 */ /* 0x000fe400078e000b */
[----:B------:R-:W-:Y:S05]  /*13b70*/  CALL.REL.NOINC `($__internal_35_$__cuda_sm70_shflsync_idx_p) ;  /* 0x0000143000007944 */ /* 0x000fea0003c00000 */
[----:B-12---:R-:W-:Y:S05]  /*13b80*/  BRA `(.L_x_1763) ;  /* 0xfffec9e000007947 */ /* 0x006fea000383ffff */
.L_x_1620:
[----:B------:R-:W-:Y:S02]  /*13b90*/  SEL R2, RZ, 0x1, P0 ;  /* 0x00000001ff027807 */ /* 0x000fe40000000000 */
[----:B------:R-:W-:Y:S02]  /*13ba0*/  MOV R0, 0x13bc0 ;  /* 0x00013bc000007802 */ /* 0x000fe40000000f00 */
[----:B------:R-:W-:Y:S05]  /*13bb0*/  CALL.REL.NOINC `($__internal_37_$__cuda_sm70_votesync_ballot) ;  /* 0x0000149000007944 */ /* 0x000fea0003c00000 */
[----:B------:R-:W-:Y:S05]  /*13bc0*/  BRA `(.L_x_1764) ;  /* 0xfffeca3000007947 */ /* 0x000fea000383ffff */
.L_x_1621:
[----:B------:R-:W-:Y:S01]  /*13bd0*/  IMAD.MOV.U32 R5, RZ, RZ, R12 ;  /* 0x000000ffff057224 */ /* 0x000fe200078e000c */
[----:B------:R-:W-:Y:S01]  /*13be0*/  MOV R4, R14 ;  /* 0x0000000e00047202 */ /* 0x000fe20000000f00 */
[----:B------:R-:W-:Y:S01]  /*13bf0*/  IMAD.MOV.U32 R2, RZ, RZ, 0x1f ;  /* 0x0000001fff027424 */ /* 0x000fe200078e00ff */
[----:B------:R-:W-:Y:S02]  /*13c00*/  MOV R0, 0x13c20 ;  /* 0x00013c2000007802 */ /* 0x000fe40000000f00 */
[----:B------:R-:W-:Y:S05]  /*13c10*/  CALL.REL.NOINC `($__internal_35_$__cuda_sm70_shflsync_idx_p) ;  /* 0x0000139000007944 */ /* 0x000fea0003c00000 */
[----:B--2---:R-:W-:Y:S01]  /*13c20*/  IMAD.MOV.U32 R12, RZ, RZ, R2 ;  /* 0x000000ffff0c7224 */ /* 0x004fe200078e0002 */
[----:B-1----:R-:W-:Y:S01]  /*13c30*/  MOV R5, R9 ;  /* 0x0000000900057202 */ /* 0x002fe20000000f00 */
[----:B------:R-:W-:Y:S01]  /*13c40*/  IMAD.MOV.U32 R3, RZ, RZ, RZ ;  /* 0x000000ffff037224 */ /* 0x000fe200078e00ff */
[----:B------:R-:W-:Y:S01]  /*13c50*/  MOV R4, R14 ;  /* 0x0000000e00047202 */ /* 0x000fe20000000f00 */
[----:B------:R-:W-:Y:S01]  /*13c60*/  IMAD.MOV.U32 R2, RZ, RZ, 0x1f ;  /* 0x0000001fff027424 */ /* 0x000fe200078e00ff */
[----:B------:R-:W-:-:S02]  /*13c70*/  MOV R0, 0x13c90 ;  /* 0x00013c9000007802 */ /* 0x000fc40000000f00 */
[----:B------:R-:W-:Y:S05]  /*13c80*/  CALL.REL.NOINC `($__internal_35_$__cuda_sm70_shflsync_idx_p) ;  /* 0x0000132000007944 */ /* 0x000fea0003c00000 */
[----:B--2---:R-:W-:Y:S01]  /*13c90*/  MOV R9, R2 ;  /* 0x0000000200097202 */ /* 0x004fe20000000f00 */
[----:B-1----:R-:W-:Y:S05]  /*13ca0*/  BRA `(.L_x_1765) ;  /* 0xfffec9b000007947 */ /* 0x002fea000383ffff */
.L_x_1624:
[----:B------:R-:W-:Y:S01]  /*13cb0*/  IMAD.MOV.U32 R5, RZ, RZ, R11 ;  /* 0x000000ffff057224 */ /* 0x000fe200078e000b */
[----:B------:R-:W-:-:S02]  /*13cc0*/  MOV R2, 0x1f ;  /* 0x0000001f00027802 */ /* 0x000fc40000000f00 */
[----:B------:R-:W-:Y:S02]  /*13cd0*/  MOV R0, 0x13cf0 ;  /* 0x00013cf000007802 */ /* 0x000fe40000000f00 */
[----:B-123--:R-:W-:Y:S05]  /*13ce0*/  CALL.REL.NOINC `($__internal_35_$__cuda_sm70_shflsync_idx_p) ;  /* 0x000012c000007944 */ /* 0x00efea0003c00000 */
[----:B--2---:R-:W-:Y:S01]  /*13cf0*/  MOV R3, R2 ;  /* 0x0000000200037202 */ /* 0x004fe20000000f00 */
[----:B-1----:R-:W-:Y:S05]  /*13d00*/  BRA `(.L_x_1623) ;  /* 0xfffec9b000007947 */ /* 0x002fea000383ffff */
.L_x_1643:
[----:B------:R-:W-:Y:S01]  /*13d10*/  IMAD.MOV.U32 R5, RZ, RZ, R10 ;  /* 0x000000ffff057224 */ /* 0x000fe200078e000a */
[----:B------:R-:W-:Y:S01]  /*13d20*/  MOV R4, RZ ;  /* 0x000000ff00047202 */ /* 0x000fe20000000f00 */
[----:B------:R-:W-:Y:S01]  /*13d30*/  IMAD.MOV.U32 R2, RZ, RZ, 0x181f ;  /* 0x0000181fff027424 */ /* 0x000fe200078e00ff */
[----:B------:R-:W-:Y:S02]  /*13d40*/  MOV R0, 0x13d60 ;  /* 0x00013d6000007802 */ /* 0x000fe40000000f00 */
[----:B------:R-:W-:Y:S05]  /*13d50*/  CALL.REL.NOINC `($__internal_35_$__cuda_sm70_shflsync_idx_p) ;  /* 0x0000125000007944 */ /* 0x000fea0003c00000 */
[----:B--2---:R-:W-:Y:S01]  /*13d60*/  MOV R13, R2 ;  /* 0x00000002000d7202 */ /* 0x004fe20000000f00 */
[----:B-1----:R-:W-:Y:S05]  /*13d70*/  BRA `(.L_x_1766) ;  /* 0xfffee9e000007947 */ /* 0x002fea000383ffff */
.L_x_1644:
[----:B------:R-:W-:Y:S01]  /*13d80*/  IMAD.MOV.U32 R5, RZ, RZ, R12 ;  /* 0x000000ffff057224 */ /* 0x000fe200078e000c */
[----:B------:R-:W-:Y:S01]  /*13d90*/  MOV R4, RZ ;  /* 0x000000ff00047202 */ /* 0x000fe20000000f00 */
[----:B------:R-:W-:Y:S01]  /*13da0*/  IMAD.MOV.U32 R2, RZ, RZ, 0x181f ;  /* 0x0000181fff027424 */ /* 0x000fe200078e00ff */
[----:B------:R-:W-:Y:S02]  /*13db0*/  MOV R0, 0x13dd0 ;  /* 0x00013dd000007802 */ /* 0x000fe40000000f00 */
[----:B-12---:R-:W-:Y:S05]  /*13dc0*/  CALL.REL.NOINC `($__internal_35_$__cuda_sm70_shflsync_idx_p) ;  /* 0x000011e000007944 */ /* 0x006fea0003c00000 */
[----:B-12---:R-:W-:Y:S05]  /*13dd0*/  BRA `(.L_x_1767) ;  /* 0xfffee9a000007947 */ /* 0x006fea000383ffff */
.L_x_1647:
[----:B--2---:R-:W-:Y:S01]  /*13de0*/  IMAD.MOV.U32 R5, RZ, RZ, R10 ;  /* 0x000000ffff057224 */ /* 0x004fe200078e000a */
[----:B------:R-:W-:Y:S01]  /*13df0*/  MOV R4, 0x1 ;  /* 0x0000000100047802 */ /* 0x000fe20000000f00 */
[----:B----4-:R-:W-:Y:S01]  /*13e00*/  IMAD.MOV.U32 R2, RZ, RZ, 0x181f ;  /* 0x0000181fff027424 */ /* 0x010fe200078e00ff */
[----:B------:R-:W-:-:S02]  /*13e10*/  MOV R0, 0x13e30 ;  /* 0x00013e3000007802 */ /* 0x000fc40000000f00 */
[----:B-1-3--:R-:W-:Y:S05]  /*13e20*/  CALL.REL.NOINC `($__internal_35_$__cuda_sm70_shflsync_idx_p) ;  /* 0x0000118000007944 */ /* 0x00afea0003c00000 */
[----:B--2---:R-:W-:Y:S01]  /*13e30*/  IMAD.MOV.U32 R13, RZ, RZ, R2 ;  /* 0x000000ffff0d7224 */ /* 0x004fe200078e0002 */
[----:B-1----:R-:W-:Y:S01]  /*13e40*/  MOV R4, 0x1 ;  /* 0x0000000100047802 */ /* 0x002fe20000000f00 */
[----:B------:R-:W-:Y:S01]  /*13e50*/  IMAD.MOV.U32 R5, RZ, RZ, R12 ;  /* 0x000000ffff057224 */ /* 0x000fe200078e000c */
[----:B------:R-:W-:-:S02]  /*13e60*/  MOV R2, 0x181f ;  /* 0x0000181f00027802 */ /* 0x000fc40000000f00 */
[----:B------:R-:W-:Y:S02]  /*13e70*/  MOV R0, 0x13e90 ;  /* 0x00013e9000007802 */ /* 0x000fe40000000f00 */
[----:B------:R-:W-:Y:S05]  /*13e80*/  CALL.REL.NOINC `($__internal_35_$__cuda_sm70_shflsync_idx_p) ;  /* 0x0000112000007944 */ /* 0x000fea0003c00000 */
[----:B-12---:R-:W-:Y:S05]  /*13e90*/  BRA `(.L_x_1768) ;  /* 0xfffeea3000007947 */ /* 0x006fea000383ffff */
.L_x_1650:
[----:B-1----:R-:W-:Y:S01]  /*13ea0*/  IMAD.MOV.U32 R5, RZ, RZ, R10 ;  /* 0x000000ffff057224 */ /* 0x002fe200078e000a */
[----:B------:R-:W-:Y:S01]  /*13eb0*/  MOV R4, 0x2 ;  /* 0x0000000200047802 */ /* 0x000fe20000000f00 */
[----:B----4-:R-:W-:Y:S01]  /*13ec0*/  IMAD.MOV.U32 R2, RZ, RZ, 0x181f ;  /* 0x0000181fff027424 */ /* 0x010fe200078e00ff */
[----:B------:R-:W-:Y:S02]  /*13ed0*/  MOV R0, 0x13ef0 ;  /* 0x00013ef000007802 */ /* 0x000fe40000000f00 */
[----:B--23--:R-:W-:Y:S05]  /*13ee0*/  CALL.REL.NOINC `($__internal_35_$__cuda_sm70_shflsync_idx_p) ;  /* 0x000010c000007944 */ /* 0x00cfea0003c00000 */
[----:B--2---:R-:W-:Y:S01]  /*13ef0*/  MOV R13, R2 ;  /* 0x00000002000d7202 */ /* 0x004fe20000000f00 */
[----:B-1----:R-:W-:Y:S05]  /*13f00*/  BRA `(.L_x_1769) ;  /* 0xfffeeb0000007947 */ /* 0x002fea000383ffff */
.L_x_1651:
[----:B------:R-:W-:Y:S01]  /*13f10*/  IMAD.MOV.U32 R5, RZ, RZ, R12 ;  /* 0x000000ffff057224 */ /* 0x000fe200078e000c */
[----:B------:R-:W-:Y:S01]  /*13f20*/  MOV R4, 0x2 ;  /* 0x0000000200047802 */ /* 0x000fe20000000f00 */
[----:B----4-:R-:W-:Y:S01]  /*13f30*/  IMAD.MOV.U32 R2, RZ, RZ, 0x181f ;  /* 0x0000181fff027424 */ /* 0x010fe200078e00ff */
[----:B------:R-:W-:Y:S02]  /*13f40*/  MOV R0, 0x13f60 ;  /* 0x00013f6000007802 */ /* 0x000fe40000000f00 */
[----:B-123--:R-:W-:Y:S05]  /*13f50*/  CALL.REL.NOINC `($__internal_35_$__cuda_sm70_shflsync_idx_p) ;  /* 0x0000105000007944 */ /* 0x00efea0003c00000 */
[----:B-12---:R-:W-:Y:S05]  /*13f60*/  BRA `(.L_x_1770) ;  /* 0xfffeeac000007947 */ /* 0x006fea000383ffff */
.L_x_1654:
[----:B-1----:R-:W-:Y:S01]  /*13f70*/  IMAD.MOV.U32 R5, RZ, RZ, R10 ;  /* 0x000000ffff057224 */ /* 0x002fe200078e000a */
[----:B------:R-:W-:Y:S01]  /*13f80*/  MOV R4, 0x3 ;  /* 0x0000000300047802 */ /* 0x000fe20000000f00 */
[----:B------:R-:W-:Y:S01]  /*13f90*/  IMAD.MOV.U32 R2, RZ, RZ, 0x181f ;  /* 0x0000181fff027424 */ /* 0x000fe200078e00ff */
[----:B------:R-:W-:-:S02]  /*13fa0*/  MOV R0, 0x13fc0 ;  /* 0x00013fc000007802 */ /* 0x000fc40000000f00 */
[----:B--234-:R-:W-:Y:S05]  /*13fb0*/  CALL.REL.NOINC `($__internal_35_$__cuda_sm70_shflsync_idx_p) ;  /* 0x00000ff000007944 */ /* 0x01cfea0003c00000 */
[----:B--2---:R-:W-:Y:S01]  /*13fc0*/  IMAD.MOV.U32 R13, RZ, RZ, R2 ;  /* 0x000000ffff0d7224 */ /* 0x004fe200078e0002 */
[----:B-1----:R-:W-:Y:S01]  /*13fd0*/  MOV R4, 0x3 ;  /* 0x0000000300047802 */ /* 0x002fe20000000f00 */
[----:B------:R-:W-:Y:S01]  /*13fe0*/  IMAD.MOV.U32 R5, RZ, RZ, R12 ;  /* 0x000000ffff057224 */ /* 0x000fe200078e000c */
[----:B------:R-:W-:-:S02]  /*13ff0*/  MOV R2, 0x181f ;  /* 0x0000181f00027802 */ /* 0x000fc40000000f00 */
[----:B------:R-:W-:Y:S02]  /*14000*/  MOV R0, 0x14020 ;  /* 0x0001402000007802 */ /* 0x000fe40000000f00 */
[----:B------:R-:W-:Y:S05]  /*14010*/  CALL.REL.NOINC `($__internal_35_$__cuda_sm70_shflsync_idx_p) ;  /* 0x00000f9000007944 */ /* 0x000fea0003c00000 */
[----:B-12---:R-:W-:Y:S05]  /*14020*/  BRA `(.L_x_1771) ;  /* 0xfffeeb5000007947 */ /* 0x006fea000383ffff */
.L_x_1699:
[----:B------:R-:W-:Y:S01]  /*14030*/  IMAD.MOV.U32 R8, RZ, RZ, R239 ;  /* 0x000000ffff087224 */ /* 0x000fe200078e00ef */
[----:B------:R-:W-:Y:S02]  /*14040*/  MOV R5, 0x2 ;  /* 0x0000000200057802 */ /* 0x000fe40000000f00 */
[----:B------:R-:W-:Y:S02]  /*14050*/  MOV R6, 0x14070 ;  /* 0x0001407000067802 */ /* 0x000fe40000000f00 */
[----:B------:R-:W-:Y:S05]  /*14060*/  CALL.REL.NOINC `($__internal_34_$__cuda_sm70_shflsync_bfly_p) ;  /* 0x00000ef000007944 */ /* 0x000fea0003c00000 */
[----:B-12---:R-:W-:Y:S05]  /*14070*/  BRA `(.L_x_1772) ;  /* 0xffffb09000007947 */ /* 0x006fea000383ffff */
.L_x_1700:
[----:B------:R-:W-:Y:S01]  /*14080*/  IMAD.MOV.U32 R8, RZ, RZ, R10 ;  /* 0x000000ffff087224 */ /* 0x000fe200078e000a */
[----:B------:R-:W-:Y:S02]  /*14090*/  MOV R5, 0x1 ;  /* 0x0000000100057802 */ /* 0x000fe40000000f00 */
[----:B------:R-:W-:Y:S02]  /*140a0*/  MOV R6, 0x140c0 ;  /* 0x000140c000067802 */ /* 0x000fe40000000f00 */
[----:B-1----:R-:W-:Y:S05]  /*140b0*/  CALL.REL.NOINC `($__internal_34_$__cuda_sm70_shflsync_bfly_p) ;  /* 0x00000ea000007944 */ /* 0x002fea0003c00000 */
[----:B--2---:R-:W-:Y:S01]  /*140c0*/  FADD.FTZ R7, R10, R5 ;  /* 0x000000050a077221 */ /* 0x004fe20000010000 */
[----:B-1----:R-:W-:Y:S02]  /*140d0*/  MOV R8, R238 ;  /* 0x000000ee00087202 */ /* 0x002fe40000000f00 */
[----:B------:R-:W-:Y:S02]  /*140e0*/  MOV R5, 0x2 ;  /* 0x0000000200057802 */ /* 0x000fe40000000f00 */
[----:B------:R-:W-:-:S02]  /*140f0*/  MOV R6, 0x14110 ;  /* 0x0001411000067802 */ /* 0x000fc40000000f00 */
[----:B------:R-:W-:Y:S05]  /*14100*/  CALL.REL.NOINC `($__internal_34_$__cuda_sm70_shflsync_bfly_p) ;  /* 0x00000e5000007944 */ /* 0x000fea0003c00000 */
[----:B-12---:R-:W-:Y:S01]  /*14110*/  FADD.FTZ R8, R238, R5 ;  /* 0x00000005ee087221 */ /* 0x006fe20000010000 */
[----:B------:R-:W-:-:S02]  /*14120*/  MOV R5, 0x1 ;  /* 0x0000000100057802 */ /* 0x000fc40000000f00 */
[----:B------:R-:W-:Y:S02]  /*14130*/  MOV R6, 0x14150 ;  /* 0x0001415000067802 */ /* 0x000fe40000000f00 */
[----:B------:R-:W-:Y:S05]  /*14140*/  CALL.REL.NOINC `($__internal_34_$__cuda_sm70_shflsync_bfly_p) ;  /* 0x00000e1000007944 */ /* 0x000fea0003c00000 */
[----:B-12---:R-:W-:Y:S05]  /*14150*/  BRA `(.L_x_1773) ;  /* 0xffffb02000007947 */ /* 0x006fea000383ffff */
.L_x_1707:
[----:B--234-:R-:W-:Y:S01]  /*14160*/  IMAD.MOV.U32 R5, RZ, RZ, R9 ;  /* 0x000000ffff057224 */ /* 0x01cfe200078e0009 */
[----:B------:R-:W-:Y:S01]  /*14170*/  MOV R4, RZ ;  /* 0x000000ff00047202 */ /* 0x000fe20000000f00 */
[----:B------:R-:W-:Y:S01]  /*14180*/  IMAD.MOV.U32 R2, RZ, RZ, 0x181f ;  /* 0x0000181fff027424 */ /* 0x000fe200078e00ff */
[----:B------:R-:W-:Y:S02]  /*14190*/  MOV R0, 0x141b0 ;  /* 0x000141b000007802 */ /* 0x000fe40000000f00 */
[----:B-1----:R-:W-:Y:S05]  /*141a0*/  CALL.REL.NOINC `($__internal_35_$__cuda_sm70_shflsync_idx_p) ;  /* 0x00000e0000007944 */ /* 0x002fea0003c00000 */
[----:B--2---:R-:W-:Y:S01]  /*141b0*/  MOV R11, R2 ;  /* 0x00000002000b7202 */ /* 0x004fe20000000f00 */
[----:B-1----:R-:W-:Y:S05]  /*141c0*/  BRA `(.L_x_1774) ;  /* 0xffffc66000007947 */ /* 0x002fea000383ffff */
.L_x_1708:
[----:B------:R-:W-:Y:S01]  /*141d0*/  IMAD.MOV.U32 R5, RZ, RZ, R10 ;  /* 0x000000ffff057224 */ /* 0x000fe200078e000a */
[----:B------:R-:W-:Y:S01]  /*141e0*/  MOV R4, RZ ;  /* 0x000000ff00047202 */ /* 0x000fe20000000f00 */
[----:B------:R-:W-:Y:S01]  /*141f0*/  IMAD.MOV.U32 R2, RZ, RZ, 0x181f ;  /* 0x0000181fff027424 */ /* 0x000fe200078e00ff */
[----:B------:R-:W-:Y:S02]  /*14200*/  MOV R0, 0x14220 ;  /* 0x0001422000007802 */ /* 0x000fe40000000f00 */
[----:B-123--:R-:W-:Y:S05]  /*14210*/  CALL.REL.NOINC `($__internal_35_$__cuda_sm70_shflsync_idx_p) ;  /* 0x00000d9000007944 */ /* 0x00efea0003c00000 */
[----:B-12---:R-:W-:Y:S05]  /*14220*/  BRA `(.L_x_1775) ;  /* 0xffffc62000007947 */ /* 0x006fea000383ffff */
.L_x_1711:
[----:B--2---:R-:W-:Y:S01]  /*14230*/  IMAD.MOV.U32 R5, RZ, RZ, R9 ;  /* 0x000000ffff057224 */ /* 0x004fe200078e0009 */
[----:B------:R-:W-:Y:S01]  /*14240*/  MOV R4, 0x1 ;  /* 0x0000000100047802 */ /* 0x000fe20000000f00 */
[----:B------:R-:W-:Y:S01]  /*14250*/  IMAD.MOV.U32 R2, RZ, RZ, 0x181f ;  /* 0x0000181fff027424 */ /* 0x000fe200078e00ff */
[----:B------:R-:W-:-:S02]  /*14260*/  MOV R0, 0x14280 ;  /* 0x0001428000007802 */ /* 0x000fc40000000f00 */
[----:B-1-34-:R-:W-:Y:S05]  /*14270*/  CALL.REL.NOINC `($__internal_35_$__cuda_sm70_shflsync_idx_p) ;  /* 0x00000d3000007944 */ /* 0x01afea0003c00000 */
[----:B--2---:R-:W-:Y:S01]  /*14280*/  IMAD.MOV.U32 R11, RZ, RZ, R2 ;  /* 0x000000ffff0b7224 */ /* 0x004fe200078e0002 */
[----:B-1----:R-:W-:Y:S01]  /*14290*/  MOV R4, 0x1 ;  /* 0x0000000100047802 */ /* 0x002fe20000000f00 */
[----:B------:R-:W-:Y:S01]  /*142a0*/  IMAD.MOV.U32 R5, RZ, RZ, R10 ;  /* 0x000000ffff057224 */ /* 0x000fe200078e000a */
[----:B------:R-:W-:-:S02]  /*142b0*/  MOV R2, 0x181f ;  /* 0x0000181f00027802 */ /* 0x000fc40000000f00 */
[----:B------:R-:W-:Y:S02]  /*142c0*/  MOV R0, 0x142e0 ;  /* 0x000142e000007802 */ /* 0x000fe40000000f00 */
[----:B------:R-:W-:Y:S05]  /*142d0*/  CALL.REL.NOINC `($__internal_35_$__cuda_sm70_shflsync_idx_p) ;  /* 0x00000cd000007944 */ /* 0x000fea0003c00000 */
[----:B-12---:R-:W-:Y:S05]  /*142e0*/  BRA `(.L_x_1776) ;  /* 0xffffc69000007947 */ /* 0x006fea000383ffff */
.L_x_1714:
[----:B-1----:R-:W-:Y:S01]  /*142f0*/  IMAD.MOV.U32 R5, RZ, RZ, R9 ;  /* 0x000000ffff057224 */ /* 0x002fe200078e0009 */
[----:B------:R-:W-:Y:S01]  /*14300*/  MOV R4, 0x2 ;  /* 0x0000000200047802 */ /* 0x000fe20000000f00 */
[----:B--2---:R-:W-:Y:S01]  /*14310*/  IMAD.MOV.U32 R2, RZ, RZ, 0x181f ;  /* 0x0000181fff027424 */ /* 0x004fe200078e00ff */
[----:B------:R-:W-:Y:S02]  /*14320*/  MOV R0, 0x14340 ;  /* 0x0001434000007802 */ /* 0x000fe40000000f00 */
[----:B---34-:R-:W-:Y:S05]  /*14330*/  CALL.REL.NOINC `($__internal_35_$__cuda_sm70_shflsync_idx_p) ;  /* 0x00000c7000007944 */ /* 0x018fea0003c00000 */
[----:B--2---:R-:W-:Y:S01]  /*14340*/  MOV R11, R2 ;  /* 0x00000002000b7202 */ /* 0x004fe20000000f00 */
[----:B-1----:R-:W-:Y:S05]  /*14350*/  BRA `(.L_x_1777) ;  /* 0xffffc75000007947 */ /* 0x002fea000383ffff */
.L_x_1715:
[----:B-1----:R-:W-:Y:S01]  /*14360*/  IMAD.MOV.U32 R5, RZ, RZ, R10 ;  /* 0x000000ffff057224 */ /* 0x002fe200078e000a */
[----:B------:R-:W-:Y:S01]  /*14370*/  MOV R4, 0x2 ;  /* 0x0000000200047802 */ /* 0x000fe20000000f00 */
[----:B--2---:R-:W-:Y:S01]  /*14380*/  IMAD.MOV.U32 R2, RZ, RZ, 0x181f ;  /* 0x0000181fff027424 */ /* 0x004fe200078e00ff */
[----:B------:R-:W-:Y:S02]  /*14390*/  MOV R0, 0x143b0 ;  /* 0x000143b000007802 */ /* 0x000fe40000000f00 */
[----:B---34-:R-:W-:Y:S05]  /*143a0*/  CALL.REL.NOINC `($__internal_35_$__cuda_sm70_shflsync_idx_p) ;  /* 0x00000c0000007944 */ /* 0x018fea0003c00000 */
[----:B-12---:R-:W-:Y:S05]  /*143b0*/  BRA `(.L_x_1778) ;  /* 0xffffc71000007947 */ /* 0x006fea000383ffff */
.L_x_1718:
[----:B-1----:R-:W-:Y:S01]  /*143c0*/  IMAD.MOV.U32 R5, RZ, RZ, R9 ;  /* 0x000000ffff057224 */ /* 0x002fe200078e0009 */
[----:B------:R-:W-:Y:S01]  /*143d0*/  MOV R4, 0x3 ;  /* 0x0000000300047802 */ /* 0x000fe20000000f00 */
[----:B----4-:R-:W-:Y:S01]  /*143e0*/  IMAD.MOV.U32 R2, RZ, RZ, 0x181f ;  /* 0x0000181fff027424 */ /* 0x010fe200078e00ff */
[----:B------:R-:W-:-:S02]  /*143f0*/  MOV R0, 0x14410 ;  /* 0x0001441000007802 */ /* 0x000fc40000000f00 */
[----:B--23--:R-:W-:Y:S05]  /*14400*/  CALL.REL.NOINC `($__internal_35_$__cuda_sm70_shflsync_idx_p) ;  /* 0x00000ba000007944 */ /* 0x00cfea0003c00000 */
[----:B--2---:R-:W-:Y:S01]  /*14410*/  IMAD.MOV.U32 R9, RZ, RZ, R2 ;  /* 0x000000ffff097224 */ /* 0x004fe200078e0002 */
[----:B-1----:R-:W-:Y:S01]  /*14420*/  MOV R4, 0x3 ;  /* 0x0000000300047802 */ /* 0x002fe20000000f00 */
[----:B------:R-:W-:Y:S01]  /*14430*/  IMAD.MOV.U32 R5, RZ, RZ, R10 ;  /* 0x000000ffff057224 */ /* 0x000fe200078e000a */
[----:B------:R-:W-:-:S02]  /*14440*/  MOV R2, 0x181f ;  /* 0x0000181f00027802 */ /* 0x000fc40000000f00 */
[----:B------:R-:W-:Y:S02]  /*14450*/  MOV R0, 0x14470 ;  /* 0x0001447000007802 */ /* 0x000fe40000000f00 */
[----:B------:R-:W-:Y:S05]  /*14460*/  CALL.REL.NOINC `($__internal_35_$__cuda_sm70_shflsync_idx_p) ;  /* 0x00000b4000007944 */ /* 0x000fea0003c00000 */
[----:B-12---:R-:W-:Y:S05]  /*14470*/  BRA `(.L_x_1779) ;  /* 0xffffc79000007947 */ /* 0x006fea000383ffff */
.L_x_1720:
[----:B------:R-:W-:Y:S01]  /*14480*/  IMAD.MOV.U32 R5, RZ, RZ, R151 ;  /* 0x000000ffff057224 */ /* 0x000fe200078e0097 */
[----:B------:R-:W-:Y:S01]  /*14490*/  MOV R4, RZ ;  /* 0x000000ff00047202 */ /* 0x000fe20000000f00 */
[----:B------:R-:W-:Y:S01]  /*144a0*/  IMAD.MOV.U32 R2, RZ, RZ, 0x1c1f ;  /* 0x00001c1fff027424 */ /* 0x000fe200078e00ff */
[----:B------:R-:W-:Y:S02]  /*144b0*/  MOV R0, 0x144d0 ;  /* 0x000144d000007802 */ /* 0x000fe40000000f00 */
[----:B------:R-:W-:Y:S05]  /*144c0*/  CALL.REL.NOINC `($__internal_35_$__cuda_sm70_shflsync_idx_p) ;  /* 0x00000ae000007944 */ /* 0x000fea0003c00000 */
[----:B--2---:R-:W-:Y:S01]  /*144d0*/  MOV R153, R2 ;  /* 0x0000000200997202 */ /* 0x004fe20000000f00 */
[----:B-1----:R-:W-:Y:S05]  /*144e0*/  BRA `(.L_x_1780) ;  /* 0xffffca3000007947 */ /* 0x002fea000383ffff */
.L_x_1721:
[----:B------:R-:W-:Y:S01]  /*144f0*/  IMAD.MOV.U32 R5, RZ, RZ, R152 ;  /* 0x000000ffff057224 */ /* 0x000fe200078e0098 */
[----:B------:R-:W-:Y:S01]  /*14500*/  MOV R4, RZ ;  /* 0x000000ff00047202 */ /* 0x000fe20000000f00 */
[----:B------:R-:W-:Y:S01]  /*14510*/  IMAD.MOV.U32 R2, RZ, RZ, 0x1c1f ;  /* 0x00001c1fff027424 */ /* 0x000fe200078e00ff */
[----:B------:R-:W-:Y:S02]  /*14520*/  MOV R0, 0x14540 ;  /* 0x0001454000007802 */ /* 0x000fe40000000f00 */
[----:B-12---:R-:W-:Y:S05]  /*14530*/  CALL.REL.NOINC `($__internal_35_$__cuda_sm70_shflsync_idx_p) ;  /* 0x00000a7000007944 */ /* 0x006fea0003c00000 */
[----:B-12---:R-:W-:Y:S05]  /*14540*/  BRA `(.L_x_1781) ;  /* 0xffffc9f000007947 */ /* 0x006fea000383ffff */
.L_x_1724:
[----:B----4-:R-:W-:Y:S01]  /*14550*/  IMAD.MOV.U32 R5, RZ, RZ, R151 ;  /* 0x000000ffff057224 */ /* 0x010fe200078e0097 */
[----:B------:R-:W-:Y:S01]  /*14560*/  MOV R4, 0x1 ;  /* 0x0000000100047802 */ /* 0x000fe20000000f00 */
[----:B------:R-:W-:Y:S01]  /*14570*/  IMAD.MOV.U32 R2, RZ, RZ, 0x1c1f ;  /* 0x00001c1fff027424 */ /* 0x000fe200078e00ff */
[----:B------:R-:W-:-:S02]  /*14580*/  MOV R0, 0x145a0 ;  /* 0x000145a000007802 */ /* 0x000fc40000000f00 */
[----:B-123--:R-:W-:Y:S05]  /*14590*/  CALL.REL.NOINC `($__internal_35_$__cuda_sm70_shflsync_idx_p) ;  /* 0x00000a1000007944 */ /* 0x00efea0003c00000 */
[----:B--2---:R-:W-:Y:S01]  /*145a0*/  IMAD.MOV.U32 R151, RZ, RZ, R2 ;  /* 0x000000ffff977224 */ /* 0x004fe200078e0002 */
[----:B-1----:R-:W-:Y:S01]  /*145b0*/  MOV R4, 0x1 ;  /* 0x0000000100047802 */ /* 0x002fe20000000f00 */
[----:B------:R-:W-:Y:S01]  /*145c0*/  IMAD.MOV.U32 R5, RZ, RZ, R152 ;  /* 0x000000ffff057224 */ /* 0x000fe200078e0098 */
[----:B------:R-:W-:-:S02]  /*145d0*/  MOV R2, 0x1c1f ;  /* 0x00001c1f00027802 */ /* 0x000fc40000000f00 */
[----:B------:R-:W-:Y:S02]  /*145e0*/  MOV R0, 0x14600 ;  /* 0x0001460000007802 */ /* 0x000fe40000000f00 */
[----:B------:R-:W-:Y:S05]  /*145f0*/  CALL.REL.NOINC `($__internal_35_$__cuda_sm70_shflsync_idx_p) ;  /* 0x000009b000007944 */ /* 0x000fea0003c00000 */
[----:B-12---:R-:W-:Y:S05]  /*14600*/  BRA `(.L_x_1782) ;  /* 0xffffd28000007947 */ /* 0x006fea000383ffff */
.L_x_1728:
[----:B------:R-:W-:Y:S01]  /*14610*/  IMAD.MOV.U32 R5, RZ, RZ, R10 ;  /* 0x000000ffff057224 */ /* 0x000fe200078e000a */
[----:B------:R-:W-:Y:S01]  /*14620*/  MOV R4, RZ ;  /* 0x000000ff00047202 */ /* 0x000fe20000000f00 */
[----:B------:R-:W-:Y:S01]  /*14630*/  IMAD.MOV.U32 R2, RZ, RZ, 0x181f ;  /* 0x0000181fff027424 */ /* 0x000fe200078e00ff */
[----:B------:R-:W-:Y:S02]  /*14640*/  MOV R0, 0x14660 ;  /* 0x0001466000007802 */ /* 0x000fe40000000f00 */
[----:B-1----:R-:W-:Y:S05]  /*14650*/  CALL.REL.NOINC `($__internal_35_$__cuda_sm70_shflsync_idx_p) ;  /* 0x0000095000007944 */ /* 0x002fea0003c00000 */
[----:B--2---:R-:W-:Y:S01]  /*14660*/  MOV R11, R2 ;  /* 0x00000002000b7202 */ /* 0x004fe20000000f00 */
[----:B-1----:R-:W-:Y:S05]  /*14670*/  BRA `(.L_x_1783) ;  /* 0xffffdf1000007947 */ /* 0x002fea000383ffff */
.L_x_1729:
[----:B------:R-:W-:Y:S01]  /*14680*/  IMAD.MOV.U32 R5, RZ, RZ, R9 ;  /* 0x000000ffff057224 */ /* 0x000fe200078e0009 */
[----:B------:R-:W-:Y:S01]  /*14690*/  MOV R4, RZ ;  /* 0x000000ff00047202 */ /* 0x000fe20000000f00 */
[----:B------:R-:W-:Y:S01]  /*146a0*/  IMAD.MOV.U32 R2, RZ, RZ, 0x181f ;  /* 0x0000181fff027424 */ /* 0x000fe200078e00ff */
[----:B------:R-:W-:Y:S02]  /*146b0*/  MOV R0, 0x146d0 ;  /* 0x000146d000007802 */ /* 0x000fe40000000f00 */
[----:B-123--:R-:W-:Y:S05]  /*146c0*/  CALL.REL.NOINC `($__internal_35_$__cuda_sm70_shflsync_idx_p) ;  /* 0x000008e000007944 */ /* 0x00efea0003c00000 */
[----:B-12---:R-:W-:Y:S05]  /*146d0*/  BRA `(.L_x_1784) ;  /* 0xffffded000007947 */ /* 0x006fea000383ffff */
.L_x_1732:
        /* <DEDUP_REMOVED lines=12> */
.L_x_1735:
[----:B-1----:R-:W-:Y:S01]  /*147a0*/  IMAD.MOV.U32 R5, RZ, RZ, R10 ;  /* 0x000000ffff057224 */ /* 0x002fe200078e000a */
[----:B------:R-:W-:Y:S01]  /*147b0*/  MOV R4, 0x2 ;  /* 0x0000000200047802 */ /* 0x000fe20000000f00 */
[----:B------:R-:W-:Y:S01]  /*147c0*/  IMAD.MOV.U32 R2, RZ, RZ, 0x181f ;  /* 0x0000181fff027424 */ /* 0x000fe200078e00ff */
[----:B------:R-:W-:Y:S02]  /*147d0*/  MOV R0, 0x147f0 ;  /* 0x000147f000007802 */ /* 0x000fe40000000f00 */
[----:B--234-:R-:W-:Y:S05]  /*147e0*/  CALL.REL.NOINC `($__internal_35_$__cuda_sm70_shflsync_idx_p) ;  /* 0x000007c000007944 */ /* 0x01cfea0003c00000 */
[----:B--2---:R-:W-:Y:S01]  /*147f0*/  MOV R11, R2 ;  /* 0x00000002000b7202 */ /* 0x004fe20000000f00 */
[----:B-1----:R-:W-:Y:S05]  /*14800*/  BRA `(.L_x_1786) ;  /* 0xffffe01000007947 */ /* 0x002fea000383ffff */
.L_x_1736:
[----:B-1----:R-:W-:Y:S01]  /*14810*/  IMAD.MOV.U32 R5, RZ, RZ, R9 ;  /* 0x000000ffff057224 */ /* 0x002fe200078e0009 */
[----:B------:R-:W-:Y:S01]  /*14820*/  MOV R4, 0x2 ;  /* 0x0000000200047802 */ /* 0x000fe20000000f00 */
[----:B------:R-:W-:Y:S01]  /*14830*/  IMAD.MOV.U32 R2, RZ, RZ, 0x181f ;  /* 0x0000181fff027424 */ /* 0x000fe200078e00ff */
[----:B------:R-:W-:Y:S02]  /*14840*/  MOV R0, 0x14860 ;  /* 0x0001486000007802 */ /* 0x000fe40000000f00 */
[----:B--234-:R-:W-:Y:S05]  /*14850*/  CALL.REL.NOINC `($__internal_35_$__cuda_sm70_shflsync_idx_p) ;  /* 0x0000075000007944 */ /* 0x01cfea0003c00000 */
[----:B-12---:R-:W-:Y:S05]  /*14860*/  BRA `(.L_x_1787) ;  /* 0xffffdfd000007947 */ /* 0x006fea000383ffff */
.L_x_1739:
        /* <DEDUP_REMOVED lines=12> */
.L_x_1741:
[----:B------:R-:W-:Y:S01]  /*14930*/  IMAD.MOV.U32 R5, RZ, RZ, R3 ;  /* 0x000000ffff057224 */ /* 0x000fe200078e0003 */
[----:B------:R-:W-:Y:S01]  /*14940*/  MOV R4, RZ ;  /* 0x000000ff00047202 */ /* 0x000fe20000000f00 */
[----:B--23--:R-:W-:Y:S01]  /*14950*/  IMAD.MOV.U32 R2, RZ, RZ, 0x1f ;  /* 0x0000001fff027424 */ /* 0x00cfe200078e00ff */
[----:B------:R-:W-:Y:S02]  /*14960*/  MOV R0, 0x14980 ;  /* 0x0001498000007802 */ /* 0x000fe40000000f00 */
[----:B------:R-:W-:Y:S05]  /*14970*/  CALL.REL.NOINC `($__internal_35_$__cuda_sm70_shflsync_idx_p) ;  /* 0x0000063000007944 */ /* 0x000fea0003c00000 */
[----:B--2---:R-:W-:Y:S01]  /*14980*/  MOV R9, R2 ;  /* 0x0000000200097202 */ /* 0x004fe20000000f00 */
[----:B-1----:R-:W-:Y:S05]  /*14990*/  BRA `(.L_x_1789) ;  /* 0xffffe19000007947 */ /* 0x002fea000383ffff */
.L_x_1742:
[----:B------:R-:W-:Y:S01]  /*149a0*/  IMAD.MOV.U32 R5, RZ, RZ, R3 ;  /* 0x000000ffff057224 */ /* 0x000fe200078e0003 */
[----:B------:R-:W-:Y:S01]  /*149b0*/  MOV R4, 0x1 ;  /* 0x0000000100047802 */ /* 0x000fe20000000f00 */
[----:B--2---:R-:W-:Y:S01]  /*149c0*/  IMAD.MOV.U32 R2, RZ, RZ, 0x1f ;  /* 0x0000001fff027424 */ /* 0x004fe200078e00ff */
[----:B------:R-:W-:Y:S02]  /*149d0*/  MOV R0, 0x149f0 ;  /* 0x000149f000007802 */ /* 0x000fe40000000f00 */
[----:B-1-3--:R-:W-:Y:S05]  /*149e0*/  CALL.REL.NOINC `($__internal_35_$__cuda_sm70_shflsync_idx_p) ;  /* 0x000005c000007944 */ /* 0x00afea0003c00000 */
[----:B--2---:R-:W-:Y:S01]  /*149f0*/  MOV R3, R2 ;  /* 0x0000000200037202 */ /* 0x004fe20000000f00 */
[----:B-1----:R-:W-:Y:S05]  /*14a00*/  BRA `(.L_x_1790) ;  /* 0xffffe14000007947 */ /* 0x002fea000383ffff */
.L_x_1743:
[----:B------:R-:W-:Y:S02]  /*14a10*/  MOV R2, 0x1 ;  /* 0x0000000100027802 */ /* 0x000fe40000000f00 */
[----:B------:R-:W-:-:S02]  /*14a20*/  MOV R0, 0x14a40 ;  /* 0x00014a4000007802 */ /* 0x000fc40000000f00 */
[----:B-1-3--:R-:W-:Y:S05]  /*14a30*/  CALL.REL.NOINC `($__internal_36_$__cuda_sm70_shflsync_up_p) ;  /* 0x000005c000007944 */ /* 0x00afea0003c00000 */
[----:B-12---:R-:W-:Y:S05]  /*14a40*/  BRA `(.L_x_1791) ;  /* 0xffffe22000007947 */ /* 0x006fea000383ffff */
.L_x_1744:
[----:B------:R-:W-:Y:S02]  /*14a50*/  MOV R2, 0x2 ;  /* 0x0000000200027802 */ /* 0x000fe40000000f00 */
[----:B------:R-:W-:-:S02]  /*14a60*/  MOV R0, 0x14a80 ;  /* 0x00014a8000007802 */ /* 0x000fc40000000f00 */
[----:B-1-3--:R-:W-:Y:S05]  /*14a70*/  CALL.REL.NOINC `($__internal_36_$__cuda_sm70_shflsync_up_p) ;  /* 0x0000058000007944 */ /* 0x00afea0003c00000 */
        /* <DEDUP_REMOVED lines=23> */
.L_x_1748:
[----:B--2---:R-:W-:Y:S01]  /*14bf0*/  IMAD.MOV.U32 R11, RZ, RZ, R3 ;  /* 0x000000ffff0b7224 */ /* 0x004fe200078e0003 */
[----:B------:R-:W-:Y:S02]  /*14c00*/  MOV R2, 0x1 ;  /* 0x0000000100027802 */ /* 0x000fe40000000f00 */
[----:B------:R-:W-:Y:S02]  /*14c10*/  MOV R0, 0x14c30 ;  /* 0x00014c3000007802 */ /* 0x000fe40000000f00 */
[----:B------:R-:W-:Y:S05]  /*14c20*/  CALL.REL.NOINC `($__internal_36_$__cuda_sm70_shflsync_up_p) ;  /* 0x000003d000007944 */ /* 0x000fea0003c00000 */
[----:B-12---:R-:W-:Y:S05]  /*14c30*/  BRA `(.L_x_1793) ;  /* 0xffffe28000007947 */ /* 0x006fea000383ffff */
.L_x_1749:
[----:B--2---:R-:W-:Y:S01]  /*14c40*/  IMAD.MOV.U32 R11, RZ, RZ, R3 ;  /* 0x000000ffff0b7224 */ /* 0x004fe200078e0003 */
        /* <DEDUP_REMOVED lines=26> */
.L_x_1751:
[----:B------:R-:W-:Y:S02]  /*14df0*/  SEL R2, RZ, 0x1, P0 ;  /* 0x00000001ff027807 */ /* 0x000fe40000000000 */
[----:B------:R-:W-:Y:S02]  /*14e00*/  MOV R0, 0x14e20 ;  /* 0x00014e2000007802 */ /* 0x000fe40000000f00 */
[----:B--2---:R-:W-:Y:S05]  /*14e10*/  CALL.REL.NOINC `($__internal_37_$__cuda_sm70_votesync_ballot) ;  /* 0x0000023000007944 */ /* 0x004fea0003c00000 */
[----:B------:R-:W-:Y:S05]  /*14e20*/  BRA `(.L_x_1795) ;  /* 0xffffe22000007947 */ /* 0x000fea000383ffff */
.L_x_1752:
[----:B------:R-:W-:Y:S01]  /*14e30*/  IMAD.MOV.U32 R5, RZ, RZ, R193 ;  /* 0x000000ffff057224 */ /* 0x000fe200078e00c1 */
[----:B------:R-:W-:Y:S01]  /*14e40*/  MOV R4, R14 ;  /* 0x0000000e00047202 */ /* 0x000fe20000000f00 */
[----:B------:R-:W-:Y:S01]  /*14e50*/  IMAD.MOV.U32 R2, RZ, RZ, 0x1f ;  /* 0x0000001fff027424 */ /* 0x000fe200078e00ff */
[----:B------:R-:W-:Y:S02]  /*14e60*/  MOV R0, 0x14e80 ;  /* 0x00014e8000007802 */ /* 0x000fe40000000f00 */
[----:B--2---:R-:W-:Y:S05]  /*14e70*/  CALL.REL.NOINC `($__internal_35_$__cuda_sm70_shflsync_idx_p) ;  /* 0x0000013000007944 */ /* 0x004fea0003c00000 */
[----:B--2---:R-:W-:Y:S01]  /*14e80*/  IMAD.MOV.U32 R193, RZ, RZ, R2 ;  /* 0x000000ffffc17224 */ /* 0x004fe200078e0002 */
[----:B-1----:R-:W-:Y:S01]  /*14e90*/  MOV R4, R14 ;  /* 0x0000000e00047202 */ /* 0x002fe20000000f00 */
[----:B------:R-:W-:Y:S01]  /*14ea0*/  IMAD.MOV.U32 R5, RZ, RZ, R12 ;  /* 0x000000ffff057224 */ /* 0x000fe200078e000c */
[----:B------:R-:W-:Y:S02]  /*14eb0*/  MOV R2, 0x1f ;  /* 0x0000001f00027802 */ /* 0x000fe40000000f00 */
[----:B------:R-:W-:-:S02]  /*14ec0*/  MOV R0, 0x14ee0 ;  /* 0x00014ee000007802 */ /* 0x000fc40000000f00 */
[----:B------:R-:W-:Y:S05]  /*14ed0*/  CALL.REL.NOINC `($__internal_35_$__cuda_sm70_shflsync_idx_p) ;  /* 0x000000d000007944 */ /* 0x000fea0003c00000 */
[----:B--2---:R-:W-:Y:S01]  /*14ee0*/  MOV R3, R2 ;  /* 0x0000000200037202 */ /* 0x004fe20000000f00 */
[----:B-1----:R-:W-:Y:S05]  /*14ef0*/  BRA `(.L_x_1796) ;  /* 0xffffe1a000007947 */ /* 0x002fea000383ffff */
.L_x_1755:
[----:B------:R-:W-:Y:S01]  /*14f00*/  IMAD.MOV.U32 R5, RZ, RZ, R11 ;  /* 0x000000ffff057224 */ /* 0x000fe200078e000b */
[----:B------:R-:W-:-:S02]  /*14f10*/  MOV R2, 0x1f ;  /* 0x0000001f00027802 */ /* 0x000fc40000000f00 */
[----:B------:R-:W-:Y:S02]  /*14f20*/  MOV R0, 0x14f40 ;  /* 0x00014f4000007802 */ /* 0x000fe40000000f00 */
[----:B-1234-:R-:W-:Y:S05]  /*14f30*/  CALL.REL.NOINC `($__internal_35_$__cuda_sm70_shflsync_idx_p) ;  /* 0x0000007000007944 */ /* 0x01efea0003c00000 */
[----:B--2---:R-:W-:Y:S01]  /*14f40*/  MOV R13, R2 ;  /* 0x00000002000d7202 */ /* 0x004fe20000000f00 */
[----:B-1----:R-:W-:Y:S05]  /*14f50*/  BRA `(.L_x_1754) ;  /* 0xffffe1a000007947 */ /* 0x002fea000383ffff */
        .weak           $__internal_34_$__cuda_sm70_shflsync_bfly_p
        .type           $__internal_34_$__cuda_sm70_shflsync_bfly_p,@function
        .size           $__internal_34_$__cuda_sm70_shflsync_bfly_p,($__internal_35_$__cuda_sm70_shflsync_idx_p - $__internal_34_$__cuda_sm70_shflsync_bfly_p)
$__internal_34_$__cuda_sm70_shflsync_bfly_p:
[----:B------:R-:W-:Y:S01]  /*14f60*/  MOV R12, R6 ;  /* 0x00000006000c7202 */ /* 0x000fe20000000f00 */
[----:B------:R-:W-:Y:S04]  /*14f70*/  WARPSYNC R3 ;  /* 0x0000000300007348 */ /* 0x000fe80003800000 */
[----:B------:R-:W-:Y:S01]  /*14f80*/  MOV R13, 0x0 ;  /* 0x00000000000d7802 */ /* 0x000fe20000000f00 */
[----:B------:R1:W2:Y:S03]  /*14f90*/  SHFL.BFLY PT, R5, R8, R5, R4 ;  /* 0x0c00000508057389 */ /* 0x0002a600000e0004 */
[----:B------:R-:W-:Y:S05]  /*14fa0*/  RET.REL.NODEC R12 `(_ZN7cutlass13device_kernelIN5flash19enable_sm80_to_sm89INS1_16FlashAttnFwdSm80INS1_25CollectiveMainloopFwdSm80ILi8ELi2ELb0EN4cute5tupleIJNS5_1CILi128EEENS7_ILi64EEENS7_ILi192EEEEEELi192ENS_10bfloat16_tEfNS_4arch4Sm80ELb0ELb1ELb0ELb1ELb0ELb0ELb1ELb1EEENS1_21CollectiveEpilogueFwdINS6_IJS8_SA_S9_EEENS6_IJNS7_ILi1EEESI_SI_EEESC_SE_Li256ELb1ELb1ELb1ELb0EEENS1_36VarlenDynamicPersistentTileSchedulerILi128ELi64ELi256ELi256ELb1ELb1ELb0ELb1ELb0ELb1EEEEEEEEEvNT_6ParamsE) ;  /* 0xfffeb0500c007950 */ /* 0x000fea0003c3ffff */
        .weak           $__internal_35_$__cuda_sm70_shflsync_idx_p
        .type           $__internal_35_$__cuda_sm70_shflsync_idx_p,@function
        .size           $__internal_35_$__cuda_sm70_shflsync_idx_p,($__internal_36_$__cuda_sm70_shflsync_up_p - $__internal_35_$__cuda_sm70_shflsync_idx_p)
$__internal_35_$__cuda_sm70_shflsync_idx_p:
[----:B------:R-:W-:Y:S01]  /*14fb0*/  MOV R6, R0 ;  /* 0x0000000000067202 */ /* 0x000fe20000000f00 */
[----:B------:R-:W-:Y:S04]  /*14fc0*/  WARPSYNC R197 ;  /* 0x000000c500007348 */ /* 0x000fe80003800000 */
[----:B------:R-:W-:Y:S01]  /*14fd0*/  MOV R7, 0x0 ;  /* 0x0000000000077802 */ /* 0x000fe20000000f00 */
[----:B------:R1:W2:Y:S03]  /*14fe0*/  SHFL.IDX PT, R2, R5, R4, R2 ;  /* 0x0000000405027389 */ /* 0x0002a600000e0002 */
[----:B------:R-:W-:Y:S05]  /*14ff0*/  RET.REL.NODEC R6 `(_ZN7cutlass13device_kernelIN5flash19enable_sm80_to_sm89INS1_16FlashAttnFwdSm80INS1_25CollectiveMainloopFwdSm80ILi8ELi2ELb0EN4cute5tupleIJNS5_1CILi128EEENS7_ILi64EEENS7_ILi192EEEEEELi192ENS_10bfloat16_tEfNS_4arch4Sm80ELb0ELb1ELb0ELb1ELb0ELb0ELb1ELb1EEENS1_21CollectiveEpilogueFwdINS6_IJS8_SA_S9_EEENS6_IJNS7_ILi1EEESI_SI_EEESC_SE_Li256ELb1ELb1ELb1ELb0EEENS1_36VarlenDynamicPersistentTileSchedulerILi128ELi64ELi256ELi256ELb1ELb1ELb0ELb1ELb0ELb1EEEEEEEEEvNT_6ParamsE) ;  /* 0xfffeb00006007950 */ /* 0x000fea0003c3ffff */
        .weak           $__internal_36_$__cuda_sm70_shflsync_up_p
        .type           $__internal_36_$__cuda_sm70_shflsync_up_p,@function
        .size           $__internal_36_$__cuda_sm70_shflsync_up_p,($__internal_37_$__cuda_sm70_votesync_ballot - $__internal_36_$__cuda_sm70_shflsync_up_p)
$__internal_36_$__cuda_sm70_shflsync_up_p:
[----:B------:R-:W-:Y:S01]  /*15000*/  MOV R4, R0 ;  /* 0x0000000000047202 */ /* 0x000fe20000000f00 */
[----:B------:R-:W-:Y:S04]  /*15010*/  WARPSYNC R200 ;  /* 0x000000c800007348 */ /* 0x000fe80003800000 */
[----:B------:R-:W-:Y:S01]  /*15020*/  MOV R5, 0x0 ;  /* 0x0000000000057802 */ /* 0x000fe20000000f00 */
[----:B------:R1:W2:Y:S03]  /*15030*/  SHFL.UP PT, R2, R11, R2, R201 ;  /* 0x040000020b027389 */ /* 0x0002a600000e00c9 */
[----:B------:R-:W-:Y:S05]  /*15040*/  RET.REL.NODEC R4 `(_ZN7cutlass13device_kernelIN5flash19enable_sm80_to_sm89INS1_16FlashAttnFwdSm80INS1_25CollectiveMainloopFwdSm80ILi8ELi2ELb0EN4cute5tupleIJNS5_1CILi128EEENS7_ILi64EEENS7_ILi192EEEEEELi192ENS_10bfloat16_tEfNS_4arch4Sm80ELb0ELb1ELb0ELb1ELb0ELb0ELb1ELb1EEENS1_21CollectiveEpilogueFwdINS6_IJS8_SA_S9_EEENS6_IJNS7_ILi1EEESI_SI_EEESC_SE_Li256ELb1ELb1ELb1ELb0EEENS1_36VarlenDynamicPersistentTileSchedulerILi128ELi64ELi256ELi256ELb1ELb1ELb0ELb1ELb0ELb1EEEEEEEEEvNT_6ParamsE) ;  /* 0xfffeafb004007950 */ /* 0x000fea0003c3ffff */
        .weak           $__internal_37_$__cuda_sm70_votesync_ballot
        .type           $__internal_37_$__cuda_sm70_votesync_ballot,@function
        .size           $__internal_37_$__cuda_sm70_votesync_ballot,(.L_x_2499 - $__internal_37_$__cuda_sm70_votesync_ballot)
$__internal_37_$__cuda_sm70_votesync_ballot:
[----:B------:R-:W-:Y:S01]  /*15050*/  ISETP.NE.U32.AND P0, PT, R2, 0x1, PT ;  /* 0x000000010200780c */ /* 0x000fe20003f05070 */
[----:B------:R-:W-:Y:S04]  /*15060*/  WARPSYNC R196 ;  /* 0x000000c400007348 */ /* 0x000fe80003800000 */
[----:B------:R-:W-:-:S08]  /*15070*/  IMAD.MOV.U32 R2, RZ, RZ, R0 ;  /* 0x000000ffff027224 */ /* 0x000fd000078e0000 */
[----:B------:R-:W-:-:S04]  /*15080*/  VOTE.ANY R3, PT, !P0 ;  /* 0x0000000000037806 */ /* 0x000fc800040e0100 */
[----:B------:R-:W-:Y:S01]  /*15090*/  LOP3.LUT R10, R3, R196, RZ, 0xc0, !PT ;  /* 0x000000c4030a7212 */ /* 0x000fe200078ec0ff */
[----:B------:R-:W-:-:S04]  /*150a0*/  IMAD.MOV.U32 R3, RZ, RZ, 0x0 ;  /* 0x00000000ff037424 */ /* 0x000fc800078e00ff */
[----:B------:R-:W-:Y:S05]  /*150b0*/  RET.REL.NODEC R2 `(_ZN7cutlass13device_kernelIN5flash19enable_sm80_to_sm89INS1_16FlashAttnFwdSm80INS1_25CollectiveMainloopFwdSm80ILi8ELi2ELb0EN4cute5tupleIJNS5_1CILi128EEENS7_ILi64EEENS7_ILi192EEEEEELi192ENS_10bfloat16_tEfNS_4arch4Sm80ELb0ELb1ELb0ELb1ELb0ELb0ELb1ELb1EEENS1_21CollectiveEpilogueFwdINS6_IJS8_SA_S9_EEENS6_IJNS7_ILi1EEESI_SI_EEESC_SE_Li256ELb1ELb1ELb1ELb0EEENS1_36VarlenDynamicPersistentTileSchedulerILi128ELi64ELi256ELi256ELb1ELb1ELb0ELb1ELb0ELb1EEEEEEEEEvNT_6ParamsE) ;  /* 0xfffeaf4002007950 */ /* 0x000fea0003c3ffff */
.L_x_1797:
        /* <DEDUP_REMOVED lines=12> */
.L_x_2499:


//--------------------- .text._ZN7cutlass13device_kernelIN5flash19enable_sm80_to_sm89INS1_16FlashAttnFwdSm80INS1_25CollectiveMainloopFwdSm80ILi8ELi2ELb0EN4cute5tupleIJNS5_1CILi128EEENS7_ILi64EEENS7_ILi192EEEEEELi192ENS_10bfloat16_tEfNS_4arch4Sm80ELb0ELb1ELb0ELb1ELb0ELb1ELb1ELb1EEENS1_21CollectiveEpilogueFwdINS6_IJS8_SA_S9_EEENS6_IJNS7_ILi1EEESI_SI_EEESC_SE_Li256ELb1ELb1ELb1ELb0EEENS1_36VarlenDynamicPersistentTileSchedulerILi128ELi64ELi256ELi256ELb1ELb1ELb0ELb1ELb0ELb1EEEEEEEEEvNT_6ParamsE --------------------------
	.section	.text._ZN7cutlass13device_kernelIN5flash19enable_sm80_to_sm89INS1_16FlashAttnFwdSm80INS1_25CollectiveMainloopFwdSm80ILi8ELi2ELb0EN4cute5tupleIJNS5_1CILi128EEENS7_ILi64EEENS7_ILi192EEEEEELi192ENS_10bfloat16_tEfNS_4arch4Sm80ELb0ELb1ELb0ELb1ELb0ELb1ELb1ELb1EEENS1_21CollectiveEpilogueFwdINS6_IJS8_SA_S9_EEENS6_IJNS7_ILi1EEESI_SI_EEESC_SE_Li256ELb1ELb1ELb1ELb0EEENS1_36VarlenDynamicPersistentTileSchedulerILi128ELi64ELi256ELi256ELb1ELb1ELb0ELb1ELb0ELb1EEEEEEEEEvNT_6ParamsE,"ax",@progbits
	.sectioninfo	@"SHI_REGISTERS=247"
	.align	128
.text._ZN7cutlass13device_kernelIN5flash19enable_sm80_to_sm89INS1_16FlashAttnFwdSm80INS1_25CollectiveMainloopFwdSm80ILi8ELi2ELb0EN4cute5tupleIJNS5_1CILi128EEENS7_ILi64EEENS7_ILi192EEEEEELi192ENS_10bfloat16_tEfNS_4arch4Sm80ELb0ELb1ELb0ELb1ELb0ELb1ELb1ELb1EEENS1_21CollectiveEpilogueFwdINS6_IJS8_SA_S9_EEENS6_IJNS7_ILi1EEESI_SI_EEESC_SE_Li256ELb1ELb1ELb1ELb0EEENS1_36VarlenDynamicPersistentTileSchedulerILi128ELi64ELi256ELi256ELb1ELb1ELb0ELb1ELb0ELb1EEEEEEEEEvNT_6ParamsE:
        .type           _ZN7cutlass13device_kernelIN5flash19enable_sm80_to_sm89INS1_16FlashAttnFwdSm80INS1_25CollectiveMainloopFwdSm80ILi8ELi2ELb0EN4cute5tupleIJNS5_1CILi128EEENS7_ILi64EEENS7_ILi192EEEEEELi192ENS_10bfloat16_tEfNS_4arch4Sm80ELb0ELb1ELb0ELb1ELb0ELb1ELb1ELb1EEENS1_21CollectiveEpilogueFwdINS6_IJS8_SA_S9_EEENS6_IJNS7_ILi1EEESI_SI_EEESC_SE_Li256ELb1ELb1ELb1ELb0EEENS1_36VarlenDynamicPersistentTileSchedulerILi128ELi64ELi256ELi256ELb1ELb1ELb0ELb1ELb0ELb1EEEEEEEEEvNT_6ParamsE,@function
        .size           _ZN7cutlass13device_kernelIN5flash19enable_sm80_to_sm89INS1_16FlashAttnFwdSm80INS1_25CollectiveMainloopFwdSm80ILi8ELi2ELb0EN4cute5tupleIJNS5_1CILi128EEENS7_ILi64EEENS7_ILi192EEEEEELi192ENS_10bfloat16_tEfNS_4arch4Sm80ELb0ELb1ELb0ELb1ELb0ELb1ELb1ELb1EEENS1_21CollectiveEpilogueFwdINS6_IJS8_SA_S9_EEENS6_IJNS7_ILi1EEESI_SI_EEESC_SE_Li256ELb1ELb1ELb1ELb0EEENS1_36VarlenDynamicPersistentTileSchedulerILi128ELi64ELi256ELi256ELb1ELb1ELb0ELb1ELb0ELb1EEEEEEEEEvNT_6ParamsE,(.L_x_2504 - _ZN7cutlass13device_kernelIN5flash19enable_sm80_to_sm89INS1_16FlashAttnFwdSm80INS1_25CollectiveMainloopFwdSm80ILi8ELi2ELb0EN4cute5tupleIJNS5_1CILi128EEENS7_ILi64EEENS7_ILi192EEEEEELi192ENS_10bfloat16_tEfNS_4arch4Sm80ELb0ELb1ELb0ELb1ELb0ELb1ELb1ELb1EEENS1_21CollectiveEpilogueFwdINS6_IJS8_SA_S9_EEENS6_IJNS7_ILi1EEESI_SI_EEESC_SE_Li256ELb1ELb1ELb1ELb0EEENS1_36VarlenDynamicPersistentTileSchedulerILi128ELi64ELi256ELi256ELb1ELb1ELb0ELb1ELb0ELb1EEEEEEEEEvNT_6ParamsE)
        .other          _ZN7cutlass13device_kernelIN5flash19enable_sm80_to_sm89INS1_16FlashAttnFwdSm80INS1_25CollectiveMainloopFwdSm80ILi8ELi2ELb0EN4cute5tupleIJNS5_1CILi128EEENS7_ILi64EEENS7_ILi192EEEEEELi192ENS_10bfloat16_tEfNS_4arch4Sm80ELb0ELb1ELb0ELb1ELb0ELb1ELb1ELb1EEENS1_21CollectiveEpilogueFwdINS6_IJS8_SA_S9_EEENS6_IJNS7_ILi1EEESI_SI_EEESC_SE_Li256ELb1ELb1ELb1ELb0EEENS1_36VarlenDynamicPersistentTileSchedulerILi128ELi64ELi256ELi256ELb1ELb1ELb0ELb1ELb0ELb1EEEEEEEEEvNT_6ParamsE,@"STO_CUDA_ENTRY STV_DEFAULT"
_ZN7cutlass13device_kernelIN5flash19enable_sm80_to_sm89INS1_16FlashAttnFwdSm80INS1_25CollectiveMainloopFwdSm80ILi8ELi2ELb0EN4cute5tupleIJNS5_1CILi128EEENS7_ILi64EEENS7_ILi192EEEEEELi192ENS_10bfloat16_tEfNS_4arch4Sm80ELb0ELb1ELb0ELb1ELb0ELb1ELb1ELb1EEENS1_21CollectiveEpilogueFwdINS6_IJS8_SA_S9_EEENS6_IJNS7_ILi1EEESI_SI_EEESC_SE_Li256ELb1ELb1ELb1ELb0EEENS1_36VarlenDynamicPersistentTileSchedulerILi128ELi64ELi256ELi256ELb1ELb1ELb0ELb1ELb0ELb1EEEEEEEEEvNT_6ParamsE:
        /* <DEDUP_REMOVED lines=55> */
.L_x_1803:
        /* <DEDUP_REMOVED lines=16> */
.L_x_2026:
        /* <DEDUP_REMOVED lines=16> */
.L_x_2027:
[----:B--2---:R-:W-:-:S05]  /*0570*/  IMAD R9, R9, c[0x0][0x538], RZ ;  /* 0x00014e0009097a24 */ /* 0x004fca00078e02ff */
[----:B------:R-:W-:-:S04]  /*0580*/  IADD3 R6, R9, R6, RZ ;  /* 0x0000000609067210 */ /* 0x000fc80007ffe0ff */
[----:B------:R-:W-:-:S13]  /*0590*/  ISETP.GT.AND P0, PT, R6, UR4, PT ;  /* 0x0000000406007c0c */ /* 0x000fda000bf04270 */
[----:B-1----:R-:W-:Y:S05]  /*05a0*/  @!P0 BRA `(.L_x_1803) ;  /* 0xfffffdc000008947 */ /* 0x002fea000383ffff */
.L_x_1799:
[----:B------:R-:W-:-:S05]  /*05b0*/  IADD3 R204, -R9, R6, RZ ;  /* 0x0000000609cc7210 */ /* 0x000fca0007ffe1ff */
[----:B------:R-:W-:-:S05]  /*05c0*/  IMAD R0, R7, c[0x0][0x538], R204 ;  /* 0x00014e0007007a24 */ /* 0x000fca00078e02cc */
[----:B------:R-:W-:Y:S01]  /*05d0*/  ISETP.GT.AND P0, PT, R0, UR4, PT ;  /* 0x0000000400007c0c */ /* 0x000fe2000bf04270 */
[----:B------:R-:W-:-:S12]  /*05e0*/  BRA.DIV ~URZ, `(.L_x_1804) ;  /* 0x000208b27f007947 */ /* 0x000fd8000b800000 */
[----:B------:R-:W-:-:S04]  /*05f0*/  VOTE.ANY R5, PT, !P0 ;  /* 0x0000000000057806 */ /* 0x000fc800040e0100 */
.L_x_2028:
[----:B------:R-:W1:Y:S02]  /*0600*/  POPC R6, R5 ;  /* 0x0000000500067309 */ /* 0x000e640000000000 */
[----:B-1----:R-:W-:Y:S01]  /*0610*/  IADD3 R207, R6, R207, RZ ;  /* 0x000000cf06cf7210 */ /* 0x002fe20007ffe0ff */
[----:B------:R-:W-:Y:S05]  /*0620*/  BRA.DIV ~URZ, `(.L_x_1805) ;  /* 0x000208b27f007947 */ /* 0x000fea000b800000 */
[----:B------:R1:W2:Y:S01]  /*0630*/  SHFL.IDX PT, R4, R4, R6, 0x1f ;  /* 0x00001f0604047589 */ /* 0x0002a200000e0000 */
[----:B------:R-:W-:-:S03]  /*0640*/  MOV R11, RZ ;  /* 0x000000ff000b7202 */ /* 0x000fc60000000f00 */
[----:B------:R1:W3:Y:S04]  /*0650*/  SHFL.IDX PT, R3, R3, R6, 0x1f ;  /* 0x00001f0603037589 */ /* 0x0002e800000e0000 */
.L_x_2029:
[----:B------:R-:W-:Y:S01]  /*0660*/  ISETP.NE.AND P0, PT, R5, RZ, PT ;  /* 0x000000ff0500720c */ /* 0x000fe20003f05270 */
[----:B------:R-:W-:-:S12]  /*0670*/  BSSY B0, `(.L_x_1806) ;  /* 0x0000005000007945 */ /* 0x000fd80003800000 */
[----:B------:R-:W-:Y:S05]  /*0680*/  @!P0 BRA `(.L_x_1807) ;  /* 0x0000003000008947 */ /* 0x000fea0003800000 */
[----:B------:R-:W-:Y:S01]  /*0690*/  IADD3 R16, R6, -0x1, RZ ;  /* 0xffffffff06107810 */ /* 0x000fe20007ffe0ff */
[----:B------:R-:W-:Y:S05]  /*06a0*/  BRA.DIV ~URZ, `(.L_x_1808) ;  /* 0x000209127f007947 */ /* 0x000fea000b800000 */
[----:B------:R4:W1:Y:S02]  /*06b0*/  SHFL.IDX PT, R11, R7, R16, 0x1f ;  /* 0x00001f10070b7589 */ /* 0x00086400000e0000 */
.L_x_1807:
[----:B------:R-:W-:Y:S05]  /*06c0*/  BSYNC B0 ;  /* 0x0000000000007941 */ /* 0x000fea0003800000 */
.L_x_1806:
[----:B---3--:R-:W-:Y:S01]  /*06d0*/  ISETP.NE.AND P0, PT, R3, 0x1, PT ;  /* 0x000000010300780c */ /* 0x008fe20003f05270 */
[----:B-1----:R-:W-:Y:S01]  /*06e0*/  IMAD R204, R11, c[0x0][0x538], R204 ;  /* 0x00014e000bcc7a24 */ /* 0x002fe200078e02cc */
[----:B------:R-:W-:Y:S04]  /*06f0*/  BSSY B0, `(.L_x_1809) ;  /* 0x0000076000007945 */ /* 0x000fe80003800000 */
[----:B----4-:R-:W-:-:S07]  /*0700*/  IADD3 R7, -R204, UR4, RZ ;  /* 0x00000004cc077c10 */ /* 0x010fce000fffe1ff */
[----:B------:R-:W-:Y:S05]  /*0710*/  @!P0 BRA `(.L_x_1810) ;  /* 0x0000037000008947 */ /* 0x000fea0003800000 */
[-C--:B--2---:R-:W-:Y:S02]  /*0720*/  IABS R8, R4.reuse ;  /* 0x0000000400087213 */ /* 0x084fe40000000000 */
[----:B------:R-:W-:Y:S02]  /*0730*/  IABS R9, R3 ;  /* 0x0000000300097213 */ /* 0x000fe40000000000 */
[----:B------:R-:W1:Y:S01]  /*0740*/  I2F.RP R14, R8 ;  /* 0x00000008000e7306 */ /* 0x000e620000209400 */
[----:B------:R-:W-:Y:S02]  /*0750*/  IABS R5, R7 ;  /* 0x0000000700057213 */ /* 0x000fe40000000000 */
[----:B------:R-:W-:-:S05]  /*0760*/  IABS R0, R4 ;  /* 0x0000000400007213 */ /* 0x000fca0000000000 */
[----:B------:R-:W-:Y:S01]  /*0770*/  I2F.RP R12, R9 ;  /* 0x00000009000c7306 */ /* 0x000fe20000209400 */
[----:B------:R-:W-:-:S07]  /*0780*/  IMAD.MOV R0, RZ, RZ, -R0 ;  /* 0x000000ffff007224 */ /* 0x000fce00078e0a00 */
[----:B-1----:R-:W1:Y:S02]  /*0790*/  MUFU.RCP R10, R14 ;  /* 0x0000000e000a7308 */ /* 0x002e640000001000 */
[----:B-1----:R-:W-:-:S06]  /*07a0*/  IADD3 R10, R10, 0xffffffe, RZ ;  /* 0x0ffffffe0a0a7810 */ /* 0x002fcc0007ffe0ff */
[----:B------:R-:W1:Y:S02]  /*07b0*/  F2I.FTZ.U32.TRUNC.NTZ R11, R10 ;  /* 0x0000000a000b7305 */ /* 0x000e64000021f000 */
[----:B-1----:R-:W-:Y:S02]  /*07c0*/  IMAD.MOV R13, RZ, RZ, -R11 ;  /* 0x000000ffff0d7224 */ /* 0x002fe400078e0a0b */
[----:B------:R-:W-:Y:S02]  /*07d0*/  IMAD.MOV.U32 R10, RZ, RZ, RZ ;  /* 0x000000ffff0a7224 */ /* 0x000fe400078e00ff */
[----:B------:R-:W-:-:S04]  /*07e0*/  IMAD R6, R13, R8, RZ ;  /* 0x000000080d067224 */ /* 0x000fc800078e02ff */
[----:B------:R-:W-:Y:S02]  /*07f0*/  IMAD.HI.U32 R6, R11, R6, R10 ;  /* 0x000000060b067227 */ /* 0x000fe400078e000a */
[----:B------:R-:W1:Y:S04]  /*0800*/  MUFU.RCP R10, R12 ;  /* 0x0000000c000a7308 */ /* 0x000e680000001000 */
[----:B------:R-:W-:-:S04]  /*0810*/  IMAD.HI.U32 R6, R6, R5, RZ ;  /* 0x0000000506067227 */ /* 0x000fc800078e00ff */
[----:B------:R-:W-:Y:S01]  /*0820*/  IMAD R5, R6, R0, R5 ;  /* 0x0000000006057224 */ /* 0x000fe200078e0205 */
[----:B------:R-:W-:-:S04]  /*0830*/  LOP3.LUT R0, R7, R4, RZ, 0x3c, !PT ;  /* 0x0000000407007212 */ /* 0x000fc800078e3cff */
[----:B------:R-:W-:Y:S02]  /*0840*/  ISETP.GT.U32.AND P0, PT, R8, R5, PT ;  /* 0x000000050800720c */ /* 0x000fe40003f04070 */
[----:B------:R-:W-:Y:S02]  /*0850*/  ISETP.GE.AND P1, PT, R0, RZ, PT ;  /* 0x000000ff0000720c */ /* 0x000fe40003f26270 */
[----:B-1----:R-:W-:Y:S02]  /*0860*/  IADD3 R10, R10, 0xffffffe, RZ ;  /* 0x0ffffffe0a0a7810 */ /* 0x002fe40007ffe0ff */
[----:B------:R-:W-:Y:S02]  /*0870*/  IABS R0, R3 ;  /* 0x0000000300007213 */ /* 0x000fe40000000000 */
[----:B------:R-:W1:Y:S03]  /*0880*/  F2I.FTZ.U32.TRUNC.NTZ R11, R10 ;  /* 0x0000000a000b7305 */ /* 0x000e66000021f000 */
[----:B------:R-:W-:-:S02]  /*0890*/  IMAD.MOV R0, RZ, RZ, -R0 ;  /* 0x000000ffff007224 */ /* 0x000fc400078e0a00 */
[----:B------:R-:W-:Y:S01]  /*08a0*/  @!P0 IMAD.IADD R5, R5, 0x1, -R8 ;  /* 0x0000000105058824 */ /* 0x000fe200078e0a08 */
[----:B------:R-:W-:Y:S02]  /*08b0*/  @!P0 IADD3 R6, R6, 0x1, RZ ;  /* 0x0000000106068810 */ /* 0x000fe40007ffe0ff */
[----:B------:R-:W-:Y:S02]  /*08c0*/  ISETP.NE.AND P0, PT, R4, RZ, PT ;  /* 0x000000ff0400720c */ /* 0x000fe40003f05270 */
[----:B------:R-:W-:Y:S01]  /*08d0*/  ISETP.GE.U32.AND P2, PT, R5, R8, PT ;  /* 0x000000080500720c */ /* 0x000fe20003f46070 */
[----:B-1----:R-:W-:Y:S02]  /*08e0*/  IMAD.MOV R8, RZ, RZ, -R11 ;  /* 0x000000ffff087224 */ /* 0x002fe400078e0a0b */
[----:B------:R-:W-:Y:S02]  /*08f0*/  IMAD.MOV.U32 R10, RZ, RZ, RZ ;  /* 0x000000ffff0a7224 */ /* 0x000fe400078e00ff */
[----:B------:R-:W-:-:S08]  /*0900*/  IMAD R8, R8, R9, RZ ;  /* 0x0000000908087224 */ /* 0x000fd000078e02ff */
[----:B------:R-:W-:Y:S01]  /*0910*/  @P2 IADD3 R6, R6, 0x1, RZ ;  /* 0x0000000106062810 */ /* 0x000fe20007ffe0ff */
[----:B------:R-:W-:-:S04]  /*0920*/  IMAD.HI.U32 R8, R11, R8, R10 ;  /* 0x000000080b087227 */ /* 0x000fc800078e000a */
        /* <DEDUP_REMOVED lines=22> */
.L_x_1810:
[----:B------:R-:W-:-:S04]  /*0a90*/  IMAD.MOV.U32 R0, RZ, RZ, 0x4 ;  /* 0x00000004ff007424 */ /* 0x000fc800078e00ff */
[----:B------:R-:W-:-:S05]  /*0aa0*/  IMAD.WIDE R14, R207, R0, c[0x0][0x590] ;  /* 0x00016400cf0e7625 */ /* 0x000fca00078e0200 */
[----:B------:R-:W3:Y:S01]  /*0ab0*/  LDG.E R5, [R14.64] ;  /* 0x000000080e057981 */ /* 0x000ee2000c1e1900 */
        /* <DEDUP_REMOVED lines=26> */
[----:B------:R-:W-:Y:S02]  /*0c60*/  IMAD.MOV R9, RZ, RZ, -R10 ;  /* 0x000000ffff097224 */ /* 0x000fe400078e0a0a */
[----:B------:R-:W-:Y:S01]  /*0c70*/  IMAD.MOV.U32 R10, RZ, RZ, RZ ;  /* 0x000000ffff0a7224 */ /* 0x000fe200078e00ff */
[----:B------:R-:W-:Y:S01]  /*0c80*/  IADD3 R8, -R0, c[0x0][0x538], RZ ;  /* 0x00014e0000087a10 */ /* 0x000fe20007ffe1ff */
[----:B------:R-:W-:-:S03]  /*0c90*/  IMAD R6, R6, R9, R7 ;  /* 0x0000000906067224 */ /* 0x000fc600078e0207 */
[----:B------:R-:W-:Y:S02]  /*0ca0*/  IMNMX R5, R5, R8, PT ;  /* 0x0000000805057217 */ /* 0x000fe40003800200 */
[----:B------:R-:W-:Y:S02]  /*0cb0*/  IABS R7, R6 ;  /* 0x0000000600077213 */ /* 0x000fe40000000000 */
[----:B------:R-:W-:Y:S02]  /*0cc0*/  IABS R8, R5 ;  /* 0x0000000500087213 */ /* 0x000fe40000000000 */
[----:B------:R-:W-:Y:S02]  /*0cd0*/  IADD3 R0, R0, 0x1000000, R6 ;  /* 0x0100000000007810 */ /* 0x000fe40007ffe006 */
[----:B------:R-:W1:Y:S08]  /*0ce0*/  I2F.RP R12, R8 ;  /* 0x00000008000c7306 */ /* 0x000e700000209400 */
[----:B-1----:R-:W1:Y:S02]  /*0cf0*/  MUFU.RCP R11, R12 ;  /* 0x0000000c000b7308 */ /* 0x002e640000001000 */
[----:B-1----:R-:W-:-:S06]  /*0d00*/  IADD3 R11, R11, 0xffffffe, RZ ;  /* 0x0ffffffe0b0b7810 */ /* 0x002fcc0007ffe0ff */
[----:B------:R-:W1:Y:S02]  /*0d10*/  F2I.FTZ.U32.TRUNC.NTZ R11, R11 ;  /* 0x0000000b000b7305 */ /* 0x000e64000021f000 */
[----:B-1----:R-:W-:-:S04]  /*0d20*/  IMAD.MOV R3, RZ, RZ, -R11 ;  /* 0x000000ffff037224 */ /* 0x002fc800078e0a0b */
        /* <DEDUP_REMOVED lines=15> */
[----:B------:R-:W-:Y:S01]  /*0e20*/  @!P1 IMAD.MOV R10, RZ, RZ, -R10 ;  /* 0x000000ffff0a9224 */ /* 0x000fe200078e0a0a */
[----:B------:R-:W-:-:S05]  /*0e30*/  @!P0 LOP3.LUT R10, RZ, R5, RZ, 0x33, !PT ;  /* 0x00000005ff0a8212 */ /* 0x000fca00078e33ff */
[----:B------:R-:W-:Y:S02]  /*0e40*/  IMAD R206, R10, R3, R0 ;  /* 0x000000030ace7224 */ /* 0x000fe400078e0200 */
.L_x_1811:
[----:B------:R-:W-:Y:S05]  /*0e50*/  BSYNC B0 ;  /* 0x0000000000007941 */ /* 0x000fea0003800000 */
.L_x_1809:
[----:B------:R-:W-:-:S04]  /*0e60*/  LOP3.LUT R205, RZ, R10, RZ, 0x33, !PT ;  /* 0x0000000affcd7212 */ /* 0x000fc800078e33ff */
[----:B------:R-:W-:Y:S01]  /*0e70*/  IADD3 R205, R205, R4, RZ ;  /* 0x00000004cdcd7210 */ /* 0x000fe20007ffe0ff */
[----:B------:R-:W-:Y:S05]  /*0e80*/  BRA `(.L_x_1812) ;  /* 0x0000004000007947 */ /* 0x000fea0003800000 */
.L_x_1800:
[----:B------:R-:W-:Y:S01]  /*0e90*/  IMAD.MOV.U32 R205, RZ, RZ, RZ ;  /* 0x000000ffffcd7224 */ /* 0x000fe200078e00ff */
[----:B------:R-:W-:Y:S01]  /*0ea0*/  MOV R206, RZ ;  /* 0x000000ff00ce7202 */ /* 0x000fe20000000f00 */
[----:B------:R-:W-:Y:S01]  /*0eb0*/  IMAD.U32 R204, RZ, RZ, UR4 ;  /* 0x00000004ffcc7e24 */ /* 0x000fe2000f8e00ff */
[----:B------:R-:W-:Y:S02]  /*0ec0*/  MOV R207, c[0x0][0x53c] ;  /* 0x00014f0000cf7a02 */ /* 0x000fe40000000f00 */
.L_x_1812:
[----:B------:R-:W-:Y:S01]  /*0ed0*/  ISETP.NE.AND P0, PT, R2, RZ, PT ;  /* 0x000000ff0200720c */ /* 0x000fe20003f05270 */
[----:B------:R-:W-:-:S12]  /*0ee0*/  WARPSYNC 0xffffffff ;  /* 0xffffffff00007948 */ /* 0x000fd80003800000 */
[----:B------:R1:W-:Y:S04]  /*0ef0*/  @!P0 STS.128 [0x24100], R204 ;  /* 0x024100ccff008388 */ /* 0x0003e80000000c00 */
[----:B------:R-:W-:Y:S06]  /*0f00*/  BAR.ARV 0x5, 0x100 ;  /* 0x0144000000007b1d */ /* 0x000fec0000002000 */
.L_x_1798:
[----:B-1----:R-:W-:-:S13]  /*0f10*/  ISETP.GE.AND P0, PT, R207, c[0x0][0x53c], PT ;  /* 0x00014f00cf007a0c */ /* 0x002fda0003f06270 */
[----:B------:R-:W-:Y:S05]  /*0f20*/  @P0 EXIT ;  /* 0x000000000000094d */ /* 0x000fea0003800000 */
[----:B------:R-:W-:-:S04]  /*0f30*/  SHF.R.S32.HI R2, RZ, 0x1f, R211 ;  /* 0x0000001fff027819 */ /* 0x000fc800000114d3 */
[CC--:B------:R-:W-:Y:S02]  /*0f40*/  LEA.HI R9, R2.reuse, R211.reuse, RZ, 0x3 ;  /* 0x000000d302097211 */ /* 0x0c0fe400078f18ff */
[CC--:B------:R-:W-:Y:S02]  /*0f50*/  LEA.HI R7, R2.reuse, R211.reuse, RZ, 0x4 ;  /* 0x000000d302077211 */ /* 0x0c0fe400078f20ff */
[----:B------:R-:W-:Y:S02]  /*0f60*/  SHF.R.S32.HI R5, RZ, 0x3, R9 ;  /* 0x00000003ff057819 */ /* 0x000fe40000011409 */
[----:B------:R-:W-:Y:S02]  /*0f70*/  LOP3.LUT R0, R9, 0xfffffff8, RZ, 0xc0, !PT ;  /* 0xfffffff809007812 */ /* 0x000fe400078ec0ff */
[----:B------:R-:W-:Y:S01]  /*0f80*/  SHF.R.S32.HI R8, RZ, 0x4, R7 ;  /* 0x00000004ff087819 */ /* 0x000fe20000011407 */
[----:B------:R-:W-:Y:S01]  /*0f90*/  IMAD.SHL.U32 R5, R5, 0x40, RZ ;  /* 0x0000004005057824 */ /* 0x000fe200078e00ff */
[----:B------:R-:W-:Y:S01]  /*0fa0*/  LEA.HI R3, R2, R211, RZ, 0x6 ;  /* 0x000000d302037211 */ /* 0x000fe200078f30ff */
[----:B------:R-:W-:Y:S01]  /*0fb0*/  IMAD.IADD R0, R211, 0x1, -R0 ;  /* 0x00000001d3007824 */ /* 0x000fe200078e0a00 */
[----:B------:R-:W-:-:S02]  /*0fc0*/  LOP3.LUT R10, R7, 0xfffffff0, RZ, 0xc0, !PT ;  /* 0xfffffff0070a7812 */ /* 0x000fc400078ec0ff */
[----:B------:R-:W-:Y:S01]  /*0fd0*/  LEA.HI R7, R7, R8, RZ, 0x1 ;  /* 0x0000000807077211 */ /* 0x000fe200078f08ff */
[----:B------:R-:W-:Y:S01]  /*0fe0*/  IMAD.SHL.U32 R3, R3, 0x8, RZ ;  /* 0x0000000803037824 */ /* 0x000fe200078e00ff */
[----:B------:R-:W-:Y:S01]  /*0ff0*/  LOP3.LUT R5, R5, 0x1c0, RZ, 0xc0, !PT ;  /* 0x000001c005057812 */ /* 0x000fe200078ec0ff */
[C---:B------:R-:W-:Y:S01]  /*1000*/  IMAD.SHL.U32 R228, R0.reuse, 0x8, RZ ;  /* 0x0000000800e47824 */ /* 0x040fe200078e00ff */
[----:B------:R-:W-:Y:S01]  /*1010*/  LOP3.LUT R7, R7, 0xfffffffe, RZ, 0xc0, !PT ;  /* 0xfffffffe07077812 */ /* 0x000fe200078ec0ff */
[----:B------:R-:W-:Y:S01]  /*1020*/  IMAD.IADD R13, R211, 0x1, -R10 ;  /* 0x00000001d30d7824 */ /* 0x000fe200078e0a0a */
[----:B------:R-:W-:Y:S01]  /*1030*/  LOP3.LUT R3, R3, 0x7ffffe00, RZ, 0xc0, !PT ;  /* 0x7ffffe0003037812 */ /* 0x000fe200078ec0ff */
[----:B------:R-:W-:Y:S01]  /*1040*/  IMAD.SHL.U32 R0, R0, 0x40, RZ ;  /* 0x0000004000007824 */ /* 0x000fe200078e00ff */
[----:B------:R-:W-:Y:S01]  /*1050*/  SHF.R.U32.HI R140, RZ, 0x3, R5 ;  /* 0x00000003ff8c7819 */ /* 0x000fe20000011605 */
[----:B------:R-:W-:Y:S01]  /*1060*/  IMAD.IADD R7, R8, 0x1, -R7 ;  /* 0x0000000108077824 */ /* 0x000fe200078e0a07 */
[----:B------:R-:W-:-:S02]  /*1070*/  LOP3.LUT R4, R5, 0x38, R228, 0xf8, !PT ;  /* 0x0000003805047812 */ /* 0x000fc400078ef8e4 */
[----:B------:R-:W-:Y:S02]  /*1080*/  LEA.HI R6, R2, R211, RZ, 0x5 ;  /* 0x000000d302067211 */ /* 0x000fe400078f28ff */
[----:B------:R-:W-:Y:S02]  /*1090*/  SHF.R.S32.HI R8, RZ, 0x1f, R13 ;  /* 0x0000001fff087819 */ /* 0x000fe4000001140d */
[----:B------:R-:W-:Y:S02]  /*10a0*/  LOP3.LUT R140, R3, R4, R140, 0xf6, !PT ;  /* 0x00000004038c7212 */ /* 0x000fe400078ef68c */
[--C-:B------:R-:W-:Y:S02]  /*10b0*/  SHF.R.S32.HI R5, RZ, 0x5, R6.reuse ;  /* 0x00000005ff057819 */ /* 0x100fe40000011406 */
[----:B------:R-:W-:Y:S01]  /*10c0*/  SHF.R.S32.HI R4, RZ, 0x1f, R6 ;  /* 0x0000001fff047819 */ /* 0x000fe20000011406 */
[----:B------:R-:W-:Y:S01]  /*10d0*/  IMAD.SHL.U32 R140, R140, 0x2, RZ ;  /* 0x000000028c8c7824 */ /* 0x000fe200078e00ff */
[----:B------:R-:W-:-:S02]  /*10e0*/  LEA.HI R3, R8, R13, RZ, 0x3 ;  /* 0x0000000d08037211 */ /* 0x000fc400078f18ff */
[----:B------:R-:W-:Y:S02]  /*10f0*/  LOP3.LUT R6, R6, 0xffffffe0, RZ, 0xc0, !PT ;  /* 0xffffffe006067812 */ /* 0x000fe400078ec0ff */
[----:B------:R-:W-:Y:S02]  /*1100*/  LEA.HI R4, R4, R5, RZ, 0x3 ;  /* 0x0000000504047211 */ /* 0x000fe400078f18ff */
[----:B------:R-:W-:Y:S01]  /*1110*/  LEA.HI R2, R2, R211, RZ, 0x2 ;  /* 0x000000d302027211 */ /* 0x000fe200078f10ff */
[----:B------:R-:W-:Y:S01]  /*1120*/  IMAD.IADD R11, R211, 0x1, -R6 ;  /* 0x00000001d30b7824 */ /* 0x000fe200078e0a06 */
[C---:B------:R-:W-:Y:S01]  /*1130*/  LOP3.LUT R8, R3.reuse, 0xfffffff8, RZ, 0xc0, !PT ;  /* 0xfffffff803087812 */ /* 0x040fe200078ec0ff */
[----:B------:R-:W-:Y:S01]  /*1140*/  IMAD.SHL.U32 R3, R3, 0x40, RZ ;  /* 0x0000004003037824 */ /* 0x000fe200078e00ff */
[----:B------:R-:W-:Y:S02]  /*1150*/  LOP3.LUT R0, R0, 0x1c0, RZ, 0xc0, !PT ;  /* 0x000001c000007812 */ /* 0x000fe400078ec0ff */
[----:B------:R-:W-:Y:S01]  /*1160*/  LOP3.LUT R4, R4, 0xffffff8, RZ, 0xc0, !PT ;  /* 0x0ffffff804047812 */ /* 0x000fe200078ec0ff */
[----:B------:R-:W-:Y:S01]  /*1170*/  IMAD.IADD R8, R13, 0x1, -R8 ;  /* 0x000000010d087824 */ /* 0x000fe200078e0a08 */
[----:B------:R-:W-:-:S02]  /*1180*/  LOP3.LUT R214, R2, 0xfffffffc, RZ, 0xc0, !PT ;  /* 0xfffffffc02d67812 */ /* 0x000fc400078ec0ff */
[----:B------:R-:W-:Y:S01]  /*1190*/  LOP3.LUT R9, R0, 0x8, R9, 0xf8, !PT ;  /* 0x0000000800097812 */ /* 0x000fe200078ef809 */
[----:B------:R-:W-:Y:S01]  /*11a0*/  IMAD.IADD R13, R5, 0x1, -R4 ;  /* 0x00000001050d7824 */ /* 0x000fe200078e0a04 */
[----:B------:R-:W-:Y:S01]  /*11b0*/  SHF.R.U32.HI R0, RZ, 0x3, R0 ;  /* 0x00000003ff007819 */ /* 0x000fe20000011600 */
[----:B------:R-:W-:Y:S01]  /*11c0*/  IMAD.IADD R214, R211, 0x1, -R214 ;  /* 0x00000001d3d67824 */ /* 0x000fe200078e0ad6 */
[----:B------:R-:W-:Y:S01]  /*11d0*/  SHF.R.S32.HI R218, RZ, 0x1f, R11 ;  /* 0x0000001fffda7819 */ /* 0x000fe2000001140b */
[----:B------:R-:W-:Y:S01]  /*11e0*/  IMAD.SHL.U32 R4, R8, 0x40, RZ ;  /* 0x0000004008047824 */ /* 0x000fe200078e00ff */
[----:B------:R-:W-:Y:S01]  /*11f0*/  LOP3.LUT R0, R9, R0, RZ, 0x3c, !PT ;  /* 0x0000000009007212 */ /* 0x000fe200078e3cff */
[----:B------:R-:W-:Y:S01]  /*1200*/  IMAD.SHL.U32 R9, R7, 0x8, RZ ;  /* 0x0000000807097824 */ /* 0x000fe200078e00ff */
[----:B------:R-:W-:Y:S01]  /*1210*/  LEA.HI R218, R218, R11, RZ, 0x2 ;  /* 0x0000000bdada7211 */ /* 0x000fe200078f10ff */
[----:B------:R-:W-:Y:S01]  /*1220*/  IMAD.SHL.U32 R5, R5, 0x400, RZ ;  /* 0x0000040005057824 */ /* 0x000fe200078e00ff */
[C---:B------:R-:W-:Y:S01]  /*1230*/  LEA.HI R213, R214.reuse, R214, RZ, 0x1 ;  /* 0x000000d6d6d57211 */ /* 0x040fe200078f08ff */
[----:B------:R-:W-:Y:S01]  /*1240*/  IMAD.SHL.U32 R142, R214, 0x4, RZ ;  /* 0x00000004d68e7824 */ /* 0x000fe200078e00ff */
[----:B------:R-:W-:Y:S01]  /*1250*/  LOP3.LUT R4, R4, 0x1c0, RZ, 0xc0, !PT ;  /* 0x000001c004047812 */ /* 0x000fe200078ec0ff */
[----:B------:R-:W-:Y:S01]  /*1260*/  IMAD R0, R7, 0x200, R0 ;  /* 0x0000020007007824 */ /* 0x000fe200078e0200 */
[----:B------:R-:W-:Y:S01]  /*1270*/  SHF.R.S32.HI R6, RZ, 0x2, R218 ;  /* 0x00000002ff067819 */ /* 0x000fe200000114da */
[----:B------:R-:W-:Y:S01]  /*1280*/  IMAD.MOV.U32 R7, RZ, RZ, 0x40 ;  /* 0x00000040ff077424 */ /* 0x000fe200078e00ff */
[----:B------:R-:W-:Y:S01]  /*1290*/  LOP3.LUT R213, R213, 0x1ffffffe, RZ, 0xc0, !PT ;  /* 0x1ffffffed5d57812 */ /* 0x000fe200078ec0ff */
[----:B------:R-:W-:Y:S01]  /*12a0*/  IMAD.SHL.U32 R144, R214, 0x8, RZ ;  /* 0x00000008d6907824 */ /* 0x000fe200078e00ff */
[----:B------:R-:W-:Y:S01]  /*12b0*/  LOP3.LUT R9, R4, 0x8, R9, 0xf8, !PT ;  /* 0x0000000804097812 */ /* 0x000fe200078ef809 */
[----:B------:R-:W-:Y:S01]  /*12c0*/  IMAD R6, R13, 0x10, R6 ;  /* 0x000000100d067824 */ /* 0x000fe200078e0206 */
[----:B------:R-:W-:Y:S01]  /*12d0*/  SHF.R.U32.HI R4, RZ, 0x3, R4 ;  /* 0x00000003ff047819 */ /* 0x000fe20000011604 */
[----:B------:R-:W-:Y:S01]  /*12e0*/  IMAD.IADD R213, R214, 0x1, -R213 ;  /* 0x00000001d6d57824 */ /* 0x000fe200078e0ad5 */
[----:B------:R-:W-:-:S02]  /*12f0*/  SHF.R.S32.HI R217, RZ, 0x2, R2 ;  /* 0x00000002ffd97819 */ /* 0x000fc40000011402 */
[----:B------:R-:W-:Y:S01]  /*1300*/  SHF.R.S32.HI R2, RZ, 0x1f, R2 ;  /* 0x0000001fff027819 */ /* 0x000fe20000011402 */
[----:B------:R-:W-:Y:S01]  /*1310*/  IMAD R213, R213, 0x8, R6 ;  /* 0x00000008d5d57824 */ /* 0x000fe200078e0206 */
[----:B------:R-:W-:Y:S01]  /*1320*/  LOP3.LUT R4, R9, R4, RZ, 0x3c, !PT ;  /* 0x0000000409047212 */ /* 0x000fe200078e3cff */
[----:B------:R-:W-:Y:S01]  /*1330*/  IMAD.MOV.U32 R6, RZ, RZ, 0x20 ;  /* 0x00000020ff067424 */ /* 0x000fe200078e00ff */
[----:B------:R-:W-:Y:S02]  /*1340*/  LOP3.LUT R3, R3, 0xfffffe00, RZ, 0xc0, !PT ;  /* 0xfffffe0003037812 */ /* 0x000fe400078ec0ff */
[----:B------:R-:W-:Y:S02]  /*1350*/  R2P PR, R8, 0x6 ;  /* 0x0000000608007804 */ /* 0x000fe40000000000 */
[----:B------:R-:W-:Y:S02]  /*1360*/  LEA.HI R8, R2, R217, RZ, 0x3 ;  /* 0x000000d902087211 */ /* 0x000fe400078f18ff */
[----:B------:R-:W-:-:S02]  /*1370*/  IADD3 R2, R4, R3, R5 ;  /* 0x0000000304027210 */ /* 0x000fc40007ffe005 */
[----:B------:R-:W-:Y:S02]  /*1380*/  LOP3.LUT R4, R4, R3, RZ, 0xfc, !PT ;  /* 0x0000000304047212 */ /* 0x000fe400078efcff */
[----:B------:R-:W-:Y:S02]  /*1390*/  IADD3 R3, R142, 0x40, RZ ;  /* 0x000000408e037810 */ /* 0x000fe40007ffe0ff */
[----:B------:R-:W-:Y:S02]  /*13a0*/  LOP3.LUT R218, R218, 0x7ffffffc, RZ, 0xc0, !PT ;  /* 0x7ffffffcdada7812 */ /* 0x000fe400078ec0ff */
[----:B------:R-:W-:Y:S01]  /*13b0*/  SEL R195, R6, 0xffffffe0, !P1 ;  /* 0xffffffe006c37807 */ /* 0x000fe20004800000 */
[----:B------:R-:W-:Y:S01]  /*13c0*/  IMAD.IADD R138, R142, 0x1, R3 ;  /* 0x000000018e8a7824 */ /* 0x000fe200078e0203 */
[----:B------:R-:W-:Y:S01]  /*13d0*/  LEA R146, R4, 0x100, 0x1 ;  /* 0x0000010004927811 */ /* 0x000fe200078e08ff */
[----:B------:R-:W-:Y:S01]  /*13e0*/  IMAD.IADD R218, R11, 0x1, -R218 ;  /* 0x000000010bda7824 */ /* 0x000fe200078e0ada */
[----:B------:R-:W-:-:S02]  /*13f0*/  LEA R196, R2, 0x18100, 0x1 ;  /* 0x0001810002c47811 */ /* 0x000fc400078e08ff */
[----:B------:R-:W-:Y:S01]  /*1400*/  LOP3.LUT R8, R8, 0xfffffff8, RZ, 0xc0, !PT ;  /* 0xfffffff808087812 */ /* 0x000fe200078ec0ff */
[----:B------:R-:W-:Y:S01]  /*1410*/  IMAD.SHL.U32 R218, R218, 0x2, RZ ;  /* 0x00000002dada7824 */ /* 0x000fe200078e00ff */
[----:B------:R-:W-:Y:S01]  /*1420*/  IADD3 R5, R142, 0x20, RZ ;  /* 0x000000208e057810 */ /* 0x000fe20007ffe0ff */
[----:B------:R-:W-:Y:S01]  /*1430*/  IMAD.IADD R193, R196, 0x1, R195 ;  /* 0x00000001c4c17824 */ /* 0x000fe200078e02c3 */
[----:B------:R-:W-:Y:S01]  /*1440*/  SEL R3, R7, 0xffffffc0, !P2 ;  /* 0xffffffc007037807 */ /* 0x000fe20005000000 */
[----:B------:R-:W-:Y:S01]  /*1450*/  IMAD.IADD R215, R217, 0x1, -R8 ;  /* 0x00000001d9d77824 */ /* 0x000fe200078e0a08 */
[----:B------:R-:W-:Y:S01]  /*1460*/  LEA R194, R0, 0xc100, 0x1 ;  /* 0x0000c10000c27811 */ /* 0x000fe200078e08ff */
[--C-:B------:R-:W-:Y:S01]  /*1470*/  IMAD.IADD R0, R195, 0x1, R146.reuse ;  /* 0x00000001c3007824 */ /* 0x100fe200078e0292 */
[C---:B------:R-:W-:Y:S01]  /*1480*/  IADD3 R137, R142.reuse, 0x30, RZ ;  /* 0x000000308e897810 */ /* 0x040fe20007ffe0ff */
[C---:B------:R-:W-:Y:S01]  /*1490*/  IMAD.IADD R139, R142.reuse, 0x1, R5 ;  /* 0x000000018e8b7824 */ /* 0x040fe200078e0205 */
[----:B------:R-:W-:Y:S01]  /*14a0*/  IADD3 R136, R142, 0x50, RZ ;  /* 0x000000508e887810 */ /* 0x000fe20007ffe0ff */
[--C-:B------:R-:W-:Y:S01]  /*14b0*/  IMAD.IADD R192, R196, 0x1, R3.reuse ;  /* 0x00000001c4c07824 */ /* 0x100fe200078e0203 */
[----:B------:R-:W-:Y:S01]  /*14c0*/  IADD3 R212, R228, 0x40, RZ ;  /* 0x00000040e4d47810 */ /* 0x000fe20007ffe0ff */
[C---:B------:R-:W-:Y:S01]  /*14d0*/  IMAD.IADD R141, R3.reuse, 0x1, R146 ;  /* 0x00000001038d7824 */ /* 0x040fe200078e0292 */
[C---:B------:R-:W-:Y:S01]  /*14e0*/  IADD3 R10, R140.reuse, 0x100, RZ ;  /* 0x000001008c0a7810 */ /* 0x040fe20007ffe0ff */
[----:B------:R-:W-:Y:S01]  /*14f0*/  IMAD.IADD R219, R3, 0x1, R0 ;  /* 0x0000000103db7824 */ /* 0x000fe200078e0200 */
[----:B------:R-:W-:Y:S01]  /*1500*/  IADD3 R11, R140, 0xc100, RZ ;  /* 0x0000c1008c0b7810 */ /* 0x000fe20007ffe0ff */
[----:B------:R-:W-:-:S02]  /*1510*/  IMAD.IADD R147, R193, 0x1, R3 ;  /* 0x00000001c1937824 */ /* 0x000fc400078e0203 */
.L_x_2025:
[----:B------:R-:W-:Y:S01]  /*1520*/  ISETP.NE.U32.AND P0, PT, RZ, c[0x0][0x370], PT ;  /* 0x0000dc00ff007a0c */ /* 0x000fe20003f05070 */
[----:B------:R-:W-:Y:S01]  /*1530*/  IMAD.MOV.U32 R4, RZ, RZ, 0x4 ;  /* 0x00000004ff047424 */ /* 0x000fe200078e00ff */
[----:B------:R-:W-:Y:S01]  /*1540*/  ISETP.NE.U32.AND P1, PT, RZ, c[0x0][0x360], PT ;  /* 0x0000d800ff007a0c */ /* 0x000fe20003f25070 */
[----:B------:R-:W-:Y:S01]  /*1550*/  IMAD.MOV.U32 R86, RZ, RZ, RZ ;  /* 0x000000ffff567224 */ /* 0x000fe200078e00ff */
[----:B------:R-:W-:Y:S01]  /*1560*/  ISETP.NE.AND.EX P2, PT, RZ, c[0x0][0x374], PT, P0 ;  /* 0x0000dd00ff007a0c */ /* 0x000fe20003f45300 */
[----:B------:R-:W-:Y:S01]  /*1570*/  CS2R R84, SRZ ;  /* 0x0000000000547805 */ /* 0x000fe2000001ff00 */
[----:B------:R-:W-:Y:S01]  /*1580*/  ISETP.NE.AND.EX P0, PT, RZ, c[0x0][0x364], PT, P1 ;  /* 0x0000d900ff007a0c */ /* 0x000fe20003f05310 */
[----:B------:R-:W-:Y:S01]  /*1590*/  IMAD.MOV.U32 R2, RZ, RZ, RZ ;  /* 0x000000ffff027224 */ /* 0x000fe200078e00ff */
[----:B------:R-:W-:Y:S01]  /*15a0*/  ISETP.NE.U32.AND P1, PT, RZ, c[0x0][0x348], PT ;  /* 0x0000d200ff007a0c */ /* 0x000fe20003f25070 */
[----:B------:R-:W-:Y:S01]  /*15b0*/  IMAD.WIDE R6, R207, R4, c[0x0][0x348] ;  /* 0x0000d200cf067625 */ /* 0x000fe200078e0204 */
[----:B------:R-:W-:-:S02]  /*15c0*/  ISETP.NE.U32.AND P5, PT, RZ, c[0x0][0x350], PT ;  /* 0x0000d400ff007a0c */ /* 0x000fc40003fa5070 */
[----:B------:R-:W-:Y:S01]  /*15d0*/  ISETP.NE.U32.AND P4, PT, RZ, c[0x0][0x358], PT ;  /* 0x0000d600ff007a0c */ /* 0x000fe20003f85070 */
[CC--:B------:R-:W-:Y:S01]  /*15e0*/  IMAD.WIDE R12, R207.reuse, R4.reuse, c[0x0][0x350] ;  /* 0x0000d400cf0c7625 */ /* 0x0c0fe200078e0204 */
[----:B------:R-:W-:Y:S02]  /*15f0*/  ISETP.NE.AND.EX P1, PT, RZ, c[0x0][0x34c], PT, P1 ;  /* 0x0000d300ff007a0c */ /* 0x000fe40003f25310 */
[----:B------:R-:W-:Y:S01]  /*1600*/  ISETP.NE.AND.EX P5, PT, RZ, c[0x0][0x354], PT, P5 ;  /* 0x0000d500ff007a0c */ /* 0x000fe20003fa5350 */
[----:B------:R-:W-:Y:S01]  /*1610*/  @P2 IMAD.WIDE R16, R207, R4, c[0x0][0x370] ;  /* 0x0000dc00cf102625 */ /* 0x000fe200078e0204 */
[----:B------:R-:W-:-:S03]  /*1620*/  ISETP.NE.AND.EX P4, PT, RZ, c[0x0][0x35c], PT, P4 ;  /* 0x0000d700ff007a0c */ /* 0x000fc60003f85340 */
[CC--:B------:R-:W-:Y:S01]  /*1630*/  @P0 IMAD.WIDE R14, R207.reuse, R4.reuse, c[0x0][0x360] ;  /* 0x0000d800cf0e0625 */ /* 0x0c0fe200078e0204 */
[----:B------:R1:W5:Y:S03]  /*1640*/  @P2 LDG.E R86, [R16.64] ;  /* 0x0000000810562981 */ /* 0x000366000c1e1900 */
[----:B------:R-:W-:Y:S01]  /*1650*/  IMAD.WIDE R8, R207, R4, c[0x0][0x358] ;  /* 0x0000d600cf087625 */ /* 0x000fe200078e0204 */
        /* <DEDUP_REMOVED lines=12> */
.L_x_1813:
[----:B------:R-:W-:-:S04]  /*1720*/  ISETP.NE.U32.AND P0, PT, RZ, c[0x0][0x368], PT ;  /* 0x0000da00ff007a0c */ /* 0x000fc80003f05070 */
[----:B------:R-:W-:-:S13]  /*1730*/  ISETP.NE.AND.EX P0, PT, RZ, c[0x0][0x36c], PT, P0 ;  /* 0x0000db00ff007a0c */ /* 0x000fda0003f05300 */
[----:B------:R-:W-:Y:S05]  /*1740*/  @!P0 BRA `(.L_x_1814) ;  /* 0x0000003000008947 */ /* 0x000fea0003800000 */
[----:B-1----:R-:W-:-:S06]  /*1750*/  IMAD.WIDE R6, R207, R4, c[0x0][0x368] ;  /* 0x0000da00cf067625 */ /* 0x002fcc00078e0204 */
[----:B------:R1:W5:Y:S01]  /*1760*/  LDG.E R6, [R6.64] ;  /* 0x0000000806067981 */ /* 0x000362000c1e1900 */
[----:B------:R-:W-:Y:S05]  /*1770*/  BRA `(.L_x_1815) ;  /* 0x0000005000007947 */ /* 0x000fea0003800000 */
.L_x_1814:
[----:B-1----:R-:W-:Y:S01]  /*1780*/  MOV R6, c[0x0][0x1d0] ;  /* 0x0000740000067a02 */ /* 0x002fe20000000f00 */
[----:B------:R-:W-:Y:S05]  /*1790*/  @!P5 BRA `(.L_x_1815) ;  /* 0x000000300000d947 */ /* 0x000fea0003800000 */
[----:B------:R-:W2:Y:S04]  /*17a0*/  LDG.E R6, [R12.64] ;  /* 0x000000080c067981 */ /* 0x000ea8000c1e1900 */
[----:B------:R-:W2:Y:S02]  /*17b0*/  LDG.E R3, [R12.64+0x4] ;  /* 0x000004080c037981 */ /* 0x000ea4000c1e1900 */
[----:B--2---:R-:W-:Y:S02]  /*17c0*/  IADD3 R6, -R6, R3, RZ ;  /* 0x0000000306067210 */ /* 0x004fe40007ffe1ff */
.L_x_1815:
[----:B------:R-:W2:Y:S04]  /*17d0*/  @P4 LDG.E R0, [R8.64] ;  /* 0x0000000808004981 */ /* 0x000ea8000c1e1900 */
[----:B------:R-:W2:Y:S01]  /*17e0*/  @P4 LDG.E R3, [R8.64+0x4] ;  /* 0x0000040808034981 */ /* 0x000ea2000c1e1900 */
[----:B------:R-:W-:Y:S01]  /*17f0*/  IMAD.MOV.U32 R220, RZ, RZ, c[0x0][0x2c4] ;  /* 0x0000b100ffdc7624 */ /* 0x000fe200078e00ff */
[----:B------:R-:W-:Y:S01]  /*1800*/  ISETP.NE.U32.AND P0, PT, RZ, c[0x0][0x378], PT ;  /* 0x0000de00ff007a0c */ /* 0x000fe20003f05070 */
[----:B------:R-:W-:-:S02]  /*1810*/  IMAD.SHL.U32 R224, R205, 0x80, RZ ;  /* 0x00000080cde07824 */ /* 0x000fc400078e00ff */
[----:B-----5:R-:W-:Y:S01]  /*1820*/  IMAD.MOV.U32 R81, RZ, RZ, R6 ;  /* 0x000000ffff517224 */ /* 0x020fe200078e0006 */
[----:B------:R-:W-:Y:S01]  /*1830*/  ISETP.NE.AND P2, PT, R220, 0x1, PT ;  /* 0x00000001dc00780c */ /* 0x000fe20003f45270 */
[----:B------:R-:W-:Y:S01]  /*1840*/  IMAD.MOV.U32 R90, RZ, RZ, c[0x0][0x228] ;  /* 0x00008a00ff5a7624 */ /* 0x000fe200078e00ff */
[----:B------:R-:W-:Y:S01]  /*1850*/  IADD3 R5, R224, 0x7f, RZ ;  /* 0x0000007fe0057810 */ /* 0x000fe20007ffe0ff */
[----:B------:R-:W-:Y:S01]  /*1860*/  IMAD.MOV.U32 R205, RZ, RZ, c[0x0][0x32c] ;  /* 0x0000cb00ffcd7624 */ /* 0x000fe200078e00ff */
[----:B------:R-:W-:-:S04]  /*1870*/  ISETP.NE.AND.EX P0, PT, RZ, c[0x0][0x37c], PT, P0 ;  /* 0x0000df00ff007a0c */ /* 0x000fc80003f05300 */
[----:B------:R-:W-:Y:S02]  /*1880*/  ISETP.GE.AND P1, PT, R205, 0x1, PT ;  /* 0x00000001cd00780c */ /* 0x000fe40003f26270 */
[----:B------:R-:W-:-:S04]  /*1890*/  LOP3.LUT R222, R222, 0xfffffffb, RZ, 0xc0, !PT ;  /* 0xfffffffbdede7812 */ /* 0x000fc800078ec0ff */
[----:B------:R-:W-:-:S03]  /*18a0*/  @P2 LOP3.LUT R222, R222, 0x4, RZ, 0xfc, !PT ;  /* 0x00000004dede2812 */ /* 0x000fc600078efcff */
[----:B------:R-:W-:Y:S01]  /*18b0*/  @P0 IMAD.WIDE R12, R207, R4, c[0x0][0x378] ;  /* 0x0000de00cf0c0625 */ /* 0x000fe200078e0204 */
[----:B------:R-:W-:-:S04]  /*18c0*/  LOP3.LUT R222, R222, 0xfffffff7, RZ, 0xc0, !PT ;  /* 0xfffffff7dede7812 */ /* 0x000fc800078ec0ff */
[----:B------:R3:W5:Y:S01]  /*18d0*/  @P0 LDG.E R81, [R12.64] ;  /* 0x000000080c510981 */ /* 0x000762000c1e1900 */
[----:B------:R-:W-:Y:S01]  /*18e0*/  @P1 LOP3.LUT R222, R222, 0x8, RZ, 0xfc, !PT ;  /* 0x00000008dede1812 */ /* 0x000fe200078efcff */
[----:B--2---:R-:W-:Y:S02]  /*18f0*/  @P4 IMAD.IADD R90, R3, 0x1, -R0 ;  /* 0x00000001035a4824 */ /* 0x004fe400078e0a00 */
[----:B------:R-:W-:Y:S02]  /*1900*/  IMAD.IADD R3, R6, 0x1, -R86 ;  /* 0x0000000106037824 */ /* 0x000fe400078e0a56 */
[----:B------:R-:W-:-:S04]  /*1910*/  @P2 IMAD.HI.U32 R0, R5, c[0x0][0x2c8], RZ ;  /* 0x0000b20005002a27 */ /* 0x000fc800078e00ff */
[----:B------:R-:W-:Y:S01]  /*1920*/  IMAD.IADD R226, R3, 0x1, R90 ;  /* 0x0000000103e27824 */ /* 0x000fe200078e025a */
[----:B------:R-:W-:-:S04]  /*1930*/  @P2 SHF.R.U32.HI R5, RZ, c[0x0][0x2cc], R0 ;  /* 0x0000b300ff052a19 */ /* 0x000fc80000011600 */
[C---:B-1----:R-:W-:Y:S02]  /*1940*/  IADD3 R7, R226.reuse, 0x3f, RZ ;  /* 0x0000003fe2077810 */ /* 0x042fe40007ffe0ff */
[----:B------:R-:W-:Y:S02]  /*1950*/  IADD3 R88, R226, 0x1, -R223 ;  /* 0x00000001e2587810 */ /* 0x000fe40007ffe8df */
[----:B------:R-:W-:-:S03]  /*1960*/  SHF.R.S32.HI R0, RZ, 0x1f, R7 ;  /* 0x0000001fff007819 */ /* 0x000fc60000011407 */
[----:B------:R-:W-:Y:S01]  /*1970*/  IMAD.IADD R5, R88, 0x1, R5 ;  /* 0x0000000158057824 */ /* 0x000fe200078e0205 */
[----:B------:R-:W-:-:S04]  /*1980*/  LEA.HI R0, R0, R7, RZ, 0x6 ;  /* 0x0000000700007211 */ /* 0x000fc800078f30ff */
[----:B---3--:R-:W-:Y:S02]  /*1990*/  IADD3 R12, R5, c[0x0][0x328], RZ ;  /* 0x0000ca00050c7a10 */ /* 0x008fe40007ffe0ff */
        /* <DEDUP_REMOVED lines=12> */
.L_x_1818:
[----:B------:R-:W-:-:S13]  /*1a60*/  ISETP.NE.AND P0, PT, R205, 0x1, PT ;  /* 0x00000001cd00780c */ /* 0x000fda0003f05270 */
[----:B------:R-:W-:-:S05]  /*1a70*/  @P0 IMAD.HI.U32 R5, R0, c[0x0][0x330], RZ ;  /* 0x0000cc0000050a27 */ /* 0x000fca00078e00ff */
[----:B------:R-:W-:Y:S02]  /*1a80*/  @P0 SHF.R.U32.HI R0, RZ, c[0x0][0x334], R5 ;  /* 0x0000cd00ff000a19 */ /* 0x000fe40000011605 */
.L_x_1819:
[----:B------:R-:W-:Y:S05]  /*1a90*/  BSYNC B0 ;  /* 0x0000000000007941 */ /* 0x000fea0003800000 */
.L_x_1817:
[----:B------:R-:W-:-:S05]  /*1aa0*/  IMAD R5, R0, R205, c[0x0][0x32c] ;  /* 0x0000cb0000057624 */ /* 0x000fca00078e02cd */
[----:B------:R-:W-:-:S04]  /*1ab0*/  IMNMX R12, R12, R5, PT ;  /* 0x000000050c0c7217 */ /* 0x000fc80003800200 */
.L_x_1816:
        /* <DEDUP_REMOVED lines=21> */
.L_x_1822:
[----:B------:R-:W-:-:S13]  /*1c10*/  ISETP.NE.AND P0, PT, R205, 0x1, PT ;  /* 0x00000001cd00780c */ /* 0x000fda0003f05270 */
[----:B------:R-:W-:-:S05]  /*1c20*/  @P0 IMAD.HI.U32 R5, R7, c[0x0][0x330], RZ ;  /* 0x0000cc0007050a27 */ /* 0x000fca00078e00ff */
[----:B------:R-:W-:Y:S02]  /*1c30*/  @P0 SHF.R.U32.HI R7, RZ, c[0x0][0x334], R5 ;  /* 0x0000cd00ff070a19 */ /* 0x000fe40000011605 */
.L_x_1823:
[----:B------:R-:W-:Y:S05]  /*1c40*/  BSYNC B0 ;  /* 0x0000000000007941 */ /* 0x000fea0003800000 */
.L_x_1821:
[----:B------:R-:W-:-:S05]  /*1c50*/  IMAD R7, R7, c[0x0][0x32c], RZ ;  /* 0x0000cb0007077a24 */ /* 0x000fca00078e02ff */
[----:B------:R-:W-:-:S04]  /*1c60*/  IMNMX R8, R8, R7, !PT ;  /* 0x0000000708087217 */ /* 0x000fc80007800200 */
.L_x_1820:
[----:B------:R-:W-:Y:S01]  /*1c70*/  SHF.R.S32.HI R5, RZ, 0x1f, R8 ;  /* 0x0000001fff057819 */ /* 0x000fe20000011408 */
[----:B------:R-:W-:Y:S01]  /*1c80*/  BSSY B0, `(.L_x_1824) ;  /* 0x000002a000007945 */ /* 0x000fe20003800000 */
[C---:B------:R-:W-:Y:S02]  /*1c90*/  LOP3.LUT R7, R206.reuse, 0xff000000, RZ, 0xc0, !PT ;  /* 0xff000000ce077812 */ /* 0x040fe400078ec0ff */
[----:B------:R-:W-:Y:S01]  /*1ca0*/  LEA.HI R8, R5, R8, RZ, 0x6 ;  /* 0x0000000805087211 */ /* 0x000fe200078f30ff */
[----:B------:R-:W-:Y:S01]  /*1cb0*/  IMAD.MOV.U32 R5, RZ, RZ, RZ ;  /* 0x000000ffff057224 */ /* 0x000fe200078e00ff */
[----:B------:R-:W-:Y:S02]  /*1cc0*/  LOP3.LUT R225, R206, 0xff0000, RZ, 0xc0, !PT ;  /* 0x00ff0000cee17812 */ /* 0x000fe400078ec0ff */
[----:B------:R-:W-:Y:S02]  /*1cd0*/  SHF.R.S32.HI R8, RZ, 0x6, R8 ;  /* 0x00000006ff087819 */ /* 0x000fe40000011408 */
[----:B------:R-:W-:-:S02]  /*1ce0*/  SHF.R.U32.HI R12, RZ, 0x8, R7 ;  /* 0x00000008ff0c7819 */ /* 0x000fc40000011607 */
[----:B------:R-:W-:Y:S02]  /*1cf0*/  IMNMX R8, RZ, R8, !PT ;  /* 0x00000008ff087217 */ /* 0x000fe40007800200 */
[----:B------:R-:W-:Y:S02]  /*1d00*/  LEA.HI R225, R225, R12, RZ, 0x10 ;  /* 0x0000000ce1e17211 */ /* 0x000fe400078f80ff */
[----:B------:R-:W-:Y:S02]  /*1d10*/  ISETP.GT.AND P0, PT, R0, R8, PT ;  /* 0x000000080000720c */ /* 0x000fe40003f04270 */
[----:B------:R-:W-:Y:S02]  /*1d20*/  SHF.R.U32.HI R206, RZ, 0x10, R225 ;  /* 0x00000010ffce7819 */ /* 0x000fe400000116e1 */
[----:B------:R-:W-:Y:S02]  /*1d30*/  LOP3.LUT R225, R225, 0xff, RZ, 0xc0, !PT ;  /* 0x000000ffe1e17812 */ /* 0x000fe400078ec0ff */
[----:B------:R-:W-:-:S04]  /*1d40*/  ISETP.NE.AND P1, PT, R206, RZ, PT ;  /* 0x000000ffce00720c */ /* 0x000fc80003f25270 */
[----:B------:R-:W-:-:S03]  /*1d50*/  SEL R91, R206, c[0x0][0x338], P1 ;  /* 0x0000ce00ce5b7a07 */ /* 0x000fc60000800000 */
[----:B------:R-:W-:Y:S05]  /*1d60*/  @!P0 BRA `(.L_x_1825) ;  /* 0x000001b000008947 */ /* 0x000fea0003800000 */
[-C--:B------:R-:W-:Y:S02]  /*1d70*/  IABS R12, R91.reuse ;  /* 0x0000005b000c7213 */ /* 0x080fe40000000000 */
[----:B------:R-:W-:Y:S02]  /*1d80*/  IADD3 R5, R91, -0x1, R0 ;  /* 0xffffffff5b057810 */ /* 0x000fe40007ffe000 */
[----:B------:R-:W1:Y:S03]  /*1d90*/  I2F.RP R13, R12 ;  /* 0x0000000c000d7306 */ /* 0x000e660000209400 */
[----:B------:R-:W-:Y:S01]  /*1da0*/  IMAD.IADD R14, R5, 0x1, -R8 ;  /* 0x00000001050e7824 */ /* 0x000fe200078e0a08 */
[----:B------:R-:W-:-:S04]  /*1db0*/  IABS R5, R91 ;  /* 0x0000005b00057213 */ /* 0x000fc80000000000 */
[----:B------:R-:W-:Y:S01]  /*1dc0*/  IABS R7, R14 ;  /* 0x0000000e00077213 */ /* 0x000fe20000000000 */
[----:B------:R-:W-:Y:S01]  /*1dd0*/  IMAD.MOV R5, RZ, RZ, -R5 ;  /* 0x000000ffff057224 */ /* 0x000fe200078e0a05 */
[----:B------:R-:W-:-:S04]  /*1de0*/  LOP3.LUT R14, R14, R91, RZ, 0x3c, !PT ;  /* 0x0000005b0e0e7212 */ /* 0x000fc800078e3cff */
        /* <DEDUP_REMOVED lines=19> */
.L_x_1825:
[----:B------:R-:W-:Y:S05]  /*1f20*/  BSYNC B0 ;  /* 0x0000000000007941 */ /* 0x000fea0003800000 */
.L_x_1824:
[----:B------:R-:W-:Y:S01]  /*1f30*/  IMAD R8, R225, R5, R8 ;  /* 0x00000005e1087224 */ /* 0x000fe200078e0208 */
[----:B------:R-:W-:Y:S01]  /*1f40*/  SHF.R.S32.HI R92, RZ, 0x1f, R211 ;  /* 0x0000001fff5c7819 */ /* 0x000fe200000114d3 */
[----:B------:R-:W-:Y:S01]  /*1f50*/  IMAD.SHL.U32 R83, R215, 0x40, RZ ;  /* 0x00000040d7537824 */ /* 0x000fe200078e00ff */
[----:B------:R-:W-:Y:S01]  /*1f60*/  IADD3 R82, R228, 0x80, RZ ;  /* 0x00000080e4527810 */ /* 0x000fe20007ffe0ff */
[----:B------:R-:W-:Y:S01]  /*1f70*/  IMAD.IADD R5, R8, 0x1, R5 ;  /* 0x0000000108057824 */ /* 0x000fe200078e0205 */
[----:B------:R-:W-:Y:S01]  /*1f80*/  LEA.HI R12, R92, R211, RZ, 0x5 ;  /* 0x000000d35c0c7211 */ /* 0x000fe200078f28ff */
[----:B------:R-:W-:Y:S01]  /*1f90*/  IMAD R8, R8, 0x40, -R3 ;  /* 0x0000004008087824 */ /* 0x000fe200078e0a03 */
[----:B------:R-:W-:Y:S02]  /*1fa0*/  LOP3.LUT R83, R83, 0x1c0, RZ, 0xc0, !PT ;  /* 0x000001c053537812 */ /* 0x000fe400078ec0ff */
[----:B------:R-:W-:-:S02]  /*1fb0*/  IMNMX R0, R0, R5, PT ;  /* 0x0000000500007217 */ /* 0x000fc40003800200 */
[----:B------:R-:W-:Y:S02]  /*1fc0*/  SHF.R.S32.HI R12, RZ, 0x5, R12 ;  /* 0x00000005ff0c7819 */ /* 0x000fe4000001140c */
[----:B------:R-:W-:Y:S01]  /*1fd0*/  SHF.R.U32.HI R13, RZ, 0x3, R83 ;  /* 0x00000003ff0d7819 */ /* 0x000fe20000011653 */
[----:B------:R-:W-:Y:S01]  /*1fe0*/  IMAD R3, R0, 0x40, -R3 ;  /* 0x0000004000037824 */ /* 0x000fe200078e0a03 */
[----:B------:R-:W-:Y:S01]  /*1ff0*/  IMNMX R0, RZ, R8, !PT ;  /* 0x00000008ff007217 */ /* 0x000fe20007800200 */
[----:B------:R-:W-:-:S03]  /*2000*/  IMAD.SHL.U32 R12, R12, 0x200, RZ ;  /* 0x000002000c0c7824 */ /* 0x000fc600078e00ff */
[----:B------:R-:W-:Y:S02]  /*2010*/  IMNMX R3, R3, R90, PT ;  /* 0x0000005a03037217 */ /* 0x000fe40003800200 */
[----:B------:R-:W-:Y:S02]  /*2020*/  SHF.R.U32.HI R14, RZ, 0x6, R0 ;  /* 0x00000006ff0e7819 */ /* 0x000fe40000011600 */
[----:B------:R-:W-:-:S03]  /*2030*/  ISETP.GT.AND P0, PT, R3, R0, PT ;  /* 0x000000000300720c */ /* 0x000fc60003f04270 */
[----:B------:R-:W-:-:S10]  /*2040*/  IMAD.MOV.U32 R5, RZ, RZ, R14 ;  /* 0x000000ffff057224 */ /* 0x000fd400078e000e */
[----:B------:R-:W-:-:S04]  /*2050*/  @P0 IADD3 R3, R3, 0x3f, RZ ;  /* 0x0000003f03030810 */ /* 0x000fc80007ffe0ff */
        /* <DEDUP_REMOVED lines=9> */
[----:B------:R-:W-:Y:S01]  /*20f0*/  LEA.HI R17, R92, R211, RZ, 0x3 ;  /* 0x000000d35c117211 */ /* 0x000fe200078f18ff */
[----:B------:R-:W-:Y:S01]  /*2100*/  IMAD.MOV.U32 R107, RZ, RZ, 0x5 ;  /* 0x00000005ff6b7424 */ /* 0x000fe200078e00ff */
[----:B------:R-:W-:Y:S01]  /*2110*/  SHF.R.S32.HI R0, RZ, 0x1f, R2 ;  /* 0x0000001fff007819 */ /* 0x000fe20000011402 */
[----:B------:R-:W-:Y:S01]  /*2120*/  IMAD.MOV.U32 R108, RZ, RZ, c[0x0][0x258] ;  /* 0x00009600ff6c7624 */ /* 0x000fe200078e00ff */
[----:B------:R-:W-:Y:S01]  /*2130*/  SHF.R.S32.HI R17, RZ, 0x3, R17 ;  /* 0x00000003ff117819 */ /* 0x000fe20000011411 */
[----:B------:R-:W-:Y:S01]  /*2140*/  IMAD.WIDE.U32 R164, R217, c[0x0][0x1e0], RZ ;  /* 0x00007800d9a47a25 */ /* 0x000fe200078e00ff */
[--C-:B------:R-:W-:Y:S02]  /*2150*/  SHF.R.S32.HI R229, RZ, 0x1f, R228.reuse ;  /* 0x0000001fffe57819 */ /* 0x100fe400000114e4 */
[C---:B------:R-:W-:Y:S01]  /*2160*/  IADD3 R9, P0, R17.reuse, R2, RZ ;  /* 0x0000000211097210 */ /* 0x040fe20007f1e0ff */
[----:B------:R-:W-:Y:S01]  /*2170*/  IMAD.IADD R4, R90, 0x1, -R17 ;  /* 0x000000015a047824 */ /* 0x000fe200078e0a11 */
[----:B------:R-:W-:Y:S01]  /*2180*/  SHF.R.S32.HI R16, RZ, 0x1f, R207 ;  /* 0x0000001fff107819 */ /* 0x000fe200000114cf */
[----:B------:R-:W-:Y:S01]  /*2190*/  IMAD.SHL.U32 R101, R108, 0x40, RZ ;  /* 0x000000406c657824 */ /* 0x000fe200078e00ff */
[----:B------:R-:W-:Y:S01]  /*21a0*/  LEA.HI.X.SX32 R7, R17, R0, 0x1, P0 ;  /* 0x0000000011077211 */ /* 0x000fe200000f0eff */
[----:B------:R-:W-:Y:S01]  /*21b0*/  IMAD.WIDE.U32 R2, R9, c[0x0][0x238], R228 ;  /* 0x00008e0009027a25 */ /* 0x000fe200078e00e4 */
[----:B------:R-:W-:-:S02]  /*21c0*/  IADD3 R15, R5, -0x1, RZ ;  /* 0xffffffff050f7810 */ /* 0x000fc40007ffe0ff */
[----:B------:R-:W-:Y:S01]  /*21d0*/  SEL R156, R207, RZ, !P4 ;  /* 0x000000ffcf9c7207 */ /* 0x000fe20006000000 */
[----:B------:R-:W-:Y:S01]  /*21e0*/  IMAD R0, R7, c[0x0][0x238], RZ ;  /* 0x00008e0007007a24 */ /* 0x000fe200078e02ff */
[----:B------:R-:W-:Y:S01]  /*21f0*/  MOV R20, c[0x0][0x238] ;  /* 0x00008e0000147a02 */ /* 0x000fe20000000f00 */
[----:B------:R-:W-:Y:S01]  /*2200*/  IMAD R4, R15, -0x40, R4 ;  /* 0xffffffc00f047824 */ /* 0x000fe200078e0204 */
[----:B------:R-:W-:Y:S01]  /*2210*/  IADD3 R160, R6, R85, RZ ;  /* 0x0000005506a07210 */ /* 0x000fe20007ffe0ff */
[----:B------:R-:W-:Y:S01]  /*2220*/  IMAD R0, R9, c[0x0][0x23c], R0 ;  /* 0x00008f0009007a24 */ /* 0x000fe200078e0200 */
[C---:B------:R-:W-:Y:S01]  /*2230*/  SHF.L.U64.HI R105, R20.reuse, R107, c[0x0][0x23c] ;  /* 0x00008f0014697619 */ /* 0x040fe2000001026b */
[----:B------:R-:W-:Y:S01]  /*2240*/  IMAD.SHL.U32 R104, R20, 0x40, RZ ;  /* 0x0000004014687824 */ /* 0x000fe200078e00ff */
[----:B------:R-:W-:Y:S01]  /*2250*/  ISETP.GE.AND P0, PT, R4, 0x1, PT ;  /* 0x000000010400780c */ /* 0x000fe20003f06270 */
[----:B------:R-:W-:Y:S01]  /*2260*/  IMAD.IADD R3, R3, 0x1, R0 ;  /* 0x0000000103037824 */ /* 0x000fe200078e0200 */
[----:B------:R-:W-:Y:S01]  /*2270*/  SHF.R.S32.HI R0, RZ, 0x1f, R15 ;  /* 0x0000001fff007819 */ /* 0x000fe2000001140f */
[----:B------:R-:W-:Y:S01]  /*2280*/  IMAD.SHL.U32 R106, R20, 0x20, RZ ;  /* 0x00000020146a7824 */ /* 0x000fe200078e00ff */
[----:B------:R-:W-:Y:S01]  /*2290*/  ISETP.GE.AND P1, PT, R4, 0x21, PT ;  /* 0x000000210400780c */ /* 0x000fe20003f26270 */
[----:B------:R-:W-:Y:S01]  /*22a0*/  IMAD.WIDE.U32 R154, R221, c[0x0][0x240], R2 ;  /* 0x00009000dd9a7a25 */ /* 0x000fe200078e0002 */
[----:B------:R-:W-:-:S02]  /*22b0*/  SEL R2, R16, RZ, !P4 ;  /* 0x000000ff10027207 */ /* 0x000fc40006000000 */
[----:B------:R-:W-:Y:S01]  /*22c0*/  SHF.R.S32.HI R4, RZ, 0x1f, R160 ;  /* 0x0000001fff047819 */ /* 0x000fe200000114a0 */
[----:B------:R-:W-:Y:S01]  /*22d0*/  IMAD R155, R221, c[0x0][0x244], R155 ;  /* 0x00009100dd9b7a24 */ /* 0x000fe200078e029b */
[----:B------:R-:W-:Y:S01]  /*22e0*/  ISETP.GE.AND P4, PT, R212, c[0x0][0x1d4], PT ;  /* 0x00007500d4007a0c */ /* 0x000fe20003f86270 */
[----:B------:R-:W-:Y:S01]  /*22f0*/  IMAD.MOV.U32 R3, RZ, RZ, 0x6 ;  /* 0x00000006ff037424 */ /* 0x000fe200078e00ff */
[----:B------:R-:W-:Y:S01]  /*2300*/  MOV R100, c[0x0][0x1e0] ;  /* 0x0000780000647a02 */ /* 0x000fe20000000f00 */
[----:B------:R-:W-:Y:S01]  /*2310*/  IMAD R163, R2, c[0x0][0x248], RZ ;  /* 0x0000920002a37a24 */ /* 0x000fe200078e02ff */
[----:B------:R-:W-:Y:S01]  /*2320*/  SHF.L.U64.HI R107, R108, R107, c[0x0][0x25c] ;  /* 0x000097006c6b7619 */ /* 0x000fe2000001026b */
[----:B------:R-:W-:Y:S01]  /*2330*/  IMAD.WIDE.U32 R154, R156, c[0x0][0x248], R154 ;  /* 0x000092009c9a7a25 */ /* 0x000fe200078e009a */
[-C--:B------:R-:W-:Y:S02]  /*2340*/  SHF.L.U64.HI R102, R20, R3.reuse, c[0x0][0x23c] ;  /* 0x00008f0014667619 */ /* 0x080fe40000010203 */
[----:B------:R-:W-:Y:S01]  /*2350*/  SHF.L.U64.HI R98, R100, R3, c[0x0][0x1e4] ;  /* 0x0000790064627619 */ /* 0x000fe20000010203 */
[----:B------:R-:W-:Y:S01]  /*2360*/  IMAD R163, R156, c[0x0][0x24c], R163 ;  /* 0x000093009ca37a24 */ /* 0x000fe200078e02a3 */
[----:B------:R-:W-:Y:S01]  /*2370*/  MOV R162, R154 ;  /* 0x0000009a00a27202 */ /* 0x000fe20000000f00 */
[----:B------:R-:W-:Y:S01]  /*2380*/  IMAD R17, R102, R15, RZ ;  /* 0x0000000f66117224 */ /* 0x000fe200078e02ff */
[----:B------:R-:W-:Y:S01]  /*2390*/  SHF.L.U64.HI R99, R108, R3, c[0x0][0x25c] ;  /* 0x000097006c637619 */ /* 0x000fe20000010203 */
[----:B------:R-:W-:Y:S01]  /*23a0*/  IMAD R7, R7, c[0x0][0x258], RZ ;  /* 0x0000960007077a24 */ /* 0x000fe200078e02ff */
[----:B------:R-:W-:Y:S01]  /*23b0*/  IADD3 R163, R155, R163, RZ ;  /* 0x000000a39ba37210 */ /* 0x000fe20007ffe0ff */
[-C--:B------:R-:W-:Y:S01]  /*23c0*/  IMAD R6, R0, R104.reuse, R17 ;  /* 0x0000006800067224 */ /* 0x080fe200078e0211 */
[----:B------:R-:W-:Y:S01]  /*23d0*/  SHF.R.S32.HI R145, RZ, 0x1f, R144 ;  /* 0x0000001fff917819 */ /* 0x000fe20000011490 */
[----:B------:R-:W-:Y:S01]  /*23e0*/  IMAD R17, R4, c[0x0][0x1e0], RZ ;  /* 0x0000780004117a24 */ /* 0x000fe200078e02ff */
[----:B------:R-:W-:Y:S01]  /*23f0*/  SHF.R.S32.HI R143, RZ, 0x1f, R142 ;  /* 0x0000001fff8f7819 */ /* 0x000fe2000001148e */
[----:B------:R-:W-:Y:S01]  /*2400*/  IMAD.WIDE.U32 R28, R15, R104, R162 ;  /* 0x000000680f1c7225 */ /* 0x000fe200078e00a2 */
[----:B------:R-:W-:-:S02]  /*2410*/  SHF.L.U32 R100, R100, 0x6, RZ ;  /* 0x0000000664647819 */ /* 0x000fc400000006ff */
[----:B------:R-:W-:Y:S01]  /*2420*/  SHF.L.U32 R108, R108, 0x5, RZ ;  /* 0x000000056c6c7819 */ /* 0x000fe200000006ff */
[----:B------:R-:W-:Y:S01]  /*2430*/  IMAD.WIDE.U32 R24, R9, c[0x0][0x258], R228 ;  /* 0x0000960009187a25 */ /* 0x000fe200078e00e4 */
[----:B------:R-:W-:Y:S02]  /*2440*/  IADD3 R6, R29, R6, RZ ;  /* 0x000000061d067210 */ /* 0x000fe40007ffe0ff */
[----:B------:R-:W-:Y:S01]  /*2450*/  @P0 LEA R22, P2, R28, c[0x0][0x220], 0x1 ;  /* 0x000088001c160a11 */ /* 0x000fe200078408ff */
[----:B------:R-:W-:Y:S02]  /*2460*/  IMAD R7, R9, c[0x0][0x25c], R7 ;  /* 0x0000970009077a24 */ /* 0x000fe400078e0207 */
[----:B------:R-:W-:Y:S01]  /*2470*/  IMAD.WIDE.U32 R26, R160, c[0x0][0x1e0], RZ ;  /* 0x00007800a01a7a25 */ /* 0x000fe200078e00ff */
[----:B------:R-:W-:Y:S02]  /*2480*/  @P0 LEA.HI.X R23, R28, c[0x0][0x224], R6, 0x1, P2 ;  /* 0x000089001c170a11 */ /* 0x000fe400010f0c06 */
[----:B------:R-:W-:Y:S01]  /*2490*/  @P1 IADD3 R9, P2, R106, R28, RZ ;  /* 0x0000001c6a091210 */ /* 0x000fe20007f5e0ff */
[----:B------:R-:W-:Y:S01]  /*24a0*/  IMAD R8, R160, c[0x0][0x1e4], R17 ;  /* 0x00007900a0087a24 */ /* 0x000fe200078e0211 */
[----:B------:R-:W-:Y:S01]  /*24b0*/  IADD3 R25, R25, R7, RZ ;  /* 0x0000000719197210 */ /* 0x000fe20007ffe0ff */
[----:B------:R-:W-:-:S02]  /*24c0*/  IMAD R95, R2, c[0x0][0x268], RZ ;  /* 0x00009a00025f7a24 */ /* 0x000fc400078e02ff */
[----:B------:R-:W-:Y:S01]  /*24d0*/  @P1 IMAD.X R6, R6, 0x1, R105, P2 ;  /* 0x0000000106061824 */ /* 0x000fe200010e0669 */
[----:B------:R-:W-:Y:S01]  /*24e0*/  @P1 LEA R20, P2, R9, c[0x0][0x220], 0x1 ;  /* 0x0000880009141a11 */ /* 0x000fe200078408ff */
[----:B------:R-:W-:Y:S02]  /*24f0*/  IMAD.IADD R27, R27, 0x1, R8 ;  /* 0x000000011b1b7824 */ /* 0x000fe400078e0208 */
[----:B------:R-:W-:Y:S01]  /*2500*/  IMAD R95, R156, c[0x0][0x26c], R95 ;  /* 0x00009b009c5f7a24 */ /* 0x000fe200078e025f */
[----:B------:R-:W-:Y:S01]  /*2510*/  @P1 LEA.HI.X R21, R9, c[0x0][0x224], R6, 0x1, P2 ;  /* 0x0000890009151a11 */ /* 0x000fe200010f0c06 */
[----:B------:R-:W-:Y:S01]  /*2520*/  IMAD.WIDE.U32 R158, R221, c[0x0][0x1e8], R26 ;  /* 0x00007a00dd9e7a25 */ /* 0x000fe200078e001a */
[----:B------:R-:W-:-:S03]  /*2530*/  SHF.R.S32.HI R9, RZ, 0x1f, R217 ;  /* 0x0000001fff097819 */ /* 0x000fc600000114d9 */
[----:B------:R-:W-:-:S04]  /*2540*/  IMAD.WIDE.U32 R6, R221, c[0x0][0x260], R24 ;  /* 0x00009800dd067a25 */ /* 0x000fc800078e0018 */
[C---:B------:R-:W-:Y:S02]  /*2550*/  IMAD R159, R221.reuse, c[0x0][0x1ec], R159 ;  /* 0x00007b00dd9f7a24 */ /* 0x040fe400078e029f */
[----:B------:R-:W-:Y:S02]  /*2560*/  IMAD R7, R221, c[0x0][0x264], R7 ;  /* 0x00009900dd077a24 */ /* 0x000fe400078e0207 */
[----:B------:R-:W-:Y:S02]  /*2570*/  IMAD R2, R9, c[0x0][0x1e0], RZ ;  /* 0x0000780009027a24 */ /* 0x000fe400078e02ff */
[----:B------:R-:W-:-:S04]  /*2580*/  IMAD.WIDE.U32 R156, R156, c[0x0][0x268], R6 ;  /* 0x00009a009c9c7a25 */ /* 0x000fc800078e0006 */
[----:B------:R-:W-:Y:S02]  /*2590*/  IMAD R103, R217, c[0x0][0x1e4], R2 ;  /* 0x00007900d9677a24 */ /* 0x000fe400078e0202 */
[----:B------:R-:W-:Y:S02]  /*25a0*/  IMAD.IADD R95, R157, 0x1, R95 ;  /* 0x000000019d5f7824 */ /* 0x000fe400078e025f */
[----:B------:R-:W-:Y:S01]  /*25b0*/  IMAD.IADD R103, R165, 0x1, R103 ;  /* 0x00000001a5677824 */ /* 0x000fe200078e0267 */
[----:B--2---:R-:W-:Y:S01]  /*25c0*/  @P3 SHF.R.S32.HI R19, RZ, 0x1f, R18 ;  /* 0x0000001fff133819 */ /* 0x004fe20000011412 */
[----:B------:R-:W-:Y:S01]  /*25d0*/  @!P3 IMAD.MOV.U32 R19, RZ, RZ, R16 ;  /* 0x000000ffff13b224 */ /* 0x000fe200078e0010 */
[----:B------:R-:W-:Y:S02]  /*25e0*/  @!P3 MOV R18, R207 ;  /* 0x000000cf0012b202 */ /* 0x000fe40000000f00 */
[----:B------:R-:W-:Y:S02]  /*25f0*/  ISETP.GE.AND P3, PT, R82, c[0x0][0x1d4], PT ;  /* 0x0000750052007a0c */ /* 0x000fe40003f66270 */
[----:B------:R-:W-:-:S02]  /*2600*/  SEL R152, R18, RZ, !P5 ;  /* 0x000000ff12987207 */ /* 0x000fc40006800000 */
[----:B------:R-:W-:Y:S02]  /*2610*/  SEL R127, R19, RZ, !P5 ;  /* 0x000000ff137f7207 */ /* 0x000fe40006800000 */
[----:B------:R-:W-:Y:S01]  /*2620*/  ISETP.GE.AND P5, PT, R228, c[0x0][0x1d4], PT ;  /* 0x00007500e4007a0c */ /* 0x000fe20003fa6270 */
[----:B------:R-:W-:-:S04]  /*2630*/  IMAD.WIDE.U32 R158, R152, c[0x0][0x1f0], R158 ;  /* 0x00007c00989e7a25 */ /* 0x000fc800078e009e */
[----:B------:R-:W-:-:S04]  /*2640*/  IMAD R97, R127, c[0x0][0x1f0], RZ ;  /* 0x00007c007f617a24 */ /* 0x000fc800078e02ff */
[----:B------:R-:W-:-:S04]  /*2650*/  IMAD R97, R152, c[0x0][0x1f4], R97 ;  /* 0x00007d0098617a24 */ /* 0x000fc800078e0261 */
[----:B------:R-:W-:Y:S01]  /*2660*/  @!PT LDS RZ, [RZ] ;  /* 0x00000000fffff984 */ /* 0x000fe20000000800 */
[----:B------:R-:W-:Y:S01]  /*2670*/  @!PT LDS RZ, [RZ] ;  /* 0x00000000fffff984 */ /* 0x000fe20000000800 */
[----:B------:R-:W-:Y:S01]  /*2680*/  @!PT LDS RZ, [RZ] ;  /* 0x00000000fffff984 */ /* 0x000fe20000000800 */
[----:B------:R1:W-:Y:S01]  /*2690*/  @P0 LDGSTS.E.BYPASS.LTC128B.128 [R140+0xc100], [R22.64], !P5 ;  /* 0x0c100000168c0fae */ /* 0x0003e2000e901d48 */
[----:B------:R-:W-:-:S03]  /*26a0*/  IADD3 R97, R159, R97, RZ ;  /* 0x000000619f617210 */ /* 0x000fc60007ffe0ff */
[----:B------:R1:W-:Y:S04]  /*26b0*/  @P0 LDGSTS.E.BYPASS.LTC128B.128 [R140+0xe100], [R22.64+0x80], !P4 ;  /* 0x0e100080168c0fae */ /* 0x0003e8000e101d48 */
[----:B------:R1:W-:Y:S04]  /*26c0*/  @P0 LDGSTS.E.BYPASS.LTC128B.128 [R140+0x10100], [R22.64+0x100], !P3 ;  /* 0x10100100168c0fae */ /* 0x0003e8000d901d48 */
[----:B------:R1:W-:Y:S04]  /*26d0*/  @P1 LDGSTS.E.BYPASS.LTC128B.128 [R140+0xd100], [R20.64], !P5 ;  /* 0x0d100000148c1fae */ /* 0x0003e8000e901d48 */
[----:B------:R1:W-:Y:S04]  /*26e0*/  @P1 LDGSTS.E.BYPASS.LTC128B.128 [R140+0xf100], [R20.64+0x80], !P4 ;  /* 0x0f100080148c1fae */ /* 0x0003e8000e101d48 */
[----:B------:R1:W-:Y:S04]  /*26f0*/  @P1 LDGSTS.E.BYPASS.LTC128B.128 [R140+0x11100], [R20.64+0x100], !P3 ;  /* 0x11100100148c1fae */ /* 0x0003e8000d901d48 */
[----:B------:R-:W0:Y:S01]  /*2700*/  LDGDEPBAR ;  /* 0x00000000000079af */ /* 0x000e220000000000 */
[----:B------:R-:W-:Y:S02]  /*2710*/  WARPSYNC 0xffffffff ;  /* 0xffffffff00007948 */ /* 0x000fe40003800000 */
[----:B------:R-:W-:Y:S01]  /*2720*/  BAR.SYNC.DEFER_BLOCKING 0x0 ;  /* 0x0000000000007b1d */ /* 0x000fe20000010000 */
[----:B------:R-:W-:Y:S01]  /*2730*/  IMAD R2, R99, R15, RZ ;  /* 0x0000000f63027224 */ /* 0x000fe200078e02ff */
[----:B------:R-:W-:Y:S01]  /*2740*/  IADD3 R94, P6, P2, R158, R164, R144 ;  /* 0x000000a49e5e7210 */ /* 0x000fe20007ade090 */
[----:B------:R-:W-:-:S02]  /*2750*/  IMAD.MOV.U32 R6, RZ, RZ, R156 ;  /* 0x000000ffff067224 */ /* 0x000fc400078e009c */
[----:B------:R-:W-:Y:S01]  /*2760*/  IMAD.MOV.U32 R7, RZ, RZ, R95 ;  /* 0x000000ffff077224 */ /* 0x000fe200078e005f */
[----:B------:R-:W-:Y:S01]  /*2770*/  IADD3.X R93, R97, R103, R145, P6, P2 ;  /* 0x00000067615d7210 */ /* 0x000fe200037e4491 */
[-C--:B------:R-:W-:Y:S01]  /*2780*/  IMAD R2, R0, R101.reuse, R2 ;  /* 0x0000006500027224 */ /* 0x080fe200078e0202 */
[----:B------:R-:W-:Y:S01]  /*2790*/  ULDC.U8 UR4, c[0x0][0x298] ;  /* 0x0000a60000047ab9 */ /* 0x000fe20000000000 */
[----:B------:R-:W-:Y:S01]  /*27a0*/  IMAD.WIDE.U32 R6, R15, R101, R6 ;  /* 0x000000650f067225 */ /* 0x000fe200078e0006 */
[----:B------:R-:W-:-:S03]  /*27b0*/  LOP3.LUT P6, RZ, R215, 0x4, RZ, 0xc0, !PT ;  /* 0x00000004d7ff7812 */ /* 0x000fc600078cc0ff */
[----:B------:R-:W-:Y:S01]  /*27c0*/  IMAD.IADD R2, R7, 0x1, R2 ;  /* 0x0000000107027824 */ /* 0x000fe200078e0202 */
[C---:B-1----:R-:W-:Y:S01]  /*27d0*/  @P0 LEA R20, P2, R6.reuse, c[0x0][0x250], 0x1 ;  /* 0x0000940006140a11 */ /* 0x042fe200078408ff */
[C---:B------:R-:W-:Y:S02]  /*27e0*/  IMAD R168, R9.reuse, c[0x0][0x290], RZ ;  /* 0x0000a40009a87a24 */ /* 0x040fe400078e02ff */
[----:B------:R-:W-:Y:S01]  /*27f0*/  IMAD R166, R9, c[0x0][0x280], RZ ;  /* 0x0000a00009a67a24 */ /* 0x000fe200078e02ff */
[----:B------:R-:W-:Y:S01]  /*2800*/  @P0 LEA.HI.X R21, R6, c[0x0][0x254], R2, 0x1, P2 ;  /* 0x0000950006150a11 */ /* 0x000fe200010f0c02 */
[----:B------:R-:W-:Y:S01]  /*2810*/  IMAD.MOV.U32 R96, RZ, RZ, 0x1 ;  /* 0x00000001ff607424 */ /* 0x000fe200078e00ff */
[----:B------:R-:W-:Y:S01]  /*2820*/  @P1 IADD3 R0, P2, R108, R6, RZ ;  /* 0x000000066c001210 */ /* 0x000fe20007f5e0ff */
[----:B------:R-:W-:Y:S02]  /*2830*/  IMAD R127, R127, c[0x0][0x218], RZ ;  /* 0x000086007f7f7a24 */ /* 0x000fe400078e02ff */
[----:B------:R-:W-:Y:S01]  /*2840*/  IMAD.WIDE.U32 R170, R217, c[0x0][0x280], R144 ;  /* 0x0000a000d9aa7a25 */ /* 0x000fe200078e0090 */
[----:B------:R-:W-:Y:S01]  /*2850*/  @!PT LDS RZ, [RZ] ;  /* 0x00000000fffff984 */ /* 0x000fe20000000800 */
[----:B------:R-:W-:Y:S01]  /*2860*/  @!PT LDS RZ, [RZ] ;  /* 0x00000000fffff984 */ /* 0x000fe20000000800 */
[----:B------:R-:W-:Y:S01]  /*2870*/  @!PT LDS RZ, [RZ] ;  /* 0x00000000fffff984 */ /* 0x000fe20000000800 */
[----:B------:R1:W-:Y:S03]  /*2880*/  @P0 LDGSTS.E.BYPASS.LTC128B.128 [R140+0x100], [R20.64], !P5 ;  /* 0x00100000148c0fae */ /* 0x0003e6000e901d48 */
[----:B------:R-:W-:Y:S01]  /*2890*/  @P1 IMAD.X R7, R2, 0x1, R107, P2 ;  /* 0x0000000102071824 */ /* 0x000fe200010e066b */
[----:B------:R1:W-:Y:S01]  /*28a0*/  @P0 LDGSTS.E.BYPASS.LTC128B.128 [R140+0x2100], [R20.64+0x80], !P4 ;  /* 0x02100080148c0fae */ /* 0x0003e2000e101d48 */
[----:B------:R-:W-:Y:S01]  /*28b0*/  @P1 LEA R16, P2, R0, c[0x0][0x250], 0x1 ;  /* 0x0000940000101a11 */ /* 0x000fe200078408ff */
[----:B------:R-:W-:-:S02]  /*28c0*/  IMAD R127, R152, c[0x0][0x21c], R127 ;  /* 0x00008700987f7a24 */ /* 0x000fc400078e027f */
[----:B------:R1:W-:Y:S01]  /*28d0*/  @P0 LDGSTS.E.BYPASS.LTC128B.128 [R140+0x4100], [R20.64+0x100], !P3 ;  /* 0x04100100148c0fae */ /* 0x0003e2000d901d48 */
[----:B------:R-:W-:Y:S01]  /*28e0*/  ISETP.GT.AND P0, PT, R15, R14, PT ;  /* 0x0000000e0f00720c */ /* 0x000fe20003f04270 */
[C---:B------:R-:W-:Y:S01]  /*28f0*/  IMAD R166, R217.reuse, c[0x0][0x284], R166 ;  /* 0x0000a100d9a67a24 */ /* 0x040fe200078e02a6 */
[----:B------:R-:W-:Y:S01]  /*2900*/  @P1 LEA.HI.X R17, R0, c[0x0][0x254], R7, 0x1, P2 ;  /* 0x0000950000111a11 */ /* 0x000fe200010f0c07 */
[----:B------:R-:W-:Y:S01]  /*2910*/  IMAD R168, R217, c[0x0][0x294], R168 ;  /* 0x0000a500d9a87a24 */ /* 0x000fe200078e02a8 */
[----:B------:R-:W-:Y:S01]  /*2920*/  ISETP.GE.AND P2, PT, R144, c[0x0][0x27c], PT ;  /* 0x00009f0090007a0c */ /* 0x000fe20003f46270 */
[----:B------:R-:W-:Y:S02]  /*2930*/  IMAD.IADD R171, R171, 0x1, R166 ;  /* 0x00000001abab7824 */ /* 0x000fe400078e02a6 */
[----:B------:R2:W-:Y:S01]  /*2940*/  @P1 LDGSTS.E.BYPASS.LTC128B.128 [R140+0x1100], [R16.64], !P5 ;  /* 0x01100000108c1fae */ /* 0x0005e2000e901d48 */
[----:B------:R-:W-:-:S03]  /*2950*/  IMAD.WIDE.U32 R172, R217, c[0x0][0x290], R144 ;  /* 0x0000a400d9ac7a25 */ /* 0x000fc600078e0090 */
[----:B------:R2:W-:Y:S01]  /*2960*/  @P1 LDGSTS.E.BYPASS.LTC128B.128 [R140+0x3100], [R16.64+0x80], !P4 ;  /* 0x03100080108c1fae */ /* 0x0005e2000e101d48 */
[----:B------:R-:W-:Y:S01]  /*2970*/  IMAD.WIDE.U32 R22, R217, c[0x0][0x290], R142 ;  /* 0x0000a400d9167a25 */ /* 0x000fe200078e008e */
[----:B------:R-:W-:Y:S02]  /*2980*/  @P0 IADD3 R7, R5, -0x2, RZ ;  /* 0xfffffffe05070810 */ /* 0x000fe40007ffe0ff */
[----:B------:R2:W-:Y:S01]  /*2990*/  @P1 LDGSTS.E.BYPASS.LTC128B.128 [R140+0x5100], [R16.64+0x100], !P3 ;  /* 0x05100100108c1fae */ /* 0x0005e2000d901d48 */
[----:B------:R-:W-:Y:S01]  /*29a0*/  IMAD.IADD R173, R173, 0x1, R168 ;  /* 0x00000001adad7824 */ /* 0x000fe200078e02a8 */
[----:B------:R-:W-:Y:S01]  /*29b0*/  @P0 SHF.R.S32.HI R0, RZ, 0x1f, R7 ;  /* 0x0000001fff000819 */ /* 0x000fe20000011407 */
[----:B------:R-:W-:Y:S01]  /*29c0*/  @P0 IMAD R5, R102, R7, RZ ;  /* 0x0000000766050224 */ /* 0x000fe200078e02ff */
[----:B------:R-:W0:Y:S01]  /*29d0*/  LDGDEPBAR ;  /* 0x00000000000079af */ /* 0x000e220000000000 */
[----:B------:R-:W-:-:S04]  /*29e0*/  @P0 IMAD.WIDE.U32 R6, R7, R104, R162 ;  /* 0x0000006807060225 */ /* 0x000fc800078e00a2 */
[----:B------:R-:W-:Y:S01]  /*29f0*/  @P0 IMAD R0, R0, R104, R5 ;  /* 0x0000006800000224 */ /* 0x000fe200078e0205 */
[----:B------:R-:W-:Y:S01]  /*2a00*/  @P0 LEA R18, P1, R6, c[0x0][0x220], 0x1 ;  /* 0x0000880006120a11 */ /* 0x000fe200078208ff */
[----:B------:R-:W-:Y:S02]  /*2a10*/  IMAD.IADD R169, R168, 0x1, R23 ;  /* 0x00000001a8a97824 */ /* 0x000fe400078e0217 */
[----:B------:R-:W-:Y:S01]  /*2a20*/  @P0 IMAD.IADD R0, R7, 0x1, R0 ;  /* 0x0000000107000824 */ /* 0x000fe200078e0200 */
[----:B------:R-:W-:Y:S01]  /*2a30*/  SEL R7, RZ, c[0x0][0x27c], !P2 ;  /* 0x00009f00ff077a07 */ /* 0x000fe20005000000 */
[----:B------:R-:W-:Y:S02]  /*2a40*/  IMAD.MOV.U32 R168, RZ, RZ, R22 ;  /* 0x000000ffffa87224 */ /* 0x000fe400078e0016 */
[----:B------:R-:W-:Y:S01]  /*2a50*/  IMAD.MOV.U32 R112, RZ, RZ, c[0x0][0x290] ;  /* 0x0000a400ff707624 */ /* 0x000fe200078e00ff */
[----:B------:R-:W-:Y:S01]  /*2a60*/  @P0 LEA.HI.X R19, R6, c[0x0][0x224], R0, 0x1, P1 ;  /* 0x0000890006130a11 */ /* 0x000fe200008f0c00 */
[----:B------:R-:W-:Y:S01]  /*2a70*/  IMAD.MOV.U32 R6, RZ, RZ, c[0x0][0x27c] ;  /* 0x00009f00ff067624 */ /* 0x000fe200078e00ff */
[----:B-1----:R-:W-:Y:S01]  /*2a80*/  @P0 LEA R20, P1, R106, R18, 0x1 ;  /* 0x000000126a140211 */ /* 0x002fe200078208ff */
[----:B------:R-:W-:Y:S01]  /*2a90*/  IMAD.IADD R7, R144, 0x1, R7 ;  /* 0x0000000190077824 */ /* 0x000fe200078e0207 */
[----:B------:R-:W-:Y:S01]  /*2aa0*/  SHF.L.U64.HI R110, R112, R3, c[0x0][0x294] ;  /* 0x0000a500706e7619 */ /* 0x000fe20000010203 */
[----:B------:R-:W-:Y:S01]  /*2ab0*/  IMAD.SHL.U32 R6, R6, 0x2, RZ ;  /* 0x0000000206067824 */ /* 0x000fe200078e00ff */
[----:B------:R-:W-:Y:S01]  /*2ac0*/  @P0 LEA.HI.X R21, R106, R19, R105, 0x1, P1 ;  /* 0x000000136a150211 */ /* 0x000fe200008f0c69 */
[----:B------:R1:W-:Y:S01]  /*2ad0*/  @P0 LDGSTS.E.BYPASS.LTC128B.128 [R140+0x12100], [R18.64], !P5 ;  /* 0x12100000128c0fae */ /* 0x0003e2000e901d48 */
[----:B------:R-:W-:Y:S01]  /*2ae0*/  ISETP.GE.AND P1, PT, R139, c[0x0][0x27c], PT ;  /* 0x00009f008b007a0c */ /* 0x000fe20003f26270 */
[----:B------:R-:W-:Y:S01]  /*2af0*/  IMAD.MOV.U32 R116, RZ, RZ, c[0x0][0x280] ;  /* 0x0000a000ff747624 */ /* 0x000fe200078e00ff */
[C---:B--2---:R-:W-:Y:S01]  /*2b00*/  IADD3 R17, -R6.reuse, c[0x0][0x1d4], RZ ;  /* 0x0000750006117a10 */ /* 0x044fe20007ffe1ff */
[----:B------:R1:W-:Y:S01]  /*2b10*/  @P0 LDGSTS.E.BYPASS.LTC128B.128 [R140+0x14100], [R18.64+0x80], !P4 ;  /* 0x14100080128c0fae */ /* 0x0003e2000e101d48 */
[----:B------:R-:W-:Y:S01]  /*2b20*/  SEL R2, RZ, c[0x0][0x27c], !P1 ;  /* 0x00009f00ff027a07 */ /* 0x000fe20004800000 */
[----:B-----5:R-:W-:Y:S01]  /*2b30*/  IMAD.WIDE.U32 R172, R81, c[0x0][0x290], R172 ;  /* 0x0000a40051ac7a25 */ /* 0x020fe200078e00ac */
[----:B------:R-:W-:Y:S01]  /*2b40*/  SEL R0, R6, R17, !P2 ;  /* 0x0000001106007207 */ /* 0x000fe20005000000 */
[----:B------:R1:W-:Y:S01]  /*2b50*/  @P0 LDGSTS.E.BYPASS.LTC128B.128 [R140+0x16100], [R18.64+0x100], !P3 ;  /* 0x16100100128c0fae */ /* 0x0003e2000d901d48 */
[----:B------:R-:W-:Y:S01]  /*2b60*/  SHF.R.S32.HI R16, RZ, 0x1f, R7 ;  /* 0x0000001fff107819 */ /* 0x000fe20000011407 */
[----:B------:R-:W-:Y:S01]  /*2b70*/  IMAD.IADD R2, R139, 0x1, R2 ;  /* 0x000000018b027824 */ /* 0x000fe200078e0202 */
[----:B------:R-:W-:Y:S01]  /*2b80*/  SHF.L.U64.HI R114, R116, R3, c[0x0][0x284] ;  /* 0x0000a10074727619 */ /* 0x000fe20000010203 */
[----:B------:R2:W-:Y:S01]  /*2b90*/  @P0 LDGSTS.E.BYPASS.LTC128B.128 [R140+0x13100], [R20.64], !P5 ;  /* 0x13100000148c0fae */ /* 0x0005e2000e901d48 */
[----:B------:R-:W-:-:S03]  /*2ba0*/  IMAD.WIDE.U32 R170, R81, c[0x0][0x280], R170 ;  /* 0x0000a00051aa7a25 */ /* 0x000fc600078e00aa */
[----:B------:R2:W-:Y:S01]  /*2bb0*/  @P0 LDGSTS.E.BYPASS.LTC128B.128 [R140+0x15100], [R20.64+0x80], !P4 ;  /* 0x15100080148c0fae */ /* 0x0005e2000e101d48 */
[----:B------:R-:W-:-:S03]  /*2bc0*/  IMAD.WIDE.U32 R168, R81, c[0x0][0x290], R168 ;  /* 0x0000a40051a87a25 */ /* 0x000fc600078e00a8 */
[----:B------:R2:W-:Y:S01]  /*2bd0*/  @P0 LDGSTS.E.BYPASS.LTC128B.128 [R140+0x17100], [R20.64+0x100], !P3 ;  /* 0x17100100148c0fae */ /* 0x0005e2000d901d48 */
[----:B------:R-:W-:Y:S01]  /*2be0*/  ISETP.GE.AND P0, PT, R138, c[0x0][0x27c], PT ;  /* 0x00009f008a007a0c */ /* 0x000fe20003f06270 */
[----:B------:R-:W-:Y:S02]  /*2bf0*/  IMAD.MOV.U32 R59, RZ, RZ, 0x1 ;  /* 0x00000001ff3b7424 */ /* 0x000fe400078e00ff */
[----:B------:R-:W0:Y:S01]  /*2c00*/  LDGDEPBAR ;  /* 0x00000000000079af */ /* 0x000e220000000000 */
[----:B------:R-:W-:Y:S01]  /*2c10*/  SEL R5, RZ, c[0x0][0x27c], !P0 ;  /* 0x00009f00ff057a07 */ /* 0x000fe20004000000 */
[----:B------:R-:W-:Y:S02]  /*2c20*/  IMAD.MOV.U32 R47, RZ, RZ, RZ ;  /* 0x000000ffff2f7224 */ /* 0x000fe400078e00ff */
[----:B------:R-:W-:Y:S02]  /*2c30*/  IMAD.SHL.U32 R112, R112, 0x40, RZ ;  /* 0x0000004070707824 */ /* 0x000fe400078e00ff */
[----:B------:R-:W-:-:S02]  /*2c40*/  IMAD.IADD R5, R138, 0x1, R5 ;  /* 0x000000018a057824 */ /* 0x000fc400078e0205 */
[----:B------:R-:W-:Y:S01]  /*2c50*/  IMAD.SHL.U32 R116, R116, 0x40, RZ ;  /* 0x0000004074747824 */ /* 0x000fe200078e00ff */
[CC--:B-1----:R-:W-:Y:S02]  /*2c60*/  SEL R18, R6.reuse, R17.reuse, !P1 ;  /* 0x0000001106127207 */ /* 0x0c2fe40004800000 */
[----:B------:R-:W-:Y:S02]  /*2c70*/  IADD3 R160, P1, R217, R160, RZ ;  /* 0x000000a0d9a07210 */ /* 0x000fe40007f3e0ff */
[----:B------:R-:W-:Y:S02]  /*2c80*/  SEL R17, R6, R17, !P0 ;  /* 0x0000001106117207 */ /* 0x000fe40004000000 */
[----:B------:R-:W-:Y:S01]  /*2c90*/  ISETP.LE.AND P0, PT, R96, c[0x0][0x27c], PT ;  /* 0x00009f0060007a0c */ /* 0x000fe20003f03270 */
[----:B------:R-:W-:Y:S01]  /*2ca0*/  IMAD.X R161, R4, 0x1, R9, P1 ;  /* 0x0000000104a17824 */ /* 0x000fe200008e0609 */
[----:B------:R-:W-:Y:S01]  /*2cb0*/  LEA.HI R6, R16, R7, RZ, 0x3 ;  /* 0x0000000710067211 */ /* 0x000fe200078f18ff */
[----:B------:R-:W-:Y:S01]  /*2cc0*/  IMAD.WIDE.U32 R8, R221, c[0x0][0x210], R144 ;  /* 0x00008400dd087a25 */ /* 0x000fe200078e0090 */
[----:B------:R-:W-:-:S02]  /*2cd0*/  P2R R4, PR, RZ, 0x1 ;  /* 0x00000001ff047803 */ /* 0x000fc40000000000 */
[----:B------:R-:W-:Y:S01]  /*2ce0*/  LEA.HI R16, R16, R7, RZ, 0x6 ;  /* 0x0000000710107211 */ /* 0x000fe200078f30ff */
[----:B------:R-:W-:Y:S01]  /*2cf0*/  IMAD R9, R221, c[0x0][0x214], R9 ;  /* 0x00008500dd097a24 */ /* 0x000fe200078e0209 */
[----:B------:R-:W-:Y:S01]  /*2d00*/  SHF.R.S32.HI R7, RZ, 0x1f, R0 ;  /* 0x0000001fff077819 */ /* 0x000fe20000011400 */
[----:B--2---:R-:W-:Y:S01]  /*2d10*/  IMAD.WIDE.U32 R20, R217, c[0x0][0x280], R142 ;  /* 0x0000a000d9147a25 */ /* 0x004fe200078e008e */
[----:B------:R-:W-:Y:S02]  /*2d20*/  LOP3.LUT R22, R83, 0x38, R6, 0xf8, !PT ;  /* 0x0000003853167812 */ /* 0x000fe400078ef806 */
[----:B------:R-:W-:Y:S01]  /*2d30*/  LEA.HI R7, R7, R0, RZ, 0x4 ;  /* 0x0000000007077211 */ /* 0x000fe200078f20ff */
[----:B------:R-:W-:Y:S01]  /*2d40*/  IMAD.WIDE.U32 R152, R152, c[0x0][0x218], R8 ;  /* 0x0000860098987a25 */ /* 0x000fe200078e0008 */
[----:B------:R-:W-:Y:S02]  /*2d50*/  SHF.R.S32.HI R9, RZ, 0x1f, R2 ;  /* 0x0000001fff097819 */ /* 0x000fe40000011402 */
[----:B------:R-:W-:Y:S01]  /*2d60*/  SHF.R.S32.HI R8, RZ, 0x1f, R5 ;  /* 0x0000001fff087819 */ /* 0x000fe20000011405 */
[----:B------:R-:W-:Y:S01]  /*2d70*/  IMAD.IADD R167, R166, 0x1, R21 ;  /* 0x00000001a6a77824 */ /* 0x000fe200078e0215 */
[CC--:B------:R-:W-:Y:S01]  /*2d80*/  LEA.HI R4, R9.reuse, R2.reuse, RZ, 0x3 ;  /* 0x0000000209047211 */ /* 0x0c0fe200078f18ff */
[----:B------:R-:W-:Y:S01]  /*2d90*/  IMAD.MOV.U32 R166, RZ, RZ, R20 ;  /* 0x000000ffffa67224 */ /* 0x000fe200078e0014 */
[----:B------:R-:W-:Y:S01]  /*2da0*/  LEA.HI R9, R9, R2, RZ, 0x6 ;  /* 0x0000000209097211 */ /* 0x000fe200078f30ff */
[----:B------:R-:W-:Y:S01]  /*2db0*/  IMAD.SHL.U32 R16, R16, 0x40, RZ ;  /* 0x0000004010107824 */ /* 0x000fe200078e00ff */
[----:B------:R-:W-:Y:S01]  /*2dc0*/  LEA.HI R2, R8, R5, RZ, 0x3 ;  /* 0x0000000508027211 */ /* 0x000fe200078f18ff */
[----:B------:R-:W-:Y:S01]  /*2dd0*/  IMAD.WIDE.U32 R166, R81, c[0x0][0x280], R166 ;  /* 0x0000a00051a67a25 */ /* 0x000fe200078e00a6 */
[----:B------:R-:W-:-:S02]  /*2de0*/  LOP3.LUT R20, R83, 0x38, R4, 0xf8, !PT ;  /* 0x0000003853147812 */ /* 0x000fc400078ef804 */
[----:B------:R-:W-:Y:S01]  /*2df0*/  LEA.HI R8, R8, R5, RZ, 0x6 ;  /* 0x0000000508087211 */ /* 0x000fe200078f30ff */
[----:B------:R-:W-:Y:S01]  /*2e00*/  IMAD.SHL.U32 R9, R9, 0x40, RZ ;  /* 0x0000004009097824 */ /* 0x000fe200078e00ff */
[----:B------:R-:W-:Y:S01]  /*2e10*/  SHF.R.S32.HI R5, RZ, 0x1f, R18 ;  /* 0x0000001fff057819 */ /* 0x000fe20000011412 */
[----:B------:R-:W-:Y:S01]  /*2e20*/  IMAD.IADD R127, R153, 0x1, R127 ;  /* 0x00000001997f7824 */ /* 0x000fe200078e027f */
[----:B------:R-:W-:Y:S01]  /*2e30*/  SHF.R.S32.HI R0, RZ, 0x1f, R17 ;  /* 0x0000001fff007819 */ /* 0x000fe20000011411 */
[----:B------:R-:W-:Y:S01]  /*2e40*/  IMAD.SHL.U32 R8, R8, 0x40, RZ ;  /* 0x0000004008087824 */ /* 0x000fe200078e00ff */
[----:B------:R-:W-:Y:S02]  /*2e50*/  LOP3.LUT R9, R9, 0xfffff000, RZ, 0xc0, !PT ;  /* 0xfffff00009097812 */ /* 0x000fe400078ec0ff */
[----:B------:R-:W-:Y:S02]  /*2e60*/  LOP3.LUT R117, R20, R13, RZ, 0x3c, !PT ;  /* 0x0000000d14757212 */ /* 0x000fe400078e3cff */
[----:B------:R-:W-:-:S02]  /*2e70*/  LEA.HI R5, R5, R18, RZ, 0x4 ;  /* 0x0000001205057211 */ /* 0x000fc400078f20ff */
[----:B------:R-:W-:Y:S02]  /*2e80*/  LEA.HI R0, R0, R17, RZ, 0x4 ;  /* 0x0000001100007211 */ /* 0x000fe400078f20ff */
[----:B------:R-:W-:Y:S02]  /*2e90*/  IADD3 R117, R117, R9, R12 ;  /* 0x0000000975757210 */ /* 0x000fe40007ffe00c */
[----:B------:R-:W-:Y:S02]  /*2ea0*/  SHF.R.S32.HI R9, RZ, 0x4, R7 ;  /* 0x00000004ff097819 */ /* 0x000fe40000011407 */
[----:B------:R-:W-:Y:S02]  /*2eb0*/  SHF.R.S32.HI R7, RZ, 0x4, R5 ;  /* 0x00000004ff077819 */ /* 0x000fe40000011405 */
[----:B------:R-:W-:Y:S02]  /*2ec0*/  SHF.R.S32.HI R5, RZ, 0x4, R0 ;  /* 0x00000004ff057819 */ /* 0x000fe40000011400 */
[----:B------:R-:W-:-:S02]  /*2ed0*/  LOP3.LUT R16, R16, 0xfffff000, RZ, 0xc0, !PT ;  /* 0xfffff00010107812 */ /* 0x000fc400078ec0ff */
[----:B------:R-:W-:Y:S02]  /*2ee0*/  LOP3.LUT R119, R22, R13, RZ, 0x3c, !PT ;  /* 0x0000000d16777212 */ /* 0x000fe400078e3cff */
[----:B------:R-:W-:Y:S02]  /*2ef0*/  LEA.HI.SX32 R118, R2, R5, 0x1d ;  /* 0x0000000502767211 */ /* 0x000fe400078feaff */
[----:B------:R-:W-:Y:S02]  /*2f00*/  LEA.HI.SX32 R122, R6, R9, 0x1d ;  /* 0x00000009067a7211 */ /* 0x000fe400078feaff */
[----:B------:R-:W-:Y:S02]  /*2f10*/  IADD3 R119, R119, R16, R12 ;  /* 0x0000001077777210 */ /* 0x000fe40007ffe00c */
[----:B------:R-:W-:Y:S02]  /*2f20*/  SHF.R.S32.HI R9, RZ, 0x1f, R118 ;  /* 0x0000001fff097819 */ /* 0x000fe40000011476 */
[----:B------:R-:W-:-:S02]  /*2f30*/  LOP3.LUT R16, R83, 0x38, R2, 0xf8, !PT ;  /* 0x0000003853107812 */ /* 0x000fc400078ef802 */
[----:B------:R-:W-:Y:S02]  /*2f40*/  LEA.HI.SX32 R120, R4, R7, 0x1d ;  /* 0x0000000704787211 */ /* 0x000fe400078feaff */
[----:B------:R-:W-:Y:S01]  /*2f50*/  LEA.HI R0, R9, R118, RZ, 0x3 ;  /* 0x0000007609007211 */ /* 0x000fe200078f18ff */
[----:B------:R-:W-:Y:S01]  /*2f60*/  IMAD.SHL.U32 R118, R118, 0x8, RZ ;  /* 0x0000000876767824 */ /* 0x000fe200078e00ff */
[----:B------:R-:W-:Y:S02]  /*2f70*/  LOP3.LUT R8, R8, 0xfffff000, RZ, 0xc0, !PT ;  /* 0xfffff00008087812 */ /* 0x000fe400078ec0ff */
[----:B------:R-:W-:Y:S01]  /*2f80*/  LOP3.LUT R115, R16, R13, RZ, 0x3c, !PT ;  /* 0x0000000d10737212 */ /* 0x000fe200078e3cff */
[----:B------:R-:W-:Y:S01]  /*2f90*/  IMAD.SHL.U32 R0, R0, 0x200, RZ ;  /* 0x0000020000007824 */ /* 0x000fe200078e00ff */
[----:B------:R-:W-:Y:S02]  /*2fa0*/  SHF.R.S32.HI R7, RZ, 0x1f, R122 ;  /* 0x0000001fff077819 */ /* 0x000fe4000001147a */
[----:B------:R-:W-:-:S02]  /*2fb0*/  SHF.R.S32.HI R5, RZ, 0x1f, R120 ;  /* 0x0000001fff057819 */ /* 0x000fc40000011478 */
[----:B------:R-:W-:Y:S02]  /*2fc0*/  IADD3 R115, R115, R8, R12 ;  /* 0x0000000873737210 */ /* 0x000fe40007ffe00c */
[----:B------:R-:W-:Y:S02]  /*2fd0*/  LOP3.LUT R16, R83, 0x38, R118, 0xf8, !PT ;  /* 0x0000003853107812 */ /* 0x000fe400078ef876 */
[----:B------:R-:W-:Y:S02]  /*2fe0*/  SHF.R.S32.HI R8, RZ, 0x1f, R81 ;  /* 0x0000001fff087819 */ /* 0x000fe40000011451 */
[----:B------:R-:W-:Y:S01]  /*2ff0*/  LEA.HI R7, R7, R122, RZ, 0x3 ;  /* 0x0000007a07077211 */ /* 0x000fe200078f18ff */
[----:B------:R-:W-:Y:S01]  /*3000*/  IMAD.SHL.U32 R122, R122, 0x8, RZ ;  /* 0x000000087a7a7824 */ /* 0x000fe200078e00ff */
[----:B------:R-:W-:Y:S01]  /*3010*/  LEA.HI R5, R5, R120, RZ, 0x3 ;  /* 0x0000007805057211 */ /* 0x000fe200078f18ff */
[----:B------:R-:W-:Y:S01]  /*3020*/  IMAD.SHL.U32 R120, R120, 0x8, RZ ;  /* 0x0000000878787824 */ /* 0x000fe200078e00ff */
[-C--:B------:R-:W-:Y:S01]  /*3030*/  LOP3.LUT R109, R16, R13.reuse, RZ, 0x3c, !PT ;  /* 0x0000000d106d7212 */ /* 0x080fe200078e3cff */
[----:B------:R-:W-:Y:S01]  /*3040*/  IMAD R16, R8, c[0x0][0x290], RZ ;  /* 0x0000a40008107a24 */ /* 0x000fe200078e02ff */
[----:B------:R-:W-:Y:S01]  /*3050*/  LOP3.LUT R0, R0, 0xfffff000, RZ, 0xc0, !PT ;  /* 0xfffff00000007812 */ /* 0x000fe200078ec0ff */
[----:B------:R-:W-:Y:S01]  /*3060*/  IMAD.SHL.U32 R7, R7, 0x200, RZ ;  /* 0x0000020007077824 */ /* 0x000fe200078e00ff */
[----:B------:R-:W-:Y:S01]  /*3070*/  LOP3.LUT R20, R83, 0x38, R122, 0xf8, !PT ;  /* 0x0000003853147812 */ /* 0x000fe200078ef87a */
[----:B------:R-:W-:Y:S01]  /*3080*/  IMAD.SHL.U32 R5, R5, 0x200, RZ ;  /* 0x0000020005057824 */ /* 0x000fe200078e00ff */
[----:B------:R-:W-:Y:S01]  /*3090*/  LOP3.LUT R18, R83, 0x38, R120, 0xf8, !PT ;  /* 0x0000003853127812 */ /* 0x000fe200078ef878 */
[----:B------:R-:W-:Y:S01]  /*30a0*/  IMAD R8, R8, c[0x0][0x280], RZ ;  /* 0x0000a00008087a24 */ /* 0x000fe200078e02ff */
[----:B------:R-:W-:Y:S01]  /*30b0*/  IADD3 R109, R109, R0, R12 ;  /* 0x000000006d6d7210 */ /* 0x000fe20007ffe00c */
[C---:B------:R-:W-:Y:S01]  /*30c0*/  IMAD R123, R81.reuse, c[0x0][0x294], R16 ;  /* 0x0000a500517b7a24 */ /* 0x040fe200078e0210 */
[-C--:B------:R-:W-:Y:S01]  /*30d0*/  LOP3.LUT R113, R20, R13.reuse, RZ, 0x3c, !PT ;  /* 0x0000000d14717212 */ /* 0x080fe200078e3cff */
[----:B------:R-:W-:Y:S01]  /*30e0*/  IMAD R121, R81, c[0x0][0x284], R8 ;  /* 0x0000a10051797a24 */ /* 0x000fe200078e0208 */
[----:B------:R-:W-:Y:S01]  /*30f0*/  LOP3.LUT R111, R18, R13, RZ, 0x3c, !PT ;  /* 0x0000000d126f7212 */ /* 0x000fe200078e3cff */
[----:B------:R-:W-:Y:S01]  /*3100*/  IMAD.IADD R125, R173, 0x1, R123 ;  /* 0x00000001ad7d7824 */ /* 0x000fe200078e027b */
[----:B------:R-:W-:Y:S01]  /*3110*/  LOP3.LUT R7, R7, 0xfffff000, RZ, 0xc0, !PT ;  /* 0xfffff00007077812 */ /* 0x000fe200078ec0ff */
[----:B------:R-:W-:Y:S01]  /*3120*/  IMAD.IADD R124, R171, 0x1, R121 ;  /* 0x00000001ab7c7824 */ /* 0x000fe200078e0279 */
[----:B------:R-:W-:Y:S01]  /*3130*/  LOP3.LUT R5, R5, 0xfffff000, RZ, 0xc0, !PT ;  /* 0xfffff00005057812 */ /* 0x000fe200078ec0ff */
[----:B------:R-:W-:Y:S01]  /*3140*/  IMAD.IADD R123, R123, 0x1, R169 ;  /* 0x000000017b7b7824 */ /* 0x000fe200078e02a9 */
[----:B------:R-:W-:Y:S01]  /*3150*/  LOP3.LUT R0, R83, 0x18, R144, 0xf8, !PT ;  /* 0x0000001853007812 */ /* 0x000fe200078ef890 */
[----:B------:R-:W-:Y:S01]  /*3160*/  IMAD.IADD R121, R121, 0x1, R167 ;  /* 0x0000000179797824 */ /* 0x000fe200078e02a7 */
[----:B------:R-:W-:-:S02]  /*3170*/  LOP3.LUT R133, R6, 0xfffffff8, RZ, 0xc0, !PT ;  /* 0xfffffff806857812 */ /* 0x000fc400078ec0ff */
[----:B------:R-:W-:Y:S02]  /*3180*/  LOP3.LUT R131, R4, 0xfffffff8, RZ, 0xc0, !PT ;  /* 0xfffffff804837812 */ /* 0x000fe400078ec0ff */
[----:B------:R-:W-:Y:S02]  /*3190*/  LOP3.LUT R129, R2, 0xfffffff8, RZ, 0xc0, !PT ;  /* 0xfffffff802817812 */ /* 0x000fe400078ec0ff */
[----:B------:R-:W-:Y:S02]  /*31a0*/  ISETP.NE.AND P0, PT, RZ, UR4, PT ;  /* 0x00000004ff007c0c */ /* 0x000fe4000bf05270 */
[--C-:B------:R-:W-:Y:S02]  /*31b0*/  IADD3 R113, R113, R7, R12.reuse ;  /* 0x0000000771717210 */ /* 0x100fe40007ffe00c */
[----:B------:R-:W-:Y:S02]  /*31c0*/  IADD3 R111, R111, R5, R12 ;  /* 0x000000056f6f7210 */ /* 0x000fe40007ffe00c */
[----:B------:R-:W-:-:S02]  /*31d0*/  LOP3.LUT R0, R12, R0, R13, 0xf6, !PT ;  /* 0x000000000c007212 */ /* 0x000fc400078ef60d */
[----:B------:R-:W-:Y:S02]  /*31e0*/  SHF.R.S32.HI R150, RZ, 0x1f, R133 ;  /* 0x0000001fff967819 */ /* 0x000fe40000011485 */
[----:B------:R-:W-:Y:S02]  /*31f0*/  SHF.R.S32.HI R148, RZ, 0x1f, R131 ;  /* 0x0000001fff947819 */ /* 0x000fe40000011483 */
[----:B------:R-:W-:Y:S02]  /*3200*/  SHF.R.S32.HI R134, RZ, 0x1f, R129 ;  /* 0x0000001fff867819 */ /* 0x000fe40000011481 */
[----:B------:R-:W-:Y:S02]  /*3210*/  SHF.R.S32.HI R132, RZ, 0x1f, R122 ;  /* 0x0000001fff847819 */ /* 0x000fe4000001147a */
[----:B------:R-:W-:Y:S02]  /*3220*/  SHF.R.S32.HI R130, RZ, 0x1f, R120 ;  /* 0x0000001fff827819 */ /* 0x000fe40000011478 */
[----:B------:R-:W-:-:S02]  /*3230*/  SHF.R.S32.HI R128, RZ, 0x1f, R118 ;  /* 0x0000001fff807819 */ /* 0x000fc40000011476 */
[----:B------:R-:W-:Y:S02]  /*3240*/  P2R R135, PR, RZ, 0x1 ;  /* 0x00000001ff877803 */ /* 0x000fe40000000000 */
.L_x_1851:
        /* <DEDUP_REMOVED lines=21> */
[----:B------:R-:W-:Y:S01]  /*33a0*/  ISETP.NE.AND P1, PT, R135, RZ, PT ;  /* 0x000000ff8700720c */ /* 0x000fe20003f25270 */
        /* <DEDUP_REMOVED lines=72> */
.L_x_1831:
[----:B------:R-:W-:Y:S05]  /*3830*/  BSYNC B0 ;  /* 0x0000000000007941 */ /* 0x000fea0003800000 */
.L_x_1830:
        /* <DEDUP_REMOVED lines=99> */
.L_x_1834:
[----:B------:R-:W-:Y:S05]  /*3e70*/  BSYNC B0 ;  /* 0x0000000000007941 */ /* 0x000fea0003800000 */
.L_x_1833:
        /* <DEDUP_REMOVED lines=56> */
.L_x_1836:
[----:B------:R-:W-:Y:S05]  /*4200*/  BSYNC B0 ;  /* 0x0000000000007941 */ /* 0x000fea0003800000 */
.L_x_1835:
        /* <DEDUP_REMOVED lines=16> */
[----:B------:R-:W-:Y:S01]  /*4310*/  @!P0 LOP3.LUT R38, R65, 0xffff0000, RZ, 0xc0, !PT ;  /* 0xffff000041268812 */ /* 0x000fe200078ec0ff */
[C---:B------:R-:W-:Y:S01]  /*4320*/  @!P0 IMAD.U32 R29, R28.reuse, 0x10000, RZ ;  /* 0x000100001c1d8824 */ /* 0x040fe200078e00ff */
        /* <DEDUP_REMOVED lines=38> */
.L_x_1838:
[----:B------:R-:W-:Y:S05]  /*4590*/  BSYNC B0 ;  /* 0x0000000000007941 */ /* 0x000fea0003800000 */
.L_x_1837:
        /* <DEDUP_REMOVED lines=57> */
.L_x_1840:
[----:B------:R-:W-:Y:S05]  /*4930*/  BSYNC B0 ;  /* 0x0000000000007941 */ /* 0x000fea0003800000 */
.L_x_1839:
        /* <DEDUP_REMOVED lines=57> */
.L_x_1842:
[----:B------:R-:W-:Y:S05]  /*4cd0*/  BSYNC B0 ;  /* 0x0000000000007941 */ /* 0x000fea0003800000 */
.L_x_1841:
        /* <DEDUP_REMOVED lines=57> */
.L_x_1829:
        /* <DEDUP_REMOVED lines=47> */
.L_x_1844:
[----:B------:R-:W-:Y:S05]  /*5360*/  BSYNC B0 ;  /* 0x0000000000007941 */ /* 0x000fea0003800000 */
.L_x_1843:
        /* <DEDUP_REMOVED lines=40> */
[--C-:B------:R-:W-:Y:S01]  /*55f0*/  IMAD.IADD R184, R113, 0x1, R176.reuse ;  /* 0x0000000171b87824 */ /* 0x100fe200078e02b0 */
[C---:B------:R-:W-:Y:S01]  /*5600*/  IADD3 R179, P1, P0, R158.reuse, R175, R133 ;  /* 0x000000af9eb37210 */ /* 0x040fe2000783e085 */
[----:B------:R-:W-:Y:S01]  /*5610*/  IMAD.IADD R183, R119, 0x1, R176 ;  /* 0x0000000177b77824 */ /* 0x000fe200078e02b0 */
[----:B------:R-:W-:Y:S01]  /*5620*/  MOV R40, R33 ;  /* 0x0000002100287202 */ /* 0x000fe20000000f00 */
[----:B------:R-:W-:Y:S01]  /*5630*/  IMAD.MOV.U32 R44, RZ, RZ, R49 ;  /* 0x000000ffff2c7224 */ /* 0x000fe200078e0031 */
[CC--:B------:R-:W-:Y:S01]  /*5640*/  IADD3.X R178, R97.reuse, R174.reuse, R150, P1, P0 ;  /* 0x000000ae61b27210 */ /* 0x0c0fe20000fe0496 */
[----:B------:R-:W-:Y:S02]  /*5650*/  IMAD.MOV.U32 R42, RZ, RZ, R34 ;  /* 0x000000ffff2a7224 */ /* 0x000fe400078e0022 */
[----:B------:R-:W-:Y:S02]  /*5660*/  IMAD.MOV.U32 R52, RZ, RZ, R48 ;  /* 0x000000ffff347224 */ /* 0x000fe400078e0030 */
        /* <DEDUP_REMOVED lines=8> */
[----:B------:R-:W-:Y:S01]  /*56f0*/  IMAD.SHL.U32 R182, R184, 0x2, RZ ;  /* 0x00000002b8b67824 */ /* 0x000fe200078e00ff */
[----:B------:R-:W-:Y:S02]  /*5700*/  SHF.L.U32 R177, R183, 0x1, RZ ;  /* 0x00000001b7b17819 */ /* 0x000fe400000006ff */
[----:B------:R-:W-:Y:S02]  /*5710*/  ISETP.GE.AND P0, PT, R144, c[0x0][0x27c], PT ;  /* 0x00009f0090007a0c */ /* 0x000fe40003f06270 */
[----:B------:R-:W1:Y:S08]  /*5720*/  LDS.128 R20, [R182+0xc100] ;  /* 0x00c10000b6147984 */ /* 0x000e700000000c00 */
[----:B------:R-:W2:Y:S03]  /*5730*/  LDS.128 R72, [R177+0xc100] ;  /* 0x00c10000b1487984 */ /* 0x000ea60000000c00 */
        /* <DEDUP_REMOVED lines=10> */
[----:B------:R-:W-:Y:S02]  /*57e0*/  @!P0 PRMT R40, R40, 0x5410, R43 ;  /* 0x0000541028288816 */ /* 0x000fe4000000002b */
[----:B------:R-:W-:Y:S02]  /*57f0*/  @!P0 PRMT R58, R46, 0x5410, R51 ;  /* 0x000054102e3a8816 */ /* 0x000fe40000000033 */
[--C-:B------:R-:W-:Y:S02]  /*5800*/  @!P0 SHF.R.U64 R45, R34, 0x10, R35.reuse ;  /* 0x00000010222d8819 */ /* 0x100fe40000001223 */
[----:B------:R-:W-:Y:S01]  /*5810*/  @!P0 SHF.R.U32.HI R34, RZ, 0x10, R35 ;  /* 0x00000010ff228819 */ /* 0x000fe20000011623 */
[----:B------:R-:W-:Y:S01]  /*5820*/  @!P0 IMAD.U32 R56, R58, 0x10000, RZ ;  /* 0x000100003a388824 */ /* 0x000fe200078e00ff */
[C---:B------:R-:W-:Y:S02]  /*5830*/  @!P0 SHF.L.U32 R46, R48.reuse, 0x10, RZ ;  /* 0x00000010302e8819 */ /* 0x040fe400000006ff */
[----:B------:R-:W-:Y:S02]  /*5840*/  @!P0 LOP3.LUT R48, R48, 0xffff0000, RZ, 0xc0, !PT ;  /* 0xffff000030308812 */ /* 0x000fe400078ec0ff */
[----:B------:R-:W-:Y:S01]  /*5850*/  @!P0 LOP3.LUT R58, R58, 0xffff0000, RZ, 0xc0, !PT ;  /* 0xffff00003a3a8812 */ /* 0x000fe200078ec0ff */
[----:B-1----:R-:W-:Y:S01]  /*5860*/  @!P0 IMAD.U32 R43, R21, 0x10000, RZ ;  /* 0x00010000152b8824 */ /* 0x002fe200078e00ff */
[----:B------:R-:W-:Y:S02]  /*5870*/  @!P0 SHF.R.U64 R32, R32, 0x10, R33 ;  /* 0x0000001020208819 */ /* 0x000fe40000001221 */
[----:B------:R-:W-:Y:S01]  /*5880*/  MOV R33, R35 ;  /* 0x0000002300217202 */ /* 0x000fe20000000f00 */
[----:B------:R-:W-:Y:S01]  /*5890*/  @!P0 FMUL.FTZ R182, R43, R46 ;  /* 0x0000002e2bb68220 */ /* 0x000fe20000410000 */
[----:B------:R-:W-:Y:S01]  /*58a0*/  @!P0 PRMT R35, R42, 0x5410, R45 ;  /* 0x000054102a238816 */ /* 0x000fe2000000002d */
[----:B------:R-:W-:Y:S01]  /*58b0*/  @!P0 IMAD.U32 R42, R20, 0x10000, RZ ;  /* 0x00010000142a8824 */ /* 0x000fe200078e00ff */
[----:B------:R-:W-:Y:S01]  /*58c0*/  @!P0 PRMT R32, R41, 0x5410, R32 ;  /* 0x0000541029208816 */ /* 0x000fe20000000020 */
[----:B--2---:R-:W-:Y:S01]  /*58d0*/  @!P0 IMAD.U32 R44, R72, 0x10000, RZ ;  /* 0x00010000482c8824 */ /* 0x004fe200078e00ff */
[C---:B------:R-:W-:Y:S01]  /*58e0*/  @!P0 SHF.L.U32 R51, R73.reuse, 0x10, RZ ;  /* 0x0000001049338819 */ /* 0x040fe200000006ff */
[----:B------:R-:W-:Y:S01]  /*58f0*/  @!P0 FMUL.FTZ R177, R42, R49 ;  /* 0x000000312ab18220 */ /* 0x000fe20000410000 */
[----:B------:R-:W-:Y:S01]  /*5900*/  @!P0 LOP3.LUT R53, R73, 0xffff0000, RZ, 0xc0, !PT ;  /* 0xffff000049358812 */ /* 0x000fe200078ec0ff */
[----:B------:R-:W-:Y:S01]  /*5910*/  @!P0 IMAD.U32 R41, R32, 0x10000, RZ ;  /* 0x0001000020298824 */ /* 0x000fe200078e00ff */
[C---:B------:R-:W-:Y:S01]  /*5920*/  @!P0 LOP3.LUT R54, R74.reuse, 0xffff0000, RZ, 0xc0, !PT ;  /* 0xffff00004a368812 */ /* 0x040fe200078ec0ff */
[----:B------:R-:W-:Y:S01]  /*5930*/  @!P0 IMAD.U32 R55, R74, 0x10000, RZ ;  /* 0x000100004a378824 */ /* 0x000fe200078e00ff */
[----:B------:R-:W-:Y:S01]  /*5940*/  @!P0 LOP3.LUT R60, R75, 0xffff0000, RZ, 0xc0, !PT ;  /* 0xffff00004b3c8812 */ /* 0x000fe200078ec0ff */
[-C--:B------:R-:W-:Y:S01]  /*5950*/  @!P0 FMUL.FTZ R2, R42, R41.reuse ;  /* 0x000000292a028220 */ /* 0x080fe20000410000 */
[----:B------:R-:W-:Y:S01]  /*5960*/  @!P0 LOP3.LUT R32, R32, 0xffff0000, RZ, 0xc0, !PT ;  /* 0xffff000020208812 */ /* 0x000fe200078ec0ff */
[----:B------:R-:W-:Y:S01]  /*5970*/  @!P0 FFMA.FTZ R177, R44, R41, -R177 ;  /* 0x000000292cb18223 */ /* 0x000fe200000108b1 */
[----:B------:R-:W-:Y:S01]  /*5980*/  @!P0 LOP3.LUT R41, R21, 0xffff0000, RZ, 0xc0, !PT ;  /* 0xffff000015298812 */ /* 0x000fe200078ec0ff */
[----:B------:R-:W-:Y:S01]  /*5990*/  @!P0 FFMA.FTZ R2, R49, R44, R2 ;  /* 0x0000002c31028223 */ /* 0x000fe20000010002 */
[----:B------:R-:W-:Y:S01]  /*59a0*/  @!P0 LOP3.LUT R49, R72, 0xffff0000, RZ, 0xc0, !PT ;  /* 0xffff000048318812 */ /* 0x000fe200078ec0ff */
[----:B------:R-:W-:Y:S01]  /*59b0*/  @!P0 IMAD.U32 R57, R75, 0x10000, RZ ;  /* 0x000100004b398824 */ /* 0x000fe200078e00ff */
[----:B------:R-:W-:Y:S01]  /*59c0*/  @!P0 PRMT R33, R33, 0x5410, R34 ;  /* 0x0000541021218816 */ /* 0x000fe20000000022 */
[----:B------:R-:W-:Y:S01]  /*59d0*/  @!P0 IMAD.U32 R34, R40, 0x10000, RZ ;  /* 0x0001000028228824 */ /* 0x000fe200078e00ff */
[----:B------:R-:W-:Y:S01]  /*59e0*/  @!P0 LOP3.LUT R44, R50, 0xffff0000, RZ, 0xc0, !PT ;  /* 0xffff0000322c8812 */ /* 0x000fe200078ec0ff */
[----:B------:R-:W-:Y:S02]  /*59f0*/  @!P0 FMUL.FTZ R183, R41, R48 ;  /* 0x0000003029b78220 */ /* 0x000fe40000410000 */
[-C--:B------:R-:W-:Y:S01]  /*5a00*/  @!P0 FMUL.FTZ R4, R43, R34.reuse ;  /* 0x000000222b048220 */ /* 0x080fe20000410000 */
[----:B------:R-:W-:Y:S01]  /*5a10*/  @!P0 LOP3.LUT R43, R20, 0xffff0000, RZ, 0xc0, !PT ;  /* 0xffff0000142b8812 */ /* 0x000fe200078ec0ff */
[----:B------:R-:W-:Y:S01]  /*5a20*/  @!P0 FFMA.FTZ R182, R51, R34, -R182 ;  /* 0x0000002233b68223 */ /* 0x000fe200000108b6 */
[----:B------:R-:W-:Y:S01]  /*5a30*/  @!P0 LOP3.LUT R34, R40, 0xffff0000, RZ, 0xc0, !PT ;  /* 0xffff000028228812 */ /* 0x000fe200078ec0ff */
[C---:B------:R-:W-:Y:S01]  /*5a40*/  @!P0 IMAD.U32 R50, R52.reuse, 0x10000, RZ ;  /* 0x0001000034328824 */ /* 0x040fe200078e00ff */
[----:B------:R-:W-:Y:S01]  /*5a50*/  @!P0 LOP3.LUT R52, R52, 0xffff0000, RZ, 0xc0, !PT ;  /* 0xffff000034348812 */ /* 0x000fe200078ec0ff */
[----:B------:R-:W-:Y:S02]  /*5a60*/  @!P0 FMUL.FTZ R184, R43, R44 ;  /* 0x0000002c2bb88220 */ /* 0x000fe40000410000 */
[-C--:B------:R-:W-:Y:S02]  /*5a70*/  @!P0 FMUL.FTZ R5, R41, R34.reuse ;  /* 0x0000002229058220 */ /* 0x080fe40000410000 */
        /* <DEDUP_REMOVED lines=15> */
[-C--:B------:R-:W-:Y:S01]  /*5b70*/  @!P0 FMUL.FTZ R6, R41, R32.reuse ;  /* 0x0000002029068220 */ /* 0x080fe20000410000 */
        /* <DEDUP_REMOVED lines=32> */
.L_x_1846:
[----:B------:R-:W-:Y:S05]  /*5d80*/  BSYNC B0 ;  /* 0x0000000000007941 */ /* 0x000fea0003800000 */
.L_x_1845:
[----:B------:R-:W-:Y:S01]  /*5d90*/  ISETP.GE.AND P0, PT, R139, c[0x0][0x1d4], PT ;  /* 0x000075008b007a0c */ /* 0x000fe20003f06270 */
[----:B------:R-:W-:Y:S01]  /*5da0*/  @!UPT UIADD3 URZ, URZ, URZ, URZ ;  /* 0x0000003f3f3ff290 */ /* 0x000fe2000fffe03f */
[----:B------:R-:W-:Y:S11]  /*5db0*/  BSSY B0, `(.L_x_1847) ;  /* 0x0000074000007945 */ /* 0x000ff60003800000 */
[----:B------:R-:W-:-:S05]  /*5dc0*/  @P0 BRA `(.L_x_1848) ;  /* 0x0000072000000947 */ /* 0x000fca0003800000 */
[----:B------:R-:W-:Y:S01]  /*5dd0*/  ISETP.GE.AND P2, PT, R120, c[0x0][0x1d4], PT ;  /* 0x0000750078007a0c */ /* 0x000fe20003f46270 */
[--C-:B-1----:R-:W-:Y:S01]  /*5de0*/  IMAD.IADD R74, R111, 0x1, R176.reuse ;  /* 0x000000016f4a7824 */ /* 0x102fe200078e02b0 */
[-C--:B------:R-:W-:Y:S01]  /*5df0*/  IADD3 R73, P1, P0, R158, R175.reuse, R131 ;  /* 0x000000af9e497210 */ /* 0x080fe2000783e083 */
[----:B------:R-:W-:Y:S02]  /*5e00*/  IMAD.IADD R60, R117, 0x1, R176 ;  /* 0x00000001753c7824 */ /* 0x000fe400078e02b0 */
[----:B------:R-:W-:Y:S01]  /*5e10*/  IMAD.SHL.U32 R58, R74, 0x2, RZ ;  /* 0x000000024a3a7824 */ /* 0x000fe200078e00ff */
[CC--:B------:R-:W-:Y:S04]  /*5e20*/  IADD3.X R56, R97.reuse, R174.reuse, R148, P1, P0 ;  /* 0x000000ae61387210 */ /* 0x0c0fe80000fe0494 */
[----:B------:R-:W1:Y:S03]  /*5e30*/  LDS.128 R20, [R58+0xc100] ;  /* 0x00c100003a147984 */ /* 0x000e660000000c00 */
[----:B------:R-:W-:Y:S04]  /*5e40*/  @!P2 IADD3 R50, P1, P0, R158, R175, R120 ;  /* 0x000000af9e32a210 */ /* 0x000fe8000783e078 */
[----:B------:R-:W-:Y:S02]  /*5e50*/  @!P2 IADD3.X R57, R97, R174, R130, P1, P0 ;  /* 0x000000ae6139a210 */ /* 0x000fe40000fe0482 */
[C---:B------:R-:W-:Y:S04]  /*5e60*/  LEA R72, P0, R73.reuse, c[0x0][0x1c8], 0x1 ;  /* 0x0000720049487a11 */ /* 0x040fe800078008ff */
[----:B------:R-:W-:Y:S02]  /*5e70*/  LEA.HI.X R73, R73, c[0x0][0x1cc], R56, 0x1, P0 ;  /* 0x0000730049497a11 */ /* 0x000fe400000f0c38 */
[C---:B------:R-:W-:Y:S04]  /*5e80*/  @!P2 LEA R56, P0, R50.reuse, c[0x0][0x1c8], 0x1 ;  /* 0x000072003238aa11 */ /* 0x040fe800078008ff */
[----:B------:R-:W-:Y:S01]  /*5e90*/  @!P2 LEA.HI.X R57, R50, c[0x0][0x1cc], R57, 0x1, P0 ;  /* 0x000073003239aa11 */ /* 0x000fe200000f0c39 */
[----:B------:R-:W-:Y:S01]  /*5ea0*/  IMAD.SHL.U32 R50, R60, 0x2, RZ ;  /* 0x000000023c327824 */ /* 0x000fe200078e00ff */
[----:B------:R-:W-:Y:S04]  /*5eb0*/  ISETP.GE.AND P0, PT, R139, c[0x0][0x27c], PT ;  /* 0x00009f008b007a0c */ /* 0x000fe80003f06270 */
[----:B------:R-:W2:Y:S09]  /*5ec0*/  LDS.128 R52, [R50+0xc100] ;  /* 0x00c1000032347984 */ /* 0x000eb20000000c00 */
[--C-:B------:R-:W-:Y:S02]  /*5ed0*/  @!P0 SHF.R.U64 R26, R26, 0x10, R27.reuse ;  /* 0x000000101a1a8819 */ /* 0x100fe4000000121b */
[----:B------:R-:W-:Y:S02]  /*5ee0*/  @!P0 SHF.R.U32.HI R27, RZ, 0x10, R27 ;  /* 0x00000010ff1b8819 */ /* 0x000fe4000001161b */
[----:B------:R-:W-:Y:S02]  /*5ef0*/  @!P0 SHF.R.U32.HI R32, RZ, 0x10, R69 ;  /* 0x00000010ff208819 */ /* 0x000fe40000011645 */
[----:B------:R-:W-:Y:S01]  /*5f00*/  @!P0 PRMT R39, R39, 0x5410, R26 ;  /* 0x0000541027278816 */ /* 0x000fe2000000001a */
[----:B-1----:R-:W-:Y:S01]  /*5f10*/  @!P0 IMAD.U32 R26, R20, 0x10000, RZ ;  /* 0x00010000141a8824 */ /* 0x002fe200078e00ff */
[----:B------:R-:W-:Y:S02]  /*5f20*/  @!P0 SHF.R.U64 R35, R70, 0x10, R71 ;  /* 0x0000001046238819 */ /* 0x000fe40000001247 */
[----:B------:R-:W-:Y:S02]  /*5f30*/  @!P0 PRMT R38, R38, 0x5410, R27 ;  /* 0x0000541026268816 */ /* 0x000fe4000000001b */
[----:B------:R-:W-:Y:S02]  /*5f40*/  @!P0 LOP3.LUT R27, R20, 0xffff0000, RZ, 0xc0, !PT ;  /* 0xffff0000141b8812 */ /* 0x000fe400078ec0ff */
[----:B------:R-:W-:Y:S02]  /*5f50*/  @!P0 PRMT R79, R79, 0x5410, R32 ;  /* 0x000054104f4f8816 */ /* 0x000fe40000000020 */
[----:B------:R-:W-:Y:S02]  /*5f60*/  @!P0 PRMT R78, R78, 0x5410, R35 ;  /* 0x000054104e4e8816 */ /* 0x000fe40000000023 */
[----:B------:R-:W-:Y:S02]  /*5f70*/  @!P0 LOP3.LUT R40, R79, 0xffff0000, RZ, 0xc0, !PT ;  /* 0xffff00004f288812 */ /* 0x000fe400078ec0ff */
[C---:B------:R-:W-:Y:S01]  /*5f80*/  @!P0 LOP3.LUT R44, R78.reuse, 0xffff0000, RZ, 0xc0, !PT ;  /* 0xffff00004e2c8812 */ /* 0x040fe200078ec0ff */
[----:B------:R-:W-:Y:S01]  /*5f90*/  @!P0 IMAD.U32 R43, R78, 0x10000, RZ ;  /* 0x000100004e2b8824 */ /* 0x000fe200078e00ff */
[----:B------:R-:W-:Y:S02]  /*5fa0*/  @!P0 SHF.R.U64 R24, R24, 0x10, R25 ;  /* 0x0000001018188819 */ /* 0x000fe40000001219 */
[----:B------:R-:W-:Y:S02]  /*5fb0*/  @!P0 SHF.R.U64 R33, R68, 0x10, R69 ;  /* 0x0000001044218819 */ /* 0x000fe40000001245 */
[----:B------:R-:W-:Y:S02]  /*5fc0*/  @!P0 PRMT R37, R37, 0x5410, R24 ;  /* 0x0000541025258816 */ /* 0x000fe40000000018 */
[----:B------:R-:W-:Y:S02]  /*5fd0*/  @!P0 SHF.R.U32.HI R25, RZ, 0x10, R25 ;  /* 0x00000010ff198819 */ /* 0x000fe40000011619 */
[----:B------:R-:W-:Y:S01]  /*5fe0*/  @!P0 LOP3.LUT R24, R37, 0xffff0000, RZ, 0xc0, !PT ;  /* 0xffff000025188812 */ /* 0x000fe200078ec0ff */
[C---:B--2---:R-:W-:Y:S01]  /*5ff0*/  @!P0 IMAD.U32 R32, R52.reuse, 0x10000, RZ ;  /* 0x0001000034208824 */ /* 0x044fe200078e00ff */
[----:B------:R-:W-:Y:S01]  /*6000*/  @!P0 LOP3.LUT R35, R52, 0xffff0000, RZ, 0xc0, !PT ;  /* 0xffff000034238812 */ /* 0x000fe200078ec0ff */
[C---:B------:R-:W-:Y:S01]  /*6010*/  @!P0 IMAD.U32 R42, R54.reuse, 0x10000, RZ ;  /* 0x00010000362a8824 */ /* 0x040fe200078e00ff */
[----:B------:R-:W-:Y:S01]  /*6020*/  @!P0 LOP3.LUT R41, R53, 0xffff0000, RZ, 0xc0, !PT ;  /* 0xffff000035298812 */ /* 0x000fe200078ec0ff */
[----:B------:R-:W-:Y:S01]  /*6030*/  @!P0 FMUL.FTZ R3, R27, R24 ;  /* 0x000000181b038220 */ /* 0x000fe20000410000 */
[----:B------:R-:W-:Y:S01]  /*6040*/  @!P0 LOP3.LUT R45, R54, 0xffff0000, RZ, 0xc0, !PT ;  /* 0xffff0000362d8812 */ /* 0x000fe200078ec0ff */
[C---:B------:R-:W-:Y:S01]  /*6050*/  @!P0 IMAD.U32 R46, R55.reuse, 0x10000, RZ ;  /* 0x00010000372e8824 */ /* 0x040fe200078e00ff */
[----:B------:R-:W-:Y:S02]  /*6060*/  @!P0 LOP3.LUT R51, R55, 0xffff0000, RZ, 0xc0, !PT ;  /* 0xffff000037338812 */ /* 0x000fe400078ec0ff */
[----:B------:R-:W-:Y:S02]  /*6070*/  @!P0 SHF.R.U32.HI R34, RZ, 0x10, R71 ;  /* 0x00000010ff228819 */ /* 0x000fe40000011647 */
[----:B------:R-:W-:Y:S02]  /*6080*/  @!P0 PRMT R80, R80, 0x5410, R33 ;  /* 0x0000541050508816 */ /* 0x000fe40000000021 */
[----:B------:R-:W-:Y:S01]  /*6090*/  @!P0 PRMT R36, R36, 0x5410, R25 ;  /* 0x0000541024248816 */ /* 0x000fe20000000019 */
[----:B------:R-:W-:Y:S01]  /*60a0*/  @!P0 IMAD.U32 R25, R37, 0x10000, RZ ;  /* 0x0001000025198824 */ /* 0x000fe200078e00ff */
[----:B------:R-:W-:Y:S02]  /*60b0*/  @!P0 SHF.L.U32 R33, R80, 0x10, RZ ;  /* 0x0000001050218819 */ /* 0x000fe400000006ff */
[----:B------:R-:W-:Y:S01]  /*60c0*/  @!P0 PRMT R77, R77, 0x5410, R34 ;  /* 0x000054104d4d8816 */ /* 0x000fe20000000022 */
[----:B------:R-:W-:Y:S01]  /*60d0*/  @!P0 FMUL.FTZ R2, R26, R25 ;  /* 0x000000191a028220 */ /* 0x000fe20000410000 */
[----:B------:R-:W-:Y:S01]  /*60e0*/  @!P0 LOP3.LUT R34, R80, 0xffff0000, RZ, 0xc0, !PT ;  /* 0xffff000050228812 */ /* 0x000fe200078ec0ff */
[----:B------:R-:W-:Y:S01]  /*60f0*/  @!P0 FMUL.FTZ R50, R26, R33 ;  /* 0x000000211a328220 */ /* 0x000fe20000410000 */
[----:B------:R-:W-:Y:S01]  /*6100*/  @!P0 SHF.L.U32 R26, R21, 0x10, RZ ;  /* 0x00000010151a8819 */ /* 0x000fe200000006ff */
[----:B------:R-:W-:Y:S01]  /*6110*/  @!P0 FFMA.FTZ R2, R33, R32, R2 ;  /* 0x0000002021028223 */ /* 0x000fe20000010002 */
[----:B------:R-:W-:Y:S01]  /*6120*/  @!P0 LOP3.LUT R48, R77, 0xffff0000, RZ, 0xc0, !PT ;  /* 0xffff00004d308812 */ /* 0x000fe200078ec0ff */
[----:B------:R-:W-:Y:S01]  /*6130*/  @!P0 FMUL.FTZ R75, R27, R34 ;  /* 0x000000221b4b8220 */ /* 0x000fe20000410000 */
[----:B------:R-:W-:Y:S01]  /*6140*/  @!P0 LOP3.LUT R27, R21, 0xffff0000, RZ, 0xc0, !PT ;  /* 0xffff0000151b8812 */ /* 0x000fe200078ec0ff */
[----:B------:R-:W-:Y:S02]  /*6150*/  @!P0 IMAD.U32 R33, R79, 0x10000, RZ ;  /* 0x000100004f218824 */ /* 0x000fe400078e00ff */
[----:B------:R-:W-:Y:S01]  /*6160*/  @!P0 FFMA.FTZ R75, R35, R24, -R75 ;  /* 0x00000018234b8223 */ /* 0x000fe2000001084b */
[----:B------:R-:W-:Y:S01]  /*6170*/  @!P0 LOP3.LUT R24, R36, 0xffff0000, RZ, 0xc0, !PT ;  /* 0xffff000024188812 */ /* 0x000fe200078ec0ff */
[----:B------:R-:W-:Y:S02]  /*6180*/  @!P0 FFMA.FTZ R50, R32, R25, -R50 ;  /* 0x0000001920328223 */ /* 0x000fe40000010832 */
[----:B------:R-:W-:Y:S02]  /*6190*/  @!P0 IMAD.U32 R25, R36, 0x10000, RZ ;  /* 0x0001000024198824 */ /* 0x000fe400078e00ff */
[----:B------:R-:W-:Y:S01]  /*61a0*/  @!P0 FMUL.FTZ R177, R27, R40 ;  /* 0x000000281bb18220 */ /* 0x000fe20000410000 */
[----:B------:R-:W-:Y:S01]  /*61b0*/  @!P0 F2FP.BF16.PACK_AB R50, R75, R50 ;  /* 0x000000324b32823e */ /* 0x000fe200000010ff */
[----:B------:R-:W-:Y:S02]  /*61c0*/  @!P0 IMAD.U32 R32, R53, 0x10000, RZ ;  /* 0x0001000035208824 */ /* 0x000fe400078e00ff */
[C---:B------:R-:W-:Y:S02]  /*61d0*/  @!P0 FMUL.FTZ R58, R26.reuse, R33 ;  /* 0x000000211a3a8220 */ /* 0x040fe40000410000 */
[-C--:B------:R-:W-:Y:S01]  /*61e0*/  @!P0 FMUL.FTZ R4, R26, R25.reuse ;  /* 0x000000191a048220 */ /* 0x080fe20000410000 */
[C---:B------:R-:W-:Y:S01]  /*61f0*/  @!P0 SHF.L.U32 R26, R22.reuse, 0x10, RZ ;  /* 0x00000010161a8819 */ /* 0x040fe200000006ff */
[-C--:B------:R-:W-:Y:S01]  /*6200*/  @!P0 FMUL.FTZ R5, R27, R24.reuse ;  /* 0x000000181b058220 */ /* 0x080fe20000410000 */
[----:B------:R-:W-:Y:S01]  /*6210*/  @!P0 LOP3.LUT R27, R22, 0xffff0000, RZ, 0xc0, !PT ;  /* 0xffff0000161b8812 */ /* 0x000fe200078ec0ff */
[----:B------:R-:W-:Y:S01]  /*6220*/  @!P0 FFMA.FTZ R177, R41, R24, -R177 ;  /* 0x0000001829b18223 */ /* 0x000fe200000108b1 */
[C---:B------:R-:W-:Y:S01]  /*6230*/  @!P0 LOP3.LUT R24, R39.reuse, 0xffff0000, RZ, 0xc0, !PT ;  /* 0xffff000027188812 */ /* 0x040fe200078ec0ff */
[----:B------:R-:W-:Y:S02]  /*6240*/  @!P0 FFMA.FTZ R58, R32, R25, -R58 ;  /* 0x00000019203a8223 */ /* 0x000fe4000001083a */
[----:B------:R-:W-:Y:S02]  /*6250*/  @!P0 IMAD.U32 R25, R39, 0x10000, RZ ;  /* 0x0001000027198824 */ /* 0x000fe400078e00ff */
[C---:B------:R-:W-:Y:S01]  /*6260*/  @!P0 FMUL.FTZ R74, R26.reuse, R43 ;  /* 0x0000002b1a4a8220 */ /* 0x040fe20000410000 */
[----:B------:R-:W-:Y:S01]  /*6270*/  @!P0 F2FP.BF16.PACK_AB R177, R177, R58 ;  /* 0x0000003ab1b1823e */ /* 0x000fe200000010ff */
[C---:B------:R-:W-:Y:S02]  /*6280*/  @!P0 FMUL.FTZ R181, R27.reuse, R44 ;  /* 0x0000002c1bb58220 */ /* 0x040fe40000410000 */
[----:B------:R-:W-:Y:S01]  /*6290*/  @!P0 FMUL.FTZ R6, R26, R25 ;  /* 0x000000191a068220 */ /* 0x000fe20000410000 */
[----:B------:R-:W-:Y:S01]  /*62a0*/  @!P0 MOV R53, R177 ;  /* 0x000000b100358202 */ /* 0x000fe20000000f00 */
[-C--:B------:R-:W-:Y:S01]  /*62b0*/  @!P0 FMUL.FTZ R7, R27, R24.reuse ;  /* 0x000000181b078220 */ /* 0x080fe20000410000 */
[----:B------:R-:W-:Y:S01]  /*62c0*/  @!P0 SHF.L.U32 R26, R23, 0x10, RZ ;  /* 0x00000010171a8819 */ /* 0x000fe200000006ff */
[----:B------:R-:W-:Y:S01]  /*62d0*/  @!P0 IMAD.U32 R49, R77, 0x10000, RZ ;  /* 0x000100004d318824 */ /* 0x000fe200078e00ff */
[----:B------:R-:W-:Y:S01]  /*62e0*/  @!P0 LOP3.LUT R27, R23, 0xffff0000, RZ, 0xc0, !PT ;  /* 0xffff0000171b8812 */ /* 0x000fe200078ec0ff */
[----:B------:R-:W-:Y:S01]  /*62f0*/  @!P0 FFMA.FTZ R181, R45, R24, -R181 ;  /* 0x000000182db58223 */ /* 0x000fe200000108b5 */
[----:B------:R-:W-:Y:S01]  /*6300*/  @!P0 LOP3.LUT R24, R38, 0xffff0000, RZ, 0xc0, !PT ;  /* 0xffff000026188812 */ /* 0x000fe200078ec0ff */
[----:B------:R-:W-:Y:S02]  /*6310*/  @!P0 FFMA.FTZ R74, R42, R25, -R74 ;  /* 0x000000192a4a8223 */ /* 0x000fe4000001084a */
[----:B------:R-:W-:Y:S02]  /*6320*/  @!P0 IMAD.U32 R25, R38, 0x10000, RZ ;  /* 0x0001000026198824 */ /* 0x000fe400078e00ff */
[----:B------:R-:W-:Y:S01]  /*6330*/  @!P0 FMUL.FTZ R60, R26, R49 ;  /* 0x000000311a3c8220 */ /* 0x000fe20000410000 */
[----:B------:R-:W-:Y:S01]  /*6340*/  @!P0 F2FP.BF16.PACK_AB R74, R181, R74 ;  /* 0x0000004ab54a823e */ /* 0x000fe200000010ff */
[----:B------:R-:W-:Y:S02]  /*6350*/  @!P0 FMUL.FTZ R179, R27, R48 ;  /* 0x000000301bb38220 */ /* 0x000fe40000410000 */
[----:B------:R-:W-:Y:S02]  /*6360*/  @!P0 FFMA.FTZ R3, R34, R35, R3 ;  /* 0x0000002322038223 */ /* 0x000fe40000010003 */
[----:B------:R-:W-:Y:S02]  /*6370*/  @!P0 FFMA.FTZ R4, R33, R32, R4 ;  /* 0x0000002021048223 */ /* 0x000fe40000010004 */
[----:B------:R-:W-:Y:S01]  /*6380*/  @!P0 FFMA.FTZ R60, R46, R25, -R60 ;  /* 0x000000192e3c8223 */ /* 0x000fe2000001083c */
[----:B------:R-:W-:Y:S01]  /*6390*/  @!P0 F2FP.BF16.PACK_AB R58, R3, R2 ;  /* 0x00000002033a823e */ /* 0x000fe200000010ff */
[----:B------:R-:W-:Y:S02]  /*63a0*/  @!P0 FFMA.FTZ R179, R51, R24, -R179 ;  /* 0x0000001833b38223 */ /* 0x000fe400000108b3 */
[----:B------:R-:W-:Y:S02]  /*63b0*/  @!P0 FFMA.FTZ R5, R40, R41, R5 ;  /* 0x0000002928058223 */ /* 0x000fe40000010005 */
[----:B------:R-:W-:Y:S01]  /*63c0*/  @!P0 FMUL.FTZ R8, R26, R25 ;  /* 0x000000191a088220 */ /* 0x000fe20000410000 */
[----:B------:R-:W-:Y:S01]  /*63d0*/  @!P0 F2FP.BF16.PACK_AB R179, R179, R60 ;  /* 0x0000003cb3b3823e */ /* 0x000fe200000010ff */
        /* <DEDUP_REMOVED lines=17> */
.L_x_1848:
[----:B------:R-:W-:Y:S05]  /*64f0*/  BSYNC B0 ;  /* 0x0000000000007941 */ /* 0x000fea0003800000 */
.L_x_1847:
[----:B------:R-:W-:Y:S11]  /*6500*/  ISETP.GE.AND P0, PT, R138, c[0x0][0x1d4], PT ;  /* 0x000075008a007a0c */ /* 0x000ff60003f06270 */
[----:B------:R-:W-:Y:S02]  /*6510*/  @!UPT UIADD3 URZ, URZ, URZ, URZ ;  /* 0x0000003f3f3ff290 */ /* 0x000fe4000fffe03f */
[----:B------:R-:W-:-:S05]  /*6520*/  @P0 BRA `(.L_x_1832) ;  /* 0x0000092000000947 */ /* 0x000fca0003800000 */
[----:B------:R-:W-:Y:S04]  /*6530*/  IADD3 R46, P1, P0, R158, R175, R129 ;  /* 0x000000af9e2e7210 */ /* 0x000fe8000783e081 */
[----:B------:R-:W-:Y:S02]  /*6540*/  IADD3.X R45, R97, R174, R134, P1, P0 ;  /* 0x000000ae612d7210 */ /* 0x000fe40000fe0486 */
[C---:B------:R-:W-:Y:S04]  /*6550*/  LEA R44, P0, R46.reuse, c[0x0][0x1c8], 0x1 ;  /* 0x000072002e2c7a11 */ /* 0x040fe800078008ff */
[----:B------:R-:W-:Y:S01]  /*6560*/  LEA.HI.X R45, R46, c[0x0][0x1cc], R45, 0x1, P0 ;  /* 0x000073002e2d7a11 */ /* 0x000fe200000f0c2d */
[--C-:B------:R-:W-:Y:S01]  /*6570*/  IMAD.IADD R46, R109, 0x1, R176.reuse ;  /* 0x000000016d2e7824 */ /* 0x100fe200078e02b0 */
[----:B------:R-:W-:Y:S01]  /*6580*/  ISETP.GE.AND P0, PT, R138, c[0x0][0x27c], PT ;  /* 0x00009f008a007a0c */ /* 0x000fe20003f06270 */
[----:B------:R-:W-:Y:S02]  /*6590*/  IMAD.IADD R176, R115, 0x1, R176 ;  /* 0x0000000173b07824 */ /* 0x000fe400078e02b0 */
[----:B-1----:R-:W-:Y:S03]  /*65a0*/  IMAD.SHL.U32 R52, R46, 0x2, RZ ;  /* 0x000000022e347824 */ /* 0x002fe600078e00ff */
[----:B------:R-:W-:Y:S02]  /*65b0*/  SHF.L.U32 R42, R176, 0x1, RZ ;  /* 0x00000001b02a7819 */ /* 0x000fe400000006ff */
[----:B------:R-:W1:Y:S05]  /*65c0*/  LDS.128 R20, [R52+0xc100] ;  /* 0x00c1000034147984 */ /* 0x000e6a0000000c00 */
[----:B------:R-:W-:Y:S02]  /*65d0*/  @!P0 SHF.R.U32.HI R24, RZ, 0x10, R65 ;  /* 0x00000010ff188819 */ /* 0x000fe40000011641 */
[----:B------:R-:W-:Y:S01]  /*65e0*/  @!P0 SHF.R.U32.HI R33, RZ, 0x10, R67 ;  /* 0x00000010ff218819 */ /* 0x000fe20000011643 */
[----:B------:R2:W3:Y:S01]  /*65f0*/  LDS.128 R48, [R42+0xc100] ;  /* 0x00c100002a307984 */ /* 0x0004e20000000c00 */
[----:B------:R-:W-:Y:S02]  /*6600*/  @!P0 PRMT R63, R63, 0x5410, R24 ;  /* 0x000054103f3f8816 */ /* 0x000fe40000000018 */
[----:B------:R-:W-:Y:S02]  /*6610*/  @!P0 PRMT R62, R62, 0x5410, R33 ;  /* 0x000054103e3e8816 */ /* 0x000fe40000000021 */
[----:B------:R-:W-:Y:S02]  /*6620*/  @!P0 SHF.R.U64 R16, R16, 0x10, R17 ;  /* 0x0000001010108819 */ /* 0x000fe40000001211 */
[----:B------:R-:W-:Y:S01]  /*6630*/  @!P0 SHF.R.U64 R27, R64, 0x10, R65 ;  /* 0x00000010401b8819 */ /* 0x000fe20000001241 */
[----:B------:R-:W-:Y:S01]  /*6640*/  @!P0 IMAD.U32 R41, R62, 0x10000, RZ ;  /* 0x000100003e298824 */ /* 0x000fe200078e00ff */
[----:B------:R-:W-:Y:S02]  /*6650*/  @!P0 PRMT R29, R29, 0x5410, R16 ;  /* 0x000054101d1d8816 */ /* 0x000fe40000000010 */
[----:B------:R-:W-:Y:S02]  /*6660*/  @!P0 SHF.R.U32.HI R17, RZ, 0x10, R17 ;  /* 0x00000010ff118819 */ /* 0x000fe40000011611 */
[C---:B------:R-:W-:Y:S02]  /*6670*/  @!P0 LOP3.LUT R16, R29.reuse, 0xffff0000, RZ, 0xc0, !PT ;  /* 0xffff00001d108812 */ /* 0x040fe400078ec0ff */
[----:B------:R-:W-:Y:S02]  /*6680*/  @!P0 PRMT R76, R76, 0x5410, R27 ;  /* 0x000054104c4c8816 */ /* 0x000fe4000000001b */
[----:B------:R-:W-:Y:S01]  /*6690*/  @!P0 PRMT R28, R28, 0x5410, R17 ;  /* 0x000054101c1c8816 */ /* 0x000fe20000000011 */
[----:B------:R-:W-:Y:S01]  /*66a0*/  @!P0 IMAD.U32 R17, R29, 0x10000, RZ ;  /* 0x000100001d118824 */ /* 0x000fe200078e00ff */
[----:B------:R-:W-:Y:S01]  /*66b0*/  @!P0 LOP3.LUT R32, R63, 0xffff0000, RZ, 0xc0, !PT ;  /* 0xffff00003f208812 */ /* 0x000fe200078ec0ff */
[----:B------:R-:W-:Y:S01]  /*66c0*/  @!P0 IMAD.U32 R27, R76, 0x10000, RZ ;  /* 0x000100004c1b8824 */ /* 0x000fe200078e00ff */
[----:B------:R-:W-:Y:S02]  /*66d0*/  @!P0 LOP3.LUT R40, R62, 0xffff0000, RZ, 0xc0, !PT ;  /* 0xffff00003e288812 */ /* 0x000fe400078ec0ff */
[----:B------:R-:W-:Y:S02]  /*66e0*/  @!P0 SHF.R.U64 R18, R18, 0x10, R19 ;  /* 0x0000001012128819 */ /* 0x000fe40000001213 */
[----:B------:R-:W-:Y:S02]  /*66f0*/  @!P0 SHF.R.U64 R26, R66, 0x10, R67 ;  /* 0x00000010421a8819 */ /* 0x000fe40000001243 */
[----:B------:R-:W-:Y:S02]  /*6700*/  @!P0 PRMT R31, R31, 0x5410, R18 ;  /* 0x000054101f1f8816 */ /* 0x000fe40000000012 */
[----:B------:R-:W-:Y:S02]  /*6710*/  @!P0 SHF.R.U32.HI R25, RZ, 0x10, R19 ;  /* 0x00000010ff198819 */ /* 0x000fe40000011613 */
[----:B------:R-:W-:Y:S01]  /*6720*/  @!P0 PRMT R61, R61, 0x5410, R26 ;  /* 0x000054103d3d8816 */ /* 0x000fe2000000001a */
[----:B-1----:R-:W-:Y:S01]  /*6730*/  @!P0 IMAD.U32 R18, R20, 0x10000, RZ ;  /* 0x0001000014128824 */ /* 0x002fe200078e00ff */
[----:B------:R-:W-:Y:S02]  /*6740*/  @!P0 LOP3.LUT R26, R76, 0xffff0000, RZ, 0xc0, !PT ;  /* 0xffff00004c1a8812 */ /* 0x000fe400078ec0ff */
[----:B------:R-:W-:Y:S01]  /*6750*/  @!P0 LOP3.LUT R19, R20, 0xffff0000, RZ, 0xc0, !PT ;  /* 0xffff000014138812 */ /* 0x000fe200078ec0ff */
[----:B------:R-:W-:Y:S01]  /*6760*/  @!P0 FMUL.FTZ R2, R18, R17 ;  /* 0x0000001112028220 */ /* 0x000fe20000410000 */
[----:B------:R-:W-:Y:S01]  /*6770*/  @!P0 PRMT R30, R30, 0x5410, R25 ;  /* 0x000054101e1e8816 */ /* 0x000fe20000000019 */
[----:B--2---:R-:W-:Y:S01]  /*6780*/  @!P0 FMUL.FTZ R42, R18, R27 ;  /* 0x0000001b122a8220 */ /* 0x004fe20000410000 */
[----:B------:R-:W-:Y:S01]  /*6790*/  @!P0 LOP3.LUT R36, R61, 0xffff0000, RZ, 0xc0, !PT ;  /* 0xffff00003d248812 */ /* 0x000fe200078ec0ff */
[C---:B------:R-:W-:Y:S01]  /*67a0*/  @!P0 FMUL.FTZ R53, R19.reuse, R26 ;  /* 0x0000001a13358220 */ /* 0x040fe20000410000 */
[C---:B---3--:R-:W-:Y:S01]  /*67b0*/  @!P0 SHF.L.U32 R24, R48.reuse, 0x10, RZ ;  /* 0x0000001030188819 */ /* 0x048fe200000006ff */
[----:B------:R-:W-:Y:S01]  /*67c0*/  @!P0 FMUL.FTZ R3, R19, R16 ;  /* 0x0000001013038220 */ /* 0x000fe20000410000 */
[----:B------:R-:W-:Y:S01]  /*67d0*/  @!P0 LOP3.LUT R33, R48, 0xffff0000, RZ, 0xc0, !PT ;  /* 0xffff000030218812 */ /* 0x000fe200078ec0ff */
[----:B------:R-:W-:Y:S01]  /*67e0*/  @!P0 IMAD.U32 R18, R21, 0x10000, RZ ;  /* 0x0001000015128824 */ /* 0x000fe200078e00ff */
[----:B------:R-:W-:Y:S01]  /*67f0*/  @!P0 LOP3.LUT R35, R49, 0xffff0000, RZ, 0xc0, !PT ;  /* 0xffff000031238812 */ /* 0x000fe200078ec0ff */
[----:B------:R-:W-:Y:S01]  /*6800*/  @!P0 FFMA.FTZ R2, R27, R24, R2 ;  /* 0x000000181b028223 */ /* 0x000fe20000010002 */
[----:B------:R-:W-:Y:S01]  /*6810*/  @!P0 LOP3.LUT R43, R51, 0xffff0000, RZ, 0xc0, !PT ;  /* 0xffff0000332b8812 */ /* 0x000fe200078ec0ff */
[----:B------:R-:W-:Y:S01]  /*6820*/  @!P0 IMAD.U32 R27, R63, 0x10000, RZ ;  /* 0x000100003f1b8824 */ /* 0x000fe200078e00ff */
[----:B------:R-:W-:Y:S01]  /*6830*/  @!P0 LOP3.LUT R39, R50, 0xffff0000, RZ, 0xc0, !PT ;  /* 0xffff000032278812 */ /* 0x000fe200078ec0ff */
[----:B------:R-:W-:Y:S01]  /*6840*/  @!P0 FFMA.FTZ R42, R24, R17, -R42 ;  /* 0x00000011182a8223 */ /* 0x000fe2000001082a */
[----:B------:R-:W-:Y:S01]  /*6850*/  @!P0 SHF.L.U32 R24, R49, 0x10, RZ ;  /* 0x0000001031188819 */ /* 0x000fe200000006ff */
[----:B------:R-:W-:Y:S01]  /*6860*/  @!P0 FFMA.FTZ R53, R33, R16, -R53 ;  /* 0x0000001021358223 */ /* 0x000fe20000010835 */
[C---:B------:R-:W-:Y:S01]  /*6870*/  @!P0 LOP3.LUT R16, R28.reuse, 0xffff0000, RZ, 0xc0, !PT ;  /* 0xffff00001c108812 */ /* 0x040fe200078ec0ff */
[----:B------:R-:W-:Y:S01]  /*6880*/  @!P0 IMAD.U32 R17, R28, 0x10000, RZ ;  /* 0x000100001c118824 */ /* 0x000fe200078e00ff */
[----:B------:R-:W-:Y:S01]  /*6890*/  @!P0 LOP3.LUT R19, R21, 0xffff0000, RZ, 0xc0, !PT ;  /* 0xffff000015138812 */ /* 0x000fe200078ec0ff */
[C---:B------:R-:W-:Y:S01]  /*68a0*/  @!P0 FMUL.FTZ R46, R18.reuse, R27 ;  /* 0x0000001b122e8220 */ /* 0x040fe20000410000 */
[----:B------:R-:W-:Y:S01]  /*68b0*/  @!P0 F2FP.BF16.PACK_AB R42, R53, R42 ;  /* 0x0000002a352a823e */ /* 0x000fe200000010ff */
[-C--:B------:R-:W-:Y:S02]  /*68c0*/  @!P0 FMUL.FTZ R4, R18, R17.reuse ;  /* 0x0000001112048220 */ /* 0x080fe40000410000 */
[C---:B------:R-:W-:Y:S01]  /*68d0*/  @!P0 FMUL.FTZ R55, R19.reuse, R32 ;  /* 0x0000002013378220 */ /* 0x040fe20000410000 */
[----:B------:R-:W-:Y:S01]  /*68e0*/  @!P0 MOV R48, R42 ;  /* 0x0000002a00308202 */ /* 0x000fe20000000f00 */
[----:B------:R-:W-:Y:S01]  /*68f0*/  @!P0 FFMA.FTZ R46, R24, R17, -R46 ;  /* 0x00000011182e8223 */ /* 0x000fe2000001082e */
[C---:B------:R-:W-:Y:S01]  /*6900*/  @!P0 SHF.L.U32 R17, R30.reuse, 0x10, RZ ;  /* 0x000000101e118819 */ /* 0x040fe200000006ff */
[-C--:B------:R-:W-:Y:S01]  /*6910*/  @!P0 FMUL.FTZ R5, R19, R16.reuse ;  /* 0x0000001013058220 */ /* 0x080fe20000410000 */
[----:B------:R-:W-:Y:S01]  /*6920*/  @!P0 LOP3.LUT R19, R23, 0xffff0000, RZ, 0xc0, !PT ;  /* 0xffff000017138812 */ /* 0x000fe200078ec0ff */
[----:B------:R-:W-:Y:S01]  /*6930*/  @!P0 FFMA.FTZ R55, R35, R16, -R55 ;  /* 0x0000001023378223 */ /* 0x000fe20000010837 */
[----:B------:R-:W-:Y:S01]  /*6940*/  @!P0 LOP3.LUT R16, R30, 0xffff0000, RZ, 0xc0, !PT ;  /* 0xffff00001e108812 */ /* 0x000fe200078ec0ff */
[----:B------:R-:W-:Y:S02]  /*6950*/  @!P0 IMAD.U32 R18, R23, 0x10000, RZ ;  /* 0x0001000017128824 */ /* 0x000fe400078e00ff */
[----:B------:R-:W-:Y:S01]  /*6960*/  @!P0 FMUL.FTZ R57, R19, R40 ;  /* 0x0000002813398220 */ /* 0x000fe20000410000 */
[----:B------:R-:W-:Y:S01]  /*6970*/  @!P0 F2FP.BF16.PACK_AB R55, R55, R46 ;  /* 0x0000002e3737823e */ /* 0x000fe200000010ff */
[C---:B------:R-:W-:Y:S02]  /*6980*/  @!P0 FMUL.FTZ R52, R18.reuse, R41 ;  /* 0x0000002912348220 */ /* 0x040fe40000410000 */
[-C--:B------:R-:W-:Y:S01]  /*6990*/  @!P0 FMUL.FTZ R8, R18, R17.reuse ;  /* 0x0000001112088220 */ /* 0x080fe20000410000 */
[C---:B------:R-:W-:Y:S01]  /*69a0*/  @!P0 SHF.L.U32 R18, R22.reuse, 0x10, RZ ;  /* 0x0000001016128819 */ /* 0x040fe200000006ff */
[-C--:B------:R-:W-:Y:S01]  /*69b0*/  @!P0 FMUL.FTZ R9, R19, R16.reuse ;  /* 0x0000001013098220 */ /* 0x080fe20000410000 */
[----:B------:R-:W-:Y:S01]  /*69c0*/  @!P0 LOP3.LUT R19, R22, 0xffff0000, RZ, 0xc0, !PT ;  /* 0xffff000016138812 */ /* 0x000fe200078ec0ff */
[----:B------:R-:W-:Y:S02]  /*69d0*/  @!P0 IMAD.U32 R38, R51, 0x10000, RZ ;  /* 0x0001000033268824 */ /* 0x000fe400078e00ff */
[----:B------:R-:W-:Y:S02]  /*69e0*/  @!P0 IMAD.U32 R37, R61, 0x10000, RZ ;  /* 0x000100003d258824 */ /* 0x000fe400078e00ff */
[----:B------:R-:W-:Y:S01]  /*69f0*/  @!P0 FFMA.FTZ R57, R43, R16, -R57 ;  /* 0x000000102b398223 */ /* 0x000fe20000010839 */
[C---:B------:R-:W-:Y:S01]  /*6a00*/  @!P0 LOP3.LUT R16, R31.reuse, 0xffff0000, RZ, 0xc0, !PT ;  /* 0xffff00001f108812 */ /* 0x040fe200078ec0ff */
[----:B------:R-:W-:Y:S02]  /*6a10*/  @!P0 FFMA.FTZ R52, R38, R17, -R52 ;  /* 0x0000001126348223 */ /* 0x000fe40000010834 */
[----:B------:R-:W-:Y:S02]  /*6a20*/  @!P0 IMAD.U32 R17, R31, 0x10000, RZ ;  /* 0x000100001f118824 */ /* 0x000fe400078e00ff */
[----:B------:R-:W-:Y:S01]  /*6a30*/  @!P0 IMAD.U32 R34, R50, 0x10000, RZ ;  /* 0x0001000032228824 */ /* 0x000fe200078e00ff */
[----:B------:R-:W-:Y:S01]  /*6a40*/  @!P0 F2FP.BF16.PACK_AB R52, R57, R52 ;  /* 0x000000343934823e */ /* 0x000fe200000010ff */
[----:B------:R-:W-:Y:S02]  /*6a50*/  @!P0 FMUL.FTZ R54, R18, R37 ;  /* 0x0000002512368220 */ /* 0x000fe40000410000 */
[----:B------:R-:W-:Y:S01]  /*6a60*/  @!P0 FMUL.FTZ R69, R19, R36 ;  /* 0x0000002413458220 */ /* 0x000fe20000410000 */
[----:B------:R-:W-:Y:S01]  /*6a70*/  @!P0 MOV R51, R52 ;  /* 0x0000003400338202 */ /* 0x000fe20000000f00 */
        /* <DEDUP_REMOVED lines=9> */
[----:B------:R-:W-:Y:S02]  /*6b10*/  @!P0 FFMA.FTZ R6, R37, R34, R6 ;  /* 0x0000002225068223 */ /* 0x000fe40000010006 */
[----:B------:R-:W-:Y:S01]  /*6b20*/  @!P0 FFMA.FTZ R7, R36, R39, R7 ;  /* 0x0000002724078223 */ /* 0x000fe20000010007 */
[----:B------:R-:W-:Y:S01]  /*6b30*/  @!P0 F2FP.BF16.PACK_AB R53, R5, R4 ;  /* 0x000000040535823e */ /* 0x000fe200000010ff */
        /* <DEDUP_REMOVED lines=20> */
.L_x_1828:
        /* <DEDUP_REMOVED lines=29> */
.L_x_1832:
[----:B------:R-:W-:Y:S05]  /*6e50*/  BSYNC B1 ;  /* 0x0000000000017941 */ /* 0x000fea0003800000 */
.L_x_1827:
[C---:B------:R-:W-:Y:S01]  /*6e60*/  ISETP.GT.AND P0, PT, R15.reuse, R14, PT ;  /* 0x0000000e0f00720c */ /* 0x040fe20003f04270 */
[----:B------:R-:W-:Y:S01]  /*6e70*/  @!UPT UIADD3 URZ, URZ, URZ, URZ ;  /* 0x0000003f3f3ff290 */ /* 0x000fe2000fffe03f */
[----:B------:R-:W-:Y:S11]  /*6e80*/  BSSY B0, `(.L_x_1849) ;  /* 0x0000040000007945 */ /* 0x000ff60003800000 */
[----:B-1----:R-:W-:Y:S01]  /*6e90*/  @P0 IADD3 R6, R15, -0x1, RZ ;  /* 0xffffffff0f060810 */ /* 0x002fe20007ffe0ff */
[----:B------:R-:W-:Y:S02]  /*6ea0*/  @P0 IMAD.MOV.U32 R8, RZ, RZ, R156 ;  /* 0x000000ffff080224 */ /* 0x000fe400078e009c */
[----:B------:R-:W-:Y:S01]  /*6eb0*/  @P0 IMAD.MOV.U32 R9, RZ, RZ, R95 ;  /* 0x000000ffff090224 */ /* 0x000fe200078e005f */
[----:B--2---:R-:W-:Y:S01]  /*6ec0*/  @P0 SHF.R.S32.HI R3, RZ, 0x1f, R6 ;  /* 0x0000001fff030819 */ /* 0x004fe20000011406 */
[----:B------:R-:W-:Y:S02]  /*6ed0*/  @P0 IMAD R4, R99, R6, RZ ;  /* 0x0000000663040224 */ /* 0x000fe400078e02ff */
        /* <DEDUP_REMOVED lines=12> */
[----:B------:R-:W-:Y:S02]  /*6fa0*/  @P0 LEA.HI.X R5, R108, R9, R107, 0x1, P1 ;  /* 0x000000096c050211 */ /* 0x000fe400008f0c6b */
[----:B------:R-:W-:Y:S01]  /*6fb0*/  ISETP.GE.AND P1, PT, R59, 0x1, PT ;  /* 0x000000013b00780c */ /* 0x000fe20003f26270 */
[----:B------:R1:W-:Y:S03]  /*6fc0*/  @P0 LDGSTS.E.BYPASS.LTC128B.128 [R2+0x2000], [R8.64+0x80], !P4 ;  /* 0x0200008008020fae */ /* 0x0003e6000e101d48 */
[----:B------:R-:W-:Y:S01]  /*6fd0*/  SEL R59, R3, RZ, !P1 ;  /* 0x000000ff033b7207 */ /* 0x000fe20004800000 */
[----:B------:R1:W-:Y:S04]  /*6fe0*/  @P0 LDGSTS.E.BYPASS.LTC128B.128 [R2+0x4000], [R8.64+0x100], !P3 ;  /* 0x0400010008020fae */ /* 0x0003e8000d901d48 */
        /* <DEDUP_REMOVED lines=8> */
[C---:B-1----:R-:W-:Y:S01]  /*7070*/  LEA R4, P0, R15.reuse, R160, 0x6 ;  /* 0x000000a00f047211 */ /* 0x042fe200078030ff */
[----:B------:R-:W-:Y:S03]  /*7080*/  IMAD.MOV.U32 R126, RZ, RZ, R152 ;  /* 0x000000ffff7e7224 */ /* 0x000fe600078e0098 */
[----:B------:R-:W-:Y:S01]  /*7090*/  LEA.HI.X.SX32 R5, R15, R161, 0x6, P0 ;  /* 0x000000a10f057211 */ /* 0x000fe200000f36ff */
        /* <DEDUP_REMOVED lines=30> */
.L_x_1850:
[----:B-1----:R-:W-:Y:S05]  /*7280*/  BSYNC B0 ;  /* 0x0000000000007941 */ /* 0x002fea0003800000 */
.L_x_1849:
[----:B------:R-:W-:Y:S02]  /*7290*/  ISETP.GE.AND P0, PT, R47, 0x1, PT ;  /* 0x000000012f00780c */ /* 0x000fe40003f06270 */
[----:B------:R-:W-:Y:S02]  /*72a0*/  IADD3 R3, R15, -0x2, RZ ;  /* 0xfffffffe0f037810 */ /* 0x000fe40007ffe0ff */
[----:B------:R-:W-:Y:S04]  /*72b0*/  IADD3 R4, R47, 0x1, RZ ;  /* 0x000000012f047810 */ /* 0x000fe80007ffe0ff */
[----:B------:R-:W-:Y:S02]  /*72c0*/  SEL R47, R4, RZ, !P0 ;  /* 0x000000ff042f7207 */ /* 0x000fe40004000000 */
        /* <DEDUP_REMOVED lines=9> */
[----:B------:R-:W-:Y:S02]  /*7360*/  @P0 IMAD R2, R59, 0x6000, R11 ;  /* 0x000060003b020824 */ /* 0x000fe400078e020b */
        /* <DEDUP_REMOVED lines=13> */
[C---:B------:R-:W-:Y:S02]  /*7440*/  ISETP.GT.AND P0, PT, R15.reuse, R14, PT ;  /* 0x0000000e0f00720c */ /* 0x040fe40003f04270 */
[----:B------:R-:W-:Y:S01]  /*7450*/  IADD3 R15, R15, -0x1, RZ ;  /* 0xffffffff0f0f7810 */ /* 0x000fe20007ffe0ff */
[----:B------:R-:W0:Y:S10]  /*7460*/  LDGDEPBAR ;  /* 0x00000000000079af */ /* 0x000e340000000000 */
[----:B------:R-:W-:-:S05]  /*7470*/  @P0 BRA `(.L_x_1851) ;  /* 0xffffbdd000000947 */ /* 0x000fca000383ffff */
[----:B------:R-:W-:Y:S01]  /*7480*/  WARPSYNC 0xffffffff ;  /* 0xffffffff00007948 */ /* 0x000fe20003800000 */
[----:B------:R-:W-:Y:S06]  /*7490*/  BAR.SYNC.DEFER_BLOCKING 0x0 ;  /* 0x0000000000007b1d */ /* 0x000fec0000010000 */
.L_x_1826:
[----:B------:R-:W-:Y:S01]  /*74a0*/  ISETP.NE.AND P3, PT, R220, 0x1, PT ;  /* 0x00000001dc00780c */ /* 0x000fe20003f65270 */
[----:B------:R-:W-:Y:S01]  /*74b0*/  IMAD.IADD R85, R85, 0x1, R86 ;  /* 0x0000000155557824 */ /* 0x000fe200078e0256 */
[----:B-1----:R-:W-:-:S02]  /*74c0*/  IADD3 R2, R224, 0x7f, RZ ;  /* 0x0000007fe0027810 */ /* 0x002fc40007ffe0ff */
        /* <DEDUP_REMOVED lines=10> */
[----:B------:R-:W-:Y:S02]  /*7570*/  IMAD.MOV.U32 R0, RZ, RZ, 0x1 ;  /* 0x00000001ff007424 */ /* 0x000fe400078e00ff */
[----:B------:R-:W-:-:S03]  /*7580*/  IMAD.MOV R2, RZ, RZ, -R2 ;  /* 0x000000ffff027224 */ /* 0x000fc600078e0a02 */
[----:B------:R-:W-:-:S13]  /*7590*/  ISETP.NE.AND P0, PT, R0, c[0x0][0x32c], PT ;  /* 0x0000cb0000007a0c */ /* 0x000fda0003f05270 */
[----:B------:R-:W-:-:S05]  /*75a0*/  @P0 IMAD.HI.U32 R0, R2, c[0x0][0x330], RZ ;  /* 0x0000cc0002000a27 */ /* 0x000fca00078e00ff */
[----:B------:R-:W-:-:S04]  /*75b0*/  @P0 SHF.R.U32.HI R2, RZ, c[0x0][0x334], R0 ;  /* 0x0000cd00ff020a19 */ /* 0x000fc80000011600 */
[----:B------:R-:W-:Y:S01]  /*75c0*/  LOP3.LUT R0, RZ, R2, RZ, 0x33, !PT ;  /* 0x00000002ff007212 */ /* 0x000fe200078e33ff */
[----:B------:R-:W-:Y:S05]  /*75d0*/  BRA `(.L_x_1855) ;  /* 0x0000004000007947 */ /* 0x000fea0003800000 */
.L_x_1854:
[----:B------:R-:W-:-:S04]  /*75e0*/  MOV R2, 0x1 ;  /* 0x0000000100027802 */ /* 0x000fc80000000f00 */
[----:B------:R-:W-:-:S13]  /*75f0*/  ISETP.NE.AND P0, PT, R2, c[0x0][0x32c], PT ;  /* 0x0000cb0002007a0c */ /* 0x000fda0003f05270 */
[----:B------:R-:W-:-:S05]  /*7600*/  @P0 IMAD.HI.U32 R2, R0, c[0x0][0x330], RZ ;  /* 0x0000cc0000020a27 */ /* 0x000fca00078e00ff */
[----:B------:R-:W-:Y:S02]  /*7610*/  @P0 SHF.R.U32.HI R0, RZ, c[0x0][0x334], R2 ;  /* 0x0000cd00ff000a19 */ /* 0x000fe40000011602 */
.L_x_1855:
[----:B------:R-:W-:Y:S05]  /*7620*/  BSYNC B0 ;  /* 0x0000000000007941 */ /* 0x000fea0003800000 */
.L_x_1853:
[----:B------:R-:W-:-:S05]  /*7630*/  MOV R3, c[0x0][0x32c] ;  /* 0x0000cb0000037a02 */ /* 0x000fca0000000f00 */
[----:B------:R-:W-:-:S05]  /*7640*/  IMAD R3, R0, R3, c[0x0][0x32c] ;  /* 0x0000cb0000037624 */ /* 0x000fca00078e0203 */
[----:B------:R-:W-:-:S04]  /*7650*/  IMNMX R4, R4, R3, PT ;  /* 0x0000000304047217 */ /* 0x000fc80003800200 */
.L_x_1852:
        /* <DEDUP_REMOVED lines=21> */
.L_x_1858:
[----:B------:R-:W-:-:S04]  /*77b0*/  MOV R2, c[0x0][0x32c] ;  /* 0x0000cb0000027a02 */ /* 0x000fc80000000f00 */
[----:B------:R-:W-:-:S13]  /*77c0*/  ISETP.NE.AND P0, PT, R2, 0x1, PT ;  /* 0x000000010200780c */ /* 0x000fda0003f05270 */
[----:B------:R-:W-:-:S05]  /*77d0*/  @P0 IMAD.HI.U32 R2, R87, c[0x0][0x330], RZ ;  /* 0x0000cc0057020a27 */ /* 0x000fca00078e00ff */
[----:B------:R-:W-:Y:S02]  /*77e0*/  @P0 SHF.R.U32.HI R87, RZ, c[0x0][0x334], R2 ;  /* 0x0000cd00ff570a19 */ /* 0x000fe40000011602 */
.L_x_1859:
[----:B------:R-:W-:Y:S05]  /*77f0*/  BSYNC B0 ;  /* 0x0000000000007941 */ /* 0x000fea0003800000 */
.L_x_1857:
[----:B------:R-:W-:-:S05]  /*7800*/  IMAD R87, R87, c[0x0][0x32c], RZ ;  /* 0x0000cb0057577a24 */ /* 0x000fca00078e02ff */
[----:B------:R-:W-:-:S04]  /*7810*/  IMNMX R0, R0, R87, !PT ;  /* 0x0000005700007217 */ /* 0x000fc80007800200 */
.L_x_1856:
[----:B------:R-:W-:Y:S01]  /*7820*/  SHF.R.S32.HI R3, RZ, 0x1f, R0 ;  /* 0x0000001fff037819 */ /* 0x000fe20000011400 */
[----:B------:R-:W-:Y:S03]  /*7830*/  BSSY B0, `(.L_x_1860) ;  /* 0x0000022000007945 */ /* 0x000fe60003800000 */
[----:B------:R-:W-:Y:S01]  /*7840*/  LEA.HI R3, R3, R0, RZ, 0x6 ;  /* 0x0000000003037211 */ /* 0x000fe200078f30ff */
[----:B------:R-:W-:-:S03]  /*7850*/  IMAD.MOV.U32 R0, RZ, RZ, RZ ;  /* 0x000000ffff007224 */ /* 0x000fc600078e00ff */
[----:B------:R-:W-:-:S04]  /*7860*/  SHF.R.S32.HI R231, RZ, 0x6, R3 ;  /* 0x00000006ffe77819 */ /* 0x000fc80000011403 */
[----:B------:R-:W-:-:S04]  /*7870*/  IMNMX R231, RZ, R231, !PT ;  /* 0x000000e7ffe77217 */ /* 0x000fc80007800200 */
[----:B------:R-:W-:-:S13]  /*7880*/  ISETP.GT.AND P0, PT, R8, R231, PT ;  /* 0x000000e70800720c */ /* 0x000fda0003f04270 */
[----:B------:R-:W-:Y:S05]  /*7890*/  @!P0 BRA `(.L_x_1861) ;  /* 0x000001b000008947 */ /* 0x000fea0003800000 */
[-C--:B------:R-:W-:Y:S02]  /*78a0*/  IABS R4, R91.reuse ;  /* 0x0000005b00047213 */ /* 0x080fe40000000000 */
[----:B------:R-:W-:Y:S02]  /*78b0*/  IADD3 R6, R91, -0x1, R8 ;  /* 0xffffffff5b067810 */ /* 0x000fe40007ffe008 */
[----:B------:R-:W1:Y:S01]  /*78c0*/  I2F.RP R5, R4 ;  /* 0x0000000400057306 */ /* 0x000e620000209400 */
[----:B------:R-:W-:Y:S02]  /*78d0*/  IABS R0, R91 ;  /* 0x0000005b00007213 */ /* 0x000fe40000000000 */
[----:B------:R-:W-:-:S03]  /*78e0*/  IMAD.IADD R6, R6, 0x1, -R231 ;  /* 0x0000000106067824 */ /* 0x000fc600078e0ae7 */
[----:B------:R-:W-:Y:S02]  /*78f0*/  IMAD.MOV R0, RZ, RZ, -R0 ;  /* 0x000000ffff007224 */ /* 0x000fe400078e0a00 */
[----:B------:R-:W-:Y:S02]  /*7900*/  IABS R2, R6 ;  /* 0x0000000600027213 */ /* 0x000fe40000000000 */
        /* <DEDUP_REMOVED lines=20> */
.L_x_1861:
[----:B------:R-:W-:Y:S05]  /*7a50*/  BSYNC B0 ;  /* 0x0000000000007941 */ /* 0x000fea0003800000 */
.L_x_1860:
[----:B------:R-:W-:Y:S01]  /*7a60*/  IMAD R231, R225, R0, R231 ;  /* 0x00000000e1e77224 */ /* 0x000fe200078e02e7 */
[----:B------:R-:W-:Y:S01]  /*7a70*/  MOV R16, RZ ;  /* 0x000000ff00107202 */ /* 0x000fe20000000f00 */
[----:B------:R-:W-:Y:S01]  /*7a80*/  IMAD.MOV.U32 R9, RZ, RZ, RZ ;  /* 0x000000ffff097224 */ /* 0x000fe200078e00ff */
[----:B------:R-:W-:Y:S01]  /*7a90*/  CS2R R102, SRZ ;  /* 0x0000000000667805 */ /* 0x000fe2000001ff00 */
[--C-:B------:R-:W-:Y:S01]  /*7aa0*/  IMAD.IADD R3, R231, 0x1, R0.reuse ;  /* 0x00000001e7037824 */ /* 0x100fe200078e0200 */
[----:B------:R-:W-:Y:S01]  /*7ab0*/  PRMT R0, RZ, 0x7610, R0 ;  /* 0x00007610ff007816 */ /* 0x000fe20000000000 */
        /* <DEDUP_REMOVED lines=57> */
[----:B------:R-:W-:Y:S02]  /*7e50*/  LEA.HI R24, R92, R211, RZ, 0x3 ;  /* 0x000000d35c187211 */ /* 0x000fe400078f18ff */
[----:B------:R-:W-:Y:S01]  /*7e60*/  SHF.R.S32.HI R6, RZ, 0x1f, R85 ;  /* 0x0000001fff067819 */ /* 0x000fe20000011455 */
[----:B------:R-:W-:Y:S01]  /*7e70*/  IMAD R3, R3, c[0x0][0x178], RZ ;  /* 0x00005e0003037a24 */ /* 0x000fe200078e02ff */
[----:B------:R-:W-:Y:S01]  /*7e80*/  SHF.R.S32.HI R7, RZ, 0x3, R24 ;  /* 0x00000003ff077819 */ /* 0x000fe20000011418 */
[----:B------:R-:W-:Y:S01]  /*7e90*/  IMAD.MOV.U32 R22, RZ, RZ, R228 ;  /* 0x000000ffff167224 */ /* 0x000fe200078e00e4 */
[----:B------:R-:W-:Y:S01]  /*7ea0*/  LOP3.LUT R24, R24, 0xfffffff8, RZ, 0xc0, !PT ;  /* 0xfffffff818187812 */ /* 0x000fe200078ec0ff */
[----:B------:R-:W-:Y:S01]  /*7eb0*/  IMAD R3, R84, c[0x0][0x17c], R3 ;  /* 0x00005f0054037a24 */ /* 0x000fe200078e0203 */
[----:B------:R-:W-:-:S02]  /*7ec0*/  IADD3 R85, P0, R7, R85, RZ ;  /* 0x0000005507557210 */ /* 0x000fc40007f1e0ff */
[----:B------:R-:W-:Y:S01]  /*7ed0*/  IADD3 R24, -R24, R211, RZ ;  /* 0x000000d318187210 */ /* 0x000fe20007ffe1ff */
[----:B------:R-:W-:Y:S01]  /*7ee0*/  IMAD.IADD R27, R27, 0x1, R3 ;  /* 0x000000011b1b7824 */ /* 0x000fe200078e0203 */
[----:B------:R-:W-:Y:S02]  /*7ef0*/  ISETP.NE.U32.AND P2, PT, RZ, c[0x0][0x348], PT ;  /* 0x0000d200ff007a0c */ /* 0x000fe40003f45070 */
[----:B------:R-:W-:Y:S01]  /*7f00*/  LEA R3, R24, R7, 0x5 ;  /* 0x0000000718037211 */ /* 0x000fe200078e28ff */
[----:B------:R-:W-:Y:S01]  /*7f10*/  IMAD.WIDE.U32 R26, R221, c[0x0][0x1b8], R26 ;  /* 0x00006e00dd1a7a25 */ /* 0x000fe200078e001a */
[----:B------:R-:W-:Y:S02]  /*7f20*/  LEA.HI.X.SX32 R6, R7, R6, 0x1, P0 ;  /* 0x0000000607067211 */ /* 0x000fe400000f0eff */
[----:B------:R-:W-:Y:S01]  /*7f30*/  SHF.R.S32.HI R2, RZ, 0x1f, R207 ;  /* 0x0000001fff027819 */ /* 0x000fe200000114cf */
[----:B------:R-:W-:Y:S01]  /*7f40*/  IMAD.IADD R3, R224, 0x1, R3 ;  /* 0x00000001e0037824 */ /* 0x000fe200078e0203 */
[----:B------:R-:W-:Y:S01]  /*7f50*/  ISETP.NE.AND.EX P2, PT, RZ, c[0x0][0x34c], PT, P2 ;  /* 0x0000d300ff007a0c */ /* 0x000fe20003f45320 */
[----:B------:R-:W-:Y:S01]  /*7f60*/  IMAD R16, R6, c[0x0][0x1e0], RZ ;  /* 0x0000780006107a24 */ /* 0x000fe200078e02ff */
[----:B------:R-:W-:Y:S01]  /*7f70*/  SHF.R.S32.HI R23, RZ, 0x1f, R228 ;  /* 0x0000001fff177819 */ /* 0x000fe200000114e4 */
[----:B------:R-:W-:Y:S01]  /*7f80*/  @P3 IMAD.HI.U32 R14, R3, c[0x0][0x2c8], RZ ;  /* 0x0000b200030e3a27 */ /* 0x000fe200078e00ff */
[----:B-1----:R-:W-:-:S02]  /*7f90*/  SEL R5, R2, RZ, !P2 ;  /* 0x000000ff02057207 */ /* 0x002fc40005000000 */
[----:B------:R-:W-:Y:S01]  /*7fa0*/  SEL R4, R207, RZ, !P2 ;  /* 0x000000ffcf047207 */ /* 0x000fe20005000000 */
[----:B------:R-:W-:Y:S01]  /*7fb0*/  IMAD R6, R6, c[0x0][0x208], RZ ;  /* 0x0000820006067a24 */ /* 0x000fe200078e02ff */
[----:B------:R-:W-:Y:S01]  /*7fc0*/  MOV R15, R3 ;  /* 0x00000003000f7202 */ /* 0x000fe20000000f00 */
[----:B------:R-:W-:Y:S01]  /*7fd0*/  IMAD R9, R85, c[0x0][0x1e4], R16 ;  /* 0x0000790055097a24 */ /* 0x000fe200078e0210 */
[----:B------:R-:W-:Y:S01]  /*7fe0*/  @P3 SHF.R.U32.HI R15, RZ, c[0x0][0x2cc], R14 ;  /* 0x0000b300ff0f3a19 */ /* 0x000fe2000001160e */
[----:B------:R-:W-:Y:S01]  /*7ff0*/  IMAD R5, R5, c[0x0][0x1c0], RZ ;  /* 0x0000700005057a24 */ /* 0x000fe200078e02ff */
[----:B------:R-:W-:Y:S01]  /*8000*/  ISETP.NE.U32.AND P0, PT, RZ, c[0x0][0x350], PT ;  /* 0x0000d400ff007a0c */ /* 0x000fe20003f05070 */
[----:B------:R-:W-:Y:S01]  /*8010*/  IMAD R17, R221, c[0x0][0x1bc], R27 ;  /* 0x00006f00dd117a24 */ /* 0x000fe200078e021b */
[----:B------:R-:W-:Y:S01]  /*8020*/  ISETP.GE.AND P5, PT, R82, c[0x0][0x1d4], PT ;  /* 0x0000750052007a0c */ /* 0x000fe20003fa6270 */
[----:B------:R-:W-:Y:S01]  /*8030*/  IMAD.MOV.U32 R16, RZ, RZ, R26 ;  /* 0x000000ffff107224 */ /* 0x000fe200078e001a */
[----:B------:R-:W-:Y:S01]  /*8040*/  ISETP.NE.AND.EX P0, PT, RZ, c[0x0][0x354], PT, P0 ;  /* 0x0000d500ff007a0c */ /* 0x000fe20003f05300 */
[----:B------:R-:W-:Y:S01]  /*8050*/  IMAD.WIDE.U32 R18, R85, c[0x0][0x208], R22 ;  /* 0x0000820055127a25 */ /* 0x000fe200078e0016 */
[----:B------:R-:W-:-:S02]  /*8060*/  ISETP.GE.AND P4, PT, R228, c[0x0][0x198], PT ;  /* 0x00006600e4007a0c */ /* 0x000fc40003f86270 */
[----:B------:R-:W-:Y:S01]  /*8070*/  ISETP.GE.AND P3, PT, R212, c[0x0][0x198], PT ;  /* 0x00006600d4007a0c */ /* 0x000fe20003f66270 */
[----:B------:R-:W-:Y:S01]  /*8080*/  IMAD R6, R85, c[0x0][0x20c], R6 ;  /* 0x0000830055067a24 */ /* 0x000fe200078e0206 */
[----:B------:R-:W-:Y:S01]  /*8090*/  ISETP.GE.AND P2, PT, R82, c[0x0][0x198], PT ;  /* 0x0000660052007a0c */ /* 0x000fe20003f46270 */
[C---:B------:R-:W-:Y:S02]  /*80a0*/  IMAD R5, R4.reuse, c[0x0][0x1c4], R5 ;  /* 0x0000710004057a24 */ /* 0x040fe400078e0205 */
[----:B------:R-:W-:Y:S01]  /*80b0*/  IMAD.WIDE.U32 R16, R4, c[0x0][0x1c0], R16 ;  /* 0x0000700004107a25 */ /* 0x000fe200078e0010 */
[----:B------:R-:W-:-:S03]  /*80c0*/  SHF.R.S32.HI R4, RZ, 0x1f, R15 ;  /* 0x0000001fff047819 */ /* 0x000fc6000001140f */
[----:B------:R-:W-:Y:S01]  /*80d0*/  IMAD.IADD R19, R19, 0x1, R6 ;  /* 0x0000000113137824 */ /* 0x000fe200078e0206 */
[----:B------:R-:W-:Y:S01]  /*80e0*/  IADD3 R17, R17, R5, RZ ;  /* 0x0000000511117210 */ /* 0x000fe20007ffe0ff */
[----:B------:R-:W-:Y:S02]  /*80f0*/  IMAD.MOV R6, RZ, RZ, -R15 ;  /* 0x000000ffff067224 */ /* 0x000fe400078e0a0f */
[----:B------:R-:W-:Y:S02]  /*8100*/  IMAD R4, R4, c[0x0][0x1b0], RZ ;  /* 0x00006c0004047a24 */ /* 0x000fe400078e02ff */
[----:B------:R-:W-:Y:S02]  /*8110*/  IMAD R3, R6, c[0x0][0x2c4], R3 ;  /* 0x0000b10006037a24 */ /* 0x000fe400078e0203 */
[----:B------:R-:W-:-:S03]  /*8120*/  IMAD.WIDE.U32 R20, R85, c[0x0][0x1e0], R22 ;  /* 0x0000780055147a25 */ /* 0x000fc600078e0016 */
[----:B------:R-:W-:Y:S01]  /*8130*/  SHF.R.S32.HI R6, RZ, 0x1f, R3 ;  /* 0x0000001fff067819 */ /* 0x000fe20000011403 */
[----:B------:R-:W-:Y:S01]  /*8140*/  IMAD R4, R15, c[0x0][0x1b4], R4 ;  /* 0x00006d000f047a24 */ /* 0x000fe200078e0204 */
[----:B------:R-:W-:Y:S01]  /*8150*/  IADD3 R21, R21, R9, RZ ;  /* 0x0000000915157210 */ /* 0x000fe20007ffe0ff */
[----:B------:R-:W-:-:S04]  /*8160*/  IMAD.WIDE.U32 R16, R15, c[0x0][0x1b0], R16 ;  /* 0x00006c000f107a25 */ /* 0x000fc800078e0010 */
[----:B------:R-:W-:Y:S01]  /*8170*/  IMAD R6, R6, c[0x0][0x1a8], RZ ;  /* 0x00006a0006067a24 */ /* 0x000fe200078e02ff */
[----:B------:R-:W-:Y:S01]  /*8180*/  IADD3 R17, R17, R4, RZ ;  /* 0x0000000411117210 */ /* 0x000fe20007ffe0ff */
[----:B------:R-:W-:-:S04]  /*8190*/  IMAD.WIDE.U32 R236, R221, c[0x0][0x1e8], R20 ;  /* 0x00007a00ddec7a25 */ /* 0x000fc800078e0014 */
[----:B------:R-:W-:-:S04]  /*81a0*/  IMAD.WIDE.U32 R18, R221, c[0x0][0x210], R18 ;  /* 0x00008400dd127a25 */ /* 0x000fc800078e0012 */
[C---:B------:R-:W-:Y:S02]  /*81b0*/  IMAD R6, R3.reuse, c[0x0][0x1ac], R6 ;  /* 0x00006b0003067a24 */ /* 0x040fe400078e0206 */
[----:B------:R-:W-:-:S04]  /*81c0*/  IMAD.WIDE.U32 R16, R3, c[0x0][0x1a8], R16 ;  /* 0x00006a0003107a25 */ /* 0x000fc800078e0010 */
[----:B------:R-:W-:Y:S01]  /*81d0*/  IMAD R237, R221, c[0x0][0x1ec], R237 ;  /* 0x00007b00dded7a24 */ /* 0x000fe200078e02ed */
[----:B------:R-:W-:Y:S01]  /*81e0*/  IADD3 R6, R17, R6, RZ ;  /* 0x0000000611067210 */ /* 0x000fe20007ffe0ff */
[----:B------:R-:W-:Y:S02]  /*81f0*/  IMAD R5, R221, c[0x0][0x214], R19 ;  /* 0x00008500dd057a24 */ /* 0x000fe400078e0213 */
[----:B------:R-:W-:Y:S01]  /*8200*/  IMAD.MOV.U32 R4, RZ, RZ, R18 ;  /* 0x000000ffff047224 */ /* 0x000fe200078e0012 */
[----:B--2---:R-:W-:Y:S02]  /*8210*/  @P1 SHF.R.S32.HI R233, RZ, 0x1f, R0 ;  /* 0x0000001fffe91819 */ /* 0x004fe40000011400 */
[----:B------:R-:W-:Y:S01]  /*8220*/  @!P1 MOV R233, R2 ;  /* 0x0000000200e99202 */ /* 0x000fe20000000f00 */
[----:B------:R-:W-:Y:S01]  /*8230*/  IMAD.IADD R2, R7, 0x1, R224 ;  /* 0x0000000107027824 */ /* 0x000fe200078e02e0 */
[----:B------:R-:W-:Y:S01]  /*8240*/  @P1 MOV R232, R0 ;  /* 0x0000000000e81202 */ /* 0x000fe20000000f00 */
[----:B------:R-:W-:Y:S01]  /*8250*/  @!P1 IMAD.MOV.U32 R232, RZ, RZ, R207 ;  /* 0x000000ffffe89224 */ /* 0x000fe200078e00cf */
[----:B------:R-:W-:-:S04]  /*8260*/  SEL R227, R233, RZ, !P0 ;  /* 0x000000ffe9e37207 */ /* 0x000fc80004000000 */
[----:B------:R-:W-:Y:S01]  /*8270*/  SEL R232, R232, RZ, !P0 ;  /* 0x000000ffe8e87207 */ /* 0x000fe20004000000 */
[C---:B------:R-:W-:Y:S01]  /*8280*/  IMAD R3, R227.reuse, c[0x0][0x1f0], RZ ;  /* 0x00007c00e3037a24 */ /* 0x040fe200078e02ff */
[----:B------:R-:W-:Y:S01]  /*8290*/  LEA R14, P0, R16, c[0x0][0x160], 0x1 ;  /* 0x00005800100e7a11 */ /* 0x000fe200078008ff */
[----:B------:R-:W-:Y:S02]  /*82a0*/  IMAD R227, R227, c[0x0][0x218], RZ ;  /* 0x00008600e3e37a24 */ /* 0x000fe400078e02ff */
[----:B------:R-:W-:Y:S01]  /*82b0*/  IMAD R3, R232, c[0x0][0x1f4], R3 ;  /* 0x00007d00e8037a24 */ /* 0x000fe200078e0203 */
[----:B------:R-:W-:Y:S01]  /*82c0*/  LEA.HI.X R6, R16, c[0x0][0x164], R6, 0x1, P0 ;  /* 0x0000590010067a11 */ /* 0x000fe200000f0c06 */
[C---:B------:R-:W-:Y:S02]  /*82d0*/  IMAD R227, R232.reuse, c[0x0][0x21c], R227 ;  /* 0x00008700e8e37a24 */ /* 0x040fe400078e02e3 */
[----:B------:R-:W-:-:S04]  /*82e0*/  IMAD.WIDE.U32 R236, R232, c[0x0][0x1f0], R236 ;  /* 0x00007c00e8ec7a25 */ /* 0x000fc800078e00ec */
[----:B------:R-:W-:Y:S01]  /*82f0*/  IMAD.WIDE.U32 R232, R232, c[0x0][0x218], R4 ;  /* 0x00008600e8e87a25 */ /* 0x000fe200078e0004 */
[----:B------:R-:W-:Y:S02]  /*8300*/  IADD3 R4, R8, -0x1, RZ ;  /* 0xffffffff08047810 */ /* 0x000fe40007ffe0ff */
[----:B------:R-:W-:Y:S02]  /*8310*/  IADD3 R230, R237, R3, RZ ;  /* 0x00000003ede67210 */ /* 0x000fe40007ffe0ff */
[----:B------:R-:W-:Y:S01]  /*8320*/  IADD3 R227, R233, R227, RZ ;  /* 0x000000e3e9e37210 */ /* 0x000fe20007ffe0ff */
[----:B------:R-:W-:Y:S05]  /*8330*/  BRA.DIV ~URZ, `(.L_x_1863) ;  /* 0x00018ce27f007947 */ /* 0x000fea000b800000 */
[----:B------:R1:W2:Y:S02]  /*8340*/  SHFL.IDX PT, R21, R6, RZ, 0x181f ;  /* 0x00181fff06157589 */ /* 0x0002a400000e0000 */
.L_x_2030:
[----:B------:R-:W-:Y:S05]  /*8350*/  BRA.DIV ~URZ, `(.L_x_1864) ;  /* 0x00018d327f007947 */ /* 0x000fea000b800000 */
[----:B------:R3:W4:Y:S02]  /*8360*/  SHFL.IDX PT, R9, R14, RZ, 0x181f ;  /* 0x00181fff0e097589 */ /* 0x00072400000e0000 */
.L_x_2031:
[----:B------:R-:W-:Y:S01]  /*8370*/  IMAD R5, R223, c[0x0][0x2c4], RZ ;  /* 0x0000b100df057a24 */ /* 0x000fe200078e02ff */
[----:B------:R-:W-:Y:S01]  /*8380*/  BSSY B0, `(.L_x_1865) ;  /* 0x0000011000007945 */ /* 0x000fe20003800000 */
[----:B------:R-:W-:Y:S02]  /*8390*/  SHF.R.S32.HI R15, RZ, 0x1f, R82 ;  /* 0x0000001fff0f7819 */ /* 0x000fe40000011452 */
[----:B------:R-:W-:-:S02]  /*83a0*/  SHF.R.S32.HI R3, RZ, 0x1f, R212 ;  /* 0x0000001fff037819 */ /* 0x000fc400000114d4 */
        /* <DEDUP_REMOVED lines=14> */
.L_x_1866:
[----:B------:R-:W-:Y:S05]  /*8490*/  BSYNC B0 ;  /* 0x0000000000007941 */ /* 0x000fea0003800000 */
.L_x_1865:
[----:B------:R-:W-:Y:S05]  /*84a0*/  BRA.DIV ~URZ, `(.L_x_1867) ;  /* 0x00018c427f007947 */ /* 0x000fea000b800000 */
[----:B--2---:R2:W1:Y:S04]  /*84b0*/  SHFL.IDX PT, R21, R6, 0x1, 0x181f ;  /* 0x00381f0006157f89 */ /* 0x00446800000e0000 */
[----:B----4-:R2:W4:Y:S02]  /*84c0*/  SHFL.IDX PT, R9, R14, 0x1, 0x181f ;  /* 0x00381f000e097f89 */ /* 0x01052400000e0000 */
.L_x_2032:
[----:B------:R-:W-:Y:S01]  /*84d0*/  IADD3 R0, R2, 0x20, RZ ;  /* 0x0000002002007810 */ /* 0x000fe20007ffe0ff */
[----:B------:R-:W-:Y:S03]  /*84e0*/  BSSY B0, `(.L_x_1868) ;  /* 0x000000f000007945 */ /* 0x000fe60003800000 */
[----:B------:R-:W-:-:S13]  /*84f0*/  ISETP.GE.AND P0, PT, R0, R5, PT ;  /* 0x000000050000720c */ /* 0x000fda0003f06270 */
[----:B------:R-:W-:Y:S05]  /*8500*/  @P0 BRA `(.L_x_1869) ;  /* 0x000000c000000947 */ /* 0x000fea0003800000 */
[----:B----4-:R-:W-:-:S04]  /*8510*/  LEA R18, P0, R228, R9, 0x1 ;  /* 0x00000009e4127211 */ /* 0x010fc800078008ff */
        /* <DEDUP_REMOVED lines=11> */
.L_x_1869:
[----:B------:R-:W-:Y:S05]  /*85d0*/  BSYNC B0 ;  /* 0x0000000000007941 */ /* 0x000fea0003800000 */
.L_x_1868:
[----:B------:R-:W-:Y:S05]  /*85e0*/  BRA.DIV ~URZ, `(.L_x_1870) ;  /* 0x00018bc27f007947 */ /* 0x000fea000b800000 */
[----:B-1----:R1:W2:Y:S02]  /*85f0*/  SHFL.IDX PT, R21, R6, 0x2, 0x181f ;  /* 0x00581f0006157f89 */ /* 0x0022a400000e0000 */
.L_x_2033:
[----:B------:R-:W-:Y:S05]  /*8600*/  BRA.DIV ~URZ, `(.L_x_1871) ;  /* 0x00018c127f007947 */ /* 0x000fea000b800000 */
[----:B----4-:R4:W1:Y:S02]  /*8610*/  SHFL.IDX PT, R9, R14, 0x2, 0x181f ;  /* 0x00581f000e097f89 */ /* 0x01086400000e0000 */
.L_x_2034:
        /* <DEDUP_REMOVED lines=16> */
.L_x_1873:
[----:B------:R-:W-:Y:S05]  /*8720*/  BSYNC B0 ;  /* 0x0000000000007941 */ /* 0x000fea0003800000 */
.L_x_1872:
[----:B------:R-:W-:Y:S05]  /*8730*/  BRA.DIV ~URZ, `(.L_x_1874) ;  /* 0x00018b427f007947 */ /* 0x000fea000b800000 */
[----:B-12---:R1:W2:Y:S04]  /*8740*/  SHFL.IDX PT, R21, R6, 0x3, 0x181f ;  /* 0x00781f0006157f89 */ /* 0x0062a800000e0000 */
[----:B------:R1:W3:Y:S02]  /*8750*/  SHFL.IDX PT, R9, R14, 0x3, 0x181f ;  /* 0x00781f000e097f89 */ /* 0x0002e400000e0000 */
.L_x_2035:
[----:B------:R-:W-:-:S04]  /*8760*/  IADD3 R2, R2, 0x60, RZ ;  /* 0x0000006002027810 */ /* 0x000fc80007ffe0ff */
[----:B------:R-:W-:-:S13]  /*8770*/  ISETP.GE.AND P0, PT, R2, R5, PT ;  /* 0x000000050200720c */ /* 0x000fda0003f06270 */
[----:B---3--:R-:W-:-:S04]  /*8780*/  @!P0 LEA R16, P1, R228, R9, 0x1 ;  /* 0x00000009e4108211 */ /* 0x008fc800078208ff */
[----:B--2---:R-:W-:Y:S02]  /*8790*/  @!P0 LEA.HI.X R17, R228, R21, R23, 0x1, P1 ;  /* 0x00000015e4118211 */ /* 0x004fe400008f0c17 */
[----:B------:R-:W-:-:S03]  /*87a0*/  @!P0 LEA R2, P1, R212, R9, 0x1 ;  /* 0x00000009d4028211 */ /* 0x000fc600078208ff */
[----:B------:R-:W-:Y:S01]  /*87b0*/  @!PT LDS RZ, [RZ] ;  /* 0x00000000fffff984 */ /* 0x000fe20000000800 */
[----:B------:R-:W-:Y:S01]  /*87c0*/  @!PT LDS RZ, [RZ] ;  /* 0x00000000fffff984 */ /* 0x000fe20000000800 */
[----:B------:R-:W-:Y:S01]  /*87d0*/  @!PT LDS RZ, [RZ] ;  /* 0x00000000fffff984 */ /* 0x000fe20000000800 */
[----:B------:R2:W-:Y:S01]  /*87e0*/  @!P0 LDGSTS.E.BYPASS.LTC128B.128 [R140+0x1b100], [R16.64], !P4 ;  /* 0x1b100000108c8fae */ /* 0x0005e2000e101d48 */
[----:B------:R-:W-:Y:S02]  /*87f0*/  @!P0 LEA.HI.X R3, R212, R21, R3, 0x1, P1 ;  /* 0x00000015d4038211 */ /* 0x000fe400008f0c03 */
[----:B-1--4-:R-:W-:-:S03]  /*8800*/  @!P0 LEA R14, P1, R82, R9, 0x1 ;  /* 0x00000009520e8211 */ /* 0x012fc600078208ff */
[----:B------:R2:W-:Y:S01]  /*8810*/  @!P0 LDGSTS.E.BYPASS.LTC128B.128 [R140+0x1f100], [R2.64], !P3 ;  /* 0x1f100000028c8fae */ /* 0x0005e2000d901d48 */
[----:B------:R-:W-:-:S05]  /*8820*/  @!P0 LEA.HI.X R15, R82, R21, R15, 0x1, P1 ;  /* 0x00000015520f8211 */ /* 0x000fca00008f0c0f */
[----:B------:R2:W-:Y:S04]  /*8830*/  @!P0 LDGSTS.E.BYPASS.LTC128B.128 [R140+0x23100], [R14.64], !P2 ;  /* 0x231000000e8c8fae */ /* 0x0005e8000d101d48 */
[----:B------:R-:W0:Y:S01]  /*8840*/  LDGDEPBAR ;  /* 0x00000000000079af */ /* 0x000e220000000000 */
[----:B------:R-:W-:Y:S02]  /*8850*/  WARPSYNC 0xffffffff ;  /* 0xffffffff00007948 */ /* 0x000fe40003800000 */
[C---:B--2---:R-:W-:Y:S01]  /*8860*/  IMAD.SHL.U32 R3, R4.reuse, 0x40, RZ ;  /* 0x0000004004037824 */ /* 0x044fe200078e00ff */
[----:B------:R-:W-:Y:S01]  /*8870*/  SHF.R.S32.HI R0, RZ, 0x1f, R4 ;  /* 0x0000001fff007819 */ /* 0x000fe20000011404 */
[----:B------:R-:W-:Y:S01]  /*8880*/  IMAD.WIDE.U32 R14, R4, c[0x0][0x1e0], RZ ;  /* 0x00007800040e7a25 */ /* 0x000fe200078e00ff */
[----:B------:R-:W-:Y:S02]  /*8890*/  BAR.SYNC.DEFER_BLOCKING 0x0 ;  /* 0x0000000000007b1d */ /* 0x000fe40000010000 */
[----:B------:R-:W-:Y:S01]  /*88a0*/  IADD3 R9, -R3, R226, -R7 ;  /* 0x000000e203097210 */ /* 0x000fe20007ffe907 */
[----:B------:R-:W-:-:S03]  /*88b0*/  IMAD R7, R0, c[0x0][0x1e0], RZ ;  /* 0x0000780000077a24 */ /* 0x000fc600078e02ff */
[C---:B------:R-:W-:Y:S01]  /*88c0*/  ISETP.GE.AND P1, PT, R9.reuse, 0x1, PT ;  /* 0x000000010900780c */ /* 0x040fe20003f26270 */
[----:B------:R-:W-:Y:S01]  /*88d0*/  IMAD R2, R4, c[0x0][0x1e4], R7 ;  /* 0x0000790004027a24 */ /* 0x000fe200078e0207 */
[C---:B------:R-:W-:Y:S01]  /*88e0*/  LEA R7, P2, R14.reuse, R236, 0x6 ;  /* 0x000000ec0e077211 */ /* 0x040fe200078430ff */
[----:B------:R-:W-:Y:S01]  /*88f0*/  ULDC.64 UR4, c[0x0][0x208] ;  /* 0x0000820000047ab9 */ /* 0x000fe20000000a00 */
[----:B------:R-:W-:Y:S01]  /*8900*/  ISETP.GE.AND P0, PT, R9, 0x21, PT ;  /* 0x000000210900780c */ /* 0x000fe20003f06270 */
[----:B------:R-:W-:Y:S01]  /*8910*/  IMAD.IADD R15, R15, 0x1, R2 ;  /* 0x000000010f0f7824 */ /* 0x000fe200078e0202 */
[----:B------:R-:W-:Y:S01]  /*8920*/  USHF.L.U32 UR7, UR4, 0x6, URZ ;  /* 0x0000000604077899 */ /* 0x000fe2000800063f */
[----:B------:R-:W-:Y:S01]  /*8930*/  IMAD.MOV.U32 R2, RZ, RZ, 0x20 ;  /* 0x00000020ff027424 */ /* 0x000fe200078e00ff */
[----:B------:R-:W-:Y:S01]  /*8940*/  UMOV UR6, 0x6 ;  /* 0x0000000600067882 */ /* 0x000fe20000000000 */
[----:B------:R-:W-:Y:S01]  /*8950*/  BSSY B0, `(.L_x_1875) ;  /* 0x000004c000007945 */ /* 0x000fe20003800000 */
[----:B------:R-:W-:Y:S01]  /*8960*/  LEA.HI.X R6, R14, R230, R15, 0x6, P2 ;  /* 0x000000e60e067211 */ /* 0x000fe200010f340f */
[----:B------:R-:W-:Y:S01]  /*8970*/  IMAD.WIDE.U32 R16, R2, c[0x0][0x1e0], RZ ;  /* 0x0000780002107a25 */ /* 0x000fe200078e00ff */
[----:B------:R-:W-:Y:S01]  /*8980*/  USHF.L.U64.HI UR5, UR4, UR6, UR5 ;  /* 0x0000000604057299 */ /* 0x000fe20008010205 */
[----:B------:R-:W-:-:S02]  /*8990*/  @P1 LEA R18, P2, R7, c[0x0][0x1c8], 0x1 ;  /* 0x0000720007121a11 */ /* 0x000fc400078408ff */
[----:B------:R-:W-:Y:S01]  /*89a0*/  @P1 ISETP.GE.AND P3, PT, R228, c[0x0][0x1d4], PT ;  /* 0x00007500e4001a0c */ /* 0x000fe20003f66270 */
[----:B------:R-:W-:Y:S01]  /*89b0*/  IMAD R15, R2, c[0x0][0x1e4], RZ ;  /* 0x00007900020f7a24 */ /* 0x000fe200078e02ff */
[----:B------:R-:W-:Y:S02]  /*89c0*/  @P1 LEA.HI.X R19, R7, c[0x0][0x1cc], R6, 0x1, P2 ;  /* 0x0000730007131a11 */ /* 0x000fe400010f0c06 */
[C---:B------:R-:W-:Y:S02]  /*89d0*/  @P1 ISETP.GE.AND P2, PT, R212.reuse, c[0x0][0x1d4], PT ;  /* 0x00007500d4001a0c */ /* 0x040fe40003f46270 */
[----:B------:R-:W-:-:S07]  /*89e0*/  @P0 ISETP.GE.AND P4, PT, R212, c[0x0][0x1d4], PT ;  /* 0x00007500d4000a0c */ /* 0x000fce0003f86270 */
[----:B------:R-:W-:Y:S01]  /*89f0*/  @!PT LDS RZ, [RZ] ;  /* 0x00000000fffff984 */ /* 0x000fe20000000800 */
[----:B------:R-:W-:Y:S01]  /*8a00*/  @!PT LDS RZ, [RZ] ;  /* 0x00000000fffff984 */ /* 0x000fe20000000800 */
[----:B------:R-:W-:Y:S01]  /*8a10*/  @!PT LDS RZ, [RZ] ;  /* 0x00000000fffff984 */ /* 0x000fe20000000800 */
[----:B------:R1:W-:Y:S01]  /*8a20*/  @P1 LDGSTS.E.BYPASS.LTC128B.128 [R140+0xc100], [R18.64], !P3 ;  /* 0x0c100000128c1fae */ /* 0x0003e2000d901d48 */
[----:B------:R-:W-:-:S03]  /*8a30*/  @P0 IADD3 R7, P3, R7, R16, RZ ;  /* 0x0000001007070210 */ /* 0x000fc60007f7e0ff */
[----:B------:R1:W-:Y:S01]  /*8a40*/  @P1 LDGSTS.E.BYPASS.LTC128B.128 [R140+0xe100], [R18.64+0x80], !P2 ;  /* 0x0e100080128c1fae */ /* 0x0003e2000d101d48 */
[----:B------:R-:W-:Y:S02]  /*8a50*/  @P0 ISETP.GE.AND P2, PT, R228, c[0x0][0x1d4], PT ;  /* 0x00007500e4000a0c */ /* 0x000fe40003f46270 */
[----:B------:R-:W-:Y:S01]  /*8a60*/  @P0 IADD3.X R6, R6, R17, R15, P3, !PT ;  /* 0x0000001106060210 */ /* 0x000fe20001ffe40f */
[----:B------:R-:W-:Y:S01]  /*8a70*/  IMAD R15, R0, c[0x0][0x208], RZ ;  /* 0x00008200000f7a24 */ /* 0x000fe200078e02ff */
[----:B------:R1:W-:Y:S01]  /*8a80*/  @P1 LDGSTS.E.BYPASS.LTC128B.128 [R140+0x10100], [R18.64+0x100], !P5 ;  /* 0x10100100128c1fae */ /* 0x0003e2000e901d48 */
[----:B------:R-:W-:Y:S01]  /*8a90*/  @P0 LEA R14, P1, R7, c[0x0][0x1c8], 0x1 ;  /* 0x00007200070e0a11 */ /* 0x000fe200078208ff */
[----:B------:R-:W-:Y:S01]  /*8aa0*/  IMAD.WIDE.U32 R16, R4, c[0x0][0x208], RZ ;  /* 0x0000820004107a25 */ /* 0x000fe200078e00ff */
[----:B------:R-:W-:-:S03]  /*8ab0*/  ISETP.GE.AND P3, PT, R228, c[0x0][0x1d4], PT ;  /* 0x00007500e4007a0c */ /* 0x000fc60003f66270 */
[----:B------:R-:W-:Y:S01]  /*8ac0*/  IMAD R0, R4, c[0x0][0x20c], R15 ;  /* 0x0000830004007a24 */ /* 0x000fe200078e020f */
[----:B------:R-:W-:Y:S02]  /*8ad0*/  @P0 LEA.HI.X R15, R7, c[0x0][0x1cc], R6, 0x1, P1 ;  /* 0x00007300070f0a11 */ /* 0x000fe400008f0c06 */
[----:B------:R-:W-:Y:S01]  /*8ae0*/  LEA R6, P1, R16, R232, 0x6 ;  /* 0x000000e810067211 */ /* 0x000fe200078230ff */
[----:B------:R-:W-:Y:S02]  /*8af0*/  IMAD.IADD R0, R17, 0x1, R0 ;  /* 0x0000000111007824 */ /* 0x000fe400078e0200 */
[----:B------:R1:W-:Y:S01]  /*8b00*/  @P0 LDGSTS.E.BYPASS.LTC128B.128 [R140+0xd100], [R14.64], !P2 ;  /* 0x0d1000000e8c0fae */ /* 0x0003e2000d101d48 */
[----:B------:R-:W-:Y:S02]  /*8b10*/  ISETP.GE.AND P2, PT, R212, c[0x0][0x1d4], PT ;  /* 0x00007500d4007a0c */ /* 0x000fe40003f46270 */
[----:B------:R-:W-:Y:S01]  /*8b20*/  LEA.HI.X R17, R16, R227, R0, 0x6, P1 ;  /* 0x000000e310117211 */ /* 0x000fe200008f3400 */
[----:B------:R1:W-:Y:S01]  /*8b30*/  @P0 LDGSTS.E.BYPASS.LTC128B.128 [R140+0xf100], [R14.64+0x80], !P4 ;  /* 0x0f1000800e8c0fae */ /* 0x0003e2000e101d48 */
[C---:B------:R-:W-:Y:S01]  /*8b40*/  ISETP.LT.OR P4, PT, R9.reuse, 0x1, P3 ;  /* 0x000000010900780c */ /* 0x040fe20001f81670 */
[----:B------:R-:W-:Y:S01]  /*8b50*/  IMAD.MOV.U32 R0, RZ, RZ, 0x40 ;  /* 0x00000040ff007424 */ /* 0x000fe200078e00ff */
[----:B------:R-:W-:Y:S01]  /*8b60*/  ISETP.LT.OR P1, PT, R9, 0x1, P2 ;  /* 0x000000010900780c */ /* 0x000fe20001721670 */
[----:B------:R1:W-:Y:S01]  /*8b70*/  @P0 LDGSTS.E.BYPASS.LTC128B.128 [R140+0x11100], [R14.64+0x100], !P5 ;  /* 0x111001000e8c0fae */ /* 0x0003e2000e901d48 */
[----:B------:R-:W-:-:S02]  /*8b80*/  LEA R16, P0, R6, c[0x0][0x1f8], 0x1 ;  /* 0x00007e0006107a11 */ /* 0x000fc400078008ff */
[C---:B------:R-:W-:Y:S01]  /*8b90*/  ISETP.LT.OR P3, PT, R9.reuse, 0x21, P3 ;  /* 0x000000210900780c */ /* 0x040fe20001f61670 */
[----:B------:R-:W0:Y:S01]  /*8ba0*/  LDGDEPBAR ;  /* 0x00000000000079af */ /* 0x000e220000000000 */
[----:B------:R-:W-:Y:S02]  /*8bb0*/  LEA.HI.X R17, R6, c[0x0][0x1fc], R17, 0x1, P0 ;  /* 0x00007f0006117a11 */ /* 0x000fe400000f0c11 */
[----:B------:R-:W-:Y:S02]  /*8bc0*/  ISETP.GE.AND P0, PT, R82, c[0x0][0x1d4], PT ;  /* 0x0000750052007a0c */ /* 0x000fe40003f06270 */
[C---:B------:R-:W-:Y:S01]  /*8bd0*/  ISETP.LT.OR P2, PT, R9.reuse, 0x21, P2 ;  /* 0x000000210900780c */ /* 0x040fe20001741670 */
[----:B------:R1:W-:Y:S01]  /*8be0*/  LDGSTS.E.BYPASS.LTC128B.128 [R140+0x100], [R16.64], !P4 ;  /* 0x00100000108c7fae */ /* 0x0003e2000e101d48 */
[----:B------:R-:W-:-:S03]  /*8bf0*/  ISETP.LT.OR P4, PT, R9, 0x1, P0 ;  /* 0x000000010900780c */ /* 0x000fc60000781670 */
[----:B------:R1:W-:Y:S01]  /*8c00*/  LDGSTS.E.BYPASS.LTC128B.128 [R140+0x2100], [R16.64+0x80], !P1 ;  /* 0x02100080108c7fae */ /* 0x0003e2000c901d48 */
[----:B------:R-:W-:Y:S02]  /*8c10*/  ISETP.LT.OR P1, PT, R9, 0x21, P0 ;  /* 0x000000210900780c */ /* 0x000fe40000721670 */
[----:B------:R-:W-:-:S04]  /*8c20*/  IADD3 R6, P0, R16, UR7, RZ ;  /* 0x0000000710067c10 */ /* 0x000fc8000ff1e0ff */
[----:B------:R-:W-:-:S03]  /*8c30*/  IADD3.X R7, R17, UR5, RZ, P0, !PT ;  /* 0x0000000511077c10 */ /* 0x000fc600087fe4ff */
[----:B------:R1:W-:Y:S01]  /*8c40*/  LDGSTS.E.BYPASS.LTC128B.128 [R140+0x4100], [R16.64+0x100], !P4 ;  /* 0x04100100108c7fae */ /* 0x0003e2000e101d48 */
[----:B------:R-:W-:-:S03]  /*8c50*/  ISETP.GT.AND P4, PT, R4, R231, PT ;  /* 0x000000e70400720c */ /* 0x000fc60003f84270 */
[----:B------:R1:W-:Y:S04]  /*8c60*/  LDGSTS.E.BYPASS.LTC128B.128 [R140+0x1100], [R6.64], !P3 ;  /* 0x01100000068c7fae */ /* 0x0003e8000d901d48 */
[----:B------:R1:W-:Y:S04]  /*8c70*/  LDGSTS.E.BYPASS.LTC128B.128 [R140+0x3100], [R6.64+0x80], !P2 ;  /* 0x03100080068c7fae */ /* 0x0003e8000d101d48 */
[----:B------:R1:W-:Y:S04]  /*8c80*/  LDGSTS.E.BYPASS.LTC128B.128 [R140+0x5100], [R6.64+0x100], !P1 ;  /* 0x05100100068c7fae */ /* 0x0003e8000c901d48 */
[----:B------:R-:W0:Y:S01]  /*8c90*/  LDGDEPBAR ;  /* 0x00000000000079af */ /* 0x000e220000000000 */
[----:B------:R-:W-:Y:S05]  /*8ca0*/  @!P4 BRA `(.L_x_1876) ;  /* 0x000001600000c947 */ /* 0x000fea0003800000 */
[----:B-1----:R-:W-:Y:S02]  /*8cb0*/  IADD3 R7, R8, -0x2, RZ ;  /* 0xfffffffe08077810 */ /* 0x002fe40007ffe0ff */
[----:B------:R-:W-:-:S02]  /*8cc0*/  ISETP.GE.AND P1, PT, R228, c[0x0][0x1d4], PT ;  /* 0x00007500e4007a0c */ /* 0x000fc40003f26270 */
[----:B------:R-:W-:Y:S01]  /*8cd0*/  SHF.R.S32.HI R4, RZ, 0x1f, R7 ;  /* 0x0000001fff047819 */ /* 0x000fe20000011407 */
[----:B------:R-:W-:-:S04]  /*8ce0*/  IMAD.WIDE.U32 R14, R7, c[0x0][0x1e0], RZ ;  /* 0x00007800070e7a25 */ /* 0x000fc800078e00ff */
[----:B------:R-:W-:Y:S01]  /*8cf0*/  IMAD R4, R4, c[0x0][0x1e0], RZ ;  /* 0x0000780004047a24 */ /* 0x000fe200078e02ff */
[----:B------:R-:W-:-:S03]  /*8d00*/  LEA R6, P0, R14, R236, 0x6 ;  /* 0x000000ec0e067211 */ /* 0x000fc600078030ff */
[----:B------:R-:W-:Y:S01]  /*8d10*/  IMAD R4, R7, c[0x0][0x1e4], R4 ;  /* 0x0000790007047a24 */ /* 0x000fe200078e0204 */
[----:B------:R-:W-:-:S03]  /*8d20*/  LEA R16, P2, R6, c[0x0][0x1c8], 0x1 ;  /* 0x0000720006107a11 */ /* 0x000fc600078408ff */
[----:B------:R-:W-:Y:S02]  /*8d30*/  IMAD.IADD R7, R15, 0x1, R4 ;  /* 0x000000010f077824 */ /* 0x000fe400078e0204 */
[----:B------:R-:W-:-:S03]  /*8d40*/  IMAD R4, R0, c[0x0][0x1e4], RZ ;  /* 0x0000790000047a24 */ /* 0x000fc600078e02ff */
[----:B------:R-:W-:Y:S01]  /*8d50*/  LEA.HI.X R7, R14, R230, R7, 0x6, P0 ;  /* 0x000000e60e077211 */ /* 0x000fe200000f3407 */
[----:B------:R-:W-:Y:S01]  /*8d60*/  IMAD.WIDE.U32 R14, R0, c[0x0][0x1e0], RZ ;  /* 0x00007800000e7a25 */ /* 0x000fe200078e00ff */
[----:B------:R-:W-:Y:S02]  /*8d70*/  ISETP.GE.AND P0, PT, R212, c[0x0][0x1d4], PT ;  /* 0x00007500d4007a0c */ /* 0x000fe40003f06270 */
[----:B------:R-:W-:Y:S02]  /*8d80*/  LEA.HI.X R17, R6, c[0x0][0x1cc], R7, 0x1, P2 ;  /* 0x0000730006117a11 */ /* 0x000fe400010f0c07 */
        /* <DEDUP_REMOVED lines=8> */
.L_x_1876:
[----:B------:R-:W-:Y:S05]  /*8e10*/  BSYNC B0 ;  /* 0x0000000000007941 */ /* 0x000fea0003800000 */
.L_x_1875:
[----:B------:R-:W-:Y:S01]  /*8e20*/  ISETP.LT.AND P0, PT, RZ, c[0x0][0x27c], PT ;  /* 0x00009f00ff007a0c */ /* 0x000fe20003f01270 */
[----:B------:R-:W0:Y:S01]  /*8e30*/  LDGDEPBAR ;  /* 0x00000000000079af */ /* 0x000e220000000000 */
[----:B------:R-:W-:-:S11]  /*8e40*/  ISETP.NE.AND P6, PT, R220, 0x1, PT ;  /* 0x00000001dc00780c */ /* 0x000fd60003fc5270 */
[----:B------:R-:W-:Y:S05]  /*8e50*/  @P0 BRA `(.L_x_1877) ;  /* 0x0000002000000947 */ /* 0x000fea0003800000 */
[----:B------:R-:W-:-:S04]  /*8e60*/  DEPBAR.LE SB0, 0x3 ;  /* 0x000080c00000791a */ /* 0x000fc80000000000 */
[----:B------:R-:W-:Y:S05]  /*8e70*/  BRA `(.L_x_1878) ;  /* 0x000072d000007947 */ /* 0x000fea0003800000 */
.L_x_1877:
[----:B------:R-:W-:Y:S01]  /*8e80*/  ULDC.U8 UR4, c[0x0][0x298] ;  /* 0x0000a60000047ab9 */ /* 0x000fe20000000000 */
[----:B-----5:R-:W-:Y:S01]  /*8e90*/  SHF.R.S32.HI R4, RZ, 0x1f, R81 ;  /* 0x0000001fff047819 */ /* 0x020fe20000011451 */
[----:B-1----:R-:W-:Y:S01]  /*8ea0*/  IMAD.WIDE.U32 R16, R81, c[0x0][0x280], RZ ;  /* 0x0000a00051107a25 */ /* 0x002fe200078e00ff */
[----:B------:R-:W-:Y:S01]  /*8eb0*/  ISETP.NE.AND P0, PT, RZ, UR4, PT ;  /* 0x00000004ff007c0c */ /* 0x000fe2000bf05270 */
[----:B------:R-:W-:Y:S01]  /*8ec0*/  BSSY B2, `(.L_x_1878) ;  /* 0x0000728000027945 */ /* 0x000fe20003800000 */
[C---:B------:R-:W-:Y:S01]  /*8ed0*/  IADD3 R14, R217.reuse, R224, RZ ;  /* 0x000000e0d90e7210 */ /* 0x040fe20007ffe0ff */
[C---:B------:R-:W-:Y:S01]  /*8ee0*/  IMAD R6, R4.reuse, c[0x0][0x280], RZ ;  /* 0x0000a00004067a24 */ /* 0x040fe200078e02ff */
[----:B------:R-:W-:Y:S01]  /*8ef0*/  IADD3 R9, R217, 0x40, RZ ;  /* 0x00000040d9097810 */ /* 0x000fe20007ffe0ff */
[----:B------:R-:W-:Y:S02]  /*8f00*/  IMAD R4, R4, c[0x0][0x290], RZ ;  /* 0x0000a40004047a24 */ /* 0x000fe400078e02ff */
[C---:B------:R-:W-:Y:S01]  /*8f10*/  IMAD R15, R81.reuse, c[0x0][0x284], R6 ;  /* 0x0000a100510f7a24 */ /* 0x040fe200078e0206 */
[----:B------:R-:W-:Y:S01]  /*8f20*/  LEA R6, R214, R14, 0x6 ;  /* 0x0000000ed6067211 */ /* 0x000fe200078e30ff */
[----:B------:R-:W-:-:S02]  /*8f30*/  IMAD R7, R81, c[0x0][0x294], R4 ;  /* 0x0000a50051077a24 */ /* 0x000fc400078e0204 */
[----:B------:R-:W-:Y:S01]  /*8f40*/  IMAD.WIDE.U32 R18, R81, c[0x0][0x290], RZ ;  /* 0x0000a40051127a25 */ /* 0x000fe200078e00ff */
[----:B------:R-:W-:-:S04]  /*8f50*/  IADD3 R15, R15, R17, RZ ;  /* 0x000000110f0f7210 */ /* 0x000fc80007ffe0ff */
[----:B------:R-:W-:Y:S01]  /*8f60*/  IADD3 R7, R7, R19, RZ ;  /* 0x0000001307077210 */ /* 0x000fe20007ffe0ff */
[----:B------:R-:W-:Y:S05]  /*8f70*/  @!P0 BRA `(.L_x_1879) ;  /* 0x0000386000008947 */ /* 0x000fea0003800000 */
[----:B------:R-:W-:Y:S01]  /*8f80*/  @P6 IMAD.HI.U32 R4, R6, c[0x0][0x2c8], RZ ;  /* 0x0000b20006046a27 */ /* 0x000fe200078e00ff */
[C---:B------:R-:W-:Y:S01]  /*8f90*/  IADD3 R28, R142.reuse, 0x20, RZ ;  /* 0x000000208e1c7810 */ /* 0x040fe20007ffe0ff */
[----:B------:R-:W-:Y:S01]  /*8fa0*/  BSSY B0, `(.L_x_1880) ;  /* 0x000006b000007945 */ /* 0x000fe20003800000 */
[----:B------:R-:W-:Y:S01]  /*8fb0*/  IADD3 R37, R142, 0x10, RZ ;  /* 0x000000108e257810 */ /* 0x000fe20007ffe0ff */
[----:B------:R-:W-:Y:S01]  /*8fc0*/  IMAD.MOV.U32 R23, RZ, RZ, R15 ;  /* 0x000000ffff177224 */ /* 0x000fe200078e000f */
[----:B------:R-:W-:Y:S01]  /*8fd0*/  @P6 SHF.R.U32.HI R6, RZ, c[0x0][0x2cc], R4 ;  /* 0x0000b300ff066a19 */ /* 0x000fe20000011604 */
[----:B------:R-:W-:Y:S01]  /*8fe0*/  IMAD.MOV.U32 R22, RZ, RZ, R16 ;  /* 0x000000ffff167224 */ /* 0x000fe200078e0010 */
[----:B------:R-:W-:Y:S01]  /*8ff0*/  CS2R R40, SRZ ;  /* 0x0000000000287805 */ /* 0x000fe2000001ff00 */
[----:B------:R-:W-:Y:S01]  /*9000*/  IMAD.MOV.U32 R17, RZ, RZ, R7 ;  /* 0x000000ffff117224 */ /* 0x000fe200078e0007 */
[----:B------:R-:W-:Y:S01]  /*9010*/  SHF.R.S32.HI R4, RZ, 0x1f, R6 ;  /* 0x0000001fff047819 */ /* 0x000fe20000011406 */
[----:B------:R-:W-:Y:S01]  /*9020*/  IMAD.WIDE.U32 R22, R6, c[0x0][0x280], R22 ;  /* 0x0000a00006167a25 */ /* 0x000fe200078e0016 */
[----:B------:R-:W-:Y:S01]  /*9030*/  CS2R R86, SRZ ;  /* 0x0000000000567805 */ /* 0x000fe2000001ff00 */
[----:B------:R-:W-:Y:S01]  /*9040*/  CS2R R94, SRZ ;  /* 0x00000000005e7805 */ /* 0x000fe2000001ff00 */
[----:B------:R-:W-:Y:S01]  /*9050*/  CS2R R108, SRZ ;  /* 0x00000000006c7805 */ /* 0x000fe2000001ff00 */
[----:B------:R-:W-:Y:S01]  /*9060*/  IMAD R15, R4, c[0x0][0x280], RZ ;  /* 0x0000a000040f7a24 */ /* 0x000fe200078e02ff */
[----:B------:R-:W-:Y:S01]  /*9070*/  LEA R20, P0, R22, c[0x0][0x270], 0x1 ;  /* 0x00009c0016147a11 */ /* 0x000fe200078008ff */
[----:B------:R-:W-:Y:S01]  /*9080*/  IMAD.MOV.U32 R16, RZ, RZ, R18 ;  /* 0x000000ffff107224 */ /* 0x000fe200078e0012 */
[----:B------:R-:W-:Y:S01]  /*9090*/  CS2R R114, SRZ ;  /* 0x0000000000727805 */ /* 0x000fe2000001ff00 */
[----:B------:R-:W-:Y:S01]  /*90a0*/  IMAD R15, R6, c[0x0][0x284], R15 ;  /* 0x0000a100060f7a24 */ /* 0x000fe200078e020f */
[----:B------:R-:W-:Y:S01]  /*90b0*/  CS2R R118, SRZ ;  /* 0x0000000000767805 */ /* 0x000fe2000001ff00 */
[----:B------:R-:W-:Y:S01]  /*90c0*/  IMAD R7, R4, c[0x0][0x290], RZ ;  /* 0x0000a40004077a24 */ /* 0x000fe200078e02ff */
[----:B------:R1:W2:Y:S01]  /*90d0*/  SHFL.IDX PT, R30, R20, RZ, 0x1c1f ;  /* 0x001c1fff141e7589 */ /* 0x0002a200000e0000 */
[----:B------:R-:W-:Y:S01]  /*90e0*/  IMAD.IADD R27, R23, 0x1, R15 ;  /* 0x00000001171b7824 */ /* 0x000fe200078e020f */
[----:B------:R-:W-:Y:S01]  /*90f0*/  CS2R R104, SRZ ;  /* 0x0000000000687805 */ /* 0x000fe2000001ff00 */
[----:B------:R-:W-:Y:S01]  /*9100*/  IMAD.WIDE.U32 R16, R6, c[0x0][0x290], R16 ;  /* 0x0000a40006107a25 */ /* 0x000fe200078e0010 */
[----:B------:R-:W-:Y:S01]  /*9110*/  CS2R R84, SRZ ;  /* 0x0000000000547805 */ /* 0x000fe2000001ff00 */
[----:B------:R-:W-:Y:S01]  /*9120*/  CS2R R92, SRZ ;  /* 0x00000000005c7805 */ /* 0x000fe2000001ff00 */
[----:B------:R-:W-:Y:S01]  /*9130*/  LEA.HI.X R27, R22, c[0x0][0x274], R27, 0x1, P0 ;  /* 0x00009d00161b7a11 */ /* 0x000fe200000f0c1b */
[----:B------:R-:W-:Y:S01]  /*9140*/  IMAD R26, R6, c[0x0][0x294], R7 ;  /* 0x0000a500061a7a24 */ /* 0x000fe200078e0207 */
[----:B------:R-:W-:Y:S01]  /*9150*/  ISETP.GE.AND P0, PT, R14, R5, PT ;  /* 0x000000050e00720c */ /* 0x000fe20003f06270 */
[----:B------:R-:W-:Y:S01]  /*9160*/  CS2R R106, SRZ ;  /* 0x00000000006a7805 */ /* 0x000fe2000001ff00 */
[----:B------:R-:W-:Y:S01]  /*9170*/  LEA R18, P1, R16, c[0x0][0x288], 0x1 ;  /* 0x0000a20010127a11 */ /* 0x000fe200078208ff */
[----:B------:R-:W-:Y:S01]  /*9180*/  IMAD.IADD R26, R17, 0x1, R26 ;  /* 0x00000001111a7824 */ /* 0x000fe200078e021a */
[----:B------:R-:W-:Y:S01]  /*9190*/  IADD3 R17, R142, 0x40, RZ ;  /* 0x000000408e117810 */ /* 0x000fe20007ffe0ff */
[----:B------:R1:W3:Y:S01]  /*91a0*/  SHFL.IDX PT, R31, R27, RZ, 0x1c1f ;  /* 0x001c1fff1b1f7589 */ /* 0x0002e200000e0000 */
[----:B------:R-:W-:Y:S01]  /*91b0*/  SHF.R.S32.HI R6, RZ, 0x1f, R137 ;  /* 0x0000001fff067819 */ /* 0x000fe20000011489 */
[----:B------:R-:W-:Y:S01]  /*91c0*/  CS2R R112, SRZ ;  /* 0x0000000000707805 */ /* 0x000fe2000001ff00 */
[----:B------:R-:W-:Y:S01]  /*91d0*/  LEA.HI.X R26, R16, c[0x0][0x28c], R26, 0x1, P1 ;  /* 0x0000a300101a7a11 */ /* 0x000fe200008f0c1a */
[----:B------:R1:W4:Y:S01]  /*91e0*/  SHFL.IDX PT, R22, R18, RZ, 0x1c1f ;  /* 0x001c1fff12167589 */ /* 0x00032200000e0000 */
[----:B------:R-:W-:Y:S01]  /*91f0*/  SHF.R.S32.HI R7, RZ, 0x1f, R136 ;  /* 0x0000001fff077819 */ /* 0x000fe20000011488 */
[----:B------:R-:W-:Y:S01]  /*9200*/  CS2R R116, SRZ ;  /* 0x0000000000747805 */ /* 0x000fe2000001ff00 */
[----:B------:R-:W-:Y:S01]  /*9210*/  CS2R R102, SRZ ;  /* 0x0000000000667805 */ /* 0x000fe2000001ff00 */
[----:B------:R1:W1:Y:S01]  /*9220*/  SHFL.IDX PT, R23, R26, RZ, 0x1c1f ;  /* 0x001c1fff1a177589 */ /* 0x00026200000e0000 */
[----:B------:R-:W-:-:S02]  /*9230*/  SHF.R.S32.HI R16, RZ, 0x1f, R17 ;  /* 0x0000001fff107819 */ /* 0x000fc40000011411 */
[----:B------:R-:W-:Y:S02]  /*9240*/  SHF.R.S32.HI R15, RZ, 0x1f, R28 ;  /* 0x0000001fff0f7819 */ /* 0x000fe4000001141c */
[----:B------:R-:W-:Y:S01]  /*9250*/  SHF.R.S32.HI R4, RZ, 0x1f, R37 ;  /* 0x0000001fff047819 */ /* 0x000fe20000011425 */
[----:B------:R-:W-:Y:S05]  /*9260*/  @P0 BRA `(.L_x_1881) ;  /* 0x000003e000000947 */ /* 0x000fea0003800000 */
[----:B--2---:R-:W-:Y:S01]  /*9270*/  ISETP.GE.AND P0, PT, R37, c[0x0][0x27c], PT ;  /* 0x00009f0025007a0c */ /* 0x004fe20003f06270 */
[----:B------:R-:W-:Y:S01]  /*9280*/  CS2R R118, SRZ ;  /* 0x0000000000767805 */ /* 0x000fe2000001ff00 */
[----:B------:R-:W-:Y:S01]  /*9290*/  ISETP.GE.AND P1, PT, R28, c[0x0][0x27c], PT ;  /* 0x00009f001c007a0c */ /* 0x000fe20003f26270 */
[----:B------:R-:W-:-:S10]  /*92a0*/  CS2R R116, SRZ ;  /* 0x0000000000747805 */ /* 0x000fd4000001ff00 */
[C---:B------:R-:W-:Y:S01]  /*92b0*/  @!P0 IMAD.SHL.U32 R21, R37.reuse, 0x2, RZ ;  /* 0x0000000225158824 */ /* 0x040fe200078e00ff */
[----:B------:R-:W-:-:S04]  /*92c0*/  @!P0 SHF.L.U64.HI R19, R37, 0x1, R4 ;  /* 0x0000000125138819 */ /* 0x000fc80000010204 */
[----:B------:R-:W-:-:S05]  /*92d0*/  @!P0 IADD3 R42, P2, R30, R21, RZ ;  /* 0x000000151e2a8210 */ /* 0x000fca0007f5e0ff */
[----:B---3--:R-:W-:Y:S01]  /*92e0*/  @!P0 IMAD.X R43, R31, 0x1, R19, P2 ;  /* 0x000000011f2b8824 */ /* 0x008fe200010e0613 */
[----:B----4-:R-:W-:Y:S01]  /*92f0*/  @!P0 IADD3 R38, P2, R22, R21, RZ ;  /* 0x0000001516268210 */ /* 0x010fe20007f5e0ff */
[----:B------:R-:W-:-:S03]  /*9300*/  @!P1 IMAD.SHL.U32 R21, R28, 0x2, RZ ;  /* 0x000000021c159824 */ /* 0x000fc600078e00ff */
[----:B------:R2:W5:Y:S01]  /*9310*/  @!P0 LD.E.64 R118, [R42.64] ;  /* 0x000000082a768980 */ /* 0x000562000c101b00 */
[----:B-1----:R-:W-:Y:S01]  /*9320*/  @!P0 IMAD.X R39, R23, 0x1, R19, P2 ;  /* 0x0000000117278824 */ /* 0x002fe200010e0613 */
[----:B------:R-:W-:Y:S02]  /*9330*/  @!P1 SHF.L.U64.HI R19, R28, 0x1, R15 ;  /* 0x000000011c139819 */ /* 0x000fe4000001020f */
[-C--:B------:R-:W-:Y:S02]  /*9340*/  @!P1 IADD3 R34, P2, R30, R21.reuse, RZ ;  /* 0x000000151e229210 */ /* 0x080fe40007f5e0ff */
[----:B------:R1:W5:Y:S01]  /*9350*/  @!P0 LD.E.64 R116, [R38.64] ;  /* 0x0000000826748980 */ /* 0x000362000c101b00 */
[----:B------:R-:W-:Y:S02]  /*9360*/  ISETP.GE.AND P0, PT, R137, c[0x0][0x27c], PT ;  /* 0x00009f0089007a0c */ /* 0x000fe40003f06270 */
[----:B------:R-:W-:Y:S01]  /*9370*/  @!P1 IMAD.X R35, R31, 0x1, R19, P2 ;  /* 0x000000011f239824 */ /* 0x000fe200010e0613 */
[----:B------:R-:W-:Y:S01]  /*9380*/  @!P1 IADD3 R32, P2, R22, R21, RZ ;  /* 0x0000001516209210 */ /* 0x000fe20007f5e0ff */
[----:B------:R-:W-:Y:S01]  /*9390*/  CS2R R114, SRZ ;  /* 0x0000000000727805 */ /* 0x000fe2000001ff00 */
[----:B------:R-:W-:-:S03]  /*93a0*/  CS2R R112, SRZ ;  /* 0x0000000000707805 */ /* 0x000fc6000001ff00 */
[----:B------:R-:W-:Y:S01]  /*93b0*/  @!P1 IMAD.X R33, R23, 0x1, R19, P2 ;  /* 0x0000000117219824 */ /* 0x000fe200010e0613 */
[----:B------:R-:W-:Y:S01]  /*93c0*/  ISETP.GE.AND P2, PT, R17, c[0x0][0x27c], PT ;  /* 0x00009f0011007a0c */ /* 0x000fe20003f46270 */
[----:B------:R3:W5:Y:S03]  /*93d0*/  @!P1 LD.E.64 R114, [R34.64] ;  /* 0x0000000822729980 */ /* 0x000766000c101b00 */
[C---:B------:R-:W-:Y:S01]  /*93e0*/  @!P0 IMAD.SHL.U32 R21, R137.reuse, 0x2, RZ ;  /* 0x0000000289158824 */ /* 0x040fe200078e00ff */
[----:B------:R4:W5:Y:S01]  /*93f0*/  @!P1 LD.E.64 R112, [R32.64] ;  /* 0x0000000820709980 */ /* 0x000962000c101b00 */
[----:B------:R-:W-:-:S03]  /*9400*/  @!P0 SHF.L.U64.HI R19, R137, 0x1, R6 ;  /* 0x0000000189138819 */ /* 0x000fc60000010206 */
[----:B-1----:R-:W-:-:S05]  /*9410*/  @!P0 IADD3 R38, P1, R30, R21, RZ ;  /* 0x000000151e268210 */ /* 0x002fca0007f3e0ff */
[--C-:B------:R-:W-:Y:S01]  /*9420*/  @!P0 IMAD.X R39, R31, 0x1, R19.reuse, P1 ;  /* 0x000000011f278824 */ /* 0x100fe200008e0613 */
[C---:B------:R-:W-:Y:S01]  /*9430*/  @!P0 IADD3 R44, P1, R22.reuse, R21, RZ ;  /* 0x00000015162c8210 */ /* 0x040fe20007f3e0ff */
[----:B------:R-:W-:Y:S01]  /*9440*/  CS2R R108, SRZ ;  /* 0x00000000006c7805 */ /* 0x000fe2000001ff00 */
[----:B------:R-:W-:Y:S01]  /*9450*/  CS2R R106, SRZ ;  /* 0x00000000006a7805 */ /* 0x000fe2000001ff00 */
[----:B------:R-:W-:Y:S02]  /*9460*/  @!P2 IMAD.SHL.U32 R21, R17, 0x2, RZ ;  /* 0x000000021115a824 */ /* 0x000fe400078e00ff */
[----:B------:R-:W-:Y:S01]  /*9470*/  @!P0 IMAD.X R45, R23, 0x1, R19, P1 ;  /* 0x00000001172d8824 */ /* 0x000fe200008e0613 */
[----:B------:R-:W-:Y:S01]  /*9480*/  @!P2 SHF.L.U64.HI R19, R17, 0x1, R16 ;  /* 0x000000011113a819 */ /* 0x000fe20000010210 */
[----:B------:R1:W5:Y:S04]  /*9490*/  @!P0 LD.E.64 R108, [R38.64] ;  /* 0x00000008266c8980 */ /* 0x000368000c101b00 */
[----:B------:R1:W5:Y:S01]  /*94a0*/  @!P0 LD.E.64 R106, [R44.64] ;  /* 0x000000082c6a8980 */ /* 0x000362000c101b00 */
[----:B----4-:R-:W-:-:S02]  /*94b0*/  @!P2 IADD3 R32, P0, R22, R21, RZ ;  /* 0x000000151620a210 */ /* 0x010fc40007f1e0ff */
[----:B------:R-:W-:-:S03]  /*94c0*/  ISETP.GE.AND P1, PT, R142, c[0x0][0x27c], PT ;  /* 0x00009f008e007a0c */ /* 0x000fc60003f26270 */
[----:B------:R-:W-:Y:S01]  /*94d0*/  @!P2 IMAD.X R33, R23, 0x1, R19, P0 ;  /* 0x000000011721a824 */ /* 0x000fe200000e0613 */
[----:B------:R-:W-:Y:S01]  /*94e0*/  ISETP.GE.AND P0, PT, R136, c[0x0][0x27c], PT ;  /* 0x00009f0088007a0c */ /* 0x000fe20003f06270 */
[----:B------:R-:W-:Y:S01]  /*94f0*/  CS2R R104, SRZ ;  /* 0x0000000000687805 */ /* 0x000fe2000001ff00 */
[----:B------:R-:W-:Y:S01]  /*9500*/  CS2R R102, SRZ ;  /* 0x0000000000667805 */ /* 0x000fe2000001ff00 */
[----:B---3--:R-:W-:-:S06]  /*9510*/  @!P2 IADD3 R34, P3, R30, R21, RZ ;  /* 0x000000151e22a210 */ /* 0x008fcc0007f7e0ff */
[----:B--2---:R-:W-:-:S04]  /*9520*/  @!P1 IMAD.WIDE R42, R142, 0x2, R30 ;  /* 0x000000028e2a9825 */ /* 0x004fc800078e021e */
[----:B------:R-:W-:Y:S01]  /*9530*/  @!P0 IMAD.SHL.U32 R21, R136, 0x2, RZ ;  /* 0x0000000288158824 */ /* 0x000fe200078e00ff */
[----:B------:R2:W5:Y:S01]  /*9540*/  @!P1 LD.E.64 R104, [R42.64] ;  /* 0x000000082a689980 */ /* 0x000562000c101b00 */
[----:B-1----:R-:W-:-:S04]  /*9550*/  @!P1 IMAD.WIDE R38, R142, 0x2, R22 ;  /* 0x000000028e269825 */ /* 0x002fc800078e0216 */
[----:B------:R-:W-:Y:S01]  /*9560*/  @!P2 IMAD.X R35, R31, 0x1, R19, P3 ;  /* 0x000000011f23a824 */ /* 0x000fe200018e0613 */
[----:B------:R2:W5:Y:S01]  /*9570*/  @!P1 LD.E.64 R102, [R38.64] ;  /* 0x0000000826669980 */ /* 0x000562000c101b00 */
[----:B------:R-:W-:Y:S02]  /*9580*/  @!P0 SHF.L.U64.HI R19, R136, 0x1, R7 ;  /* 0x0000000188138819 */ /* 0x000fe40000010207 */
[----:B------:R-:W-:-:S05]  /*9590*/  @!P0 IADD3 R30, P1, R30, R21, RZ ;  /* 0x000000151e1e8210 */ /* 0x000fca0007f3e0ff */
[--C-:B------:R-:W-:Y:S01]  /*95a0*/  @!P0 IMAD.X R31, R31, 0x1, R19.reuse, P1 ;  /* 0x000000011f1f8824 */ /* 0x100fe200008e0613 */
[----:B------:R-:W-:Y:S01]  /*95b0*/  @!P0 IADD3 R22, P1, R22, R21, RZ ;  /* 0x0000001516168210 */ /* 0x000fe20007f3e0ff */
[----:B------:R-:W-:Y:S01]  /*95c0*/  CS2R R94, SRZ ;  /* 0x00000000005e7805 */ /* 0x000fe2000001ff00 */
[----:B------:R-:W-:Y:S01]  /*95d0*/  CS2R R92, SRZ ;  /* 0x00000000005c7805 */ /* 0x000fe2000001ff00 */
[----:B------:R-:W-:Y:S01]  /*95e0*/  CS2R R86, SRZ ;  /* 0x0000000000567805 */ /* 0x000fe2000001ff00 */
[----:B------:R-:W-:Y:S01]  /*95f0*/  CS2R R84, SRZ ;  /* 0x0000000000547805 */ /* 0x000fe2000001ff00 */
[----:B------:R-:W-:Y:S02]  /*9600*/  @!P0 IMAD.X R23, R23, 0x1, R19, P1 ;  /* 0x0000000117178824 */ /* 0x000fe400008e0613 */
[----:B------:R2:W5:Y:S04]  /*9610*/  @!P2 LD.E.64 R94, [R34.64] ;  /* 0x00000008225ea980 */ /* 0x000568000c101b00 */
[----:B------:R2:W5:Y:S04]  /*9620*/  @!P2 LD.E.64 R92, [R32.64] ;  /* 0x00000008205ca980 */ /* 0x000568000c101b00 */
[----:B------:R2:W5:Y:S04]  /*9630*/  @!P0 LD.E.64 R86, [R30.64] ;  /* 0x000000081e568980 */ /* 0x000568000c101b00 */
[----:B------:R2:W5:Y:S02]  /*9640*/  @!P0 LD.E.64 R84, [R22.64] ;  /* 0x0000000816548980 */ /* 0x000564000c101b00 */
.L_x_1881:
[----:B--2---:R-:W-:Y:S05]  /*9650*/  BSYNC B0 ;  /* 0x0000000000007941 */ /* 0x004fea0003800000 */
.L_x_1880:
[----:B------:R-:W-:Y:S01]  /*9660*/  IADD3 R14, R14, 0x40, RZ ;  /* 0x000000400e0e7810 */ /* 0x000fe20007ffe0ff */
[----:B----45:R-:W-:Y:S01]  /*9670*/  IMAD.MOV.U32 R22, RZ, RZ, R86 ;  /* 0x000000ffff167224 */ /* 0x030fe200078e0056 */
[----:B-1----:R-:W1:Y:S01]  /*9680*/  SHFL.IDX PT, R20, R20, 0x1, 0x1c1f ;  /* 0x003c1f0014147f89 */ /* 0x002e6200000e0000 */
[----:B------:R-:W-:Y:S01]  /*9690*/  IMAD.MOV.U32 R21, RZ, RZ, R87 ;  /* 0x000000ffff157224 */ /* 0x000fe200078e0057 */
[----:B------:R-:W-:Y:S01]  /*96a0*/  ISETP.GE.AND P0, PT, R14, R5, PT ;  /* 0x000000050e00720c */ /* 0x000fe20003f06270 */
        /* <DEDUP_REMOVED lines=41> */
[----:B------:R2:W4:Y:S01]  /*9940*/  SHFL.IDX PT, R21, R27, 0x1, 0x1c1f ;  /* 0x003c1f001b157f89 */ /* 0x00052200000e0000 */
[----:B------:R-:W-:Y:S01]  /*9950*/  IMAD.MOV.U32 R14, RZ, RZ, R103 ;  /* 0x000000ffff0e7224 */ /* 0x000fe200078e0067 */
[----:B------:R-:W-:Y:S01]  /*9960*/  BSSY B0, `(.L_x_1882) ;  /* 0x0000051000007945 */ /* 0x000fe20003800000 */
[----:B------:R-:W-:Y:S01]  /*9970*/  PRMT R89, R25, 0x7610, R89 ;  /* 0x0000761019597816 */ /* 0x000fe20000000059 */
[----:B------:R2:W3:Y:S01]  /*9980*/  SHFL.IDX PT, R19, R26, 0x1, 0x1c1f ;  /* 0x003c1f001a137f89 */ /* 0x0004e200000e0000 */
[----:B------:R-:W-:Y:S01]  /*9990*/  PRMT R88, R23, 0x7610, R88 ;  /* 0x0000761017587816 */ /* 0x000fe20000000058 */
[----:B------:R-:W-:Y:S01]  /*99a0*/  CS2R R48, SRZ ;  /* 0x0000000000307805 */ /* 0x000fe2000001ff00 */
[----:B------:R-:W-:Y:S01]  /*99b0*/  PRMT R96, R22, 0x7610, R96 ;  /* 0x0000761016607816 */ /* 0x000fe20000000060 */
[----:B------:R-:W1:Y:S01]  /*99c0*/  SHFL.IDX PT, R18, R18, 0x1, 0x1c1f ;  /* 0x003c1f0012127f89 */ /* 0x000e6200000e0000 */
[----:B------:R-:W-:Y:S01]  /*99d0*/  PRMT R14, R14, 0x5410, R14 ;  /* 0x000054100e0e7816 */ /* 0x000fe2000000000e */
        /* <DEDUP_REMOVED lines=10> */
[----:B------:R-:W-:Y:S05]  /*9a80*/  @P0 BRA `(.L_x_1883) ;  /* 0x000003e000000947 */ /* 0x000fea0003800000 */
[----:B------:R-:W-:Y:S01]  /*9a90*/  ISETP.GE.AND P0, PT, R37, c[0x0][0x27c], PT ;  /* 0x00009f0025007a0c */ /* 0x000fe20003f06270 */
[----:B------:R-:W-:Y:S01]  /*9aa0*/  CS2R R70, SRZ ;  /* 0x0000000000467805 */ /* 0x000fe2000001ff00 */
[----:B------:R-:W-:Y:S01]  /*9ab0*/  ISETP.GE.AND P1, PT, R28, c[0x0][0x27c], PT ;  /* 0x00009f001c007a0c */ /* 0x000fe20003f26270 */
[----:B------:R-:W-:-:S10]  /*9ac0*/  CS2R R68, SRZ ;  /* 0x0000000000447805 */ /* 0x000fd4000001ff00 */
[C---:B------:R-:W-:Y:S01]  /*9ad0*/  @!P0 IMAD.SHL.U32 R25, R37.reuse, 0x2, RZ ;  /* 0x0000000225198824 */ /* 0x040fe200078e00ff */
[----:B------:R-:W-:-:S04]  /*9ae0*/  @!P0 SHF.L.U64.HI R23, R37, 0x1, R4 ;  /* 0x0000000125178819 */ /* 0x000fc80000010204 */
[----:B-1----:R-:W-:-:S05]  /*9af0*/  @!P0 IADD3 R32, P2, R20, R25, RZ ;  /* 0x0000001914208210 */ /* 0x002fca0007f5e0ff */
[----:B----4-:R-:W-:Y:S01]  /*9b00*/  @!P0 IMAD.X R33, R21, 0x1, R23, P2 ;  /* 0x0000000115218824 */ /* 0x010fe200010e0617 */
[----:B------:R-:W-:Y:S01]  /*9b10*/  @!P0 IADD3 R30, P2, R18, R25, RZ ;  /* 0x00000019121e8210 */ /* 0x000fe20007f5e0ff */
[C---:B------:R-:W-:Y:S01]  /*9b20*/  @!P1 IMAD.SHL.U32 R4, R28.reuse, 0x2, RZ ;  /* 0x000000021c049824 */ /* 0x040fe200078e00ff */
[----:B------:R-:W-:Y:S02]  /*9b30*/  @!P1 SHF.L.U64.HI R15, R28, 0x1, R15 ;  /* 0x000000011c0f9819 */ /* 0x000fe4000001020f */
[----:B------:R1:W5:Y:S01]  /*9b40*/  @!P0 LD.E.64 R70, [R32.64] ;  /* 0x0000000820468980 */ /* 0x000362000c101b00 */
[----:B---3--:R-:W-:Y:S01]  /*9b50*/  @!P0 IMAD.X R31, R19, 0x1, R23, P2 ;  /* 0x00000001131f8824 */ /* 0x008fe200010e0617 */
[----:B--2---:R-:W-:-:S04]  /*9b60*/  @!P1 IADD3 R26, P2, R20, R4, RZ ;  /* 0x00000004141a9210 */ /* 0x004fc80007f5e0ff */
[----:B------:R2:W5:Y:S01]  /*9b70*/  @!P0 LD.E.64 R68, [R30.64] ;  /* 0x000000081e448980 */ /* 0x000562000c101b00 */
[----:B------:R-:W-:Y:S01]  /*9b80*/  ISETP.GE.AND P0, PT, R137, c[0x0][0x27c], PT ;  /* 0x00009f0089007a0c */ /* 0x000fe20003f06270 */
[----:B------:R-:W-:Y:S01]  /*9b90*/  @!P1 IMAD.X R27, R21, 0x1, R15, P2 ;  /* 0x00000001151b9824 */ /* 0x000fe200010e060f */
[----:B------:R-:W-:Y:S01]  /*9ba0*/  @!P1 IADD3 R22, P2, R18, R4, RZ ;  /* 0x0000000412169210 */ /* 0x000fe20007f5e0ff */
[----:B------:R-:W-:Y:S01]  /*9bb0*/  CS2R R66, SRZ ;  /* 0x0000000000427805 */ /* 0x000fe2000001ff00 */
[----:B------:R-:W-:-:S03]  /*9bc0*/  CS2R R64, SRZ ;  /* 0x0000000000407805 */ /* 0x000fc6000001ff00 */
[----:B------:R-:W-:Y:S01]  /*9bd0*/  @!P1 IMAD.X R23, R19, 0x1, R15, P2 ;  /* 0x0000000113179824 */ /* 0x000fe200010e060f */
[----:B------:R-:W-:Y:S01]  /*9be0*/  ISETP.GE.AND P2, PT, R17, c[0x0][0x27c], PT ;  /* 0x00009f0011007a0c */ /* 0x000fe20003f46270 */
[----:B------:R3:W5:Y:S04]  /*9bf0*/  @!P1 LD.E.64 R66, [R26.64] ;  /* 0x000000081a429980 */ /* 0x000768000c101b00 */
[C---:B------:R-:W-:Y:S01]  /*9c00*/  @!P0 IMAD.SHL.U32 R4, R137.reuse, 0x2, RZ ;  /* 0x0000000289048824 */ /* 0x040fe200078e00ff */
[----:B------:R4:W5:Y:S01]  /*9c10*/  @!P1 LD.E.64 R64, [R22.64] ;  /* 0x0000000816409980 */ /* 0x000962000c101b00 */
[----:B------:R-:W-:-:S03]  /*9c20*/  @!P0 SHF.L.U64.HI R6, R137, 0x1, R6 ;  /* 0x0000000189068819 */ /* 0x000fc60000010206 */
[----:B--2---:R-:W-:-:S05]  /*9c30*/  @!P0 IADD3 R30, P1, R20, R4, RZ ;  /* 0x00000004141e8210 */ /* 0x004fca0007f3e0ff */
        /* <DEDUP_REMOVED lines=16> */
[----:B-1----:R-:W-:-:S04]  /*9d40*/  @!P1 IMAD.WIDE R32, R142, 0x2, R20 ;  /* 0x000000028e209825 */ /* 0x002fc800078e0214 */
[----:B------:R-:W-:Y:S01]  /*9d50*/  @!P0 IMAD.SHL.U32 R4, R136, 0x2, RZ ;  /* 0x0000000288048824 */ /* 0x000fe200078e00ff */
[----:B------:R1:W5:Y:S01]  /*9d60*/  @!P1 LD.E.64 R78, [R32.64] ;  /* 0x00000008204e9980 */ /* 0x000362000c101b00 */
[----:B--2---:R-:W-:Y:S01]  /*9d70*/  @!P1 IMAD.WIDE R30, R142, 0x2, R18 ;  /* 0x000000028e1e9825 */ /* 0x004fe200078e0212 */
[----:B------:R-:W-:-:S04]  /*9d80*/  @!P0 SHF.L.U64.HI R7, R136, 0x1, R7 ;  /* 0x0000000188078819 */ /* 0x000fc80000010207 */
[----:B------:R1:W5:Y:S01]  /*9d90*/  @!P1 LD.E.64 R76, [R30.64] ;  /* 0x000000081e4c9980 */ /* 0x000362000c101b00 */
[----:B------:R-:W-:Y:S01]  /*9da0*/  @!P0 IADD3 R20, P1, R20, R4, RZ ;  /* 0x0000000414148210 */ /* 0x000fe20007f3e0ff */
[----:B------:R-:W-:-:S04]  /*9db0*/  @!P2 IMAD.X R27, R21, 0x1, R16, P3 ;  /* 0x00000001151ba824 */ /* 0x000fc800018e0610 */
        /* <DEDUP_REMOVED lines=11> */
.L_x_1883:
[----:B------:R-:W-:Y:S05]  /*9e70*/  BSYNC B0 ;  /* 0x0000000000007941 */ /* 0x000fea0003800000 */
.L_x_1882:
[----:B-1---5:R-:W-:Y:S01]  /*9e80*/  IMAD.MOV.U32 R6, RZ, RZ, R41 ;  /* 0x000000ffff067224 */ /* 0x022fe200078e0029 */
[----:B------:R-:W-:Y:S01]  /*9e90*/  LOP3.LUT R18, R83, 0x18, R144, 0xf8, !PT ;  /* 0x0000001853127812 */ /* 0x000fe200078ef890 */
[----:B------:R-:W-:Y:S01]  /*9ea0*/  IMAD.MOV.U32 R4, RZ, RZ, R48 ;  /* 0x000000ffff047224 */ /* 0x000fe200078e0030 */
[----:B------:R-:W-:Y:S01]  /*9eb0*/  LOP3.LUT P0, RZ, R215, 0x4, RZ, 0xc0, !PT ;  /* 0x00000004d7ff7812 */ /* 0x000fe2000780c0ff */
[----:B------:R-:W-:Y:S01]  /*9ec0*/  IMAD.MOV.U32 R7, RZ, RZ, R40 ;  /* 0x000000ffff077224 */ /* 0x000fe200078e0028 */
[----:B------:R-:W-:Y:S01]  /*9ed0*/  PRMT R15, R6, 0x7610, R15 ;  /* 0x00007610060f7816 */ /* 0x000fe2000000000f */
[----:B------:R-:W-:Y:S01]  /*9ee0*/  IMAD.MOV.U32 R6, RZ, RZ, R59 ;  /* 0x000000ffff067224 */ /* 0x000fe200078e003b */
[----:B------:R-:W-:Y:S01]  /*9ef0*/  PRMT R22, R4, 0x7610, R22 ;  /* 0x0000761004167816 */ /* 0x000fe20000000016 */
[----:B------:R-:W-:Y:S01]  /*9f00*/  IMAD.MOV.U32 R4, RZ, RZ, R66 ;  /* 0x000000ffff047224 */ /* 0x000fe200078e0042 */
[----:B------:R-:W-:Y:S01]  /*9f10*/  PRMT R16, R7, 0x7610, R16 ;  /* 0x0000761007107816 */ /* 0x000fe20000000010 */
[----:B------:R-:W-:Y:S01]  /*9f20*/  IMAD.MOV.U32 R7, RZ, RZ, R58 ;  /* 0x000000ffff077224 */ /* 0x000fe200078e003a */
[----:B--2---:R-:W-:Y:S01]  /*9f30*/  PRMT R26, R6, 0x7610, R26 ;  /* 0x00007610061a7816 */ /* 0x004fe2000000001a */
[----:B------:R-:W-:Y:S01]  /*9f40*/  IMAD.MOV.U32 R6, RZ, RZ, R71 ;  /* 0x000000ffff067224 */ /* 0x000fe200078e0047 */
[----:B------:R-:W-:Y:S01]  /*9f50*/  PRMT R32, R4, 0x7610, R32 ;  /* 0x0000761004207816 */ /* 0x000fe20000000020 */
[----:B------:R-:W-:Y:S01]  /*9f60*/  IMAD.MOV.U32 R4, RZ, RZ, R78 ;  /* 0x000000ffff047224 */ /* 0x000fe200078e004e */
[----:B------:R-:W-:Y:S01]  /*9f70*/  LOP3.LUT R18, R12, R18, R13, 0xf6, !PT ;  /* 0x000000120c127212 */ /* 0x000fe200078ef60d */
[----:B------:R-:W-:Y:S01]  /*9f80*/  IMAD.MOV.U32 R12, RZ, RZ, R49 ;  /* 0x000000ffff0c7224 */ /* 0x000fe200078e0031 */
[----:B------:R-:W-:Y:S01]  /*9f90*/  PRMT R27, R7, 0x7610, R27 ;  /* 0x00007610071b7816 */ /* 0x000fe2000000001b */
[----:B------:R-:W-:Y:S01]  /*9fa0*/  IMAD.IADD R54, R5, 0x1, -R224 ;  /* 0x0000000105367824 */ /* 0x000fe200078e0ae0 */
[----:B------:R-:W-:Y:S01]  /*9fb0*/  PRMT R33, R6, 0x7610, R33 ;  /* 0x0000761006217816 */ /* 0x000fe20000000021 */
[----:B------:R-:W-:Y:S01]  /*9fc0*/  IMAD.MOV.U32 R7, RZ, RZ, R70 ;  /* 0x000000ffff077224 */ /* 0x000fe200078e0046 */
[----:B------:R-:W-:Y:S01]  /*9fd0*/  PRMT R43, R4, 0x7610, R43 ;  /* 0x00007610042b7816 */ /* 0x000fe2000000002b */
[----:B------:R-:W-:Y:S01]  /*9fe0*/  IMAD.MOV.U32 R6, RZ, RZ, R39 ;  /* 0x000000ffff067224 */ /* 0x000fe200078e0027 */
[----:B----4-:R-:W-:Y:S01]  /*9ff0*/  PRMT R21, R12, 0x7610, R21 ;  /* 0x000076100c157816 */ /* 0x010fe20000000015 */
[----:B------:R-:W-:Y:S01]  /*a000*/  IMAD.MOV.U32 R4, RZ, RZ, R46 ;  /* 0x000000ffff047224 */ /* 0x000fe200078e002e */
[----:B------:R-:W-:Y:S01]  /*a010*/  IMNMX R54, R54, 0x80, PT ;  /* 0x0000008036367817 */ /* 0x000fe20003800200 */
[----:B------:R-:W-:Y:S01]  /*a020*/  IMAD.MOV.U32 R12, RZ, RZ, R67 ;  /* 0x000000ffff0c7224 */ /* 0x000fe200078e0043 */
[----:B------:R-:W-:Y:S01]  /*a030*/  PRMT R34, R7, 0x7610, R34 ;  /* 0x0000761007227816 */ /* 0x000fe20000000022 */
[----:B------:R-:W-:Y:S01]  /*a040*/  IMAD.MOV.U32 R7, RZ, RZ, R38 ;  /* 0x000000ffff077224 */ /* 0x000fe200078e0026 */
[----:B------:R-:W-:Y:S01]  /*a050*/  PRMT R13, R6, 0x7610, R13 ;  /* 0x00007610060d7816 */ /* 0x000fe2000000000d */
[----:B------:R-:W-:Y:S01]  /*a060*/  IMAD.MOV.U32 R6, RZ, RZ, R57 ;  /* 0x000000ffff067224 */ /* 0x000fe200078e0039 */
[----:B------:R-:W-:Y:S01]  /*a070*/  PRMT R20, R4, 0x7610, R20 ;  /* 0x0000761004147816 */ /* 0x000fe20000000014 */
[----:B------:R-:W-:Y:S01]  /*a080*/  IMAD.MOV.U32 R4, RZ, RZ, R64 ;  /* 0x000000ffff047224 */ /* 0x000fe200078e0040 */
[----:B------:R-:W-:Y:S01]  /*a090*/  ISETP.GE.AND P1, PT, R217, R54, PT ;  /* 0x00000036d900720c */ /* 0x000fe20003f26270 */
[----:B------:R-:W-:Y:S01]  /*a0a0*/  IMAD.SHL.U32 R18, R18, 0x2, RZ ;  /* 0x0000000212127824 */ /* 0x000fe200078e00ff */
[----:B---3--:R-:W-:Y:S01]  /*a0b0*/  PRMT R31, R12, 0x7610, R31 ;  /* 0x000076100c1f7816 */ /* 0x008fe2000000001f */
        /* <DEDUP_REMOVED lines=15> */
[----:B------:R-:W-:-:S04]  /*a1b0*/  DEPBAR.LE SB0, 0x3 ;  /* 0x000080c00000791a */ /* 0x000fc80000000000 */
[----:B------:R-:W-:Y:S01]  /*a1c0*/  IADD3 R4, R18, 0x18100, RZ ;  /* 0x0001810012047810 */ /* 0x000fe20007ffe0ff */
[----:B------:R-:W-:Y:S01]  /*a1d0*/  BSSY B1, `(.L_x_1884) ;  /* 0x0000133000017945 */ /* 0x000fe20003800000 */
[----:B------:R-:W-:Y:S02]  /*a1e0*/  PRMT R19, R12, 0x7610, R19 ;  /* 0x000076100c137816 */ /* 0x000fe40000000013 */
[----:B------:R-:W-:Y:S02]  /*a1f0*/  IADD3 R12, R18, 0x18140, RZ ;  /* 0x00018140120c7810 */ /* 0x000fe40007ffe0ff */
[----:B------:R-:W-:Y:S02]  /*a200*/  PRMT R35, R7, 0x7610, R35 ;  /* 0x0000761007237816 */ /* 0x000fe40000000023 */
[----:B------:R-:W-:Y:S02]  /*a210*/  PRMT R45, R6, 0x7610, R45 ;  /* 0x00007610062d7816 */ /* 0x000fe4000000002d */
[----:B------:R-:W-:-:S02]  /*a220*/  PRMT R44, R5, 0x7610, R44 ;  /* 0x00007610052c7816 */ /* 0x000fc4000000002c */
[----:B------:R-:W-:Y:S01]  /*a230*/  @P0 IADD3 R12, R4, -0x40, RZ ;  /* 0xffffffc0040c0810 */ /* 0x000fe20007ffe0ff */
[----:B------:R-:W-:Y:S06]  /*a240*/  BAR.SYNC.DEFER_BLOCKING 0x0 ;  /* 0x0000000000007b1d */ /* 0x000fec0000010000 */
[----:B------:R-:W-:Y:S05]  /*a250*/  @P1 BRA `(.L_x_1885) ;  /* 0x000012a000001947 */ /* 0x000fea0003800000 */
[----:B------:R-:W-:Y:S01]  /*a260*/  ISETP.GE.AND P0, PT, R142, c[0x0][0x27c], PT ;  /* 0x00009f008e007a0c */ /* 0x000fe20003f06270 */
[----:B------:R-:W-:-:S12]  /*a270*/  BSSY B0, `(.L_x_1886) ;  /* 0x0000030000007945 */ /* 0x000fd80003800000 */
[----:B------:R-:W-:Y:S05]  /*a280*/  @P0 BRA `(.L_x_1887) ;  /* 0x000002e000000947 */ /* 0x000fea0003800000 */
[----:B------:R-:W1:Y:S01]  /*a290*/  LDS.128 R4, [R18+0x18100] ;  /* 0x0181000012047984 */ /* 0x000e620000000c00 */
[----:B------:R-:W-:Y:S02]  /*a2a0*/  SHF.R.U32.HI R83, RZ, 0x10, R103 ;  /* 0x00000010ff537819 */ /* 0x000fe40000011667 */
[----:B------:R-:W-:Y:S02]  /*a2b0*/  SHF.R.U32.HI R100, RZ, 0x10, R105 ;  /* 0x00000010ff647819 */ /* 0x000fe40000011669 */
[----:B------:R-:W-:Y:S02]  /*a2c0*/  PRMT R83, R14, 0x5432, R83 ;  /* 0x000054320e537816 */ /* 0x000fe40000000053 */
[----:B------:R-:W-:Y:S02]  /*a2d0*/  SHF.R.U64 R101, R104, 0x10, R105 ;  /* 0x0000001068657819 */ /* 0x000fe40000001269 */
[----:B------:R-:W-:Y:S02]  /*a2e0*/  SHF.R.U64 R99, R102, 0x10, R103 ;  /* 0x0000001066637819 */ /* 0x000fe40000001267 */
[----:B------:R-:W-:-:S02]  /*a2f0*/  PRMT R97, R97, 0x5410, R100 ;  /* 0x0000541061617816 */ /* 0x000fc40000000064 */
[----:B------:R-:W-:Y:S02]  /*a300*/  PRMT R98, R98, 0x5410, R101 ;  /* 0x0000541062627816 */ /* 0x000fe40000000065 */
[----:B------:R-:W-:Y:S02]  /*a310*/  PRMT R96, R96, 0x5410, R99 ;  /* 0x0000541060607816 */ /* 0x000fe40000000063 */
[----:B------:R-:W-:Y:S02]  /*a320*/  LOP3.LUT R105, R97, 0xffff0000, RZ, 0xc0, !PT ;  /* 0xffff000061697812 */ /* 0x000fe400078ec0ff */
[----:B------:R-:W-:Y:S02]  /*a330*/  LOP3.LUT R111, R98, 0xffff0000, RZ, 0xc0, !PT ;  /* 0xffff0000626f7812 */ /* 0x000fe400078ec0ff */
[----:B-1----:R-:W-:Y:S01]  /*a340*/  SHF.L.U32 R104, R4, 0x10, RZ ;  /* 0x0000001004687819 */ /* 0x002fe200000006ff */
[----:B------:R-:W-:Y:S01]  /*a350*/  IMAD.U32 R100, R6, 0x10000, RZ ;  /* 0x0001000006647824 */ /* 0x000fe200078e00ff */
[----:B------:R-:W-:Y:S01]  /*a360*/  LOP3.LUT R103, R4, 0xffff0000, RZ, 0xc0, !PT ;  /* 0xffff000004677812 */ /* 0x000fe200078ec0ff */
[----:B------:R-:W-:Y:S01]  /*a370*/  IMAD.U32 R4, R83, 0x10000, RZ ;  /* 0x0001000053047824 */ /* 0x000fe200078e00ff */
[----:B------:R-:W-:Y:S01]  /*a380*/  LOP3.LUT R99, R6, 0xffff0000, RZ, 0xc0, !PT ;  /* 0xffff000006637812 */ /* 0x000fe200078ec0ff */
[C---:B------:R-:W-:Y:S01]  /*a390*/  IMAD.U32 R6, R7.reuse, 0x10000, RZ ;  /* 0x0001000007067824 */ /* 0x040fe200078e00ff */
[----:B------:R-:W-:Y:S01]  /*a3a0*/  LOP3.LUT R101, R7, 0xffff0000, RZ, 0xc0, !PT ;  /* 0xffff000007657812 */ /* 0x000fe200078ec0ff */
[----:B------:R-:W-:Y:S01]  /*a3b0*/  IMAD.U32 R7, R97, 0x10000, RZ ;  /* 0x0001000061077824 */ /* 0x000fe200078e00ff */
[----:B------:R-:W-:Y:S01]  /*a3c0*/  LOP3.LUT R83, R83, 0xffff0000, RZ, 0xc0, !PT ;  /* 0xffff000053537812 */ /* 0x000fe200078ec0ff */
[----:B------:R-:W-:Y:S01]  /*a3d0*/  FMUL.FTZ R97, R99, R4 ;  /* 0x0000000463617220 */ /* 0x000fe20000410000 */
[----:B------:R-:W-:Y:S01]  /*a3e0*/  SHF.L.U32 R102, R5, 0x10, RZ ;  /* 0x0000001005667819 */ /* 0x000fe200000006ff */
[----:B------:R-:W-:Y:S01]  /*a3f0*/  FMUL.FTZ R99, R99, R7 ;  /* 0x0000000763637220 */ /* 0x000fe20000410000 */
[----:B------:R-:W-:Y:S01]  /*a400*/  LOP3.LUT R110, R5, 0xffff0000, RZ, 0xc0, !PT ;  /* 0xffff0000056e7812 */ /* 0x000fe200078ec0ff */
[----:B------:R-:W-:-:S02]  /*a410*/  FMUL.FTZ R5, R101, R83 ;  /* 0x0000005365057220 */ /* 0x000fc40000410000 */
[-C--:B------:R-:W-:Y:S02]  /*a420*/  FMUL.FTZ R101, R101, R105.reuse ;  /* 0x0000006965657220 */ /* 0x080fe40000410000 */
[----:B------:R-:W-:Y:S01]  /*a430*/  FFMA.FTZ R5, R6, R105, -R5 ;  /* 0x0000006906057223 */ /* 0x000fe20000010805 */
[----:B------:R-:W-:Y:S01]  /*a440*/  LOP3.LUT R105, R96, 0xffff0000, RZ, 0xc0, !PT ;  /* 0xffff000060697812 */ /* 0x000fe200078ec0ff */
[C---:B------:R-:W-:Y:S02]  /*a450*/  FFMA.FTZ R97, R100.reuse, R7, -R97 ;  /* 0x0000000764617223 */ /* 0x040fe40000010861 */
[----:B------:R-:W-:Y:S01]  /*a460*/  FFMA.FTZ R4, R100, R4, R99 ;  /* 0x0000000464047223 */ /* 0x000fe20000010063 */
[----:B------:R-:W-:Y:S01]  /*a470*/  SHF.L.U32 R99, R98, 0x10, RZ ;  /* 0x0000001062637819 */ /* 0x000fe200000006ff */
[----:B------:R-:W-:Y:S02]  /*a480*/  IMAD.U32 R7, R96, 0x10000, RZ ;  /* 0x0001000060077824 */ /* 0x000fe400078e00ff */
[----:B------:R-:W-:-:S02]  /*a490*/  FFMA.FTZ R96, R6, R83, R101 ;  /* 0x0000005306607223 */ /* 0x000fc40000010065 */
[C---:B------:R-:W-:Y:S02]  /*a4a0*/  FMUL.FTZ R6, R103.reuse, R7 ;  /* 0x0000000767067220 */ /* 0x040fe40000410000 */
[C---:B------:R-:W-:Y:S02]  /*a4b0*/  FMUL.FTZ R83, R110.reuse, R105 ;  /* 0x000000696e537220 */ /* 0x040fe40000410000 */
[----:B------:R-:W-:Y:S02]  /*a4c0*/  FMUL.FTZ R103, R103, R99 ;  /* 0x0000006367677220 */ /* 0x000fe40000410000 */
[----:B------:R-:W-:Y:S02]  /*a4d0*/  FMUL.FTZ R110, R110, R111 ;  /* 0x0000006f6e6e7220 */ /* 0x000fe40000410000 */
[----:B------:R-:W-:Y:S01]  /*a4e0*/  FFMA.FTZ R99, R104, R99, -R6 ;  /* 0x0000006368637223 */ /* 0x000fe20000010806 */
        /* <DEDUP_REMOVED lines=8> */
.L_x_1887:
[----:B------:R-:W-:Y:S05]  /*a570*/  BSYNC B0 ;  /* 0x0000000000007941 */ /* 0x000fea0003800000 */
.L_x_1886:
[----:B------:R-:W-:Y:S01]  /*a580*/  ISETP.GE.AND P0, PT, R37, c[0x0][0x27c], PT ;  /* 0x00009f0025007a0c */ /* 0x000fe20003f06270 */
[----:B------:R-:W-:-:S12]  /*a590*/  BSSY B0, `(.L_x_1888) ;  /* 0x0000030000007945 */ /* 0x000fd80003800000 */
[----:B------:R-:W-:Y:S05]  /*a5a0*/  @P0 BRA `(.L_x_1889) ;  /* 0x000002e000000947 */ /* 0x000fea0003800000 */
[----:B-1----:R-:W1:Y:S01]  /*a5b0*/  LDS.128 R4, [R12] ;  /* 0x000000000c047984 */ /* 0x002e620000000c00 */
[----:B------:R-:W-:Y:S02]  /*a5c0*/  SHF.R.U64 R98, R116, 0x10, R117 ;  /* 0x0000001074627819 */ /* 0x000fe40000001275 */
[----:B------:R-:W-:Y:S02]  /*a5d0*/  SHF.R.U64 R96, R118, 0x10, R119 ;  /* 0x0000001076607819 */ /* 0x000fe40000001277 */
[----:B------:R-:W-:Y:S02]  /*a5e0*/  SHF.R.U32.HI R117, RZ, 0x10, R117 ;  /* 0x00000010ff757819 */ /* 0x000fe40000011675 */
[----:B------:R-:W-:Y:S02]  /*a5f0*/  SHF.R.U32.HI R119, RZ, 0x10, R119 ;  /* 0x00000010ff777819 */ /* 0x000fe40000011677 */
[----:B------:R-:W-:Y:S02]  /*a600*/  PRMT R88, R88, 0x5410, R117 ;  /* 0x0000541058587816 */ /* 0x000fe40000000075 */
[----:B------:R-:W-:-:S02]  /*a610*/  PRMT R90, R90, 0x5410, R119 ;  /* 0x000054105a5a7816 */ /* 0x000fc40000000077 */
[----:B------:R-:W-:Y:S02]  /*a620*/  PRMT R91, R91, 0x5410, R96 ;  /* 0x000054105b5b7816 */ /* 0x000fe40000000060 */
[----:B------:R-:W-:Y:S02]  /*a630*/  LOP3.LUT R101, R90, 0xffff0000, RZ, 0xc0, !PT ;  /* 0xffff00005a657812 */ /* 0x000fe400078ec0ff */
[----:B------:R-:W-:Y:S01]  /*a640*/  PRMT R89, R89, 0x5410, R98 ;  /* 0x0000541059597816 */ /* 0x000fe20000000062 */
[C---:B-1----:R-:W-:Y:S01]  /*a650*/  IMAD.U32 R96, R6.reuse, 0x10000, RZ ;  /* 0x0001000006607824 */ /* 0x042fe200078e00ff */
[----:B------:R-:W-:Y:S01]  /*a660*/  LOP3.LUT R83, R6, 0xffff0000, RZ, 0xc0, !PT ;  /* 0xffff000006537812 */ /* 0x000fe200078ec0ff */
[C---:B------:R-:W-:Y:S01]  /*a670*/  IMAD.U32 R6, R7.reuse, 0x10000, RZ ;  /* 0x0001000007067824 */ /* 0x040fe200078e00ff */
[C---:B------:R-:W-:Y:S02]  /*a680*/  SHF.L.U32 R100, R4.reuse, 0x10, RZ ;  /* 0x0000001004647819 */ /* 0x040fe400000006ff */
[----:B------:R-:W-:Y:S01]  /*a690*/  LOP3.LUT R99, R4, 0xffff0000, RZ, 0xc0, !PT ;  /* 0xffff000004637812 */ /* 0x000fe200078ec0ff */
[----:B------:R-:W-:Y:S01]  /*a6a0*/  IMAD.U32 R4, R88, 0x10000, RZ ;  /* 0x0001000058047824 */ /* 0x000fe200078e00ff */
        /* <DEDUP_REMOVED lines=8> */
[C---:B------:R-:W-:Y:S02]  /*a730*/  FFMA.FTZ R83, R96.reuse, R4, R83 ;  /* 0x0000000460537223 */ /* 0x040fe40000010053 */
[----:B------:R-:W-:Y:S01]  /*a740*/  FFMA.FTZ R90, R96, R7, -R90 ;  /* 0x00000007605a7223 */ /* 0x000fe2000001085a */
[----:B------:R-:W-:Y:S01]  /*a750*/  SHF.L.U32 R7, R91, 0x10, RZ ;  /* 0x000000105b077819 */ /* 0x000fe200000006ff */
[C---:B------:R-:W-:Y:S01]  /*a760*/  IMAD.U32 R4, R89.reuse, 0x10000, RZ ;  /* 0x0001000059047824 */ /* 0x040fe200078e00ff */
[----:B------:R-:W-:Y:S01]  /*a770*/  LOP3.LUT R89, R89, 0xffff0000, RZ, 0xc0, !PT ;  /* 0xffff000059597812 */ /* 0x000fe200078ec0ff */
[-C--:B------:R-:W-:Y:S01]  /*a780*/  FMUL.FTZ R97, R97, R101.reuse ;  /* 0x0000006561617220 */ /* 0x080fe20000410000 */
[----:B------:R-:W-:Y:S01]  /*a790*/  LOP3.LUT R91, R91, 0xffff0000, RZ, 0xc0, !PT ;  /* 0xffff00005b5b7812 */ /* 0x000fe200078ec0ff */
[C---:B------:R-:W-:Y:S02]  /*a7a0*/  FFMA.FTZ R5, R6.reuse, R101, -R5 ;  /* 0x0000006506057223 */ /* 0x040fe40000010805 */
[----:B------:R-:W-:-:S02]  /*a7b0*/  FFMA.FTZ R88, R6, R88, R97 ;  /* 0x0000005806587223 */ /* 0x000fc40000010061 */
[CC--:B------:R-:W-:Y:S02]  /*a7c0*/  FMUL.FTZ R6, R99.reuse, R4.reuse ;  /* 0x0000000463067220 */ /* 0x0c0fe40000410000 */
        /* <DEDUP_REMOVED lines=11> */
[----:B------:R1:W-:Y:S02]  /*a880*/  STS.128 [R12], R4 ;  /* 0x000000040c007388 */ /* 0x0003e40000000c00 */
.L_x_1889:
[----:B------:R-:W-:Y:S05]  /*a890*/  BSYNC B0 ;  /* 0x0000000000007941 */ /* 0x000fea0003800000 */
.L_x_1888:
[----:B------:R-:W-:Y:S01]  /*a8a0*/  ISETP.GE.AND P0, PT, R28, c[0x0][0x27c], PT ;  /* 0x00009f001c007a0c */ /* 0x000fe20003f06270 */
[----:B------:R-:W-:-:S12]  /*a8b0*/  BSSY B0, `(.L_x_1890) ;  /* 0x0000030000007945 */ /* 0x000fd80003800000 */
[----:B------:R-:W-:Y:S05]  /*a8c0*/  @P0 BRA `(.L_x_1891) ;  /* 0x000002e000000947 */ /* 0x000fea0003800000 */
[----:B-1----:R-:W1:Y:S01]  /*a8d0*/  LDS.128 R4, [R18+0x1c100] ;  /* 0x01c1000012047984 */ /* 0x002e620000000c00 */
[--C-:B------:R-:W-:Y:S02]  /*a8e0*/  SHF.R.U64 R89, R112, 0x10, R113.reuse ;  /* 0x0000001070597819 */ /* 0x100fe40000001271 */
[----:B------:R-:W-:Y:S02]  /*a8f0*/  SHF.R.U32.HI R112, RZ, 0x10, R113 ;  /* 0x00000010ff707819 */ /* 0x000fe40000011671 */
[--C-:B------:R-:W-:Y:S02]  /*a900*/  SHF.R.U64 R83, R114, 0x10, R115.reuse ;  /* 0x0000001072537819 */ /* 0x100fe40000001273 */
[----:B------:R-:W-:Y:S02]  /*a910*/  SHF.R.U32.HI R114, RZ, 0x10, R115 ;  /* 0x00000010ff727819 */ /* 0x000fe40000011673 */
[----:B------:R-:W-:Y:S02]  /*a920*/  PRMT R75, R75, 0x5410, R112 ;  /* 0x000054104b4b7816 */ /* 0x000fe40000000070 */
        /* <DEDUP_REMOVED lines=40> */
.L_x_1891:
[----:B------:R-:W-:Y:S05]  /*abb0*/  BSYNC B0 ;  /* 0x0000000000007941 */ /* 0x000fea0003800000 */
.L_x_1890:
        /* <DEDUP_REMOVED lines=49> */
.L_x_1893:
[----:B------:R-:W-:Y:S05]  /*aed0*/  BSYNC B0 ;  /* 0x0000000000007941 */ /* 0x000fea0003800000 */
.L_x_1892:
        /* <DEDUP_REMOVED lines=49> */
.L_x_1895:
[----:B------:R-:W-:Y:S05]  /*b1f0*/  BSYNC B0 ;  /* 0x0000000000007941 */ /* 0x000fea0003800000 */
.L_x_1894:
[----:B------:R-:W-:-:S13]  /*b200*/  ISETP.GE.AND P0, PT, R136, c[0x0][0x27c], PT ;  /* 0x00009f0088007a0c */ /* 0x000fda0003f06270 */
[----:B------:R-:W-:Y:S05]  /*b210*/  @P0 BRA `(.L_x_1885) ;  /* 0x000002e000000947 */ /* 0x000fea0003800000 */
[----:B-1----:R-:W1:Y:S01]  /*b220*/  LDS.128 R4, [R12+0x8000] ;  /* 0x008000000c047984 */ /* 0x002e620000000c00 */
        /* <DEDUP_REMOVED lines=45> */
.L_x_1885:
[----:B------:R-:W-:Y:S05]  /*b500*/  BSYNC B1 ;  /* 0x0000000000017941 */ /* 0x000fea0003800000 */
.L_x_1884:
[----:B------:R-:W-:-:S13]  /*b510*/  ISETP.GE.AND P0, PT, R9, R54, PT ;  /* 0x000000360900720c */ /* 0x000fda0003f06270 */
[----:B------:R-:W-:Y:S05]  /*b520*/  @P0 BRA `(.L_x_1896) ;  /* 0x00004c1000000947 */ /* 0x000fea0003800000 */
[----:B------:R-:W-:Y:S01]  /*b530*/  ISETP.GE.AND P0, PT, R142, c[0x0][0x27c], PT ;  /* 0x00009f008e007a0c */ /* 0x000fe20003f06270 */
[----:B------:R-:W-:-:S12]  /*b540*/  BSSY B0, `(.L_x_1897) ;  /* 0x0000030000007945 */ /* 0x000fd80003800000 */
        /* <DEDUP_REMOVED lines=47> */
.L_x_1898:
[----:B------:R-:W-:Y:S05]  /*b840*/  BSYNC B0 ;  /* 0x0000000000007941 */ /* 0x000fea0003800000 */
.L_x_1897:
        /* <DEDUP_REMOVED lines=11> */
[----:B------:R-:W-:Y:S01]  /*b900*/  PRMT R36, R36, 0x5410, R37 ;  /* 0x0000541024247816 */ /* 0x000fe20000000025 */
[C---:B------:R-:W-:Y:S01]  /*b910*/  IMAD.U32 R42, R33.reuse, 0x10000, RZ ;  /* 0x00010000212a7824 */ /* 0x040fe200078e00ff */
[----:B------:R-:W-:Y:S02]  /*b920*/  LOP3.LUT R50, R33, 0xffff0000, RZ, 0xc0, !PT ;  /* 0xffff000021327812 */ /* 0x000fe400078ec0ff */
[C---:B-1----:R-:W-:Y:S01]  /*b930*/  LOP3.LUT R9, R6.reuse, 0xffff0000, RZ, 0xc0, !PT ;  /* 0xffff000006097812 */ /* 0x042fe200078ec0ff */
[----:B------:R-:W-:Y:S01]  /*b940*/  IMAD.U32 R37, R6, 0x10000, RZ ;  /* 0x0001000006257824 */ /* 0x000fe200078e00ff */
[C---:B------:R-:W-:Y:S01]  /*b950*/  SHF.L.U32 R45, R4.reuse, 0x10, RZ ;  /* 0x00000010042d7819 */ /* 0x040fe200000006ff */
[----:B------:R-:W-:Y:S01]  /*b960*/  IMAD.U32 R6, R7, 0x10000, RZ ;  /* 0x0001000007067824 */ /* 0x000fe200078e00ff */
[----:B------:R-:W-:Y:S01]  /*b970*/  LOP3.LUT R44, R4, 0xffff0000, RZ, 0xc0, !PT ;  /* 0xffff0000042c7812 */ /* 0x000fe200078ec0ff */
[----:B------:R-:W-:Y:S01]  /*b980*/  IMAD.U32 R4, R35, 0x10000, RZ ;  /* 0x0001000023047824 */ /* 0x000fe200078e00ff */
[----:B------:R-:W-:-:S02]  /*b990*/  LOP3.LUT R7, R7, 0xffff0000, RZ, 0xc0, !PT ;  /* 0xffff000007077812 */ /* 0x000fc400078ec0ff */
[----:B------:R-:W-:Y:S01]  /*b9a0*/  LOP3.LUT R35, R35, 0xffff0000, RZ, 0xc0, !PT ;  /* 0xffff000023237812 */ /* 0x000fe200078ec0ff */
[----:B------:R-:W-:Y:S01]  /*b9b0*/  FMUL.FTZ R33, R9, R4 ;  /* 0x0000000409217220 */ /* 0x000fe20000410000 */
[----:B------:R-:W-:Y:S01]  /*b9c0*/  SHF.L.U32 R43, R5, 0x10, RZ ;  /* 0x00000010052b7819 */ /* 0x000fe200000006ff */
[----:B------:R-:W-:Y:S01]  /*b9d0*/  FMUL.FTZ R9, R9, R42 ;  /* 0x0000002a09097220 */ /* 0x000fe20000410000 */
[----:B------:R-:W-:Y:S01]  /*b9e0*/  LOP3.LUT R51, R5, 0xffff0000, RZ, 0xc0, !PT ;  /* 0xffff000005337812 */ /* 0x000fe200078ec0ff */
[----:B------:R-:W-:Y:S02]  /*b9f0*/  FMUL.FTZ R5, R7, R35 ;  /* 0x0000002307057220 */ /* 0x000fe40000410000 */
[C---:B------:R-:W-:Y:S02]  /*ba00*/  FFMA.FTZ R4, R37.reuse, R4, R9 ;  /* 0x0000000425047223 */ /* 0x040fe40000010009 */
[----:B------:R-:W-:Y:S01]  /*ba10*/  FFMA.FTZ R33, R37, R42, -R33 ;  /* 0x0000002a25217223 */ /* 0x000fe20000010821 */
[----:B------:R-:W-:Y:S01]  /*ba20*/  SHF.L.U32 R37, R34, 0x10, RZ ;  /* 0x0000001022257819 */ /* 0x000fe200000006ff */
[C---:B------:R-:W-:Y:S01]  /*ba30*/  IMAD.U32 R9, R36.reuse, 0x10000, RZ ;  /* 0x0001000024097824 */ /* 0x040fe200078e00ff */
[----:B------:R-:W-:Y:S01]  /*ba40*/  LOP3.LUT R36, R36, 0xffff0000, RZ, 0xc0, !PT ;  /* 0xffff000024247812 */ /* 0x000fe200078ec0ff */
[-C--:B------:R-:W-:Y:S01]  /*ba50*/  FMUL.FTZ R7, R7, R50.reuse ;  /* 0x0000003207077220 */ /* 0x080fe20000410000 */
[----:B------:R-:W-:Y:S01]  /*ba60*/  LOP3.LUT R34, R34, 0xffff0000, RZ, 0xc0, !PT ;  /* 0xffff000022227812 */ /* 0x000fe200078ec0ff */
[----:B------:R-:W-:-:S02]  /*ba70*/  FFMA.FTZ R5, R6, R50, -R5 ;  /* 0x0000003206057223 */ /* 0x000fc40000010805 */
[----:B------:R-:W-:Y:S02]  /*ba80*/  FFMA.FTZ R42, R6, R35, R7 ;  /* 0x00000023062a7223 */ /* 0x000fe40000010007 */
[C---:B------:R-:W-:Y:S02]  /*ba90*/  FMUL.FTZ R6, R44.reuse, R9 ;  /* 0x000000092c067220 */ /* 0x040fe40000410000 */
[C---:B------:R-:W-:Y:S02]  /*baa0*/  FMUL.FTZ R7, R51.reuse, R36 ;  /* 0x0000002433077220 */ /* 0x040fe40000410000 */
[-C--:B------:R-:W-:Y:S02]  /*bab0*/  FMUL.FTZ R44, R44, R37.reuse ;  /* 0x000000252c2c7220 */ /* 0x080fe40000410000 */
[----:B------:R-:W-:Y:S02]  /*bac0*/  FMUL.FTZ R51, R51, R34 ;  /* 0x0000002233337220 */ /* 0x000fe40000410000 */
[C---:B------:R-:W-:Y:S01]  /*bad0*/  FFMA.FTZ R37, R45.reuse, R37, -R6 ;  /* 0x000000252d257223 */ /* 0x040fe20000010806 */
[----:B------:R-:W-:Y:S01]  /*bae0*/  F2FP.BF16.PACK_AB R6, R4, R33 ;  /* 0x000000210406723e */ /* 0x000fe200000010ff */
[----:B------:R-:W-:-:S02]  /*baf0*/  FFMA.FTZ R44, R45, R9, R44 ;  /* 0x000000092d2c7223 */ /* 0x000fc4000001002c */
[C---:B------:R-:W-:Y:S01]  /*bb00*/  FFMA.FTZ R34, R43.reuse, R34, -R7 ;  /* 0x000000222b227223 */ /* 0x040fe20000010807 */
[----:B------:R-:W-:Y:S01]  /*bb10*/  F2FP.BF16.PACK_AB R7, R42, R5 ;  /* 0x000000052a07723e */ /* 0x000fe200000010ff */
[----:B------:R-:W-:Y:S01]  /*bb20*/  FFMA.FTZ R51, R43, R36, R51 ;  /* 0x000000242b337223 */ /* 0x000fe20000010033 */
[----:B------:R-:W-:-:S04]  /*bb30*/  F2FP.BF16.PACK_AB R4, R44, R37 ;  /* 0x000000252c04723e */ /* 0x000fc800000010ff */
[----:B------:R-:W-:-:S05]  /*bb40*/  F2FP.BF16.PACK_AB R5, R51, R34 ;  /* 0x000000223305723e */ /* 0x000fca00000010ff */
[----:B------:R1:W-:Y:S02]  /*bb50*/  STS.128 [R12+0x2000], R4 ;  /* 0x002000040c007388 */ /* 0x0003e40000000c00 */
.L_x_1900:
[----:B------:R-:W-:Y:S05]  /*bb60*/  BSYNC B0 ;  /* 0x0000000000007941 */ /* 0x000fea0003800000 */
.L_x_1899:
        /* <DEDUP_REMOVED lines=49> */
.L_x_1902:
[----:B------:R-:W-:Y:S05]  /*be80*/  BSYNC B0 ;  /* 0x0000000000007941 */ /* 0x000fea0003800000 */
.L_x_1901:
        /* <DEDUP_REMOVED lines=15> */
[----:B------:R-:W-:Y:S01]  /*bf80*/  IMAD.U32 R6, R7, 0x10000, RZ ;  /* 0x0001000007067824 */ /* 0x000fe200078e00ff */
        /* <DEDUP_REMOVED lines=33> */
.L_x_1904:
[----:B------:R-:W-:Y:S05]  /*c1a0*/  BSYNC B0 ;  /* 0x0000000000007941 */ /* 0x000fea0003800000 */
.L_x_1903:
        /* <DEDUP_REMOVED lines=11> */
[----:B------:R-:W-:-:S04]  /*c260*/  PRMT R21, R21, 0x5410, R48 ;  /* 0x0000541015157816 */ /* 0x000fc80000000030 */
[C---:B------:R-:W-:Y:S01]  /*c270*/  LOP3.LUT R28, R21.reuse, 0xffff0000, RZ, 0xc0, !PT ;  /* 0xffff0000151c7812 */ /* 0x040fe200078ec0ff */
[----:B------:R-:W-:Y:S02]  /*c280*/  IMAD.U32 R26, R21, 0x10000, RZ ;  /* 0x00010000151a7824 */ /* 0x000fe400078e00ff */
[C---:B-1----:R-:W-:Y:S01]  /*c290*/  IMAD.U32 R17, R6.reuse, 0x10000, RZ ;  /* 0x0001000006117824 */ /* 0x042fe200078e00ff */
[----:B------:R-:W-:Y:S01]  /*c2a0*/  LOP3.LUT R9, R6, 0xffff0000, RZ, 0xc0, !PT ;  /* 0xffff000006097812 */ /* 0x000fe200078ec0ff */
[----:B------:R-:W-:Y:S01]  /*c2b0*/  IMAD.U32 R6, R7, 0x10000, RZ ;  /* 0x0001000007067824 */ /* 0x000fe200078e00ff */
[C---:B------:R-:W-:Y:S02]  /*c2c0*/  SHF.L.U32 R27, R4.reuse, 0x10, RZ ;  /* 0x00000010041b7819 */ /* 0x040fe400000006ff */
[----:B------:R-:W-:Y:S01]  /*c2d0*/  LOP3.LUT R25, R4, 0xffff0000, RZ, 0xc0, !PT ;  /* 0xffff000004197812 */ /* 0x000fe200078ec0ff */
[----:B------:R-:W-:Y:S01]  /*c2e0*/  IMAD.U32 R4, R19, 0x10000, RZ ;  /* 0x0001000013047824 */ /* 0x000fe200078e00ff */
[----:B------:R-:W-:-:S02]  /*c2f0*/  LOP3.LUT R7, R7, 0xffff0000, RZ, 0xc0, !PT ;  /* 0xffff000007077812 */ /* 0x000fc400078ec0ff */
[----:B------:R-:W-:Y:S01]  /*c300*/  LOP3.LUT R19, R19, 0xffff0000, RZ, 0xc0, !PT ;  /* 0xffff000013137812 */ /* 0x000fe200078ec0ff */
[----:B------:R-:W-:Y:S01]  /*c310*/  FMUL.FTZ R21, R9, R4 ;  /* 0x0000000409157220 */ /* 0x000fe20000410000 */
[----:B------:R-:W-:Y:S01]  /*c320*/  SHF.L.U32 R23, R5, 0x10, RZ ;  /* 0x0000001005177819 */ /* 0x000fe200000006ff */
[-C--:B------:R-:W-:Y:S01]  /*c330*/  FMUL.FTZ R9, R9, R26.reuse ;  /* 0x0000001a09097220 */ /* 0x080fe20000410000 */
[----:B------:R-:W-:Y:S01]  /*c340*/  LOP3.LUT R29, R5, 0xffff0000, RZ, 0xc0, !PT ;  /* 0xffff0000051d7812 */ /* 0x000fe200078ec0ff */
[-C--:B------:R-:W-:Y:S02]  /*c350*/  FMUL.FTZ R5, R7, R19.reuse ;  /* 0x0000001307057220 */ /* 0x080fe40000410000 */
[----:B------:R-:W-:Y:S02]  /*c360*/  FFMA.FTZ R21, R17, R26, -R21 ;  /* 0x0000001a11157223 */ /* 0x000fe40000010815 */
[-C--:B------:R-:W-:Y:S02]  /*c370*/  FMUL.FTZ R7, R7, R28.reuse ;  /* 0x0000001c07077220 */ /* 0x080fe40000410000 */
[----:B------:R-:W-:Y:S01]  /*c380*/  FFMA.FTZ R5, R6, R28, -R5 ;  /* 0x0000001c06057223 */ /* 0x000fe20000010805 */
[----:B------:R-:W-:Y:S01]  /*c390*/  SHF.L.U32 R28, R22, 0x10, RZ ;  /* 0x00000010161c7819 */ /* 0x000fe200000006ff */
[C---:B------:R-:W-:Y:S01]  /*c3a0*/  IMAD.U32 R26, R20.reuse, 0x10000, RZ ;  /* 0x00010000141a7824 */ /* 0x040fe200078e00ff */
[----:B------:R-:W-:Y:S01]  /*c3b0*/  LOP3.LUT R20, R20, 0xffff0000, RZ, 0xc0, !PT ;  /* 0xffff000014147812 */ /* 0x000fe200078ec0ff */
[----:B------:R-:W-:Y:S01]  /*c3c0*/  FFMA.FTZ R30, R6, R19, R7 ;  /* 0x00000013061e7223 */ /* 0x000fe20000010007 */
[----:B------:R-:W-:Y:S01]  /*c3d0*/  LOP3.LUT R22, R22, 0xffff0000, RZ, 0xc0, !PT ;  /* 0xffff000016167812 */ /* 0x000fe200078ec0ff */
[----:B------:R-:W-:-:S02]  /*c3e0*/  FMUL.FTZ R6, R25, R26 ;  /* 0x0000001a19067220 */ /* 0x000fc40000410000 */
[----:B------:R-:W-:Y:S02]  /*c3f0*/  FMUL.FTZ R7, R29, R20 ;  /* 0x000000141d077220 */ /* 0x000fe40000410000 */
[----:B------:R-:W-:Y:S02]  /*c400*/  FMUL.FTZ R25, R25, R28 ;  /* 0x0000001c19197220 */ /* 0x000fe40000410000 */
[----:B------:R-:W-:Y:S02]  /*c410*/  FMUL.FTZ R29, R29, R22 ;  /* 0x000000161d1d7220 */ /* 0x000fe40000410000 */
[----:B------:R-:W-:Y:S02]  /*c420*/  FFMA.FTZ R4, R17, R4, R9 ;  /* 0x0000000411047223 */ /* 0x000fe40000010009 */
[C---:B------:R-:W-:Y:S02]  /*c430*/  FFMA.FTZ R28, R27.reuse, R28, -R6 ;  /* 0x0000001c1b1c7223 */ /* 0x040fe40000010806 */
[----:B------:R-:W-:Y:S01]  /*c440*/  FFMA.FTZ R25, R27, R26, R25 ;  /* 0x0000001a1b197223 */ /* 0x000fe20000010019 */
[----:B------:R-:W-:Y:S01]  /*c450*/  F2FP.BF16.PACK_AB R6, R4, R21 ;  /* 0x000000150406723e */ /* 0x000fe200000010ff */
[C---:B------:R-:W-:Y:S01]  /*c460*/  FFMA.FTZ R22, R23.reuse, R22, -R7 ;  /* 0x0000001617167223 */ /* 0x040fe20000010807 */
[----:B------:R-:W-:Y:S01]  /*c470*/  F2FP.BF16.PACK_AB R7, R30, R5 ;  /* 0x000000051e07723e */ /* 0x000fe200000010ff */
[----:B------:R-:W-:Y:S01]  /*c480*/  FFMA.FTZ R29, R23, R20, R29 ;  /* 0x00000014171d7223 */ /* 0x000fe2000001001d */
[----:B------:R-:W-:-:S04]  /*c490*/  F2FP.BF16.PACK_AB R4, R25, R28 ;  /* 0x0000001c1904723e */ /* 0x000fc800000010ff */
[----:B------:R-:W-:-:S05]  /*c4a0*/  F2FP.BF16.PACK_AB R5, R29, R22 ;  /* 0x000000161d05723e */ /* 0x000fca00000010ff */
[----:B------:R1:W-:Y:S02]  /*c4b0*/  STS.128 [R18+0x22100], R4 ;  /* 0x0221000412007388 */ /* 0x0003e40000000c00 */
.L_x_1906:
[----:B------:R-:W-:Y:S05]  /*c4c0*/  BSYNC B0 ;  /* 0x0000000000007941 */ /* 0x000fea0003800000 */
.L_x_1905:
        /* <DEDUP_REMOVED lines=47> */
[----:B------:R1:W-:Y:S01]  /*c7c0*/  STS.128 [R12+0xa000], R4 ;  /* 0x00a000040c007388 */ /* 0x0003e20000000c00 */
[----:B------:R-:W-:Y:S05]  /*c7d0*/  BRA `(.L_x_1896) ;  /* 0x0000396000007947 */ /* 0x000fea0003800000 */
.L_x_1879:
        /* <DEDUP_REMOVED lines=21> */
[----:B------:R-:W-:Y:S01]  /*c930*/  CS2R R60, SRZ ;  /* 0x00000000003c7805 */ /* 0x000fe2000001ff00 */
        /* <DEDUP_REMOVED lines=8> */
[----:B------:R1:W2:Y:S01]  /*c9c0*/  SHFL.IDX PT, R26, R21, RZ, 0x1c1f ;  /* 0x001c1fff151a7589 */ /* 0x0002a200000e0000 */
[C---:B------:R-:W-:Y:S01]  /*c9d0*/  LEA R18, P1, R16.reuse, c[0x0][0x288], 0x1 ;  /* 0x0000a20010127a11 */ /* 0x040fe200078208ff */
[----:B------:R-:W-:Y:S01]  /*c9e0*/  IMAD.IADD R20, R17, 0x1, R20 ;  /* 0x0000000111147824 */ /* 0x000fe200078e0214 */
[----:B------:R-:W-:Y:S01]  /*c9f0*/  SHF.R.S32.HI R7, RZ, 0x1f, R144 ;  /* 0x0000001fff077819 */ /* 0x000fe20000011490 */
[----:B------:R1:W3:Y:S01]  /*ca00*/  SHFL.IDX PT, R27, R22, RZ, 0x1c1f ;  /* 0x001c1fff161b7589 */ /* 0x0002e200000e0000 */
[----:B------:R-:W-:Y:S01]  /*ca10*/  CS2R R48, SRZ ;  /* 0x0000000000307805 */ /* 0x000fe2000001ff00 */
[----:B------:R-:W-:Y:S01]  /*ca20*/  CS2R R58, SRZ ;  /* 0x00000000003a7805 */ /* 0x000fe2000001ff00 */
[----:B------:R-:W-:Y:S01]  /*ca30*/  LEA.HI.X R20, R16, c[0x0][0x28c], R20, 0x1, P1 ;  /* 0x0000a30010147a11 */ /* 0x000fe200008f0c14 */
        /* <DEDUP_REMOVED lines=19> */
[-C--:B--2---:R-:W-:Y:S02]  /*cb70*/  @!P0 IADD3 R32, P1, R26, R29.reuse, RZ ;  /* 0x0000001d1a208210 */ /* 0x084fe40007f3e0ff */
[----:B----4-:R-:W-:Y:S01]  /*cb80*/  @!P0 IADD3 R28, P3, R16, R29, RZ ;  /* 0x0000001d101c8210 */ /* 0x010fe20007f7e0ff */
[----:B---3--:R-:W-:Y:S01]  /*cb90*/  @!P2 IMAD.WIDE R34, R6, 0x2, R26 ;  /* 0x000000020622a825 */ /* 0x008fe200078e021a */
[----:B------:R-:W-:Y:S02]  /*cba0*/  @!P0 IADD3.X R33, R27, R15, RZ, P1, !PT ;  /* 0x0000000f1b218210 */ /* 0x000fe40000ffe4ff */
[----:B------:R-:W-:Y:S01]  /*cbb0*/  ISETP.GE.AND P1, PT, R138, c[0x0][0x27c], PT ;  /* 0x00009f008a007a0c */ /* 0x000fe20003f26270 */
[----:B-1----:R-:W-:Y:S01]  /*cbc0*/  @!P0 IMAD.X R29, R17, 0x1, R15, P3 ;  /* 0x00000001111d8824 */ /* 0x002fe200018e060f */
        /* <DEDUP_REMOVED lines=16> */
.L_x_1908:
[----:B------:R-:W-:Y:S05]  /*ccd0*/  BSYNC B0 ;  /* 0x0000000000007941 */ /* 0x000fea0003800000 */
.L_x_1907:
[----:B------:R-:W-:Y:S01]  /*cce0*/  IADD3 R4, R14, 0x40, RZ ;  /* 0x000000400e047810 */ /* 0x000fe20007ffe0ff */
[----:B-----5:R-:W-:Y:S01]  /*ccf0*/  IMAD.MOV.U32 R15, RZ, RZ, R54 ;  /* 0x000000ffff0f7224 */ /* 0x020fe200078e0036 */
[----:B-1-3--:R1:W3:Y:S01]  /*cd00*/  SHFL.IDX PT, R27, R22, 0x1, 0x1c1f ;  /* 0x003c1f00161b7f89 */ /* 0x00a2e200000e0000 */
        /* <DEDUP_REMOVED lines=40> */
[----:B----4-:R-:W-:Y:S01]  /*cf90*/  IMAD.MOV.U32 R16, RZ, RZ, R67 ;  /* 0x000000ffff107224 */ /* 0x010fe200078e0043 */
[----:B------:R-:W-:Y:S01]  /*cfa0*/  PRMT R14, R4, 0x7610, R14 ;  /* 0x00007610040e7816 */ /* 0x000fe2000000000e */
[----:B------:R-:W-:Y:S01]  /*cfb0*/  IMAD.MOV.U32 R6, RZ, RZ, R64 ;  /* 0x000000ffff067224 */ /* 0x000fe200078e0040 */
[----:B--2---:R-:W2:Y:S01]  /*cfc0*/  SHFL.IDX PT, R26, R21, 0x1, 0x1c1f ;  /* 0x003c1f00151a7f89 */ /* 0x004ea200000e0000 */
[----:B------:R-:W-:Y:S01]  /*cfd0*/  IMAD.MOV.U32 R4, RZ, RZ, R65 ;  /* 0x000000ffff047224 */ /* 0x000fe200078e0041 */
[----:B------:R-:W-:Y:S01]  /*cfe0*/  BSSY B0, `(.L_x_1909) ;  /* 0x0000034000007945 */ /* 0x000fe20003800000 */
[----:B------:R-:W-:Y:S01]  /*cff0*/  PRMT R120, R17, 0x7610, R120 ;  /* 0x0000761011787816 */ /* 0x000fe20000000078 */
[----:B------:R4:W2:Y:S01]  /*d000*/  SHFL.IDX PT, R19, R20, 0x1, 0x1c1f ;  /* 0x003c1f0014137f89 */ /* 0x0008a200000e0000 */
[----:B------:R-:W-:Y:S01]  /*d010*/  PRMT R119, R16, 0x7610, R119 ;  /* 0x0000761010777816 */ /* 0x000fe20000000077 */
[----:B------:R-:W-:Y:S01]  /*d020*/  CS2R R28, SRZ ;  /* 0x00000000001c7805 */ /* 0x000fe2000001ff00 */
[----:B------:R-:W-:Y:S01]  /*d030*/  PRMT R118, R6, 0x7610, R118 ;  /* 0x0000761006767816 */ /* 0x000fe20000000076 */
[----:B------:R-:W2:Y:S01]  /*d040*/  SHFL.IDX PT, R18, R18, 0x1, 0x1c1f ;  /* 0x003c1f0012127f89 */ /* 0x000ea200000e0000 */
[----:B------:R-:W-:Y:S01]  /*d050*/  PRMT R117, R4, 0x7610, R117 ;  /* 0x0000761004757816 */ /* 0x000fe20000000075 */
[----:B------:R-:W-:Y:S01]  /*d060*/  CS2R R38, SRZ ;  /* 0x0000000000267805 */ /* 0x000fe2000001ff00 */
[----:B------:R-:W-:Y:S01]  /*d070*/  CS2R R36, SRZ ;  /* 0x0000000000247805 */ /* 0x000fe2000001ff00 */
[----:B------:R-:W-:Y:S01]  /*d080*/  CS2R R46, SRZ ;  /* 0x00000000002e7805 */ /* 0x000fe2000001ff00 */
[----:B------:R-:W-:Y:S01]  /*d090*/  CS2R R44, SRZ ;  /* 0x00000000002c7805 */ /* 0x000fe2000001ff00 */
[----:B-1----:R-:W-:Y:S01]  /*d0a0*/  CS2R R22, SRZ ;  /* 0x0000000000167805 */ /* 0x002fe2000001ff00 */
[----:B------:R-:W-:Y:S01]  /*d0b0*/  CS2R R34, SRZ ;  /* 0x0000000000227805 */ /* 0x000fe2000001ff00 */
[----:B------:R-:W-:Y:S01]  /*d0c0*/  CS2R R32, SRZ ;  /* 0x0000000000207805 */ /* 0x000fe2000001ff00 */
[----:B------:R-:W-:Y:S01]  /*d0d0*/  CS2R R42, SRZ ;  /* 0x00000000002a7805 */ /* 0x000fe2000001ff00 */
[----:B------:R-:W-:Y:S01]  /*d0e0*/  CS2R R40, SRZ ;  /* 0x0000000000287805 */ /* 0x000fe2000001ff00 */
[----:B----4-:R-:W-:Y:S01]  /*d0f0*/  CS2R R20, SRZ ;  /* 0x0000000000147805 */ /* 0x010fe2000001ff00 */
[----:B------:R-:W-:Y:S05]  /*d100*/  @P0 BRA `(.L_x_1910) ;  /* 0x0000021000000947 */ /* 0x000fea0003800000 */
[----:B---3--:R-:W-:Y:S01]  /*d110*/  ISETP.GE.AND P0, PT, R144, c[0x0][0x27c], PT ;  /* 0x00009f0090007a0c */ /* 0x008fe20003f06270 */
        /* <DEDUP_REMOVED lines=11> */
[----:B------:R-:W-:Y:S01]  /*d1d0*/  @!P0 IADD3 R72, P3, R18, R4, RZ ;  /* 0x0000000412488210 */ /* 0x000fe20007f7e0ff */
        /* <DEDUP_REMOVED lines=20> */
.L_x_1910:
[----:B---3--:R-:W-:Y:S05]  /*d320*/  BSYNC B0 ;  /* 0x0000000000007941 */ /* 0x008fea0003800000 */
.L_x_1909:
[----:B-----5:R-:W-:Y:S01]  /*d330*/  IMAD.MOV.U32 R4, RZ, RZ, R30 ;  /* 0x000000ffff047224 */ /* 0x020fe200078e001e */
[----:B------:R-:W-:-:S04]  /*d340*/  DEPBAR.LE SB0, 0x3 ;  /* 0x000080c00000791a */ /* 0x000fc80000000000 */
[----:B------:R-:W-:Y:S01]  /*d350*/  PRMT R76, R4, 0x7610, R76 ;  /* 0x00007610044c7816 */ /* 0x000fe2000000004c */
[----:B-1----:R-:W-:Y:S01]  /*d360*/  IMAD.MOV.U32 R7, RZ, RZ, R28 ;  /* 0x000000ffff077224 */ /* 0x002fe200078e001c */
        /* <DEDUP_REMOVED lines=10> */
[----:B------:R-:W-:Y:S01]  /*d410*/  IMAD.IADD R100, R5, 0x1, -R224 ;  /* 0x0000000105647824 */ /* 0x000fe200078e0ae0 */
[----:B------:R-:W-:Y:S01]  /*d420*/  PRMT R85, R6, 0x7610, R85 ;  /* 0x0000761006557816 */ /* 0x000fe20000000055 */
[----:B------:R-:W-:Y:S01]  /*d430*/  IMAD.MOV.U32 R16, RZ, RZ, R31 ;  /* 0x000000ffff107224 */ /* 0x000fe200078e001f */
[----:B------:R-:W-:Y:S01]  /*d440*/  PRMT R99, R4, 0x7610, R99 ;  /* 0x0000761004637816 */ /* 0x000fe20000000063 */
        /* <DEDUP_REMOVED lines=11> */
[----:B------:R-:W-:Y:S01]  /*d500*/  BAR.SYNC.DEFER_BLOCKING 0x0 ;  /* 0x0000000000007b1d */ /* 0x000fe20000010000 */
[----:B------:R-:W-:Y:S01]  /*d510*/  IMAD.MOV.U32 R4, RZ, RZ, R34 ;  /* 0x000000ffff047224 */ /* 0x000fe200078e0022 */
[----:B------:R-:W-:Y:S01]  /*d520*/  ISETP.GE.AND P0, PT, R217, R100, PT ;  /* 0x00000064d900720c */ /* 0x000fe20003f06270 */
[----:B------:R-:W-:Y:S01]  /*d530*/  IMAD.MOV.U32 R5, RZ, RZ, R40 ;  /* 0x000000ffff057224 */ /* 0x000fe200078e0028 */
[----:B------:R-:W-:Y:S01]  /*d540*/  PRMT R87, R16, 0x7610, R87 ;  /* 0x0000761010577816 */ /* 0x000fe20000000057 */
[----:B------:R-:W-:Y:S01]  /*d550*/  IMAD.MOV.U32 R16, RZ, RZ, R47 ;  /* 0x000000ffff107224 */ /* 0x000fe200078e002f */
[----:B--2---:R-:W-:Y:S01]  /*d560*/  PRMT R26, R7, 0x7610, R26 ;  /* 0x00007610071a7816 */ /* 0x004fe2000000001a */
        /* <DEDUP_REMOVED lines=13> */
[----:B------:R-:W-:-:S02]  /*d640*/  PRMT R27, R16, 0x7610, R27 ;  /* 0x00007610101b7816 */ /* 0x000fc4000000001b */
[----:B------:R-:W-:Y:S02]  /*d650*/  PRMT R95, R7, 0x7610, R95 ;  /* 0x00007610075f7816 */ /* 0x000fe4000000005f */
[----:B------:R-:W-:Y:S02]  /*d660*/  PRMT R94, R6, 0x7610, R94 ;  /* 0x00007610065e7816 */ /* 0x000fe4000000005e */
[----:B------:R-:W-:Y:S02]  /*d670*/  PRMT R93, R5, 0x7610, R93 ;  /* 0x00007610055d7816 */ /* 0x000fe4000000005d */
[----:B------:R-:W-:Y:S01]  /*d680*/  PRMT R91, R4, 0x7610, R91 ;  /* 0x00007610045b7816 */ /* 0x000fe2000000005b */
[----:B------:R-:W-:Y:S05]  /*d690*/  @P0 BRA `(.L_x_1912) ;  /* 0x0000150000000947 */ /* 0x000fea0003800000 */
[----:B------:R-:W-:Y:S01]  /*d6a0*/  ISETP.GE.AND P0, PT, R144, c[0x0][0x27c], PT ;  /* 0x00009f0090007a0c */ /* 0x000fe20003f06270 */
[----:B------:R-:W-:-:S12]  /*d6b0*/  BSSY B0, `(.L_x_1913) ;  /* 0x000006c000007945 */ /* 0x000fd80003800000 */
        /* <DEDUP_REMOVED lines=8> */
[----:B------:R-:W-:Y:S01]  /*d740*/  SHF.R.U32.HI R68, RZ, 0x10, R69 ;  /* 0x00000010ff447819 */ /* 0x000fe20000011645 */
[----:B------:R-:W-:Y:S01]  /*d750*/  IMAD.SHL.U32 R116, R116, 0x2, RZ ;  /* 0x0000000274747824 */ /* 0x000fe200078e00ff */
[----:B------:R-:W-:-:S02]  /*d760*/  LEA.HI R4, R4, R5, RZ, 0x3 ;  /* 0x0000000504047211 */ /* 0x000fc400078f18ff */
[----:B------:R-:W-:Y:S02]  /*d770*/  LOP3.LUT R6, R83, 0x38, R6, 0xf8, !PT ;  /* 0x0000003853067812 */ /* 0x000fe400078ef806 */
[----:B------:R-:W1:Y:S01]  /*d780*/  LDS.128 R16, [R116+0x18100] ;  /* 0x0181000074107984 */ /* 0x000e620000000c00 */
[----:B------:R-:W-:Y:S01]  /*d790*/  IMAD.SHL.U32 R4, R4, 0x400, RZ ;  /* 0x0000040004047824 */ /* 0x000fe200078e00ff */
[----:B------:R-:W-:Y:S02]  /*d7a0*/  LOP3.LUT R115, R6, R13, RZ, 0x3c, !PT ;  /* 0x0000000d06737212 */ /* 0x000fe400078e3cff */
[--C-:B------:R-:W-:Y:S02]  /*d7b0*/  SHF.R.U64 R69, R70, 0x10, R71.reuse ;  /* 0x0000001046457819 */ /* 0x100fe40000001247 */
[----:B------:R-:W-:Y:S02]  /*d7c0*/  LOP3.LUT R4, R4, 0x7fffe000, RZ, 0xc0, !PT ;  /* 0x7fffe00004047812 */ /* 0x000fe400078ec0ff */
[----:B------:R-:W-:-:S02]  /*d7d0*/  SHF.R.U32.HI R70, RZ, 0x10, R71 ;  /* 0x00000010ff467819 */ /* 0x000fc40000011647 */
[----:B------:R-:W-:Y:S02]  /*d7e0*/  IADD3 R115, R115, R4, R12 ;  /* 0x0000000473737210 */ /* 0x000fe40007ffe00c */
[--C-:B------:R-:W-:Y:S02]  /*d7f0*/  SHF.R.U64 R71, R64, 0x10, R65.reuse ;  /* 0x0000001040477819 */ /* 0x100fe40000001241 */
[----:B------:R-:W-:Y:S01]  /*d800*/  SHF.R.U32.HI R64, RZ, 0x10, R65 ;  /* 0x00000010ff407819 */ /* 0x000fe20000011641 */
[----:B------:R-:W-:Y:S01]  /*d810*/  IMAD.SHL.U32 R115, R115, 0x2, RZ ;  /* 0x0000000273737824 */ /* 0x000fe200078e00ff */
[----:B------:R-:W-:Y:S02]  /*d820*/  PRMT R118, R118, 0x5410, R71 ;  /* 0x0000541076767816 */ /* 0x000fe40000000047 */
[----:B------:R-:W-:Y:S02]  /*d830*/  PRMT R122, R122, 0x5410, R125 ;  /* 0x000054107a7a7816 */ /* 0x000fe4000000007d */
[----:B------:R-:W2:Y:S01]  /*d840*/  LDS.128 R4, [R115+0x18100] ;  /* 0x0181000073047984 */ /* 0x000ea20000000c00 */
[--C-:B------:R-:W-:Y:S01]  /*d850*/  SHF.R.U64 R65, R66, 0x10, R67.reuse ;  /* 0x0000001042417819 */ /* 0x100fe20000001243 */
[----:B------:R-:W-:Y:S01]  /*d860*/  IMAD.U32 R128, R118, 0x10000, RZ ;  /* 0x0001000076807824 */ /* 0x000fe200078e00ff */
[----:B------:R-:W-:-:S02]  /*d870*/  SHF.R.U32.HI R66, RZ, 0x10, R67 ;  /* 0x00000010ff427819 */ /* 0x000fc40000011643 */
[----:B------:R-:W-:Y:S02]  /*d880*/  PRMT R117, R117, 0x5410, R64 ;  /* 0x0000541075757816 */ /* 0x000fe40000000040 */
[----:B------:R-:W-:Y:S02]  /*d890*/  PRMT R121, R121, 0x5410, R68 ;  /* 0x0000541079797816 */ /* 0x000fe40000000044 */
[----:B------:R-:W-:Y:S01]  /*d8a0*/  PRMT R123, R123, 0x5410, R70 ;  /* 0x000054107b7b7816 */ /* 0x000fe20000000046 */
[----:B------:R-:W-:Y:S01]  /*d8b0*/  IMAD.U32 R127, R117, 0x10000, RZ ;  /* 0x00010000757f7824 */ /* 0x000fe200078e00ff */
[----:B------:R-:W-:Y:S02]  /*d8c0*/  SHF.L.U32 R126, R122, 0x10, RZ ;  /* 0x000000107a7e7819 */ /* 0x000fe400000006ff */
[----:B------:R-:W-:Y:S02]  /*d8d0*/  PRMT R124, R124, 0x5410, R69 ;  /* 0x000054107c7c7816 */ /* 0x000fe40000000045 */
[----:B------:R-:W-:-:S02]  /*d8e0*/  PRMT R120, R120, 0x5410, R65 ;  /* 0x0000541078787816 */ /* 0x000fc40000000041 */
[----:B------:R-:W-:Y:S02]  /*d8f0*/  PRMT R119, R119, 0x5410, R66 ;  /* 0x0000541077777816 */ /* 0x000fe40000000042 */
[----:B------:R-:W-:Y:S01]  /*d900*/  LOP3.LUT R117, R117, 0xffff0000, RZ, 0xc0, !PT ;  /* 0xffff000075757812 */ /* 0x000fe200078ec0ff */
[C---:B-1----:R-:W-:Y:S01]  /*d910*/  IMAD.U32 R64, R17.reuse, 0x10000, RZ ;  /* 0x0001000011407824 */ /* 0x042fe200078e00ff */
[----:B------:R-:W-:Y:S01]  /*d920*/  LOP3.LUT R67, R17, 0xffff0000, RZ, 0xc0, !PT ;  /* 0xffff000011437812 */ /* 0x000fe200078ec0ff */
[----:B------:R-:W-:Y:S01]  /*d930*/  IMAD.U32 R65, R16, 0x10000, RZ ;  /* 0x0001000010417824 */ /* 0x000fe200078e00ff */
[C---:B------:R-:W-:Y:S01]  /*d940*/  SHF.L.U32 R17, R19.reuse, 0x10, RZ ;  /* 0x0000001013117819 */ /* 0x040fe200000006ff */
[----:B------:R-:W-:Y:S01]  /*d950*/  IMAD.U32 R66, R18, 0x10000, RZ ;  /* 0x0001000012427824 */ /* 0x000fe200078e00ff */
[----:B------:R-:W-:Y:S02]  /*d960*/  LOP3.LUT R68, R19, 0xffff0000, RZ, 0xc0, !PT ;  /* 0xffff000013447812 */ /* 0x000fe400078ec0ff */
[----:B------:R-:W-:-:S02]  /*d970*/  LOP3.LUT R16, R16, 0xffff0000, RZ, 0xc0, !PT ;  /* 0xffff000010107812 */ /* 0x000fc400078ec0ff */
[----:B------:R-:W-:Y:S01]  /*d980*/  LOP3.LUT R18, R18, 0xffff0000, RZ, 0xc0, !PT ;  /* 0xffff000012127812 */ /* 0x000fe200078ec0ff */
[----:B--2---:R-:W-:Y:S01]  /*d990*/  IMAD.U32 R129, R4, 0x10000, RZ ;  /* 0x0001000004817824 */ /* 0x004fe200078e00ff */
[C---:B------:R-:W-:Y:S01]  /*d9a0*/  LOP3.LUT R70, R5.reuse, 0xffff0000, RZ, 0xc0, !PT ;  /* 0xffff000005467812 */ /* 0x040fe200078ec0ff */
[----:B------:R-:W-:Y:S01]  /*d9b0*/  IMAD.U32 R19, R5, 0x10000, RZ ;  /* 0x0001000005137824 */ /* 0x000fe200078e00ff */
[C---:B------:R-:W-:Y:S01]  /*d9c0*/  LOP3.LUT R5, R6.reuse, 0xffff0000, RZ, 0xc0, !PT ;  /* 0xffff000006057812 */ /* 0x040fe200078ec0ff */
[----:B------:R-:W-:Y:S01]  /*d9d0*/  IMAD.U32 R69, R6, 0x10000, RZ ;  /* 0x0001000006457824 */ /* 0x000fe200078e00ff */
[----:B------:R-:W-:Y:S01]  /*d9e0*/  LOP3.LUT R125, R7, 0xffff0000, RZ, 0xc0, !PT ;  /* 0xffff0000077d7812 */ /* 0x000fe200078ec0ff */
[C---:B------:R-:W-:Y:S01]  /*d9f0*/  FMUL.FTZ R6, R129.reuse, R128 ;  /* 0x0000008081067220 */ /* 0x040fe20000410000 */
[----:B------:R-:W-:Y:S01]  /*da00*/  LOP3.LUT R4, R4, 0xffff0000, RZ, 0xc0, !PT ;  /* 0xffff000004047812 */ /* 0x000fe200078ec0ff */
[----:B------:R-:W-:Y:S02]  /*da10*/  FMUL.FTZ R130, R129, R126 ;  /* 0x0000007e81827220 */ /* 0x000fe40000410000 */
[----:B------:R-:W-:-:S02]  /*da20*/  IMAD.U32 R71, R7, 0x10000, RZ ;  /* 0x0001000007477824 */ /* 0x000fc400078e00ff */
[----:B------:R-:W-:Y:S01]  /*da30*/  FFMA.FTZ R7, R65, R126, -R6 ;  /* 0x0000007e41077223 */ /* 0x000fe20000010806 */
[----:B------:R-:W-:Y:S01]  /*da40*/  SHF.L.U32 R126, R119, 0x10, RZ ;  /* 0x00000010777e7819 */ /* 0x000fe200000006ff */
[----:B------:R-:W-:Y:S01]  /*da50*/  IMAD.U32 R6, R121, 0x10000, RZ ;  /* 0x0001000079067824 */ /* 0x000fe200078e00ff */
[----:B------:R-:W-:Y:S01]  /*da60*/  LOP3.LUT R119, R119, 0xffff0000, RZ, 0xc0, !PT ;  /* 0xffff000077777812 */ /* 0x000fe200078ec0ff */
[----:B------:R-:W-:Y:S01]  /*da70*/  FMUL.FTZ R129, R19, R127 ;  /* 0x0000007f13817220 */ /* 0x000fe20000410000 */
[----:B------:R-:W-:Y:S01]  /*da80*/  LOP3.LUT R121, R121, 0xffff0000, RZ, 0xc0, !PT ;  /* 0xffff000079797812 */ /* 0x000fe200078ec0ff */
[----:B------:R-:W-:Y:S02]  /*da90*/  FFMA.FTZ R65, R65, R128, R130 ;  /* 0x0000008041417223 */ /* 0x000fe40000010082 */
[C---:B------:R-:W-:Y:S01]  /*daa0*/  IMAD.U32 R128, R123.reuse, 0x10000, RZ ;  /* 0x000100007b807824 */ /* 0x040fe200078e00ff */
[----:B------:R-:W-:Y:S01]  /*dab0*/  LOP3.LUT R123, R123, 0xffff0000, RZ, 0xc0, !PT ;  /* 0xffff00007b7b7812 */ /* 0x000fe200078ec0ff */
[----:B------:R-:W-:-:S02]  /*dac0*/  FMUL.FTZ R130, R19, R6 ;  /* 0x0000000613827220 */ /* 0x000fc40000410000 */
[----:B------:R-:W-:Y:S01]  /*dad0*/  FFMA.FTZ R6, R64, R6, -R129 ;  /* 0x0000000640067223 */ /* 0x000fe20000010881 */
[----:B------:R-:W-:Y:S01]  /*dae0*/  LOP3.LUT R129, R118, 0xffff0000, RZ, 0xc0, !PT ;  /* 0xffff000076817812 */ /* 0x000fe200078ec0ff */
[C---:B------:R-:W-:Y:S02]  /*daf0*/  FMUL.FTZ R19, R71.reuse, R126 ;  /* 0x0000007e47137220 */ /* 0x040fe40000410000 */
[-C--:B------:R-:W-:Y:S02]  /*db00*/  FMUL.FTZ R71, R71, R128.reuse ;  /* 0x0000008047477220 */ /* 0x080fe40000410000 */
[----:B------:R-:W-:Y:S01]  /*db10*/  FFMA.FTZ R64, R64, R127, R130 ;  /* 0x0000007f40407223 */ /* 0x000fe20000010082 */
[----:B------:R-:W-:Y:S01]  /*db20*/  LOP3.LUT R127, R122, 0xffff0000, RZ, 0xc0, !PT ;  /* 0xffff00007a7f7812 */ /* 0x000fe200078ec0ff */
[C---:B------:R-:W-:Y:S02]  /*db30*/  FFMA.FTZ R19, R17.reuse, R128, -R19 ;  /* 0x0000008011137223 */ /* 0x040fe40000010813 */
[----:B------:R-:W-:-:S02]  /*db40*/  FFMA.FTZ R71, R17, R126, R71 ;  /* 0x0000007e11477223 */ /* 0x000fc40000010047 */
[----:B------:R-:W-:Y:S02]  /*db50*/  FMUL.FTZ R17, R4, R129 ;  /* 0x0000008104117220 */ /* 0x000fe40000410000 */
[C---:B------:R-:W-:Y:S01]  /*db60*/  IMAD.U32 R126, R124.reuse, 0x10000, RZ ;  /* 0x000100007c7e7824 */ /* 0x040fe200078e00ff */
[----:B------:R-:W-:Y:S01]  /*db70*/  LOP3.LUT R124, R124, 0xffff0000, RZ, 0xc0, !PT ;  /* 0xffff00007c7c7812 */ /* 0x000fe200078ec0ff */
[-C--:B------:R-:W-:Y:S02]  /*db80*/  FFMA.FTZ R122, R16, R127.reuse, -R17 ;  /* 0x0000007f107a7223 */ /* 0x080fe40000010811 */
[C---:B------:R-:W-:Y:S01]  /*db90*/  IMAD.U32 R17, R120.reuse, 0x10000, RZ ;  /* 0x0001000078117824 */ /* 0x040fe200078e00ff */
[----:B------:R-:W-:Y:S01]  /*dba0*/  LOP3.LUT R120, R120, 0xffff0000, RZ, 0xc0, !PT ;  /* 0xffff000078787812 */ /* 0x000fe200078ec0ff */
[----:B------:R-:W-:Y:S02]  /*dbb0*/  FMUL.FTZ R4, R4, R127 ;  /* 0x0000007f04047220 */ /* 0x000fe40000410000 */
[----:B------:R-:W-:-:S02]  /*dbc0*/  FMUL.FTZ R127, R69, R17 ;  /* 0x00000011457f7220 */ /* 0x000fc40000410000 */
[-C--:B------:R-:W-:Y:S02]  /*dbd0*/  FMUL.FTZ R69, R69, R126.reuse ;  /* 0x0000007e45457220 */ /* 0x080fe40000410000 */
[C---:B------:R-:W-:Y:S02]  /*dbe0*/  FFMA.FTZ R127, R66.reuse, R126, -R127 ;  /* 0x0000007e427f7223 */ /* 0x040fe4000001087f */
[----:B------:R-:W-:Y:S02]  /*dbf0*/  FFMA.FTZ R69, R66, R17, R69 ;  /* 0x0000001142457223 */ /* 0x000fe40000010045 */
[----:B------:R-:W-:Y:S02]  /*dc00*/  FMUL.FTZ R118, R70, R117 ;  /* 0x0000007546767220 */ /* 0x000fe40000410000 */
[----:B------:R-:W-:Y:S02]  /*dc10*/  FMUL.FTZ R17, R5, R120 ;  /* 0x0000007805117220 */ /* 0x000fe40000410000 */
[----:B------:R-:W-:-:S02]  /*dc20*/  FMUL.FTZ R66, R125, R119 ;  /* 0x000000777d427220 */ /* 0x000fc40000410000 */
[----:B------:R-:W-:Y:S02]  /*dc30*/  FMUL.FTZ R70, R70, R121 ;  /* 0x0000007946467220 */ /* 0x000fe40000410000 */
[-C--:B------:R-:W-:Y:S02]  /*dc40*/  FMUL.FTZ R5, R5, R124.reuse ;  /* 0x0000007c05057220 */ /* 0x080fe40000410000 */
        /* <DEDUP_REMOVED lines=14> */
[----:B------:R1:W-:Y:S01]  /*dd30*/  STS.128 [R116+0x18100], R16 ;  /* 0x0181001074007388 */ /* 0x0003e20000000c00 */
[----:B------:R-:W-:Y:S02]  /*dd40*/  F2FP.BF16.PACK_AB R6, R120, R69 ;  /* 0x000000457806723e */ /* 0x000fe400000010ff */
[----:B------:R-:W-:-:S05]  /*dd50*/  F2FP.BF16.PACK_AB R7, R68, R71 ;  /* 0x000000474407723e */ /* 0x000fca00000010ff */
[----:B------:R1:W-:Y:S02]  /*dd60*/  STS.128 [R115+0x18100], R4 ;  /* 0x0181000473007388 */ /* 0x0003e40000000c00 */
.L_x_1914:
[----:B------:R-:W-:Y:S05]  /*dd70*/  BSYNC B0 ;  /* 0x0000000000007941 */ /* 0x000fea0003800000 */
.L_x_1913:
[----:B------:R-:W-:Y:S01]  /*dd80*/  ISETP.GE.AND P0, PT, R139, c[0x0][0x27c], PT ;  /* 0x00009f008b007a0c */ /* 0x000fe20003f06270 */
[----:B------:R-:W-:-:S12]  /*dd90*/  BSSY B0, `(.L_x_1915) ;  /* 0x0000070000007945 */ /* 0x000fd80003800000 */
[----:B------:R-:W-:Y:S05]  /*dda0*/  @P0 BRA `(.L_x_1916) ;  /* 0x000006e000000947 */ /* 0x000fea0003800000 */
[----:B-1----:R-:W-:Y:S01]  /*ddb0*/  IMAD.MOV.U32 R6, RZ, RZ, c[0x0][0x27c] ;  /* 0x00009f00ff067624 */ /* 0x002fe200078e00ff */
[----:B------:R-:W-:Y:S02]  /*ddc0*/  LOP3.LUT R16, R83, 0x38, R90, 0xf8, !PT ;  /* 0x0000003853107812 */ /* 0x000fe400078ef85a */
[----:B------:R-:W-:Y:S02]  /*ddd0*/  LEA.HI R4, R92, R139, RZ, 0x6 ;  /* 0x0000008b5c047211 */ /* 0x000fe400078f30ff */
[----:B------:R-:W-:Y:S02]  /*dde0*/  LEA.HI R7, R6, R89, RZ, 0x1d ;  /* 0x0000005906077211 */ /* 0x000fe400078fe8ff */
[----:B------:R-:W-:Y:S01]  /*ddf0*/  LOP3.LUT R5, R16, R13, RZ, 0x3c, !PT ;  /* 0x0000000d10057212 */ /* 0x000fe200078e3cff */
[----:B------:R-:W-:Y:S01]  /*de00*/  IMAD.SHL.U32 R4, R4, 0x80, RZ ;  /* 0x0000008004047824 */ /* 0x000fe200078e00ff */
[----:B------:R-:W-:Y:S01]  /*de10*/  SHF.R.S32.HI R6, RZ, 0x1f, R7 ;  /* 0x0000001fff067819 */ /* 0x000fe20000011407 */
[----:B------:R-:W-:Y:S01]  /*de20*/  IMAD.SHL.U32 R16, R7, 0x8, RZ ;  /* 0x0000000807107824 */ /* 0x000fe200078e00ff */
[----:B------:R-:W-:-:S02]  /*de30*/  SHF.R.U64 R56, R56, 0x10, R57 ;  /* 0x0000001038387819 */ /* 0x000fc40000001239 */
        /* <DEDUP_REMOVED lines=9> */
[--C-:B------:R-:W-:Y:S01]  /*ded0*/  SHF.R.U64 R67, R60, 0x10, R61.reuse ;  /* 0x000000103c437819 */ /* 0x100fe2000000123d */
[----:B------:R-:W1:Y:S01]  /*dee0*/  LDS.128 R16, [R64] ;  /* 0x0000000040107984 */ /* 0x000e620000000c00 */
[----:B------:R-:W-:Y:S01]  /*def0*/  SHF.R.U32.HI R60, RZ, 0x10, R61 ;  /* 0x00000010ff3c7819 */ /* 0x000fe2000001163d */
[----:B------:R-:W-:Y:S01]  /*df00*/  IMAD.SHL.U32 R65, R65, 0x2, RZ ;  /* 0x0000000241417824 */ /* 0x000fe200078e00ff */
[----:B------:R-:W-:Y:S02]  /*df10*/  PRMT R15, R15, 0x5410, R56 ;  /* 0x000054100f0f7816 */ /* 0x000fe40000000038 */
[----:B------:R-:W-:-:S02]  /*df20*/  SHF.R.U64 R61, R62, 0x10, R63 ;  /* 0x000000103e3d7819 */ /* 0x000fc4000000123f */
[----:B------:R-:W2:Y:S01]  /*df30*/  LDS.128 R4, [R65+0x18100] ;  /* 0x0181000041047984 */ /* 0x000ea20000000c00 */
[----:B------:R-:W-:Y:S01]  /*df40*/  SHF.R.U32.HI R62, RZ, 0x10, R63 ;  /* 0x00000010ff3e7819 */ /* 0x000fe2000001163f */
[----:B------:R-:W-:Y:S01]  /*df50*/  IMAD.U32 R70, R15, 0x10000, RZ ;  /* 0x000100000f467824 */ /* 0x000fe200078e00ff */
[----:B------:R-:W-:Y:S02]  /*df60*/  PRMT R112, R112, 0x5410, R67 ;  /* 0x0000541070707816 */ /* 0x000fe40000000043 */
[----:B------:R-:W-:Y:S02]  /*df70*/  SHF.R.U64 R63, R58, 0x10, R59 ;  /* 0x000000103a3f7819 */ /* 0x000fe4000000123b */
[----:B------:R-:W-:Y:S01]  /*df80*/  SHF.R.U32.HI R57, RZ, 0x10, R57 ;  /* 0x00000010ff397819 */ /* 0x000fe20000011639 */
[----:B------:R-:W-:Y:S01]  /*df90*/  IMAD.U32 R66, R112, 0x10000, RZ ;  /* 0x0001000070427824 */ /* 0x000fe200078e00ff */
[----:B------:R-:W-:Y:S02]  /*dfa0*/  SHF.R.U32.HI R58, RZ, 0x10, R59 ;  /* 0x00000010ff3a7819 */ /* 0x000fe4000001163b */
[----:B------:R-:W-:-:S02]  /*dfb0*/  PRMT R111, R111, 0x5410, R60 ;  /* 0x000054106f6f7816 */ /* 0x000fc4000000003c */
[----:B------:R-:W-:Y:S02]  /*dfc0*/  PRMT R113, R113, 0x5410, R62 ;  /* 0x0000541071717816 */ /* 0x000fe4000000003e */
[----:B------:R-:W-:Y:S02]  /*dfd0*/  PRMT R114, R114, 0x5410, R61 ;  /* 0x0000541072727816 */ /* 0x000fe4000000003d */
[----:B------:R-:W-:Y:S02]  /*dfe0*/  PRMT R14, R14, 0x5410, R57 ;  /* 0x000054100e0e7816 */ /* 0x000fe40000000039 */
[----:B------:R-:W-:Y:S02]  /*dff0*/  PRMT R109, R109, 0x5410, R58 ;  /* 0x000054106d6d7816 */ /* 0x000fe4000000003a */
[----:B------:R-:W-:Y:S01]  /*e000*/  PRMT R110, R110, 0x5410, R63 ;  /* 0x000054106e6e7816 */ /* 0x000fe2000000003f */
[----:B------:R-:W-:Y:S01]  /*e010*/  IMAD.U32 R68, R14, 0x10000, RZ ;  /* 0x000100000e447824 */ /* 0x000fe200078e00ff */
[----:B------:R-:W-:-:S02]  /*e020*/  LOP3.LUT R15, R15, 0xffff0000, RZ, 0xc0, !PT ;  /* 0xffff00000f0f7812 */ /* 0x000fc400078ec0ff */
[----:B------:R-:W-:Y:S01]  /*e030*/  LOP3.LUT R14, R14, 0xffff0000, RZ, 0xc0, !PT ;  /* 0xffff00000e0e7812 */ /* 0x000fe200078ec0ff */
[C---:B-1----:R-:W-:Y:S01]  /*e040*/  IMAD.U32 R56, R17.reuse, 0x10000, RZ ;  /* 0x0001000011387824 */ /* 0x042fe200078e00ff */
[----:B------:R-:W-:Y:S01]  /*e050*/  LOP3.LUT R59, R17, 0xffff0000, RZ, 0xc0, !PT ;  /* 0xffff0000113b7812 */ /* 0x000fe200078ec0ff */
[C---:B------:R-:W-:Y:S01]  /*e060*/  IMAD.U32 R17, R19.reuse, 0x10000, RZ ;  /* 0x0001000013117824 */ /* 0x040fe200078e00ff */
[----:B------:R-:W-:Y:S01]  /*e070*/  LOP3.LUT R60, R19, 0xffff0000, RZ, 0xc0, !PT ;  /* 0xffff0000133c7812 */ /* 0x000fe200078ec0ff */
[C---:B------:R-:W-:Y:S01]  /*e080*/  IMAD.U32 R57, R16.reuse, 0x10000, RZ ;  /* 0x0001000010397824 */ /* 0x040fe200078e00ff */
[----:B------:R-:W-:Y:S01]  /*e090*/  LOP3.LUT R16, R16, 0xffff0000, RZ, 0xc0, !PT ;  /* 0xffff000010107812 */ /* 0x000fe200078ec0ff */
[----:B------:R-:W-:Y:S01]  /*e0a0*/  IMAD.U32 R58, R18, 0x10000, RZ ;  /* 0x00010000123a7824 */ /* 0x000fe200078e00ff */
[----:B--2---:R-:W-:Y:S01]  /*e0b0*/  LOP3.LUT R62, R5, 0xffff0000, RZ, 0xc0, !PT ;  /* 0xffff0000053e7812 */ /* 0x004fe200078ec0ff */
[----:B------:R-:W-:Y:S01]  /*e0c0*/  IMAD.U32 R69, R4, 0x10000, RZ ;  /* 0x0001000004457824 */ /* 0x000fe200078e00ff */
[----:B------:R-:W-:Y:S01]  /*e0d0*/  LOP3.LUT R67, R7, 0xffff0000, RZ, 0xc0, !PT ;  /* 0xffff000007437812 */ /* 0x000fe200078ec0ff */
[----:B------:R-:W-:Y:S01]  /*e0e0*/  IMAD.U32 R19, R5, 0x10000, RZ ;  /* 0x0001000005137824 */ /* 0x000fe200078e00ff */
[C---:B------:R-:W-:Y:S01]  /*e0f0*/  LOP3.LUT R5, R6.reuse, 0xffff0000, RZ, 0xc0, !PT ;  /* 0xffff000006057812 */ /* 0x040fe200078ec0ff */
[----:B------:R-:W-:Y:S01]  /*e100*/  IMAD.U32 R61, R6, 0x10000, RZ ;  /* 0x00010000063d7824 */ /* 0x000fe200078e00ff */
[----:B------:R-:W-:Y:S01]  /*e110*/  LOP3.LUT R4, R4, 0xffff0000, RZ, 0xc0, !PT ;  /* 0xffff000004047812 */ /* 0x000fe200078ec0ff */
[C---:B------:R-:W-:Y:S01]  /*e120*/  FMUL.FTZ R6, R69.reuse, R70 ;  /* 0x0000004645067220 */ /* 0x040fe20000410000 */
[----:B------:R-:W-:Y:S01]  /*e130*/  LOP3.LUT R18, R18, 0xffff0000, RZ, 0xc0, !PT ;  /* 0xffff000012127812 */ /* 0x000fe200078ec0ff */
[----:B------:R-:W-:-:S02]  /*e140*/  FMUL.FTZ R69, R69, R66 ;  /* 0x0000004245457220 */ /* 0x000fc40000410000 */
[----:B------:R-:W-:Y:S02]  /*e150*/  IMAD.U32 R63, R7, 0x10000, RZ ;  /* 0x00010000073f7824 */ /* 0x000fe400078e00ff */
[----:B------:R-:W-:Y:S02]  /*e160*/  FFMA.FTZ R7, R57, R66, -R6 ;  /* 0x0000004239077223 */ /* 0x000fe40000010806 */
[C---:B------:R-:W-:Y:S01]  /*e170*/  IMAD.U32 R6, R111.reuse, 0x10000, RZ ;  /* 0x000100006f067824 */ /* 0x040fe200078e00ff */
[----:B------:R-:W-:Y:S01]  /*e180*/  LOP3.LUT R111, R111, 0xffff0000, RZ, 0xc0, !PT ;  /* 0xffff00006f6f7812 */ /* 0x000fe200078ec0ff */
[C---:B------:R-:W-:Y:S01]  /*e190*/  IMAD.U32 R66, R109.reuse, 0x10000, RZ ;  /* 0x000100006d427824 */ /* 0x040fe200078e00ff */
[----:B------:R-:W-:Y:S01]  /*e1a0*/  LOP3.LUT R109, R109, 0xffff0000, RZ, 0xc0, !PT ;  /* 0xffff00006d6d7812 */ /* 0x000fe200078ec0ff */
[----:B------:R-:W-:Y:S02]  /*e1b0*/  FFMA.FTZ R57, R57, R70, R69 ;  /* 0x0000004639397223 */ /* 0x000fe40000010045 */
[C---:B------:R-:W-:Y:S01]  /*e1c0*/  IMAD.U32 R70, R113.reuse, 0x10000, RZ ;  /* 0x0001000071467824 */ /* 0x040fe200078e00ff */
[----:B------:R-:W-:Y:S01]  /*e1d0*/  LOP3.LUT R113, R113, 0xffff0000, RZ, 0xc0, !PT ;  /* 0xffff000071717812 */ /* 0x000fe200078ec0ff */
[----:B------:R-:W-:-:S02]  /*e1e0*/  FMUL.FTZ R71, R19, R68 ;  /* 0x0000004413477220 */ /* 0x000fc40000410000 */
[----:B------:R-:W-:Y:S02]  /*e1f0*/  FMUL.FTZ R69, R19, R6 ;  /* 0x0000000613457220 */ /* 0x000fe40000410000 */
[C---:B------:R-:W-:Y:S02]  /*e200*/  FMUL.FTZ R19, R63.reuse, R66 ;  /* 0x000000423f137220 */ /* 0x040fe40000410000 */
[----:B------:R-:W-:Y:S02]  /*e210*/  FMUL.FTZ R63, R63, R70 ;  /* 0x000000463f3f7220 */ /* 0x000fe40000410000 */
[C---:B------:R-:W-:Y:S02]  /*e220*/  FFMA.FTZ R6, R56.reuse, R6, -R71 ;  /* 0x0000000638067223 */ /* 0x040fe40000010847 */
[----:B------:R-:W-:Y:S01]  /*e230*/  FFMA.FTZ R56, R56, R68, R69 ;  /* 0x0000004438387223 */ /* 0x000fe20000010045 */
[----:B------:R-:W-:Y:S01]  /*e240*/  LOP3.LUT R69, R112, 0xffff0000, RZ, 0xc0, !PT ;  /* 0xffff000070457812 */ /* 0x000fe200078ec0ff */
[----:B------:R-:W-:-:S02]  /*e250*/  FFMA.FTZ R19, R17, R70, -R19 ;  /* 0x0000004611137223 */ /* 0x000fc40000010813 */
[----:B------:R-:W-:Y:S02]  /*e260*/  FFMA.FTZ R63, R17, R66, R63 ;  /* 0x00000042113f7223 */ /* 0x000fe4000001003f */
[C---:B------:R-:W-:Y:S02]  /*e270*/  FMUL.FTZ R17, R4.reuse, R15 ;  /* 0x0000000f04117220 */ /* 0x040fe40000410000 */
[-C--:B------:R-:W-:Y:S02]  /*e280*/  FMUL.FTZ R4, R4, R69.reuse ;  /* 0x0000004504047220 */ /* 0x080fe40000410000 */
[----:B------:R-:W-:Y:S02]  /*e290*/  FFMA.FTZ R68, R16, R69, -R17 ;  /* 0x0000004510447223 */ /* 0x000fe40000010811 */
[C---:B------:R-:W-:Y:S01]  /*e2a0*/  IMAD.U32 R17, R110.reuse, 0x10000, RZ ;  /* 0x000100006e117824 */ /* 0x040fe200078e00ff */
[----:B------:R-:W-:Y:S01]  /*e2b0*/  LOP3.LUT R110, R110, 0xffff0000, RZ, 0xc0, !PT ;  /* 0xffff00006e6e7812 */ /* 0x000fe200078ec0ff */
[C---:B------:R-:W-:Y:S01]  /*e2c0*/  IMAD.U32 R69, R114.reuse, 0x10000, RZ ;  /* 0x0001000072457824 */ /* 0x040fe200078e00ff */
[----:B------:R-:W-:Y:S01]  /*e2d0*/  LOP3.LUT R114, R114, 0xffff0000, RZ, 0xc0, !PT ;  /* 0xffff000072727812 */ /* 0x000fe200078ec0ff */
[----:B------:R-:W-:Y:S01]  /*e2e0*/  FFMA.FTZ R4, R16, R15, R4 ;  /* 0x0000000f10047223 */ /* 0x000fe20000010004 */
[----:B------:R-:W-:Y:S01]  /*e2f0*/  F2FP.BF16.PACK_AB R16, R68, R7 ;  /* 0x000000074410723e */ /* 0x000fe200000010ff */
[----:B------:R-:W-:-:S02]  /*e300*/  FMUL.FTZ R66, R62, R14 ;  /* 0x0000000e3e427220 */ /* 0x000fc40000410000 */
[C---:B------:R-:W-:Y:S01]  /*e310*/  FMUL.FTZ R15, R61.reuse, R17 ;  /* 0x000000113d0f7220 */ /* 0x040fe20000410000 */
[----:B------:R-:W-:Y:S01]  /*e320*/  F2FP.BF16.PACK_AB R4, R4, R57 ;  /* 0x000000390404723e */ /* 0x000fe200000010ff */
[----:B------:R-:W-:Y:S02]  /*e330*/  FMUL.FTZ R62, R62, R111 ;  /* 0x0000006f3e3e7220 */ /* 0x000fe40000410000 */
[----:B------:R-:W-:Y:S02]  /*e340*/  FMUL.FTZ R61, R61, R69 ;  /* 0x000000453d3d7220 */ /* 0x000fe40000410000 */
[C---:B------:R-:W-:Y:S02]  /*e350*/  FFMA.FTZ R111, R59.reuse, R111, -R66 ;  /* 0x0000006f3b6f7223 */ /* 0x040fe40000010842 */
[----:B------:R-:W-:Y:S02]  /*e360*/  FFMA.FTZ R59, R59, R14, R62 ;  /* 0x0000000e3b3b7223 */ /* 0x000fe4000001003e */
[----:B------:R-:W-:-:S02]  /*e370*/  FFMA.FTZ R61, R58, R17, R61 ;  /* 0x000000113a3d7223 */ /* 0x000fc4000001003d */
[----:B------:R-:W-:Y:S02]  /*e380*/  FMUL.FTZ R17, R5, R110 ;  /* 0x0000006e05117220 */ /* 0x000fe40000410000 */
[----:B------:R-:W-:Y:S02]  /*e390*/  FMUL.FTZ R14, R67, R109 ;  /* 0x0000006d430e7220 */ /* 0x000fe40000410000 */
[-C--:B------:R-:W-:Y:S02]  /*e3a0*/  FMUL.FTZ R5, R5, R114.reuse ;  /* 0x0000007205057220 */ /* 0x080fe40000410000 */
[----:B------:R-:W-:Y:S02]  /*e3b0*/  FMUL.FTZ R67, R67, R113 ;  /* 0x0000007143437220 */ /* 0x000fe40000410000 */
[----:B------:R-:W-:Y:S02]  /*e3c0*/  FFMA.FTZ R15, R58, R69, -R15 ;  /* 0x000000453a0f7223 */ /* 0x000fe4000001080f */
[----:B------:R-:W-:Y:S01]  /*e3d0*/  FFMA.FTZ R114, R18, R114, -R17 ;  /* 0x0000007212727223 */ /* 0x000fe20000010811 */
[----:B------:R-:W-:Y:S01]  /*e3e0*/  F2FP.BF16.PACK_AB R17, R111, R6 ;  /* 0x000000066f11723e */ /* 0x000fe200000010ff */
[----:B------:R-:W-:-:S02]  /*e3f0*/  FFMA.FTZ R14, R60, R113, -R14 ;  /* 0x000000713c0e7223 */ /* 0x000fc4000001080e */
[----:B------:R-:W-:Y:S01]  /*e400*/  FFMA.FTZ R110, R18, R110, R5 ;  /* 0x0000006e126e7223 */ /* 0x000fe20000010005 */
[----:B------:R-:W-:Y:S01]  /*e410*/  F2FP.BF16.PACK_AB R18, R114, R15 ;  /* 0x0000000f7212723e */ /* 0x000fe200000010ff */
[----:B------:R-:W-:Y:S01]  /*e420*/  FFMA.FTZ R60, R60, R109, R67 ;  /* 0x0000006d3c3c7223 */ /* 0x000fe20000010043 */
[----:B------:R-:W-:Y:S02]  /*e430*/  F2FP.BF16.PACK_AB R19, R14, R19 ;  /* 0x000000130e13723e */ /* 0x000fe400000010ff */
[----:B------:R-:W-:Y:S02]  /*e440*/  F2FP.BF16.PACK_AB R5, R59, R56 ;  /* 0x000000383b05723e */ /* 0x000fe400000010ff */
[----:B------:R-:W-:Y:S01]  /*e450*/  F2FP.BF16.PACK_AB R6, R110, R61 ;  /* 0x0000003d6e06723e */ /* 0x000fe200000010ff */
[----:B------:R1:W-:Y:S01]  /*e460*/  STS.128 [R64], R16 ;  /* 0x0000001040007388 */ /* 0x0003e20000000c00 */
[----:B------:R-:W-:-:S05]  /*e470*/  F2FP.BF16.PACK_AB R7, R60, R63 ;  /* 0x0000003f3c07723e */ /* 0x000fca00000010ff */
[----:B------:R1:W-:Y:S02]  /*e480*/  STS.128 [R65+0x18100], R4 ;  /* 0x0181000441007388 */ /* 0x0003e40000000c00 */
.L_x_1916:
[----:B------:R-:W-:Y:S05]  /*e490*/  BSYNC B0 ;  /* 0x0000000000007941 */ /* 0x000fea0003800000 */
.L_x_1915:
[----:B------:R-:W-:-:S13]  /*e4a0*/  ISETP.GE.AND P0, PT, R138, c[0x0][0x27c], PT ;  /* 0x00009f008a007a0c */ /* 0x000fda0003f06270 */
        /* <DEDUP_REMOVED lines=19> */
[----:B------:R-:W-:Y:S01]  /*e5e0*/  SHF.R.U32.HI R52, RZ, 0x10, R53 ;  /* 0x00000010ff347819 */ /* 0x000fe20000011635 */
[----:B------:R-:W1:Y:S01]  /*e5f0*/  LDS.128 R12, [R16] ;  /* 0x00000000100c7984 */ /* 0x000e620000000c00 */
[--C-:B------:R-:W-:Y:S01]  /*e600*/  SHF.R.U64 R53, R54, 0x10, R55.reuse ;  /* 0x0000001036357819 */ /* 0x100fe20000001237 */
[----:B------:R-:W-:Y:S01]  /*e610*/  IMAD.SHL.U32 R17, R17, 0x2, RZ ;  /* 0x0000000211117824 */ /* 0x000fe200078e00ff */
[----:B------:R-:W-:Y:S02]  /*e620*/  SHF.R.U32.HI R54, RZ, 0x10, R55 ;  /* 0x00000010ff367819 */ /* 0x000fe40000011637 */
[----:B------:R-:W-:-:S02]  /*e630*/  SHF.R.U64 R55, R48, 0x10, R49 ;  /* 0x0000001030377819 */ /* 0x000fc40000001231 */
[----:B------:R-:W2:Y:S01]  /*e640*/  LDS.128 R4, [R17+0x18100] ;  /* 0x0181000011047984 */ /* 0x000ea20000000c00 */
[----:B------:R-:W-:Y:S02]  /*e650*/  SHF.R.U32.HI R48, RZ, 0x10, R49 ;  /* 0x00000010ff307819 */ /* 0x000fe40000011631 */
[--C-:B------:R-:W-:Y:S02]  /*e660*/  SHF.R.U64 R49, R50, 0x10, R51.reuse ;  /* 0x0000001032317819 */ /* 0x100fe40000001233 */
[----:B------:R-:W-:Y:S02]  /*e670*/  SHF.R.U32.HI R50, RZ, 0x10, R51 ;  /* 0x00000010ff327819 */ /* 0x000fe40000011633 */
[----:B------:R-:W-:Y:S02]  /*e680*/  PRMT R106, R106, 0x5410, R19 ;  /* 0x000054106a6a7816 */ /* 0x000fe40000000013 */
[----:B------:R-:W-:Y:S02]  /*e690*/  PRMT R102, R102, 0x5410, R55 ;  /* 0x0000541066667816 */ /* 0x000fe40000000037 */
[----:B------:R-:W-:-:S02]  /*e6a0*/  PRMT R104, R104, 0x5410, R49 ;  /* 0x0000541068687816 */ /* 0x000fc40000000031 */
[----:B------:R-:W-:Y:S02]  /*e6b0*/  PRMT R103, R103, 0x5410, R50 ;  /* 0x0000541067677816 */ /* 0x000fe40000000032 */
[----:B------:R-:W-:Y:S01]  /*e6c0*/  PRMT R108, R108, 0x5410, R53 ;  /* 0x000054106c6c7816 */ /* 0x000fe20000000035 */
[C---:B------:R-:W-:Y:S01]  /*e6d0*/  IMAD.U32 R53, R106.reuse, 0x10000, RZ ;  /* 0x000100006a357824 */ /* 0x040fe200078e00ff */
[----:B------:R-:W-:Y:S01]  /*e6e0*/  PRMT R107, R107, 0x5410, R54 ;  /* 0x000054106b6b7816 */ /* 0x000fe20000000036 */
[----:B------:R-:W-:Y:S01]  /*e6f0*/  IMAD.U32 R58, R103, 0x10000, RZ ;  /* 0x00010000673a7824 */ /* 0x000fe200078e00ff */
[----:B------:R-:W-:Y:S02]  /*e700*/  PRMT R101, R101, 0x5410, R48 ;  /* 0x0000541065657816 */ /* 0x000fe40000000030 */
[----:B------:R-:W-:Y:S02]  /*e710*/  PRMT R105, R105, 0x5410, R52 ;  /* 0x0000541069697816 */ /* 0x000fe40000000034 */
[----:B------:R-:W-:Y:S01]  /*e720*/  LOP3.LUT R106, R106, 0xffff0000, RZ, 0xc0, !PT ;  /* 0xffff00006a6a7812 */ /* 0x000fe200078ec0ff */
[C---:B------:R-:W-:Y:S01]  /*e730*/  IMAD.U32 R57, R101.reuse, 0x10000, RZ ;  /* 0x0001000065397824 */ /* 0x040fe200078e00ff */
        /* <DEDUP_REMOVED lines=9> */
[C---:B--2---:R-:W-:Y:S01]  /*e7d0*/  LOP3.LUT R15, R4.reuse, 0xffff0000, RZ, 0xc0, !PT ;  /* 0xffff0000040f7812 */ /* 0x044fe200078ec0ff */
[----:B------:R-:W-:Y:S01]  /*e7e0*/  IMAD.U32 R50, R4, 0x10000, RZ ;  /* 0x0001000004327824 */ /* 0x000fe200078e00ff */
[C---:B------:R-:W-:Y:S01]  /*e7f0*/  LOP3.LUT R56, R5.reuse, 0xffff0000, RZ, 0xc0, !PT ;  /* 0xffff000005387812 */ /* 0x040fe200078ec0ff */
[----:B------:R-:W-:Y:S01]  /*e800*/  IMAD.U32 R4, R5, 0x10000, RZ ;  /* 0x0001000005047824 */ /* 0x000fe200078e00ff */
[----:B------:R-:W-:Y:S01]  /*e810*/  LOP3.LUT R54, R6, 0xffff0000, RZ, 0xc0, !PT ;  /* 0xffff000006367812 */ /* 0x000fe200078ec0ff */
[C---:B------:R-:W-:Y:S01]  /*e820*/  IMAD.U32 R5, R102.reuse, 0x10000, RZ ;  /* 0x0001000066057824 */ /* 0x040fe200078e00ff */
[----:B------:R-:W-:Y:S01]  /*e830*/  LOP3.LUT R102, R102, 0xffff0000, RZ, 0xc0, !PT ;  /* 0xffff000066667812 */ /* 0x000fe200078ec0ff */
[----:B------:R-:W-:Y:S01]  /*e840*/  IMAD.U32 R55, R6, 0x10000, RZ ;  /* 0x0001000006377824 */ /* 0x000fe200078e00ff */
[----:B------:R-:W-:Y:S01]  /*e850*/  LOP3.LUT R14, R14, 0xffff0000, RZ, 0xc0, !PT ;  /* 0xffff00000e0e7812 */ /* 0x000fe200078ec0ff */
[----:B------:R-:W-:-:S02]  /*e860*/  FMUL.FTZ R6, R50, R5 ;  /* 0x0000000532067220 */ /* 0x000fc40000410000 */
[-C--:B------:R-:W-:Y:S02]  /*e870*/  FMUL.FTZ R50, R50, R53.reuse ;  /* 0x0000003532327220 */ /* 0x080fe40000410000 */
[C---:B------:R-:W-:Y:S02]  /*e880*/  FFMA.FTZ R6, R19.reuse, R53, -R6 ;  /* 0x0000003513067223 */ /* 0x040fe40000010806 */
[----:B------:R-:W-:Y:S02]  /*e890*/  FFMA.FTZ R50, R19, R5, R50 ;  /* 0x0000000513327223 */ /* 0x000fe40000010032 */
[----:B------:R-:W-:Y:S02]  /*e8a0*/  FMUL.FTZ R53, R15, R102 ;  /* 0x000000660f357220 */ /* 0x000fe40000410000 */
[C---:B------:R-:W-:Y:S01]  /*e8b0*/  IMAD.U32 R5, R105.reuse, 0x10000, RZ ;  /* 0x0001000069057824 */ /* 0x040fe200078e00ff */
[----:B------:R-:W-:Y:S01]  /*e8c0*/  LOP3.LUT R105, R105, 0xffff0000, RZ, 0xc0, !PT ;  /* 0xffff000069697812 */ /* 0x000fe200078ec0ff */
[----:B------:R-:W-:-:S02]  /*e8d0*/  FMUL.FTZ R15, R15, R106 ;  /* 0x0000006a0f0f7220 */ /* 0x000fc40000410000 */
[C---:B------:R-:W-:Y:S02]  /*e8e0*/  FMUL.FTZ R19, R4.reuse, R57 ;  /* 0x0000003904137220 */ /* 0x040fe40000410000 */
[----:B------:R-:W-:Y:S02]  /*e8f0*/  FMUL.FTZ R4, R4, R5 ;  /* 0x0000000504047220 */ /* 0x000fe40000410000 */
[C---:B------:R-:W-:Y:S01]  /*e900*/  IMAD.U32 R52, R7.reuse, 0x10000, RZ ;  /* 0x0001000007347824 */ /* 0x040fe200078e00ff */
[----:B------:R-:W-:Y:S01]  /*e910*/  LOP3.LUT R7, R7, 0xffff0000, RZ, 0xc0, !PT ;  /* 0xffff000007077812 */ /* 0x000fe200078ec0ff */
[C---:B------:R-:W-:Y:S02]  /*e920*/  FFMA.FTZ R53, R18.reuse, R106, -R53 ;  /* 0x0000006a12357223 */ /* 0x040fe40000010835 */
[----:B------:R-:W-:Y:S02]  /*e930*/  FFMA.FTZ R15, R18, R102, R15 ;  /* 0x00000066120f7223 */ /* 0x000fe4000001000f */
[----:B------:R-:W-:-:S02]  /*e940*/  IMAD.U32 R18, R107, 0x10000, RZ ;  /* 0x000100006b127824 */ /* 0x000fc400078e00ff */
[C---:B------:R-:W-:Y:S02]  /*e950*/  FFMA.FTZ R19, R12.reuse, R5, -R19 ;  /* 0x000000050c137223 */ /* 0x040fe40000010813 */
[----:B------:R-:W-:Y:S02]  /*e960*/  FFMA.FTZ R5, R12, R57, R4 ;  /* 0x000000390c057223 */ /* 0x000fe40000010004 */
[C---:B------:R-:W-:Y:S02]  /*e970*/  FMUL.FTZ R4, R52.reuse, R58 ;  /* 0x0000003a34047220 */ /* 0x040fe40000410000 */
[-C--:B------:R-:W-:Y:S02]  /*e980*/  FMUL.FTZ R52, R52, R18.reuse ;  /* 0x0000001234347220 */ /* 0x080fe40000410000 */
[----:B------:R-:W-:Y:S02]  /*e990*/  IMAD.U32 R12, R104, 0x10000, RZ ;  /* 0x00010000680c7824 */ /* 0x000fe400078e00ff */
[----:B------:R-:W-:-:S02]  /*e9a0*/  FFMA.FTZ R18, R13, R18, -R4 ;  /* 0x000000120d127223 */ /* 0x000fc40000010804 */
[----:B------:R-:W-:Y:S02]  /*e9b0*/  IMAD.U32 R57, R108, 0x10000, RZ ;  /* 0x000100006c397824 */ /* 0x000fe400078e00ff */
[----:B------:R-:W-:Y:S02]  /*e9c0*/  FFMA.FTZ R58, R13, R58, R52 ;  /* 0x0000003a0d3a7223 */ /* 0x000fe40000010034 */
[C---:B------:R-:W-:Y:S02]  /*e9d0*/  FMUL.FTZ R4, R56.reuse, R101 ;  /* 0x0000006538047220 */ /* 0x040fe40000410000 */
[C---:B------:R-:W-:Y:S02]  /*e9e0*/  FMUL.FTZ R13, R55.reuse, R12 ;  /* 0x0000000c370d7220 */ /* 0x040fe40000410000 */
[----:B------:R-:W-:Y:S02]  /*e9f0*/  FMUL.FTZ R56, R56, R105 ;  /* 0x0000006938387220 */ /* 0x000fe40000410000 */
[----:B------:R-:W-:-:S02]  /*ea00*/  FMUL.FTZ R55, R55, R57 ;  /* 0x0000003937377220 */ /* 0x000fc40000410000 */
[----:B------:R-:W-:Y:S01]  /*ea10*/  FFMA.FTZ R52, R49, R105, -R4 ;  /* 0x0000006931347223 */ /* 0x000fe20000010804 */
[----:B------:R-:W-:Y:S01]  /*ea20*/  LOP3.LUT R4, R103, 0xffff0000, RZ, 0xc0, !PT ;  /* 0xffff000067047812 */ /* 0x000fe200078ec0ff */
[----:B------:R-:W-:Y:S01]  /*ea30*/  FFMA.FTZ R57, R48, R57, -R13 ;  /* 0x0000003930397223 */ /* 0x000fe2000001080d */
[----:B------:R-:W-:Y:S01]  /*ea40*/  LOP3.LUT R13, R104, 0xffff0000, RZ, 0xc0, !PT ;  /* 0xffff0000680d7812 */ /* 0x000fe200078ec0ff */
[----:B------:R-:W-:Y:S01]  /*ea50*/  FFMA.FTZ R56, R49, R101, R56 ;  /* 0x0000006531387223 */ /* 0x000fe20000010038 */
[----:B------:R-:W-:Y:S01]  /*ea60*/  LOP3.LUT R49, R108, 0xffff0000, RZ, 0xc0, !PT ;  /* 0xffff00006c317812 */ /* 0x000fe200078ec0ff */
[----:B------:R-:W-:Y:S02]  /*ea70*/  FFMA.FTZ R55, R48, R12, R55 ;  /* 0x0000000c30377223 */ /* 0x000fe40000010037 */
[----:B------:R-:W-:Y:S01]  /*ea80*/  FMUL.FTZ R48, R54, R13 ;  /* 0x0000000d36307220 */ /* 0x000fe20000410000 */
[----:B------:R-:W-:Y:S01]  /*ea90*/  F2FP.BF16.PACK_AB R5, R56, R5 ;  /* 0x000000053805723e */ /* 0x000fe200000010ff */
[----:B------:R-:W-:-:S02]  /*eaa0*/  FMUL.FTZ R59, R7, R4 ;  /* 0x00000004073b7220 */ /* 0x000fc40000410000 */
[-C--:B------:R-:W-:Y:S02]  /*eab0*/  FMUL.FTZ R54, R54, R49.reuse ;  /* 0x0000003136367220 */ /* 0x080fe40000410000 */
[-C--:B------:R-:W-:Y:S02]  /*eac0*/  FMUL.FTZ R12, R7, R60.reuse ;  /* 0x0000003c070c7220 */ /* 0x080fe40000410000 */
[C---:B------:R-:W-:Y:S02]  /*ead0*/  FFMA.FTZ R48, R14.reuse, R49, -R48 ;  /* 0x000000310e307223 */ /* 0x040fe40000010830 */
[C---:B------:R-:W-:Y:S02]  /*eae0*/  FFMA.FTZ R7, R51.reuse, R60, -R59 ;  /* 0x0000003c33077223 */ /* 0x040fe4000001083b */
[----:B------:R-:W-:Y:S01]  /*eaf0*/  FFMA.FTZ R54, R14, R13, R54 ;  /* 0x0000000d0e367223 */ /* 0x000fe20000010036 */
[----:B------:R-:W-:Y:S01]  /*eb00*/  F2FP.BF16.PACK_AB R13, R52, R19 ;  /* 0x00000013340d723e */ /* 0x000fe200000010ff */
[----:B------:R-:W-:Y:S01]  /*eb10*/  FFMA.FTZ R51, R51, R4, R12 ;  /* 0x0000000433337223 */ /* 0x000fe2000001000c */
[----:B------:R-:W-:-:S02]  /*eb20*/  F2FP.BF16.PACK_AB R4, R15, R50 ;  /* 0x000000320f04723e */ /* 0x000fc400000010ff */
[----:B------:R-:W-:Y:S02]  /*eb30*/  F2FP.BF16.PACK_AB R12, R53, R6 ;  /* 0x00000006350c723e */ /* 0x000fe400000010ff */
[----:B------:R-:W-:Y:S02]  /*eb40*/  F2FP.BF16.PACK_AB R14, R48, R57 ;  /* 0x00000039300e723e */ /* 0x000fe400000010ff */
[----:B------:R-:W-:Y:S02]  /*eb50*/  F2FP.BF16.PACK_AB R15, R7, R18 ;  /* 0x00000012070f723e */ /* 0x000fe400000010ff */
[----:B------:R-:W-:Y:S02]  /*eb60*/  F2FP.BF16.PACK_AB R6, R54, R55 ;  /* 0x000000373606723e */ /* 0x000fe400000010ff */
[----:B------:R-:W-:Y:S01]  /*eb70*/  F2FP.BF16.PACK_AB R7, R51, R58 ;  /* 0x0000003a3307723e */ /* 0x000fe200000010ff */
[----:B------:R1:W-:Y:S04]  /*eb80*/  STS.128 [R16], R12 ;  /* 0x0000000c10007388 */ /* 0x0003e80000000c00 */
[----:B------:R1:W-:Y:S02]  /*eb90*/  STS.128 [R17+0x18100], R4 ;  /* 0x0181000411007388 */ /* 0x0003e40000000c00 */
.L_x_1912:
[----:B------:R-:W-:Y:S05]  /*eba0*/  BSYNC B1 ;  /* 0x0000000000017941 */ /* 0x000fea0003800000 */
.L_x_1911:
[----:B------:R-:W-:-:S13]  /*ebb0*/  ISETP.GE.AND P0, PT, R9, R100, PT ;  /* 0x000000640900720c */ /* 0x000fda0003f06270 */
[----:B------:R-:W-:Y:S05]  /*ebc0*/  @P0 BRA `(.L_x_1896) ;  /* 0x0000157000000947 */ /* 0x000fea0003800000 */
[----:B------:R-:W-:Y:S01]  /*ebd0*/  ISETP.GE.AND P0, PT, R144, c[0x0][0x27c], PT ;  /* 0x00009f0090007a0c */ /* 0x000fe20003f06270 */
[----:B-1----:R-:W-:Y:S01]  /*ebe0*/  IMAD.SHL.U32 R17, R9, 0x40, RZ ;  /* 0x0000004009117824 */ /* 0x002fe200078e00ff */
[----:B------:R-:W-:Y:S01]  /*ebf0*/  SHF.R.S32.HI R4, RZ, 0x1f, R9 ;  /* 0x0000001fff047819 */ /* 0x000fe20000011409 */
        /* <DEDUP_REMOVED lines=18> */
[----:B------:R-:W-:Y:S01]  /*ed20*/  SHF.R.U64 R44, R44, 0x10, R45 ;  /* 0x000000102c2c7819 */ /* 0x000fe2000000122d */
[----:B------:R-:W-:Y:S01]  /*ed30*/  IMAD.SHL.U32 R4, R4, 0x400, RZ ;  /* 0x0000040004047824 */ /* 0x000fe200078e00ff */
[----:B------:R-:W-:Y:S02]  /*ed40*/  LOP3.LUT R6, R5, R16, RZ, 0x3c, !PT ;  /* 0x0000001005067212 */ /* 0x000fe400078e3cff */
[----:B------:R-:W-:Y:S02]  /*ed50*/  SHF.R.U64 R42, R42, 0x10, R43 ;  /* 0x000000102a2a7819 */ /* 0x000fe4000000122b */
[----:B------:R-:W-:-:S02]  /*ed60*/  LOP3.LUT R4, R4, 0x7fffe000, RZ, 0xc0, !PT ;  /* 0x7fffe00004047812 */ /* 0x000fc400078ec0ff */
[----:B------:R-:W-:Y:S02]  /*ed70*/  SHF.R.U32.HI R43, RZ, 0x10, R43 ;  /* 0x00000010ff2b7819 */ /* 0x000fe4000001162b */
[----:B------:R-:W-:Y:S02]  /*ed80*/  IADD3 R19, R6, R4, R9 ;  /* 0x0000000406137210 */ /* 0x000fe40007ffe009 */
[----:B------:R-:W-:Y:S02]  /*ed90*/  PRMT R93, R93, 0x5410, R40 ;  /* 0x000054105d5d7816 */ /* 0x000fe40000000028 */
[----:B------:R-:W-:Y:S01]  /*eda0*/  SHF.R.U64 R46, R46, 0x10, R47 ;  /* 0x000000102e2e7819 */ /* 0x000fe2000000122f */
[----:B------:R-:W-:Y:S01]  /*edb0*/  IMAD.SHL.U32 R19, R19, 0x2, RZ ;  /* 0x0000000213137824 */ /* 0x000fe200078e00ff */
[----:B------:R-:W-:Y:S02]  /*edc0*/  SHF.R.U32.HI R48, RZ, 0x10, R41 ;  /* 0x00000010ff307819 */ /* 0x000fe40000011629 */
[----:B------:R-:W-:-:S02]  /*edd0*/  PRMT R97, R97, 0x5410, R44 ;  /* 0x0000541061617816 */ /* 0x000fc4000000002c */
[----:B------:R-:W2:Y:S01]  /*ede0*/  LDS.128 R4, [R19+0x18100] ;  /* 0x0181000013047984 */ /* 0x000ea20000000c00 */
[----:B------:R-:W-:Y:S02]  /*edf0*/  SHF.R.U32.HI R45, RZ, 0x10, R45 ;  /* 0x00000010ff2d7819 */ /* 0x000fe4000001162d */
[----:B------:R-:W-:Y:S02]  /*ee00*/  PRMT R94, R94, 0x5410, R43 ;  /* 0x000054105e5e7816 */ /* 0x000fe4000000002b */
[----:B------:R-:W-:Y:S02]  /*ee10*/  SHF.L.U32 R52, R93, 0x10, RZ ;  /* 0x000000105d347819 */ /* 0x000fe400000006ff */
[----:B------:R-:W-:Y:S02]  /*ee20*/  PRMT R99, R99, 0x5410, R46 ;  /* 0x0000541063637816 */ /* 0x000fe4000000002e */
[----:B------:R-:W-:Y:S01]  /*ee30*/  PRMT R91, R91, 0x5410, R48 ;  /* 0x000054105b5b7816 */ /* 0x000fe20000000030 */
[----:B------:R-:W-:Y:S01]  /*ee40*/  IMAD.U32 R48, R97, 0x10000, RZ ;  /* 0x0001000061307824 */ /* 0x000fe200078e00ff */
[----:B------:R-:W-:-:S02]  /*ee50*/  SHF.R.U32.HI R47, RZ, 0x10, R47 ;  /* 0x00000010ff2f7819 */ /* 0x000fc4000001162f */
[----:B------:R-:W-:Y:S01]  /*ee60*/  PRMT R96, R96, 0x5410, R45 ;  /* 0x0000541060607816 */ /* 0x000fe2000000002d */
[----:B------:R-:W-:Y:S01]  /*ee70*/  IMAD.U32 R50, R91, 0x10000, RZ ;  /* 0x000100005b327824 */ /* 0x000fe200078e00ff */
[----:B------:R-:W-:Y:S02]  /*ee80*/  PRMT R98, R98, 0x5410, R47 ;  /* 0x0000541062627816 */ /* 0x000fe4000000002f */
[----:B------:R-:W-:Y:S01]  /*ee90*/  LOP3.LUT R93, R93, 0xffff0000, RZ, 0xc0, !PT ;  /* 0xffff00005d5d7812 */ /* 0x000fe200078ec0ff */
[C---:B-1----:R-:W-:Y:S01]  /*eea0*/  IMAD.U32 R40, R13.reuse, 0x10000, RZ ;  /* 0x000100000d287824 */ /* 0x042fe200078e00ff */
[----:B------:R-:W-:Y:S01]  /*eeb0*/  LOP3.LUT R43, R13, 0xffff0000, RZ, 0xc0, !PT ;  /* 0xffff00000d2b7812 */ /* 0x000fe200078ec0ff */
[C---:B------:R-:W-:Y:S01]  /*eec0*/  IMAD.U32 R13, R15.reuse, 0x10000, RZ ;  /* 0x000100000f0d7824 */ /* 0x040fe200078e00ff */
[----:B------:R-:W-:Y:S01]  /*eed0*/  LOP3.LUT R44, R15, 0xffff0000, RZ, 0xc0, !PT ;  /* 0xffff00000f2c7812 */ /* 0x000fe200078ec0ff */
[----:B------:R-:W-:Y:S01]  /*eee0*/  IMAD.U32 R41, R12, 0x10000, RZ ;  /* 0x000100000c297824 */ /* 0x000fe200078e00ff */
[----:B------:R-:W-:-:S02]  /*eef0*/  LOP3.LUT R97, R97, 0xffff0000, RZ, 0xc0, !PT ;  /* 0xffff000061617812 */ /* 0x000fc400078ec0ff */
[----:B------:R-:W-:Y:S01]  /*ef00*/  PRMT R95, R95, 0x5410, R42 ;  /* 0x000054105f5f7816 */ /* 0x000fe2000000002a */
[----:B------:R-:W-:Y:S01]  /*ef10*/  IMAD.U32 R42, R14, 0x10000, RZ ;  /* 0x000100000e2a7824 */ /* 0x000fe200078e00ff */
[----:B------:R-:W-:Y:S02]  /*ef20*/  LOP3.LUT R12, R12, 0xffff0000, RZ, 0xc0, !PT ;  /* 0xffff00000c0c7812 */ /* 0x000fe400078ec0ff */
[----:B------:R-:W-:Y:S02]  /*ef30*/  LOP3.LUT R91, R91, 0xffff0000, RZ, 0xc0, !PT ;  /* 0xffff00005b5b7812 */ /* 0x000fe400078ec0ff */
        /* <DEDUP_REMOVED lines=11> */
[C---:B------:R-:W-:Y:S01]  /*eff0*/  FFMA.FTZ R7, R41.reuse, R48, -R6 ;  /* 0x0000003029077223 */ /* 0x040fe20000010806 */
[----:B------:R-:W-:Y:S01]  /*f000*/  SHF.L.U32 R48, R94, 0x10, RZ ;  /* 0x000000105e307819 */ /* 0x000fe200000006ff */
[C---:B------:R-:W-:Y:S01]  /*f010*/  IMAD.U32 R6, R96.reuse, 0x10000, RZ ;  /* 0x0001000060067824 */ /* 0x040fe200078e00ff */
[----:B------:R-:W-:Y:S01]  /*f020*/  LOP3.LUT R96, R96, 0xffff0000, RZ, 0xc0, !PT ;  /* 0xffff000060607812 */ /* 0x000fe200078ec0ff */
[----:B------:R-:W-:Y:S01]  /*f030*/  FFMA.FTZ R41, R41, R52, R51 ;  /* 0x0000003429297223 */ /* 0x000fe20000010033 */
[----:B------:R-:W-:Y:S01]  /*f040*/  LOP3.LUT R94, R94, 0xffff0000, RZ, 0xc0, !PT ;  /* 0xffff00005e5e7812 */ /* 0x000fe200078ec0ff */
[C---:B------:R-:W-:Y:S01]  /*f050*/  IMAD.U32 R52, R98.reuse, 0x10000, RZ ;  /* 0x0001000062347824 */ /* 0x040fe200078e00ff */
[----:B------:R-:W-:Y:S01]  /*f060*/  LOP3.LUT R98, R98, 0xffff0000, RZ, 0xc0, !PT ;  /* 0xffff000062627812 */ /* 0x000fe200078ec0ff */
[----:B------:R-:W-:-:S02]  /*f070*/  FMUL.FTZ R53, R15, R50 ;  /* 0x000000320f357220 */ /* 0x000fc40000410000 */
[----:B------:R-:W-:Y:S02]  /*f080*/  FMUL.FTZ R51, R15, R6 ;  /* 0x000000060f337220 */ /* 0x000fe40000410000 */
[C---:B------:R-:W-:Y:S02]  /*f090*/  FMUL.FTZ R15, R47.reuse, R48 ;  /* 0x000000302f0f7220 */ /* 0x040fe40000410000 */
[-C--:B------:R-:W-:Y:S02]  /*f0a0*/  FMUL.FTZ R47, R47, R52.reuse ;  /* 0x000000342f2f7220 */ /* 0x080fe40000410000 */
[C---:B------:R-:W-:Y:S02]  /*f0b0*/  FFMA.FTZ R15, R13.reuse, R52, -R15 ;  /* 0x000000340d0f7223 */ /* 0x040fe4000001080f */
[----:B------:R-:W-:Y:S02]  /*f0c0*/  FFMA.FTZ R47, R13, R48, R47 ;  /* 0x000000300d2f7223 */ /* 0x000fe4000001002f */
[----:B------:R-:W-:-:S02]  /*f0d0*/  FFMA.FTZ R6, R40, R6, -R53 ;  /* 0x0000000628067223 */ /* 0x000fc40000010835 */
[----:B------:R-:W-:Y:S02]  /*f0e0*/  FMUL.FTZ R13, R4, R93 ;  /* 0x0000005d040d7220 */ /* 0x000fe40000410000 */
[----:B------:R-:W-:Y:S02]  /*f0f0*/  FFMA.FTZ R40, R40, R50, R51 ;  /* 0x0000003228287223 */ /* 0x000fe40000010033 */
[-C--:B------:R-:W-:Y:S02]  /*f100*/  FMUL.FTZ R4, R4, R97.reuse ;  /* 0x0000006104047220 */ /* 0x080fe40000410000 */
[C---:B------:R-:W-:Y:S01]  /*f110*/  IMAD.U32 R50, R95.reuse, 0x10000, RZ ;  /* 0x000100005f327824 */ /* 0x040fe200078e00ff */
[----:B------:R-:W-:Y:S01]  /*f120*/  LOP3.LUT R95, R95, 0xffff0000, RZ, 0xc0, !PT ;  /* 0xffff00005f5f7812 */ /* 0x000fe200078ec0ff */
[C---:B------:R-:W-:Y:S01]  /*f130*/  IMAD.U32 R51, R99.reuse, 0x10000, RZ ;  /* 0x0001000063337824 */ /* 0x040fe200078e00ff */
[----:B------:R-:W-:Y:S01]  /*f140*/  LOP3.LUT R99, R99, 0xffff0000, RZ, 0xc0, !PT ;  /* 0xffff000063637812 */ /* 0x000fe200078ec0ff */
[----:B------:R-:W-:-:S02]  /*f150*/  FFMA.FTZ R48, R12, R97, -R13 ;  /* 0x000000610c307223 */ /* 0x000fc4000001080d */
[----:B------:R-:W-:Y:S02]  /*f160*/  FFMA.FTZ R4, R12, R93, R4 ;  /* 0x0000005d0c047223 */ /* 0x000fe40000010004 */
[----:B------:R-:W-:Y:S02]  /*f170*/  FMUL.FTZ R13, R46, R91 ;  /* 0x0000005b2e0d7220 */ /* 0x000fe40000410000 */
[C---:B------:R-:W-:Y:S01]  /*f180*/  FMUL.FTZ R12, R45.reuse, R50 ;  /* 0x000000322d0c7220 */ /* 0x040fe20000410000 */
[----:B------:R-:W-:Y:S01]  /*f190*/  F2FP.BF16.PACK_AB R4, R4, R41 ;  /* 0x000000290404723e */ /* 0x000fe200000010ff */
[-C--:B------:R-:W-:Y:S02]  /*f1a0*/  FMUL.FTZ R46, R46, R96.reuse ;  /* 0x000000602e2e7220 */ /* 0x080fe40000410000 */
[----:B------:R-:W-:Y:S02]  /*f1b0*/  FMUL.FTZ R45, R45, R51 ;  /* 0x000000332d2d7220 */ /* 0x000fe40000410000 */
[----:B------:R-:W-:-:S02]  /*f1c0*/  FFMA.FTZ R13, R43, R96, -R13 ;  /* 0x000000602b0d7223 */ /* 0x000fc4000001080d */
[----:B------:R-:W-:Y:S02]  /*f1d0*/  FFMA.FTZ R43, R43, R91, R46 ;  /* 0x0000005b2b2b7223 */ /* 0x000fe4000001002e */
[----:B------:R-:W-:Y:S01]  /*f1e0*/  FFMA.FTZ R51, R42, R51, -R12 ;  /* 0x000000332a337223 */ /* 0x000fe2000001080c */
[----:B------:R-:W-:Y:S01]  /*f1f0*/  F2FP.BF16.PACK_AB R12, R48, R7 ;  /* 0x00000007300c723e */ /* 0x000fe200000010ff */
[----:B------:R-:W-:Y:S01]  /*f200*/  FFMA.FTZ R45, R42, R50, R45 ;  /* 0x000000322a2d7223 */ /* 0x000fe2000001002d */
[----:B------:R-:W-:Y:S01]  /*f210*/  F2FP.BF16.PACK_AB R13, R13, R6 ;  /* 0x000000060d0d723e */ /* 0x000fe200000010ff */
[C---:B------:R-:W-:Y:S02]  /*f220*/  FMUL.FTZ R42, R5.reuse, R95 ;  /* 0x0000005f052a7220 */ /* 0x040fe40000410000 */
[----:B------:R-:W-:Y:S02]  /*f230*/  FMUL.FTZ R46, R5, R99 ;  /* 0x00000063052e7220 */ /* 0x000fe40000410000 */
[----:B------:R-:W-:-:S02]  /*f240*/  FMUL.FTZ R5, R49, R94 ;  /* 0x0000005e31057220 */ /* 0x000fc40000410000 */
[-C--:B------:R-:W-:Y:S02]  /*f250*/  FMUL.FTZ R49, R49, R98.reuse ;  /* 0x0000006231317220 */ /* 0x080fe40000410000 */
[----:B------:R-:W-:Y:S02]  /*f260*/  FFMA.FTZ R42, R14, R99, -R42 ;  /* 0x000000630e2a7223 */ /* 0x000fe4000001082a */
[----:B------:R-:W-:Y:S01]  /*f270*/  FFMA.FTZ R98, R44, R98, -R5 ;  /* 0x000000622c627223 */ /* 0x000fe20000010805 */
[----:B------:R-:W-:Y:S01]  /*f280*/  F2FP.BF16.PACK_AB R5, R43, R40 ;  /* 0x000000282b05723e */ /* 0x000fe200000010ff */
        /* <DEDUP_REMOVED lines=8> */
.L_x_1918:
[----:B------:R-:W-:Y:S05]  /*f310*/  BSYNC B0 ;  /* 0x0000000000007941 */ /* 0x000fea0003800000 */
.L_x_1917:
[----:B------:R-:W-:Y:S01]  /*f320*/  ISETP.GE.AND P0, PT, R139, c[0x0][0x27c], PT ;  /* 0x00009f008b007a0c */ /* 0x000fe20003f06270 */
[----:B------:R-:W-:-:S12]  /*f330*/  BSSY B0, `(.L_x_1919) ;  /* 0x0000070000007945 */ /* 0x000fd80003800000 */
[----:B------:R-:W-:Y:S05]  /*f340*/  @P0 BRA `(.L_x_1920) ;  /* 0x000006e000000947 */ /* 0x000fea0003800000 */
[----:B-1----:R-:W-:Y:S01]  /*f350*/  IMAD.MOV.U32 R4, RZ, RZ, c[0x0][0x27c] ;  /* 0x00009f00ff047624 */ /* 0x002fe200078e00ff */
[----:B------:R-:W-:Y:S02]  /*f360*/  LEA.HI R92, R92, R139, RZ, 0x6 ;  /* 0x0000008b5c5c7211 */ /* 0x000fe400078f30ff */
        /* <DEDUP_REMOVED lines=14> */
[----:B------:R-:W1:Y:S01]  /*f450*/  LDS.128 R12, [R18] ;  /* 0x00000000120c7984 */ /* 0x000e620000000c00 */
[----:B------:R-:W-:-:S02]  /*f460*/  SHF.R.U64 R41, R36, 0x10, R37 ;  /* 0x0000001024297819 */ /* 0x000fc40000001225 */
[----:B------:R-:W-:Y:S02]  /*f470*/  IADD3 R19, R6, R4, R9 ;  /* 0x0000000406137210 */ /* 0x000fe40007ffe009 */
[----:B------:R-:W-:Y:S02]  /*f480*/  SHF.R.U32.HI R36, RZ, 0x10, R37 ;  /* 0x00000010ff247819 */ /* 0x000fe40000011625 */
[----:B------:R-:W-:Y:S01]  /*f490*/  SHF.R.U64 R32, R32, 0x10, R33 ;  /* 0x0000001020207819 */ /* 0x000fe20000001221 */
[----:B------:R-:W-:Y:S01]  /*f4a0*/  IMAD.SHL.U32 R19, R19, 0x2, RZ ;  /* 0x0000000213137824 */ /* 0x000fe200078e00ff */
[--C-:B------:R-:W-:Y:S02]  /*f4b0*/  SHF.R.U64 R37, R38, 0x10, R39.reuse ;  /* 0x0000001026257819 */ /* 0x100fe40000001227 */
[----:B------:R-:W-:Y:S02]  /*f4c0*/  SHF.R.U32.HI R38, RZ, 0x10, R39 ;  /* 0x00000010ff267819 */ /* 0x000fe40000011627 */
[----:B------:R-:W2:Y:S01]  /*f4d0*/  LDS.128 R4, [R19+0x18100] ;  /* 0x0181000013047984 */ /* 0x000ea20000000c00 */
[----:B------:R-:W-:-:S02]  /*f4e0*/  SHF.R.U64 R39, R34, 0x10, R35 ;  /* 0x0000001022277819 */ /* 0x000fc40000001223 */
[----:B------:R-:W-:Y:S02]  /*f4f0*/  SHF.R.U32.HI R35, RZ, 0x10, R35 ;  /* 0x00000010ff237819 */ /* 0x000fe40000011623 */
[----:B------:R-:W-:Y:S02]  /*f500*/  PRMT R81, R81, 0x5410, R32 ;  /* 0x0000541051517816 */ /* 0x000fe40000000020 */
[----:B------:R-:W-:Y:S02]  /*f510*/  PRMT R86, R86, 0x5410, R41 ;  /* 0x0000541056567816 */ /* 0x000fe40000000029 */
[----:B------:R-:W-:Y:S01]  /*f520*/  SHF.R.U32.HI R33, RZ, 0x10, R33 ;  /* 0x00000010ff217819 */ /* 0x000fe20000011621 */
[----:B------:R-:W-:Y:S01]  /*f530*/  IMAD.U32 R44, R81, 0x10000, RZ ;  /* 0x00010000512c7824 */ /* 0x000fe200078e00ff */
[----:B------:R-:W-:Y:S01]  /*f540*/  PRMT R82, R82, 0x5410, R35 ;  /* 0x0000541052527816 */ /* 0x000fe20000000023 */
[----:B------:R-:W-:Y:S01]  /*f550*/  IMAD.U32 R40, R86, 0x10000, RZ ;  /* 0x0001000056287824 */ /* 0x000fe200078e00ff */
[----:B------:R-:W-:-:S02]  /*f560*/  PRMT R85, R85, 0x5410, R36 ;  /* 0x0000541055557816 */ /* 0x000fc40000000024 */
[----:B------:R-:W-:Y:S02]  /*f570*/  PRMT R87, R87, 0x5410, R38 ;  /* 0x0000541057577816 */ /* 0x000fe40000000026 */
[----:B------:R-:W-:Y:S02]  /*f580*/  PRMT R88, R88, 0x5410, R37 ;  /* 0x0000541058587816 */ /* 0x000fe40000000025 */
[----:B------:R-:W-:Y:S02]  /*f590*/  PRMT R80, R80, 0x5410, R33 ;  /* 0x0000541050507816 */ /* 0x000fe40000000021 */
[----:B------:R-:W-:Y:S02]  /*f5a0*/  PRMT R84, R84, 0x5410, R39 ;  /* 0x0000541054547816 */ /* 0x000fe40000000027 */
[----:B------:R-:W-:Y:S01]  /*f5b0*/  LOP3.LUT R81, R81, 0xffff0000, RZ, 0xc0, !PT ;  /* 0xffff000051517812 */ /* 0x000fe200078ec0ff */
[C---:B------:R-:W-:Y:S01]  /*f5c0*/  IMAD.U32 R42, R80.reuse, 0x10000, RZ ;  /* 0x00010000502a7824 */ /* 0x040fe200078e00ff */
[----:B------:R-:W-:Y:S01]  /*f5d0*/  LOP3.LUT R80, R80, 0xffff0000, RZ, 0xc0, !PT ;  /* 0xffff000050507812 */ /* 0x000fe200078ec0ff */
[C---:B-1----:R-:W-:Y:S01]  /*f5e0*/  IMAD.U32 R32, R13.reuse, 0x10000, RZ ;  /* 0x000100000d207824 */ /* 0x042fe200078e00ff */
[----:B------:R-:W-:Y:S01]  /*f5f0*/  LOP3.LUT R35, R13, 0xffff0000, RZ, 0xc0, !PT ;  /* 0xffff00000d237812 */ /* 0x000fe200078ec0ff */
[C---:B------:R-:W-:Y:S01]  /*f600*/  IMAD.U32 R13, R15.reuse, 0x10000, RZ ;  /* 0x000100000f0d7824 */ /* 0x040fe200078e00ff */
[----:B------:R-:W-:Y:S01]  /*f610*/  LOP3.LUT R36, R15, 0xffff0000, RZ, 0xc0, !PT ;  /* 0xffff00000f247812 */ /* 0x000fe200078ec0ff */
[C---:B------:R-:W-:Y:S01]  /*f620*/  IMAD.U32 R33, R12.reuse, 0x10000, RZ ;  /* 0x000100000c217824 */ /* 0x040fe200078e00ff */
[----:B------:R-:W-:Y:S01]  /*f630*/  LOP3.LUT R12, R12, 0xffff0000, RZ, 0xc0, !PT ;  /* 0xffff00000c0c7812 */ /* 0x000fe200078ec0ff */
[C---:B------:R-:W-:Y:S01]  /*f640*/  IMAD.U32 R34, R14.reuse, 0x10000, RZ ;  /* 0x000100000e227824 */ /* 0x040fe200078e00ff */
        /* <DEDUP_REMOVED lines=35> */
[----:B------:R-:W-:-:S02]  /*f880*/  FFMA.FTZ R4, R12, R81, R4 ;  /* 0x000000510c047223 */ /* 0x000fc40000010004 */
[C---:B------:R-:W-:Y:S02]  /*f890*/  FMUL.FTZ R12, R37.reuse, R13 ;  /* 0x0000000d250c7220 */ /* 0x040fe40000410000 */
[----:B------:R-:W-:Y:S01]  /*f8a0*/  FMUL.FTZ R37, R37, R43 ;  /* 0x0000002b25257220 */ /* 0x000fe20000410000 */
[----:B------:R-:W-:Y:S01]  /*f8b0*/  F2FP.BF16.PACK_AB R4, R4, R33 ;  /* 0x000000210404723e */ /* 0x000fe200000010ff */
[----:B------:R-:W-:Y:S01]  /*f8c0*/  FFMA.FTZ R43, R34, R43, -R12 ;  /* 0x0000002b222b7223 */ /* 0x000fe2000001080c */
[----:B------:R-:W-:Y:S01]  /*f8d0*/  F2FP.BF16.PACK_AB R12, R42, R7 ;  /* 0x000000072a0c723e */ /* 0x000fe200000010ff */
[----:B------:R-:W-:Y:S02]  /*f8e0*/  FFMA.FTZ R37, R34, R13, R37 ;  /* 0x0000000d22257223 */ /* 0x000fe40000010025 */
[----:B------:R-:W-:Y:S02]  /*f8f0*/  FMUL.FTZ R40, R38, R80 ;  /* 0x0000005026287220 */ /* 0x000fe40000410000 */
[----:B------:R-:W-:-:S02]  /*f900*/  FMUL.FTZ R13, R5, R84 ;  /* 0x00000054050d7220 */ /* 0x000fc40000410000 */
[----:B------:R-:W-:Y:S02]  /*f910*/  FMUL.FTZ R34, R41, R82 ;  /* 0x0000005229227220 */ /* 0x000fe40000410000 */
[----:B------:R-:W-:Y:S02]  /*f920*/  FMUL.FTZ R38, R38, R85 ;  /* 0x0000005526267220 */ /* 0x000fe40000410000 */
[-C--:B------:R-:W-:Y:S02]  /*f930*/  FMUL.FTZ R5, R5, R88.reuse ;  /* 0x0000005805057220 */ /* 0x080fe40000410000 */
[----:B------:R-:W-:Y:S02]  /*f940*/  FMUL.FTZ R41, R41, R87 ;  /* 0x0000005729297220 */ /* 0x000fe40000410000 */
[----:B------:R-:W-:Y:S02]  /*f950*/  FFMA.FTZ R85, R35, R85, -R40 ;  /* 0x0000005523557223 */ /* 0x000fe40000010828 */
[----:B------:R-:W-:-:S02]  /*f960*/  FFMA.FTZ R88, R14, R88, -R13 ;  /* 0x000000580e587223 */ /* 0x000fc4000001080d */
[----:B------:R-:W-:Y:S01]  /*f970*/  FFMA.FTZ R34, R36, R87, -R34 ;  /* 0x0000005724227223 */ /* 0x000fe20000010822 */
[----:B------:R-:W-:Y:S01]  /*f980*/  F2FP.BF16.PACK_AB R13, R85, R6 ;  /* 0x00000006550d723e */ /* 0x000fe200000010ff */
[----:B------:R-:W-:Y:S02]  /*f990*/  FFMA.FTZ R35, R35, R80, R38 ;  /* 0x0000005023237223 */ /* 0x000fe40000010026 */
        /* <DEDUP_REMOVED lines=9> */
.L_x_1920:
[----:B------:R-:W-:Y:S05]  /*fa30*/  BSYNC B0 ;  /* 0x0000000000007941 */ /* 0x000fea0003800000 */
.L_x_1919:
[----:B------:R-:W-:-:S13]  /*fa40*/  ISETP.GE.AND P0, PT, R138, c[0x0][0x27c], PT ;  /* 0x00009f008a007a0c */ /* 0x000fda0003f06270 */
        /* <DEDUP_REMOVED lines=17> */
[----:B------:R-:W-:Y:S02]  /*fb60*/  SHF.R.U64 R17, R28, 0x10, R29 ;  /* 0x000000101c117819 */ /* 0x000fe4000000121d */
[----:B------:R-:W-:Y:S02]  /*fb70*/  IADD3 R9, R12, R6, R9 ;  /* 0x000000060c097210 */ /* 0x000fe40007ffe009 */
[----:B------:R-:W1:Y:S01]  /*fb80*/  LDS.128 R12, [R16] ;  /* 0x00000000100c7984 */ /* 0x000e620000000c00 */
[----:B------:R-:W-:Y:S02]  /*fb90*/  SHF.R.U32.HI R28, RZ, 0x10, R29 ;  /* 0x00000010ff1c7819 */ /* 0x000fe4000001161d */
[----:B------:R-:W-:Y:S01]  /*fba0*/  IMAD.SHL.U32 R9, R9, 0x2, RZ ;  /* 0x0000000209097824 */ /* 0x000fe200078e00ff */
[--C-:B------:R-:W-:Y:S02]  /*fbb0*/  SHF.R.U64 R29, R20, 0x10, R21.reuse ;  /* 0x00000010141d7819 */ /* 0x100fe40000001215 */
[----:B------:R-:W-:-:S02]  /*fbc0*/  SHF.R.U32.HI R20, RZ, 0x10, R21 ;  /* 0x00000010ff147819 */ /* 0x000fc40000011615 */
[----:B------:R-:W2:Y:S01]  /*fbd0*/  LDS.128 R4, [R9+0x18100] ;  /* 0x0181000009047984 */ /* 0x000ea20000000c00 */
[----:B------:R-:W-:Y:S02]  /*fbe0*/  PRMT R26, R26, 0x5410, R29 ;  /* 0x000054101a1a7816 */ /* 0x000fe4000000001d */
[----:B------:R-:W-:Y:S02]  /*fbf0*/  PRMT R74, R74, 0x5410, R17 ;  /* 0x000054104a4a7816 */ /* 0x000fe40000000011 */
[----:B------:R-:W-:Y:S02]  /*fc00*/  SHF.R.U64 R19, R30, 0x10, R31 ;  /* 0x000000101e137819 */ /* 0x000fe4000000121f */
[----:B------:R-:W-:Y:S01]  /*fc10*/  SHF.R.U64 R21, R22, 0x10, R23 ;  /* 0x0000001016157819 */ /* 0x000fe20000001217 */
[----:B------:R-:W-:Y:S01]  /*fc20*/  IMAD.U32 R35, R74, 0x10000, RZ ;  /* 0x000100004a237824 */ /* 0x000fe200078e00ff */
[----:B------:R-:W-:Y:S01]  /*fc30*/  SHF.R.U32.HI R30, RZ, 0x10, R31 ;  /* 0x00000010ff1e7819 */ /* 0x000fe2000001161f */
[----:B------:R-:W-:Y:S01]  /*fc40*/  IMAD.U32 R31, R26, 0x10000, RZ ;  /* 0x000100001a1f7824 */ /* 0x000fe200078e00ff */
[----:B------:R-:W-:-:S02]  /*fc50*/  PRMT R25, R25, 0x5410, R20 ;  /* 0x0000541019197816 */ /* 0x000fc40000000014 */
[----:B------:R-:W-:Y:S02]  /*fc60*/  SHF.R.U32.HI R22, RZ, 0x10, R23 ;  /* 0x00000010ff167819 */ /* 0x000fe40000011617 */
[----:B------:R-:W-:Y:S01]  /*fc70*/  PRMT R72, R72, 0x5410, R21 ;  /* 0x0000541048487816 */ /* 0x000fe20000000015 */
[----:B------:R-:W-:Y:S01]  /*fc80*/  IMAD.U32 R32, R25, 0x10000, RZ ;  /* 0x0001000019207824 */ /* 0x000fe200078e00ff */
[----:B------:R-:W-:Y:S02]  /*fc90*/  PRMT R73, R73, 0x5410, R28 ;  /* 0x0000541049497816 */ /* 0x000fe4000000001c */
[----:B------:R-:W-:Y:S02]  /*fca0*/  PRMT R27, R27, 0x5410, R22 ;  /* 0x000054101b1b7816 */ /* 0x000fe40000000016 */
[----:B------:R-:W-:Y:S02]  /*fcb0*/  PRMT R75, R75, 0x5410, R30 ;  /* 0x000054104b4b7816 */ /* 0x000fe4000000001e */
[----:B------:R-:W-:-:S02]  /*fcc0*/  PRMT R76, R76, 0x5410, R19 ;  /* 0x000054104c4c7816 */ /* 0x000fc40000000013 */
        /* <DEDUP_REMOVED lines=12> */
[----:B------:R-:W-:Y:S01]  /*fd90*/  LOP3.LUT R5, R6, 0xffff0000, RZ, 0xc0, !PT ;  /* 0xffff000006057812 */ /* 0x000fe200078ec0ff */
[C---:B------:R-:W-:Y:S01]  /*fda0*/  FMUL.FTZ R29, R34.reuse, R31 ;  /* 0x0000001f221d7220 */ /* 0x040fe20000410000 */
[C---:B------:R-:W-:Y:S01]  /*fdb0*/  LOP3.LUT R30, R7.reuse, 0xffff0000, RZ, 0xc0, !PT ;  /* 0xffff0000071e7812 */ /* 0x040fe200078ec0ff */
[----:B------:R-:W-:Y:S01]  /*fdc0*/  FMUL.FTZ R33, R34, R35 ;  /* 0x0000002322217220 */ /* 0x000fe20000410000 */
[----:B------:R-:W-:Y:S01]  /*fdd0*/  LOP3.LUT R4, R4, 0xffff0000, RZ, 0xc0, !PT ;  /* 0xffff000004047812 */ /* 0x000fe200078ec0ff */
[----:B------:R-:W-:-:S02]  /*fde0*/  IMAD.U32 R28, R7, 0x10000, RZ ;  /* 0x00010000071c7824 */ /* 0x000fc400078e00ff */
[----:B------:R-:W-:Y:S02]  /*fdf0*/  IMAD.U32 R22, R6, 0x10000, RZ ;  /* 0x0001000006167824 */ /* 0x000fe400078e00ff */
[C---:B------:R-:W-:Y:S02]  /*fe00*/  FFMA.FTZ R7, R18.reuse, R35, -R29 ;  /* 0x0000002312077223 */ /* 0x040fe4000001081d */
[C---:B------:R-:W-:Y:S01]  /*fe10*/  IMAD.U32 R34, R73.reuse, 0x10000, RZ ;  /* 0x0001000049227824 */ /* 0x040fe200078e00ff */
[----:B------:R-:W-:Y:S01]  /*fe20*/  LOP3.LUT R73, R73, 0xffff0000, RZ, 0xc0, !PT ;  /* 0xffff000049497812 */ /* 0x000fe200078ec0ff */
[----:B------:R-:W-:Y:S02]  /*fe30*/  FMUL.FTZ R6, R15, R32 ;  /* 0x000000200f067220 */ /* 0x000fe40000410000 */
[C---:B------:R-:W-:Y:S01]  /*fe40*/  IMAD.U32 R29, R27.reuse, 0x10000, RZ ;  /* 0x000100001b1d7824 */ /* 0x040fe200078e00ff */
[----:B------:R-:W-:Y:S01]  /*fe50*/  LOP3.LUT R27, R27, 0xffff0000, RZ, 0xc0, !PT ;  /* 0xffff00001b1b7812 */ /* 0x000fe200078ec0ff */
[----:B------:R-:W-:Y:S01]  /*fe60*/  FFMA.FTZ R18, R18, R31, R33 ;  /* 0x0000001f12127223 */ /* 0x000fe20000010021 */
[----:B------:R-:W-:Y:S01]  /*fe70*/  LOP3.LUT R33, R26, 0xffff0000, RZ, 0xc0, !PT ;  /* 0xffff00001a217812 */ /* 0x000fe200078ec0ff */
[C---:B------:R-:W-:Y:S01]  /*fe80*/  IMAD.U32 R31, R75.reuse, 0x10000, RZ ;  /* 0x000100004b1f7824 */ /* 0x040fe200078e00ff */
[----:B------:R-:W-:Y:S01]  /*fe90*/  LOP3.LUT R75, R75, 0xffff0000, RZ, 0xc0, !PT ;  /* 0xffff00004b4b7812 */ /* 0x000fe200078ec0ff */
[----:B------:R-:W-:-:S02]  /*fea0*/  FMUL.FTZ R15, R15, R34 ;  /* 0x000000220f0f7220 */ /* 0x000fc40000410000 */
[C---:B------:R-:W-:Y:S02]  /*feb0*/  FFMA.FTZ R6, R17.reuse, R34, -R6 ;  /* 0x0000002211067223 */ /* 0x040fe40000010806 */
[C---:B------:R-:W-:Y:S02]  /*fec0*/  FMUL.FTZ R34, R28.reuse, R29 ;  /* 0x0000001d1c227220 */ /* 0x040fe40000410000 */
[-C--:B------:R-:W-:Y:S02]  /*fed0*/  FMUL.FTZ R28, R28, R31.reuse ;  /* 0x0000001f1c1c7220 */ /* 0x080fe40000410000 */
[----:B------:R-:W-:Y:S02]  /*fee0*/  FFMA.FTZ R17, R17, R32, R15 ;  /* 0x0000002011117223 */ /* 0x000fe4000001000f */
[C---:B------:R-:W-:Y:S01]  /*fef0*/  FFMA.FTZ R15, R13.reuse, R31, -R34 ;  /* 0x0000001f0d0f7223 */ /* 0x040fe20000010822 */
[----:B------:R-:W-:Y:S01]  /*ff00*/  LOP3.LUT R31, R74, 0xffff0000, RZ, 0xc0, !PT ;  /* 0xffff00004a1f7812 */ /* 0x000fe200078ec0ff */
[----:B------:R-:W-:-:S02]  /*ff10*/  FFMA.FTZ R28, R13, R29, R28 ;  /* 0x0000001d0d1c7223 */ /* 0x000fc4000001001c */
[C---:B------:R-:W-:Y:S02]  /*ff20*/  FMUL.FTZ R13, R4.reuse, R33 ;  /* 0x00000021040d7220 */ /* 0x040fe40000410000 */
[-C--:B------:R-:W-:Y:S02]  /*ff30*/  FMUL.FTZ R4, R4, R31.reuse ;  /* 0x0000001f04047220 */ /* 0x080fe40000410000 */
[----:B------:R-:W-:Y:S02]  /*ff40*/  FFMA.FTZ R26, R12, R31, -R13 ;  /* 0x0000001f0c1a7223 */ /* 0x000fe4000001080d */
[C---:B------:R-:W-:Y:S01]  /*ff50*/  IMAD.U32 R29, R72.reuse, 0x10000, RZ ;  /* 0x00010000481d7824 */ /* 0x040fe200078e00ff */
[----:B------:R-:W-:Y:S01]  /*ff60*/  LOP3.LUT R72, R72, 0xffff0000, RZ, 0xc0, !PT ;  /* 0xffff000048487812 */ /* 0x000fe200078ec0ff */
[C---:B------:R-:W-:Y:S01]  /*ff70*/  IMAD.U32 R31, R76.reuse, 0x10000, RZ ;  /* 0x000100004c1f7824 */ /* 0x040fe200078e00ff */
[----:B------:R-:W-:Y:S01]  /*ff80*/  LOP3.LUT R76, R76, 0xffff0000, RZ, 0xc0, !PT ;  /* 0xffff00004c4c7812 */ /* 0x000fe200078ec0ff */
[----:B------:R-:W-:-:S02]  /*ff90*/  FMUL.FTZ R13, R23, R25 ;  /* 0x00000019170d7220 */ /* 0x000fc40000410000 */
[----:B------:R-:W-:Y:S02]  /*ffa0*/  FFMA.FTZ R33, R12, R33, R4 ;  /* 0x000000210c217223 */ /* 0x000fe40000010004 */
[----:B------:R-:W-:Y:S02]  /*ffb0*/  FMUL.FTZ R23, R23, R73 ;  /* 0x0000004917177220 */ /* 0x000fe40000410000 */
[C---:B------:R-:W-:Y:S02]  /*ffc0*/  FMUL.FTZ R4, R22.reuse, R29 ;  /* 0x0000001d16047220 */ /* 0x040fe40000410000 */
[----:B------:R-:W-:Y:S02]  /*ffd0*/  FMUL.FTZ R22, R22, R31 ;  /* 0x0000001f16167220 */ /* 0x000fe40000410000 */
[C---:B------:R-:W-:Y:S02]  /*ffe0*/  FFMA.FTZ R13, R20.reuse, R73, -R13 ;  /* 0x00000049140d7223 */ /* 0x040fe4000001080d */
[----:B------:R-:W-:-:S02]  /*fff0*/  FFMA.FTZ R20, R20, R25, R23 ;  /* 0x0000001914147223 */ /* 0x000fc40000010017 */
[----:B------:R-:W-:Y:S01]  /*10000*/  FFMA.FTZ R31, R19, R31, -R4 ;  /* 0x0000001f131f7223 */ /* 0x000fe20000010804 */
[----:B------:R-:W-:Y:S01]  /*10010*/  F2FP.BF16.PACK_AB R13, R13, R6 ;  /* 0x000000060d0d723e */ /* 0x000fe200000010ff */
[----:B------:R-:W-:Y:S02]  /*10020*/  FFMA.FTZ R22, R19, R29, R22 ;  /* 0x0000001d13167223 */ /* 0x000fe40000010016 */
[C---:B------:R-:W-:Y:S02]  /*10030*/  FMUL.FTZ R23, R5.reuse, R72 ;  /* 0x0000004805177220 */ /* 0x040fe40000410000 */
[----:B------:R-:W-:Y:S02]  /*10040*/  FMUL.FTZ R12, R30, R27 ;  /* 0x0000001b1e0c7220 */ /* 0x000fe40000410000 */
[----:B------:R-:W-:Y:S01]  /*10050*/  FMUL.FTZ R19, R5, R76 ;  /* 0x0000004c05137220 */ /* 0x000fe20000410000 */
[----:B------:R-:W-:Y:S01]  /*10060*/  F2FP.BF16.PACK_AB R5, R20, R17 ;  /* 0x000000111405723e */ /* 0x000fe200000010ff */
[----:B------:R-:W-:-:S02]  /*10070*/  FMUL.FTZ R4, R30, R75 ;  /* 0x0000004b1e047220 */ /* 0x000fc40000410000 */
[----:B------:R-:W-:Y:S02]  /*10080*/  FFMA.FTZ R76, R14, R76, -R23 ;  /* 0x0000004c0e4c7223 */ /* 0x000fe40000010817 */
[C---:B------:R-:W-:Y:S01]  /*10090*/  FFMA.FTZ R30, R21.reuse, R75, -R12 ;  /* 0x0000004b151e7223 */ /* 0x040fe2000001080c */
[----:B------:R-:W-:Y:S01]  /*100a0*/  F2FP.BF16.PACK_AB R12, R26, R7 ;  /* 0x000000071a0c723e */ /* 0x000fe200000010ff */
        /* <DEDUP_REMOVED lines=9> */
.L_x_1896:
[----:B------:R-:W-:Y:S05]  /*10140*/  BSYNC B2 ;  /* 0x0000000000027941 */ /* 0x000fea0003800000 */
.L_x_1878:
[----:B------:R-:W-:-:S04]  /*10150*/  DEPBAR.LE SB0, 0x2 ;  /* 0x000080800000791a */ /* 0x000fc80000000000 */
[----:B------:R-:W-:Y:S01]  /*10160*/  BAR.SYNC.DEFER_BLOCKING 0x0 ;  /* 0x0000000000007b1d */ /* 0x000fe20000010000 */
[----:B------:R-:W-:-:S04]  /*10170*/  LOP3.LUT P0, RZ, R24, 0x2, RZ, 0xc0, !PT ;  /* 0x0000000218ff7812 */ /* 0x000fc8000780c0ff */
[----:B------:R-:W-:Y:S01]  /*10180*/  SEL R198, R2, 0xffffffe0, !P0 ;  /* 0xffffffe002c67807 */ /* 0x000fe20004000000 */
[----:B------:R-:W-:Y:S04]  /*10190*/  BSSY B0, `(.L_x_1921) ;  /* 0x0000024000007945 */ /* 0x000fe80003800000 */
[----:B-1----:R-:W-:Y:S01]  /*101a0*/  IMAD.IADD R9, R194, 0x1, R198 ;  /* 0x00000001c2097824 */ /* 0x002fe200078e02c6 */
[----:B------:R1:W2:Y:S04]  /*101b0*/  LDSM.16.M88.4 R48, [R196] ;  /* 0x00000000c430783b */ /* 0x0002a80000000200 */
[----:B------:R1:W3:Y:S04]  /*101c0*/  LDSM.16.M88.4 R28, [R194] ;  /* 0x00000000c21c783b */ /* 0x0002e80000000200 */
[----:B------:R1:W4:Y:S04]  /*101d0*/  LDSM.16.M88.4 R20, [R194+0x800] ;  /* 0x00080000c214783b */ /* 0x0003280000000200 */
[----:B------:R1:W1:Y:S04]  /*101e0*/  LDSM.16.M88.4 R64, [R194+0x1000] ;  /* 0x00100000c240783b */ /* 0x0002680000000200 */
[----:B------:R1:W1:Y:S04]  /*101f0*/  LDSM.16.M88.4 R40, [R194+0x1800] ;  /* 0x00180000c228783b */ /* 0x0002680000000200 */
[----:B------:R1:W1:Y:S04]  /*10200*/  LDSM.16.M88.4 R56, [R193] ;  /* 0x00000000c138783b */ /* 0x0002680000000200 */
[----:B------:R1:W1:Y:S04]  /*10210*/  LDSM.16.M88.4 R36, [R9] ;  /* 0x000000000924783b */ /* 0x0002680000000200 */
[----:B------:R1:W1:Y:S04]  /*10220*/  LDSM.16.M88.4 R16, [R9+0x800] ;  /* 0x000800000910783b */ /* 0x0002680000000200 */
[----:B-----5:R1:W1:Y:S04]  /*10230*/  LDSM.16.M88.4 R80, [R9+0x1000] ;  /* 0x001000000950783b */ /* 0x0202680000000200 */
[----:B------:R1:W1:Y:S01]  /*10240*/  LDSM.16.M88.4 R52, [R9+0x1800] ;  /* 0x001800000934783b */ /* 0x0002620000000200 */
[----:B------:R-:W-:Y:S05]  /*10250*/  @!P4 BRA `(.L_x_1922) ;  /* 0x000001700000c947 */ /* 0x000fea0003800000 */
[----:B------:R-:W-:Y:S02]  /*10260*/  IADD3 R4, R8, -0x2, RZ ;  /* 0xfffffffe08047810 */ /* 0x000fe40007ffe0ff */
[----:B------:R-:W-:-:S02]  /*10270*/  ISETP.GE.AND P1, PT, R228, c[0x0][0x1d4], PT ;  /* 0x00007500e4007a0c */ /* 0x000fc40003f26270 */
        /* <DEDUP_REMOVED lines=21> */
.L_x_1922:
[----:B------:R-:W-:Y:S05]  /*103d0*/  BSYNC B0 ;  /* 0x0000000000007941 */ /* 0x000fea0003800000 */
.L_x_1921:
[----:B------:R-:W-:Y:S01]  /*103e0*/  LOP3.LUT P0, RZ, R24, 0x4, RZ, 0xc0, !PT ;  /* 0x0000000418ff7812 */ /* 0x000fe2000780c0ff */
[C---:B--23--:R-:W-:Y:S01]  /*103f0*/  HMMA.16816.F32.BF16 R32, R48.reuse, R28, RZ ;  /* 0x0000001c3020723c */ /* 0x04cfe200000418ff */
[----:B------:R-:W-:Y:S01]  /*10400*/  LDSM.16.M88.4 R44, [R192] ;  /* 0x00000000c02c783b */ /* 0x000fe20000000200 */
[----:B------:R-:W-:Y:S01]  /*10410*/  ULDC UR4, c[0x0][0x324] ;  /* 0x0000c90000047ab9 */ /* 0x000fe20000000800 */
[----:B------:R-:W-:Y:S01]  /*10420*/  SEL R199, R0, 0xffffffc0, !P0 ;  /* 0xffffffc000c77807 */ /* 0x000fe20004000000 */
[----:B------:R-:W-:Y:S01]  /*10430*/  ULOP3.LUT UR4, URZ, UR4, URZ, 0x33, !UPT ;  /* 0x000000043f047292 */ /* 0x000fe2000f8e333f */
[----:B------:R-:W0:Y:S02]  /*10440*/  LDGDEPBAR ;  /* 0x00000000000079af */ /* 0x000e240000000000 */
[----:B------:R-:W-:Y:S01]  /*10450*/  IADD3 R0, R199, R194, R198 ;  /* 0x000000c2c7007210 */ /* 0x000fe20007ffe0c6 */
[----:B------:R-:W-:Y:S01]  /*10460*/  HMMA.16816.F32.BF16 R28, R48, R30, RZ ;  /* 0x0000001e301c723c */ /* 0x000fe200000418ff */
[----:B------:R-:W-:-:S05]  /*10470*/  IMAD.IADD R2, R194, 0x1, R199 ;  /* 0x00000001c2027824 */ /* 0x000fca00078e02c7 */
[----:B----4-:R-:W2:Y:S02]  /*10480*/  LDSM.16.M88.4 R12, [R2] ;  /* 0x00000000020c783b */ /* 0x010ea40000000200 */
[C---:B------:R-:W-:Y:S02]  /*10490*/  HMMA.16816.F32.BF16 R24, R48.reuse, R20, RZ ;  /* 0x000000143018723c */ /* 0x040fe400000418ff */
[----:B------:R-:W3:Y:S04]  /*104a0*/  LDSM.16.M88.4 R4, [R2+0x800] ;  /* 0x000800000204783b */ /* 0x000ee80000000200 */
[----:B------:R-:W4:Y:S02]  /*104b0*/  LDSM.16.M88.4 R76, [R2+0x1000] ;  /* 0x00100000024c783b */ /* 0x000f240000000200 */
[C---:B------:R-:W-:Y:S02]  /*104c0*/  HMMA.16816.F32.BF16 R20, R48.reuse, R22, RZ ;  /* 0x000000163014723c */ /* 0x040fe400000418ff */
[----:B------:R-:W5:Y:S06]  /*104d0*/  LDSM.16.M88.4 R72, [R2+0x1800] ;  /* 0x001800000248783b */ /* 0x000f6c0000000200 */
[C---:B-1----:R-:W-:Y:S08]  /*104e0*/  HMMA.16816.F32.BF16 R68, R48.reuse, R64, RZ ;  /* 0x000000403044723c */ /* 0x042ff000000418ff */
[C---:B------:R-:W-:Y:S08]  /*104f0*/  HMMA.16816.F32.BF16 R64, R48.reuse, R66, RZ ;  /* 0x000000423040723c */ /* 0x040ff000000418ff */
[C---:B------:R-:W-:Y:S08]  /*10500*/  HMMA.16816.F32.BF16 R60, R48.reuse, R40, RZ ;  /* 0x00000028303c723c */ /* 0x040ff000000418ff */
[----:B------:R-:W-:Y:S01]  /*10510*/  HMMA.16816.F32.BF16 R48, R48, R42, RZ ;  /* 0x0000002a3030723c */ /* 0x000fe200000418ff */
[----:B------:R-:W-:Y:S07]  /*10520*/  LDSM.16.M88.4 R40, [R147] ;  /* 0x000000009328783b */ /* 0x000fee0000000200 */
[C---:B------:R-:W-:Y:S08]  /*10530*/  HMMA.16816.F32.BF16 R32, R56.reuse, R36, R32 ;  /* 0x000000243820723c */ /* 0x040ff00000041820 */
[C---:B------:R-:W-:Y:S01]  /*10540*/  HMMA.16816.F32.BF16 R28, R56.reuse, R38, R28 ;  /* 0x00000026381c723c */ /* 0x040fe2000004181c */
[----:B------:R-:W1:Y:S07]  /*10550*/  LDSM.16.M88.4 R36, [R0] ;  /* 0x000000000024783b */ /* 0x000e6e0000000200 */
        /* <DEDUP_REMOVED lines=8> */
[----:B------:R-:W1:Y:S04]  /*105e0*/  LDSM.16.M88.4 R52, [R0+0x1800] ;  /* 0x001800000034783b */ /* 0x000e680000000200 */
[----:B------:R-:W-:Y:S03]  /*105f0*/  LDSM.16.M88.4 R48, [R196+0x4000] ;  /* 0x00400000c430783b */ /* 0x000fe60000000200 */
        /* <DEDUP_REMOVED lines=11> */
[----:B------:R-:W5:Y:S04]  /*106b0*/  LDSM.16.M88.4 R72, [R194+0x3800] ;  /* 0x00380000c248783b */ /* 0x000f680000000200 */
[----:B------:R-:W-:Y:S03]  /*106c0*/  LDSM.16.M88.4 R44, [R9+0x2000] ;  /* 0x00200000092c783b */ /* 0x000fe60000000200 */
        /* <DEDUP_REMOVED lines=24> */
[----:B------:R-:W-:Y:S04]  /*10850*/  LDSM.16.M88.4 R48, [R0+0x2000] ;  /* 0x002000000030783b */ /* 0x000fe80000000200 */
[----:B------:R-:W-:Y:S03]  /*10860*/  LDSM.16.M88.4 R72, [R2+0x3800] ;  /* 0x003800000248783b */ /* 0x000fe60000000200 */
        /* <DEDUP_REMOVED lines=8> */
[----:B------:R-:W-:Y:S07]  /*108f0*/  LDSM.16.M88.4 R80, [R196+0x8000] ;  /* 0x00800000c450783b */ /* 0x000fee0000000200 */
[C---:B------:R-:W-:Y:S08]  /*10900*/  HMMA.16816.F32.BF16 R60, R36.reuse, R40, R60 ;  /* 0x00000028243c723c */ /* 0x040ff0000004183c */
[----:B------:R-:W-:Y:S01]  /*10910*/  HMMA.16816.F32.BF16 R56, R36, R42, R56 ;  /* 0x0000002a2438723c */ /* 0x000fe20000041838 */
[----:B------:R-:W5:Y:S04]  /*10920*/  LDSM.16.M88.4 R40, [R0+0x3000] ;  /* 0x003000000028783b */ /* 0x000f680000000200 */
        /* <DEDUP_REMOVED lines=11> */
[----:B------:R-:W-:Y:S01]  /*109e0*/  HMMA.16816.F32.BF16 R28, R16, R50, R28 ;  /* 0x00000032101c723c */ /* 0x000fe2000004181c */
[----:B------:R-:W-:Y:S07]  /*109f0*/  LDSM.16.M88.4 R48, [R9+0x4000] ;  /* 0x004000000930783b */ /* 0x000fee0000000200 */
[C---:B------:R-:W-:Y:S08]  /*10a00*/  HMMA.16816.F32.BF16 R60, R52.reuse, R72, R60 ;  /* 0x00000048343c723c */ /* 0x040ff0000004183c */
[----:B------:R-:W-:Y:S01]  /*10a10*/  HMMA.16816.F32.BF16 R56, R52, R74, R56 ;  /* 0x0000004a3438723c */ /* 0x000fe20000041838 */
[----:B------:R-:W1:Y:S04]  /*10a20*/  LDSM.16.M88.4 R52, [R193+0x8000] ;  /* 0x00800000c134783b */ /* 0x000e680000000200 */
[----:B------:R-:W1:Y:S03]  /*10a30*/  LDSM.16.M88.4 R72, [R194+0x5800] ;  /* 0x00580000c248783b */ /* 0x000e660000000200 */
[C---:B------:R-:W-:Y:S08]  /*10a40*/  HMMA.16816.F32.BF16 R24, R16.reuse, R44, R24 ;  /* 0x0000002c1018723c */ /* 0x040ff00000041818 */
[C---:B------:R-:W-:Y:S01]  /*10a50*/  HMMA.16816.F32.BF16 R20, R16.reuse, R46, R20 ;  /* 0x0000002e1014723c */ /* 0x040fe20000041814 */
[----:B------:R-:W1:Y:S07]  /*10a60*/  LDSM.16.M88.4 R44, [R9+0x4800] ;  /* 0x00480000092c783b */ /* 0x000e6e0000000200 */
[C---:B-----5:R-:W-:Y:S08]  /*10a70*/  HMMA.16816.F32.BF16 R68, R16.reuse, R40, R68 ;  /* 0x000000281044723c */ /* 0x060ff00000041844 */
[----:B------:R-:W-:Y:S01]  /*10a80*/  HMMA.16816.F32.BF16 R64, R16, R42, R64 ;  /* 0x0000002a1040723c */ /* 0x000fe20000041840 */
[----:B------:R-:W5:Y:S07]  /*10a90*/  LDSM.16.M88.4 R40, [R9+0x5000] ;  /* 0x005000000928783b */ /* 0x000f6e0000000200 */
[C---:B--2---:R-:W-:Y:S08]  /*10aa0*/  HMMA.16816.F32.BF16 R32, R80.reuse, R12, R32 ;  /* 0x0000000c5020723c */ /* 0x044ff00000041820 */
[----:B------:R-:W-:Y:S01]  /*10ab0*/  HMMA.16816.F32.BF16 R28, R80, R14, R28 ;  /* 0x0000000e501c723c */ /* 0x000fe2000004181c */
[----:B------:R-:W-:Y:S07]  /*10ac0*/  LDSM.16.M88.4 R12, [R2+0x4000] ;  /* 0x00400000020c783b */ /* 0x000fee0000000200 */
[C---:B------:R-:W-:Y:S08]  /*10ad0*/  HMMA.16816.F32.BF16 R60, R16.reuse, R36, R60 ;  /* 0x00000024103c723c */ /* 0x040ff0000004183c */
[----:B------:R-:W-:Y:S01]  /*10ae0*/  HMMA.16816.F32.BF16 R56, R16, R38, R56 ;  /* 0x000000261038723c */ /* 0x000fe20000041838 */
[----:B------:R-:W2:Y:S04]  /*10af0*/  LDSM.16.M88.4 R16, [R192+0x8000] ;  /* 0x00800000c010783b */ /* 0x000ea80000000200 */
[----:B------:R-:W2:Y:S03]  /*10b00*/  LDSM.16.M88.4 R36, [R9+0x5800] ;  /* 0x005800000924783b */ /* 0x000ea60000000200 */
[C---:B---3--:R-:W-:Y:S08]  /*10b10*/  HMMA.16816.F32.BF16 R24, R80.reuse, R4, R24 ;  /* 0x000000045018723c */ /* 0x048ff00000041818 */
[C---:B------:R-:W-:Y:S01]  /*10b20*/  HMMA.16816.F32.BF16 R20, R80.reuse, R6, R20 ;  /* 0x000000065014723c */ /* 0x040fe20000041814 */
[----:B------:R-:W3:Y:S07]  /*10b30*/  LDSM.16.M88.4 R4, [R2+0x4800] ;  /* 0x004800000204783b */ /* 0x000eee0000000200 */
[----:B----4-:R-:W-:Y:S08]  /*10b40*/  HMMA.16816.F32.BF16 R68, R80, R76, R68 ;  /* 0x0000004c5044723c */ /* 0x010ff00000041844 */
[C---:B-1----:R-:W-:Y:S08]  /*10b50*/  HMMA.16816.F32.BF16 R32, R52.reuse, R48, R32 ;  /* 0x000000303420723c */ /* 0x042ff00000041820 */
[----:B------:R-:W-:Y:S01]  /*10b60*/  HMMA.16816.F32.BF16 R28, R52, R50, R28 ;  /* 0x00000032341c723c */ /* 0x000fe2000004181c */
[----:B------:R-:W1:Y:S07]  /*10b70*/  LDSM.16.M88.4 R48, [R2+0x5000] ;  /* 0x005000000230783b */ /* 0x000e6e0000000200 */
[C---:B------:R-:W-:Y:S01]  /*10b80*/  HMMA.16816.F32.BF16 R64, R80.reuse, R78, R64 ;  /* 0x0000004e5040723c */ /* 0x040fe20000041840 */
[----:B------:R-:W-:Y:S07]  /*10b90*/  LDSM.16.M88.4 R76, [R147+0x8000] ;  /* 0x00800000934c783b */ /* 0x000fee0000000200 */
[C---:B------:R-:W-:Y:S08]  /*10ba0*/  HMMA.16816.F32.BF16 R60, R80.reuse, R72, R60 ;  /* 0x00000048503c723c */ /* 0x040ff0000004183c */
[----:B------:R-:W-:Y:S01]  /*10bb0*/  HMMA.16816.F32.BF16 R56, R80, R74, R56 ;  /* 0x0000004a5038723c */ /* 0x000fe20000041838 */
[----:B------:R4:W1:Y:S04]  /*10bc0*/  LDSM.16.M88.4 R80, [R2+0x5800] ;  /* 0x005800000250783b */ /* 0x0008680000000200 */
[----:B------:R-:W-:Y:S03]  /*10bd0*/  LDSM.16.M88.4 R72, [R0+0x4000] ;  /* 0x004000000048783b */ /* 0x000fe60000000200 */
[C---:B------:R-:W-:Y:S08]  /*10be0*/  HMMA.16816.F32.BF16 R24, R52.reuse, R44, R24 ;  /* 0x0000002c3418723c */ /* 0x040ff00000041818 */
[C---:B------:R-:W-:Y:S01]  /*10bf0*/  HMMA.16816.F32.BF16 R20, R52.reuse, R46, R20 ;  /* 0x0000002e3414723c */ /* 0x040fe20000041814 */
[----:B------:R-:W-:Y:S07]  /*10c00*/  LDSM.16.M88.4 R44, [R0+0x4800] ;  /* 0x00480000002c783b */ /* 0x000fee0000000200 */
[----:B-----5:R-:W-:Y:S01]  /*10c10*/  HMMA.16816.F32.BF16 R68, R52, R40, R68 ;  /* 0x000000283444723c */ /* 0x020fe20000041844 */
[----:B----4-:R-:W-:-:S04]  /*10c20*/  IMAD.IADD R2, R213, 0x1, R224 ;  /* 0x00000001d5027824 */ /* 0x010fc800078e02e0 */
[----:B------:R-:W-:-:S03]  /*10c30*/  @P6 IMAD.HI.U32 R9, R2, c[0x0][0x2c8], RZ ;  /* 0x0000b20002096a27 */ /* 0x000fc600078e00ff */
[C---:B--2---:R-:W-:Y:S08]  /*10c40*/  HMMA.16816.F32.BF16 R32, R16.reuse, R12, R32 ;  /* 0x0000000c1020723c */ /* 0x044ff00000041820 */
[----:B------:R-:W-:Y:S01]  /*10c50*/  HMMA.16816.F32.BF16 R28, R16, R14, R28 ;  /* 0x0000000e101c723c */ /* 0x000fe2000004181c */
[----:B------:R-:W2:Y:S07]  /*10c60*/  LDSM.16.M88.4 R12, [R0+0x5000] ;  /* 0x00500000000c783b */ /* 0x000eae0000000200 */
[C---:B------:R-:W-:Y:S08]  /*10c70*/  HMMA.16816.F32.BF16 R64, R52.reuse, R42, R64 ;  /* 0x0000002a3440723c */ /* 0x040ff00000041840 */
[C---:B------:R-:W-:Y:S08]  /*10c80*/  HMMA.16816.F32.BF16 R60, R52.reuse, R36, R60 ;  /* 0x00000024343c723c */ /* 0x040ff0000004183c */
[----:B------:R-:W-:Y:S08]  /*10c90*/  HMMA.16816.F32.BF16 R56, R52, R38, R56 ;  /* 0x000000263438723c */ /* 0x000ff00000041838 */
[C---:B---3--:R-:W-:Y:S08]  /*10ca0*/  HMMA.16816.F32.BF16 R24, R16.reuse, R4, R24 ;  /* 0x000000041018723c */ /* 0x048ff00000041818 */
[C---:B------:R-:W-:Y:S01]  /*10cb0*/  HMMA.16816.F32.BF16 R20, R16.reuse, R6, R20 ;  /* 0x000000061014723c */ /* 0x040fe20000041814 */
[----:B------:R3:W4:Y:S07]  /*10cc0*/  LDSM.16.M88.4 R4, [R0+0x5800] ;  /* 0x005800000004783b */ /* 0x00072e0000000200 */
[C---:B-1----:R-:W-:Y:S08]  /*10cd0*/  HMMA.16816.F32.BF16 R68, R16.reuse, R48, R68 ;  /* 0x000000301044723c */ /* 0x042ff00000041844 */
[----:B------:R-:W-:Y:S01]  /*10ce0*/  HMMA.16816.F32.BF16 R64, R16, R50, R64 ;  /* 0x000000321040723c */ /* 0x000fe20000041840 */
[----:B---3--:R-:W-:Y:S01]  /*10cf0*/  IMAD.MOV.U32 R0, RZ, RZ, R2 ;  /* 0x000000ffff007224 */ /* 0x008fe200078e0002 */
[----:B------:R-:W-:-:S06]  /*10d00*/  @P6 SHF.R.U32.HI R0, RZ, c[0x0][0x2cc], R9 ;  /* 0x0000b300ff006a19 */ /* 0x000fcc0000011609 */
[C---:B------:R-:W-:Y:S01]  /*10d10*/  HMMA.16816.F32.BF16 R60, R16.reuse, R80, R60 ;  /* 0x00000050103c723c */ /* 0x040fe2000004183c */
[----:B------:R-:W-:Y:S01]  /*10d20*/  ISETP.GE.AND P6, PT, R205, 0x1, PT ;  /* 0x00000001cd00780c */ /* 0x000fe20003fc6270 */
[----:B------:R-:W1:Y:S06]  /*10d30*/  SHFL.IDX PT, R2, R0, RZ, 0x1c1f ;  /* 0x001c1fff00027589 */ /* 0x000e6c00000e0000 */
[----:B------:R-:W-:Y:S08]  /*10d40*/  HMMA.16816.F32.BF16 R56, R16, R82, R56 ;  /* 0x000000521038723c */ /* 0x000ff00000041838 */
[C---:B--2---:R-:W-:Y:S07]  /*10d50*/  HMMA.16816.F32.BF16 R68, R76.reuse, R12, R68 ;  /* 0x0000000c4c44723c */ /* 0x044fee0000041844 */
[----:B------:R-:W-:Y:S01]  /*10d60*/  IADD3 R13, R226, 0x1, -R3 ;  /* 0x00000001e20d7810 */ /* 0x000fe20007ffe803 */
[----:B------:R-:W-:Y:S03]  /*10d70*/  HMMA.16816.F32.BF16 R64, R76, R14, R64 ;  /* 0x0000000e4c40723c */ /* 0x000fe60000041840 */
[----:B------:R-:W-:-:S04]  /*10d80*/  IADD3 R13, -R223, R13, -R218 ;  /* 0x0000000ddf0d7210 */ /* 0x000fc80007ffe9da */
[C---:B------:R-:W-:Y:S01]  /*10d90*/  IADD3 R15, R13.reuse, c[0x0][0x328], RZ ;  /* 0x0000ca000d0f7a10 */ /* 0x040fe20007ffe0ff */
[----:B----4-:R-:W-:Y:S01]  /*10da0*/  HMMA.16816.F32.BF16 R60, R76, R4, R60 ;  /* 0x000000044c3c723c */ /* 0x010fe2000004183c */
[----:B------:R-:W-:-:S06]  /*10db0*/  IADD3 R13, R13, UR4, RZ ;  /* 0x000000040d0d7c10 */ /* 0x000fcc000fffe0ff */
[----:B-1----:R-:W-:Y:S01]  /*10dc0*/  IMAD.IADD R5, R15, 0x1, R2 ;  /* 0x000000010f057824 */ /* 0x002fe200078e0202 */
[----:B------:R-:W-:Y:S01]  /*10dd0*/  IADD3 R4, -R218, R226, -R3 ;  /* 0x000000e2da047210 */ /* 0x000fe20007ffe903 */
[----:B------:R-:W-:Y:S03]  /*10de0*/  HMMA.16816.F32.BF16 R32, R76, R72, R32 ;  /* 0x000000484c20723c */ /* 0x000fe60000041820 */
[----:B------:R-:W-:-:S05]  /*10df0*/  IMNMX R12, R4, R5, PT ;  /* 0x00000005040c7217 */ /* 0x000fca0003800200 */
[C---:B------:R-:W-:Y:S08]  /*10e00*/  HMMA.16816.F32.BF16 R28, R76.reuse, R74, R28 ;  /* 0x0000004a4c1c723c */ /* 0x040ff0000004181c */
[C---:B------:R-:W-:Y:S08]  /*10e10*/  HMMA.16816.F32.BF16 R24, R76.reuse, R44, R24 ;  /* 0x0000002c4c18723c */ /* 0x040ff00000041818 */
[C---:B------:R-:W-:Y:S08]  /*10e20*/  HMMA.16816.F32.BF16 R20, R76.reuse, R46, R20 ;  /* 0x0000002e4c14723c */ /* 0x040ff00000041814 */
[----:B------:R-:W-:Y:S07]  /*10e30*/  HMMA.16816.F32.BF16 R56, R76, R6, R56 ;  /* 0x000000064c38723c */ /* 0x000fee0000041838 */
[----:B------:R-:W-:Y:S01]  /*10e40*/  IMAD.IADD R6, R13, 0x1, R2 ;  /* 0x000000010d067824 */ /* 0x000fe200078e0202 */
        /* <DEDUP_REMOVED lines=12> */
.L_x_1925:
[----:B------:R-:W-:-:S04]  /*10f10*/  MOV R2, c[0x0][0x32c] ;  /* 0x0000cb0000027a02 */ /* 0x000fc80000000f00 */
[----:B------:R-:W-:-:S13]  /*10f20*/  ISETP.NE.AND P0, PT, R2, 0x1, PT ;  /* 0x000000010200780c */ /* 0x000fda0003f05270 */
[----:B------:R-:W-:-:S05]  /*10f30*/  @P0 IMAD.HI.U32 R2, R14, c[0x0][0x330], RZ ;  /* 0x0000cc000e020a27 */ /* 0x000fca00078e00ff */
[----:B------:R-:W-:Y:S02]  /*10f40*/  @P0 SHF.R.U32.HI R14, RZ, c[0x0][0x334], R2 ;  /* 0x0000cd00ff0e0a19 */ /* 0x000fe40000011602 */
.L_x_1926:
[----:B------:R-:W-:Y:S05]  /*10f50*/  BSYNC B0 ;  /* 0x0000000000007941 */ /* 0x000fea0003800000 */
.L_x_1924:
[----:B------:R-:W-:-:S04]  /*10f60*/  IMAD R7, R14, c[0x0][0x32c], -R3 ;  /* 0x0000cb000e077a24 */ /* 0x000fc800078e0a03 */
[----:B------:R-:W-:-:S05]  /*10f70*/  IMAD.IADD R7, R7, 0x1, -R218 ;  /* 0x0000000107077824 */ /* 0x000fca00078e0ada */
[----:B------:R-:W-:Y:S02]  /*10f80*/  IADD3 R5, R7, c[0x0][0x32c], RZ ;  /* 0x0000cb0007057a10 */ /* 0x000fe40007ffe0ff */
[----:B------:R-:W-:Y:S02]  /*10f90*/  IMNMX R6, R6, R7, !PT ;  /* 0x0000000706067217 */ /* 0x000fe40007800200 */
[----:B------:R-:W-:Y:S02]  /*10fa0*/  IMNMX R12, R12, R5, PT ;  /* 0x000000050c0c7217 */ /* 0x000fe40003800200 */
.L_x_1923:
[----:B------:R-:W-:Y:S01]  /*10fb0*/  ISETP.GT.AND P1, PT, R8, RZ, PT ;  /* 0x000000ff0800720c */ /* 0x000fe20003f24270 */
[----:B------:R-:W1:Y:S03]  /*10fc0*/  SHFL.IDX PT, R2, R0, 0x1, 0x1c1f ;  /* 0x003c1f0000027f89 */ /* 0x000e6600000e0000 */
[C---:B------:R-:W-:Y:S02]  /*10fd0*/  ISETP.GT.AND P0, PT, R6.reuse, RZ, P1 ;  /* 0x000000ff0600720c */ /* 0x040fe40000f04270 */
[----:B------:R-:W-:-:S02]  /*10fe0*/  ISETP.GT.AND P3, PT, R6, 0x1, P1 ;  /* 0x000000010600780c */ /* 0x000fc40000f64270 */
[----:B------:R-:W-:Y:S02]  /*10ff0*/  ISETP.LT.OR P0, PT, R12, 0x1, P0 ;  /* 0x000000010c00780c */ /* 0x000fe40000701670 */
[----:B------:R-:W-:Y:S02]  /*11000*/  ISETP.GT.AND P2, PT, R6, 0x8, P1 ;  /* 0x000000080600780c */ /* 0x000fe40000f44270 */
        /* <DEDUP_REMOVED lines=59> */
.L_x_1929:
[----:B------:R-:W-:-:S04]  /*113c0*/  MOV R2, c[0x0][0x32c] ;  /* 0x0000cb0000027a02 */ /* 0x000fc80000000f00 */
[----:B------:R-:W-:-:S13]  /*113d0*/  ISETP.NE.AND P0, PT, R2, 0x1, PT ;  /* 0x000000010200780c */ /* 0x000fda0003f05270 */
[----:B------:R-:W-:-:S05]  /*113e0*/  @P0 IMAD.HI.U32 R2, R4, c[0x0][0x330], RZ ;  /* 0x0000cc0004020a27 */ /* 0x000fca00078e00ff */
[----:B------:R-:W-:Y:S02]  /*113f0*/  @P0 SHF.R.U32.HI R4, RZ, c[0x0][0x334], R2 ;  /* 0x0000cd00ff040a19 */ /* 0x000fe40000011602 */
.L_x_1930:
[----:B------:R-:W-:Y:S05]  /*11400*/  BSYNC B0 ;  /* 0x0000000000007941 */ /* 0x000fea0003800000 */
.L_x_1928:
[----:B------:R-:W-:-:S04]  /*11410*/  IMAD R3, R4, c[0x0][0x32c], -R3 ;  /* 0x0000cb0004037a24 */ /* 0x000fc800078e0a03 */
[----:B------:R-:W-:-:S05]  /*11420*/  IMAD.IADD R2, R3, 0x1, -R218 ;  /* 0x0000000103027824 */ /* 0x000fca00078e0ada */
[----:B------:R-:W-:Y:S02]  /*11430*/  IADD3 R3, R2, c[0x0][0x32c], RZ ;  /* 0x0000cb0002037a10 */ /* 0x000fe40007ffe0ff */
[----:B------:R-:W-:Y:S02]  /*11440*/  IMNMX R13, R13, R2, !PT ;  /* 0x000000020d0d7217 */ /* 0x000fe40007800200 */
[----:B------:R-:W-:Y:S02]  /*11450*/  IMNMX R0, R0, R3, PT ;  /* 0x0000000300007217 */ /* 0x000fe40003800200 */
.L_x_1927:
[----:B------:R-:W-:Y:S01]  /*11460*/  ISETP.GT.AND P2, PT, R13, RZ, P1 ;  /* 0x000000ff0d00720c */ /* 0x000fe20000f44270 */
[----:B------:R-:W-:-:S04]  /*11470*/  DEPBAR.LE SB0, 0x2 ;  /* 0x000080800000791a */ /* 0x000fc80000000000 */
[----:B------:R-:W-:Y:S01]  /*11480*/  BAR.SYNC.DEFER_BLOCKING 0x0 ;  /* 0x0000000000007b1d */ /* 0x000fe20000010000 */
[----:B------:R-:W-:Y:S01]  /*11490*/  ISETP.GT.AND P0, PT, R13, 0x1, P1 ;  /* 0x000000010d00780c */ /* 0x000fe20000f04270 */
[C---:B------:R-:W-:Y:S01]  /*114a0*/  IMAD.IADD R177, R195.reuse, 0x1, R146 ;  /* 0x00000001c3b17824 */ /* 0x040fe200078e0292 */
[C---:B------:R-:W-:Y:S01]  /*114b0*/  ISETP.LT.OR P3, PT, R0.reuse, 0x1, P2 ;  /* 0x000000010000780c */ /* 0x040fe20001761670 */
[----:B------:R-:W-:Y:S01]  /*114c0*/  IMAD.IADD R169, R195, 0x1, R141 ;  /* 0x00000001c3a97824 */ /* 0x000fe200078e028d */
[----:B------:R-:W-:Y:S01]  /*114d0*/  ISETP.LT.OR P2, PT, R0, 0x2, P0 ;  /* 0x000000020000780c */ /* 0x000fe20000741670 */
[----:B------:R-:W-:Y:S01]  /*114e0*/  BSSY B0, `(.L_x_1931) ;  /* 0x0000173000007945 */ /* 0x000fe20003800000 */
[----:B------:R-:W-:Y:S02]  /*114f0*/  ISETP.GT.AND P0, PT, R13, 0x8, P1 ;  /* 0x000000080d00780c */ /* 0x000fe40000f04270 */
[----:B------:R-:W-:Y:S02]  /*11500*/  FMNMX.FTZ R2, R32, R33, !PT ;  /* 0x0000002120027209 */ /* 0x000fe40007810000 */
[----:B------:R-:W-:-:S02]  /*11510*/  FSEL R34, R34, -INF , !P3 ;  /* 0xff80000022227808 */ /* 0x000fc40005800000 */
[----:B------:R-:W-:Y:S02]  /*11520*/  ISETP.LT.OR P0, PT, R0, 0x9, P0 ;  /* 0x000000090000780c */ /* 0x000fe40000701670 */
[----:B------:R-:W-:Y:S02]  /*11530*/  FSEL R6, R35, -INF , !P2 ;  /* 0xff80000023067808 */ /* 0x000fe40005000000 */
[C---:B------:R-:W-:Y:S02]  /*11540*/  ISETP.GT.AND P3, PT, R13.reuse, 0x9, P1 ;  /* 0x000000090d00780c */ /* 0x040fe40000f64270 */
[----:B------:R-:W-:Y:S02]  /*11550*/  ISETP.GT.AND P2, PT, R13, 0x10, P1 ;  /* 0x000000100d00780c */ /* 0x000fe40000f44270 */
[----:B------:R-:W-:Y:S02]  /*11560*/  FMNMX.FTZ R2, R9, R2, !PT ;  /* 0x0000000209027209 */ /* 0x000fe40007810000 */
[----:B------:R-:W-:Y:S01]  /*11570*/  FSEL R30, R30, -INF , !P0 ;  /* 0xff8000001e1e7808 */ /* 0x000fe20004000000 */
[----:B------:R-:W-:Y:S01]  /*11580*/  LDSM.16.MT88.4 R116, [R141] ;  /* 0x000000008d74783b */ /* 0x000fe20000004200 */
[----:B------:R-:W-:-:S02]  /*11590*/  ISETP.GT.AND P0, PT, R13, 0x11, P1 ;  /* 0x000000110d00780c */ /* 0x000fc40000f04270 */
[----:B------:R-:W-:Y:S01]  /*115a0*/  ISETP.LT.OR P3, PT, R0, 0xa, P3 ;  /* 0x0000000a0000780c */ /* 0x000fe20001f61670 */
[----:B------:R-:W-:Y:S01]  /*115b0*/  LDSM.16.MT88.4 R44, [R146+0x2000] ;  /* 0x00200000922c783b */ /* 0x000fe20000004200 */
[----:B------:R-:W-:Y:S02]  /*115c0*/  FMNMX.FTZ R3, R34, R6, !PT ;  /* 0x0000000622037209 */ /* 0x000fe40007810000 */
[C---:B------:R-:W-:Y:S01]  /*115d0*/  ISETP.LT.OR P2, PT, R0.reuse, 0x11, P2 ;  /* 0x000000110000780c */ /* 0x040fe20001741670 */
[----:B------:R-:W-:Y:S01]  /*115e0*/  LDSM.16.MT88.4 R108, [R177] ;  /* 0x00000000b16c783b */ /* 0x000fe20000004200 */
[----:B------:R-:W-:Y:S02]  /*115f0*/  FMNMX.FTZ R2, R29, R2, !PT ;  /* 0x000000021d027209 */ /* 0x000fe40007810000 */
[----:B------:R-:W-:Y:S01]  /*11600*/  ISETP.LT.OR P0, PT, R0, 0x12, P0 ;  /* 0x000000120000780c */ /* 0x000fe20000701670 */
[----:B------:R-:W-:Y:S01]  /*11610*/  LDSM.16.MT88.4 R52, [R177+0x2000] ;  /* 0x00200000b134783b */ /* 0x000fe20000004200 */
[----:B------:R-:W-:-:S02]  /*11620*/  FSEL R4, R31, -INF , !P3 ;  /* 0xff8000001f047808 */ /* 0x000fc40005800000 */
[----:B------:R-:W-:Y:S01]  /*11630*/  FMNMX.FTZ R3, R30, R3, !PT ;  /* 0x000000031e037209 */ /* 0x000fe20007810000 */
[----:B------:R-:W-:Y:S01]  /*11640*/  LDSM.16.MT88.4 R84, [R177+0x4000] ;  /* 0x00400000b154783b */ /* 0x000fe20000004200 */
[----:B------:R-:W-:Y:S02]  /*11650*/  FSEL R26, R26, -INF , !P2 ;  /* 0xff8000001a1a7808 */ /* 0x000fe40005000000 */
[----:B------:R-:W-:Y:S01]  /*11660*/  ISETP.GT.AND P2, PT, R13, 0x18, P1 ;  /* 0x000000180d00780c */ /* 0x000fe20000f44270 */
[----:B------:R-:W-:Y:S01]  /*11670*/  LDSM.16.MT88.4 R128, [R146] ;  /* 0x000000009280783b */ /* 0x000fe20000004200 */
[----:B------:R-:W-:Y:S02]  /*11680*/  FMNMX.FTZ R2, R7, R2, !PT ;  /* 0x0000000207027209 */ /* 0x000fe40007810000 */
[----:B------:R-:W-:Y:S01]  /*11690*/  FSEL R14, R27, -INF , !P0 ;  /* 0xff8000001b0e7808 */ /* 0x000fe20004000000 */
[----:B------:R-:W-:Y:S01]  /*116a0*/  LDSM.16.MT88.4 R124, [R219] ;  /* 0x00000000db7c783b */ /* 0x000fe20000004200 */
[----:B------:R-:W-:-:S02]  /*116b0*/  FMNMX.FTZ R3, R4, R3, !PT ;  /* 0x0000000304037209 */ /* 0x000fc40007810000 */
[----:B------:R-:W-:Y:S01]  /*116c0*/  ISETP.GT.AND P0, PT, R13, 0x19, P1 ;  /* 0x000000190d00780c */ /* 0x000fe20000f04270 */
[----:B------:R-:W-:Y:S01]  /*116d0*/  LDSM.16.MT88.4 R76, [R146+0x4000] ;  /* 0x00400000924c783b */ /* 0x000fe20000004200 */
[----:B------:R-:W-:Y:S02]  /*116e0*/  ISETP.LT.OR P2, PT, R0, 0x19, P2 ;  /* 0x000000190000780c */ /* 0x000fe40001741670 */
[----:B------:R-:W-:Y:S01]  /*116f0*/  FMNMX.FTZ R2, R25, R2, !PT ;  /* 0x0000000219027209 */ /* 0x000fe20007810000 */
[----:B------:R-:W-:Y:S01]  /*11700*/  LDSM.16.MT88.4 R92, [R141+0x4000] ;  /* 0x004000008d5c783b */ /* 0x000fe20000004200 */
[----:B------:R-:W-:Y:S02]  /*11710*/  FMNMX.FTZ R3, R26, R3, !PT ;  /* 0x000000031a037209 */ /* 0x000fe40007810000 */
[----:B------:R-:W-:Y:S01]  /*11720*/  ISETP.LT.OR P0, PT, R0, 0x1a, P0 ;  /* 0x0000001a0000780c */ /* 0x000fe20000701670 */
[----:B------:R-:W-:Y:S01]  /*11730*/  LDSM.16.MT88.4 R16, [R141+0x2800] ;  /* 0x002800008d10783b */ /* 0x000fe20000004200 */
[----:B------:R-:W-:-:S02]  /*11740*/  FSEL R22, R22, -INF , !P2 ;  /* 0xff80000016167808 */ /* 0x000fc40005000000 */
[----:B------:R-:W-:Y:S01]  /*11750*/  FMNMX.FTZ R2, R5, R2, !PT ;  /* 0x0000000205027209 */ /* 0x000fe20007810000 */
[----:B------:R-:W-:Y:S01]  /*11760*/  LDSM.16.MT88.4 R148, [R177+0x2800] ;  /* 0x00280000b194783b */ /* 0x000fe20000004200 */
[----:B------:R-:W-:Y:S02]  /*11770*/  ISETP.GT.AND P2, PT, R13, 0x20, P1 ;  /* 0x000000200d00780c */ /* 0x000fe40000f44270 */
[----:B------:R-:W-:Y:S01]  /*11780*/  FMNMX.FTZ R3, R14, R3, !PT ;  /* 0x000000030e037209 */ /* 0x000fe20007810000 */
[----:B------:R-:W-:Y:S01]  /*11790*/  LDSM.16.MT88.4 R36, [R177+0x4800] ;  /* 0x00480000b124783b */ /* 0x000fe20000004200 */
[----:B------:R-:W-:Y:S02]  /*117a0*/  FSEL R12, R23, -INF , !P0 ;  /* 0xff800000170c7808 */ /* 0x000fe40004000000 */
[----:B------:R-:W-:Y:S02]  /*117b0*/  ISETP.GT.AND P0, PT, R13, 0x21, P1 ;  /* 0x000000210d00780c */ /* 0x000fe40000f04270 */
[----:B------:R-:W-:-:S02]  /*117c0*/  FMNMX.FTZ R2, R21, R2, !PT ;  /* 0x0000000215027209 */ /* 0x000fc40007810000 */
[----:B------:R-:W-:Y:S02]  /*117d0*/  ISETP.LT.OR P2, PT, R0, 0x21, P2 ;  /* 0x000000210000780c */ /* 0x000fe40001741670 */
[----:B------:R-:W-:Y:S02]  /*117e0*/  FMNMX.FTZ R3, R22, R3, !PT ;  /* 0x0000000316037209 */ /* 0x000fe40007810000 */
[----:B------:R-:W-:Y:S02]  /*117f0*/  ISETP.LT.OR P0, PT, R0, 0x22, P0 ;  /* 0x000000220000780c */ /* 0x000fe40000701670 */
[----:B------:R-:W-:Y:S02]  /*11800*/  FMNMX.FTZ R2, R171, R2, !PT ;  /* 0x00000002ab027209 */ /* 0x000fe40007810000 */
[----:B------:R-:W-:Y:S02]  /*11810*/  FSEL R178, R70, -INF , !P2 ;  /* 0xff80000046b27808 */ /* 0x000fe40005000000 */
[----:B------:R-:W-:-:S02]  /*11820*/  ISETP.GT.AND P2, PT, R13, 0x28, P1 ;  /* 0x000000280d00780c */ /* 0x000fc40000f44270 */
[----:B------:R-:W-:Y:S02]  /*11830*/  FMNMX.FTZ R15, R12, R3, !PT ;  /* 0x000000030c0f7209 */ /* 0x000fe40007810000 */
[----:B------:R-:W-:Y:S02]  /*11840*/  FSEL R188, R71, -INF , !P0 ;  /* 0xff80000047bc7808 */ /* 0x000fe40004000000 */
[----:B------:R-:W-:Y:S01]  /*11850*/  FMNMX.FTZ R2, R181, R2, !PT ;  /* 0x00000002b5027209 */ /* 0x000fe20007810000 */
[----:B------:R-:W-:Y:S01]  /*11860*/  LDSM.16.MT88.4 R68, [R169+0x2000] ;  /* 0x00200000a944783b */ /* 0x000fe20000004200 */
[----:B------:R-:W-:Y:S02]  /*11870*/  ISETP.GT.AND P0, PT, R13, 0x29, P1 ;  /* 0x000000290d00780c */ /* 0x000fe40000f04270 */
[----:B------:R-:W-:Y:S02]  /*11880*/  ISETP.LT.OR P2, PT, R0, 0x29, P2 ;  /* 0x000000290000780c */ /* 0x000fe40001741670 */
[----:B------:R-:W-:-:S02]  /*11890*/  FMNMX.FTZ R15, R178, R15, !PT ;  /* 0x0000000fb20f7209 */ /* 0x000fc40007810000 */
[----:B------:R-:W-:Y:S02]  /*118a0*/  FMNMX.FTZ R2, R179, R2, !PT ;  /* 0x00000002b3027209 */ /* 0x000fe40007810000 */
[----:B------:R-:W-:Y:S02]  /*118b0*/  ISETP.LT.OR P0, PT, R0, 0x2a, P0 ;  /* 0x0000002a0000780c */ /* 0x000fe40000701670 */
[----:B------:R-:W-:Y:S02]  /*118c0*/  ISETP.GT.AND P3, PT, R13, 0x30, P1 ;  /* 0x000000300d00780c */ /* 0x000fe40000f64270 */
        /* <DEDUP_REMOVED lines=81> */
[----:B------:R-:W-:Y:S02]  /*11de0*/  FFMA.FTZ R183, R155, c[0x0][0x2d0], -R182 ;  /* 0x0000b4009bb77a23 */ /* 0x000fe400000108b6 */
[--C-:B------:R-:W-:Y:S02]  /*11df0*/  FFMA.FTZ R180, R180, c[0x0][0x2d0], -R175.reuse ;  /* 0x0000b400b4b47a23 */ /* 0x100fe400000108af */
[--C-:B------:R-:W-:Y:S01]  /*11e00*/  FFMA.FTZ R187, R154, c[0x0][0x2d0], -R175.reuse ;  /* 0x0000b4009abb7a23 */ /* 0x100fe200000108af */
[----:B------:R-:W3:Y:S01]  /*11e10*/  MUFU.EX2 R161, R161 ;  /* 0x000000a100a17308 */ /* 0x000ee20000000800 */
[----:B-----5:R-:W-:Y:S01]  /*11e20*/  F2FP.BF16.PACK_AB R101, R165, R166 ;  /* 0x000000a6a565723e */ /* 0x020fe200000010ff */
[----:B------:R-:W-:-:S02]  /*11e30*/  FFMA.FTZ R188, R152, c[0x0][0x2d0], -R175 ;  /* 0x0000b40098bc7a23 */ /* 0x000fc400000108af */
[----:B------:R-:W-:Y:S02]  /*11e40*/  FFMA.FTZ R182, R153, c[0x0][0x2d0], -R182 ;  /* 0x0000b40099b67a23 */ /* 0x000fe400000108b6 */
        /* <DEDUP_REMOVED lines=108> */
[C---:B------:R-:W-:Y:S01]  /*12510*/  F2FP.BF16.PACK_AB R5, R179.reuse, R178 ;  /* 0x000000b2b305723e */ /* 0x040fe200000010ff */
        /* <DEDUP_REMOVED lines=90> */
[----:B------:R-:W-:Y:S01]  /*12ac0*/  IMAD R3, R3, c[0x0][0x1e0], RZ ;  /* 0x0000780003037a24 */ /* 0x000fe200078e02ff */
[----:B------:R-:W-:-:S03]  /*12ad0*/  LEA R5, P0, R6, R236, 0x6 ;  /* 0x000000ec06057211 */ /* 0x000fc600078030ff */
[----:B------:R-:W-:Y:S01]  /*12ae0*/  IMAD R4, R4, c[0x0][0x1e4], R3 ;  /* 0x0000790004047a24 */ /* 0x000fe200078e0203 */
[----:B------:R-:W-:-:S03]  /*12af0*/  LEA R12, P2, R5, c[0x0][0x1c8], 0x1 ;  /* 0x00007200050c7a11 */ /* 0x000fc600078408ff */
[----:B------:R-:W-:-:S05]  /*12b00*/  IMAD.IADD R3, R7, 0x1, R4 ;  /* 0x0000000107037824 */ /* 0x000fca00078e0204 */
        /* <DEDUP_REMOVED lines=16> */
.L_x_1932:
[----:B------:R-:W-:Y:S05]  /*12c10*/  BSYNC B0 ;  /* 0x0000000000007941 */ /* 0x000fea0003800000 */
.L_x_1931:
[----:B------:R-:W-:Y:S01]  /*12c20*/  ISETP.NE.AND P0, PT, R220, 0x1, PT ;  /* 0x00000001dc00780c */ /* 0x000fe20003f05270 */
[----:B-1----:R-:W-:Y:S01]  /*12c30*/  IMAD.MOV.U32 R6, RZ, RZ, R224 ;  /* 0x000000ffff067224 */ /* 0x002fe200078e00e0 */
[----:B------:R-:W0:Y:S01]  /*12c40*/  LDGDEPBAR ;  /* 0x00000000000079af */ /* 0x000e220000000000 */
[----:B------:R-:W-:Y:S01]  /*12c50*/  IMAD.IADD R3, R226, 0x1, -R223 ;  /* 0x00000001e2037824 */ /* 0x000fe200078e0adf */
[----:B------:R-:W-:-:S09]  /*12c60*/  IADD3 R240, R8, -0x2, RZ ;  /* 0xfffffffe08f07810 */ /* 0x000fd20007ffe0ff */
        /* <DEDUP_REMOVED lines=16> */
.L_x_1935:
[----:B------:R-:W-:-:S13]  /*12d70*/  ISETP.NE.AND P0, PT, R4, 0x1, PT ;  /* 0x000000010400780c */ /* 0x000fda0003f05270 */
[----:B------:R-:W-:-:S05]  /*12d80*/  @P0 IMAD.HI.U32 R3, R7, c[0x0][0x330], RZ ;  /* 0x0000cc0007030a27 */ /* 0x000fca00078e00ff */
[----:B------:R-:W-:Y:S02]  /*12d90*/  @P0 SHF.R.U32.HI R7, RZ, c[0x0][0x334], R3 ;  /* 0x0000cd00ff070a19 */ /* 0x000fe40000011603 */
.L_x_1936:
[----:B------:R-:W-:Y:S05]  /*12da0*/  BSYNC B0 ;  /* 0x0000000000007941 */ /* 0x000fea0003800000 */
.L_x_1934:
[----:B------:R-:W-:-:S05]  /*12db0*/  IMAD R4, R7, R4, c[0x0][0x32c] ;  /* 0x0000cb0007047624 */ /* 0x000fca00078e0204 */
[----:B------:R-:W-:-:S04]  /*12dc0*/  IMNMX R5, R5, R4, PT ;  /* 0x0000000405057217 */ /* 0x000fc80003800200 */
.L_x_1933:
        /* <DEDUP_REMOVED lines=12> */
.L_x_1946:
[----:B------:R-:W-:Y:S04]  /*12e90*/  DEPBAR.LE SB0, 0x2 ;  /* 0x000080800000791a */ /* 0x000fe80000000000 */
[----:B------:R-:W-:Y:S01]  /*12ea0*/  WARPSYNC 0xffffffff ;  /* 0xffffffff00007948 */ /* 0x000fe20003800000 */
[----:B------:R-:W-:Y:S01]  /*12eb0*/  BAR.SYNC.DEFER_BLOCKING 0x0 ;  /* 0x0000000000007b1d */ /* 0x000fe20000010000 */
[----:B------:R-:W-:Y:S01]  /*12ec0*/  IMAD R9, R197, 0x6000, RZ ;  /* 0x00006000c5097824 */ /* 0x000fe200078e02ff */
[----:B------:R-:W-:Y:S02]  /*12ed0*/  ISETP.GE.AND P0, PT, R231, R240, PT ;  /* 0x000000f0e700720c */ /* 0x000fe40003f06270 */
[----:B------:R-:W-:Y:S01]  /*12ee0*/  ISETP.NE.AND P4, PT, R220, 0x1, PT ;  /* 0x00000001dc00780c */ /* 0x000fe20003f85270 */
[----:B------:R-:W-:Y:S04]  /*12ef0*/  IMAD.IADD R201, R194, 0x1, R9 ;  /* 0x00000001c2c97824 */ /* 0x000fe800078e0209 */
[C---:B------:R-:W-:Y:S01]  /*12f00*/  IMAD.IADD R200, R198.reuse, 0x1, R201 ;  /* 0x00000001c6c87824 */ /* 0x040fe200078e02c9 */
[----:B------:R-:W-:Y:S01]  /*12f10*/  IADD3 R202, R198, R201, R199 ;  /* 0x000000c9c6ca7210 */ /* 0x000fe20007ffe0c7 */
[----:B------:R-:W-:Y:S04]  /*12f20*/  IMAD.IADD R0, R199, 0x1, R201 ;  /* 0x00000001c7007824 */ /* 0x000fe800078e02c9 */
[----:B------:R-:W-:Y:S01]  /*12f30*/  @!P0 IADD3 R25, R240, -0x1, RZ ;  /* 0xfffffffff0198810 */ /* 0x000fe20007ffe0ff */
[----:B------:R-:W-:Y:S03]  /*12f40*/  @!P0 IMAD.MOV.U32 R2, RZ, RZ, c[0x0][0x208] ;  /* 0x00008200ff028624 */ /* 0x000fe600078e00ff */
[----:B------:R-:W-:Y:S01]  /*12f50*/  @!P0 SHF.R.S32.HI R26, RZ, 0x1f, R25 ;  /* 0x0000001fff1a8819 */ /* 0x000fe20000011419 */
[C---:B------:R-:W-:Y:S01]  /*12f60*/  @!P0 IMAD.WIDE.U32 R28, R25.reuse, c[0x0][0x208], RZ ;  /* 0x00008200191c8a25 */ /* 0x040fe200078e00ff */
[----:B------:R-:W-:Y:S03]  /*12f70*/  LDSM.16.M88.4 R148, [R196] ;  /* 0x00000000c494783b */ /* 0x000fe60000000200 */
[----:B------:R-:W-:Y:S01]  /*12f80*/  @!P0 IMAD R26, R26, c[0x0][0x208], RZ ;  /* 0x000082001a1a8a24 */ /* 0x000fe200078e02ff */
[----:B------:R-:W-:Y:S02]  /*12f90*/  ULDC UR4, c[0x0][0x324] ;  /* 0x0000c90000047ab9 */ /* 0x000fe40000000800 */
[----:B------:R-:W-:Y:S01]  /*12fa0*/  ULOP3.LUT UR4, URZ, UR4, URZ, 0x33, !UPT ;  /* 0x000000043f047292 */ /* 0x000fe2000f8e333f */
[----:B------:R-:W1:Y:S01]  /*12fb0*/  LDSM.16.M88.4 R152, [R201] ;  /* 0x00000000c998783b */ /* 0x000e620000000200 */
[----:B------:R-:W-:Y:S02]  /*12fc0*/  @!P0 IMAD R26, R25, c[0x0][0x20c], R26 ;  /* 0x00008300191a8a24 */ /* 0x000fe400078e021a */
[C---:B------:R-:W-:Y:S02]  /*12fd0*/  @!P0 IMAD.SHL.U32 R25, R28.reuse, 0x40, RZ ;  /* 0x000000401c198824 */ /* 0x040fe400078e00ff */
[----:B------:R-:W2:Y:S01]  /*12fe0*/  LDSM.16.M88.4 R156, [R201+0x800] ;  /* 0x00080000c99c783b */ /* 0x000ea20000000200 */
[----:B------:R-:W-:Y:S02]  /*12ff0*/  @!P0 IMAD.IADD R26, R29, 0x1, R26 ;  /* 0x000000011d1a8824 */ /* 0x000fe400078e021a */
[----:B------:R-:W-:Y:S01]  /*13000*/  @!P0 IADD3 R27, P3, R25, R232, RZ ;  /* 0x000000e8191b8210 */ /* 0x000fe20007f7e0ff */
[----:B------:R-:W-:Y:S01]  /*13010*/  @!P0 IMAD.MOV.U32 R29, RZ, RZ, c[0x0][0x20c] ;  /* 0x00008300ff1d8624 */ /* 0x000fe200078e00ff */
[----:B------:R-:W3:Y:S01]  /*13020*/  LDSM.16.M88.4 R160, [R201+0x1000] ;  /* 0x00100000c9a0783b */ /* 0x000ee20000000200 */
[----:B------:R-:W-:Y:S02]  /*13030*/  @!P0 SHF.L.U64.HI R26, R28, 0x6, R26 ;  /* 0x000000061c1a8819 */ /* 0x000fe4000001021a */
[C---:B------:R-:W-:Y:S02]  /*13040*/  @!P0 LEA R32, P2, R27.reuse, c[0x0][0x1f8], 0x1 ;  /* 0x00007e001b208a11 */ /* 0x040fe400078408ff */
[----:B------:R-:W4:Y:S01]  /*13050*/  LDSM.16.M88.4 R164, [R201+0x1800] ;  /* 0x00180000c9a4783b */ /* 0x000f220000000200 */
[----:B------:R-:W-:Y:S01]  /*13060*/  @!P0 IMAD.X R24, R26, 0x1, R227, P3 ;  /* 0x000000011a188824 */ /* 0x000fe200018e06e3 */
[----:B------:R-:W-:Y:S03]  /*13070*/  @!P0 LEA R25, P1, R2, R25, 0x5 ;  /* 0x0000001902198211 */ /* 0x000fe600078228ff */
[----:B------:R-:W-:Y:S01]  /*13080*/  LDSM.16.M88.4 R168, [R193] ;  /* 0x00000000c1a8783b */ /* 0x000fe20000000200 */
[----:B------:R-:W-:Y:S02]  /*13090*/  @!P0 LEA.HI.X R33, R27, c[0x0][0x1fc], R24, 0x1, P2 ;  /* 0x00007f001b218a11 */ /* 0x000fe400010f0c18 */
[----:B------:R-:W-:Y:S02]  /*130a0*/  @!P0 ISETP.GE.AND P2, PT, R228, c[0x0][0x1d4], PT ;  /* 0x00007500e4008a0c */ /* 0x000fe40003f46270 */
[----:B------:R-:W-:Y:S01]  /*130b0*/  LDSM.16.M88.4 R172, [R200+0x800] ;  /* 0x00080000c8ac783b */ /* 0x000fe20000000200 */
[----:B------:R-:W-:Y:S02]  /*130c0*/  @!P0 LEA.HI.X R2, R2, R26, R29, 0x5, P1 ;  /* 0x0000001a02028211 */ /* 0x000fe400008f2c1d */
[----:B------:R-:W-:Y:S02]  /*130d0*/  @!P0 ISETP.GE.AND P1, PT, R212, c[0x0][0x1d4], PT ;  /* 0x00007500d4008a0c */ /* 0x000fe40003f26270 */
[----:B------:R-:W-:Y:S01]  /*130e0*/  LDSM.16.M88.4 R176, [R200+0x1000] ;  /* 0x00100000c8b0783b */ /* 0x000fe20000000200 */
[----:B------:R-:W-:Y:S05]  /*130f0*/  @!P0 IADD3 R24, P3, R25, R232, RZ ;  /* 0x000000e819188210 */ /* 0x000fea0007f7e0ff */
[----:B------:R-:W-:Y:S01]  /*13100*/  @!P0 IMAD.X R25, R2, 0x1, R227, P3 ;  /* 0x0000000102198824 */ /* 0x000fe200018e06e3 */
[----:B------:R-:W-:Y:S01]  /*13110*/  @!P0 LEA R242, P3, R24, c[0x0][0x1f8], 0x1 ;  /* 0x00007e0018f28a11 */ /* 0x000fe200078608ff */
[----:B------:R-:W-:Y:S01]  /*13120*/  @!P0 IMAD R2, R234, 0x6000, R10 ;  /* 0x00006000ea028824 */ /* 0x000fe200078e020a */
[C---:B-1----:R-:W-:Y:S03]  /*13130*/  HMMA.16816.F32.BF16 R4, R148.reuse, R152, RZ ;  /* 0x000000989404723c */ /* 0x042fe600000418ff */
[----:B------:R-:W-:Y:S05]  /*13140*/  @!P0 LEA.HI.X R243, R24, c[0x0][0x1fc], R25, 0x1, P3 ;  /* 0x00007f0018f38a11 */ /* 0x000fea00018f0c19 */
        /* <DEDUP_REMOVED lines=13> */
[----:B------:R3:W-:Y:S05]  /*13220*/  @!P0 LDGSTS.E.BYPASS.LTC128B.128 [R2+0x1000], [R242.64], !P2 ;  /* 0x01000000f2028fae */ /* 0x0007ea000d101d48 */
[----:B------:R3:W-:Y:S05]  /*13230*/  @!P0 LDGSTS.E.BYPASS.LTC128B.128 [R2+0x3000], [R242.64+0x80], !P1 ;  /* 0x03000080f2028fae */ /* 0x0007ea000c901d48 */
[----:B------:R3:W-:Y:S01]  /*13240*/  @!P0 LDGSTS.E.BYPASS.LTC128B.128 [R2+0x5000], [R242.64+0x100], !P5 ;  /* 0x05000100f2028fae */ /* 0x0007e2000e901d48 */
[C---:B------:R-:W-:Y:S02]  /*13250*/  ISETP.GE.AND P0, PT, R234.reuse, 0x1, PT ;  /* 0x00000001ea00780c */ /* 0x040fe40003f06270 */
[----:B------:R-:W-:Y:S02]  /*13260*/  IADD3 R234, R234, 0x1, RZ ;  /* 0x00000001eaea7810 */ /* 0x000fe40007ffe0ff */
[----:B------:R-:W-:Y:S02]  /*13270*/  LDSM.16.M88.4 R180, [R192] ;  /* 0x00000000c0b4783b */ /* 0x000fe40000000200 */
[----:B------:R-:W-:Y:S03]  /*13280*/  SEL R234, R234, RZ, !P0 ;  /* 0x000000ffeaea7207 */ /* 0x000fe60004000000 */
[----:B------:R-:W5:Y:S01]  /*13290*/  LDSM.16.M88.4 R184, [R0] ;  /* 0x0000000000b8783b */ /* 0x000f620000000200 */
[C---:B----4-:R-:W-:Y:S04]  /*132a0*/  HMMA.16816.F32.BF16 R32, R148.reuse, R164, RZ ;  /* 0x000000a49420723c */ /* 0x050fe800000418ff */
[----:B------:R-:W4:Y:S04]  /*132b0*/  LDSM.16.M88.4 R188, [R0+0x800] ;  /* 0x0008000000bc783b */ /* 0x000f280000000200 */
[----:B------:R-:W-:Y:S01]  /*132c0*/  HMMA.16816.F32.BF16 R36, R148, R166, RZ ;  /* 0x000000a69424723c */ /* 0x000fe200000418ff */
[----:B------:R-:W2:Y:S05]  /*132d0*/  LDSM.16.M88.4 R160, [R0+0x1000] ;  /* 0x0010000000a0783b */ /* 0x000eaa0000000200 */
[----:B------:R-:W2:Y:S01]  /*132e0*/  LDSM.16.M88.4 R148, [R0+0x1800] ;  /* 0x001800000094783b */ /* 0x000ea20000000200 */
[----:B---3--:R-:W-:Y:S01]  /*132f0*/  IMAD.IADD R2, R199, 0x1, R200 ;  /* 0x00000001c7027824 */ /* 0x008fe200078e02c8 */
[C---:B-1----:R-:W-:Y:S03]  /*13300*/  HMMA.16816.F32.BF16 R4, R168.reuse, R152, R4 ;  /* 0x00000098a804723c */ /* 0x042fe60000041804 */
[----:B------:R-:W0:Y:S05]  /*13310*/  LDGDEPBAR ;  /* 0x00000000000079af */ /* 0x000e2a0000000000 */
[C---:B------:R-:W-:Y:S01]  /*13320*/  HMMA.16816.F32.BF16 R12, R168.reuse, R154, R12 ;  /* 0x0000009aa80c723c */ /* 0x040fe2000004180c */
[----:B------:R-:W-:Y:S05]  /*13330*/  LDSM.16.M88.4 R152, [R147] ;  /* 0x000000009398783b */ /* 0x000fea0000000200 */
[----:B------:R-:W1:Y:S02]  /*13340*/  LDSM.16.M88.4 R164, [R2] ;  /* 0x0000000002a4783b */ /* 0x000e640000000200 */
[C---:B------:R-:W-:Y:S08]  /*13350*/  HMMA.16816.F32.BF16 R16, R168.reuse, R172, R16 ;  /* 0x000000aca810723c */ /* 0x040ff00000041810 */
[C---:B------:R-:W-:Y:S01]  /*13360*/  HMMA.16816.F32.BF16 R20, R168.reuse, R174, R20 ;  /* 0x000000aea814723c */ /* 0x040fe20000041814 */
[----:B------:R-:W3:Y:S07]  /*13370*/  LDSM.16.M88.4 R172, [R2+0x800] ;  /* 0x0008000002ac783b */ /* 0x000eee0000000200 */
[C---:B------:R-:W-:Y:S08]  /*13380*/  HMMA.16816.F32.BF16 R24, R168.reuse, R176, R24 ;  /* 0x000000b0a818723c */ /* 0x040ff00000041818 */
[C---:B------:R-:W-:Y:S01]  /*13390*/  HMMA.16816.F32.BF16 R28, R168.reuse, R178, R28 ;  /* 0x000000b2a81c723c */ /* 0x040fe2000004181c */
[----:B------:R-:W1:Y:S07]  /*133a0*/  LDSM.16.M88.4 R176, [R2+0x1000] ;  /* 0x0010000002b0783b */ /* 0x000e6e0000000200 */
[C---:B--2---:R-:W-:Y:S08]  /*133b0*/  HMMA.16816.F32.BF16 R32, R168.reuse, R156, R32 ;  /* 0x0000009ca820723c */ /* 0x044ff00000041820 */
[----:B------:R-:W-:Y:S01]  /*133c0*/  HMMA.16816.F32.BF16 R36, R168, R158, R36 ;  /* 0x0000009ea824723c */ /* 0x000fe20000041824 */
[----:B------:R-:W2:Y:S05]  /*133d0*/  LDSM.16.M88.4 R156, [R2+0x1800] ;  /* 0x00180000029c783b */ /* 0x000eaa0000000200 */
[----:B------:R-:W-:Y:S02]  /*133e0*/  LDSM.16.M88.4 R168, [R196+0x4000] ;  /* 0x00400000c4a8783b */ /* 0x000fe40000000200 */
[C---:B-----5:R-:W-:Y:S08]  /*133f0*/  HMMA.16816.F32.BF16 R4, R180.reuse, R184, R4 ;  /* 0x000000b8b404723c */ /* 0x060ff00000041804 */
[C---:B------:R-:W-:Y:S01]  /*13400*/  HMMA.16816.F32.BF16 R12, R180.reuse, R186, R12 ;  /* 0x000000bab40c723c */ /* 0x040fe2000004180c */
[----:B------:R-:W5:Y:S07]  /*13410*/  LDSM.16.M88.4 R184, [R201+0x2000] ;  /* 0x00200000c9b8783b */ /* 0x000f6e0000000200 */
[C---:B----4-:R-:W-:Y:S08]  /*13420*/  HMMA.16816.F32.BF16 R16, R180.reuse, R188, R16 ;  /* 0x000000bcb410723c */ /* 0x050ff00000041810 */
[C---:B------:R-:W-:Y:S01]  /*13430*/  HMMA.16816.F32.BF16 R20, R180.reuse, R190, R20 ;  /* 0x000000beb414723c */ /* 0x040fe20000041814 */
[----:B------:R-:W4:Y:S07]  /*13440*/  LDSM.16.M88.4 R188, [R201+0x2800] ;  /* 0x00280000c9bc783b */ /* 0x000f2e0000000200 */
[C---:B------:R-:W-:Y:S08]  /*13450*/  HMMA.16816.F32.BF16 R24, R180.reuse, R160, R24 ;  /* 0x000000a0b418723c */ /* 0x040ff00000041818 */
[C---:B------:R-:W-:Y:S01]  /*13460*/  HMMA.16816.F32.BF16 R28, R180.reuse, R162, R28 ;  /* 0x000000a2b41c723c */ /* 0x040fe2000004181c */
[----:B------:R-:W2:Y:S07]  /*13470*/  LDSM.16.M88.4 R160, [R201+0x3000] ;  /* 0x00300000c9a0783b */ /* 0x000eae0000000200 */
[C---:B------:R-:W-:Y:S08]  /*13480*/  HMMA.16816.F32.BF16 R32, R180.reuse, R148, R32 ;  /* 0x00000094b420723c */ /* 0x040ff00000041820 */
[----:B------:R-:W-:Y:S01]  /*13490*/  HMMA.16816.F32.BF16 R36, R180, R150, R36 ;  /* 0x00000096b424723c */ /* 0x000fe20000041824 */
[----:B------:R-:W2:Y:S05]  /*134a0*/  LDSM.16.M88.4 R148, [R201+0x3800] ;  /* 0x00380000c994783b */ /* 0x000eaa0000000200 */
[----:B------:R-:W-:Y:S02]  /*134b0*/  LDSM.16.M88.4 R180, [R200+0x2800] ;  /* 0x00280000c8b4783b */ /* 0x000fe40000000200 */
[C---:B-1----:R-:W-:Y:S08]  /*134c0*/  HMMA.16816.F32.BF16 R4, R152.reuse, R164, R4 ;  /* 0x000000a49804723c */ /* 0x042ff00000041804 */
[C---:B------:R-:W-:Y:S01]  /*134d0*/  HMMA.16816.F32.BF16 R12, R152.reuse, R166, R12 ;  /* 0x000000a6980c723c */ /* 0x040fe2000004180c */
[----:B------:R-:W-:Y:S07]  /*134e0*/  LDSM.16.M88.4 R164, [R193+0x4000] ;  /* 0x00400000c1a4783b */ /* 0x000fee0000000200 */
[C---:B---3--:R-:W-:Y:S08]  /*134f0*/  HMMA.16816.F32.BF16 R16, R152.reuse, R172, R16 ;  /* 0x000000ac9810723c */ /* 0x048ff00000041810 */
[C---:B------:R-:W-:Y:S01]  /*13500*/  HMMA.16816.F32.BF16 R20, R152.reuse, R174, R20 ;  /* 0x000000ae9814723c */ /* 0x040fe20000041814 */
[----:B------:R-:W1:Y:S07]  /*13510*/  LDSM.16.M88.4 R172, [R200+0x2000] ;  /* 0x00200000c8ac783b */ /* 0x000e6e0000000200 */
[C---:B------:R-:W-:Y:S08]  /*13520*/  HMMA.16816.F32.BF16 R24, R152.reuse, R176, R24 ;  /* 0x000000b09818723c */ /* 0x040ff00000041818 */
[C---:B------:R-:W-:Y:S01]  /*13530*/  HMMA.16816.F32.BF16 R28, R152.reuse, R178, R28 ;  /* 0x000000b2981c723c */ /* 0x040fe2000004181c */
[----:B------:R-:W3:Y:S07]  /*13540*/  LDSM.16.M88.4 R176, [R200+0x3000] ;  /* 0x00300000c8b0783b */ /* 0x000eee0000000200 */
        /* <DEDUP_REMOVED lines=71> */
[----:B------:R1:W4:Y:S07]  /*139c0*/  LDSM.16.M88.4 R172, [R2+0x4000] ;  /* 0x0040000002ac783b */ /* 0x00032e0000000200 */
[C---:B------:R-:W-:Y:S08]  /*139d0*/  HMMA.16816.F32.BF16 R16, R156.reuse, R180, R16 ;  /* 0x000000b49c10723c */ /* 0x040ff00000041810 */
[C---:B------:R-:W-:Y:S01]  /*139e0*/  HMMA.16816.F32.BF16 R20, R156.reuse, R182, R20 ;  /* 0x000000b69c14723c */ /* 0x040fe20000041814 */
[----:B------:R-:W4:Y:S07]  /*139f0*/  LDSM.16.M88.4 R180, [R202+0x4800] ;  /* 0x00480000cab4783b */ /* 0x000f2e0000000200 */
[C---:B---3--:R-:W-:Y:S04]  /*13a00*/  HMMA.16816.F32.BF16 R24, R156.reuse, R176, R24 ;  /* 0x000000b09c18723c */ /* 0x048fe80000041818 */
[----:B-1----:R-:W-:Y:S04]  /*13a10*/  IMAD.IADD R2, R213, 0x1, R224 ;  /* 0x00000001d5027824 */ /* 0x002fe800078e02e0 */
[C---:B------:R-:W-:Y:S01]  /*13a20*/  HMMA.16816.F32.BF16 R28, R156.reuse, R178, R28 ;  /* 0x000000b29c1c723c */ /* 0x040fe2000004181c */
[----:B------:R-:W1:Y:S07]  /*13a30*/  LDSM.16.M88.4 R176, [R202+0x5000] ;  /* 0x00500000cab0783b */ /* 0x000e6e0000000200 */
[C---:B--2---:R-:W-:Y:S08]  /*13a40*/  HMMA.16816.F32.BF16 R32, R156.reuse, R152, R32 ;  /* 0x000000989c20723c */ /* 0x044ff00000041820 */
[----:B------:R-:W-:Y:S01]  /*13a50*/  HMMA.16816.F32.BF16 R36, R156, R154, R36 ;  /* 0x0000009a9c24723c */ /* 0x000fe20000041824 */
[----:B------:R-:W2:Y:S07]  /*13a60*/  LDSM.16.M88.4 R152, [R202+0x5800] ;  /* 0x00580000ca98783b */ /* 0x000eae0000000200 */
[C---:B-----5:R-:W-:Y:S08]  /*13a70*/  HMMA.16816.F32.BF16 R4, R168.reuse, R184, R4 ;  /* 0x000000b8a804723c */ /* 0x060ff00000041804 */
[C---:B------:R-:W-:Y:S08]  /*13a80*/  HMMA.16816.F32.BF16 R12, R168.reuse, R186, R12 ;  /* 0x000000baa80c723c */ /* 0x040ff0000004180c */
[C---:B----4-:R-:W-:Y:S07]  /*13a90*/  HMMA.16816.F32.BF16 R16, R168.reuse, R188, R16 ;  /* 0x000000bca810723c */ /* 0x050fee0000041810 */
[----:B------:R-:W-:Y:S01]  /*13aa0*/  IMAD.SHL.U32 R189, R240, 0x40, RZ ;  /* 0x00000040f0bd7824 */ /* 0x000fe200078e00ff */
[C---:B------:R-:W-:Y:S08]  /*13ab0*/  HMMA.16816.F32.BF16 R20, R168.reuse, R190, R20 ;  /* 0x000000bea814723c */ /* 0x040ff00000041814 */
[C---:B------:R-:W-:Y:S08]  /*13ac0*/  HMMA.16816.F32.BF16 R24, R168.reuse, R160, R24 ;  /* 0x000000a0a818723c */ /* 0x040ff00000041818 */
[C---:B------:R-:W-:Y:S08]  /*13ad0*/  HMMA.16816.F32.BF16 R28, R168.reuse, R162, R28 ;  /* 0x000000a2a81c723c */ /* 0x040ff0000004181c */
[C---:B------:R-:W-:Y:S08]  /*13ae0*/  HMMA.16816.F32.BF16 R32, R168.reuse, R148, R32 ;  /* 0x00000094a820723c */ /* 0x040ff00000041820 */
[----:B------:R-:W-:Y:S08]  /*13af0*/  HMMA.16816.F32.BF16 R36, R168, R150, R36 ;  /* 0x00000096a824723c */ /* 0x000ff00000041824 */
[C---:B------:R-:W-:Y:S08]  /*13b00*/  HMMA.16816.F32.BF16 R4, R164.reuse, R172, R4 ;  /* 0x000000aca404723c */ /* 0x040ff00000041804 */
[C---:B------:R-:W-:Y:S08]  /*13b10*/  HMMA.16816.F32.BF16 R12, R164.reuse, R174, R12 ;  /* 0x000000aea40c723c */ /* 0x040ff0000004180c */
[C---:B------:R-:W-:Y:S07]  /*13b20*/  HMMA.16816.F32.BF16 R16, R164.reuse, R180, R16 ;  /* 0x000000b4a410723c */ /* 0x040fee0000041810 */
[----:B------:R-:W-:Y:S01]  /*13b30*/  @P4 IMAD.HI.U32 R180, R2, c[0x0][0x2c8], RZ ;  /* 0x0000b20002b44a27 */ /* 0x000fe200078e00ff */
[C---:B------:R-:W-:Y:S04]  /*13b40*/  HMMA.16816.F32.BF16 R20, R164.reuse, R182, R20 ;  /* 0x000000b6a414723c */ /* 0x040fe80000041814 */
[----:B------:R-:W-:Y:S02]  /*13b50*/  @P4 SHF.R.U32.HI R2, RZ, c[0x0][0x2cc], R180 ;  /* 0x0000b300ff024a19 */ /* 0x000fe400000116b4 */
[----:B------:R-:W-:Y:S02]  /*13b60*/  ISETP.GE.AND P4, PT, R205, 0x1, PT ;  /* 0x00000001cd00780c */ /* 0x000fe40003f86270 */
[C---:B-1----:R-:W-:Y:S01]  /*13b70*/  HMMA.16816.F32.BF16 R24, R164.reuse, R176, R24 ;  /* 0x000000b0a418723c */ /* 0x042fe20000041818 */
[----:B------:R-:W1:Y:S03]  /*13b80*/  SHFL.IDX PT, R181, R2, RZ, 0x1c1f ;  /* 0x001c1fff02b57589 */ /* 0x000e6600000e0000 */
[----:B------:R-:W-:Y:S04]  /*13b90*/  IADD3 R180, -R218, 0x1, -R189 ;  /* 0x00000001dab47810 */ /* 0x000fe80007ffe9bd */
[C---:B------:R-:W-:Y:S04]  /*13ba0*/  HMMA.16816.F32.BF16 R28, R164.reuse, R178, R28 ;  /* 0x000000b2a41c723c */ /* 0x040fe8000004181c */
[----:B------:R-:W-:Y:S04]  /*13bb0*/  IADD3 R180, -R223, R180, R226 ;  /* 0x000000b4dfb47210 */ /* 0x000fe80007ffe1e2 */
[C---:B--2---:R-:W-:Y:S04]  /*13bc0*/  HMMA.16816.F32.BF16 R32, R164.reuse, R152, R32 ;  /* 0x00000098a420723c */ /* 0x044fe80000041820 */
[C---:B------:R-:W-:Y:S02]  /*13bd0*/  IADD3 R182, R180.reuse, c[0x0][0x328], RZ ;  /* 0x0000ca00b4b67a10 */ /* 0x040fe40007ffe0ff */
[----:B------:R-:W-:Y:S02]  /*13be0*/  IADD3 R180, R180, UR4, RZ ;  /* 0x00000004b4b47c10 */ /* 0x000fe4000fffe0ff */
[----:B------:R-:W-:Y:S04]  /*13bf0*/  HMMA.16816.F32.BF16 R36, R164, R154, R36 ;  /* 0x0000009aa424723c */ /* 0x000fe80000041824 */
[--C-:B-1----:R-:W-:Y:S02]  /*13c00*/  IMAD.IADD R186, R182, 0x1, R181.reuse ;  /* 0x00000001b6ba7824 */ /* 0x102fe400078e02b5 */
[----:B------:R-:W-:Y:S02]  /*13c10*/  IMAD.IADD R184, R180, 0x1, R181 ;  /* 0x00000001b4b87824 */ /* 0x000fe400078e02b5 */
        /* <DEDUP_REMOVED lines=14> */
.L_x_1940:
[----:B------:R-:W-:Y:S04]  /*13d00*/  MOV R0, c[0x0][0x32c] ;  /* 0x0000cb0000007a02 */ /* 0x000fe80000000f00 */
[----:B------:R-:W-:Y:S11]  /*13d10*/  ISETP.NE.AND P0, PT, R0, 0x1, PT ;  /* 0x000000010000780c */ /* 0x000ff60003f05270 */
[----:B------:R-:W-:Y:S02]  /*13d20*/  @!UPT UIADD3 URZ, URZ, URZ, URZ ;  /* 0x0000003f3f3ff290 */ /* 0x000fe4000fffe03f */
[----:B------:R-:W-:Y:S05]  /*13d30*/  @P0 IMAD.HI.U32 R0, R148, c[0x0][0x330], RZ ;  /* 0x0000cc0094000a27 */ /* 0x000fea00078e00ff */
[----:B------:R-:W-:Y:S02]  /*13d40*/  @P0 SHF.R.U32.HI R148, RZ, c[0x0][0x334], R0 ;  /* 0x0000cd00ff940a19 */ /* 0x000fe40000011600 */
.L_x_1941:
[----:B------:R-:W-:Y:S05]  /*13d50*/  BSYNC B0 ;  /* 0x0000000000007941 */ /* 0x000fea0003800000 */
.L_x_1939:
[----:B------:R-:W-:Y:S04]  /*13d60*/  IMAD R151, R148, c[0x0][0x32c], -R189 ;  /* 0x0000cb0094977a24 */ /* 0x000fe800078e0abd */
[----:B------:R-:W-:Y:S05]  /*13d70*/  IMAD.IADD R151, R151, 0x1, -R218 ;  /* 0x0000000197977824 */ /* 0x000fea00078e0ada */
[----:B------:R-:W-:Y:S02]  /*13d80*/  IADD3 R149, R151, c[0x0][0x32c], RZ ;  /* 0x0000cb0097957a10 */ /* 0x000fe40007ffe0ff */
[----:B------:R-:W-:Y:S02]  /*13d90*/  IMNMX R184, R184, R151, !PT ;  /* 0x00000097b8b87217 */ /* 0x000fe40007800200 */
[----:B------:R-:W-:Y:S02]  /*13da0*/  IMNMX R186, R186, R149, PT ;  /* 0x00000095baba7217 */ /* 0x000fe40003800200 */
.L_x_1938:
        /* <DEDUP_REMOVED lines=66> */
.L_x_1944:
[----:B------:R-:W-:Y:S04]  /*141d0*/  MOV R4, c[0x0][0x32c] ;  /* 0x0000cb0000047a02 */ /* 0x000fe80000000f00 */
[----:B------:R-:W-:Y:S11]  /*141e0*/  ISETP.NE.AND P0, PT, R4, 0x1, PT ;  /* 0x000000010400780c */ /* 0x000ff60003f05270 */
[----:B------:R-:W-:Y:S02]  /*141f0*/  @!UPT UIADD3 URZ, URZ, URZ, URZ ;  /* 0x0000003f3f3ff290 */ /* 0x000fe4000fffe03f */
[----:B------:R-:W-:Y:S05]  /*14200*/  @P0 IMAD.HI.U32 R4, R12, c[0x0][0x330], RZ ;  /* 0x0000cc000c040a27 */ /* 0x000fea00078e00ff */
[----:B------:R-:W-:Y:S02]  /*14210*/  @P0 SHF.R.U32.HI R12, RZ, c[0x0][0x334], R4 ;  /* 0x0000cd00ff0c0a19 */ /* 0x000fe40000011604 */
.L_x_1945:
[----:B------:R-:W-:Y:S05]  /*14220*/  BSYNC B0 ;  /* 0x0000000000007941 */ /* 0x000fea0003800000 */
.L_x_1943:
[----:B------:R-:W-:Y:S04]  /*14230*/  IMAD R189, R12, c[0x0][0x32c], -R189 ;  /* 0x0000cb000cbd7a24 */ /* 0x000fe800078e0abd */
[----:B------:R-:W-:Y:S05]  /*14240*/  IMAD.IADD R189, R189, 0x1, -R218 ;  /* 0x00000001bdbd7824 */ /* 0x000fea00078e0ada */
[----:B------:R-:W-:Y:S02]  /*14250*/  IADD3 R17, R189, c[0x0][0x32c], RZ ;  /* 0x0000cb00bd117a10 */ /* 0x000fe40007ffe0ff */
[----:B------:R-:W-:Y:S02]  /*14260*/  IMNMX R2, R2, R189, !PT ;  /* 0x000000bd02027217 */ /* 0x000fe40007800200 */
[----:B------:R-:W-:Y:S02]  /*14270*/  IMNMX R0, R0, R17, PT ;  /* 0x0000001100007217 */ /* 0x000fe40003800200 */
.L_x_1942:
        /* <DEDUP_REMOVED lines=23> */
[----:B------:R-:W-:Y:S02]  /*143f0*/  FMNMX.FTZ R7, R12, R7, !PT ;  /* 0x000000070c077209 */ /* 0x000fe40007810000 */
[----:B------:R-:W-:Y:S02]  /*14400*/  ISETP.LT.OR P2, PT, R0, 0xa, P0 ;  /* 0x0000000a0000780c */ /* 0x000fe40000741670 */
[----:B------:R-:W-:Y:S02]  /*14410*/  FMNMX.FTZ R4, R185, R4, !PT ;  /* 0x00000004b9047209 */ /* 0x000fe40007810000 */
[----:B------:R-:W-:Y:S02]  /*14420*/  ISETP.GT.AND P0, PT, R2, 0x11, P1 ;  /* 0x000000110200780c */ /* 0x000fe40000f04270 */
[----:B------:R-:W-:Y:S02]  /*14430*/  FSEL R6, R15, -INF , !P2 ;  /* 0xff8000000f067808 */ /* 0x000fe40005000000 */
[----:B------:R-:W-:Y:S02]  /*14440*/  ISETP.LT.OR P2, PT, R0, 0x11, P4 ;  /* 0x000000110000780c */ /* 0x000fe40002741670 */
[----:B------:R-:W-:Y:S02]  /*14450*/  FMNMX.FTZ R7, R14, R7, !PT ;  /* 0x000000070e077209 */ /* 0x000fe40007810000 */
        /* <DEDUP_REMOVED lines=36> */
[----:B------:R-:W-:Y:S02]  /*146a0*/  ISETP.GT.AND P0, PT, R2, 0x31, P1 ;  /* 0x000000310200780c */ /* 0x000fe40000f04270 */
[----:B------:R-:W-:Y:S02]  /*146b0*/  ISETP.LT.OR P3, PT, R0, 0x31, P3 ;  /* 0x000000310000780c */ /* 0x000fe40001f61670 */
[----:B------:R-:W-:Y:S02]  /*146c0*/  FMNMX.FTZ R15, R184, R15, !PT ;  /* 0x0000000fb80f7209 */ /* 0x000fe40007810000 */
[----:B------:R-:W-:Y:S02]  /*146d0*/  FSEL R158, R34, -INF , !P3 ;  /* 0xff800000229e7808 */ /* 0x000fe40005800000 */
[----:B------:R-:W-:Y:S02]  /*146e0*/  FMNMX.FTZ R15, R162, R15, !PT ;  /* 0x0000000fa20f7209 */ /* 0x000fe40007810000 */
[----:B------:R-:W-:Y:S02]  /*146f0*/  ISETP.LT.OR P2, PT, R0, 0x32, P0 ;  /* 0x000000320000780c */ /* 0x000fe40000741670 */
[----:B------:R-:W-:Y:S02]  /*14700*/  ISETP.GT.AND P4, PT, R2, 0x38, P1 ;  /* 0x000000380200780c */ /* 0x000fe40000f84270 */
[----:B------:R-:W-:Y:S02]  /*14710*/  FSEL R156, R35, -INF , !P2 ;  /* 0xff800000239c7808 */ /* 0x000fe40005000000 */
[----:B------:R-:W-:Y:S02]  /*14720*/  FMNMX.FTZ R15, R158, R15, !PT ;  /* 0x0000000f9e0f7209 */ /* 0x000fe40007810000 */
[----:B------:R-:W-:Y:S02]  /*14730*/  ISETP.GT.AND P0, PT, R2, 0x39, P1 ;  /* 0x000000390200780c */ /* 0x000fe40000f04270 */
[----:B------:R-:W-:Y:S02]  /*14740*/  ISETP.LT.OR P1, PT, R0, 0x39, P4 ;  /* 0x000000390000780c */ /* 0x000fe40002721670 */
[----:B------:R-:W-:Y:S02]  /*14750*/  FMNMX.FTZ R15, R156, R15, !PT ;  /* 0x0000000f9c0f7209 */ /* 0x000fe40007810000 */
[----:B------:R-:W-:Y:S02]  /*14760*/  FSEL R154, R38, -INF , !P1 ;  /* 0xff800000269a7808 */ /* 0x000fe40004800000 */
        /* <DEDUP_REMOVED lines=356> */
[C---:B------:R-:W-:Y:S04]  /*15db0*/  HMMA.16816.F32.BF16 R120, R148.reuse, R124, R32 ;  /* 0x0000007c9478723c */ /* 0x040fe80000041820 */
[----:B------:R-:W-:Y:S04]  /*15dc0*/  @P0 SHF.R.S32.HI R3, RZ, 0x1f, R20 ;  /* 0x0000001fff030819 */ /* 0x000fe80000011414 */
[C---:B------:R-:W-:Y:S04]  /*15dd0*/  HMMA.16816.F32.BF16 R124, R148.reuse, R126, R36 ;  /* 0x0000007e947c723c */ /* 0x040fe80000041824 */
[----:B------:R-:W-:Y:S04]  /*15de0*/  @P0 IMAD R3, R3, c[0x0][0x1e0], RZ ;  /* 0x0000780003030a24 */ /* 0x000fe800078e02ff */
[C---:B------:R-:W-:Y:S04]  /*15df0*/  HMMA.16816.F32.BF16 R40, R148.reuse, R152, R40 ;  /* 0x000000989428723c */ /* 0x040fe80000041828 */
[C---:B------:R-:W-:Y:S02]  /*15e00*/  @P0 IMAD R3, R20.reuse, c[0x0][0x1e4], R3 ;  /* 0x0000790014030a24 */ /* 0x040fe400078e0203 */
[----:B------:R-:W-:Y:S02]  /*15e10*/  @P0 IMAD.WIDE.U32 R20, R20, c[0x0][0x1e0], RZ ;  /* 0x0000780014140a25 */ /* 0x000fe400078e00ff */
        /* <DEDUP_REMOVED lines=8> */
[C---:B--2---:R-:W-:Y:S08]  /*15ea0*/  HMMA.16816.F32.BF16 R72, R148.reuse, R12, R72 ;  /* 0x0000000c9448723c */ /* 0x044ff00000041848 */
[C---:B------:R-:W-:Y:S01]  /*15eb0*/  HMMA.16816.F32.BF16 R76, R148.reuse, R14, R76 ;  /* 0x0000000e944c723c */ /* 0x040fe2000004184c */
[----:B------:R2:W3:Y:S07]  /*15ec0*/  LDSM.16.MT88.4 R12, [R9+0x5800] ;  /* 0x00580000090c783b */ /* 0x0004ee0000004200 */
[C---:B----4-:R-:W-:Y:S07]  /*15ed0*/  HMMA.16816.F32.BF16 R80, R148.reuse, R16, R80 ;  /* 0x000000109450723c */ /* 0x050fee0000041850 */
[----:B------:R-:W-:Y:S01]  /*15ee0*/  @P0 IADD3 R17, R21, R3, RZ ;  /* 0x0000000315110210 */ /* 0x000fe20007ffe0ff */
[C---:B------:R-:W-:Y:S01]  /*15ef0*/  HMMA.16816.F32.BF16 R84, R148.reuse, R18, R84 ;  /* 0x000000129454723c */ /* 0x040fe20000041854 */
[----:B------:R-:W-:Y:S03]  /*15f00*/  @P0 MOV R16, c[0x0][0x1e0] ;  /* 0x0000780000100a02 */ /* 0x000fe60000000f00 */
[C---:B------:R-:W-:Y:S02]  /*15f10*/  @P0 SHF.L.U32 R3, R20.reuse, 0x6, RZ ;  /* 0x0000000614030819 */ /* 0x040fe400000006ff */
[----:B------:R-:W-:Y:S02]  /*15f20*/  @P0 SHF.L.U64.HI R17, R20, 0x6, R17 ;  /* 0x0000000614110819 */ /* 0x000fe40000010211 */
[----:B------:R-:W-:Y:S01]  /*15f30*/  @P0 IADD3 R20, P3, R3, R236, RZ ;  /* 0x000000ec03140210 */ /* 0x000fe20007f7e0ff */
[C---:B-1----:R-:W-:Y:S03]  /*15f40*/  HMMA.16816.F32.BF16 R88, R148.reuse, R4, R88 ;  /* 0x000000049458723c */ /* 0x042fe60000041858 */
[----:B------:R-:W-:Y:S01]  /*15f50*/  @P0 LEA R18, P2, R20, c[0x0][0x1c8], 0x1 ;  /* 0x0000720014120a11 */ /* 0x000fe200078408ff */
[----:B--2---:R-:W-:Y:S01]  /*15f60*/  FADD.FTZ R9, R185, R182 ;  /* 0x000000b6b9097221 */ /* 0x004fe20000010000 */
[----:B------:R-:W-:Y:S02]  /*15f70*/  @P0 MOV R19, c[0x0][0x1e4] ;  /* 0x0000790000130a02 */ /* 0x000fe40000000f00 */
[----:B------:R-:W-:Y:S01]  /*15f80*/  @P0 LEA R21, P1, R16, R3, 0x5 ;  /* 0x0000000310150211 */ /* 0x000fe200078228ff */
[C---:B------:R-:W-:Y:S04]  /*15f90*/  HMMA.16816.F32.BF16 R92, R148.reuse, R6, R92 ;  /* 0x00000006945c723c */ /* 0x040fe8000004185c */
[----:B------:R-:W-:Y:S01]  /*15fa0*/  @P0 IADD3.X R3, R17, R230, RZ, P3, !PT ;  /* 0x000000e611030210 */ /* 0x000fe20001ffe4ff */
[----:B------:R-:W-:Y:S01]  /*15fb0*/  FADD.FTZ R9, R186, R9 ;  /* 0x00000009ba097221 */ /* 0x000fe20000010000 */
[----:B------:R-:W-:Y:S02]  /*15fc0*/  @P0 LEA.HI.X R17, R16, R17, R19, 0x5, P1 ;  /* 0x0000001110110211 */ /* 0x000fe400008f2c13 */
[----:B------:R-:W-:Y:S01]  /*15fd0*/  @P0 LEA.HI.X R19, R20, c[0x0][0x1cc], R3, 0x1, P2 ;  /* 0x0000730014130a11 */ /* 0x000fe200010f0c03 */
[----:B------:R-:W-:Y:S01]  /*15fe0*/  @P0 IMAD R3, R234, 0x6000, R11 ;  /* 0x00006000ea030824 */ /* 0x000fe200078e020b */
[----:B------:R-:W-:Y:S01]  /*15ff0*/  @P0 ISETP.GE.AND P2, PT, R228, c[0x0][0x1d4], PT ;  /* 0x00007500e4000a0c */ /* 0x000fe20003f46270 */
[C---:B---3--:R-:W-:Y:S03]  /*16000*/  HMMA.16816.F32.BF16 R96, R148.reuse, R12, R96 ;  /* 0x0000000c9460723c */ /* 0x048fe60000041860 */
[----:B------:R-:W-:Y:S01]  /*16010*/  @P0 ISETP.GE.AND P1, PT, R212, c[0x0][0x1d4], PT ;  /* 0x00007500d4000a0c */ /* 0x000fe20003f26270 */
[----:B------:R-:W-:Y:S01]  /*16020*/  FADD.FTZ R184, R184, R9 ;  /* 0x00000009b8b87221 */ /* 0x000fe20000010000 */
[----:B------:R-:W-:Y:S03]  /*16030*/  @P0 IADD3 R21, P3, R21, R236, RZ ;  /* 0x000000ec15150210 */ /* 0x000fe60007f7e0ff */
[----:B------:R-:W-:Y:S04]  /*16040*/  HMMA.16816.F32.BF16 R100, R148, R14, R100 ;  /* 0x0000000e9464723c */ /* 0x000fe80000041864 */
[----:B------:R-:W-:Y:S01]  /*16050*/  @!PT LDS RZ, [RZ] ;  /* 0x00000000fffff984 */ /* 0x000fe20000000800 */
[----:B------:R-:W-:Y:S01]  /*16060*/  @!PT LDS RZ, [RZ] ;  /* 0x00000000fffff984 */ /* 0x000fe20000000800 */
[----:B------:R-:W-:Y:S01]  /*16070*/  @!PT LDS RZ, [RZ] ;  /* 0x00000000fffff984 */ /* 0x000fe20000000800 */
[----:B------:R1:W-:Y:S01]  /*16080*/  @P0 LDGSTS.E.BYPASS.LTC128B.128 [R3], [R18.64], !P2 ;  /* 0x0000000012030fae */ /* 0x0003e2000d101d48 */
[----:B------:R-:W-:Y:S01]  /*16090*/  @P0 IADD3.X R16, R17, R230, RZ, P3, !PT ;  /* 0x000000e611100210 */ /* 0x000fe20001ffe4ff */
[----:B------:R-:W-:Y:S01]  /*160a0*/  FADD.FTZ R184, R189, R184 ;  /* 0x000000b8bdb87221 */ /* 0x000fe20000010000 */
[C---:B------:R-:W-:Y:S05]  /*160b0*/  @P0 LEA R4, P3, R21.reuse, c[0x0][0x1c8], 0x1 ;  /* 0x0000720015040a11 */ /* 0x040fea00078608ff */
[----:B------:R1:W-:Y:S01]  /*160c0*/  @P0 LDGSTS.E.BYPASS.LTC128B.128 [R3+0x2000], [R18.64+0x80], !P1 ;  /* 0x0200008012030fae */ /* 0x0003e2000c901d48 */
[----:B------:R-:W-:Y:S01]  /*160d0*/  @P0 LEA.HI.X R5, R21, c[0x0][0x1cc], R16, 0x1, P3 ;  /* 0x0000730015050a11 */ /* 0x000fe200018f0c10 */
[----:B------:R-:W-:Y:S04]  /*160e0*/  FADD.FTZ R241, R241, R184 ;  /* 0x000000b8f1f17221 */ /* 0x000fe80000010000 */
[----:B------:R-:W-:Y:S02]  /*160f0*/  FADD.FTZ R242, R242, R241 ;  /* 0x000000f1f2f27221 */ /* 0x000fe40000010000 */
[----:B------:R1:W-:Y:S02]  /*16100*/  @P0 LDGSTS.E.BYPASS.LTC128B.128 [R3+0x4000], [R18.64+0x100], !P5 ;  /* 0x0400010012030fae */ /* 0x0003e4000e901d48 */
[----:B------:R-:W-:Y:S04]  /*16110*/  FADD.FTZ R243, R243, R242 ;  /* 0x000000f2f3f37221 */ /* 0x000fe80000010000 */
[----:B------:R-:W-:Y:S02]  /*16120*/  FADD.FTZ R238, R244, R243 ;  /* 0x000000f3f4ee7221 */ /* 0x000fe40000010000 */
[----:B------:R1:W-:Y:S08]  /*16130*/  @P0 LDGSTS.E.BYPASS.LTC128B.128 [R3+0x1000], [R4.64], !P2 ;  /* 0x0100000004030fae */ /* 0x0003f0000d101d48 */
[----:B------:R1:W-:Y:S01]  /*16140*/  @P0 LDGSTS.E.BYPASS.LTC128B.128 [R3+0x3000], [R4.64+0x80], !P1 ;  /* 0x0300008004030fae */ /* 0x0003e2000c901d48 */
[C---:B------:R-:W-:Y:S02]  /*16150*/  ISETP.GE.AND P1, PT, R197.reuse, 0x1, PT ;  /* 0x00000001c500780c */ /* 0x040fe40003f26270 */
[----:B------:R-:W-:Y:S04]  /*16160*/  IADD3 R197, R197, 0x1, RZ ;  /* 0x00000001c5c57810 */ /* 0x000fe80007ffe0ff */
[----:B------:R-:W-:Y:S01]  /*16170*/  SEL R197, R197, RZ, !P1 ;  /* 0x000000ffc5c57207 */ /* 0x000fe20004800000 */
[----:B------:R1:W-:Y:S01]  /*16180*/  @P0 LDGSTS.E.BYPASS.LTC128B.128 [R3+0x5000], [R4.64+0x100], !P5 ;  /* 0x0500010004030fae */ /* 0x0003e2000e901d48 */
[C---:B------:R-:W-:Y:S02]  /*16190*/  ISETP.GT.AND P0, PT, R240.reuse, R239, PT ;  /* 0x000000eff000720c */ /* 0x040fe40003f04270 */
[----:B------:R-:W-:Y:S05]  /*161a0*/  IADD3 R240, R240, -0x1, RZ ;  /* 0xfffffffff0f07810 */ /* 0x000fea0007ffe0ff */
[----:B------:R-:W0:Y:S01]  /*161b0*/  LDGDEPBAR ;  /* 0x00000000000079af */ /* 0x000e220000000000 */
[----:B-1----:R-:W-:Y:S05]  /*161c0*/  MOV R3, R0 ;  /* 0x0000000000037202 */ /* 0x002fea0000000f00 */
[----:B------:R-:W-:-:S05]  /*161d0*/  @P0 BRA `(.L_x_1946) ;  /* 0xffffccb000000947 */ /* 0x000fca000383ffff */
.L_x_1937:
[----:B------:R-:W-:Y:S02]  /*161e0*/  ISETP.NE.AND P1, PT, R220, 0x1, PT ;  /* 0x00000001dc00780c */ /* 0x000fe40003f25270 */
[----:B------:R-:W-:-:S02]  /*161f0*/  IADD3 R6, R224, 0x7f, RZ ;  /* 0x0000007fe0067810 */ /* 0x000fc40007ffe0ff */
[----:B------:R-:W-:Y:S02]  /*16200*/  ISETP.GE.AND P0, PT, R205, 0x1, PT ;  /* 0x00000001cd00780c */ /* 0x000fe40003f06270 */
[----:B------:R-:W-:-:S07]  /*16210*/  IADD3 R3, R226, 0x1, -R223 ;  /* 0x00000001e2037810 */ /* 0x000fce0007ffe8df */
        /* <DEDUP_REMOVED lines=15> */
.L_x_1949:
[----:B------:R-:W-:-:S04]  /*16310*/  MOV R3, c[0x0][0x32c] ;  /* 0x0000cb0000037a02 */ /* 0x000fc80000000f00 */
[----:B------:R-:W-:-:S13]  /*16320*/  ISETP.NE.AND P0, PT, R3, 0x1, PT ;  /* 0x000000010300780c */ /* 0x000fda0003f05270 */
[----:B------:R-:W-:-:S05]  /*16330*/  @P0 IMAD.HI.U32 R3, R5, c[0x0][0x330], RZ ;  /* 0x0000cc0005030a27 */ /* 0x000fca00078e00ff */
[----:B------:R-:W-:Y:S02]  /*16340*/  @P0 SHF.R.U32.HI R5, RZ, c[0x0][0x334], R3 ;  /* 0x0000cd00ff050a19 */ /* 0x000fe40000011603 */
.L_x_1950:
[----:B------:R-:W-:Y:S05]  /*16350*/  BSYNC B0 ;  /* 0x0000000000007941 */ /* 0x000fea0003800000 */
.L_x_1948:
[----:B------:R-:W-:-:S05]  /*16360*/  IMAD R5, R5, c[0x0][0x32c], RZ ;  /* 0x0000cb0005057a24 */ /* 0x000fca00078e02ff */
[----:B------:R-:W-:-:S04]  /*16370*/  IMNMX R4, R4, R5, !PT ;  /* 0x0000000504047217 */ /* 0x000fc80007800200 */
.L_x_1947:
        /* <DEDUP_REMOVED lines=10> */
.L_x_1952:
        /* <DEDUP_REMOVED lines=11> */
[----:B------:R-:W-:Y:S02]  /*164d0*/  @!P0 MOV R2, c[0x0][0x208] ;  /* 0x0000820000028a02 */ /* 0x000fe40000000f00 */
[----:B------:R-:W-:Y:S01]  /*164e0*/  @!P0 MOV R169, c[0x0][0x20c] ;  /* 0x0000830000a98a02 */ /* 0x000fe20000000f00 */
[----:B------:R-:W-:Y:S01]  /*164f0*/  @!P0 IMAD R0, R0, c[0x0][0x208], RZ ;  /* 0x0000820000008a24 */ /* 0x000fe200078e02ff */
[----:B------:R-:W-:Y:S01]  /*16500*/  @!P0 SHF.L.U32 R167, R32, 0x6, RZ ;  /* 0x0000000620a78819 */ /* 0x000fe200000006ff */
[----:B------:R-:W-:Y:S01]  /*16510*/  @!P0 IMAD R180, R234, 0x6000, R10 ;  /* 0x00006000eab48824 */ /* 0x000fe200078e020a */
[----:B------:R-:W-:Y:S01]  /*16520*/  LDSM.16.M88.4 R36, [R196] ;  /* 0x00000000c424783b */ /* 0x000fe20000000200 */
[----:B------:R-:W-:Y:S01]  /*16530*/  @!P0 IMAD R0, R240, c[0x0][0x20c], R0 ;  /* 0x00008300f0008a24 */ /* 0x000fe200078e0200 */
[----:B------:R-:W-:Y:S02]  /*16540*/  @!P0 IADD3 R165, P3, R167, R232, RZ ;  /* 0x000000e8a7a58210 */ /* 0x000fe40007f7e0ff */
[----:B------:R-:W-:Y:S02]  /*16550*/  @!P0 LEA R167, P1, R2, R167, 0x5 ;  /* 0x000000a702a78211 */ /* 0x000fe400078228ff */
[----:B------:R-:W-:Y:S02]  /*16560*/  @!P0 IADD3 R0, R33, R0, RZ ;  /* 0x0000000021008210 */ /* 0x000fe40007ffe0ff */
[----:B------:R-:W1:Y:S01]  /*16570*/  LDSM.16.M88.4 R12, [R184] ;  /* 0x00000000b80c783b */ /* 0x000e620000000200 */
[C---:B------:R-:W-:Y:S02]  /*16580*/  @!P0 LEA R176, P2, R165.reuse, c[0x0][0x1f8], 0x1 ;  /* 0x00007e00a5b08a11 */ /* 0x040fe400078408ff */
[----:B------:R-:W-:Y:S04]  /*16590*/  @!P0 SHF.L.U64.HI R0, R32, 0x6, R0 ;  /* 0x0000000620008819 */ /* 0x000fe80000010200 */
[-C--:B------:R-:W-:Y:S01]  /*165a0*/  @!P0 IADD3.X R164, R0, R227.reuse, RZ, P3, !PT ;  /* 0x000000e300a48210 */ /* 0x080fe20001ffe4ff */
[----:B------:R-:W2:Y:S01]  /*165b0*/  LDSM.16.M88.4 R20, [R184+0x800] ;  /* 0x00080000b814783b */ /* 0x000ea20000000200 */
[----:B------:R-:W-:Y:S02]  /*165c0*/  @!P0 LEA.HI.X R2, R2, R0, R169, 0x5, P1 ;  /* 0x0000000002028211 */ /* 0x000fe400008f2ca9 */
[----:B------:R-:W-:Y:S02]  /*165d0*/  @!P0 LEA.HI.X R177, R165, c[0x0][0x1fc], R164, 0x1, P2 ;  /* 0x00007f00a5b18a11 */ /* 0x000fe400010f0ca4 */
[----:B------:R-:W-:Y:S02]  /*165e0*/  @!P0 IADD3 R0, P3, R167, R232, RZ ;  /* 0x000000e8a7008210 */ /* 0x000fe40007f7e0ff */
[----:B------:R-:W-:Y:S01]  /*165f0*/  @!P0 ISETP.GE.AND P2, PT, R228, c[0x0][0x1d4], PT ;  /* 0x00007500e4008a0c */ /* 0x000fe20003f46270 */
[----:B------:R-:W3:Y:S01]  /*16600*/  LDSM.16.M88.4 R28, [R184+0x1000] ;  /* 0x00100000b81c783b */ /* 0x000ee20000000200 */
[----:B------:R-:W-:Y:S07]  /*16610*/  @!P0 ISETP.GE.AND P1, PT, R212, c[0x0][0x1d4], PT ;  /* 0x00007500d4008a0c */ /* 0x000fee0003f26270 */
[----:B------:R-:W4:Y:S08]  /*16620*/  LDSM.16.M88.4 R148, [R184+0x1800] ;  /* 0x00180000b894783b */ /* 0x000f300000000200 */
[----:B------:R-:W-:Y:S01]  /*16630*/  LDSM.16.M88.4 R152, [R193] ;  /* 0x00000000c198783b */ /* 0x000fe20000000200 */
[C---:B-1----:R-:W-:Y:S07]  /*16640*/  HMMA.16816.F32.BF16 R4, R36.reuse, R12, RZ ;  /* 0x0000000c2404723c */ /* 0x042fee00000418ff */
[----:B------:R-:W1:Y:S01]  /*16650*/  LDSM.16.M88.4 R156, [R8] ;  /* 0x00000000089c783b */ /* 0x000e620000000200 */
[C---:B------:R-:W-:Y:S07]  /*16660*/  HMMA.16816.F32.BF16 R12, R36.reuse, R14, RZ ;  /* 0x0000000e240c723c */ /* 0x040fee00000418ff */
[----:B------:R-:W5:Y:S01]  /*16670*/  LDSM.16.M88.4 R160, [R8+0x800] ;  /* 0x0008000008a0783b */ /* 0x000f620000000200 */
[C---:B--2---:R-:W-:Y:S07]  /*16680*/  HMMA.16816.F32.BF16 R16, R36.reuse, R20, RZ ;  /* 0x000000142410723c */ /* 0x044fee00000418ff */
[----:B------:R-:W2:Y:S01]  /*16690*/  LDSM.16.M88.4 R164, [R8+0x1000] ;  /* 0x0010000008a4783b */ /* 0x000ea20000000200 */
[C---:B------:R-:W-:Y:S08]  /*166a0*/  HMMA.16816.F32.BF16 R20, R36.reuse, R22, RZ ;  /* 0x000000162414723c */ /* 0x040ff000000418ff */
[C---:B---3--:R-:W-:Y:S08]  /*166b0*/  HMMA.16816.F32.BF16 R24, R36.reuse, R28, RZ ;  /* 0x0000001c2418723c */ /* 0x048ff000000418ff */
[C---:B------:R-:W-:Y:S08]  /*166c0*/  HMMA.16816.F32.BF16 R28, R36.reuse, R30, RZ ;  /* 0x0000001e241c723c */ /* 0x040ff000000418ff */
[C---:B----4-:R-:W-:Y:S07]  /*166d0*/  HMMA.16816.F32.BF16 R32, R36.reuse, R148, RZ ;  /* 0x000000942420723c */ /* 0x050fee00000418ff */
[----:B------:R-:W-:Y:S01]  /*166e0*/  @!P0 IADD3.X R149, R2, R227, RZ, P3, !PT ;  /* 0x000000e302958210 */ /* 0x000fe20001ffe4ff */
[----:B------:R-:W-:Y:S01]  /*166f0*/  HMMA.16816.F32.BF16 R36, R36, R150, RZ ;  /* 0x000000962424723c */ /* 0x000fe200000418ff */
[C---:B------:R-:W-:Y:S03]  /*16700*/  @!P0 LEA R182, P3, R0.reuse, c[0x0][0x1f8], 0x1 ;  /* 0x00007e0000b68a11 */ /* 0x040fe600078608ff */
[C---:B------:R-:W-:Y:S02]  /*16710*/  IADD3 R2, R199.reuse, R8, RZ ;  /* 0x00000008c7027210 */ /* 0x040fe40007ffe0ff */
[----:B------:R-:W-:Y:S02]  /*16720*/  @!P0 LEA.HI.X R183, R0, c[0x0][0x1fc], R149, 0x1, P3 ;  /* 0x00007f0000b78a11 */ /* 0x000fe400018f0c95 */
[C---:B-1----:R-:W-:Y:S01]  /*16730*/  HMMA.16816.F32.BF16 R4, R152.reuse, R156, R4 ;  /* 0x0000009c9804723c */ /* 0x042fe20000041804 */
[----:B------:R-:W1:Y:S04]  /*16740*/  LDSM.16.M88.4 R148, [R8+0x1800] ;  /* 0x001800000894783b */ /* 0x000e680000000200 */
[----:B------:R-:W-:Y:S03]  /*16750*/  IADD3 R0, R199, R184, RZ ;  /* 0x000000b8c7007210 */ /* 0x000fe60007ffe0ff */
[C---:B------:R-:W-:Y:S01]  /*16760*/  HMMA.16816.F32.BF16 R12, R152.reuse, R158, R12 ;  /* 0x0000009e980c723c */ /* 0x040fe2000004180c */
[----:B------:R-:W-:Y:S01]  /*16770*/  @!PT LDS RZ, [RZ] ;  /* 0x00000000fffff984 */ /* 0x000fe20000000800 */
[----:B------:R-:W-:Y:S01]  /*16780*/  @!PT LDS RZ, [RZ] ;  /* 0x00000000fffff984 */ /* 0x000fe20000000800 */
[----:B------:R-:W-:Y:S01]  /*16790*/  @!PT LDS RZ, [RZ] ;  /* 0x00000000fffff984 */ /* 0x000fe20000000800 */
[----:B------:R3:W-:Y:S07]  /*167a0*/  @!P0 LDGSTS.E.BYPASS.LTC128B.128 [R180], [R176.64], !P2 ;  /* 0x00000000b0b48fae */ /* 0x0007ee000d101d48 */
[C---:B-----5:R-:W-:Y:S01]  /*167b0*/  HMMA.16816.F32.BF16 R16, R152.reuse, R160, R16 ;  /* 0x000000a09810723c */ /* 0x060fe20000041810 */
[----:B------:R3:W-:Y:S07]  /*167c0*/  @!P0 LDGSTS.E.BYPASS.LTC128B.128 [R180+0x2000], [R176.64+0x80], !P1 ;  /* 0x02000080b0b48fae */ /* 0x0007ee000c901d48 */
[C---:B------:R-:W-:Y:S01]  /*167d0*/  HMMA.16816.F32.BF16 R20, R152.reuse, R162, R20 ;  /* 0x000000a29814723c */ /* 0x040fe20000041814 */
[----:B------:R3:W-:Y:S07]  /*167e0*/  @!P0 LDGSTS.E.BYPASS.LTC128B.128 [R180+0x4000], [R176.64+0x100], !P5 ;  /* 0x04000100b0b48fae */ /* 0x0007ee000e901d48 */
[C---:B--2---:R-:W-:Y:S01]  /*167f0*/  HMMA.16816.F32.BF16 R24, R152.reuse, R164, R24 ;  /* 0x000000a49818723c */ /* 0x044fe20000041818 */
        /* <DEDUP_REMOVED lines=246> */
[----:B------:R-:W-:Y:S02]  /*17760*/  FMUL.FTZ R123, R3, R123 ;  /* 0x0000007b037b7220 */ /* 0x000fe40000410000 */
[--C-:B------:R-:W-:Y:S02]  /*17770*/  FFMA.FTZ R200, R34, c[0x0][0x2d0], -R179.reuse ;  /* 0x0000b40022c87a23 */ /* 0x100fe400000108b3 */
[--C-:B------:R-:W-:Y:S02]  /*17780*/  FFMA.FTZ R201, R35, c[0x0][0x2d0], -R179.reuse ;  /* 0x0000b40023c97a23 */ /* 0x100fe400000108b3 */
[C---:B------:R-:W-:Y:S02]  /*17790*/  FMUL.FTZ R124, R8.reuse, R124 ;  /* 0x0000007c087c7220 */ /* 0x040fe40000410000 */
[C---:B------:R-:W-:Y:S01]  /*177a0*/  FMUL.FTZ R125, R8.reuse, R125 ;  /* 0x0000007d087d7220 */ /* 0x040fe20000410000 */
        /* <DEDUP_REMOVED lines=16> */
[----:B-----5:R-:W-:Y:S01]  /*178b0*/  F2FP.BF16.PACK_AB R135, R178, R177 ;  /* 0x000000b1b287723e */ /* 0x020fe200000010ff */
[C---:B------:R-:W-:Y:S02]  /*178c0*/  FMUL.FTZ R50, R3.reuse, R50 ;  /* 0x0000003203327220 */ /* 0x040fe40000410000 */
[C---:B------:R-:W-:Y:S02]  /*178d0*/  FMUL.FTZ R51, R3.reuse, R51 ;  /* 0x0000003303337220 */ /* 0x040fe40000410000 */
[C---:B------:R-:W-:Y:S01]  /*178e0*/  FMUL.FTZ R52, R8.reuse, R52 ;  /* 0x0000003408347220 */ /* 0x040fe20000410000 */
[----:B------:R-:W2:Y:S01]  /*178f0*/  MUFU.EX2 R184, R184 ;  /* 0x000000b800b87308 */ /* 0x000ea20000000800 */
        /* <DEDUP_REMOVED lines=107> */
[C---:B-----5:R-:W-:Y:S01]  /*17fb0*/  F2FP.BF16.PACK_AB R17, R185.reuse, R186 ;  /* 0x000000bab911723e */ /* 0x060fe200000010ff */
        /* <DEDUP_REMOVED lines=8> */
[----:B------:R-:W-:Y:S04]  /*18040*/  FADD.FTZ R181, R181, R172 ;  /* 0x000000acb5b57221 */ /* 0x000fe80000010000 */
[C---:B------:R-:W-:Y:S04]  /*18050*/  HMMA.16816.F32.BF16 R104, R16.reuse, R156, R104 ;  /* 0x0000009c1068723c */ /* 0x040fe80000041868 */
[----:B------:R-:W-:Y:S04]  /*18060*/  FADD.FTZ R182, R182, R181 ;  /* 0x000000b5b6b67221 */ /* 0x000fe80000010000 */
[C---:B------:R-:W-:Y:S01]  /*18070*/  HMMA.16816.F32.BF16 R108, R16.reuse, R158, R108 ;  /* 0x0000009e106c723c */ /* 0x040fe2000004186c */
[----:B------:R-:W-:Y:S03]  /*18080*/  LDSM.16.MT88.4 R156, [R9+0x3000] ;  /* 0x00300000099c783b */ /* 0x000fe60000004200 */
        /* <DEDUP_REMOVED lines=27> */
[----:B------:R-:W-:Y:S01]  /*18240*/  MUFU.EX2 R162, R162 ;  /* 0x000000a200a27308 */ /* 0x000fe20000000800 */
[----:B------:R-:W1:Y:S02]  /*18250*/  LDSM.16.MT88.4 R132, [R168+0x4800] ;  /* 0x00480000a884783b */ /* 0x000e640000004200 */
[C---:B---3--:R-:W-:Y:S07]  /*18260*/  HMMA.16816.F32.BF16 R64, R16.reuse, R128, R64 ;  /* 0x000000801040723c */ /* 0x048fee0000041840 */
[----:B------:R-:W3:Y:S01]  /*18270*/  MUFU.EX2 R163, R163 ;  /* 0x000000a300a37308 */ /* 0x000ee20000000800 */
        /* <DEDUP_REMOVED lines=88> */
[----:B------:R-:W-:Y:S05]  /*18800*/  ISETP.GE.AND P0, PT, R28, R231, PT ;  /* 0x000000e71c00720c */ /* 0x000fea0003f06270 */
[C---:B------:R-:W-:Y:S08]  /*18810*/  HMMA.16816.F32.BF16 R112, R16.reuse, R32, R112 ;  /* 0x000000201070723c */ /* 0x040ff00000041870 */
[C---:B------:R-:W-:Y:S04]  /*18820*/  HMMA.16816.F32.BF16 R116, R16.reuse, R34, R116 ;  /* 0x000000221074723c */ /* 0x040fe80000041874 */
[----:B------:R-:W-:Y:S04]  /*18830*/  @P0 SHF.R.S32.HI R8, RZ, 0x1f, R28 ;  /* 0x0000001fff080819 */ /* 0x000fe8000001141c */
[C---:B------:R-:W-:Y:S04]  /*18840*/  HMMA.16816.F32.BF16 R120, R16.reuse, R36, R120 ;  /* 0x000000241078723c */ /* 0x040fe80000041878 */
[----:B------:R-:W-:Y:S01]  /*18850*/  @P0 IMAD R3, R8, c[0x0][0x1e0], RZ ;  /* 0x0000780008030a24 */ /* 0x000fe200078e02ff */
[----:B------:R-:W-:Y:S03]  /*18860*/  @P0 MOV R8, c[0x0][0x1e0] ;  /* 0x0000780000080a02 */ /* 0x000fe60000000f00 */
[C---:B------:R-:W-:Y:S04]  /*18870*/  HMMA.16816.F32.BF16 R124, R16.reuse, R38, R124 ;  /* 0x00000026107c723c */ /* 0x040fe8000004187c */
[C---:B------:R-:W-:Y:S02]  /*18880*/  @P0 IMAD R3, R28.reuse, c[0x0][0x1e4], R3 ;  /* 0x000079001c030a24 */ /* 0x040fe400078e0203 */
[----:B------:R-:W-:Y:S02]  /*18890*/  @P0 IMAD.WIDE.U32 R28, R28, c[0x0][0x1e0], RZ ;  /* 0x000078001c1c0a25 */ /* 0x000fe400078e00ff */
[C---:B------:R-:W-:Y:S04]  /*188a0*/  HMMA.16816.F32.BF16 R40, R16.reuse, R148, R40 ;  /* 0x000000941028723c */ /* 0x040fe80000041828 */
[C---:B----4-:R-:W-:Y:S02]  /*188b0*/  @P0 SHF.L.U32 R9, R28.reuse, 0x6, RZ ;  /* 0x000000061c090819 */ /* 0x050fe400000006ff */
[----:B------:R-:W-:Y:S02]  /*188c0*/  @P0 IADD3 R3, R29, R3, RZ ;  /* 0x000000031d030210 */ /* 0x000fe40007ffe0ff */
[C---:B------:R-:W-:Y:S04]  /*188d0*/  HMMA.16816.F32.BF16 R44, R16.reuse, R150, R44 ;  /* 0x00000096102c723c */ /* 0x040fe8000004182c */
[----:B------:R-:W-:Y:S04]  /*188e0*/  @P0 SHF.L.U64.HI R3, R28, 0x6, R3 ;  /* 0x000000061c030819 */ /* 0x000fe80000010203 */
[C---:B------:R-:W-:Y:S08]  /*188f0*/  HMMA.16816.F32.BF16 R48, R16.reuse, R152, R48 ;  /* 0x000000981030723c */ /* 0x040ff00000041830 */
[C---:B------:R-:W-:Y:S08]  /*18900*/  HMMA.16816.F32.BF16 R52, R16.reuse, R154, R52 ;  /* 0x0000009a1034723c */ /* 0x040ff00000041834 */
[C---:B--2---:R-:W-:Y:S07]  /*18910*/  HMMA.16816.F32.BF16 R56, R16.reuse, R20, R56 ;  /* 0x000000141038723c */ /* 0x044fee0000041838 */
[----:B------:R-:W-:Y:S01]  /*18920*/  @P0 IADD3 R20, P3, R9, R236, RZ ;  /* 0x000000ec09140210 */ /* 0x000fe20007f7e0ff */
[C---:B------:R-:W-:Y:S01]  /*18930*/  HMMA.16816.F32.BF16 R60, R16.reuse, R22, R60 ;  /* 0x00000016103c723c */ /* 0x040fe2000004183c */
[----:B------:R-:W-:Y:S03]  /*18940*/  @P0 MOV R21, c[0x0][0x1e4] ;  /* 0x0000790000150a02 */ /* 0x000fe60000000f00 */
[----:B------:R-:W-:Y:S03]  /*18950*/  @P0 LEA R9, P1, R8, R9, 0x5 ;  /* 0x0000000908090211 */ /* 0x000fe600078228ff */
[C---:B------:R-:W-:Y:S01]  /*18960*/  @P0 LEA R22, P2, R20.reuse, c[0x0][0x1c8], 0x1 ;  /* 0x0000720014160a11 */ /* 0x040fe200078408ff */
[C---:B-1----:R-:W-:Y:S04]  /*18970*/  HMMA.16816.F32.BF16 R64, R16.reuse, R4, R64 ;  /* 0x000000041040723c */ /* 0x042fe80000041840 */
[----:B------:R-:W-:Y:S02]  /*18980*/  @P0 IADD3.X R23, R3, R230, RZ, P3, !PT ;  /* 0x000000e603170210 */ /* 0x000fe40001ffe4ff */
[----:B------:R-:W-:Y:S02]  /*18990*/  @P0 IADD3 R9, P3, R9, R236, RZ ;  /* 0x000000ec09090210 */ /* 0x000fe40007f7e0ff */
[C---:B------:R-:W-:Y:S01]  /*189a0*/  HMMA.16816.F32.BF16 R68, R16.reuse, R6, R68 ;  /* 0x000000061044723c */ /* 0x040fe20000041844 */
[----:B------:R-:W1:Y:S03]  /*189b0*/  LDSM.16.MT88.4 R4, [R168+0x5800] ;  /* 0x00580000a804783b */ /* 0x000e660000004200 */
[----:B------:R-:W-:Y:S02]  /*189c0*/  @P0 LEA.HI.X R23, R20, c[0x0][0x1cc], R23, 0x1, P2 ;  /* 0x0000730014170a11 */ /* 0x000fe400010f0c17 */
[----:B------:R-:W-:Y:S02]  /*189d0*/  @P0 ISETP.GE.AND P2, PT, R228, c[0x0][0x1d4], PT ;  /* 0x00007500e4000a0c */ /* 0x000fe40003f46270 */
[C---:B---3--:R-:W-:Y:S04]  /*189e0*/  HMMA.16816.F32.BF16 R72, R16.reuse, R12, R72 ;  /* 0x0000000c1048723c */ /* 0x048fe80000041848 */
[----:B------:R-:W-:Y:S01]  /*189f0*/  @P0 LEA.HI.X R21, R8, R3, R21, 0x5, P1 ;  /* 0x0000000308150211 */ /* 0x000fe200008f2c15 */
[----:B------:R-:W-:Y:S01]  /*18a00*/  FADD.FTZ R3, R187, R186 ;  /* 0x000000babb037221 */ /* 0x000fe20000010000 */
[C---:B------:R-:W-:Y:S02]  /*18a10*/  ISETP.GE.AND P1, PT, R234.reuse, 0x1, PT ;  /* 0x00000001ea00780c */ /* 0x040fe40003f26270 */
[C---:B------:R-:W-:Y:S01]  /*18a20*/  HMMA.16816.F32.BF16 R76, R16.reuse, R14, R76 ;  /* 0x0000000e104c723c */ /* 0x040fe2000004184c */
[----:B------:R-:W2:Y:S03]  /*18a30*/  LDSM.16.MT88.4 R12, [R169+0x5800] ;  /* 0x00580000a90c783b */ /* 0x000ea60000004200 */
[----:B------:R-:W-:Y:S01]  /*18a40*/  IADD3 R234, R234, 0x1, RZ ;  /* 0x00000001eaea7810 */ /* 0x000fe20007ffe0ff */
[----:B------:R-:W-:Y:S01]  /*18a50*/  FADD.FTZ R3, R188, R3 ;  /* 0x00000003bc037221 */ /* 0x000fe20000010000 */
[----:B------:R-:W-:Y:S02]  /*18a60*/  @P0 IADD3.X R8, R21, R230, RZ, P3, !PT ;  /* 0x000000e615080210 */ /* 0x000fe40001ffe4ff */
[----:B------:R-:W-:Y:S01]  /*18a70*/  SEL R234, R234, RZ, !P1 ;  /* 0x000000ffeaea7207 */ /* 0x000fe20004800000 */
[C---:B-----5:R-:W-:Y:S03]  /*18a80*/  HMMA.16816.F32.BF16 R80, R16.reuse, R24, R80 ;  /* 0x000000181050723c */ /* 0x060fe60000041850 */
[----:B------:R-:W-:Y:S01]  /*18a90*/  @P0 ISETP.GE.AND P1, PT, R212, c[0x0][0x1d4], PT ;  /* 0x00007500d4000a0c */ /* 0x000fe20003f26270 */
[----:B------:R-:W-:Y:S02]  /*18aa0*/  FADD.FTZ R164, R164, R3 ;  /* 0x00000003a4a47221 */ /* 0x000fe40000010000 */
[----:B------:R-:W-:Y:S02]  /*18ab0*/  @P0 IMAD R3, R234, 0x6000, R11 ;  /* 0x00006000ea030824 */ /* 0x000fe400078e020b */
[C---:B------:R-:W-:Y:S03]  /*18ac0*/  HMMA.16816.F32.BF16 R84, R16.reuse, R26, R84 ;  /* 0x0000001a1054723c */ /* 0x040fe60000041854 */
[----:B------:R-:W-:Y:S01]  /*18ad0*/  @!PT LDS RZ, [RZ] ;  /* 0x00000000fffff984 */ /* 0x000fe20000000800 */
[----:B------:R-:W-:Y:S01]  /*18ae0*/  @!PT LDS RZ, [RZ] ;  /* 0x00000000fffff984 */ /* 0x000fe20000000800 */
[----:B------:R-:W-:Y:S01]  /*18af0*/  @!PT LDS RZ, [RZ] ;  /* 0x00000000fffff984 */ /* 0x000fe20000000800 */
[----:B------:R3:W-:Y:S01]  /*18b00*/  @P0 LDGSTS.E.BYPASS.LTC128B.128 [R3], [R22.64], !P2 ;  /* 0x0000000016030fae */ /* 0x0007e2000d101d48 */
[----:B------:R-:W-:Y:S04]  /*18b10*/  FADD.FTZ R165, R165, R164 ;  /* 0x000000a4a5a57221 */ /* 0x000fe80000010000 */
[C---:B-1----:R-:W-:Y:S03]  /*18b20*/  HMMA.16816.F32.BF16 R88, R16.reuse, R4, R88 ;  /* 0x000000041058723c */ /* 0x042fe60000041858 */
[----:B------:R3:W-:Y:S01]  /*18b30*/  @P0 LDGSTS.E.BYPASS.LTC128B.128 [R3+0x2000], [R22.64+0x80], !P1 ;  /* 0x0200008016030fae */ /* 0x0007e2000c901d48 */
[----:B------:R-:W-:Y:S03]  /*18b40*/  FADD.FTZ R166, R166, R165 ;  /* 0x000000a5a6a67221 */ /* 0x000fe60000010000 */
[C---:B------:R-:W-:Y:S01]  /*18b50*/  @P0 LEA R4, P3, R9.reuse, c[0x0][0x1c8], 0x1 ;  /* 0x0000720009040a11 */ /* 0x040fe200078608ff */
[C---:B------:R-:W-:Y:S03]  /*18b60*/  HMMA.16816.F32.BF16 R92, R16.reuse, R6, R92 ;  /* 0x00000006105c723c */ /* 0x040fe6000004185c */
[----:B------:R3:W-:Y:S01]  /*18b70*/  @P0 LDGSTS.E.BYPASS.LTC128B.128 [R3+0x4000], [R22.64+0x100], !P5 ;  /* 0x0400010016030fae */ /* 0x0007e2000e901d48 */
[----:B------:R-:W-:Y:S01]  /*18b80*/  @P0 LEA.HI.X R5, R9, c[0x0][0x1cc], R8, 0x1, P3 ;  /* 0x0000730009050a11 */ /* 0x000fe200018f0c08 */
[----:B------:R-:W-:Y:S01]  /*18b90*/  FADD.FTZ R167, R167, R166 ;  /* 0x000000a6a7a77221 */ /* 0x000fe20000010000 */
[----:B------:R-:W-:Y:S02]  /*18ba0*/  MOV R9, R2 ;  /* 0x0000000200097202 */ /* 0x000fe40000000f00 */
[C---:B--2---:R-:W-:Y:S03]  /*18bb0*/  HMMA.16816.F32.BF16 R96, R16.reuse, R12, R96 ;  /* 0x0000000c1060723c */ /* 0x044fe60000041860 */
[----:B------:R3:W-:Y:S01]  /*18bc0*/  @P0 LDGSTS.E.BYPASS.LTC128B.128 [R3+0x1000], [R4.64], !P2 ;  /* 0x0100000004030fae */ /* 0x0007e2000d101d48 */
[----:B------:R-:W-:Y:S01]  /*18bd0*/  FADD.FTZ R200, R200, R167 ;  /* 0x000000a7c8c87221 */ /* 0x000fe20000010000 */
[----:B------:R-:W-:Y:S03]  /*18be0*/  IADD3 R6, R197, 0x1, RZ ;  /* 0x00000001c5067810 */ /* 0x000fe60007ffe0ff */
[----:B------:R-:W-:Y:S03]  /*18bf0*/  HMMA.16816.F32.BF16 R100, R16, R14, R100 ;  /* 0x0000000e1064723c */ /* 0x000fe60000041864 */
[----:B------:R3:W-:Y:S01]  /*18c00*/  @P0 LDGSTS.E.BYPASS.LTC128B.128 [R3+0x3000], [R4.64+0x80], !P1 ;  /* 0x0300008004030fae */ /* 0x0007e2000c901d48 */
[----:B------:R-:W-:Y:S01]  /*18c10*/  FADD.FTZ R201, R201, R200 ;  /* 0x000000c8c9c97221 */ /* 0x000fe20000010000 */
[----:B------:R-:W-:Y:S03]  /*18c20*/  ISETP.GE.AND P1, PT, R197, 0x1, PT ;  /* 0x00000001c500780c */ /* 0x000fe60003f26270 */
[----:B------:R-:W-:Y:S01]  /*18c30*/  FADD.FTZ R180, R180, R201 ;  /* 0x000000c9b4b47221 */ /* 0x000fe20000010000 */
[----:B------:R-:W-:Y:S02]  /*18c40*/  SEL R197, R6, RZ, !P1 ;  /* 0x000000ff06c57207 */ /* 0x000fe40004800000 */
[----:B------:R3:W-:Y:S01]  /*18c50*/  @P0 LDGSTS.E.BYPASS.LTC128B.128 [R3+0x5000], [R4.64+0x100], !P5 ;  /* 0x0500010004030fae */ /* 0x0007e2000e901d48 */
[----:B------:R-:W-:Y:S01]  /*18c60*/  ISETP.GT.AND P0, PT, R190, R191, PT ;  /* 0x000000bfbe00720c */ /* 0x000fe20003f04270 */
[----:B------:R-:W-:Y:S01]  /*18c70*/  FADD.FTZ R238, R179, R180 ;  /* 0x000000b4b3ee7221 */ /* 0x000fe20000010000 */
[----:B------:R-:W-:Y:S05]  /*18c80*/  MOV R190, R240 ;  /* 0x000000f000be7202 */ /* 0x000fea0000000f00 */
[----:B------:R-:W0:Y:S01]  /*18c90*/  LDGDEPBAR ;  /* 0x00000000000079af */ /* 0x000e220000000000 */
[----:B---3--:R-:W-:Y:S05]  /*18ca0*/  MOV R3, R0 ;  /* 0x0000000000037202 */ /* 0x008fea0000000f00 */
[----:B------:R-:W-:-:S05]  /*18cb0*/  @P0 BRA `(.L_x_1952) ;  /* 0xffffd76000000947 */ /* 0x000fca000383ffff */
.L_x_1951:
[----:B------:R-:W-:-:S13]  /*18cc0*/  ISETP.GE.AND P0, PT, R240, R231, PT ;  /* 0x000000e7f000720c */ /* 0x000fda0003f06270 */
[----:B------:R-:W-:Y:S05]  /*18cd0*/  @!P0 BRA `(.L_x_1953) ;  /* 0x0000337000008947 */ /* 0x000fea0003800000 */
[----:B------:R-:W-:Y:S02]  /*18ce0*/  MOV R3, R0 ;  /* 0x0000000000037202 */ /* 0x000fe40000000f00 */
[----:B------:R-:W-:Y:S02]  /*18cf0*/  MOV R8, R2 ;  /* 0x0000000200087202 */ /* 0x000fe40000000f00 */
.L_x_1962:
        /* <DEDUP_REMOVED lines=8> */
[----:B------:R-:W-:Y:S05]  /*18d80*/  IADD3 R202, R198, R201, R199 ;  /* 0x000000c9c6ca7210 */ /* 0x000fea0007ffe0c7 */
[----:B------:R-:W-:Y:S01]  /*18d90*/  @!P0 IADD3 R7, R240, -0x1, RZ ;  /* 0xfffffffff0078810 */ /* 0x000fe20007ffe0ff */
[----:B------:R-:W-:Y:S02]  /*18da0*/  @!P0 IMAD.MOV.U32 R25, RZ, RZ, c[0x0][0x208] ;  /* 0x00008200ff198624 */ /* 0x000fe400078e00ff */
[----:B------:R-:W-:Y:S01]  /*18db0*/  @!P0 IMAD.MOV.U32 R2, RZ, RZ, c[0x0][0x20c] ;  /* 0x00008300ff028624 */ /* 0x000fe200078e00ff */
[----:B------:R-:W-:Y:S01]  /*18dc0*/  @!P0 SHF.R.S32.HI R16, RZ, 0x1f, R7 ;  /* 0x0000001fff108819 */ /* 0x000fe20000011407 */
[C---:B------:R-:W-:Y:S01]  /*18dd0*/  @!P0 IMAD.WIDE.U32 R4, R7.reuse, c[0x0][0x208], RZ ;  /* 0x0000820007048a25 */ /* 0x040fe200078e00ff */
[----:B------:R-:W-:Y:S03]  /*18de0*/  LDSM.16.M88.4 R36, [R196] ;  /* 0x00000000c424783b */ /* 0x000fe60000000200 */
[----:B------:R-:W-:Y:S01]  /*18df0*/  @!P0 IMAD R16, R16, c[0x0][0x208], RZ ;  /* 0x0000820010108a24 */ /* 0x000fe200078e02ff */
[----:B------:R-:W-:Y:S01]  /*18e00*/  ULDC UR4, c[0x0][0x324] ;  /* 0x0000c90000047ab9 */ /* 0x000fe20000000800 */
[C---:B------:R-:W-:Y:S01]  /*18e10*/  @!P0 IMAD.SHL.U32 R17, R4.reuse, 0x40, RZ ;  /* 0x0000004004118824 */ /* 0x040fe200078e00ff */
[----:B------:R-:W-:Y:S01]  /*18e20*/  ULOP3.LUT UR4, URZ, UR4, URZ, 0x33, !UPT ;  /* 0x000000043f047292 */ /* 0x000fe2000f8e333f */
[----:B------:R-:W1:Y:S01]  /*18e30*/  LDSM.16.M88.4 R12, [R201] ;  /* 0x00000000c90c783b */ /* 0x000e620000000200 */
[----:B------:R-:W-:Y:S02]  /*18e40*/  @!P0 IMAD R16, R7, c[0x0][0x20c], R16 ;  /* 0x0000830007108a24 */ /* 0x000fe400078e0210 */
[----:B------:R-:W-:Y:S02]  /*18e50*/  @!P0 IADD3 R19, P3, R17, R232, RZ ;  /* 0x000000e811138210 */ /* 0x000fe40007f7e0ff */
[----:B------:R-:W2:Y:S01]  /*18e60*/  LDSM.16.M88.4 R20, [R201+0x800] ;  /* 0x00080000c914783b */ /* 0x000ea20000000200 */
[----:B------:R-:W-:Y:S01]  /*18e70*/  @!P0 IMAD.IADD R16, R5, 0x1, R16 ;  /* 0x0000000105108824 */ /* 0x000fe200078e0210 */
[----:B------:R-:W-:Y:S02]  /*18e80*/  @!P0 LEA R32, P2, R19, c[0x0][0x1f8], 0x1 ;  /* 0x00007e0013208a11 */ /* 0x000fe400078408ff */
[C---:B------:R-:W-:Y:S01]  /*18e90*/  @!P0 LEA R17, P1, R25.reuse, R17, 0x5 ;  /* 0x0000001119118211 */ /* 0x040fe200078228ff */
[----:B------:R-:W3:Y:S01]  /*18ea0*/  LDSM.16.M88.4 R28, [R201+0x1000] ;  /* 0x00100000c91c783b */ /* 0x000ee20000000200 */
[----:B------:R-:W-:Y:S04]  /*18eb0*/  @!P0 SHF.L.U64.HI R16, R4, 0x6, R16 ;  /* 0x0000000604108819 */ /* 0x000fe80000010210 */
[----:B------:R-:W4:Y:S01]  /*18ec0*/  LDSM.16.M88.4 R148, [R201+0x1800] ;  /* 0x00180000c994783b */ /* 0x000f220000000200 */
[--C-:B------:R-:W-:Y:S01]  /*18ed0*/  @!P0 IMAD.X R0, R16, 0x1, R227.reuse, P3 ;  /* 0x0000000110008824 */ /* 0x100fe200018e06e3 */
[----:B------:R-:W-:Y:S02]  /*18ee0*/  @!P0 LEA.HI.X R2, R25, R16, R2, 0x5, P1 ;  /* 0x0000001019028211 */ /* 0x000fe400008f2c02 */
        /* <DEDUP_REMOVED lines=8> */
[----:B------:R-:W-:Y:S01]  /*18f70*/  @!P0 LEA R188, P3, R0, c[0x0][0x1f8], 0x1 ;  /* 0x00007e0000bc8a11 */ /* 0x000fe200078608ff */
[----:B------:R-:W-:Y:S02]  /*18f80*/  @!P0 IMAD R2, R234, 0x6000, R10 ;  /* 0x00006000ea028824 */ /* 0x000fe400078e020a */
[----:B------:R-:W4:Y:S01]  /*18f90*/  LDSM.16.M88.4 R164, [R200+0x1000] ;  /* 0x00100000c8a4783b */ /* 0x000f220000000200 */
[----:B------:R-:W-:Y:S01]  /*18fa0*/  @!P0 LEA.HI.X R189, R0, c[0x0][0x1fc], R25, 0x1, P3 ;  /* 0x00007f0000bd8a11 */ /* 0x000fe200018f0c19 */
[C---:B------:R-:W-:Y:S01]  /*18fb0*/  IMAD.IADD R0, R199.reuse, 0x1, R201 ;  /* 0x00000001c7007824 */ /* 0x040fe200078e02c9 */
        /* <DEDUP_REMOVED lines=12> */
[----:B------:R2:W-:Y:S05]  /*19080*/  @!P0 LDGSTS.E.BYPASS.LTC128B.128 [R2+0x3000], [R188.64+0x80], !P1 ;  /* 0x03000080bc028fae */ /* 0x0005ea000c901d48 */
[C---:B---3--:R-:W-:Y:S01]  /*19090*/  HMMA.16816.F32.BF16 R24, R36.reuse, R28, RZ ;  /* 0x0000001c2418723c */ /* 0x048fe200000418ff */
[----:B------:R2:W-:Y:S01]  /*190a0*/  @!P0 LDGSTS.E.BYPASS.LTC128B.128 [R2+0x5000], [R188.64+0x100], !P5 ;  /* 0x05000100bc028fae */ /* 0x0005e2000e901d48 */
[C---:B------:R-:W-:Y:S02]  /*190b0*/  ISETP.GE.AND P0, PT, R234.reuse, 0x1, PT ;  /* 0x00000001ea00780c */ /* 0x040fe40003f06270 */
[----:B------:R-:W-:Y:S02]  /*190c0*/  IADD3 R234, R234, 0x1, RZ ;  /* 0x00000001eaea7810 */ /* 0x000fe40007ffe0ff */
[----:B------:R-:W-:Y:S02]  /*190d0*/  LDSM.16.M88.4 R172, [R192] ;  /* 0x00000000c0ac783b */ /* 0x000fe40000000200 */
[C---:B------:R-:W-:Y:S01]  /*190e0*/  HMMA.16816.F32.BF16 R28, R36.reuse, R30, RZ ;  /* 0x0000001e241c723c */ /* 0x040fe200000418ff */
[----:B------:R-:W-:Y:S02]  /*190f0*/  SEL R234, R234, RZ, !P0 ;  /* 0x000000ffeaea7207 */ /* 0x000fe40004000000 */
        /* <DEDUP_REMOVED lines=111> */
[----:B------:R1:W3:Y:S05]  /*197f0*/  LDSM.16.M88.4 R148, [R0+0x5800] ;  /* 0x005800000094783b */ /* 0x0002ea0000000200 */
[----:B------:R-:W-:Y:S02]  /*19800*/  LDSM.16.M88.4 R160, [R147+0x8000] ;  /* 0x0080000093a0783b */ /* 0x000fe40000000200 */
[C---:B--2---:R-:W-:Y:S08]  /*19810*/  HMMA.16816.F32.BF16 R4, R156.reuse, R172, R4 ;  /* 0x000000ac9c04723c */ /* 0x044ff00000041804 */
[C---:B------:R-:W-:Y:S01]  /*19820*/  HMMA.16816.F32.BF16 R12, R156.reuse, R174, R12 ;  /* 0x000000ae9c0c723c */ /* 0x040fe2000004180c */
[----:B------:R2:W3:Y:S07]  /*19830*/  LDSM.16.M88.4 R172, [R2+0x4000] ;  /* 0x0040000002ac783b */ /* 0x0004ee0000000200 */
[C---:B------:R-:W-:Y:S04]  /*19840*/  HMMA.16816.F32.BF16 R16, R156.reuse, R188, R16 ;  /* 0x000000bc9c10723c */ /* 0x040fe80000041810 */
[----:B-1----:R-:W-:Y:S04]  /*19850*/  IMAD.IADD R0, R213, 0x1, R224 ;  /* 0x00000001d5007824 */ /* 0x002fe800078e02e0 */
[C---:B------:R-:W-:Y:S01]  /*19860*/  HMMA.16816.F32.BF16 R20, R156.reuse, R190, R20 ;  /* 0x000000be9c14723c */ /* 0x040fe20000041814 */
[----:B------:R-:W-:Y:S07]  /*19870*/  LDSM.16.M88.4 R188, [R202+0x4800] ;  /* 0x00480000cabc783b */ /* 0x000fee0000000200 */
[C---:B-----5:R-:W-:Y:S04]  /*19880*/  HMMA.16816.F32.BF16 R24, R156.reuse, R164, R24 ;  /* 0x000000a49c18723c */ /* 0x060fe80000041818 */
[----:B--2---:R-:W-:Y:S04]  /*19890*/  @P4 IMAD.HI.U32 R2, R0, c[0x0][0x2c8], RZ ;  /* 0x0000b20000024a27 */ /* 0x004fe800078e00ff */
[C---:B------:R-:W-:Y:S01]  /*198a0*/  HMMA.16816.F32.BF16 R28, R156.reuse, R166, R28 ;  /* 0x000000a69c1c723c */ /* 0x040fe2000004181c */
[----:B------:R-:W-:Y:S03]  /*198b0*/  LDSM.16.M88.4 R164, [R202+0x5000] ;  /* 0x00500000caa4783b */ /* 0x000fe60000000200 */
[----:B------:R-:W-:Y:S02]  /*198c0*/  @P4 SHF.R.U32.HI R0, RZ, c[0x0][0x2cc], R2 ;  /* 0x0000b300ff004a19 */ /* 0x000fe40000011602 */
[----:B------:R-:W-:Y:S02]  /*198d0*/  ISETP.GE.AND P4, PT, R205, 0x1, PT ;  /* 0x00000001cd00780c */ /* 0x000fe40003f86270 */
[C---:B------:R-:W-:Y:S08]  /*198e0*/  HMMA.16816.F32.BF16 R32, R156.reuse, R152, R32 ;  /* 0x000000989c20723c */ /* 0x040ff00000041820 */
[----:B------:R-:W-:Y:S01]  /*198f0*/  HMMA.16816.F32.BF16 R36, R156, R154, R36 ;  /* 0x0000009a9c24723c */ /* 0x000fe20000041824 */
[----:B------:R-:W-:Y:S06]  /*19900*/  LDSM.16.M88.4 R152, [R202+0x5800] ;  /* 0x00580000ca98783b */ /* 0x000fec0000000200 */
[----:B------:R-:W-:Y:S01]  /*19910*/  IMAD.SHL.U32 R159, R240, 0x40, RZ ;  /* 0x00000040f09f7824 */ /* 0x000fe200078e00ff */
[C---:B---3--:R-:W-:Y:S05]  /*19920*/  HMMA.16816.F32.BF16 R4, R168.reuse, R176, R4 ;  /* 0x000000b0a804723c */ /* 0x048fea0000041804 */
[----:B------:R-:W-:Y:S03]  /*19930*/  IADD3 R2, -R218, 0x1, -R159 ;  /* 0x00000001da027810 */ /* 0x000fe60007ffe99f */
[C---:B------:R-:W-:Y:S04]  /*19940*/  HMMA.16816.F32.BF16 R12, R168.reuse, R178, R12 ;  /* 0x000000b2a80c723c */ /* 0x040fe8000004180c */
[----:B------:R-:W-:Y:S04]  /*19950*/  IADD3 R2, -R223, R2, R226 ;  /* 0x00000002df027210 */ /* 0x000fe80007ffe1e2 */
[C---:B----4-:R-:W-:Y:S08]  /*19960*/  HMMA.16816.F32.BF16 R16, R168.reuse, R180, R16 ;  /* 0x000000b4a810723c */ /* 0x050ff00000041810 */
[C---:B------:R-:W-:Y:S08]  /*19970*/  HMMA.16816.F32.BF16 R20, R168.reuse, R182, R20 ;  /* 0x000000b6a814723c */ /* 0x040ff00000041814 */
[C---:B------:R-:W-:Y:S08]  /*19980*/  HMMA.16816.F32.BF16 R24, R168.reuse, R184, R24 ;  /* 0x000000b8a818723c */ /* 0x040ff00000041818 */
[C---:B------:R-:W-:Y:S08]  /*19990*/  HMMA.16816.F32.BF16 R28, R168.reuse, R186, R28 ;  /* 0x000000baa81c723c */ /* 0x040ff0000004181c */
[C---:B------:R-:W-:Y:S01]  /*199a0*/  HMMA.16816.F32.BF16 R32, R168.reuse, R148, R32 ;  /* 0x00000094a820723c */ /* 0x040fe20000041820 */
[----:B------:R-:W1:Y:S06]  /*199b0*/  SHFL.IDX PT, R149, R0, RZ, 0x1c1f ;  /* 0x001c1fff00957589 */ /* 0x000e6c00000e0000 */
[C---:B------:R-:W-:Y:S01]  /*199c0*/  IADD3 R148, R2.reuse, c[0x0][0x328], RZ ;  /* 0x0000ca0002947a10 */ /* 0x040fe20007ffe0ff */
[----:B------:R-:W-:Y:S04]  /*199d0*/  HMMA.16816.F32.BF16 R36, R168, R150, R36 ;  /* 0x00000096a824723c */ /* 0x000fe80000041824 */
[----:B------:R-:W-:Y:S04]  /*199e0*/  IADD3 R2, R2, UR4, RZ ;  /* 0x0000000402027c10 */ /* 0x000fe8000fffe0ff */
[C---:B------:R-:W-:Y:S08]  /*199f0*/  HMMA.16816.F32.BF16 R4, R160.reuse, R172, R4 ;  /* 0x000000aca004723c */ /* 0x040ff00000041804 */
[C---:B------:R-:W-:Y:S04]  /*19a00*/  HMMA.16816.F32.BF16 R12, R160.reuse, R174, R12 ;  /* 0x000000aea00c723c */ /* 0x040fe8000004180c */
[--C-:B-1----:R-:W-:Y:S04]  /*19a10*/  IMAD.IADD R150, R2, 0x1, R149.reuse ;  /* 0x0000000102967824 */ /* 0x102fe800078e0295 */
[C---:B------:R-:W-:Y:S08]  /*19a20*/  HMMA.16816.F32.BF16 R16, R160.reuse, R188, R16 ;  /* 0x000000bca010723c */ /* 0x040ff00000041810 */
[C---:B------:R-:W-:Y:S08]  /*19a30*/  HMMA.16816.F32.BF16 R20, R160.reuse, R190, R20 ;  /* 0x000000bea014723c */ /* 0x040ff00000041814 */
[C---:B------:R-:W-:Y:S08]  /*19a40*/  HMMA.16816.F32.BF16 R24, R160.reuse, R164, R24 ;  /* 0x000000a4a018723c */ /* 0x040ff00000041818 */
[C---:B------:R-:W-:Y:S08]  /*19a50*/  HMMA.16816.F32.BF16 R28, R160.reuse, R166, R28 ;  /* 0x000000a6a01c723c */ /* 0x040ff0000004181c */
[C---:B------:R-:W-:Y:S07]  /*19a60*/  HMMA.16816.F32.BF16 R32, R160.reuse, R152, R32 ;  /* 0x00000098a020723c */ /* 0x040fee0000041820 */
[----:B------:R-:W-:Y:S01]  /*19a70*/  IMAD.IADD R152, R148, 0x1, R149 ;  /* 0x0000000194987824 */ /* 0x000fe200078e0295 */
        /* <DEDUP_REMOVED lines=15> */
.L_x_1956:
[----:B------:R-:W-:Y:S04]  /*19b70*/  MOV R149, c[0x0][0x32c] ;  /* 0x0000cb0000957a02 */ /* 0x000fe80000000f00 */
[----:B------:R-:W-:Y:S11]  /*19b80*/  ISETP.NE.AND P0, PT, R149, 0x1, PT ;  /* 0x000000019500780c */ /* 0x000ff60003f05270 */
[----:B------:R-:W-:Y:S02]  /*19b90*/  @!UPT UIADD3 URZ, URZ, URZ, URZ ;  /* 0x0000003f3f3ff290 */ /* 0x000fe4000fffe03f */
[----:B------:R-:W-:Y:S05]  /*19ba0*/  @P0 IMAD.HI.U32 R149, R154, c[0x0][0x330], RZ ;  /* 0x0000cc009a950a27 */ /* 0x000fea00078e00ff */
[----:B------:R-:W-:Y:S02]  /*19bb0*/  @P0 SHF.R.U32.HI R154, RZ, c[0x0][0x334], R149 ;  /* 0x0000cd00ff9a0a19 */ /* 0x000fe40000011695 */
.L_x_1957:
[----:B------:R-:W-:Y:S05]  /*19bc0*/  BSYNC B0 ;  /* 0x0000000000007941 */ /* 0x000fea0003800000 */
.L_x_1955:
[----:B------:R-:W-:Y:S04]  /*19bd0*/  IMAD R151, R154, c[0x0][0x32c], -R159 ;  /* 0x0000cb009a977a24 */ /* 0x000fe800078e0a9f */
[----:B------:R-:W-:Y:S05]  /*19be0*/  IMAD.IADD R151, R151, 0x1, -R218 ;  /* 0x0000000197977824 */ /* 0x000fea00078e0ada */
[----:B------:R-:W-:Y:S02]  /*19bf0*/  IADD3 R149, R151, c[0x0][0x32c], RZ ;  /* 0x0000cb0097957a10 */ /* 0x000fe40007ffe0ff */
[----:B------:R-:W-:Y:S02]  /*19c00*/  IMNMX R150, R150, R151, !PT ;  /* 0x0000009796967217 */ /* 0x000fe40007800200 */
[----:B------:R-:W-:Y:S02]  /*19c10*/  IMNMX R152, R152, R149, PT ;  /* 0x0000009598987217 */ /* 0x000fe40003800200 */
.L_x_1954:
        /* <DEDUP_REMOVED lines=66> */
.L_x_1960:
[----:B------:R-:W-:Y:S04]  /*1a040*/  MOV R4, c[0x0][0x32c] ;  /* 0x0000cb0000047a02 */ /* 0x000fe80000000f00 */
[----:B------:R-:W-:Y:S11]  /*1a050*/  ISETP.NE.AND P0, PT, R4, 0x1, PT ;  /* 0x000000010400780c */ /* 0x000ff60003f05270 */
[----:B------:R-:W-:Y:S02]  /*1a060*/  @!UPT UIADD3 URZ, URZ, URZ, URZ ;  /* 0x0000003f3f3ff290 */ /* 0x000fe4000fffe03f */
[----:B------:R-:W-:Y:S05]  /*1a070*/  @P0 IMAD.HI.U32 R4, R12, c[0x0][0x330], RZ ;  /* 0x0000cc000c040a27 */ /* 0x000fea00078e00ff */
[----:B------:R-:W-:Y:S02]  /*1a080*/  @P0 SHF.R.U32.HI R12, RZ, c[0x0][0x334], R4 ;  /* 0x0000cd00ff0c0a19 */ /* 0x000fe40000011604 */
.L_x_1961:
[----:B------:R-:W-:Y:S05]  /*1a090*/  BSYNC B0 ;  /* 0x0000000000007941 */ /* 0x000fea0003800000 */
.L_x_1959:
[----:B------:R-:W-:Y:S04]  /*1a0a0*/  IMAD R159, R12, c[0x0][0x32c], -R159 ;  /* 0x0000cb000c9f7a24 */ /* 0x000fe800078e0a9f */
[----:B------:R-:W-:Y:S05]  /*1a0b0*/  IMAD.IADD R159, R159, 0x1, -R218 ;  /* 0x000000019f9f7824 */ /* 0x000fea00078e0ada */
[----:B------:R-:W-:Y:S02]  /*1a0c0*/  IADD3 R17, R159, c[0x0][0x32c], RZ ;  /* 0x0000cb009f117a10 */ /* 0x000fe40007ffe0ff */
[----:B------:R-:W-:Y:S02]  /*1a0d0*/  IMNMX R2, R2, R159, !PT ;  /* 0x0000009f02027217 */ /* 0x000fe40007800200 */
[----:B------:R-:W-:Y:S02]  /*1a0e0*/  IMNMX R0, R0, R17, PT ;  /* 0x0000001100007217 */ /* 0x000fe40003800200 */
.L_x_1958:
        /* <DEDUP_REMOVED lines=57> */
[----:B------:R-:W-:Y:S01]  /*1a480*/  ISETP.LT.OR P2, PT, R0, 0x29, P4 ;  /* 0x000000290000780c */ /* 0x000fe20002741670 */
[----:B------:R-:W1:Y:S01]  /*1a490*/  SHFL.BFLY PT, R4, R7, 0x2, 0x1f ;  /* 0x0c401f0007047f89 */ /* 0x000e6200000e0000 */
[----:B------:R-:W-:Y:S02]  /*1a4a0*/  ISETP.GT.AND P0, PT, R2, 0x29, P1 ;  /* 0x000000290200780c */ /* 0x000fe40000f04270 */
[----:B------:R-:W-:Y:S02]  /*1a4b0*/  FMNMX.FTZ R15, R184, R15, !PT ;  /* 0x0000000fb80f7209 */ /* 0x000fe40007810000 */
[----:B------:R-:W-:Y:S02]  /*1a4c0*/  FSEL R150, R30, -INF , !P2 ;  /* 0xff8000001e967808 */ /* 0x000fe40005000000 */
[----:B------:R-:W-:Y:S02]  /*1a4d0*/  ISETP.LT.OR P0, PT, R0, 0x2a, P0 ;  /* 0x0000002a0000780c */ /* 0x000fe40000701670 */
        /* <DEDUP_REMOVED lines=11> */
[----:B------:R-:W-:Y:S02]  /*1a590*/  FMNMX.FTZ R15, R170, R15, !PT ;  /* 0x0000000faa0f7209 */ /* 0x000fe40007810000 */
[----:B------:R-:W-:Y:S02]  /*1a5a0*/  ISETP.GT.AND P0, PT, R2, 0x39, P1 ;  /* 0x000000390200780c */ /* 0x000fe40000f04270 */
[C---:B------:R-:W-:Y:S02]  /*1a5b0*/  ISETP.LT.OR P1, PT, R0.reuse, 0x39, P4 ;  /* 0x000000390000780c */ /* 0x040fe40002721670 */
[----:B------:R-:W-:Y:S02]  /*1a5c0*/  ISETP.LT.OR P0, PT, R0, 0x3a, P0 ;  /* 0x0000003a0000780c */ /* 0x000fe40000701670 */
[----:B------:R-:W-:Y:S02]  /*1a5d0*/  FSEL R154, R38, -INF , !P1 ;  /* 0xff800000269a7808 */ /* 0x000fe40004800000 */
        /* <DEDUP_REMOVED lines=21> */
[--C-:B------:R-:W-:Y:S02]  /*1a730*/  FFMA.FTZ R159, R5, c[0x0][0x2d0], -R172.reuse ;  /* 0x0000b400059f7a23 */ /* 0x100fe400000108ac */
[----:B------:R-:W-:Y:S02]  /*1a740*/  FMUL.FTZ R5, R4, c[0x0][0x2d0] ;  /* 0x0000b40004057a20 */ /* 0x000fe40000410000 */
[--C-:B------:R-:W-:Y:S01]  /*1a750*/  FFMA.FTZ R165, R157, c[0x0][0x2d0], -R172.reuse ;  /* 0x0000b4009da57a23 */ /* 0x100fe200000108ac */
[----:B------:R-:W-:Y:S01]  /*1a760*/  MUFU.EX2 R160, R160 ;  /* 0x000000a000a07308 */ /* 0x000fe20000000800 */
[--C-:B------:R-:W-:Y:S01]  /*1a770*/  FFMA.FTZ R162, R13, c[0x0][0x2d0], -R172.reuse ;  /* 0x0000b4000da27a23 */ /* 0x100fe200000108ac */
[----:B------:R-:W-:Y:S01]  /*1a780*/  IADD3 R157, R195, R158, RZ ;  /* 0x0000009ec39d7210 */ /* 0x000fe20007ffe0ff */
[--C-:B------:R-:W-:Y:S02]  /*1a790*/  FFMA.FTZ R188, R149, c[0x0][0x2d0], -R172.reuse ;  /* 0x0000b40095bc7a23 */ /* 0x100fe400000108ac */
[--C-:B------:R-:W-:Y:S02]  /*1a7a0*/  FFMA.FTZ R173, R173, c[0x0][0x2d0], -R172.reuse ;  /* 0x0000b400adad7a23 */ /* 0x100fe400000108ac */
[----:B------:R-:W2:Y:S01]  /*1a7b0*/  LDSM.16.MT88.4 R24, [R157] ;  /* 0x000000009d18783b */ /* 0x000ea20000004200 */
[--C-:B------:R-:W-:Y:S02]  /*1a7c0*/  FFMA.FTZ R174, R179, c[0x0][0x2d0], -R172.reuse ;  /* 0x0000b400b3ae7a23 */ /* 0x100fe400000108ac */
        /* <DEDUP_REMOVED lines=74> */
[C---:B------:R-:W-:Y:S01]  /*1ac70*/  FMUL.FTZ R46, R3.reuse, R46 ;  /* 0x0000002e032e7220 */ /* 0x040fe20000410000 */
        /* <DEDUP_REMOVED lines=78> */
[----:B------:R-:W-:Y:S02]  /*1b160*/  FMUL.FTZ R89, R8, R89 ;  /* 0x0000005908597220 */ /* 0x000fe40000410000 */
[C---:B------:R-:W-:Y:S01]  /*1b170*/  FMUL.FTZ R90, R3.reuse, R90 ;  /* 0x0000005a035a7220 */ /* 0x040fe20000410000 */
[C---:B------:R-:W-:Y:S01]  /*1b180*/  HMMA.16816.F32.BF16 R84, R16.reuse, R22, R84 ;  /* 0x000000161054723c */ /* 0x040fe20000041854 */
[----:B------:R-:W1:Y:S03]  /*1b190*/  LDSM.16.MT88.4 R20, [R158+0x800] ;  /* 0x000800009e14783b */ /* 0x000e660000004200 */
[C---:B------:R-:W-:Y:S02]  /*1b1a0*/  FMUL.FTZ R91, R3.reuse, R91 ;  /* 0x0000005b035b7220 */ /* 0x040fe40000410000 */
[--C-:B------:R-:W-:Y:S02]  /*1b1b0*/  FFMA.FTZ R177, R180, c[0x0][0x2d0], -R153.reuse ;  /* 0x0000b400b4b17a23 */ /* 0x100fe40000010899 */
[--C-:B------:R-:W-:Y:S02]  /*1b1c0*/  FFMA.FTZ R180, R36, c[0x0][0x2d0], -R153.reuse ;  /* 0x0000b40024b47a23 */ /* 0x100fe40000010899 */
[----:B------:R-:W-:Y:S01]  /*1b1d0*/  LDSM.16.MT88.4 R36, [R9+0x800] ;  /* 0x000800000924783b */ /* 0x000fe20000004200 */
[C---:B--2---:R-:W-:Y:S01]  /*1b1e0*/  HMMA.16816.F32.BF16 R88, R16.reuse, R24, R88 ;  /* 0x000000181058723c */ /* 0x044fe20000041858 */
[----:B------:R-:W-:Y:S02]  /*1b1f0*/  MUFU.EX2 R177, R177 ;  /* 0x000000b100b17308 */ /* 0x000fe40000000800 */
[--C-:B------:R-:W-:Y:S02]  /*1b200*/  FFMA.FTZ R178, R178, c[0x0][0x2d0], -R153.reuse ;  /* 0x0000b400b2b27a23 */ /* 0x100fe40000010899 */
[C---:B------:R-:W-:Y:S02]  /*1b210*/  FMUL.FTZ R92, R8.reuse, R92 ;  /* 0x0000005c085c7220 */ /* 0x040fe40000410000 */
[C---:B------:R-:W-:Y:S02]  /*1b220*/  FMUL.FTZ R93, R8.reuse, R93 ;  /* 0x0000005d085d7220 */ /* 0x040fe40000410000 */
[C---:B------:R-:W-:Y:S02]  /*1b230*/  FMUL.FTZ R94, R3.reuse, R94 ;  /* 0x0000005e035e7220 */ /* 0x040fe40000410000 */
[----:B------:R-:W2:Y:S01]  /*1b240*/  MUFU.EX2 R178, R178 ;  /* 0x000000b200b27308 */ /* 0x000ea20000000800 */
[C---:B------:R-:W-:Y:S02]  /*1b250*/  FMUL.FTZ R95, R3.reuse, R95 ;  /* 0x0000005f035f7220 */ /* 0x040fe40000410000 */
[C---:B------:R-:W-:Y:S02]  /*1b260*/  FMUL.FTZ R96, R8.reuse, R96 ;  /* 0x0000006008607220 */ /* 0x040fe40000410000 */
[C---:B------:R-:W-:Y:S02]  /*1b270*/  FMUL.FTZ R97, R8.reuse, R97 ;  /* 0x0000006108617220 */ /* 0x040fe40000410000 */
[C---:B------:R-:W-:Y:S01]  /*1b280*/  FMUL.FTZ R98, R3.reuse, R98 ;  /* 0x0000006203627220 */ /* 0x040fe20000410000 */
[C---:B------:R-:W-:Y:S01]  /*1b290*/  HMMA.16816.F32.BF16 R92, R16.reuse, R26, R92 ;  /* 0x0000001a105c723c */ /* 0x040fe2000004185c */
[----:B------:R-:W1:Y:S01]  /*1b2a0*/  LDSM.16.MT88.4 R24, [R156+0x800] ;  /* 0x000800009c18783b */ /* 0x000e620000004200 */
[----:B------:R-:W2:Y:S01]  /*1b2b0*/  MUFU.EX2 R180, R180 ;  /* 0x000000b400b47308 */ /* 0x000ea20000000800 */
[C---:B------:R-:W-:Y:S02]  /*1b2c0*/  FMUL.FTZ R99, R3.reuse, R99 ;  /* 0x0000006303637220 */ /* 0x040fe40000410000 */
[C---:B------:R-:W-:Y:S02]  /*1b2d0*/  FMUL.FTZ R100, R8.reuse, R100 ;  /* 0x0000006408647220 */ /* 0x040fe40000410000 */
[----:B------:R-:W-:Y:S02]  /*1b2e0*/  FMUL.FTZ R101, R8, R101 ;  /* 0x0000006508657220 */ /* 0x000fe40000410000 */
[C---:B------:R-:W-:Y:S01]  /*1b2f0*/  FMUL.FTZ R102, R3.reuse, R102 ;  /* 0x0000006603667220 */ /* 0x040fe20000410000 */
[C---:B-----5:R-:W-:Y:S03]  /*1b300*/  HMMA.16816.F32.BF16 R96, R16.reuse, R28, R96 ;  /* 0x0000001c1060723c */ /* 0x060fe60000041860 */
[----:B------:R-:W-:Y:S02]  /*1b310*/  FMUL.FTZ R103, R3, R103 ;  /* 0x0000006703677220 */ /* 0x000fe40000410000 */
[--C-:B------:R-:W-:Y:S02]  /*1b320*/  FFMA.FTZ R184, R184, c[0x0][0x2d0], -R153.reuse ;  /* 0x0000b400b8b87a23 */ /* 0x100fe40000010899 */
[--C-:B------:R-:W-:Y:S02]  /*1b330*/  FFMA.FTZ R185, R182, c[0x0][0x2d0], -R153.reuse ;  /* 0x0000b400b6b97a23 */ /* 0x100fe40000010899 */
[--C-:B------:R-:W-:Y:S01]  /*1b340*/  FFMA.FTZ R182, R150, c[0x0][0x2d0], -R153.reuse ;  /* 0x0000b40096b67a23 */ /* 0x100fe20000010899 */
[----:B------:R-:W-:Y:S01]  /*1b350*/  HMMA.16816.F32.BF16 R100, R16, R30, R100 ;  /* 0x0000001e1064723c */ /* 0x000fe20000041864 */
[----:B------:R-:W5:Y:S01]  /*1b360*/  LDSM.16.MT88.4 R28, [R156+0x2800] ;  /* 0x002800009c1c783b */ /* 0x000f620000004200 */
[----:B------:R-:W-:Y:S01]  /*1b370*/  MUFU.EX2 R184, R184 ;  /* 0x000000b800b87308 */ /* 0x000fe20000000800 */
[--C-:B------:R-:W-:Y:S02]  /*1b380*/  FFMA.FTZ R171, R171, c[0x0][0x2d0], -R172.reuse ;  /* 0x0000b400abab7a23 */ /* 0x100fe400000108ac */
[--C-:B------:R-:W-:Y:S02]  /*1b390*/  FFMA.FTZ R190, R169, c[0x0][0x2d0], -R172.reuse ;  /* 0x0000b400a9be7a23 */ /* 0x100fe400000108ac */
[----:B---3--:R-:W-:Y:S01]  /*1b3a0*/  F2FP.BF16.PACK_AB R16, R174, R173 ;  /* 0x000000adae10723e */ /* 0x008fe200000010ff */
[--C-:B------:R-:W-:Y:S01]  /*1b3b0*/  FFMA.FTZ R167, R167, c[0x0][0x2d0], -R172.reuse ;  /* 0x0000b400a7a77a23 */ /* 0x100fe200000108ac */
[----:B----4-:R-:W-:Y:S01]  /*1b3c0*/  F2FP.BF16.PACK_AB R18, R176, R175 ;  /* 0x000000afb012723e */ /* 0x010fe200000010ff */
[----:B------:R-:W-:Y:S02]  /*1b3d0*/  LDSM.16.MT88.4 R148, [R157+0x3000] ;  /* 0x003000009d94783b */ /* 0x000fe40000004200 */
[----:B--2---:R-:W-:Y:S01]  /*1b3e0*/  F2FP.BF16.PACK_AB R17, R178, R177 ;  /* 0x000000b1b211723e */ /* 0x004fe200000010ff */
[----:B------:R-:W-:Y:S01]  /*1b3f0*/  FFMA.FTZ R172, R155, c[0x0][0x2d0], -R172 ;  /* 0x0000b4009bac7a23 */ /* 0x000fe200000108ac */
[----:B------:R-:W-:Y:S01]  /*1b400*/  F2FP.BF16.PACK_AB R19, R180, R179 ;  /* 0x000000b3b413723e */ /* 0x000fe200000010ff */
[--C-:B------:R-:W-:Y:S01]  /*1b410*/  FFMA.FTZ R169, R170, c[0x0][0x2d0], -R153.reuse ;  /* 0x0000b400aaa97a23 */ /* 0x100fe20000010899 */
[----:B------:R-:W2:Y:S01]  /*1b420*/  MUFU.EX2 R185, R185 ;  /* 0x000000b900b97308 */ /* 0x000ea20000000800 */
[--C-:B------:R-:W-:Y:S02]  /*1b430*/  FFMA.FTZ R170, R154, c[0x0][0x2d0], -R153.reuse ;  /* 0x0000b4009aaa7a23 */ /* 0x100fe40000010899 */
[--C-:B------:R-:W-:Y:S02]  /*1b440*/  FFMA.FTZ R168, R168, c[0x0][0x2d0], -R153.reuse ;  /* 0x0000b400a8a87a23 */ /* 0x100fe40000010899 */
[C---:B-1----:R-:W-:Y:S03]  /*1b450*/  HMMA.16816.F32.BF16 R4, R16.reuse, R20, R4 ;  /* 0x000000141004723c */ /* 0x042fe60000041804 */
[----:B------:R-:W-:Y:S02]  /*1b460*/  FFMA.FTZ R153, R152, c[0x0][0x2d0], -R153 ;  /* 0x0000b40098997a23 */ /* 0x000fe40000010899 */
[----:B------:R-:W1:Y:S01]  /*1b470*/  MUFU.EX2 R182, R182 ;  /* 0x000000b600b67308 */ /* 0x000e620000000800 */
[----:B------:R-:W-:Y:S02]  /*1b480*/  FFMA.FTZ R164, R3, R238, R164 ;  /* 0x000000ee03a47223 */ /* 0x000fe400000100a4 */
[C---:B------:R-:W-:Y:S01]  /*1b490*/  HMMA.16816.F32.BF16 R12, R16.reuse, R22, R12 ;  /* 0x00000016100c723c */ /* 0x040fe2000004180c */
[----:B------:R-:W3:Y:S03]  /*1b4a0*/  LDSM.16.MT88.4 R20, [R9+0x2800] ;  /* 0x002800000914783b */ /* 0x000ee60000004200 */
[----:B------:R-:W-:Y:S01]  /*1b4b0*/  FFMA.FTZ R165, R8, R235, R165 ;  /* 0x000000eb08a57223 */ /* 0x000fe200000100a5 */
[----:B------:R-:W-:Y:S01]  /*1b4c0*/  MOV R8, R2 ;  /* 0x0000000200087202 */ /* 0x000fe20000000f00 */
[----:B------:R-:W-:Y:S01]  /*1b4d0*/  FADD.FTZ R164, R163, R164 ;  /* 0x000000a4a3a47221 */ /* 0x000fe20000010000 */
[----:B------:R4:W-:Y:S01]  /*1b4e0*/  MUFU.EX2 R189, R153 ;  /* 0x0000009900bd7308 */ /* 0x0009e20000000800 */
[C---:B------:R-:W-:Y:S04]  /*1b4f0*/  HMMA.16816.F32.BF16 R104, R16.reuse, R32, R104 ;  /* 0x000000201068723c */ /* 0x040fe80000041868 */
[----:B------:R-:W-:Y:S02]  /*1b500*/  FADD.FTZ R160, R160, R165 ;  /* 0x000000a5a0a07221 */ /* 0x000fe40000010000 */
[----:B------:R-:W-:Y:S02]  /*1b510*/  FADD.FTZ R161, R161, R164 ;  /* 0x000000a4a1a17221 */ /* 0x000fe40000010000 */
[C---:B------:R-:W-:Y:S01]  /*1b520*/  HMMA.16816.F32.BF16 R108, R16.reuse, R34, R108 ;  /* 0x00000022106c723c */ /* 0x040fe2000004186c */
[----:B------:R-:W-:Y:S01]  /*1b530*/  LDSM.16.MT88.4 R32, [R157+0x4800] ;  /* 0x004800009d20783b */ /* 0x000fe20000004200 */
[----:B------:R-:W-:Y:S02]  /*1b540*/  MUFU.EX2 R171, R171 ;  /* 0x000000ab00ab7308 */ /* 0x000fe40000000800 */
[----:B------:R-:W-:Y:S02]  /*1b550*/  FADD.FTZ R159, R159, R160 ;  /* 0x000000a09f9f7221 */ /* 0x000fe40000010000 */
[----:B------:R-:W-:Y:S02]  /*1b560*/  FADD.FTZ R166, R166, R161 ;  /* 0x000000a1a6a67221 */ /* 0x000fe40000010000 */
[C---:B------:R-:W-:Y:S04]  /*1b570*/  HMMA.16816.F32.BF16 R112, R16.reuse, R24, R112 ;  /* 0x000000181070723c */ /* 0x040fe80000041870 */
[----:B------:R-:W1:Y:S01]  /*1b580*/  MUFU.EX2 R190, R190 ;  /* 0x000000be00be7308 */ /* 0x000e620000000800 */
[----:B------:R-:W-:Y:S01]  /*1b590*/  FADD.FTZ R162, R162, R159 ;  /* 0x0000009fa2a27221 */ /* 0x000fe20000010000 */
[----:B----4-:R-:W-:Y:S02]  /*1b5a0*/  LDSM.16.MT88.4 R152, [R156+0x3800] ;  /* 0x003800009c98783b */ /* 0x010fe40000004200 */
[C---:B------:R-:W-:Y:S04]  /*1b5b0*/  HMMA.16816.F32.BF16 R116, R16.reuse, R26, R116 ;  /* 0x0000001a1074723c */ /* 0x040fe80000041874 */
[----:B------:R-:W-:Y:S02]  /*1b5c0*/  FADD.FTZ R173, R173, R162 ;  /* 0x000000a2adad7221 */ /* 0x000fe40000010000 */
[----:B------:R-:W-:Y:S01]  /*1b5d0*/  MUFU.EX2 R167, R167 ;  /* 0x000000a700a77308 */ /* 0x000fe20000000800 */
[----:B------:R-:W4:Y:S01]  /*1b5e0*/  LDSM.16.MT88.4 R24, [R158+0x4800] ;  /* 0x004800009e18783b */ /* 0x000f220000004200 */
[C---:B------:R-:W-:Y:S04]  /*1b5f0*/  HMMA.16816.F32.BF16 R120, R16.reuse, R36, R120 ;  /* 0x000000241078723c */ /* 0x040fe80000041878 */
[----:B------:R-:W-:Y:S02]  /*1b600*/  FADD.FTZ R177, R177, R166 ;  /* 0x000000a6b1b17221 */ /* 0x000fe40000010000 */
[----:B------:R-:W-:Y:S02]  /*1b610*/  FADD.FTZ R174, R174, R173 ;  /* 0x000000adaeae7221 */ /* 0x000fe40000010000 */
[C---:B------:R-:W-:Y:S01]  /*1b620*/  HMMA.16816.F32.BF16 R124, R16.reuse, R38, R124 ;  /* 0x00000026107c723c */ /* 0x040fe2000004187c */
[----:B------:R-:W-:Y:S01]  /*1b630*/  LDSM.16.MT88.4 R36, [R157+0x1000] ;  /* 0x001000009d24783b */ /* 0x000fe20000004200 */
[----:B------:R-:W1:Y:S02]  /*1b640*/  MUFU.EX2 R172, R172 ;  /* 0x000000ac00ac7308 */ /* 0x000e640000000800 */
[----:B------:R-:W-:Y:S02]  /*1b650*/  FADD.FTZ R178, R178, R177 ;  /* 0x000000b1b2b27221 */ /* 0x000fe40000010000 */
[----:B------:R-:W-:Y:S02]  /*1b660*/  FADD.FTZ R175, R175, R174 ;  /* 0x000000aeafaf7221 */ /* 0x000fe40000010000 */
[C---:B------:R-:W-:Y:S04]  /*1b670*/  HMMA.16816.F32.BF16 R40, R16.reuse, R128, R40 ;  /* 0x000000801028723c */ /* 0x040fe80000041828 */
[----:B------:R-:W-:Y:S01]  /*1b680*/  MUFU.EX2 R169, R169 ;  /* 0x000000a900a97308 */ /* 0x000fe20000000800 */
[----:B------:R-:W-:Y:S02]  /*1b690*/  FADD.FTZ R179, R179, R178 ;  /* 0x000000b2b3b37221 */ /* 0x000fe40000010000 */
[----:B------:R-:W-:Y:S01]  /*1b6a0*/  FADD.FTZ R176, R176, R175 ;  /* 0x000000afb0b07221 */ /* 0x000fe20000010000 */
[C---:B------:R-:W-:Y:S01]  /*1b6b0*/  HMMA.16816.F32.BF16 R44, R16.reuse, R130, R44 ;  /* 0x00000082102c723c */ /* 0x040fe2000004182c */
[----:B------:R-:W-:Y:S03]  /*1b6c0*/  LDSM.16.MT88.4 R128, [R156+0x1000] ;  /* 0x001000009c80783b */ /* 0x000fe60000004200 */
[----:B------:R-:W-:Y:S02]  /*1b6d0*/  FADD.FTZ R179, R180, R179 ;  /* 0x000000b3b4b37221 */ /* 0x000fe40000010000 */
[----:B------:R-:W1:Y:S02]  /*1b6e0*/  MUFU.EX2 R168, R168 ;  /* 0x000000a800a87308 */ /* 0x000e640000000800 */
[C---:B------:R-:W-:Y:S08]  /*1b6f0*/  HMMA.16816.F32.BF16 R48, R16.reuse, R132, R48 ;  /* 0x000000841030723c */ /* 0x040ff00000041830 */
[C---:B------:R-:W-:Y:S01]  /*1b700*/  HMMA.16816.F32.BF16 R52, R16.reuse, R134, R52 ;  /* 0x000000861034723c */ /* 0x040fe20000041834 */
[----:B------:R-:W-:Y:S01]  /*1b710*/  LDSM.16.MT88.4 R132, [R158+0x3000] ;  /* 0x003000009e84783b */ /* 0x000fe20000004200 */
[----:B------:R-:W1:Y:S06]  /*1b720*/  MUFU.EX2 R170, R170 ;  /* 0x000000aa00aa7308 */ /* 0x000e6c0000000800 */
[C---:B-----5:R-:W-:Y:S08]  /*1b730*/  HMMA.16816.F32.BF16 R56, R16.reuse, R28, R56 ;  /* 0x0000001c1038723c */ /* 0x060ff00000041838 */
        /* <DEDUP_REMOVED lines=10> */
[----:B------:R-:W1:Y:S07]  /*1b7e0*/  LDSM.16.MT88.4 R32, [R9+0x1000] ;  /* 0x001000000920783b */ /* 0x000e6e0000004200 */
[C---:B-----5:R-:W-:Y:S08]  /*1b7f0*/  HMMA.16816.F32.BF16 R88, R16.reuse, R28, R88 ;  /* 0x0000001c1058723c */ /* 0x060ff00000041858 */
[C---:B------:R-:W-:Y:S01]  /*1b800*/  HMMA.16816.F32.BF16 R92, R16.reuse, R30, R92 ;  /* 0x0000001e105c723c */ /* 0x040fe2000004185c */
[----:B------:R-:W5:Y:S07]  /*1b810*/  LDSM.16.MT88.4 R28, [R156+0x3000] ;  /* 0x003000009c1c783b */ /* 0x000f6e0000004200 */
[C---:B---3--:R-:W-:Y:S08]  /*1b820*/  HMMA.16816.F32.BF16 R96, R16.reuse, R20, R96 ;  /* 0x000000141060723c */ /* 0x048ff00000041860 */
[----:B------:R-:W-:Y:S01]  /*1b830*/  HMMA.16816.F32.BF16 R100, R16, R22, R100 ;  /* 0x000000161064723c */ /* 0x000fe20000041864 */
[----:B------:R-:W3:Y:S06]  /*1b840*/  LDSM.16.MT88.4 R20, [R9+0x3000] ;  /* 0x003000000914783b */ /* 0x000eec0000004200 */
[----:B------:R-:W-:Y:S01]  /*1b850*/  F2FP.BF16.PACK_AB R16, R186, R183 ;  /* 0x000000b7ba10723e */ /* 0x000fe200000010ff */
[----:B------:R-:W-:Y:S01]  /*1b860*/  FADD.FTZ R183, R183, R176 ;  /* 0x000000b0b7b77221 */ /* 0x000fe20000010000 */
[----:B------:R-:W-:Y:S03]  /*1b870*/  F2FP.BF16.PACK_AB R18, R188, R181 ;  /* 0x000000b5bc12723e */ /* 0x000fe600000010ff */
[----:B--2---:R-:W-:Y:S01]  /*1b880*/  F2FP.BF16.PACK_AB R17, R185, R184 ;  /* 0x000000b8b911723e */ /* 0x004fe200000010ff */
[----:B------:R-:W-:Y:S01]  /*1b890*/  FADD.FTZ R184, R184, R179 ;  /* 0x000000b3b8b87221 */ /* 0x000fe20000010000 */
[----:B-1----:R-:W-:Y:S01]  /*1b8a0*/  F2FP.BF16.PACK_AB R19, R187, R182 ;  /* 0x000000b6bb13723e */ /* 0x002fe200000010ff */
        /* <DEDUP_REMOVED lines=19> */
[C---:B------:R-:W-:Y:S08]  /*1b9e0*/  HMMA.16816.F32.BF16 R44, R16.reuse, R134, R44 ;  /* 0x00000086102c723c */ /* 0x040ff0000004182c */
[C---:B------:R-:W-:Y:S08]  /*1b9f0*/  HMMA.16816.F32.BF16 R48, R16.reuse, R148, R48 ;  /* 0x000000941030723c */ /* 0x040ff00000041830 */
[C---:B------:R-:W-:Y:S01]  /*1ba00*/  HMMA.16816.F32.BF16 R52, R16.reuse, R150, R52 ;  /* 0x000000961034723c */ /* 0x040fe20000041834 */
[----:B------:R-:W-:Y:S07]  /*1ba10*/  LDSM.16.MT88.4 R148, [R157+0x3800] ;  /* 0x003800009d94783b */ /* 0x000fee0000004200 */
[C---:B-----5:R-:W-:Y:S08]  /*1ba20*/  HMMA.16816.F32.BF16 R56, R16.reuse, R28, R56 ;  /* 0x0000001c1038723c */ /* 0x060ff00000041838 */
        /* <DEDUP_REMOVED lines=14> */
[C---:B---3--:R-:W-:Y:S08]  /*1bb10*/  HMMA.16816.F32.BF16 R96, R16.reuse, R20, R96 ;  /* 0x000000141060723c */ /* 0x048ff00000041860 */
[----:B------:R-:W-:Y:S01]  /*1bb20*/  HMMA.16816.F32.BF16 R100, R16, R22, R100 ;  /* 0x000000161064723c */ /* 0x000fe20000041864 */
[----:B------:R-:W-:Y:S06]  /*1bb30*/  LDSM.16.MT88.4 R20, [R157+0x5800] ;  /* 0x005800009d14783b */ /* 0x000fec0000004200 */
        /* <DEDUP_REMOVED lines=9> */
[C---:B------:R-:W-:Y:S01]  /*1bbd0*/  HMMA.16816.F32.BF16 R132, R16.reuse, R128, R4 ;  /* 0x000000801084723c */ /* 0x040fe20000041804 */
[----:B------:R-:W3:Y:S02]  /*1bbe0*/  LDSM.16.MT88.4 R4, [R9+0x3800] ;  /* 0x003800000904783b */ /* 0x000ee40000004200 */
[----:B------:R-:W-:Y:S02]  /*1bbf0*/  FADD.FTZ R170, R170, R169 ;  /* 0x000000a9aaaa7221 */ /* 0x000fe40000010000 */
[----:B------:R-:W-:Y:S02]  /*1bc00*/  FADD.FTZ R235, R172, R167 ;  /* 0x000000a7aceb7221 */ /* 0x000fe40000010000 */
[----:B------:R-:W-:Y:S01]  /*1bc10*/  FADD.FTZ R238, R189, R170 ;  /* 0x000000aabdee7221 */ /* 0x000fe20000010000 */
[C---:B------:R-:W-:Y:S01]  /*1bc20*/  HMMA.16816.F32.BF16 R128, R16.reuse, R130, R12 ;  /* 0x000000821080723c */ /* 0x040fe2000004180c */
[----:B------:R-:W5:Y:S07]  /*1bc30*/  LDSM.16.MT88.4 R12, [R158+0x5800] ;  /* 0x005800009e0c783b */ /* 0x000f6e0000004200 */
[C---:B-1----:R-:W-:Y:S07]  /*1bc40*/  HMMA.16816.F32.BF16 R104, R16.reuse, R24, R104 ;  /* 0x000000181068723c */ /* 0x042fee0000041868 */
[----:B------:R-:W-:Y:S01]  /*1bc50*/  IADD3 R24, R240, -0x2, RZ ;  /* 0xfffffffef0187810 */ /* 0x000fe20007ffe0ff */
[C---:B------:R-:W-:Y:S03]  /*1bc60*/  HMMA.16816.F32.BF16 R108, R16.reuse, R26, R108 ;  /* 0x0000001a106c723c */ /* 0x040fe6000004186c */
[C---:B------:R-:W-:Y:S05]  /*1bc70*/  ISETP.GE.AND P0, PT, R24.reuse, R231, PT ;  /* 0x000000e71800720c */ /* 0x040fea0003f06270 */
[C---:B--2---:R-:W-:Y:S08]  /*1bc80*/  HMMA.16816.F32.BF16 R112, R16.reuse, R32, R112 ;  /* 0x000000201070723c */ /* 0x044ff00000041870 */
[C---:B------:R-:W-:Y:S04]  /*1bc90*/  HMMA.16816.F32.BF16 R116, R16.reuse, R34, R116 ;  /* 0x000000221074723c */ /* 0x040fe80000041874 */
[----:B------:R-:W-:Y:S04]  /*1bca0*/  @P0 SHF.R.S32.HI R3, RZ, 0x1f, R24 ;  /* 0x0000001fff030819 */ /* 0x000fe80000011418 */
[C---:B----4-:R-:W-:Y:S04]  /*1bcb0*/  HMMA.16816.F32.BF16 R120, R16.reuse, R28, R120 ;  /* 0x0000001c1078723c */ /* 0x050fe80000041878 */
        /* <DEDUP_REMOVED lines=13> */
[C---:B-----5:R-:W-:Y:S08]  /*1bd90*/  HMMA.16816.F32.BF16 R72, R16.reuse, R12, R72 ;  /* 0x0000000c1048723c */ /* 0x060ff00000041848 */
[C---:B------:R-:W-:Y:S01]  /*1bda0*/  HMMA.16816.F32.BF16 R76, R16.reuse, R14, R76 ;  /* 0x0000000e104c723c */ /* 0x040fe2000004184c */
[----:B------:R-:W2:Y:S07]  /*1bdb0*/  LDSM.16.MT88.4 R12, [R9+0x5800] ;  /* 0x00580000090c783b */ /* 0x000eae0000004200 */
[C---:B------:R-:W-:Y:S07]  /*1bdc0*/  HMMA.16816.F32.BF16 R80, R16.reuse, R20, R80 ;  /* 0x000000141050723c */ /* 0x040fee0000041850 */
[----:B------:R-:W-:Y:S01]  /*1bdd0*/  @P0 IADD3 R21, R25, R3, RZ ;  /* 0x0000000319150210 */ /* 0x000fe20007ffe0ff */
[C---:B------:R-:W-:Y:S01]  /*1bde0*/  HMMA.16816.F32.BF16 R84, R16.reuse, R22, R84 ;  /* 0x000000161054723c */ /* 0x040fe20000041854 */
[----:B------:R-:W-:Y:S03]  /*1bdf0*/  @P0 MOV R20, c[0x0][0x1e0] ;  /* 0x0000780000140a02 */ /* 0x000fe60000000f00 */
[C---:B------:R-:W-:Y:S02]  /*1be00*/  @P0 SHF.L.U32 R3, R24.reuse, 0x6, RZ ;  /* 0x0000000618030819 */ /* 0x040fe400000006ff */
[----:B------:R-:W-:Y:S02]  /*1be10*/  @P0 SHF.L.U64.HI R21, R24, 0x6, R21 ;  /* 0x0000000618150819 */ /* 0x000fe40000010215 */
[----:B------:R-:W-:Y:S01]  /*1be20*/  @P0 IADD3 R24, P3, R3, R236, RZ ;  /* 0x000000ec03180210 */ /* 0x000fe20007f7e0ff */
[C---:B-1----:R-:W-:Y:S03]  /*1be30*/  HMMA.16816.F32.BF16 R88, R16.reuse, R4, R88 ;  /* 0x000000041058723c */ /* 0x042fe60000041858 */
[----:B------:R-:W-:Y:S02]  /*1be40*/  @P0 LEA R22, P2, R24, c[0x0][0x1c8], 0x1 ;  /* 0x0000720018160a11 */ /* 0x000fe400078408ff */
[----:B------:R-:W-:Y:S02]  /*1be50*/  @P0 MOV R23, c[0x0][0x1e4] ;  /* 0x0000790000170a02 */ /* 0x000fe40000000f00 */
[C---:B------:R-:W-:Y:S01]  /*1be60*/  @P0 LEA R25, P1, R20.reuse, R3, 0x5 ;  /* 0x0000000314190211 */ /* 0x040fe200078228ff */
[C---:B------:R-:W-:Y:S04]  /*1be70*/  HMMA.16816.F32.BF16 R92, R16.reuse, R6, R92 ;  /* 0x00000006105c723c */ /* 0x040fe8000004185c */
[----:B------:R-:W-:Y:S02]  /*1be80*/  @P0 IADD3.X R3, R21, R230, RZ, P3, !PT ;  /* 0x000000e615030210 */ /* 0x000fe40001ffe4ff */
[----:B------:R-:W-:Y:S02]  /*1be90*/  @P0 LEA.HI.X R21, R20, R21, R23, 0x5, P1 ;  /* 0x0000001514150211 */ /* 0x000fe400008f2c17 */
[----:B------:R-:W-:Y:S01]  /*1bea0*/  @P0 LEA.HI.X R23, R24, c[0x0][0x1cc], R3, 0x1, P2 ;  /* 0x0000730018170a11 */ /* 0x000fe200010f0c03 */
[----:B------:R-:W-:Y:S01]  /*1beb0*/  @P0 IMAD R3, R234, 0x6000, R11 ;  /* 0x00006000ea030824 */ /* 0x000fe200078e020b */
[----:B------:R-:W-:Y:S01]  /*1bec0*/  @P0 ISETP.GE.AND P2, PT, R228, c[0x0][0x1d4], PT ;  /* 0x00007500e4000a0c */ /* 0x000fe20003f46270 */
[C---:B--2---:R-:W-:Y:S03]  /*1bed0*/  HMMA.16816.F32.BF16 R96, R16.reuse, R12, R96 ;  /* 0x0000000c1060723c */ /* 0x044fe60000041860 */
[----:B------:R-:W-:Y:S02]  /*1bee0*/  @P0 ISETP.GE.AND P1, PT, R212, c[0x0][0x1d4], PT ;  /* 0x00007500d4000a0c */ /* 0x000fe40003f26270 */
[----:B------:R-:W-:Y:S03]  /*1bef0*/  @P0 IADD3 R25, P3, R25, R236, RZ ;  /* 0x000000ec19190210 */ /* 0x000fe60007f7e0ff */
[----:B------:R-:W-:Y:S04]  /*1bf00*/  HMMA.16816.F32.BF16 R100, R16, R14, R100 ;  /* 0x0000000e1064723c */ /* 0x000fe80000041864 */
[----:B------:R-:W-:Y:S01]  /*1bf10*/  @!PT LDS RZ, [RZ] ;  /* 0x00000000fffff984 */ /* 0x000fe20000000800 */
[----:B------:R-:W-:Y:S01]  /*1bf20*/  @!PT LDS RZ, [RZ] ;  /* 0x00000000fffff984 */ /* 0x000fe20000000800 */
[----:B------:R-:W-:Y:S01]  /*1bf30*/  @!PT LDS RZ, [RZ] ;  /* 0x00000000fffff984 */ /* 0x000fe20000000800 */
[----:B------:R1:W-:Y:S01]  /*1bf40*/  @P0 LDGSTS.E.BYPASS.LTC128B.128 [R3], [R22.64], !P2 ;  /* 0x0000000016030fae */ /* 0x0003e2000d101d48 */
[----:B------:R-:W-:Y:S02]  /*1bf50*/  @P0 IADD3.X R20, R21, R230, RZ, P3, !PT ;  /* 0x000000e615140210 */ /* 0x000fe40001ffe4ff */
[C---:B------:R-:W-:Y:S05]  /*1bf60*/  @P0 LEA R4, P3, R25.reuse, c[0x0][0x1c8], 0x1 ;  /* 0x0000720019040a11 */ /* 0x040fea00078608ff */
[----:B------:R1:W-:Y:S01]  /*1bf70*/  @P0 LDGSTS.E.BYPASS.LTC128B.128 [R3+0x2000], [R22.64+0x80], !P1 ;  /* 0x0200008016030fae */ /* 0x0003e2000c901d48 */
[----:B------:R-:W-:Y:S07]  /*1bf80*/  @P0 LEA.HI.X R5, R25, c[0x0][0x1cc], R20, 0x1, P3 ;  /* 0x0000730019050a11 */ /* 0x000fee00018f0c14 */
[----:B------:R1:W-:Y:S08]  /*1bf90*/  @P0 LDGSTS.E.BYPASS.LTC128B.128 [R3+0x4000], [R22.64+0x100], !P5 ;  /* 0x0400010016030fae */ /* 0x0003f0000e901d48 */
[----:B------:R1:W-:Y:S08]  /*1bfa0*/  @P0 LDGSTS.E.BYPASS.LTC128B.128 [R3+0x1000], [R4.64], !P2 ;  /* 0x0100000004030fae */ /* 0x0003f0000d101d48 */
[----:B------:R1:W-:Y:S01]  /*1bfb0*/  @P0 LDGSTS.E.BYPASS.LTC128B.128 [R3+0x3000], [R4.64+0x80], !P1 ;  /* 0x0300008004030fae */ /* 0x0003e2000c901d48 */
[C---:B------:R-:W-:Y:S02]  /*1bfc0*/  ISETP.GE.AND P1, PT, R197.reuse, 0x1, PT ;  /* 0x00000001c500780c */ /* 0x040fe40003f26270 */
[----:B------:R-:W-:Y:S04]  /*1bfd0*/  IADD3 R197, R197, 0x1, RZ ;  /* 0x00000001c5c57810 */ /* 0x000fe80007ffe0ff */
[----:B------:R-:W-:Y:S01]  /*1bfe0*/  SEL R197, R197, RZ, !P1 ;  /* 0x000000ffc5c57207 */ /* 0x000fe20004800000 */
[----:B------:R1:W-:Y:S01]  /*1bff0*/  @P0 LDGSTS.E.BYPASS.LTC128B.128 [R3+0x5000], [R4.64+0x100], !P5 ;  /* 0x0500010004030fae */ /* 0x0003e2000e901d48 */
[----:B------:R-:W-:Y:S02]  /*1c000*/  ISETP.GE.AND P0, PT, R231, R240, PT ;  /* 0x000000f0e700720c */ /* 0x000fe40003f06270 */
[----:B------:R-:W-:Y:S05]  /*1c010*/  IADD3 R240, R240, -0x1, RZ ;  /* 0xfffffffff0f07810 */ /* 0x000fea0007ffe0ff */
[----:B------:R-:W0:Y:S01]  /*1c020*/  LDGDEPBAR ;  /* 0x00000000000079af */ /* 0x000e220000000000 */
[----:B-1----:R-:W-:Y:S05]  /*1c030*/  MOV R3, R0 ;  /* 0x0000000000037202 */ /* 0x002fea0000000f00 */
[----:B------:R-:W-:-:S05]  /*1c040*/  @!P0 BRA `(.L_x_1962) ;  /* 0xffffccb000008947 */ /* 0x000fca000383ffff */
.L_x_1953:
[----:B------:R-:W-:Y:S02]  /*1c050*/  MOV R5, 0x1f ;  /* 0x0000001f00057802 */ /* 0x000fe40000000f00 */
[----:B------:R-:W-:Y:S01]  /*1c060*/  MOV R4, 0xffffffff ;  /* 0xffffffff00047802 */ /* 0x000fe20000000f00 */
[----:B------:R-:W-:Y:S05]  /*1c070*/  BRA.DIV ~URZ, `(.L_x_1963) ;  /* 0x000052c27f007947 */ /* 0x000fea000b800000 */
[----:B------:R1:W2:Y:S02]  /*1c080*/  SHFL.BFLY PT, R7, R235, 0x2, 0x1f ;  /* 0x0c401f00eb077f89 */ /* 0x0002a400000e0000 */
.L_x_2036:
[----:B--2---:R-:W-:Y:S01]  /*1c090*/  FADD.FTZ R8, R7, R235 ;  /* 0x000000eb07087221 */ /* 0x004fe20000010000 */
[----:B------:R-:W-:Y:S05]  /*1c0a0*/  BRA.DIV ~URZ, `(.L_x_1964) ;  /* 0x000052e27f007947 */ /* 0x000fea000b800000 */
[----:B------:R-:W2:Y:S04]  /*1c0b0*/  SHFL.BFLY PT, R5, R238, 0x2, 0x1f ;  /* 0x0c401f00ee057f89 */ /* 0x000ea800000e0000 */
[----:B------:R-:W3:Y:S01]  /*1c0c0*/  SHFL.BFLY PT, R3, R8, 0x1, 0x1f ;  /* 0x0c201f0008037f89 */ /* 0x000ee200000e0000 */
[----:B--2---:R-:W-:-:S02]  /*1c0d0*/  FADD.FTZ R12, R5, R238 ;  /* 0x000000ee050c7221 */ /* 0x004fc40000010000 */
[----:B---3--:R-:W-:-:S03]  /*1c0e0*/  FADD.FTZ R3, R8, R3 ;  /* 0x0000000308037221 */ /* 0x008fc60000010000 */
[----:B------:R2:W3:Y:S04]  /*1c0f0*/  SHFL.BFLY PT, R7, R12, 0x1, 0x1f ;  /* 0x0c201f000c077f89 */ /* 0x0004e800000e0000 */
.L_x_2037:
[----:B------:R-:W-:Y:S01]  /*1c100*/  FSETP.NE.FTZ.AND P1, PT, R3, RZ, PT ;  /* 0x000000ff0300720b */ /* 0x000fe20003f35000 */
[----:B--23--:R-:W-:Y:S01]  /*1c110*/  FADD.FTZ R12, R7, R12 ;  /* 0x0000000c070c7221 */ /* 0x00cfe20000010000 */
[----:B------:R-:W-:Y:S02]  /*1c120*/  MOV R13, RZ ;  /* 0x000000ff000d7202 */ /* 0x000fe40000000f00 */
[----:B------:R-:W-:Y:S02]  /*1c130*/  MOV R8, RZ ;  /* 0x000000ff00087202 */ /* 0x000fe40000000f00 */
[----:B------:R-:W-:Y:S02]  /*1c140*/  FSETP.NE.FTZ.AND P0, PT, R12, RZ, PT ;  /* 0x000000ff0c00720b */ /* 0x000fe40003f15000 */
[----:B------:R-:W-:Y:S02]  /*1c150*/  MOV R9, 0xff800000 ;  /* 0xff80000000097802 */ /* 0x000fe40000000f00 */
[----:B------:R-:W-:-:S03]  /*1c160*/  MOV R16, 0xff800000 ;  /* 0xff80000000107802 */ /* 0x000fc60000000f00 */
[----:B------:R-:W2:Y:S01]  /*1c170*/  @P1 MUFU.LG2 R4, R3 ;  /* 0x0000000300041308 */ /* 0x000ea20000000c00 */
[----:B------:R-:W-:-:S05]  /*1c180*/  @P1 MOV R5, 0x3f317218 ;  /* 0x3f31721800051802 */ /* 0x000fca0000000f00 */
[----:B------:R-:W-:Y:S02]  /*1c190*/  @P1 FMUL.FTZ R5, R5, c[0x0][0x2d0] ;  /* 0x0000b40005051a20 */ /* 0x000fe40000410000 */
[----:B------:R-:W3:Y:S08]  /*1c1a0*/  @P1 MUFU.RCP R13, R3 ;  /* 0x00000003000d1308 */ /* 0x000ef00000001000 */
[----:B------:R-:W-:Y:S01]  /*1c1b0*/  @P0 MUFU.RCP R8, R12 ;  /* 0x0000000c00080308 */ /* 0x000fe20000001000 */
[----:B--2---:R-:W-:-:S04]  /*1c1c0*/  @P1 FMUL.FTZ R7, R4, 0.69314718246459960938 ;  /* 0x3f31721804071820 */ /* 0x004fc80000410000 */
[----:B------:R-:W-:-:S03]  /*1c1d0*/  @P1 FFMA.FTZ R9, R5, R2, R7 ;  /* 0x0000000205091223 */ /* 0x000fc60000010007 */
[----:B------:R-:W2:Y:S01]  /*1c1e0*/  @P0 MUFU.LG2 R12, R12 ;  /* 0x0000000c000c0308 */ /* 0x000ea20000000c00 */
[C---:B---3--:R-:W-:Y:S02]  /*1c1f0*/  FMUL.FTZ R132, R13.reuse, R132 ;  /* 0x000000840d847220 */ /* 0x048fe40000410000 */
        /* <DEDUP_REMOVED lines=46> */
[----:B------:R-:W-:Y:S01]  /*1c4e0*/  FMUL.FTZ R101, R13, R101 ;  /* 0x000000650d657220 */ /* 0x000fe20000410000 */
[----:B------:R-:W-:Y:S01]  /*1c4f0*/  @P0 MOV R13, 0x3f317218 ;  /* 0x3f317218000d0802 */ /* 0x000fe20000000f00 */
[----:B--2---:R-:W-:Y:S01]  /*1c500*/  @P0 FMUL.FTZ R17, R12, 0.69314718246459960938 ;  /* 0x3f3172180c110820 */ /* 0x004fe20000410000 */
[----:B------:R-:W-:Y:S01]  /*1c510*/  MOV R12, 0x1 ;  /* 0x00000001000c7802 */ /* 0x000fe20000000f00 */
[----:B------:R-:W-:-:S02]  /*1c520*/  FMUL.FTZ R134, R8, R134 ;  /* 0x0000008608867220 */ /* 0x000fc40000410000 */
[----:B------:R-:W-:Y:S02]  /*1c530*/  @P0 FMUL.FTZ R13, R13, c[0x0][0x2d0] ;  /* 0x0000b4000d0d0a20 */ /* 0x000fe40000410000 */
[----:B------:R-:W-:Y:S02]  /*1c540*/  FMUL.FTZ R135, R8, R135 ;  /* 0x0000008708877220 */ /* 0x000fe40000410000 */
[----:B------:R-:W-:Y:S01]  /*1c550*/  @P0 FFMA.FTZ R16, R13, R0, R17 ;  /* 0x000000000d100223 */ /* 0x000fe20000010011 */
[----:B------:R-:W-:Y:S01]  /*1c560*/  PRMT R0, R12, 0x7610, R0 ;  /* 0x000076100c007816 */ /* 0x000fe20000000000 */
        /* <DEDUP_REMOVED lines=46> */
.L_x_1862:
        /* <DEDUP_REMOVED lines=16> */
.L_x_1966:
[----:B------:R-:W-:Y:S05]  /*1c950*/  BSYNC B0 ;  /* 0x0000000000007941 */ /* 0x000fea0003800000 */
.L_x_1965:
[----:B------:R-:W-:Y:S01]  /*1c960*/  PRMT R0, R0, 0x9910, RZ ;  /* 0x0000991000007816 */ /* 0x000fe200000000ff */
[----:B------:R-:W-:Y:S01]  /*1c970*/  BSSY B1, `(.L_x_1967) ;  /* 0x0000341000017945 */ /* 0x000fe20003800000 */
[----:B------:R-:W-:Y:S01]  /*1c980*/  IMAD.MOV.U32 R8, RZ, RZ, R204 ;  /* 0x000000ffff087224 */ /* 0x000fe200078e00cc */
[----:B------:R-:W-:Y:S02]  /*1c990*/  IADD3 R13, R228, 0x80, RZ ;  /* 0x00000080e40d7810 */ /* 0x000fe40007ffe0ff */
[----:B------:R-:W-:-:S13]  /*1c9a0*/  ISETP.NE.AND P0, PT, R0, RZ, PT ;  /* 0x000000ff0000720c */ /* 0x000fda0003f05270 */
[----:B------:R-:W-:Y:S05]  /*1c9b0*/  @!P0 BRA `(.L_x_1968) ;  /* 0x0000279000008947 */ /* 0x000fea0003800000 */
[----:B------:R-:W-:Y:S01]  /*1c9c0*/  SHF.R.S32.HI R0, RZ, 0x1f, R211 ;  /* 0x0000001fff007819 */ /* 0x000fe200000114d3 */
[----:B------:R-:W-:Y:S01]  /*1c9d0*/  IMAD.SHL.U32 R19, R215, 0x40, RZ ;  /* 0x00000040d7137824 */ /* 0x000fe200078e00ff */
[----:B------:R-:W-:Y:S01]  /*1c9e0*/  WARPSYNC 0xffffffff ;  /* 0xffffffff00007948 */ /* 0x000fe20003800000 */
[----:B------:R-:W-:Y:S01]  /*1c9f0*/  BAR.SYNC.DEFER_BLOCKING 0x1, 0x100 ;  /* 0x0044000000007b1d */ /* 0x000fe20000010000 */
[----:B------:R-:W-:Y:S01]  /*1ca00*/  LEA.HI R20, R0, R211, RZ, 0x5 ;  /* 0x000000d300147211 */ /* 0x000fe200078f28ff */
[----:B------:R-:W-:Y:S01]  /*1ca10*/  IMAD.MOV.U32 R22, RZ, RZ, 0x20 ;  /* 0x00000020ff167424 */ /* 0x000fe200078e00ff */
[----:B------:R-:W-:Y:S02]  /*1ca20*/  LOP3.LUT R19, R19, 0x1c0, RZ, 0xc0, !PT ;  /* 0x000001c013137812 */ /* 0x000fe400078ec0ff */
[----:B------:R-:W-:Y:S02]  /*1ca30*/  SHF.R.S32.HI R12, RZ, 0x5, R20 ;  /* 0x00000005ff0c7819 */ /* 0x000fe40000011414 */
[----:B------:R-:W-:-:S02]  /*1ca40*/  SHF.R.U32.HI R18, RZ, 0x3, R19 ;  /* 0x00000003ff127819 */ /* 0x000fc40000011613 */
[----:B------:R-:W-:Y:S01]  /*1ca50*/  LOP3.LUT R21, R215, 0x1, RZ, 0xc0, !PT ;  /* 0x00000001d7157812 */ /* 0x000fe200078ec0ff */
[----:B------:R-:W-:Y:S01]  /*1ca60*/  IMAD.SHL.U32 R17, R12, 0x400, RZ ;  /* 0x000004000c117824 */ /* 0x000fe200078e00ff */
[----:B------:R-:W-:Y:S02]  /*1ca70*/  LOP3.LUT R18, R18, R19, RZ, 0xfc, !PT ;  /* 0x0000001312127212 */ /* 0x000fe400078efcff */
[----:B------:R-:W-:Y:S01]  /*1ca80*/  ISETP.NE.U32.AND P0, PT, R21, 0x1, PT ;  /* 0x000000011500780c */ /* 0x000fe20003f05070 */
[----:B------:R-:W-:Y:S01]  /*1ca90*/  IMAD R17, R214, 0x2, R17 ;  /* 0x00000002d6117824 */ /* 0x000fe200078e0211 */
[----:B------:R-:W-:Y:S02]  /*1caa0*/  F2FP.BF16.PACK_AB R32, R133, R132 ;  /* 0x000000848520723e */ /* 0x000fe400000010ff */
[----:B------:R-:W-:Y:S01]  /*1cab0*/  R2P PR, R215, 0x6 ;  /* 0x00000006d7007804 */ /* 0x000fe20000000000 */
[----:B------:R-:W-:Y:S01]  /*1cac0*/  IMAD.IADD R17, R17, 0x1, R18 ;  /* 0x0000000111117824 */ /* 0x000fe200078e0212 */
[----:B------:R-:W-:Y:S01]  /*1cad0*/  F2FP.BF16.PACK_AB R30, R135, R134 ;  /* 0x00000086871e723e */ /* 0x000fe200000010ff */
[----:B------:R-:W-:Y:S01]  /*1cae0*/  IMAD.MOV.U32 R18, RZ, RZ, 0x40 ;  /* 0x00000040ff127424 */ /* 0x000fe200078e00ff */
[----:B------:R-:W-:Y:S01]  /*1caf0*/  F2FP.BF16.PACK_AB R23, R129, R128 ;  /* 0x000000808117723e */ /* 0x000fe200000010ff */
[----:B------:R-:W-:Y:S01]  /*1cb00*/  IMAD.SHL.U32 R27, R17, 0x2, RZ ;  /* 0x00000002111b7824 */ /* 0x000fe200078e00ff */
[----:B------:R-:W-:-:S02]  /*1cb10*/  SEL R22, R22, 0xffffffe0, !P1 ;  /* 0xffffffe016167807 */ /* 0x000fc40004800000 */
[----:B------:R-:W-:Y:S02]  /*1cb20*/  SEL R18, R18, 0xffffffc0, !P2 ;  /* 0xffffffc012127807 */ /* 0x000fe40005000000 */
[C---:B------:R-:W-:Y:S01]  /*1cb30*/  IADD3 R17, R27.reuse, 0x80, RZ ;  /* 0x000000801b117810 */ /* 0x040fe20007ffe0ff */
[C---:B------:R-:W-:Y:S01]  /*1cb40*/  IMAD.IADD R21, R27.reuse, 0x1, R22 ;  /* 0x000000011b157824 */ /* 0x040fe200078e0216 */
[----:B------:R-:W-:Y:S01]  /*1cb50*/  IADD3 R24, R27, 0x70, RZ ;  /* 0x000000701b187810 */ /* 0x000fe20007ffe0ff */
[----:B------:R2:W-:Y:S01]  /*1cb60*/  STS [R27+0x80], R32 ;  /* 0x000080201b007388 */ /* 0x0005e20000000800 */
[----:B------:R-:W-:Y:S02]  /*1cb70*/  @P0 IADD3 R24, R17, 0x10, RZ ;  /* 0x0000001011180810 */ /* 0x000fe40007ffe0ff */
[----:B------:R-:W-:Y:S01]  /*1cb80*/  F2FP.BF16.PACK_AB R17, R131, R130 ;  /* 0x000000828311723e */ /* 0x000fe200000010ff */
[----:B------:R3:W-:Y:S01]  /*1cb90*/  STS [R27+0x480], R30 ;  /* 0x0004801e1b007388 */ /* 0x0007e20000000800 */
[----:B------:R-:W-:Y:S01]  /*1cba0*/  F2FP.BF16.PACK_AB R28, R105, R104 ;  /* 0x00000068691c723e */ /* 0x000fe200000010ff */
[----:B------:R-:W-:Y:S01]  /*1cbb0*/  IMAD.IADD R22, R22, 0x1, R24 ;  /* 0x0000000116167824 */ /* 0x000fe200078e0218 */
[----:B------:R-:W-:Y:S01]  /*1cbc0*/  F2FP.BF16.PACK_AB R26, R107, R106 ;  /* 0x0000006a6b1a723e */ /* 0x000fe200000010ff */
[----:B------:R4:W-:Y:S01]  /*1cbd0*/  STS [R24+0x400], R17 ;  /* 0x0004001118007388 */ /* 0x0009e20000000800 */
[----:B------:R-:W-:-:S02]  /*1cbe0*/  F2FP.BF16.PACK_AB R19, R109, R108 ;  /* 0x0000006c6d13723e */ /* 0x000fc400000010ff */
[----:B------:R-:W-:Y:S01]  /*1cbf0*/  F2FP.BF16.PACK_AB R25, R111, R110 ;  /* 0x0000006e6f19723e */ /* 0x000fe200000010ff */
[----:B------:R1:W-:Y:S01]  /*1cc00*/  STS [R24], R23 ;  /* 0x0000001718007388 */ /* 0x0003e20000000800 */
[----:B------:R-:W-:Y:S02]  /*1cc10*/  F2FP.BF16.PACK_AB R36, R113, R112 ;  /* 0x000000707124723e */ /* 0x000fe400000010ff */
[----:B------:R-:W-:Y:S01]  /*1cc20*/  F2FP.BF16.PACK_AB R34, R119, R118 ;  /* 0x000000767722723e */ /* 0x000fe200000010ff */
[----:B------:R1:W-:Y:S01]  /*1cc30*/  STS [R21+0x80], R28 ;  /* 0x0000801c15007388 */ /* 0x0003e20000000800 */
[----:B------:R-:W-:Y:S02]  /*1cc40*/  F2FP.BF16.PACK_AB R29, R127, R126 ;  /* 0x0000007e7f1d723e */ /* 0x000fe400000010ff */
[----:B------:R-:W-:Y:S01]  /*1cc50*/  F2FP.BF16.PACK_AB R31, R45, R44 ;  /* 0x0000002c2d1f723e */ /* 0x000fe200000010ff */
[----:B------:R1:W-:Y:S01]  /*1cc60*/  STS [R21+0x480], R26 ;  /* 0x0004801a15007388 */ /* 0x0003e20000000800 */
[----:B------:R-:W-:-:S02]  /*1cc70*/  F2FP.BF16.PACK_AB R33, R47, R46 ;  /* 0x0000002e2f21723e */ /* 0x000fc400000010ff */
[----:B------:R-:W-:Y:S01]  /*1cc80*/  ISETP.NE.U32.AND P0, PT, RZ, c[0x0][0x508], PT ;  /* 0x00014200ff007a0c */ /* 0x000fe20003f05070 */
[----:B------:R1:W-:Y:S01]  /*1cc90*/  STS [R22], R19 ;  /* 0x0000001316007388 */ /* 0x0003e20000000800 */
[----:B--2---:R-:W-:Y:S02]  /*1cca0*/  F2FP.BF16.PACK_AB R32, R117, R116 ;  /* 0x000000747520723e */ /* 0x004fe400000010ff */
[----:B------:R-:W-:Y:S01]  /*1ccb0*/  ISETP.NE.AND.EX P1, PT, RZ, c[0x0][0x50c], PT, P0 ;  /* 0x00014300ff007a0c */ /* 0x000fe20003f25300 */
[----:B------:R2:W-:Y:S01]  /*1ccc0*/  STS [R22+0x400], R25 ;  /* 0x0004001916007388 */ /* 0x0005e20000000800 */
[----:B---3--:R-:W-:Y:S02]  /*1ccd0*/  F2FP.BF16.PACK_AB R30, R115, R114 ;  /* 0x00000072731e723e */ /* 0x008fe400000010ff */
[----:B------:R-:W-:Y:S01]  /*1cce0*/  ISETP.NE.U32.AND P2, PT, RZ, c[0x0][0x500], PT ;  /* 0x00014000ff007a0c */ /* 0x000fe20003f45070 */
[----:B----4-:R-:W-:-:S03]  /*1ccf0*/  IMAD.IADD R17, R27, 0x1, R18 ;  /* 0x000000011b117824 */ /* 0x010fc600078e0212 */
[----:B------:R-:W-:Y:S01]  /*1cd00*/  ISETP.NE.AND.EX P2, PT, RZ, c[0x0][0x504], PT, P2 ;  /* 0x00014100ff007a0c */ /* 0x000fe20003f45320 */
[----:B-1----:R-:W-:Y:S01]  /*1cd10*/  IMAD.IADD R23, R18, 0x1, R24 ;  /* 0x0000000112177824 */ /* 0x002fe200078e0218 */
[----:B------:R1:W-:Y:S01]  /*1cd20*/  STS [R17+0x80], R36 ;  /* 0x0000802411007388 */ /* 0x0003e20000000800 */
[----:B------:R-:W-:-:S03]  /*1cd30*/  F2FP.BF16.PACK_AB R28, R121, R120 ;  /* 0x00000078791c723e */ /* 0x000fc600000010ff */
[----:B------:R3:W-:Y:S01]  /*1cd40*/  STS [R17+0x480], R30 ;  /* 0x0004801e11007388 */ /* 0x0007e20000000800 */
[----:B------:R-:W-:-:S03]  /*1cd50*/  F2FP.BF16.PACK_AB R26, R123, R122 ;  /* 0x0000007a7b1a723e */ /* 0x000fc600000010ff */
[----:B------:R4:W-:Y:S01]  /*1cd60*/  STS [R23], R32 ;  /* 0x0000002017007388 */ /* 0x0009e20000000800 */
[----:B------:R-:W-:-:S03]  /*1cd70*/  IMAD.IADD R19, R18, 0x1, R21 ;  /* 0x0000000112137824 */ /* 0x000fc600078e0215 */
[----:B------:R4:W-:Y:S01]  /*1cd80*/  STS [R23+0x400], R34 ;  /* 0x0004002217007388 */ /* 0x0009e20000000800 */
[----:B------:R-:W-:Y:S01]  /*1cd90*/  IMAD.IADD R18, R22, 0x1, R18 ;  /* 0x0000000116127824 */ /* 0x000fe200078e0212 */
[----:B--2---:R-:W-:Y:S02]  /*1cda0*/  F2FP.BF16.PACK_AB R25, R125, R124 ;  /* 0x0000007c7d19723e */ /* 0x004fe400000010ff */
[----:B------:R2:W-:Y:S04]  /*1cdb0*/  STS [R19+0x80], R28 ;  /* 0x0000801c13007388 */ /* 0x0005e80000000800 */
[----:B------:R2:W-:Y:S04]  /*1cdc0*/  STS [R19+0x480], R26 ;  /* 0x0004801a13007388 */ /* 0x0005e80000000800 */
[----:B------:R2:W-:Y:S01]  /*1cdd0*/  STS [R18], R25 ;  /* 0x0000001912007388 */ /* 0x0005e20000000800 */
[----:B-1----:R-:W-:-:S03]  /*1cde0*/  F2FP.BF16.PACK_AB R36, R63, R62 ;  /* 0x0000003e3f24723e */ /* 0x002fc600000010ff */
[----:B------:R1:W-:Y:S01]  /*1cdf0*/  STS [R18+0x400], R29 ;  /* 0x0004001d12007388 */ /* 0x0003e20000000800 */
[----:B---3--:R-:W-:Y:S02]  /*1ce00*/  F2FP.BF16.PACK_AB R30, R41, R40 ;  /* 0x00000028291e723e */ /* 0x008fe400000010ff */
[----:B----4-:R-:W-:-:S03]  /*1ce10*/  F2FP.BF16.PACK_AB R32, R43, R42 ;  /* 0x0000002a2b20723e */ /* 0x010fc600000010ff */
[----:B------:R3:W-:Y:S01]  /*1ce20*/  STS [R27+0x4080], R30 ;  /* 0x0040801e1b007388 */ /* 0x0007e20000000800 */
[----:B------:R-:W-:-:S03]  /*1ce30*/  F2FP.BF16.PACK_AB R34, R61, R60 ;  /* 0x0000003c3d22723e */ /* 0x000fc600000010ff */
[----:B------:R4:W-:Y:S01]  /*1ce40*/  STS [R27+0x4480], R32 ;  /* 0x004480201b007388 */ /* 0x0009e20000000800 */
[----:B--2---:R-:W-:-:S03]  /*1ce50*/  F2FP.BF16.PACK_AB R28, R49, R48 ;  /* 0x00000030311c723e */ /* 0x004fc600000010ff */
[----:B------:R2:W-:Y:S01]  /*1ce60*/  STS [R24+0x4000], R31 ;  /* 0x0040001f18007388 */ /* 0x0005e20000000800 */
[----:B------:R-:W-:-:S03]  /*1ce70*/  F2FP.BF16.PACK_AB R26, R51, R50 ;  /* 0x00000032331a723e */ /* 0x000fc600000010ff */
[----:B------:R2:W-:Y:S01]  /*1ce80*/  STS [R24+0x4400], R33 ;  /* 0x0044002118007388 */ /* 0x0005e20000000800 */
[----:B------:R-:W-:-:S03]  /*1ce90*/  F2FP.BF16.PACK_AB R25, R53, R52 ;  /* 0x000000343519723e */ /* 0x000fc600000010ff */
[----:B------:R2:W-:Y:S01]  /*1cea0*/  STS [R21+0x4080], R28 ;  /* 0x0040801c15007388 */ /* 0x0005e20000000800 */
[----:B-1----:R-:W-:-:S03]  /*1ceb0*/  F2FP.BF16.PACK_AB R29, R55, R54 ;  /* 0x00000036371d723e */ /* 0x002fc600000010ff */
[----:B------:R1:W-:Y:S04]  /*1cec0*/  STS [R21+0x4480], R26 ;  /* 0x0044801a15007388 */ /* 0x0003e80000000800 */
        /* <DEDUP_REMOVED lines=12> */
[----:B------:R1:W-:Y:S01]  /*1cf90*/  STS [R19+0x4080], R28 ;  /* 0x0040801c13007388 */ /* 0x0003e20000000800 */
[----:B------:R-:W-:-:S03]  /*1cfa0*/  F2FP.BF16.PACK_AB R25, R69, R68 ;  /* 0x000000444519723e */ /* 0x000fc600000010ff */
        /* <DEDUP_REMOVED lines=10> */
[----:B------:R-:W-:Y:S01]  /*1d050*/  STS [R24+0x8000], R31 ;  /* 0x0080001f18007388 */ /* 0x000fe20000000800 */
        /* <DEDUP_REMOVED lines=11> */
[----:B------:R-:W-:Y:S04]  /*1d110*/  STS [R17+0x8080], R34 ;  /* 0x0080802211007388 */ /* 0x000fe80000000800 */
[----:B------:R2:W-:Y:S01]  /*1d120*/  STS [R17+0x8480], R30 ;  /* 0x0084801e11007388 */ /* 0x0005e20000000800 */
[----:B-1----:R-:W-:-:S03]  /*1d130*/  F2FP.BF16.PACK_AB R24, R99, R98 ;  /* 0x000000626318723e */ /* 0x002fc600000010ff */
[----:B------:R1:W-:Y:S01]  /*1d140*/  STS [R23+0x8000], R36 ;  /* 0x0080002417007388 */ /* 0x0003e20000000800 */
[----:B------:R-:W-:-:S03]  /*1d150*/  F2FP.BF16.PACK_AB R28, R97, R96 ;  /* 0x00000060611c723e */ /* 0x000fc600000010ff */
[----:B------:R1:W-:Y:S01]  /*1d160*/  STS [R23+0x8400], R32 ;  /* 0x0084002017007388 */ /* 0x0003e20000000800 */
[----:B---3--:R-:W-:Y:S01]  /*1d170*/  F2FP.BF16.PACK_AB R21, R103, R102 ;  /* 0x000000666715723e */ /* 0x008fe200000010ff */
[----:B------:R-:W-:Y:S02]  /*1d180*/  IMAD.MOV.U32 R26, RZ, RZ, 0x4 ;  /* 0x00000004ff1a7424 */ /* 0x000fe400078e00ff */
[----:B------:R1:W-:Y:S01]  /*1d190*/  STS [R19+0x8080], R28 ;  /* 0x0080801c13007388 */ /* 0x0003e20000000800 */
[----:B----4-:R-:W-:-:S03]  /*1d1a0*/  F2FP.BF16.PACK_AB R25, R101, R100 ;  /* 0x000000646519723e */ /* 0x010fc600000010ff */
[----:B------:R1:W-:Y:S01]  /*1d1b0*/  STS [R19+0x8480], R24 ;  /* 0x0084801813007388 */ /* 0x0003e20000000800 */
[----:B--2---:R-:W-:-:S03]  /*1d1c0*/  IMAD.MOV.U32 R22, RZ, RZ, c[0x0][0x388] ;  /* 0x0000e200ff167624 */ /* 0x004fc600078e00ff */
[----:B------:R1:W-:Y:S04]  /*1d1d0*/  STS [R18+0x8000], R25 ;  /* 0x0080001912007388 */ /* 0x0003e80000000800 */
[----:B------:R1:W-:Y:S01]  /*1d1e0*/  STS [R18+0x8400], R21 ;  /* 0x0084001512007388 */ /* 0x0003e20000000800 */
[----:B------:R-:W-:Y:S02]  /*1d1f0*/  IMAD.MOV.U32 R17, RZ, RZ, RZ ;  /* 0x000000ffff117224 */ /* 0x000fe400078e00ff */
[CC--:B------:R-:W-:Y:S01]  /*1d200*/  @P1 IMAD.WIDE R30, R207.reuse, R26.reuse, c[0x0][0x508] ;  /* 0x00014200cf1e1625 */ /* 0x0c0fe200078e021a */
[----:B------:R-:W-:Y:S03]  /*1d210*/  BAR.SYNC.DEFER_BLOCKING 0x1, 0x100 ;  /* 0x0044000000007b1d */ /* 0x000fe60000010000 */
[----:B------:R-:W-:-:S03]  /*1d220*/  IMAD.WIDE R26, R207, R26, c[0x0][0x500] ;  /* 0x00014000cf1a7625 */ /* 0x000fc600078e021a */
        /* <DEDUP_REMOVED lines=9> */
.L_x_1969:
[----:B-1----:R-:W-:Y:S01]  /*1d2c0*/  IMAD.MOV.U32 R25, RZ, RZ, 0x368 ;  /* 0x00000368ff197424 */ /* 0x002fe200078e00ff */
[----:B------:R-:W-:Y:S01]  /*1d2d0*/  ISETP.GT.AND P2, PT, R206, 0x1, PT ;  /* 0x00000001ce00780c */ /* 0x000fe20003f44270 */
[----:B------:R-:W-:Y:S01]  /*1d2e0*/  IMAD.MOV.U32 R18, RZ, RZ, c[0x0][0x4e8] ;  /* 0x00013a00ff127624 */ /* 0x000fe200078e00ff */
[----:B------:R-:W-:-:S02]  /*1d2f0*/  ISETP.NE.U32.AND P0, PT, RZ, c[0x0][0x500], PT ;  /* 0x00014000ff007a0c */ /* 0x000fc40003f05070 */
[----:B------:R-:W-:Y:S02]  /*1d300*/  SEL R25, R25, 0x328, P2 ;  /* 0x0000032819197807 */ /* 0x000fe40001000000 */
        /* <DEDUP_REMOVED lines=13> */
[C---:B------:R-:W-:Y:S02]  /*1d3e0*/  IMAD R24, R26.reuse, R19, R24 ;  /* 0x000000131a187224 */ /* 0x040fe400078e0218 */
[----:B------:R-:W-:-:S04]  /*1d3f0*/  IMAD.WIDE.U32 R26, R26, R21, RZ ;  /* 0x000000151a1a7225 */ /* 0x000fc800078e00ff */
[----:B--2---:R-:W-:-:S04]  /*1d400*/  IMAD.WIDE.U32 R34, R36, R221, RZ ;  /* 0x000000dd24227225 */ /* 0x004fc800078e00ff */
[----:B------:R-:W-:-:S04]  /*1d410*/  @P3 IMAD.HI.U32 R19, R18, c[0x0][0x4ec], RZ ;  /* 0x00013b0012133a27 */ /* 0x000fc800078e00ff */
[----:B------:R-:W-:Y:S01]  /*1d420*/  IMAD R23, R37, R221, RZ ;  /* 0x000000dd25177224 */ /* 0x000fe200078e02ff */
[----:B------:R-:W-:Y:S01]  /*1d430*/  @P3 SHF.R.U32.HI R28, RZ, c[0x0][0x4f0], R19 ;  /* 0x00013c00ff1c3a19 */ /* 0x000fe20000011613 */
[----:B------:R-:W-:Y:S01]  /*1d440*/  IMAD.IADD R24, R27, 0x1, R24 ;  /* 0x000000011b187824 */ /* 0x000fe200078e0218 */
[----:B-----5:R-:W-:Y:S01]  /*1d450*/  IADD3 R27, P1, P0, R26, R34, R17 ;  /* 0x000000221a1b7210 */ /* 0x020fe2000783e011 */
[----:B------:R-:W-:Y:S01]  /*1d460*/  IMAD.IADD R23, R35, 0x1, R23 ;  /* 0x0000000123177824 */ /* 0x000fe200078e0217 */
[----:B------:R-:W-:Y:S01]  /*1d470*/  SHF.R.S32.HI R19, RZ, 0x1f, R17 ;  /* 0x0000001fff137819 */ /* 0x000fe20000011411 */
[-C--:B---3--:R-:W-:Y:S02]  /*1d480*/  IMAD R26, R33, R29.reuse, RZ ;  /* 0x0000001d211a7224 */ /* 0x088fe400078e02ff */
[----:B------:R-:W-:Y:S01]  /*1d490*/  IMAD.WIDE.U32 R32, R32, R29, RZ ;  /* 0x0000001d20207225 */ /* 0x000fe200078e00ff */
[----:B------:R-:W-:Y:S02]  /*1d4a0*/  IADD3.X R23, R24, R23, R19, P1, P0 ;  /* 0x0000001718177210 */ /* 0x000fe40000fe0413 */
[----:B------:R-:W-:Y:S01]  /*1d4b0*/  SHF.R.S32.HI R24, RZ, 0x1f, R28 ;  /* 0x0000001fff187819 */ /* 0x000fe2000001141c */
[----:B------:R-:W-:Y:S01]  /*1d4c0*/  IMAD.IADD R26, R33, 0x1, R26 ;  /* 0x00000001211a7824 */ /* 0x000fe200078e021a */
[----:B------:R-:W-:Y:S01]  /*1d4d0*/  IADD3 R32, P1, P0, R28, R27, R32 ;  /* 0x0000001b1c207210 */ /* 0x000fe2000783e020 */
[----:B----4-:R-:W-:Y:S01]  /*1d4e0*/  IMAD.MOV R25, RZ, RZ, -R28 ;  /* 0x000000ffff197224 */ /* 0x010fe200078e0a1c */
[----:B------:R-:W-:-:S02]  /*1d4f0*/  SHF.R.S32.HI R29, RZ, 0x1f, R20 ;  /* 0x0000001fff1d7819 */ /* 0x000fc40000011414 */
[----:B------:R-:W-:Y:S01]  /*1d500*/  IADD3.X R33, R24, R23, R26, P1, P0 ;  /* 0x0000001718217210 */ /* 0x000fe20000fe041a */
[----:B------:R-:W-:Y:S01]  /*1d510*/  IMAD R25, R25, c[0x0][0x4e8], R18 ;  /* 0x00013a0019197a24 */ /* 0x000fe200078e0212 */
[----:B------:R-:W-:Y:S01]  /*1d520*/  LOP3.LUT R24, R20, 0xffffffe0, RZ, 0xc0, !PT ;  /* 0xffffffe014187812 */ /* 0x000fe200078ec0ff */
[----:B------:R-:W-:Y:S01]  /*1d530*/  IMAD.MOV.U32 R23, RZ, RZ, c[0x0][0x4ac] ;  /* 0x00012b00ff177624 */ /* 0x000fe200078e00ff */
[----:B------:R-:W-:Y:S01]  /*1d540*/  LEA.HI R20, R29, R12, RZ, 0x3 ;  /* 0x0000000c1d147211 */ /* 0x000fe200078f18ff */
[-C--:B------:R-:W-:Y:S01]  /*1d550*/  IMAD R27, R31, R25.reuse, RZ ;  /* 0x000000191f1b7224 */ /* 0x080fe200078e02ff */
[----:B------:R-:W-:Y:S01]  /*1d560*/  SHF.R.S32.HI R28, RZ, 0x1f, R25 ;  /* 0x0000001fff1c7819 */ /* 0x000fe20000011419 */
[----:B------:R-:W-:Y:S01]  /*1d570*/  IMAD.WIDE.U32 R32, R30, R25, R32 ;  /* 0x000000191e207225 */ /* 0x000fe200078e0020 */
[----:B------:R-:W-:Y:S02]  /*1d580*/  SEL R23, R23, c[0x0][0x454], P2 ;  /* 0x0001150017177a07 */ /* 0x000fe40001000000 */
[----:B------:R-:W-:Y:S01]  /*1d590*/  LOP3.LUT R31, R20, 0xffffff8, RZ, 0xc0, !PT ;  /* 0x0ffffff8141f7812 */ /* 0x000fe200078ec0ff */
[----:B------:R-:W-:-:S02]  /*1d5a0*/  IMAD.MOV.U32 R25, RZ, RZ, c[0x0][0x4a8] ;  /* 0x00012a00ff197624 */ /* 0x000fc400078e00ff */
[----:B------:R-:W-:Y:S02]  /*1d5b0*/  IMAD.IADD R24, R211, 0x1, -R24 ;  /* 0x00000001d3187824 */ /* 0x000fe400078e0a18 */
[----:B------:R-:W-:Y:S01]  /*1d5c0*/  IMAD R27, R30, R28, R27 ;  /* 0x0000001c1e1b7224 */ /* 0x000fe200078e021b */
[----:B------:R-:W-:Y:S01]  /*1d5d0*/  SEL R25, R25, c[0x0][0x450], P2 ;  /* 0x0001140019197a07 */ /* 0x000fe20001000000 */
[----:B------:R-:W-:Y:S01]  /*1d5e0*/  IMAD.IADD R31, R12, 0x1, -R31 ;  /* 0x000000010c1f7824 */ /* 0x000fe200078e0a1f */
[----:B------:R-:W-:Y:S01]  /*1d5f0*/  SHF.R.S32.HI R29, RZ, 0x1f, R24 ;  /* 0x0000001fff1d7819 */ /* 0x000fe20000011418 */
[----:B------:R-:W-:Y:S01]  /*1d600*/  IMAD.IADD R27, R33, 0x1, R27 ;  /* 0x00000001211b7824 */ /* 0x000fe200078e021b */
[----:B------:R-:W-:Y:S01]  /*1d610*/  LEA R25, P0, R32, R25, 0x2 ;  /* 0x0000001920197211 */ /* 0x000fe200078010ff */
[----:B------:R-:W-:Y:S01]  /*1d620*/  IMAD R20, R22, c[0x0][0x4e8], RZ ;  /* 0x00013a0016147a24 */ /* 0x000fe200078e02ff */
[----:B------:R-:W-:Y:S02]  /*1d630*/  LEA.HI R29, R29, R24, RZ, 0x2 ;  /* 0x000000181d1d7211 */ /* 0x000fe400078f10ff */
[----:B------:R-:W-:Y:S01]  /*1d640*/  LEA.HI.X R23, R32, R23, R27, 0x2, P0 ;  /* 0x0000001720177211 */ /* 0x000fe200000f141b */
[----:B------:R-:W-:Y:S01]  /*1d650*/  SHFL.IDX PT, R28, R25, RZ, 0x1c1f ;  /* 0x001c1fff191c7589 */ /* 0x000fe200000e0000 */
[----:B------:R-:W-:-:S02]  /*1d660*/  SHF.R.S32.HI R12, RZ, 0x2, R29 ;  /* 0x00000002ff0c7819 */ /* 0x000fc4000001141d */
[----:B------:R-:W-:Y:S01]  /*1d670*/  LOP3.LUT P0, RZ, R24, 0x3, RZ, 0xc0, !PT ;  /* 0x0000000318ff7812 */ /* 0x000fe2000780c0ff */
[----:B------:R-:W1:Y:S02]  /*1d680*/  SHFL.IDX PT, R29, R23, RZ, 0x1c1f ;  /* 0x001c1fff171d7589 */ /* 0x000e6400000e0000 */
[----:B------:R-:W-:Y:S02]  /*1d690*/  IMAD R27, R31, 0x10, R12 ;  /* 0x000000101f1b7824 */ /* 0x000fe400078e020c */
[----:B------:R-:W-:Y:S02]  /*1d6a0*/  SHFL.IDX PT, R32, R25, 0x1, 0x1c1f ;  /* 0x003c1f0019207f89 */ /* 0x000fe400000e0000 */
[----:B------:R-:W-:Y:S02]  /*1d6b0*/  IMAD.IADD R27, R27, 0x1, R224 ;  /* 0x000000011b1b7824 */ /* 0x000fe400078e02e0 */
[----:B------:R-:W2:Y:S03]  /*1d6c0*/  SHFL.IDX PT, R33, R23, 0x1, 0x1c1f ;  /* 0x003c1f0017217f89 */ /* 0x000ea600000e0000 */
[----:B------:R-:W-:-:S02]  /*1d6d0*/  IADD3 R31, R27, 0x8, RZ ;  /* 0x000000081b1f7810 */ /* 0x000fc40007ffe0ff */
[-C--:B------:R-:W-:Y:S02]  /*1d6e0*/  ISETP.GE.OR P1, PT, R27, R20.reuse, P0 ;  /* 0x000000141b00720c */ /* 0x080fe40000726670 */
[----:B------:R-:W-:-:S11]  /*1d6f0*/  ISETP.GE.OR P0, PT, R31, R20, P0 ;  /* 0x000000141f00720c */ /* 0x000fd60000706670 */
[----:B-1----:R1:W-:Y:S01]  /*1d700*/  @!P1 ST.E [R28.64], R9 ;  /* 0x000000091c009985 */ /* 0x0023e2000c101908 */
[----:B------:R-:W-:-:S04]  /*1d710*/  ISETP.GE.AND P1, PT, R31, R20, PT ;  /* 0x000000141f00720c */ /* 0x000fc80003f26270 */
[----:B------:R-:W-:Y:S01]  /*1d720*/  P2R R12, PR, RZ, 0x2 ;  /* 0x00000002ff0c7803 */ /* 0x000fe20000000000 */
[----:B--2---:R1:W-:Y:S01]  /*1d730*/  @!P0 ST.E [R32.64], R16 ;  /* 0x0000001020008985 */ /* 0x0043e2000c101908 */
[----:B------:R-:W-:Y:S01]  /*1d740*/  ISETP.GE.AND P0, PT, R27, R20, PT ;  /* 0x000000141b00720c */ /* 0x000fe20003f06270 */
[----:B------:R-:W-:Y:S05]  /*1d750*/  @P2 BRA `(.L_x_1970) ;  /* 0x0000084000002947 */ /* 0x000fea0003800000 */
[-C--:B------:R-:W-:Y:S01]  /*1d760*/  LEA.HI R3, R0, R211.reuse, RZ, 0x3 ;  /* 0x000000d300037211 */ /* 0x080fe200078f18ff */
[----:B------:R-:W-:Y:S01]  /*1d770*/  IMAD R2, R19, c[0x0][0x3a0], RZ ;  /* 0x0000e80013027a24 */ /* 0x000fe200078e02ff */
[----:B------:R2:W3:Y:S01]  /*1d780*/  LDS.128 R64, [R140+0x80] ;  /* 0x000080008c407984 */ /* 0x0004e20000000c00 */
[----:B------:R-:W-:Y:S01]  /*1d790*/  IMAD.WIDE.U32 R4, R17, c[0x0][0x3a0], RZ ;  /* 0x0000e80011047a25 */ /* 0x000fe200078e00ff */
[----:B------:R-:W-:Y:S02]  /*1d7a0*/  LOP3.LUT R0, R3, 0xfffffff8, RZ, 0xc0, !PT ;  /* 0xfffffff803007812 */ /* 0x000fe400078ec0ff */
[----:B------:R-:W-:Y:S01]  /*1d7b0*/  SHF.R.S32.HI R3, RZ, 0x3, R3 ;  /* 0x00000003ff037819 */ /* 0x000fe20000011403 */
[----:B------:R-:W-:Y:S01]  /*1d7c0*/  IMAD R17, R17, c[0x0][0x3a4], R2 ;  /* 0x0000e90011117a24 */ /* 0x000fe200078e0202 */
[----:B------:R-:W-:Y:S01]  /*1d7d0*/  IADD3 R0, -R0, R211, RZ ;  /* 0x000000d300007210 */ /* 0x000fe20007ffe1ff */
[----:B------:R2:W4:Y:S01]  /*1d7e0*/  LDS.128 R60, [R140+0x1080] ;  /* 0x001080008c3c7984 */ /* 0x0005220000000c00 */
[----:B------:R-:W-:-:S02]  /*1d7f0*/  MOV R6, R4 ;  /* 0x0000000400067202 */ /* 0x000fc40000000f00 */
[----:B------:R-:W-:Y:S01]  /*1d800*/  IADD3 R7, R5, R17, RZ ;  /* 0x0000001105077210 */ /* 0x000fe20007ffe0ff */
[----:B------:R2:W1:Y:S01]  /*1d810*/  LDS.128 R56, [R140+0x2080] ;  /* 0x002080008c387984 */ /* 0x0004620000000c00 */
[----:B------:R-:W-:Y:S02]  /*1d820*/  LEA R5, R0, R3, 0x5 ;  /* 0x0000000300057211 */ /* 0x000fe400078e28ff */
[----:B------:R-:W-:Y:S01]  /*1d830*/  SHF.R.S32.HI R2, RZ, 0x1f, R21 ;  /* 0x0000001fff027819 */ /* 0x000fe20000011415 */
[C---:B------:R-:W-:Y:S01]  /*1d840*/  IMAD.WIDE.U32 R6, R221.reuse, c[0x0][0x3e8], R6 ;  /* 0x0000fa00dd067a25 */ /* 0x040fe200078e0006 */
[----:B------:R2:W1:Y:S03]  /*1d850*/  LDS.128 R52, [R140+0x3080] ;  /* 0x003080008c347984 */ /* 0x0004660000000c00 */
[----:B------:R-:W-:Y:S01]  /*1d860*/  IMAD.IADD R0, R224, 0x1, R5 ;  /* 0x00000001e0007824 */ /* 0x000fe200078e0205 */
[----:B------:R2:W1:Y:S01]  /*1d870*/  LDS.128 R48, [R140+0x4080] ;  /* 0x004080008c307984 */ /* 0x0004620000000c00 */
[----:B------:R-:W-:-:S02]  /*1d880*/  IMAD R7, R221, c[0x0][0x3ec], R7 ;  /* 0x0000fb00dd077a24 */ /* 0x000fc400078e0207 */
[----:B------:R-:W-:Y:S01]  /*1d890*/  @P3 IMAD.HI.U32 R4, R0, c[0x0][0x4ec], RZ ;  /* 0x00013b0000043a27 */ /* 0x000fe200078e00ff */
[----:B-1----:R-:W-:Y:S01]  /*1d8a0*/  MOV R9, R0 ;  /* 0x0000000000097202 */ /* 0x002fe20000000f00 */
[----:B------:R2:W1:Y:S02]  /*1d8b0*/  LDS.128 R44, [R140+0x5080] ;  /* 0x005080008c2c7984 */ /* 0x0004640000000c00 */
[----:B------:R-:W-:Y:S01]  /*1d8c0*/  IMAD.WIDE.U32 R16, R21, c[0x0][0x3f0], R6 ;  /* 0x0000fc0015107a25 */ /* 0x000fe200078e0006 */
[----:B------:R-:W-:Y:S01]  /*1d8d0*/  @P3 SHF.R.U32.HI R9, RZ, c[0x0][0x4f0], R4 ;  /* 0x00013c00ff093a19 */ /* 0x000fe20000011604 */
[----:B------:R2:W1:Y:S02]  /*1d8e0*/  LDS.128 R40, [R140+0x6080] ;  /* 0x006080008c287984 */ /* 0x0004640000000c00 */
[----:B------:R-:W-:Y:S01]  /*1d8f0*/  IMAD R2, R2, c[0x0][0x3f0], RZ ;  /* 0x0000fc0002027a24 */ /* 0x000fe200078e02ff */
[----:B------:R-:W-:Y:S01]  /*1d900*/  SHF.R.S32.HI R12, RZ, 0x1f, R9 ;  /* 0x0000001fff0c7819 */ /* 0x000fe20000011409 */
[----:B------:R2:W1:Y:S01]  /*1d910*/  LDS.128 R36, [R140+0x7080] ;  /* 0x007080008c247984 */ /* 0x0004620000000c00 */
[----:B------:R-:W-:Y:S01]  /*1d920*/  IADD3 R15, -R9, RZ, RZ ;  /* 0x000000ff090f7210 */ /* 0x000fe20007ffe1ff */
[----:B------:R-:W-:Y:S01]  /*1d930*/  IMAD R2, R21, c[0x0][0x3f4], R2 ;  /* 0x0000fd0015027a24 */ /* 0x000fe200078e0202 */
[----:B------:R-:W-:Y:S01]  /*1d940*/  IADD3 R21, R3, R224, RZ ;  /* 0x000000e003157210 */ /* 0x000fe20007ffe0ff */
[----:B------:R2:W1:Y:S01]  /*1d950*/  LDS.128 R32, [R140+0x8080] ;  /* 0x008080008c207984 */ /* 0x0004620000000c00 */
[----:B------:R-:W-:-:S02]  /*1d960*/  IMAD R12, R12, c[0x0][0x3e0], RZ ;  /* 0x0000f8000c0c7a24 */ /* 0x000fc400078e02ff */
[----:B------:R-:W-:Y:S01]  /*1d970*/  IMAD.IADD R17, R17, 0x1, R2 ;  /* 0x0000000111117824 */ /* 0x000fe200078e0202 */
[----:B------:R2:W1:Y:S01]  /*1d980*/  LDS.128 R28, [R140+0x9080] ;  /* 0x009080008c1c7984 */ /* 0x0004620000000c00 */
[----:B------:R-:W-:Y:S02]  /*1d990*/  IMAD R15, R15, c[0x0][0x4e8], R0 ;  /* 0x00013a000f0f7a24 */ /* 0x000fe400078e0200 */
[C---:B------:R-:W-:Y:S01]  /*1d9a0*/  IMAD R12, R9.reuse, c[0x0][0x3e4], R12 ;  /* 0x0000f900090c7a24 */ /* 0x040fe200078e020c */
[----:B------:R2:W1:Y:S01]  /*1d9b0*/  LDS.128 R24, [R140+0xa080] ;  /* 0x00a080008c187984 */ /* 0x0004620000000c00 */
[----:B------:R-:W-:Y:S01]  /*1d9c0*/  IMAD.WIDE.U32 R16, R9, c[0x0][0x3e0], R16 ;  /* 0x0000f80009107a25 */ /* 0x000fe200078e0010 */
[----:B------:R-:W-:Y:S02]  /*1d9d0*/  SHF.R.S32.HI R0, RZ, 0x1f, R15 ;  /* 0x0000001fff007819 */ /* 0x000fe4000001140f */
[----:B------:R2:W1:Y:S02]  /*1d9e0*/  LDS.128 R4, [R140+0xb080] ;  /* 0x00b080008c047984 */ /* 0x0004640000000c00 */
        /* <DEDUP_REMOVED lines=8> */
[----:B---34-:R3:W4:Y:S02]  /*1da70*/  SHFL.IDX PT, R22, R14, RZ, 0x181f ;  /* 0x00181fff0e167589 */ /* 0x01872400000e0000 */
.L_x_2038:
[----:B------:R-:W-:Y:S05]  /*1da80*/  BRA.DIV ~URZ, `(.L_x_1972) ;  /* 0x00003a527f007947 */ /* 0x000fea000b800000 */
[----:B------:R2:W3:Y:S02]  /*1da90*/  SHFL.IDX PT, R9, R2, RZ, 0x181f ;  /* 0x00181fff02097589 */ /* 0x0004e400000e0000 */
.L_x_2039:
        /* <DEDUP_REMOVED lines=16> */
[----:B------:R3:W-:Y:S04]  /*1dba0*/  @!P1 ST.E.128 [R16.64], R48 ;  /* 0x0000003010009985 */ /* 0x0007e8000c101d08 */
[----:B-1----:R3:W-:Y:S02]  /*1dbb0*/  @!P0 ST.E.128 [R68.64], R32 ;  /* 0x0000002044008985 */ /* 0x0027e4000c101d08 */
.L_x_1974:
[----:B------:R-:W-:Y:S05]  /*1dbc0*/  BSYNC B0 ;  /* 0x0000000000007941 */ /* 0x000fea0003800000 */
.L_x_1973:
[----:B------:R-:W-:Y:S05]  /*1dbd0*/  BRA.DIV ~URZ, `(.L_x_1975) ;  /* 0x000039627f007947 */ /* 0x000fea000b800000 */
[----:B----4-:R4:W2:Y:S04]  /*1dbe0*/  SHFL.IDX PT, R22, R14, 0x1, 0x181f ;  /* 0x00381f000e167f89 */ /* 0x0108a800000e0000 */
[----:B---3--:R4:W3:Y:S02]  /*1dbf0*/  SHFL.IDX PT, R17, R2, 0x1, 0x181f ;  /* 0x00381f0002117f89 */ /* 0x0088e400000e0000 */
.L_x_2040:
        /* <DEDUP_REMOVED lines=8> */
[-C--:B------:R-:W-:Y:S02]  /*1dc80*/  @!P1 LEA R16, P4, R212, R17.reuse, 0x1 ;  /* 0x00000011d4109211 */ /* 0x080fe400078808ff */
[C---:B-1----:R-:W-:Y:S02]  /*1dc90*/  @!P0 LEA R32, P3, R13.reuse, R17, 0x1 ;  /* 0x000000110d208211 */ /* 0x042fe400078608ff */
[-C--:B--2---:R-:W-:Y:S02]  /*1dca0*/  @!P2 LEA.HI.X R19, R228, R22.reuse, R15, 0x1, P5 ;  /* 0x00000016e413a211 */ /* 0x084fe400028f0c0f */
[-C--:B------:R-:W-:Y:S02]  /*1dcb0*/  @!P1 LEA.HI.X R17, R212, R22.reuse, R3, 0x1, P4 ;  /* 0x00000016d4119211 */ /* 0x080fe400020f0c03 */
[----:B------:R-:W-:Y:S01]  /*1dcc0*/  @!P0 LEA.HI.X R33, R13, R22, R12, 0x1, P3 ;  /* 0x000000160d218211 */ /* 0x000fe200018f0c0c */
[----:B------:R1:W-:Y:S04]  /*1dcd0*/  @!P2 ST.E.128 [R18.64], R60 ;  /* 0x0000003c1200a985 */ /* 0x0003e8000c101d08 */
[----:B------:R1:W-:Y:S04]  /*1dce0*/  @!P1 ST.E.128 [R16.64], R44 ;  /* 0x0000002c10009985 */ /* 0x0003e8000c101d08 */
[----:B------:R1:W-:Y:S02]  /*1dcf0*/  @!P0 ST.E.128 [R32.64], R28 ;  /* 0x0000001c20008985 */ /* 0x0003e4000c101d08 */
.L_x_1977:
[----:B------:R-:W-:Y:S05]  /*1dd00*/  BSYNC B0 ;  /* 0x0000000000007941 */ /* 0x000fea0003800000 */
.L_x_1976:
[----:B------:R-:W-:Y:S05]  /*1dd10*/  BRA.DIV ~URZ, `(.L_x_1978) ;  /* 0x000038f27f007947 */ /* 0x000fea000b800000 */
[----:B--2---:R2:W4:Y:S02]  /*1dd20*/  SHFL.IDX PT, R22, R14, 0x2, 0x181f ;  /* 0x00581f000e167f89 */ /* 0x00452400000e0000 */
.L_x_2041:
[----:B------:R-:W-:Y:S05]  /*1dd30*/  BRA.DIV ~URZ, `(.L_x_1979) ;  /* 0x000039427f007947 */ /* 0x000fea000b800000 */
[----:B-1-3--:R1:W3:Y:S02]  /*1dd40*/  SHFL.IDX PT, R17, R2, 0x2, 0x181f ;  /* 0x00581f0002117f89 */ /* 0x00a2e400000e0000 */
.L_x_2042:
        /* <DEDUP_REMOVED lines=15> */
[----:B------:R3:W-:Y:S02]  /*1de40*/  @!P0 ST.E.128 [R28.64], R24 ;  /* 0x000000181c008985 */ /* 0x0007e4000c101d08 */
.L_x_1981:
[----:B------:R-:W-:Y:S05]  /*1de50*/  BSYNC B0 ;  /* 0x0000000000007941 */ /* 0x000fea0003800000 */
.L_x_1980:
[----:B------:R-:W-:Y:S05]  /*1de60*/  BRA.DIV ~URZ, `(.L_x_1982) ;  /* 0x000038827f007947 */ /* 0x000fea000b800000 */
[----:B--2-4-:R-:W2:Y:S04]  /*1de70*/  SHFL.IDX PT, R14, R14, 0x3, 0x181f ;  /* 0x00781f000e0e7f89 */ /* 0x014ea800000e0000 */
[----:B------:R4:W1:Y:S02]  /*1de80*/  SHFL.IDX PT, R9, R2, 0x3, 0x181f ;  /* 0x00781f0002097f89 */ /* 0x00086400000e0000 */
.L_x_2043:
[----:B------:R-:W-:-:S04]  /*1de90*/  IADD3 R21, R21, 0x60, RZ ;  /* 0x0000006015157810 */ /* 0x000fc80007ffe0ff */
[----:B------:R-:W-:-:S13]  /*1dea0*/  ISETP.GE.AND P0, PT, R21, R20, PT ;  /* 0x000000141500720c */ /* 0x000fda0003f06270 */
[----:B------:R-:W-:Y:S05]  /*1deb0*/  @P0 BRA `(.L_x_1983) ;  /* 0x00001ec000000947 */ /* 0x000fea0003800000 */
[----:B------:R-:W-:Y:S02]  /*1dec0*/  ISETP.GE.AND P1, PT, R228, c[0x0][0x3c8], PT ;  /* 0x0000f200e4007a0c */ /* 0x000fe40003f26270 */
[----:B------:R-:W-:-:S11]  /*1ded0*/  ISETP.GE.AND P0, PT, R212, c[0x0][0x3c8], PT ;  /* 0x0000f200d4007a0c */ /* 0x000fd60003f06270 */
[-C--:B-1-3--:R-:W-:Y:S02]  /*1dee0*/  @!P1 LEA R16, P3, R228, R9.reuse, 0x1 ;  /* 0x00000009e4109211 */ /* 0x08afe400078608ff */
[----:B----4-:R-:W-:Y:S02]  /*1def0*/  @!P0 LEA R2, P2, R212, R9, 0x1 ;  /* 0x00000009d4028211 */ /* 0x010fe400078408ff */
[-C--:B--2---:R-:W-:Y:S02]  /*1df00*/  @!P1 LEA.HI.X R17, R228, R14.reuse, R15, 0x1, P3 ;  /* 0x0000000ee4119211 */ /* 0x084fe400018f0c0f */
        /* <DEDUP_REMOVED lines=9> */
.L_x_1970:
[----:B------:R-:W-:Y:S01]  /*1dfa0*/  IMAD R0, R19, c[0x0][0x408], RZ ;  /* 0x0001020013007a24 */ /* 0x000fe200078e02ff */
[----:B------:R-:W-:Y:S01]  /*1dfb0*/  MOV R13, R18 ;  /* 0x00000012000d7202 */ /* 0x000fe20000000f00 */
[----:B------:R-:W-:-:S04]  /*1dfc0*/  IMAD.WIDE.U32 R22, R17, c[0x0][0x408], RZ ;  /* 0x0001020011167a25 */ /* 0x000fc800078e00ff */
[----:B------:R-:W-:Y:S02]  /*1dfd0*/  IMAD R0, R17, c[0x0][0x40c], R0 ;  /* 0x0001030011007a24 */ /* 0x000fe400078e0200 */
[----:B-1----:R-:W-:-:S03]  /*1dfe0*/  @P3 IMAD.HI.U32 R9, R18, c[0x0][0x4ec], RZ ;  /* 0x00013b0012093a27 */ /* 0x002fc600078e00ff */
[----:B------:R-:W-:Y:S02]  /*1dff0*/  IADD3 R23, R23, R0, RZ ;  /* 0x0000000017177210 */ /* 0x000fe40007ffe0ff */
[----:B------:R-:W-:Y:S02]  /*1e000*/  SHF.R.S32.HI R0, RZ, 0x1f, R21 ;  /* 0x0000001fff007819 */ /* 0x000fe40000011415 */
[----:B------:R-:W-:Y:S01]  /*1e010*/  @P3 SHF.R.U32.HI R13, RZ, c[0x0][0x4f0], R9 ;  /* 0x00013c00ff0d3a19 */ /* 0x000fe20000011609 */
[----:B------:R-:W-:-:S03]  /*1e020*/  IMAD.WIDE.U32 R16, R221, c[0x0][0x438], R22 ;  /* 0x00010e00dd107a25 */ /* 0x000fc600078e0016 */
[----:B------:R-:W-:Y:S01]  /*1e030*/  IADD3 R9, -R13, RZ, RZ ;  /* 0x000000ff0d097210 */ /* 0x000fe20007ffe1ff */
[----:B------:R-:W-:Y:S02]  /*1e040*/  IMAD R0, R0, c[0x0][0x440], RZ ;  /* 0x0001100000007a24 */ /* 0x000fe400078e02ff */
[----:B------:R-:W-:Y:S02]  /*1e050*/  IMAD R17, R221, c[0x0][0x43c], R17 ;  /* 0x00010f00dd117a24 */ /* 0x000fe400078e0211 */
[C---:B------:R-:W-:Y:S02]  /*1e060*/  IMAD R0, R21.reuse, c[0x0][0x444], R0 ;  /* 0x0001110015007a24 */ /* 0x040fe400078e0200 */
[----:B------:R-:W-:-:S04]  /*1e070*/  IMAD.WIDE.U32 R16, R21, c[0x0][0x440], R16 ;  /* 0x0001100015107a25 */ /* 0x000fc800078e0010 */
[----:B------:R-:W-:Y:S01]  /*1e080*/  IMAD R9, R9, c[0x0][0x4e8], R18 ;  /* 0x00013a0009097a24 */ /* 0x000fe200078e0212 */
[----:B------:R-:W-:Y:S02]  /*1e090*/  IADD3 R17, R17, R0, RZ ;  /* 0x0000000011117210 */ /* 0x000fe40007ffe0ff */
[----:B------:R-:W-:-:S03]  /*1e0a0*/  SHF.R.S32.HI R0, RZ, 0x1f, R13 ;  /* 0x0000001fff007819 */ /* 0x000fc6000001140d */
[----:B------:R-:W-:-:S04]  /*1e0b0*/  IMAD.WIDE.U32 R16, R225, c[0x0][0x448], R16 ;  /* 0x00011200e1107a25 */ /* 0x000fc800078e0010 */
        /* <DEDUP_REMOVED lines=14> */
.L_x_2044:
[----:B------:R-:W-:Y:S05]  /*1e1a0*/  BRA.DIV ~URZ, `(.L_x_1985) ;  /* 0x000036727f007947 */ /* 0x000fea000b800000 */
[----:B------:R3:W4:Y:S02]  /*1e1b0*/  SHFL.IDX PT, R0, R167, RZ, 0x1c1f ;  /* 0x001c1fffa7007589 */ /* 0x00072400000e0000 */
.L_x_2045:
        /* <DEDUP_REMOVED lines=54> */
[-C--:B----4-:R-:W-:Y:S02]  /*1e520*/  @!P1 LEA R18, P5, R218, R0.reuse, 0x2 ;  /* 0x00000000da129211 */ /* 0x090fe400078a10ff */
[----:B------:R-:W-:Y:S02]  /*1e530*/  @!P0 LEA R16, P2, R152, R0, 0x2 ;  /* 0x0000000098108211 */ /* 0x000fe400078410ff */
[-C--:B--2---:R-:W-:Y:S02]  /*1e540*/  @!P1 LEA.HI.X R19, R218, R168.reuse, R155, 0x2, P5 ;  /* 0x000000a8da139211 */ /* 0x084fe400028f149b */
[----:B------:R-:W-:Y:S02]  /*1e550*/  @!P0 LEA.HI.X R17, R152, R168, R151, 0x2, P2 ;  /* 0x000000a898118211 */ /* 0x000fe400010f1497 */
[----:B------:R-:W-:Y:S01]  /*1e560*/  ISETP.GE.AND P2, PT, R39, c[0x0][0x3c8], PT ;  /* 0x0000f20027007a0c */ /* 0x000fe20003f46270 */
[----:B------:R2:W-:Y:S01]  /*1e570*/  @!P1 ST.E.64 [R18.64], R132 ;  /* 0x0000008412009985 */ /* 0x0005e2000c101b08 */
[----:B------:R-:W-:-:S02]  /*1e580*/  ISETP.GE.AND P1, PT, R37, c[0x0][0x3c8], PT ;  /* 0x0000f20025007a0c */ /* 0x000fc40003f26270 */
[-C--:B------:R-:W-:Y:S01]  /*1e590*/  @!P3 LEA R170, P5, R93, R0.reuse, 0x2 ;  /* 0x000000005daab211 */ /* 0x080fe200078a10ff */
[----:B------:R4:W-:Y:S01]  /*1e5a0*/  @!P0 ST.E.64 [R16.64], R128 ;  /* 0x0000008010008985 */ /* 0x0009e2000c101b08 */
[----:B------:R-:W-:Y:S02]  /*1e5b0*/  @!P4 LEA R172, P0, R83, R0, 0x2 ;  /* 0x0000000053acc211 */ /* 0x000fe400078010ff */
[-C--:B------:R-:W-:Y:S02]  /*1e5c0*/  @!P3 LEA.HI.X R171, R93, R168.reuse, R92, 0x2, P5 ;  /* 0x000000a85dabb211 */ /* 0x080fe400028f145c */
[----:B------:R-:W-:-:S03]  /*1e5d0*/  @!P4 LEA.HI.X R173, R83, R168, R82, 0x2, P0 ;  /* 0x000000a853adc211 */ /* 0x000fc600000f1452 */
[----:B------:R-:W-:Y:S01]  /*1e5e0*/  @!P2 LEA R174, P5, R39, R0, 0x2 ;  /* 0x0000000027aea211 */ /* 0x000fe200078a10ff */
        /* <DEDUP_REMOVED lines=12> */
[----:B------:R-:W-:Y:S02]  /*1e6b0*/  @!P3 LEA.HI.X R17, R29, R168, R28, 0x2, P5 ;  /* 0x000000a81d11b211 */ /* 0x000fe400028f141c */
[-C--:B-----5:R-:W-:Y:S02]  /*1e6c0*/  @!P4 LEA R104, P0, R25, R0.reuse, 0x2 ;  /* 0x000000001968c211 */ /* 0x0a0fe400078010ff */
[----:B-1----:R-:W-:Y:S01]  /*1e6d0*/  @!P2 LEA R108, P5, R23, R0, 0x2 ;  /* 0x00000000176ca211 */ /* 0x002fe200078a10ff */
[----:B------:R1:W-:Y:S01]  /*1e6e0*/  @!P3 ST.E.64 [R16.64], R120 ;  /* 0x000000781000b985 */ /* 0x0003e2000c101b08 */
[----:B------:R-:W-:Y:S02]  /*1e6f0*/  @!P4 LEA.HI.X R105, R25, R168, R24, 0x2, P0 ;  /* 0x000000a81969c211 */ /* 0x000fe400000f1418 */
[----:B------:R-:W-:-:S03]  /*1e700*/  ISETP.GE.AND P3, PT, R156, c[0x0][0x3c8], PT ;  /* 0x0000f2009c007a0c */ /* 0x000fc60003f66270 */
[----:B---3--:R-:W-:Y:S01]  /*1e710*/  @!P1 LEA R112, P0, R21, R0, 0x2 ;  /* 0x0000000015709211 */ /* 0x008fe200078010ff */
[----:B------:R3:W-:Y:S01]  /*1e720*/  @!P4 ST.E.64 [R104.64], R124 ;  /* 0x0000007c6800c985 */ /* 0x0007e2000c101b08 */
[-C--:B------:R-:W-:Y:S02]  /*1e730*/  @!P2 LEA.HI.X R109, R23, R168.reuse, R22, 0x2, P5 ;  /* 0x000000a8176da211 */ /* 0x080fe400028f1416 */
        /* <DEDUP_REMOVED lines=8> */
[----:B-1----:R-:W-:-:S03]  /*1e7c0*/  @!P4 LEA R16, P0, R165, R0, 0x2 ;  /* 0x00000000a510c211 */ /* 0x002fc600078010ff */
[----:B------:R1:W-:Y:S01]  /*1e7d0*/  @!P3 ST.E.64 [R18.64], R48 ;  /* 0x000000301200b985 */ /* 0x0003e2000c101b08 */
        /* <DEDUP_REMOVED lines=8> */
[----:B------:R-:W-:Y:S02]  /*1e860*/  @!P1 LEA.HI.X R41, R161, R168, R158, 0x2, P0 ;  /* 0x000000a8a1299211 */ /* 0x000fe400000f149e */
[----:B------:R-:W-:Y:S02]  /*1e870*/  ISETP.GE.AND P2, PT, R85, c[0x0][0x3c8], PT ;  /* 0x0000f20055007a0c */ /* 0x000fe40003f46270 */
[----:B-----5:R-:W-:Y:S01]  /*1e880*/  @!P3 LEA R44, P5, R159, R0, 0x2 ;  /* 0x000000009f2cb211 */ /* 0x020fe200078a10ff */
[----:B------:R3:W-:Y:S01]  /*1e890*/  @!P1 ST.E.64 [R40.64], R60 ;  /* 0x0000003c28009985 */ /* 0x0007e2000c101b08 */
[----:B------:R-:W-:-:S02]  /*1e8a0*/  ISETP.GE.AND P1, PT, R81, c[0x0][0x3c8], PT ;  /* 0x0000f20051007a0c */ /* 0x000fc40003f26270 */
[----:B------:R-:W-:Y:S02]  /*1e8b0*/  @!P3 LEA.HI.X R45, R159, R168, R154, 0x2, P5 ;  /* 0x000000a89f2db211 */ /* 0x000fe400028f149a */
        /* <DEDUP_REMOVED lines=8> */
[----:B------:R-:W-:Y:S02]  /*1e940*/  @!P2 LEA.HI.X R17, R85, R168, R84, 0x2, P0 ;  /* 0x000000a85511a211 */ /* 0x000fe400000f1454 */
[----:B------:R-:W-:-:S03]  /*1e950*/  ISETP.GE.AND P4, PT, R31, c[0x0][0x3c8], PT ;  /* 0x0000f2001f007a0c */ /* 0x000fc60003f86270 */
[----:B------:R2:W-:Y:S01]  /*1e960*/  @!P2 ST.E.64 [R16.64], R72 ;  /* 0x000000481000a985 */ /* 0x0005e2000c101b08 */
[----:B------:R-:W-:Y:S02]  /*1e970*/  ISETP.GE.AND P2, PT, R27, c[0x0][0x3c8], PT ;  /* 0x0000f2001b007a0c */ /* 0x000fe40003f46270 */
[----:B---3--:R-:W-:Y:S01]  /*1e980*/  @!P6 LEA R40, P0, R35, R0, 0x2 ;  /* 0x000000002328e211 */ /* 0x008fe200078010ff */
[----:B------:R3:W-:Y:S01]  /*1e990*/  @!P1 ST.E.64 [R48.64], R76 ;  /* 0x0000004c30009985 */ /* 0x0007e2000c101b08 */
[----:B------:R-:W-:Y:S02]  /*1e9a0*/  ISETP.GE.AND P1, PT, R157, c[0x0][0x3c8], PT ;  /* 0x0000f2009d007a0c */ /* 0x000fe40003f26270 */
[----:B------:R-:W-:Y:S02]  /*1e9b0*/  @!P6 LEA.HI.X R41, R35, R168, R34, 0x2, P0 ;  /* 0x000000a82329e211 */ /* 0x000fe400000f1422 */
[----:B------:R-:W-:-:S03]  /*1e9c0*/  ISETP.GE.AND P0, PT, R164, c[0x0][0x3c8], PT ;  /* 0x0000f200a4007a0c */ /* 0x000fc60003f06270 */
[----:B------:R3:W-:Y:S01]  /*1e9d0*/  @!P6 ST.E.64 [R40.64], R2 ;  /* 0x000000022800e985 */ /* 0x0007e2000c101b08 */
[----:B----4-:R-:W-:-:S04]  /*1e9e0*/  @!P4 LEA R44, P6, R31, R0, 0x2 ;  /* 0x000000001f2cc211 */ /* 0x010fc800078c10ff */
[----:B------:R-:W-:Y:S02]  /*1e9f0*/  @!P4 LEA.HI.X R45, R31, R168, R30, 0x2, P6 ;  /* 0x000000a81f2dc211 */ /* 0x000fe400030f141e */
[----:B-1----:R-:W-:-:S04]  /*1ea00*/  @!P5 LEA R18, P3, R33, R0, 0x2 ;  /* 0x000000002112d211 */ /* 0x002fc800078610ff */
[----:B------:R-:W-:Y:S02]  /*1ea10*/  @!P5 LEA.HI.X R19, R33, R168, R32, 0x2, P3 ;  /* 0x000000a82113d211 */ /* 0x000fe400018f1420 */
[----:B------:R-:W-:-:S03]  /*1ea20*/  @!P2 LEA R52, P3, R27, R0, 0x2 ;  /* 0x000000001b34a211 */ /* 0x000fc600078610ff */
[----:B------:R1:W-:Y:S01]  /*1ea30*/  @!P5 ST.E.64 [R18.64], R4 ;  /* 0x000000041200d985 */ /* 0x0003e2000c101b08 */
[----:B--2---:R-:W-:Y:S02]  /*1ea40*/  @!P1 LEA R16, P5, R157, R0, 0x2 ;  /* 0x000000009d109211 */ /* 0x004fe400078a10ff */
[----:B------:R-:W-:Y:S01]  /*1ea50*/  @!P2 LEA.HI.X R53, R27, R168, R26, 0x2, P3 ;  /* 0x000000a81b35a211 */ /* 0x000fe200018f141a */
[----:B------:R1:W-:Y:S01]  /*1ea60*/  @!P4 ST.E.64 [R44.64], R88 ;  /* 0x000000582c00c985 */ /* 0x0003e2000c101b08 */
[C---:B---3--:R-:W-:Y:S02]  /*1ea70*/  @!P0 LEA R48, P3, R164.reuse, R0, 0x2 ;  /* 0x00000000a4308211 */ /* 0x048fe400078610ff */
[-C--:B------:R-:W-:Y:S01]  /*1ea80*/  @!P1 LEA.HI.X R17, R157, R168.reuse, R150, 0x2, P5 ;  /* 0x000000a89d119211 */ /* 0x080fe200028f1496 */
[----:B------:R1:W-:Y:S01]  /*1ea90*/  @!P2 ST.E.64 [R52.64], R6 ;  /* 0x000000063400a985 */ /* 0x0003e2000c101b08 */
[----:B------:R-:W-:-:S03]  /*1eaa0*/  @!P0 LEA.HI.X R49, R164, R168, R153, 0x2, P3 ;  /* 0x000000a8a4318211 */ /* 0x000fc600018f1499 */
[----:B------:R1:W-:Y:S04]  /*1eab0*/  @!P1 ST.E.64 [R16.64], R96 ;  /* 0x0000006010009985 */ /* 0x0003e8000c101b08 */
[----:B------:R1:W-:Y:S02]  /*1eac0*/  @!P0 ST.E.64 [R48.64], R100 ;  /* 0x0000006430008985 */ /* 0x0003e4000c101b08 */
.L_x_1987:
[----:B------:R-:W-:Y:S05]  /*1ead0*/  BSYNC B0 ;  /* 0x0000000000007941 */ /* 0x000fea0003800000 */
.L_x_1986:
[----:B------:R-:W-:Y:S05]  /*1eae0*/  BRA.DIV ~URZ, `(.L_x_1988) ;  /* 0x00002da27f007947 */ /* 0x000fea000b800000 */
[----:B-1----:R-:W1:Y:S04]  /*1eaf0*/  SHFL.IDX PT, R166, R166, 0x1, 0x1c1f ;  /* 0x003c1f00a6a67f89 */ /* 0x002e6800000e0000 */
[----:B----4-:R4:W3:Y:S02]  /*1eb00*/  SHFL.IDX PT, R0, R167, 0x1, 0x1c1f ;  /* 0x003c1f00a7007f89 */ /* 0x0108e400000e0000 */
.L_x_2046:
[----:B------:R-:W-:-:S13]  /*1eb10*/  ISETP.NE.AND P0, PT, R12, RZ, PT ;  /* 0x000000ff0c00720c */ /* 0x000fda0003f05270 */
[----:B------:R-:W-:Y:S05]  /*1eb20*/  @P0 BRA `(.L_x_1983) ;  /* 0x0000125000000947 */ /* 0x000fea0003800000 */
[----:B------:R-:W-:Y:S02]  /*1eb30*/  ISETP.GE.AND P3, PT, R152, c[0x0][0x3c8], PT ;  /* 0x0000f20098007a0c */ /* 0x000fe40003f66270 */
[----:B------:R-:W-:Y:S02]  /*1eb40*/  ISETP.GE.AND P4, PT, R218, c[0x0][0x3c8], PT ;  /* 0x0000f200da007a0c */ /* 0x000fe40003f86270 */
[----:B------:R-:W-:Y:S02]  /*1eb50*/  ISETP.GE.AND P2, PT, R93, c[0x0][0x3c8], PT ;  /* 0x0000f2005d007a0c */ /* 0x000fe40003f46270 */
[----:B------:R-:W-:Y:S02]  /*1eb60*/  ISETP.GE.AND P1, PT, R83, c[0x0][0x3c8], PT ;  /* 0x0000f20053007a0c */ /* 0x000fe40003f26270 */
[----:B------:R-:W-:-:S05]  /*1eb70*/  ISETP.GE.AND P0, PT, R39, c[0x0][0x3c8], PT ;  /* 0x0000f20027007a0c */ /* 0x000fca0003f06270 */
[-C--:B---3--:R-:W-:Y:S02]  /*1eb80*/  @!P3 LEA R2, P5, R152, R0.reuse, 0x2 ;  /* 0x000000009802b211 */ /* 0x088fe400078a10ff */
[----:B------:R-:W-:Y:S02]  /*1eb90*/  @!P4 LEA R6, P6, R218, R0, 0x2 ;  /* 0x00000000da06c211 */ /* 0x000fe400078c10ff */
[----:B-1----:R-:W-:Y:S02]  /*1eba0*/  @!P3 LEA.HI.X R3, R152, R166, R151, 0x2, P5 ;  /* 0x000000a69803b211 */ /* 0x002fe400028f1497 */
[----:B------:R-:W-:Y:S02]  /*1ebb0*/  @!P2 LEA R4, P5, R93, R0, 0x2 ;  /* 0x000000005d04a211 */ /* 0x000fe400078a10ff */
[----:B------:R-:W-:Y:S02]  /*1ebc0*/  @!P4 LEA.HI.X R7, R218, R166, R155, 0x2, P6 ;  /* 0x000000a6da07c211 */ /* 0x000fe400030f149b */
[----:B------:R-:W-:-:S02]  /*1ebd0*/  @!P1 LEA R18, P6, R83, R0, 0x2 ;  /* 0x0000000053129211 */ /* 0x000fc400078c10ff */
[----:B------:R-:W-:Y:S01]  /*1ebe0*/  @!P2 LEA.HI.X R5, R93, R166, R92, 0x2, P5 ;  /* 0x000000a65d05a211 */ /* 0x000fe200028f145c */
[----:B------:R1:W-:Y:S01]  /*1ebf0*/  @!P4 ST.E.64 [R6.64], R134 ;  /* 0x000000860600c985 */ /* 0x0003e2000c101b08 */
[----:B------:R-:W-:Y:S02]  /*1ec00*/  @!P0 LEA R16, P5, R39, R0, 0x2 ;  /* 0x0000000027108211 */ /* 0x000fe400078a10ff */
[-C--:B------:R-:W-:Y:S01]  /*1ec10*/  @!P1 LEA.HI.X R19, R83, R166.reuse, R82, 0x2, P6 ;  /* 0x000000a653139211 */ /* 0x080fe200030f1452 */
[----:B------:R3:W-:Y:S01]  /*1ec20*/  @!P3 ST.E.64 [R2.64], R130 ;  /* 0x000000820200b985 */ /* 0x0007e2000c101b08 */
        /* <DEDUP_REMOVED lines=9> */
[----:B------:R-:W-:-:S04]  /*1ecc0*/  @!P6 LEA R40, P0, R37, R0, 0x2 ;  /* 0x000000002528e211 */ /* 0x000fc800078010ff */
[----:B------:R-:W-:Y:S02]  /*1ecd0*/  @!P5 LEA R38, P1, R29, R0, 0x2 ;  /* 0x000000001d26d211 */ /* 0x000fe400078210ff */
[-C--:B------:R-:W-:Y:S02]  /*1ece0*/  @!P6 LEA.HI.X R41, R37, R166.reuse, R36, 0x2, P0 ;  /* 0x000000a62529e211 */ /* 0x080fe400000f1424 */
[----:B------:R-:W-:Y:S02]  /*1ecf0*/  @!P5 LEA.HI.X R39, R29, R166, R28, 0x2, P1 ;  /* 0x000000a61d27d211 */ /* 0x000fe400008f141c */
[----:B------:R-:W-:Y:S01]  /*1ed00*/  ISETP.GE.AND P1, PT, R156, c[0x0][0x3c8], PT ;  /* 0x0000f2009c007a0c */ /* 0x000fe20003f26270 */
[----:B------:R-:W-:Y:S01]  /*1ed10*/  @!P6 ST.E.64 [R40.64], R118 ;  /* 0x000000762800e985 */ /* 0x000fe2000c101b08 */
[----:B-1----:R-:W-:Y:S02]  /*1ed20*/  @!P4 LEA R6, P0, R25, R0, 0x2 ;  /* 0x000000001906c211 */ /* 0x002fe400078010ff */
[----:B------:R-:W-:Y:S01]  /*1ed30*/  ISETP.GE.AND P6, PT, R165, c[0x0][0x3c8], PT ;  /* 0x0000f200a5007a0c */ /* 0x000fe20003fc6270 */
[----:B------:R-:W-:Y:S01]  /*1ed40*/  @!P5 ST.E.64 [R38.64], R122 ;  /* 0x0000007a2600d985 */ /* 0x000fe2000c101b08 */
[----:B------:R-:W-:-:S02]  /*1ed50*/  @!P4 LEA.HI.X R7, R25, R166, R24, 0x2, P0 ;  /* 0x000000a61907c211 */ /* 0x000fc400000f1418 */
[----:B---3--:R-:W-:Y:S02]  /*1ed60*/  @!P3 LEA R2, P0, R23, R0, 0x2 ;  /* 0x000000001702b211 */ /* 0x008fe400078010ff */
[----:B------:R-:W-:Y:S01]  /*1ed70*/  ISETP.GE.AND P5, PT, R163, c[0x0][0x3c8], PT ;  /* 0x0000f200a3007a0c */ /* 0x000fe20003fa6270 */
[----:B------:R-:W-:Y:S01]  /*1ed80*/  @!P4 ST.E.64 [R6.64], R126 ;  /* 0x0000007e0600c985 */ /* 0x000fe2000c101b08 */
[----:B------:R-:W-:Y:S02]  /*1ed90*/  @!P3 LEA.HI.X R3, R23, R166, R22, 0x2, P0 ;  /* 0x000000a61703b211 */ /* 0x000fe400000f1416 */
[----:B-----5:R-:W-:Y:S02]  /*1eda0*/  @!P2 LEA R4, P0, R21, R0, 0x2 ;  /* 0x000000001504a211 */ /* 0x020fe400078010ff */
[----:B------:R-:W-:Y:S01]  /*1edb0*/  ISETP.GE.AND P4, PT, R161, c[0x0][0x3c8], PT ;  /* 0x0000f200a1007a0c */ /* 0x000fe20003f86270 */
[----:B------:R1:W-:Y:S01]  /*1edc0*/  @!P3 ST.E.64 [R2.64], R42 ;  /* 0x0000002a0200b985 */ /* 0x0003e2000c101b08 */
[----:B------:R-:W-:-:S02]  /*1edd0*/  @!P2 LEA.HI.X R5, R21, R166, R20, 0x2, P0 ;  /* 0x000000a61505a211 */ /* 0x000fc400000f1414 */
[C---:B------:R-:W-:Y:S02]  /*1ede0*/  @!P1 LEA R12, P0, R156.reuse, R0, 0x2 ;  /* 0x000000009c0c9211 */ /* 0x040fe400078010ff */
[----:B------:R-:W-:Y:S01]  /*1edf0*/  ISETP.GE.AND P3, PT, R159, c[0x0][0x3c8], PT ;  /* 0x0000f2009f007a0c */ /* 0x000fe20003f66270 */
[----:B------:R3:W-:Y:S01]  /*1ee00*/  @!P2 ST.E.64 [R4.64], R46 ;  /* 0x0000002e0400a985 */ /* 0x0007e2000c101b08 */
[----:B------:R-:W-:Y:S02]  /*1ee10*/  @!P1 LEA.HI.X R13, R156, R166, R13, 0x2, P0 ;  /* 0x000000a69c0d9211 */ /* 0x000fe400000f140d */
[-C--:B----4-:R-:W-:Y:S02]  /*1ee20*/  @!P6 LEA R18, P0, R165, R0.reuse, 0x2 ;  /* 0x00000000a512e211 */ /* 0x090fe400078010ff */
[----:B------:R-:W-:Y:S01]  /*1ee30*/  ISETP.GE.AND P2, PT, R149, c[0x0][0x3c8], PT ;  /* 0x0000f20095007a0c */ /* 0x000fe20003f46270 */
[----:B------:R4:W-:Y:S01]  /*1ee40*/  @!P1 ST.E.64 [R12.64], R50 ;  /* 0x000000320c009985 */ /* 0x0009e2000c101b08 */
[----:B--2---:R-:W-:-:S02]  /*1ee50*/  @!P5 LEA R16, P1, R163, R0, 0x2 ;  /* 0x00000000a310d211 */ /* 0x004fc400078210ff */
[----:B------:R-:W-:Y:S02]  /*1ee60*/  @!P6 LEA.HI.X R19, R165, R166, R162, 0x2, P0 ;  /* 0x000000a6a513e211 */ /* 0x000fe400000f14a2 */
        /* <DEDUP_REMOVED lines=9> */
[----:B-1----:R-:W-:Y:S02]  /*1ef00*/  @!P3 LEA R2, P0, R159, R0, 0x2 ;  /* 0x000000009f02b211 */ /* 0x002fe400078010ff */
[----:B------:R-:W-:Y:S02]  /*1ef10*/  ISETP.GE.AND P4, PT, R33, c[0x0][0x3c8], PT ;  /* 0x0000f20021007a0c */ /* 0x000fe40003f86270 */
[----:B------:R-:W-:Y:S02]  /*1ef20*/  @!P3 LEA.HI.X R3, R159, R166, R154, 0x2, P0 ;  /* 0x000000a69f03b211 */ /* 0x000fe400000f149a */
[----:B---3--:R-:W-:-:S03]  /*1ef30*/  @!P2 LEA R4, P0, R149, R0, 0x2 ;  /* 0x000000009504a211 */ /* 0x008fc600078010ff */
[----:B------:R1:W-:Y:S01]  /*1ef40*/  @!P3 ST.E.64 [R2.64], R66 ;  /* 0x000000420200b985 */ /* 0x0003e2000c101b08 */
[----:B------:R-:W-:Y:S02]  /*1ef50*/  @!P2 LEA.HI.X R5, R149, R166, R148, 0x2, P0 ;  /* 0x000000a69505a211 */ /* 0x000fe400000f1494 */
[----:B------:R-:W-:Y:S02]  /*1ef60*/  @!P1 LEA R6, P0, R85, R0, 0x2 ;  /* 0x0000000055069211 */ /* 0x000fe400078010ff */
[----:B------:R-:W-:Y:S01]  /*1ef70*/  ISETP.GE.AND P3, PT, R31, c[0x0][0x3c8], PT ;  /* 0x0000f2001f007a0c */ /* 0x000fe20003f66270 */
[----:B------:R3:W-:Y:S01]  /*1ef80*/  @!P2 ST.E.64 [R4.64], R70 ;  /* 0x000000460400a985 */ /* 0x0007e2000c101b08 */
[----:B------:R-:W-:Y:S02]  /*1ef90*/  @!P1 LEA.HI.X R7, R85, R166, R84, 0x2, P0 ;  /* 0x000000a655079211 */ /* 0x000fe400000f1454 */
[-C--:B------:R-:W-:Y:S02]  /*1efa0*/  @!P6 LEA R22, P0, R81, R0.reuse, 0x2 ;  /* 0x000000005116e211 */ /* 0x080fe400078010ff */
[----:B------:R-:W-:Y:S01]  /*1efb0*/  ISETP.GE.AND P2, PT, R27, c[0x0][0x3c8], PT ;  /* 0x0000f2001b007a0c */ /* 0x000fe20003f46270 */
[----:B------:R5:W-:Y:S01]  /*1efc0*/  @!P1 ST.E.64 [R6.64], R74 ;  /* 0x0000004a06009985 */ /* 0x000be2000c101b08 */
[----:B----4-:R-:W-:-:S02]  /*1efd0*/  @!P5 LEA R12, P1, R35, R0, 0x2 ;  /* 0x00000000230cd211 */ /* 0x010fc400078210ff */
[----:B------:R-:W-:Y:S02]  /*1efe0*/  @!P6 LEA.HI.X R23, R81, R166, R80, 0x2, P0 ;  /* 0x000000a65117e211 */ /* 0x000fe400000f1450 */
[----:B--2---:R-:W-:Y:S02]  /*1eff0*/  @!P4 LEA R16, P0, R33, R0, 0x2 ;  /* 0x000000002110c211 */ /* 0x004fe400078010ff */
        /* <DEDUP_REMOVED lines=17> */
[----:B--2---:R-:W-:-:S04]  /*1f110*/  LEA R2, P0, R164, R0, 0x2 ;  /* 0x00000000a4027211 */ /* 0x004fc800078010ff */
[----:B------:R-:W-:-:S05]  /*1f120*/  LEA.HI.X R3, R164, R166, R153, 0x2, P0 ;  /* 0x000000a6a4037211 */ /* 0x000fca00000f1499 */
[----:B------:R1:W-:Y:S01]  /*1f130*/  ST.E.64 [R2.64], R102 ;  /* 0x0000006602007985 */ /* 0x0003e2000c101b08 */
[----:B------:R-:W-:Y:S05]  /*1f140*/  BRA `(.L_x_1983) ;  /* 0x00000c3000007947 */ /* 0x000fea0003800000 */
.L_x_1968:
        /* <DEDUP_REMOVED lines=18> */
.L_x_1989:
        /* <DEDUP_REMOVED lines=13> */
[----:B------:R-:W-:-:S03]  /*1f340*/  IMAD.MOV.U32 R7, RZ, RZ, c[0x0][0x4e8] ;  /* 0x00013a00ff077624 */ /* 0x000fc600078e00ff */
[----:B------:R-:W-:Y:S02]  /*1f350*/  SEL R26, R26, 0x328, P2 ;  /* 0x000003281a1a7807 */ /* 0x000fe40001000000 */
[----:B------:R-:W-:Y:S02]  /*1f360*/  ISETP.NE.AND P0, PT, R7, 0x1, PT ;  /* 0x000000010700780c */ /* 0x000fe40003f05270 */
[----:B------:R-:W2:Y:S01]  /*1f370*/  LDC.64 R24, c[0x0][R26+0x170] ;  /* 0x00005c001a187b82 */ /* 0x000ea20000000a00 */
[----:B------:R-:W-:Y:S02]  /*1f380*/  MOV R7, R3 ;  /* 0x0000000300077202 */ /* 0x000fe40000000f00 */
[----:B------:R-:W-:-:S05]  /*1f390*/  SEL R225, R225, RZ, P2 ;  /* 0x000000ffe1e17207 */ /* 0x000fca0001000000 */
[----:B------:R-:W3:Y:S03]  /*1f3a0*/  LDC.64 R22, c[0x0][R26+0x168] ;  /* 0x00005a001a167b82 */ /* 0x000ee60000000a00 */
[----:B------:R-:W-:-:S05]  /*1f3b0*/  @P0 IMAD.HI.U32 R14, R3, c[0x0][0x4ec], RZ ;  /* 0x00013b00030e0a27 */ /* 0x000fca00078e00ff */
[----:B------:R-:W4:Y:S01]  /*1f3c0*/  LDC.64 R20, c[0x0][R26+0x178] ;  /* 0x00005e001a147b82 */ /* 0x000f220000000a00 */
[----:B------:R-:W-:-:S05]  /*1f3d0*/  @P0 SHF.R.U32.HI R7, RZ, c[0x0][0x4f0], R14 ;  /* 0x00013c00ff070a19 */ /* 0x000fca000001160e */
[----:B------:R-:W-:Y:S02]  /*1f3e0*/  IMAD.MOV R14, RZ, RZ, -R7 ;  /* 0x000000ffff0e7224 */ /* 0x000fe400078e0a07 */
[----:B------:R-:W5:Y:S02]  /*1f3f0*/  LDC.64 R18, c[0x0][R26+0x160] ;  /* 0x000058001a127b82 */ /* 0x000f640000000a00 */
[----:B------:R-:W-:Y:S01]  /*1f400*/  IMAD R3, R14, c[0x0][0x4e8], R3 ;  /* 0x00013a000e037a24 */ /* 0x000fe200078e0203 */
[----:B------:R-:W-:Y:S01]  /*1f410*/  SHF.R.S32.HI R14, RZ, 0x1f, R7 ;  /* 0x0000001fff0e7819 */ /* 0x000fe20000011407 */
        /* <DEDUP_REMOVED lines=10> */
[----:B------:R-:W-:-:S04]  /*1f4c0*/  IADD3.X R9, R9, R12, R6, P1, P0 ;  /* 0x0000000c09097210 */ /* 0x000fc80000fe0406 */
[----:B------:R-:W-:Y:S02]  /*1f4d0*/  IADD3 R12, R21, R15, RZ ;  /* 0x0000000f150c7210 */ /* 0x000fe40007ffe0ff */
[----:B------:R-:W-:Y:S01]  /*1f4e0*/  IADD3 R16, P1, P0, R7, R16, R20 ;  /* 0x0000001007107210 */ /* 0x000fe2000783e014 */
[----:B-----5:R-:W-:Y:S01]  /*1f4f0*/  IMAD R7, R19, R3, RZ ;  /* 0x0000000313077224 */ /* 0x020fe200078e02ff */
[----:B------:R-:W-:Y:S02]  /*1f500*/  SHF.R.S32.HI R15, RZ, 0x1f, R3 ;  /* 0x0000001fff0f7819 */ /* 0x000fe40000011403 */
[----:B------:R-:W-:Y:S01]  /*1f510*/  IADD3.X R17, R14, R9, R12, P1, P0 ;  /* 0x000000090e117210 */ /* 0x000fe20000fe040c */
[----:B------:R-:W-:Y:S02]  /*1f520*/  IMAD.MOV.U32 R9, RZ, RZ, c[0x0][0x4a8] ;  /* 0x00012a00ff097624 */ /* 0x000fe400078e00ff */
[C---:B------:R-:W-:Y:S02]  /*1f530*/  IMAD R7, R18.reuse, R15, R7 ;  /* 0x0000000f12077224 */ /* 0x040fe400078e0207 */
[----:B------:R-:W-:Y:S01]  /*1f540*/  IMAD.WIDE.U32 R16, R18, R3, R16 ;  /* 0x0000000312107225 */ /* 0x000fe200078e0010 */
[----:B------:R-:W-:-:S02]  /*1f550*/  MOV R3, c[0x0][0x4ac] ;  /* 0x00012b0000037a02 */ /* 0x000fc40000000f00 */
[----:B------:R-:W-:Y:S01]  /*1f560*/  SEL R9, R9, c[0x0][0x450], P2 ;  /* 0x0001140009097a07 */ /* 0x000fe20001000000 */
[----:B------:R-:W-:Y:S01]  /*1f570*/  IMAD.IADD R12, R17, 0x1, R7 ;  /* 0x00000001110c7824 */ /* 0x000fe200078e0207 */
[----:B------:R-:W-:Y:S02]  /*1f580*/  SEL R3, R3, c[0x0][0x454], P2 ;  /* 0x0001150003037a07 */ /* 0x000fe40001000000 */
[----:B------:R-:W-:-:S04]  /*1f590*/  LEA R14, P0, R16, R9, 0x2 ;  /* 0x00000009100e7211 */ /* 0x000fc800078010ff */
[----:B------:R-:W-:Y:S02]  /*1f5a0*/  LEA.HI.X R15, R16, R3, R12, 0x2, P0 ;  /* 0x00000003100f7211 */ /* 0x000fe400000f140c */
[----:B------:R-:W-:-:S05]  /*1f5b0*/  MOV R3, 0xff800000 ;  /* 0xff80000000037802 */ /* 0x000fca0000000f00 */
[----:B------:R2:W-:Y:S02]  /*1f5c0*/  STG.E [R14.64], R3 ;  /* 0x000000030e007986 */ /* 0x0005e4000c101908 */
.L_x_1991:
[----:B------:R-:W-:Y:S05]  /*1f5d0*/  BSYNC B0 ;  /* 0x0000000000007941 */ /* 0x000fea0003800000 */
.L_x_1990:
[----:B------:R-:W-:-:S13]  /*1f5e0*/  ISETP.GT.AND P0, PT, R206, 0x1, PT ;  /* 0x00000001ce00780c */ /* 0x000fda0003f04270 */
[----:B------:R-:W-:Y:S05]  /*1f5f0*/  @P0 BRA `(.L_x_1983) ;  /* 0x0000078000000947 */ /* 0x000fea0003800000 */
[----:B------:R-:W-:Y:S01]  /*1f600*/  IMAD R7, R6, c[0x0][0x3a0], RZ ;  /* 0x0000e80006077a24 */ /* 0x000fe200078e02ff */
[----:B------:R-:W-:Y:S01]  /*1f610*/  SHF.R.S32.HI R6, RZ, 0x1f, R211 ;  /* 0x0000001fff067819 */ /* 0x000fe200000114d3 */
[----:B--2---:R-:W-:-:S03]  /*1f620*/  IMAD.WIDE.U32 R14, R0, c[0x0][0x3a0], RZ ;  /* 0x0000e800000e7a25 */ /* 0x004fc600078e00ff */
[----:B------:R-:W-:Y:S01]  /*1f630*/  LEA.HI R3, R6, R211, RZ, 0x3 ;  /* 0x000000d306037211 */ /* 0x000fe200078f18ff */
[----:B------:R-:W-:Y:S01]  /*1f640*/  IMAD R7, R0, c[0x0][0x3a4], R7 ;  /* 0x0000e90000077a24 */ /* 0x000fe200078e0207 */
[----:B------:R-:W-:Y:S01]  /*1f650*/  MOV R6, c[0x0][0x4e8] ;  /* 0x00013a0000067a02 */ /* 0x000fe20000000f00 */
[----:B------:R-:W-:Y:S01]  /*1f660*/  IMAD R4, R4, c[0x0][0x3f0], RZ ;  /* 0x0000fc0004047a24 */ /* 0x000fe200078e02ff */
[----:B------:R-:W-:Y:S02]  /*1f670*/  LOP3.LUT R0, R3, 0xfffffff8, RZ, 0xc0, !PT ;  /* 0xfffffff803007812 */ /* 0x000fe400078ec0ff */
[----:B------:R-:W-:Y:S01]  /*1f680*/  IADD3 R15, R15, R7, RZ ;  /* 0x000000070f0f7210 */ /* 0x000fe20007ffe0ff */
[----:B------:R-:W-:Y:S01]  /*1f690*/  IMAD R4, R5, c[0x0][0x3f4], R4 ;  /* 0x0000fd0005047a24 */ /* 0x000fe200078e0204 */
[----:B------:R-:W-:Y:S02]  /*1f6a0*/  ISETP.NE.AND P0, PT, R6, 0x1, PT ;  /* 0x000000010600780c */ /* 0x000fe40003f05270 */
[----:B------:R-:W-:Y:S01]  /*1f6b0*/  SHF.R.S32.HI R7, RZ, 0x3, R3 ;  /* 0x00000003ff077819 */ /* 0x000fe20000011403 */
[----:B------:R-:W-:Y:S01]  /*1f6c0*/  IMAD.WIDE.U32 R14, R221, c[0x0][0x3e8], R14 ;  /* 0x0000fa00dd0e7a25 */ /* 0x000fe200078e000e */
[----:B------:R-:W-:-:S03]  /*1f6d0*/  IADD3 R0, -R0, R211, RZ ;  /* 0x000000d300007210 */ /* 0x000fc60007ffe1ff */
[----:B------:R-:W-:Y:S01]  /*1f6e0*/  IMAD R15, R221, c[0x0][0x3ec], R15 ;  /* 0x0000fb00dd0f7a24 */ /* 0x000fe200078e020f */
[----:B------:R-:W-:-:S03]  /*1f6f0*/  LEA R3, R0, R7, 0x5 ;  /* 0x0000000700037211 */ /* 0x000fc600078e28ff */
[----:B------:R-:W-:-:S04]  /*1f700*/  IMAD.WIDE.U32 R14, R5, c[0x0][0x3f0], R14 ;  /* 0x0000fc00050e7a25 */ /* 0x000fc800078e000e */
[----:B------:R-:W-:Y:S01]  /*1f710*/  IMAD.IADD R3, R224, 0x1, R3 ;  /* 0x00000001e0037824 */ /* 0x000fe200078e0203 */
[----:B------:R-:W-:Y:S02]  /*1f720*/  IADD3 R15, R15, R4, RZ ;  /* 0x000000040f0f7210 */ /* 0x000fe40007ffe0ff */
[----:B------:R-:W-:Y:S01]  /*1f730*/  IADD3 R224, R7, R224, RZ ;  /* 0x000000e007e07210 */ /* 0x000fe20007ffe0ff */
[----:B------:R-:W-:Y:S01]  /*1f740*/  @P0 IMAD.HI.U32 R0, R3, c[0x0][0x4ec], RZ ;  /* 0x00013b0003000a27 */ /* 0x000fe200078e00ff */
[----:B------:R-:W-:-:S04]  /*1f750*/  MOV R6, R3 ;  /* 0x0000000300067202 */ /* 0x000fc80000000f00 */
[----:B------:R-:W-:-:S04]  /*1f760*/  @P0 SHF.R.U32.HI R6, RZ, c[0x0][0x4f0], R0 ;  /* 0x00013c00ff060a19 */ /* 0x000fc80000011600 */
[--C-:B------:R-:W-:Y:S01]  /*1f770*/  SHF.R.S32.HI R0, RZ, 0x1f, R6.reuse ;  /* 0x0000001fff007819 */ /* 0x100fe20000011406 */
[----:B------:R-:W-:Y:S02]  /*1f780*/  IMAD.MOV R4, RZ, RZ, -R6 ;  /* 0x000000ffff047224 */ /* 0x000fe400078e0a06 */
[----:B------:R-:W-:-:S04]  /*1f790*/  IMAD.WIDE.U32 R14, R6, c[0x0][0x3e0], R14 ;  /* 0x0000f800060e7a25 */ /* 0x000fc800078e000e */
[----:B------:R-:W-:Y:S02]  /*1f7a0*/  IMAD R5, R0, c[0x0][0x3e0], RZ ;  /* 0x0000f80000057a24 */ /* 0x000fe400078e02ff */
[----:B------:R-:W-:Y:S02]  /*1f7b0*/  IMAD R4, R4, c[0x0][0x4e8], R3 ;  /* 0x00013a0004047a24 */ /* 0x000fe400078e0203 */
[----:B------:R-:W-:-:S03]  /*1f7c0*/  IMAD R5, R6, c[0x0][0x3e4], R5 ;  /* 0x0000f90006057a24 */ /* 0x000fc600078e0205 */
[----:B------:R-:W-:Y:S02]  /*1f7d0*/  SHF.R.S32.HI R3, RZ, 0x1f, R4 ;  /* 0x0000001fff037819 */ /* 0x000fe40000011404 */
[----:B------:R-:W-:-:S03]  /*1f7e0*/  IADD3 R15, R15, R5, RZ ;  /* 0x000000050f0f7210 */ /* 0x000fc60007ffe0ff */
[----:B------:R-:W-:Y:S02]  /*1f7f0*/  IMAD R3, R3, c[0x0][0x3d8], RZ ;  /* 0x0000f60003037a24 */ /* 0x000fe400078e02ff */
[----:B------:R-:W-:-:S04]  /*1f800*/  IMAD.WIDE.U32 R14, R4, c[0x0][0x3d8], R14 ;  /* 0x0000f600040e7a25 */ /* 0x000fc800078e000e */
[----:B------:R-:W-:Y:S01]  /*1f810*/  IMAD R4, R4, c[0x0][0x3dc], R3 ;  /* 0x0000f70004047a24 */ /* 0x000fe200078e0203 */
[----:B------:R-:W-:-:S04]  /*1f820*/  LEA R3, P0, R14, c[0x0][0x380], 0x1 ;  /* 0x0000e0000e037a11 */ /* 0x000fc800078008ff */
[----:B------:R-:W-:-:S04]  /*1f830*/  IADD3 R4, R15, R4, RZ ;  /* 0x000000040f047210 */ /* 0x000fc80007ffe0ff */
[----:B------:R-:W-:Y:S01]  /*1f840*/  LEA.HI.X R4, R14, c[0x0][0x384], R4, 0x1, P0 ;  /* 0x0000e1000e047a11 */ /* 0x000fe200000f0c04 */
[----:B------:R-:W-:Y:S05]  /*1f850*/  BRA.DIV ~URZ, `(.L_x_1992) ;  /* 0x000021027f007947 */ /* 0x000fea000b800000 */
[----:B------:R2:W3:Y:S02]  /*1f860*/  SHFL.IDX PT, R5, R4, RZ, 0x181f ;  /* 0x00181fff04057589 */ /* 0x0004e400000e0000 */
.L_x_2047:
[----:B------:R-:W-:Y:S05]  /*1f870*/  BRA.DIV ~URZ, `(.L_x_1993) ;  /* 0x000021527f007947 */ /* 0x000fea000b800000 */
[----:B------:R4:W1:Y:S02]  /*1f880*/  SHFL.IDX PT, R9, R3, RZ, 0x181f ;  /* 0x00181fff03097589 */ /* 0x00086400000e0000 */
.L_x_2048:
        /* <DEDUP_REMOVED lines=19> */
.L_x_1995:
[----:B------:R-:W-:Y:S05]  /*1f9c0*/  BSYNC B0 ;  /* 0x0000000000007941 */ /* 0x000fea0003800000 */
.L_x_1994:
[----:B------:R-:W-:Y:S05]  /*1f9d0*/  BRA.DIV ~URZ, `(.L_x_1996) ;  /* 0x000020527f007947 */ /* 0x000fea000b800000 */
[----:B---3--:R3:W2:Y:S04]  /*1f9e0*/  SHFL.IDX PT, R5, R4, 0x1, 0x181f ;  /* 0x00381f0004057f89 */ /* 0x0086a800000e0000 */
[----:B-1----:R3:W1:Y:S02]  /*1f9f0*/  SHFL.IDX PT, R9, R3, 0x1, 0x181f ;  /* 0x00381f0003097f89 */ /* 0x00266400000e0000 */
.L_x_2049:
        /* <DEDUP_REMOVED lines=16> */
.L_x_1998:
[----:B------:R-:W-:Y:S05]  /*1fb00*/  BSYNC B0 ;  /* 0x0000000000007941 */ /* 0x000fea0003800000 */
.L_x_1997:
[----:B------:R-:W-:Y:S05]  /*1fb10*/  BRA.DIV ~URZ, `(.L_x_1999) ;  /* 0x00001fd27f007947 */ /* 0x000fea000b800000 */
[----:B--2---:R2:W3:Y:S02]  /*1fb20*/  SHFL.IDX PT, R5, R4, 0x2, 0x181f ;  /* 0x00581f0004057f89 */ /* 0x0044e400000e0000 */
.L_x_2050:
[----:B------:R-:W-:Y:S05]  /*1fb30*/  BRA.DIV ~URZ, `(.L_x_2000) ;  /* 0x000020227f007947 */ /* 0x000fea000b800000 */
[----:B-1----:R1:W2:Y:S02]  /*1fb40*/  SHFL.IDX PT, R9, R3, 0x2, 0x181f ;  /* 0x00581f0003097f89 */ /* 0x0022a400000e0000 */
.L_x_2051:
        /* <DEDUP_REMOVED lines=16> */
.L_x_2002:
[----:B------:R-:W-:Y:S05]  /*1fc50*/  BSYNC B0 ;  /* 0x0000000000007941 */ /* 0x000fea0003800000 */
.L_x_2001:
[----:B------:R-:W-:Y:S05]  /*1fc60*/  BRA.DIV ~URZ, `(.L_x_2003) ;  /* 0x00001f527f007947 */ /* 0x000fea000b800000 */
[----:B--23--:R-:W2:Y:S04]  /*1fc70*/  SHFL.IDX PT, R4, R4, 0x3, 0x181f ;  /* 0x00781f0004047f89 */ /* 0x00cea800000e0000 */
[----:B------:R3:W1:Y:S02]  /*1fc80*/  SHFL.IDX PT, R9, R3, 0x3, 0x181f ;  /* 0x00781f0003097f89 */ /* 0x00066400000e0000 */
.L_x_2052:
        /* <DEDUP_REMOVED lines=15> */
.L_x_1983:
[----:B------:R-:W-:Y:S05]  /*1fd80*/  BSYNC B1 ;  /* 0x0000000000017941 */ /* 0x000fea0003800000 */
.L_x_1967:
[----:B------:R-:W-:-:S13]  /*1fd90*/  ISETP.NE.AND P0, PT, R216, RZ, PT ;  /* 0x000000ffd800720c */ /* 0x000fda0003f05270 */
[----:B------:R-:W-:Y:S01]  /*1fda0*/  @P0 WARPSYNC 0xffffffff ;  /* 0xffffffff00000948 */ /* 0x000fe20003800000 */
[----:B------:R-:W-:Y:S06]  /*1fdb0*/  @P0 BAR.SYNC.DEFER_BLOCKING 0x5, 0x100 ;  /* 0x0144000000000b1d */ /* 0x000fec0000010000 */
[----:B------:R-:W4:Y:S04]  /*1fdc0*/  @P0 LDS.128 R204, [0x24100] ;  /* 0x02410000ffcc0984 */ /* 0x000f280000000c00 */
[----:B------:R-:W-:Y:S06]  /*1fdd0*/  @P0 BAR.ARV 0x4, 0x100 ;  /* 0x0104000000000b1d */ /* 0x000fec0000002000 */
[----:B------:R-:W-:Y:S05]  /*1fde0*/  @P0 BRA `(.L_x_2004) ;  /* 0x00000e9000000947 */ /* 0x000fea0003800000 */
[----:B-12-4-:R-:W-:Y:S01]  /*1fdf0*/  LOP3.LUT R2, R211, 0x1f, RZ, 0xc0, !PT ;  /* 0x0000001fd3027812 */ /* 0x016fe200078ec0ff */
[----:B------:R-:W-:-:S03]  /*1fe00*/  IMAD.MOV.U32 R4, RZ, RZ, RZ ;  /* 0x000000ffff047224 */ /* 0x000fc600078e00ff */
[----:B------:R-:W-:Y:S01]  /*1fe10*/  ISETP.NE.AND P6, PT, R2, 0x1f, PT ;  /* 0x0000001f0200780c */ /* 0x000fe20003fc5270 */
[----:B------:R-:W-:Y:S10]  /*1fe20*/  BRA.DIV ~URZ, `(.L_x_2005) ;  /* 0x00001e527f007947 */ /* 0x000ff4000b800000 */
[----:B---3--:R1:W2:Y:S02]  /*1fe30*/  SHFL.IDX PT, R3, R8, RZ, 0x1f ;  /* 0x00001fff08037589 */ /* 0x0082a400000e0000 */
.L_x_2053:
[----:B------:R-:W-:Y:S05]  /*1fe40*/  BRA.DIV ~URZ, `(.L_x_2006) ;  /* 0x00001ea27f007947 */ /* 0x000fea000b800000 */
[----:B-1----:R-:W1:Y:S02]  /*1fe50*/  SHFL.IDX PT, R8, R8, 0x1, 0x1f ;  /* 0x00201f0008087f89 */ /* 0x002e6400000e0000 */
.L_x_2054:
        /* <DEDUP_REMOVED lines=18> */
.L_x_2055:
        /* <DEDUP_REMOVED lines=16> */
.L_x_2056:
[----:B----4-:R-:W-:Y:S01]  /*20080*/  IMAD R5, R9, c[0x0][0x538], RZ ;  /* 0x00014e0009057a24 */ /* 0x010fe200078e02ff */
[----:B------:R-:W-:Y:S04]  /*20090*/  BSSY B1, `(.L_x_2009) ;  /* 0x00000b9000017945 */ /* 0x000fe80003800000 */
[----:B-1----:R-:W-:-:S04]  /*200a0*/  IADD3 R204, R5, R8, RZ ;  /* 0x0000000805cc7210 */ /* 0x002fc80007ffe0ff */
[----:B--2---:R-:W-:-:S13]  /*200b0*/  ISETP.GT.AND P0, PT, R204, R3, PT ;  /* 0x00000003cc00720c */ /* 0x004fda0003f04270 */
[----:B------:R-:W-:Y:S05]  /*200c0*/  @P0 BRA `(.L_x_2010) ;  /* 0x0000024000000947 */ /* 0x000fea0003800000 */
.L_x_2014:
        /* <DEDUP_REMOVED lines=16> */
.L_x_2057:
        /* <DEDUP_REMOVED lines=16> */
.L_x_2058:
[----:B--2---:R-:W-:-:S05]  /*202d0*/  IMAD R5, R9, c[0x0][0x538], RZ ;  /* 0x00014e0009057a24 */ /* 0x004fca00078e02ff */
[----:B------:R-:W-:-:S04]  /*202e0*/  IADD3 R204, R5, R204, RZ ;  /* 0x000000cc05cc7210 */ /* 0x000fc80007ffe0ff */
[----:B------:R-:W-:-:S13]  /*202f0*/  ISETP.GT.AND P0, PT, R204, R3, PT ;  /* 0x00000003cc00720c */ /* 0x000fda0003f04270 */
[----:B-1----:R-:W-:Y:S05]  /*20300*/  @!P0 BRA `(.L_x_2014) ;  /* 0xfffffdc000008947 */ /* 0x002fea000383ffff */
.L_x_2010:
[----:B------:R-:W-:-:S05]  /*20310*/  IADD3 R204, -R5, R204, RZ ;  /* 0x000000cc05cc7210 */ /* 0x000fca0007ffe1ff */
[----:B------:R-:W-:-:S05]  /*20320*/  IMAD R0, R7, c[0x0][0x538], R204 ;  /* 0x00014e0007007a24 */ /* 0x000fca00078e02cc */
[----:B------:R-:W-:Y:S01]  /*20330*/  ISETP.GT.AND P0, PT, R0, R3, PT ;  /* 0x000000030000720c */ /* 0x000fe20003f04270 */
[----:B------:R-:W-:-:S12]  /*20340*/  BRA.DIV ~URZ, `(.L_x_2015) ;  /* 0x00001df27f007947 */ /* 0x000fd8000b800000 */
[----:B------:R-:W-:-:S04]  /*20350*/  VOTE.ANY R5, PT, !P0 ;  /* 0x0000000000057806 */ /* 0x000fc800040e0100 */
.L_x_2059:
[----:B------:R-:W1:Y:S02]  /*20360*/  POPC R6, R5 ;  /* 0x0000000500067309 */ /* 0x000e640000000000 */
[----:B-1----:R-:W-:Y:S01]  /*20370*/  IADD3 R207, R6, R207, RZ ;  /* 0x000000cf06cf7210 */ /* 0x002fe20007ffe0ff */
[----:B------:R-:W-:Y:S05]  /*20380*/  BRA.DIV ~URZ, `(.L_x_2016) ;  /* 0x00001df27f007947 */ /* 0x000fea000b800000 */
[----:B------:R1:W2:Y:S04]  /*20390*/  SHFL.IDX PT, R205, R205, R6, 0x1f ;  /* 0x00001f06cdcd7589 */ /* 0x0002a800000e0000 */
[----:B------:R1:W4:Y:S02]  /*203a0*/  SHFL.IDX PT, R4, R4, R6, 0x1f ;  /* 0x00001f0604047589 */ /* 0x00032400000e0000 */
.L_x_2060:
[----:B------:R-:W-:Y:S01]  /*203b0*/  ISETP.NE.AND P0, PT, R5, RZ, PT ;  /* 0x000000ff0500720c */ /* 0x000fe20003f05270 */
[----:B------:R-:W-:-:S12]  /*203c0*/  BSSY B0, `(.L_x_2017) ;  /* 0x0000005000007945 */ /* 0x000fd80003800000 */
[----:B------:R-:W-:Y:S05]  /*203d0*/  @!P0 BRA `(.L_x_2018) ;  /* 0x0000003000008947 */ /* 0x000fea0003800000 */
[----:B------:R-:W-:Y:S01]  /*203e0*/  IADD3 R16, R6, -0x1, RZ ;  /* 0xffffffff06107810 */ /* 0x000fe20007ffe0ff */
[----:B------:R-:W-:Y:S05]  /*203f0*/  BRA.DIV ~URZ, `(.L_x_2019) ;  /* 0x00001e527f007947 */ /* 0x000fea000b800000 */
[----:B------:R1:W3:Y:S02]  /*20400*/  SHFL.IDX PT, R13, R7, R16, 0x1f ;  /* 0x00001f10070d7589 */ /* 0x0002e400000e0000 */
.L_x_2018:
[----:B------:R-:W-:Y:S05]  /*20410*/  BSYNC B0 ;  /* 0x0000000000007941 */ /* 0x000fea0003800000 */
.L_x_2017:
[----:B----4-:R-:W-:Y:S01]  /*20420*/  ISETP.NE.AND P0, PT, R4, 0x1, PT ;  /* 0x000000010400780c */ /* 0x010fe20003f05270 */
[----:B---3--:R-:W-:Y:S01]  /*20430*/  IMAD R204, R13, c[0x0][0x538], R204 ;  /* 0x00014e000dcc7a24 */ /* 0x008fe200078e02cc */
[----:B------:R-:W-:Y:S04]  /*20440*/  BSSY B0, `(.L_x_2020) ;  /* 0x0000076000007945 */ /* 0x000fe80003800000 */
[----:B-1----:R-:W-:-:S07]  /*20450*/  IADD3 R6, -R204, R3, RZ ;  /* 0x00000003cc067210 */ /* 0x002fce0007ffe1ff */
[----:B------:R-:W-:Y:S05]  /*20460*/  @!P0 BRA `(.L_x_2021) ;  /* 0x0000037000008947 */ /* 0x000fea0003800000 */
[-C--:B--2---:R-:W-:Y:S02]  /*20470*/  IABS R7, R205.reuse ;  /* 0x000000cd00077213 */ /* 0x084fe40000000000 */
[----:B------:R-:W-:Y:S02]  /*20480*/  IABS R3, R4 ;  /* 0x0000000400037213 */ /* 0x000fe40000000000 */
[----:B------:R-:W1:Y:S01]  /*20490*/  I2F.RP R9, R7 ;  /* 0x0000000700097306 */ /* 0x000e620000209400 */
[----:B------:R-:W-:Y:S02]  /*204a0*/  IABS R5, R6 ;  /* 0x0000000600057213 */ /* 0x000fe40000000000 */
[----:B------:R-:W-:-:S05]  /*204b0*/  IABS R0, R205 ;  /* 0x000000cd00007213 */ /* 0x000fca0000000000 */
[----:B------:R-:W2:Y:S01]  /*204c0*/  I2F.RP R8, R3 ;  /* 0x0000000300087306 */ /* 0x000ea20000209400 */
[----:B------:R-:W-:-:S07]  /*204d0*/  IMAD.MOV R0, RZ, RZ, -R0 ;  /* 0x000000ffff007224 */ /* 0x000fce00078e0a00 */
[----:B-1----:R-:W1:Y:S08]  /*204e0*/  MUFU.RCP R14, R9 ;  /* 0x00000009000e7308 */ /* 0x002e700000001000 */
[----:B--2---:R-:W-:Y:S01]  /*204f0*/  MUFU.RCP R8, R8 ;  /* 0x0000000800087308 */ /* 0x004fe20000001000 */
[----:B-1----:R-:W-:-:S07]  /*20500*/  IADD3 R14, R14, 0xffffffe, RZ ;  /* 0x0ffffffe0e0e7810 */ /* 0x002fce0007ffe0ff */
[----:B------:R-:W1:Y:S02]  /*20510*/  F2I.FTZ.U32.TRUNC.NTZ R15, R14 ;  /* 0x0000000e000f7305 */ /* 0x000e64000021f000 */
[----:B-1----:R-:W-:Y:S02]  /*20520*/  IMAD.MOV R12, RZ, RZ, -R15 ;  /* 0x000000ffff0c7224 */ /* 0x002fe400078e0a0f */
[----:B------:R-:W-:Y:S02]  /*20530*/  IMAD.MOV.U32 R14, RZ, RZ, RZ ;  /* 0x000000ffff0e7224 */ /* 0x000fe400078e00ff */
[----:B------:R-:W-:-:S04]  /*20540*/  IMAD R12, R12, R7, RZ ;  /* 0x000000070c0c7224 */ /* 0x000fc800078e02ff */
[----:B------:R-:W-:Y:S01]  /*20550*/  IMAD.HI.U32 R12, R15, R12, R14 ;  /* 0x0000000c0f0c7227 */ /* 0x000fe200078e000e */
[----:B------:R-:W-:-:S04]  /*20560*/  IADD3 R14, R8, 0xffffffe, RZ ;  /* 0x0ffffffe080e7810 */ /* 0x000fc80007ffe0ff */
[----:B------:R-:W1:Y:S01]  /*20570*/  F2I.FTZ.U32.TRUNC.NTZ R15, R14 ;  /* 0x0000000e000f7305 */ /* 0x000e62000021f000 */
[----:B------:R-:W-:-:S04]  /*20580*/  IMAD.HI.U32 R12, R12, R5, RZ ;  /* 0x000000050c0c7227 */ /* 0x000fc800078e00ff */
[----:B------:R-:W-:-:S05]  /*20590*/  IMAD R0, R12, R0, R5 ;  /* 0x000000000c007224 */ /* 0x000fca00078e0205 */
[----:B------:R-:W-:Y:S01]  /*205a0*/  ISETP.GT.U32.AND P0, PT, R7, R0, PT ;  /* 0x000000000700720c */ /* 0x000fe20003f04070 */
[----:B-1----:R-:W-:Y:S02]  /*205b0*/  IMAD.MOV R8, RZ, RZ, -R15 ;  /* 0x000000ffff087224 */ /* 0x002fe400078e0a0f */
[----:B------:R-:W-:-:S10]  /*205c0*/  IMAD.MOV.U32 R14, RZ, RZ, RZ ;  /* 0x000000ffff0e7224 */ /* 0x000fd400078e00ff */
        /* <DEDUP_REMOVED lines=13> */
[----:B------:R-:W-:-:S05]  /*206a0*/  IABS R5, R12 ;  /* 0x0000000c00057213 */ /* 0x000fca0000000000 */
        /* <DEDUP_REMOVED lines=19> */
.L_x_2021:
        /* <DEDUP_REMOVED lines=54> */
[----:B------:R-:W-:Y:S01]  /*20b40*/  ISETP.GE.U32.AND P2, PT, R3, R8, PT ;  /* 0x000000080300720c */ /* 0x000fe20003f46070 */
[----:B------:R-:W-:-:S12]  /*20b50*/  IMAD.MOV R3, RZ, RZ, -R4 ;  /* 0x000000ffff037224 */ /* 0x000fd800078e0a04 */
[----:B------:R-:W-:-:S05]  /*20b60*/  @P2 IADD3 R12, R12, 0x1, RZ ;  /* 0x000000010c0c2810 */ /* 0x000fca0007ffe0ff */
[----:B------:R-:W-:Y:S01]  /*20b70*/  @!P1 IMAD.MOV R12, RZ, RZ, -R12 ;  /* 0x000000ffff0c9224 */ /* 0x000fe200078e0a0c */
[----:B------:R-:W-:-:S05]  /*20b80*/  @!P0 LOP3.LUT R12, RZ, R4, RZ, 0x33, !PT ;  /* 0x00000004ff0c8212 */ /* 0x000fca00078e33ff */
[----:B------:R-:W-:Y:S02]  /*20b90*/  IMAD R206, R12, R3, R5 ;  /* 0x000000030cce7224 */ /* 0x000fe400078e0205 */
.L_x_2022:
[----:B------:R-:W-:Y:S05]  /*20ba0*/  BSYNC B0 ;  /* 0x0000000000007941 */ /* 0x000fea0003800000 */
.L_x_2020:
[----:B------:R-:W-:-:S04]  /*20bb0*/  LOP3.LUT R12, RZ, R12, RZ, 0x33, !PT ;  /* 0x0000000cff0c7212 */ /* 0x000fc800078e33ff */
[----:B------:R-:W-:Y:S01]  /*20bc0*/  IADD3 R205, R12, R205, RZ ;  /* 0x000000cd0ccd7210 */ /* 0x000fe20007ffe0ff */
[----:B------:R-:W-:Y:S05]  /*20bd0*/  BRA `(.L_x_2023) ;  /* 0x0000004000007947 */ /* 0x000fea0003800000 */
.L_x_2011:
[----:B------:R-:W-:Y:S01]  /*20be0*/  IMAD.MOV.U32 R204, RZ, RZ, R3 ;  /* 0x000000ffffcc7224 */ /* 0x000fe200078e0003 */
[----:B------:R-:W-:Y:S01]  /*20bf0*/  MOV R206, RZ ;  /* 0x000000ff00ce7202 */ /* 0x000fe20000000f00 */
[----:B------:R-:W-:Y:S01]  /*20c00*/  IMAD.MOV.U32 R205, RZ, RZ, RZ ;  /* 0x000000ffffcd7224 */ /* 0x000fe200078e00ff */
[----:B------:R-:W-:Y:S02]  /*20c10*/  MOV R207, c[0x0][0x53c] ;  /* 0x00014f0000cf7a02 */ /* 0x000fe40000000f00 */
.L_x_2023:
[----:B------:R-:W-:Y:S05]  /*20c20*/  BSYNC B1 ;  /* 0x0000000000017941 */ /* 0x000fea0003800000 */
.L_x_2009:
[----:B------:R-:W-:Y:S01]  /*20c30*/  WARPSYNC 0xffffffff ;  /* 0xffffffff00007948 */ /* 0x000fe20003800000 */
[----:B------:R-:W-:Y:S01]  /*20c40*/  BAR.SYNC.DEFER_BLOCKING 0x4, 0x100 ;  /* 0x0104000000007b1d */ /* 0x000fe20000010000 */
[----:B------:R-:W-:-:S13]  /*20c50*/  ISETP.NE.AND P0, PT, R2, RZ, PT ;  /* 0x000000ff0200720c */ /* 0x000fda0003f05270 */
[----:B------:R1:W-:Y:S04]  /*20c60*/  @!P0 STS.128 [0x24100], R204 ;  /* 0x024100ccff008388 */ /* 0x0003e80000000c00 */
[----:B------:R-:W-:Y:S06]  /*20c70*/  BAR.ARV 0x5, 0x100 ;  /* 0x0144000000007b1d */ /* 0x000fec0000002000 */
.L_x_2004:
[----:B----4-:R-:W-:-:S13]  /*20c80*/  ISETP.GE.AND P0, PT, R207, c[0x0][0x53c], PT ;  /* 0x00014f00cf007a0c */ /* 0x010fda0003f06270 */
[----:B-123--:R-:W-:Y:S01]  /*20c90*/  @P0 CALL.REL.NOINC `(.L_x_2024) ;  /* 0x0000001000000944 */ /* 0x00efe20003c00000 */
[----:B------:R-:W-:Y:S05]  /*20ca0*/  BRA `(.L_x_2025) ;  /* 0xfffe087000007947 */ /* 0x000fea000383ffff */
.L_x_2024:
[----:B------:R-:W-:Y:S05]  /*20cb0*/  EXIT ;  /* 0x000000000000794d */ /* 0x000fea0003800000 */
.L_x_1801:
[----:B------:R-:W-:Y:S02]  /*20cc0*/  MOV R5, 0x1 ;  /* 0x0000000100057802 */ /* 0x000fe40000000f00 */
[----:B------:R-:W-:Y:S02]  /*20cd0*/  MOV R0, 0x20cf0 ;  /* 0x00020cf000007802 */ /* 0x000fe40000000f00 */
[----:B------:R-:W-:Y:S05]  /*20ce0*/  CALL.REL.NOINC `($__internal_40_$__cuda_sm70_shflsync_up_p) ;  /* 0x0000166000007944 */ /* 0x000fea0003c00000 */
[----:B-12---:R-:W-:Y:S05]  /*20cf0*/  BRA `(.L_x_2026) ;  /* 0xfffdf77000007947 */ /* 0x006fea000383ffff */
.L_x_1802:
[----:B------:R-:W-:Y:S02]  /*20d00*/  MOV R5, 0x2 ;  /* 0x0000000200057802 */ /* 0x000fe40000000f00 */
[----:B------:R-:W-:Y:S02]  /*20d10*/  MOV R0, 0x20d30 ;  /* 0x00020d3000007802 */ /* 0x000fe40000000f00 */
[----:B------:R-:W-:Y:S05]  /*20d20*/  CALL.REL.NOINC `($__internal_40_$__cuda_sm70_shflsync_up_p) ;  /* 0x0000162000007944 */ /* 0x000fea0003c00000 */
[----:B--2---:R-:W-:Y:S01]  /*20d30*/  SEL R0, R5, RZ, P4 ;  /* 0x000000ff05007207 */ /* 0x004fe20002000000 */
[----:B------:R-:W-:-:S04]  /*20d40*/  IMAD.MOV.U32 R5, RZ, RZ, 0x4 ;  /* 0x00000004ff057424 */ /* 0x000fc800078e00ff */
[----:B-1----:R-:W-:Y:S01]  /*20d50*/  IMAD.IADD R7, R7, 0x1, R0 ;  /* 0x0000000107077824 */ /* 0x002fe200078e0200 */
        /* <DEDUP_REMOVED lines=13> */
[----:B------:R-:W-:Y:S01]  /*20e30*/  IMAD.MOV.U32 R16, RZ, RZ, 0x1f ;  /* 0x0000001fff107424 */ /* 0x000fe200078e00ff */
[----:B------:R-:W-:-:S03]  /*20e40*/  MOV R9, 0x1f ;  /* 0x0000001f00097802 */ /* 0x000fc60000000f00 */
[----:B-1----:R-:W-:Y:S01]  /*20e50*/  IMAD.IADD R7, R7, 0x1, R0 ;  /* 0x0000000107077824 */ /* 0x002fe200078e0200 */
[----:B------:R-:W-:-:S03]  /*20e60*/  MOV R0, 0x20e90 ;  /* 0x00020e9000007802 */ /* 0x000fc60000000f00 */
[----:B------:R-:W-:Y:S02]  /*20e70*/  IMAD.MOV.U32 R17, RZ, RZ, R7 ;  /* 0x000000ffff117224 */ /* 0x000fe400078e0007 */
[----:B------:R-:W-:Y:S05]  /*20e80*/  CALL.REL.NOINC `($__internal_39_$__cuda_sm70_shflsync_idx_p) ;  /* 0x0000147000007944 */ /* 0x000fea0003c00000 */
[----:B-12---:R-:W-:Y:S05]  /*20e90*/  BRA `(.L_x_2027) ;  /* 0xfffdf6d000007947 */ /* 0x006fea000383ffff */
.L_x_1804:
[----:B------:R-:W-:Y:S02]  /*20ea0*/  SEL R5, RZ, 0x1, P0 ;  /* 0x00000001ff057807 */ /* 0x000fe40000000000 */
[----:B------:R-:W-:Y:S02]  /*20eb0*/  MOV R0, 0x20ed0 ;  /* 0x00020ed000007802 */ /* 0x000fe40000000f00 */
[----:B------:R-:W-:Y:S05]  /*20ec0*/  CALL.REL.NOINC `($__internal_41_$__cuda_sm70_votesync_ballot) ;  /* 0x000014d000007944 */ /* 0x000fea0003c00000 */
[----:B------:R-:W-:Y:S05]  /*20ed0*/  BRA `(.L_x_2028) ;  /* 0xfffdf72000007947 */ /* 0x000fea000383ffff */
.L_x_1805:
[----:B------:R-:W-:Y:S01]  /*20ee0*/  IMAD.MOV.U32 R17, RZ, RZ, R4 ;  /* 0x000000ffff117224 */ /* 0x000fe200078e0004 */
[----:B------:R-:W-:Y:S01]  /*20ef0*/  MOV R16, R6 ;  /* 0x0000000600107202 */ /* 0x000fe20000000f00 */
[----:B------:R-:W-:Y:S01]  /*20f00*/  IMAD.MOV.U32 R9, RZ, RZ, 0x1f ;  /* 0x0000001fff097424 */ /* 0x000fe200078e00ff */
[----:B------:R-:W-:Y:S02]  /*20f10*/  MOV R0, 0x20f30 ;  /* 0x00020f3000007802 */ /* 0x000fe40000000f00 */
[----:B------:R-:W-:Y:S05]  /*20f20*/  CALL.REL.NOINC `($__internal_39_$__cuda_sm70_shflsync_idx_p) ;  /* 0x000013d000007944 */ /* 0x000fea0003c00000 */
[----:B--2---:R-:W-:Y:S01]  /*20f30*/  IMAD.MOV.U32 R4, RZ, RZ, R9 ;  /* 0x000000ffff047224 */ /* 0x004fe200078e0009 */
[----:B-1----:R-:W-:Y:S01]  /*20f40*/  MOV R17, R3 ;  /* 0x0000000300117202 */ /* 0x002fe20000000f00 */
[----:B------:R-:W-:Y:S01]  /*20f50*/  IMAD.MOV.U32 R11, RZ, RZ, RZ ;  /* 0x000000ffff0b7224 */ /* 0x000fe200078e00ff */
[----:B------:R-:W-:Y:S01]  /*20f60*/  MOV R16, R6 ;  /* 0x0000000600107202 */ /* 0x000fe20000000f00 */
[----:B------:R-:W-:Y:S01]  /*20f70*/  IMAD.MOV.U32 R9, RZ, RZ, 0x1f ;  /* 0x0000001fff097424 */ /* 0x000fe200078e00ff */
[----:B------:R-:W-:-:S02]  /*20f80*/  MOV R0, 0x20fa0 ;  /* 0x00020fa000007802 */ /* 0x000fc40000000f00 */
[----:B------:R-:W-:Y:S05]  /*20f90*/  CALL.REL.NOINC `($__internal_39_$__cuda_sm70_shflsync_idx_p) ;  /* 0x0000136000007944 */ /* 0x000fea0003c00000 */
[----:B--2---:R-:W-:Y:S01]  /*20fa0*/  MOV R3, R9 ;  /* 0x0000000900037202 */ /* 0x004fe20000000f00 */
[----:B-1----:R-:W-:Y:S05]  /*20fb0*/  BRA `(.L_x_2029) ;  /* 0xfffdf6a000007947 */ /* 0x002fea000383ffff */
.L_x_1808:
[----:B------:R-:W-:Y:S01]  /*20fc0*/  IMAD.MOV.U32 R17, RZ, RZ, R7 ;  /* 0x000000ffff117224 */ /* 0x000fe200078e0007 */
[----:B------:R-:W-:-:S02]  /*20fd0*/  MOV R9, 0x1f ;  /* 0x0000001f00097802 */ /* 0x000fc40000000f00 */
[----:B------:R-:W-:Y:S02]  /*20fe0*/  MOV R0, 0x21000 ;  /* 0x0002100000007802 */ /* 0x000fe40000000f00 */
[----:B-123--:R-:W-:Y:S05]  /*20ff0*/  CALL.REL.NOINC `($__internal_39_$__cuda_sm70_shflsync_idx_p) ;  /* 0x0000130000007944 */ /* 0x00efea0003c00000 */
[----:B--2---:R-:W-:Y:S01]  /*21000*/  MOV R11, R9 ;  /* 0x00000009000b7202 */ /* 0x004fe20000000f00 */
[----:B-1----:R-:W-:Y:S05]  /*21010*/  BRA `(.L_x_1807) ;  /* 0xfffdf6a000007947 */ /* 0x002fea000383ffff */
.L_x_1863:
[----:B------:R-:W-:Y:S01]  /*21020*/  IMAD.MOV.U32 R17, RZ, RZ, R6 ;  /* 0x000000ffff117224 */ /* 0x000fe200078e0006 */
[----:B------:R-:W-:Y:S01]  /*21030*/  MOV R16, RZ ;  /* 0x000000ff00107202 */ /* 0x000fe20000000f00 */
[----:B------:R-:W-:Y:S01]  /*21040*/  IMAD.MOV.U32 R9, RZ, RZ, 0x181f ;  /* 0x0000181fff097424 */ /* 0x000fe200078e00ff */
[----:B------:R-:W-:Y:S02]  /*21050*/  MOV R0, 0x21070 ;  /* 0x0002107000007802 */ /* 0x000fe40000000f00 */
[----:B-----5:R-:W-:Y:S05]  /*21060*/  CALL.REL.NOINC `($__internal_39_$__cuda_sm70_shflsync_idx_p) ;  /* 0x0000129000007944 */ /* 0x020fea0003c00000 */
[----:B--2---:R-:W-:Y:S01]  /*21070*/  MOV R21, R9 ;  /* 0x0000000900157202 */ /* 0x004fe20000000f00 */
[----:B-1----:R-:W-:Y:S05]  /*21080*/  BRA `(.L_x_2030) ;  /* 0xfffe72c000007947 */ /* 0x002fea000383ffff */
.L_x_1864:
[----:B------:R-:W-:Y:S01]  /*21090*/  IMAD.MOV.U32 R17, RZ, RZ, R14 ;  /* 0x000000ffff117224 */ /* 0x000fe200078e000e */
[----:B------:R-:W-:Y:S01]  /*210a0*/  MOV R16, RZ ;  /* 0x000000ff00107202 */ /* 0x000fe20000000f00 */
[----:B------:R-:W-:Y:S01]  /*210b0*/  IMAD.MOV.U32 R9, RZ, RZ, 0x181f ;  /* 0x0000181fff097424 */ /* 0x000fe200078e00ff */
[----:B------:R-:W-:Y:S02]  /*210c0*/  MOV R0, 0x210e0 ;  /* 0x000210e000007802 */ /* 0x000fe40000000f00 */
[----:B-12--5:R-:W-:Y:S05]  /*210d0*/  CALL.REL.NOINC `($__internal_39_$__cuda_sm70_shflsync_idx_p) ;  /* 0x0000122000007944 */ /* 0x026fea0003c00000 */
[----:B-12---:R-:W-:Y:S05]  /*210e0*/  BRA `(.L_x_2031) ;  /* 0xfffe728000007947 */ /* 0x006fea000383ffff */
.L_x_1867:
[----:B--2---:R-:W-:Y:S01]  /*210f0*/  IMAD.MOV.U32 R17, RZ, RZ, R6 ;  /* 0x000000ffff117224 */ /* 0x004fe200078e0006 */
[----:B------:R-:W-:Y:S01]  /*21100*/  MOV R16, 0x1 ;  /* 0x0000000100107802 */ /* 0x000fe20000000f00 */
[----:B----4-:R-:W-:Y:S01]  /*21110*/  IMAD.MOV.U32 R9, RZ, RZ, 0x181f ;  /* 0x0000181fff097424 */ /* 0x010fe200078e00ff */
[----:B------:R-:W-:-:S02]  /*21120*/  MOV R0, 0x21140 ;  /* 0x0002114000007802 */ /* 0x000fc40000000f00 */
[----:B-1-3-5:R-:W-:Y:S05]  /*21130*/  CALL.REL.NOINC `($__internal_39_$__cuda_sm70_shflsync_idx_p) ;  /* 0x000011c000007944 */ /* 0x02afea0003c00000 */
[----:B--2---:R-:W-:Y:S01]  /*21140*/  IMAD.MOV.U32 R21, RZ, RZ, R9 ;  /* 0x000000ffff157224 */ /* 0x004fe200078e0009 */
[----:B-1----:R-:W-:Y:S01]  /*21150*/  MOV R16, 0x1 ;  /* 0x0000000100107802 */ /* 0x002fe20000000f00 */
[----:B------:R-:W-:Y:S01]  /*21160*/  IMAD.MOV.U32 R17, RZ, RZ, R14 ;  /* 0x000000ffff117224 */ /* 0x000fe200078e000e */
[----:B------:R-:W-:-:S02]  /*21170*/  MOV R9, 0x181f ;  /* 0x0000181f00097802 */ /* 0x000fc40000000f00 */
[----:B------:R-:W-:Y:S02]  /*21180*/  MOV R0, 0x211a0 ;  /* 0x000211a000007802 */ /* 0x000fe40000000f00 */
[----:B------:R-:W-:Y:S05]  /*21190*/  CALL.REL.NOINC `($__internal_39_$__cuda_sm70_shflsync_idx_p) ;  /* 0x0000116000007944 */ /* 0x000fea0003c00000 */
[----:B-12---:R-:W-:Y:S05]  /*211a0*/  BRA `(.L_x_2032) ;  /* 0xfffe732000007947 */ /* 0x006fea000383ffff */
.L_x_1870:
[----:B-1----:R-:W-:Y:S01]  /*211b0*/  IMAD.MOV.U32 R17, RZ, RZ, R6 ;  /* 0x000000ffff117224 */ /* 0x002fe200078e0006 */
[----:B------:R-:W-:Y:S01]  /*211c0*/  MOV R16, 0x2 ;  /* 0x0000000200107802 */ /* 0x000fe20000000f00 */
[----:B----4-:R-:W-:Y:S01]  /*211d0*/  IMAD.MOV.U32 R9, RZ, RZ, 0x181f ;  /* 0x0000181fff097424 */ /* 0x010fe200078e00ff */
[----:B------:R-:W-:Y:S02]  /*211e0*/  MOV R0, 0x21200 ;  /* 0x0002120000007802 */ /* 0x000fe40000000f00 */
[----:B--23-5:R-:W-:Y:S05]  /*211f0*/  CALL.REL.NOINC `($__internal_39_$__cuda_sm70_shflsync_idx_p) ;  /* 0x0000110000007944 */ /* 0x02cfea0003c00000 */
[----:B--2---:R-:W-:Y:S01]  /*21200*/  MOV R21, R9 ;  /* 0x0000000900157202 */ /* 0x004fe20000000f00 */
[----:B-1----:R-:W-:Y:S05]  /*21210*/  BRA `(.L_x_2033) ;  /* 0xfffe73e000007947 */ /* 0x002fea000383ffff */
.L_x_1871:
[----:B------:R-:W-:Y:S01]  /*21220*/  IMAD.MOV.U32 R17, RZ, RZ, R14 ;  /* 0x000000ffff117224 */ /* 0x000fe200078e000e */
[----:B------:R-:W-:Y:S01]  /*21230*/  MOV R16, 0x2 ;  /* 0x0000000200107802 */ /* 0x000fe20000000f00 */
[----:B----4-:R-:W-:Y:S01]  /*21240*/  IMAD.MOV.U32 R9, RZ, RZ, 0x181f ;  /* 0x0000181fff097424 */ /* 0x010fe200078e00ff */
[----:B------:R-:W-:Y:S02]  /*21250*/  MOV R0, 0x21270 ;  /* 0x0002127000007802 */ /* 0x000fe40000000f00 */
[----:B-123-5:R-:W-:Y:S05]  /*21260*/  CALL.REL.NOINC `($__internal_39_$__cuda_sm70_shflsync_idx_p) ;  /* 0x0000109000007944 */ /* 0x02efea0003c00000 */
[----:B-12---:R-:W-:Y:S05]  /*21270*/  BRA `(.L_x_2034) ;  /* 0xfffe73a000007947 */ /* 0x006fea000383ffff */
.L_x_1874:
[----:B-1----:R-:W-:Y:S01]  /*21280*/  IMAD.MOV.U32 R17, RZ, RZ, R6 ;  /* 0x000000ffff117224 */ /* 0x002fe200078e0006 */
[----:B------:R-:W-:Y:S01]  /*21290*/  MOV R16, 0x3 ;  /* 0x0000000300107802 */ /* 0x000fe20000000f00 */
[----:B------:R-:W-:Y:S01]  /*212a0*/  IMAD.MOV.U32 R9, RZ, RZ, 0x181f ;  /* 0x0000181fff097424 */ /* 0x000fe200078e00ff */
[----:B------:R-:W-:-:S02]  /*212b0*/  MOV R0, 0x212d0 ;  /* 0x000212d000007802 */ /* 0x000fc40000000f00 */
[----:B--2345:R-:W-:Y:S05]  /*212c0*/  CALL.REL.NOINC `($__internal_39_$__cuda_sm70_shflsync_idx_p) ;  /* 0x0000103000007944 */ /* 0x03cfea0003c00000 */
[----:B--2---:R-:W-:Y:S01]  /*212d0*/  IMAD.MOV.U32 R21, RZ, RZ, R9 ;  /* 0x000000ffff157224 */ /* 0x004fe200078e0009 */
[----:B-1----:R-:W-:Y:S01]  /*212e0*/  MOV R16, 0x3 ;  /* 0x0000000300107802 */ /* 0x002fe20000000f00 */
[----:B------:R-:W-:Y:S01]  /*212f0*/  IMAD.MOV.U32 R17, RZ, RZ, R14 ;  /* 0x000000ffff117224 */ /* 0x000fe200078e000e */
[----:B------:R-:W-:-:S02]  /*21300*/  MOV R9, 0x181f ;  /* 0x0000181f00097802 */ /* 0x000fc40000000f00 */
[----:B------:R-:W-:Y:S02]  /*21310*/  MOV R0, 0x21330 ;  /* 0x0002133000007802 */ /* 0x000fe40000000f00 */
[----:B------:R-:W-:Y:S05]  /*21320*/  CALL.REL.NOINC `($__internal_39_$__cuda_sm70_shflsync_idx_p) ;  /* 0x00000fd000007944 */ /* 0x000fea0003c00000 */
[----:B-12---:R-:W-:Y:S05]  /*21330*/  BRA `(.L_x_2035) ;  /* 0xfffe742000007947 */ /* 0x006fea000383ffff */
.L_x_1963:
[----:B------:R-:W-:Y:S01]  /*21340*/  IMAD.MOV.U32 R8, RZ, RZ, R235 ;  /* 0x000000ffff087224 */ /* 0x000fe200078e00eb */
[----:B------:R-:W-:Y:S02]  /*21350*/  MOV R7, 0x2 ;  /* 0x0000000200077802 */ /* 0x000fe40000000f00 */
[----:B------:R-:W-:Y:S02]  /*21360*/  MOV R6, 0x21380 ;  /* 0x0002138000067802 */ /* 0x000fe40000000f00 */
[----:B------:R-:W-:Y:S05]  /*21370*/  CALL.REL.NOINC `($__internal_38_$__cuda_sm70_shflsync_bfly_p) ;  /* 0x00000f3000007944 */ /* 0x000fea0003c00000 */
[----:B-12---:R-:W-:Y:S05]  /*21380*/  BRA `(.L_x_2036) ;  /* 0xffffad0000007947 */ /* 0x006fea000383ffff */
.L_x_1964:
[----:B------:R-:W-:Y:S02]  /*21390*/  MOV R7, 0x1 ;  /* 0x0000000100077802 */ /* 0x000fe40000000f00 */
[----:B------:R-:W-:Y:S02]  /*213a0*/  MOV R6, 0x213c0 ;  /* 0x000213c000067802 */ /* 0x000fe40000000f00 */
[----:B-1----:R-:W-:Y:S05]  /*213b0*/  CALL.REL.NOINC `($__internal_38_$__cuda_sm70_shflsync_bfly_p) ;  /* 0x00000ef000007944 */ /* 0x002fea0003c00000 */
[----:B--2---:R-:W-:Y:S01]  /*213c0*/  FADD.FTZ R3, R8, R7 ;  /* 0x0000000708037221 */ /* 0x004fe20000010000 */
[----:B-1----:R-:W-:Y:S02]  /*213d0*/  MOV R8, R238 ;  /* 0x000000ee00087202 */ /* 0x002fe40000000f00 */
[----:B------:R-:W-:Y:S02]  /*213e0*/  MOV R7, 0x2 ;  /* 0x0000000200077802 */ /* 0x000fe40000000f00 */
[----:B------:R-:W-:-:S02]  /*213f0*/  MOV R6, 0x21410 ;  /* 0x0002141000067802 */ /* 0x000fc40000000f00 */
[----:B------:R-:W-:Y:S05]  /*21400*/  CALL.REL.NOINC `($__internal_38_$__cuda_sm70_shflsync_bfly_p) ;  /* 0x00000ea000007944 */ /* 0x000fea0003c00000 */
[----:B--2---:R-:W-:Y:S01]  /*21410*/  FADD.FTZ R12, R238, R7 ;  /* 0x00000007ee0c7221 */ /* 0x004fe20000010000 */
[----:B------:R-:W-:-:S02]  /*21420*/  MOV R7, 0x1 ;  /* 0x0000000100077802 */ /* 0x000fc40000000f00 */
[----:B------:R-:W-:Y:S02]  /*21430*/  MOV R6, 0x21460 ;  /* 0x0002146000067802 */ /* 0x000fe40000000f00 */
[----:B-1----:R-:W-:Y:S02]  /*21440*/  MOV R8, R12 ;  /* 0x0000000c00087202 */ /* 0x002fe40000000f00 */
[----:B------:R-:W-:Y:S05]  /*21450*/  CALL.REL.NOINC `($__internal_38_$__cuda_sm70_shflsync_bfly_p) ;  /* 0x00000e5000007944 */ /* 0x000fea0003c00000 */
[----:B-12---:R-:W-:Y:S05]  /*21460*/  BRA `(.L_x_2037) ;  /* 0xffffac9000007947 */ /* 0x006fea000383ffff */
.L_x_1971:
[----:B---34-:R-:W-:Y:S01]  /*21470*/  IMAD.MOV.U32 R17, RZ, RZ, R14 ;  /* 0x000000ffff117224 */ /* 0x018fe200078e000e */
[----:B------:R-:W-:Y:S01]  /*21480*/  MOV R16, RZ ;  /* 0x000000ff00107202 */ /* 0x000fe20000000f00 */
[----:B------:R-:W-:Y:S01]  /*21490*/  IMAD.MOV.U32 R9, RZ, RZ, 0x181f ;  /* 0x0000181fff097424 */ /* 0x000fe200078e00ff */
[----:B------:R-:W-:Y:S02]  /*214a0*/  MOV R0, 0x214c0 ;  /* 0x000214c000007802 */ /* 0x000fe40000000f00 */
[----:B-12---:R-:W-:Y:S05]  /*214b0*/  CALL.REL.NOINC `($__internal_39_$__cuda_sm70_shflsync_idx_p) ;  /* 0x00000e4000007944 */ /* 0x006fea0003c00000 */
[----:B--2---:R-:W-:Y:S01]  /*214c0*/  MOV R22, R9 ;  /* 0x0000000900167202 */ /* 0x004fe20000000f00 */
[----:B-1----:R-:W-:Y:S05]  /*214d0*/  BRA `(.L_x_2038) ;  /* 0xffffc5a000007947 */ /* 0x002fea000383ffff */
.L_x_1972:
[----:B------:R-:W-:Y:S01]  /*214e0*/  IMAD.MOV.U32 R17, RZ, RZ, R2 ;  /* 0x000000ffff117224 */ /* 0x000fe200078e0002 */
[----:B------:R-:W-:Y:S01]  /*214f0*/  MOV R16, RZ ;  /* 0x000000ff00107202 */ /* 0x000fe20000000f00 */
[----:B------:R-:W-:Y:S01]  /*21500*/  IMAD.MOV.U32 R9, RZ, RZ, 0x181f ;  /* 0x0000181fff097424 */ /* 0x000fe200078e00ff */
[----:B------:R-:W-:Y:S02]  /*21510*/  MOV R0, 0x21530 ;  /* 0x0002153000007802 */ /* 0x000fe40000000f00 */
[----:B-1234-:R-:W-:Y:S05]  /*21520*/  CALL.REL.NOINC `($__internal_39_$__cuda_sm70_shflsync_idx_p) ;  /* 0x00000dd000007944 */ /* 0x01efea0003c00000 */
[----:B-12---:R-:W-:Y:S05]  /*21530*/  BRA `(.L_x_2039) ;  /* 0xffffc56000007947 */ /* 0x006fea000383ffff */
.L_x_1975:
[----:B---3--:R-:W-:Y:S01]  /*21540*/  IMAD.MOV.U32 R17, RZ, RZ, R14 ;  /* 0x000000ffff117224 */ /* 0x008fe200078e000e */
[----:B------:R-:W-:Y:S01]  /*21550*/  MOV R16, 0x1 ;  /* 0x0000000100107802 */ /* 0x000fe20000000f00 */
[----:B------:R-:W-:Y:S01]  /*21560*/  IMAD.MOV.U32 R9, RZ, RZ, 0x181f ;  /* 0x0000181fff097424 */ /* 0x000fe200078e00ff */
[----:B------:R-:W-:-:S02]  /*21570*/  MOV R0, 0x21590 ;  /* 0x0002159000007802 */ /* 0x000fc40000000f00 */
[----:B-12-4-:R-:W-:Y:S05]  /*21580*/  CALL.REL.NOINC `($__internal_39_$__cuda_sm70_shflsync_idx_p) ;  /* 0x00000d7000007944 */ /* 0x016fea0003c00000 */
[----:B--2---:R-:W-:Y:S01]  /*21590*/  IMAD.MOV.U32 R22, RZ, RZ, R9 ;  /* 0x000000ffff167224 */ /* 0x004fe200078e0009 */
[----:B-1----:R-:W-:Y:S01]  /*215a0*/  MOV R16, 0x1 ;  /* 0x0000000100107802 */ /* 0x002fe20000000f00 */
[----:B------:R-:W-:Y:S01]  /*215b0*/  IMAD.MOV.U32 R17, RZ, RZ, R2 ;  /* 0x000000ffff117224 */ /* 0x000fe200078e0002 */
[----:B------:R-:W-:-:S02]  /*215c0*/  MOV R9, 0x181f ;  /* 0x0000181f00097802 */ /* 0x000fc40000000f00 */
[----:B------:R-:W-:Y:S02]  /*215d0*/  MOV R0, 0x215f0 ;  /* 0x000215f000007802 */ /* 0x000fe40000000f00 */
[----:B------:R-:W-:Y:S05]  /*215e0*/  CALL.REL.NOINC `($__internal_39_$__cuda_sm70_shflsync_idx_p) ;  /* 0x00000d1000007944 */ /* 0x000fea0003c00000 */
[----:B-12---:R-:W-:Y:S01]  /*215f0*/  MOV R17, R9 ;  /* 0x0000000900117202 */ /* 0x006fe20000000f00 */
[----:B------:R-:W-:Y:S05]  /*21600*/  BRA `(.L_x_2040) ;  /* 0xffffc5f000007947 */ /* 0x000fea000383ffff */
.L_x_1978:
[----:B-1-3--:R-:W-:Y:S01]  /*21610*/  IMAD.MOV.U32 R17, RZ, RZ, R14 ;  /* 0x000000ffff117224 */ /* 0x00afe200078e000e */
[----:B------:R-:W-:Y:S01]  /*21620*/  MOV R16, 0x2 ;  /* 0x0000000200107802 */ /* 0x000fe20000000f00 */
[----:B------:R-:W-:Y:S01]  /*21630*/  IMAD.MOV.U32 R9, RZ, RZ, 0x181f ;  /* 0x0000181fff097424 */ /* 0x000fe200078e00ff */
[----:B------:R-:W-:Y:S02]  /*21640*/  MOV R0, 0x21660 ;  /* 0x0002166000007802 */ /* 0x000fe40000000f00 */
[----:B--2-4-:R-:W-:Y:S05]  /*21650*/  CALL.REL.NOINC `($__internal_39_$__cuda_sm70_shflsync_idx_p) ;  /* 0x00000ca000007944 */ /* 0x014fea0003c00000 */
[----:B--2---:R-:W-:Y:S01]  /*21660*/  MOV R22, R9 ;  /* 0x0000000900167202 */ /* 0x004fe20000000f00 */
[----:B-1----:R-:W-:Y:S05]  /*21670*/  BRA `(.L_x_2041) ;  /* 0xffffc6b000007947 */ /* 0x002fea000383ffff */
.L_x_1979:
[----:B-1-3--:R-:W-:Y:S01]  /*21680*/  IMAD.MOV.U32 R17, RZ, RZ, R2 ;  /* 0x000000ffff117224 */ /* 0x00afe200078e0002 */
[----:B------:R-:W-:Y:S01]  /*21690*/  MOV R16, 0x2 ;  /* 0x0000000200107802 */ /* 0x000fe20000000f00 */
[----:B------:R-:W-:Y:S01]  /*216a0*/  IMAD.MOV.U32 R9, RZ, RZ, 0x181f ;  /* 0x0000181fff097424 */ /* 0x000fe200078e00ff */
[----:B------:R-:W-:Y:S02]  /*216b0*/  MOV R0, 0x216d0 ;  /* 0x000216d000007802 */ /* 0x000fe40000000f00 */
[----:B--2-4-:R-:W-:Y:S05]  /*216c0*/  CALL.REL.NOINC `($__internal_39_$__cuda_sm70_shflsync_idx_p) ;  /* 0x00000c3000007944 */ /* 0x014fea0003c00000 */
[----:B-12---:R-:W-:Y:S01]  /*216d0*/  MOV R17, R9 ;  /* 0x0000000900117202 */ /* 0x006fe20000000f00 */
[----:B------:R-:W-:Y:S05]  /*216e0*/  BRA `(.L_x_2042) ;  /* 0xffffc66000007947 */ /* 0x000fea000383ffff */
.L_x_1982:
        /* <DEDUP_REMOVED lines=11> */
[----:B-12---:R-:W-:Y:S05]  /*217a0*/  BRA `(.L_x_2043) ;  /* 0xffffc6e000007947 */ /* 0x006fea000383ffff */
.L_x_1984:
[----:B------:R-:W-:Y:S01]  /*217b0*/  IMAD.MOV.U32 R17, RZ, RZ, R166 ;  /* 0x000000ffff117224 */ /* 0x000fe200078e00a6 */
[----:B------:R-:W-:Y:S01]  /*217c0*/  MOV R16, RZ ;  /* 0x000000ff00107202 */ /* 0x000fe20000000f00 */
[----:B------:R-:W-:Y:S01]  /*217d0*/  IMAD.MOV.U32 R9, RZ, RZ, 0x1c1f ;  /* 0x00001c1fff097424 */ /* 0x000fe200078e00ff */
[----:B------:R-:W-:Y:S02]  /*217e0*/  MOV R0, 0x21800 ;  /* 0x0002180000007802 */ /* 0x000fe40000000f00 */
[----:B------:R-:W-:Y:S05]  /*217f0*/  CALL.REL.NOINC `($__internal_39_$__cuda_sm70_shflsync_idx_p) ;  /* 0x00000b0000007944 */ /* 0x000fea0003c00000 */
[----:B--2---:R-:W-:Y:S01]  /*21800*/  MOV R168, R9 ;  /* 0x0000000900a87202 */ /* 0x004fe20000000f00 */
[----:B-1----:R-:W-:Y:S05]  /*21810*/  BRA `(.L_x_2044) ;  /* 0xffffc98000007947 */ /* 0x002fea000383ffff */
.L_x_1985:
[----:B------:R-:W-:Y:S01]  /*21820*/  IMAD.MOV.U32 R17, RZ, RZ, R167 ;  /* 0x000000ffff117224 */ /* 0x000fe200078e00a7 */
[----:B------:R-:W-:Y:S01]  /*21830*/  MOV R16, RZ ;  /* 0x000000ff00107202 */ /* 0x000fe20000000f00 */
[----:B------:R-:W-:Y:S01]  /*21840*/  IMAD.MOV.U32 R9, RZ, RZ, 0x1c1f ;  /* 0x00001c1fff097424 */ /* 0x000fe200078e00ff */
[----:B------:R-:W-:Y:S02]  /*21850*/  MOV R0, 0x21870 ;  /* 0x0002187000007802 */ /* 0x000fe40000000f00 */
[----:B-12---:R-:W-:Y:S05]  /*21860*/  CALL.REL.NOINC `($__internal_39_$__cuda_sm70_shflsync_idx_p) ;  /* 0x00000a9000007944 */ /* 0x006fea0003c00000 */
[----:B--2---:R-:W-:Y:S01]  /*21870*/  MOV R0, R9 ;  /* 0x0000000900007202 */ /* 0x004fe20000000f00 */
[----:B-1----:R-:W-:Y:S05]  /*21880*/  BRA `(.L_x_2045) ;  /* 0xffffc93000007947 */ /* 0x002fea000383ffff */
.L_x_1988:
[----:B-1----:R-:W-:Y:S01]  /*21890*/  IMAD.MOV.U32 R17, RZ, RZ, R166 ;  /* 0x000000ffff117224 */ /* 0x002fe200078e00a6 */
[----:B------:R-:W-:Y:S01]  /*218a0*/  MOV R16, 0x1 ;  /* 0x0000000100107802 */ /* 0x000fe20000000f00 */
[----:B------:R-:W-:Y:S01]  /*218b0*/  IMAD.MOV.U32 R9, RZ, RZ, 0x1c1f ;  /* 0x00001c1fff097424 */ /* 0x000fe200078e00ff */
[----:B----4-:R-:W-:-:S02]  /*218c0*/  MOV R0, 0x218e0 ;  /* 0x000218e000007802 */ /* 0x010fc40000000f00 */
[----:B--23--:R-:W-:Y:S05]  /*218d0*/  CALL.REL.NOINC `($__internal_39_$__cuda_sm70_shflsync_idx_p) ;  /* 0x00000a2000007944 */ /* 0x00cfea0003c00000 */
[----:B--2---:R-:W-:Y:S01]  /*218e0*/  IMAD.MOV.U32 R166, RZ, RZ, R9 ;  /* 0x000000ffffa67224 */ /* 0x004fe200078e0009 */
[----:B-1----:R-:W-:Y:S01]  /*218f0*/  MOV R16, 0x1 ;  /* 0x0000000100107802 */ /* 0x002fe20000000f00 */
[----:B------:R-:W-:Y:S01]  /*21900*/  IMAD.MOV.U32 R17, RZ, RZ, R167 ;  /* 0x000000ffff117224 */ /* 0x000fe200078e00a7 */
[----:B------:R-:W-:-:S02]  /*21910*/  MOV R9, 0x1c1f ;  /* 0x00001c1f00097802 */ /* 0x000fc40000000f00 */
[----:B------:R-:W-:Y:S02]  /*21920*/  MOV R0, 0x21940 ;  /* 0x0002194000007802 */ /* 0x000fe40000000f00 */
[----:B------:R-:W-:Y:S05]  /*21930*/  CALL.REL.NOINC `($__internal_39_$__cuda_sm70_shflsync_idx_p) ;  /* 0x000009c000007944 */ /* 0x000fea0003c00000 */
[----:B--2---:R-:W-:Y:S01]  /*21940*/  MOV R0, R9 ;  /* 0x0000000900007202 */ /* 0x004fe20000000f00 */
[----:B-1----:R-:W-:Y:S05]  /*21950*/  BRA `(.L_x_2046) ;  /* 0xffffd1b000007947 */ /* 0x002fea000383ffff */
.L_x_1992:
[----:B------:R-:W-:Y:S01]  /*21960*/  IMAD.MOV.U32 R17, RZ, RZ, R4 ;  /* 0x000000ffff117224 */ /* 0x000fe200078e0004 */
[----:B------:R-:W-:Y:S01]  /*21970*/  MOV R16, RZ ;  /* 0x000000ff00107202 */ /* 0x000fe20000000f00 */
[----:B------:R-:W-:Y:S01]  /*21980*/  IMAD.MOV.U32 R9, RZ, RZ, 0x181f ;  /* 0x0000181fff097424 */ /* 0x000fe200078e00ff */
[----:B------:R-:W-:Y:S02]  /*21990*/  MOV R0, 0x219b0 ;  /* 0x000219b000007802 */ /* 0x000fe40000000f00 */
[----:B-1----:R-:W-:Y:S05]  /*219a0*/  CALL.REL.NOINC `($__internal_39_$__cuda_sm70_shflsync_idx_p) ;  /* 0x0000095000007944 */ /* 0x002fea0003c00000 */
[----:B--2---:R-:W-:Y:S01]  /*219b0*/  MOV R5, R9 ;  /* 0x0000000900057202 */ /* 0x004fe20000000f00 */
[----:B-1----:R-:W-:Y:S05]  /*219c0*/  BRA `(.L_x_2047) ;  /* 0xffffdea000007947 */ /* 0x002fea000383ffff */
.L_x_1993:
[----:B------:R-:W-:Y:S01]  /*219d0*/  IMAD.MOV.U32 R17, RZ, RZ, R3 ;  /* 0x000000ffff117224 */ /* 0x000fe200078e0003 */
[----:B------:R-:W-:Y:S01]  /*219e0*/  MOV R16, RZ ;  /* 0x000000ff00107202 */ /* 0x000fe20000000f00 */
[----:B------:R-:W-:Y:S01]  /*219f0*/  IMAD.MOV.U32 R9, RZ, RZ, 0x181f ;  /* 0x0000181fff097424 */ /* 0x000fe200078e00ff */
[----:B------:R-:W-:Y:S02]  /*21a00*/  MOV R0, 0x21a20 ;  /* 0x00021a2000007802 */ /* 0x000fe40000000f00 */
[----:B-123--:R-:W-:Y:S05]  /*21a10*/  CALL.REL.NOINC `($__internal_39_$__cuda_sm70_shflsync_idx_p) ;  /* 0x000008e000007944 */ /* 0x00efea0003c00000 */
[----:B-12---:R-:W-:Y:S05]  /*21a20*/  BRA `(.L_x_2048) ;  /* 0xffffde6000007947 */ /* 0x006fea000383ffff */
.L_x_1996:
[----:B-1----:R-:W-:Y:S01]  /*21a30*/  IMAD.MOV.U32 R17, RZ, RZ, R4 ;  /* 0x000000ffff117224 */ /* 0x002fe200078e0004 */
[----:B------:R-:W-:Y:S01]  /*21a40*/  MOV R16, 0x1 ;  /* 0x0000000100107802 */ /* 0x000fe20000000f00 */
[----:B------:R-:W-:Y:S01]  /*21a50*/  IMAD.MOV.U32 R9, RZ, RZ, 0x181f ;  /* 0x0000181fff097424 */ /* 0x000fe200078e00ff */
[----:B------:R-:W-:-:S02]  /*21a60*/  MOV R0, 0x21a80 ;  /* 0x00021a8000007802 */ /* 0x000fc40000000f00 */
[----:B--234-:R-:W-:Y:S05]  /*21a70*/  CALL.REL.NOINC `($__internal_39_$__cuda_sm70_shflsync_idx_p) ;  /* 0x0000088000007944 */ /* 0x01cfea0003c00000 */
[----:B--2---:R-:W-:Y:S01]  /*21a80*/  IMAD.MOV.U32 R5, RZ, RZ, R9 ;  /* 0x000000ffff057224 */ /* 0x004fe200078e0009 */
[----:B-1----:R-:W-:Y:S01]  /*21a90*/  MOV R16, 0x1 ;  /* 0x0000000100107802 */ /* 0x002fe20000000f00 */
[----:B------:R-:W-:Y:S01]  /*21aa0*/  IMAD.MOV.U32 R17, RZ, RZ, R3 ;  /* 0x000000ffff117224 */ /* 0x000fe200078e0003 */
[----:B------:R-:W-:-:S02]  /*21ab0*/  MOV R9, 0x181f ;  /* 0x0000181f00097802 */ /* 0x000fc40000000f00 */
[----:B------:R-:W-:Y:S02]  /*21ac0*/  MOV R0, 0x21ae0 ;  /* 0x00021ae000007802 */ /* 0x000fe40000000f00 */
[----:B------:R-:W-:Y:S05]  /*21ad0*/  CALL.REL.NOINC `($__internal_39_$__cuda_sm70_shflsync_idx_p) ;  /* 0x0000082000007944 */ /* 0x000fea0003c00000 */
[----:B-12---:R-:W-:Y:S05]  /*21ae0*/  BRA `(.L_x_2049) ;  /* 0xffffdf1000007947 */ /* 0x006fea000383ffff */
.L_x_1999:
[----:B-1----:R-:W-:Y:S01]  /*21af0*/  IMAD.MOV.U32 R17, RZ, RZ, R4 ;  /* 0x000000ffff117224 */ /* 0x002fe200078e0004 */
[----:B------:R-:W-:Y:S01]  /*21b00*/  MOV R16, 0x2 ;  /* 0x0000000200107802 */ /* 0x000fe20000000f00 */
[----:B------:R-:W-:Y:S01]  /*21b10*/  IMAD.MOV.U32 R9, RZ, RZ, 0x181f ;  /* 0x0000181fff097424 */ /* 0x000fe200078e00ff */
[----:B------:R-:W-:Y:S02]  /*21b20*/  MOV R0, 0x21b40 ;  /* 0x00021b4000007802 */ /* 0x000fe40000000f00 */
[----:B--234-:R-:W-:Y:S05]  /*21b30*/  CALL.REL.NOINC `($__internal_39_$__cuda_sm70_shflsync_idx_p) ;  /* 0x000007c000007944 */ /* 0x01cfea0003c00000 */
[----:B--2---:R-:W-:Y:S01]  /*21b40*/  MOV R5, R9 ;  /* 0x0000000900057202 */ /* 0x004fe20000000f00 */
[----:B-1----:R-:W-:Y:S05]  /*21b50*/  BRA `(.L_x_2050) ;  /* 0xffffdfd000007947 */ /* 0x002fea000383ffff */
.L_x_2000:
[----:B-1----:R-:W-:Y:S01]  /*21b60*/  IMAD.MOV.U32 R17, RZ, RZ, R3 ;  /* 0x000000ffff117224 */ /* 0x002fe200078e0003 */
[----:B------:R-:W-:Y:S01]  /*21b70*/  MOV R16, 0x2 ;  /* 0x0000000200107802 */ /* 0x000fe20000000f00 */
[----:B------:R-:W-:Y:S01]  /*21b80*/  IMAD.MOV.U32 R9, RZ, RZ, 0x181f ;  /* 0x0000181fff097424 */ /* 0x000fe200078e00ff */
[----:B------:R-:W-:Y:S02]  /*21b90*/  MOV R0, 0x21bb0 ;  /* 0x00021bb000007802 */ /* 0x000fe40000000f00 */
[----:B--234-:R-:W-:Y:S05]  /*21ba0*/  CALL.REL.NOINC `($__internal_39_$__cuda_sm70_shflsync_idx_p) ;  /* 0x0000075000007944 */ /* 0x01cfea0003c00000 */
[----:B-12---:R-:W-:Y:S05]  /*21bb0*/  BRA `(.L_x_2051) ;  /* 0xffffdf9000007947 */ /* 0x006fea000383ffff */
.L_x_2003:
[----:B--2---:R-:W-:Y:S01]  /*21bc0*/  IMAD.MOV.U32 R17, RZ, RZ, R4 ;  /* 0x000000ffff117224 */ /* 0x004fe200078e0004 */
        /* <DEDUP_REMOVED lines=11> */
.L_x_2005:
[----:B---3--:R-:W-:Y:S01]  /*21c80*/  IMAD.MOV.U32 R17, RZ, RZ, R8 ;  /* 0x000000ffff117224 */ /* 0x008fe200078e0008 */
[----:B------:R-:W-:Y:S01]  /*21c90*/  MOV R16, RZ ;  /* 0x000000ff00107202 */ /* 0x000fe20000000f00 */
[----:B------:R-:W-:Y:S01]  /*21ca0*/  IMAD.MOV.U32 R9, RZ, RZ, 0x1f ;  /* 0x0000001fff097424 */ /* 0x000fe200078e00ff */
[----:B------:R-:W-:Y:S02]  /*21cb0*/  MOV R0, 0x21cd0 ;  /* 0x00021cd000007802 */ /* 0x000fe40000000f00 */
[----:B------:R-:W-:Y:S05]  /*21cc0*/  CALL.REL.NOINC `($__internal_39_$__cuda_sm70_shflsync_idx_p) ;  /* 0x0000063000007944 */ /* 0x000fea0003c00000 */
[----:B--2---:R-:W-:Y:S01]  /*21cd0*/  MOV R3, R9 ;  /* 0x0000000900037202 */ /* 0x004fe20000000f00 */
[----:B-1----:R-:W-:Y:S05]  /*21ce0*/  BRA `(.L_x_2053) ;  /* 0xffffe15000007947 */ /* 0x002fea000383ffff */
.L_x_2006:
[----:B------:R-:W-:Y:S01]  /*21cf0*/  IMAD.MOV.U32 R17, RZ, RZ, R8 ;  /* 0x000000ffff117224 */ /* 0x000fe200078e0008 */
[----:B------:R-:W-:Y:S01]  /*21d00*/  MOV R16, 0x1 ;  /* 0x0000000100107802 */ /* 0x000fe20000000f00 */
[----:B------:R-:W-:Y:S01]  /*21d10*/  IMAD.MOV.U32 R9, RZ, RZ, 0x1f ;  /* 0x0000001fff097424 */ /* 0x000fe200078e00ff */
[----:B------:R-:W-:Y:S02]  /*21d20*/  MOV R0, 0x21d40 ;  /* 0x00021d4000007802 */ /* 0x000fe40000000f00 */
[----:B-12---:R-:W-:Y:S05]  /*21d30*/  CALL.REL.NOINC `($__internal_39_$__cuda_sm70_shflsync_idx_p) ;  /* 0x000005c000007944 */ /* 0x006fea0003c00000 */
[----:B--2---:R-:W-:Y:S01]  /*21d40*/  MOV R8, R9 ;  /* 0x0000000900087202 */ /* 0x004fe20000000f00 */
[----:B-1----:R-:W-:Y:S05]  /*21d50*/  BRA `(.L_x_2054) ;  /* 0xffffe10000007947 */ /* 0x002fea000383ffff */
.L_x_2007:
[----:B------:R-:W-:Y:S02]  /*21d60*/  MOV R5, 0x1 ;  /* 0x0000000100057802 */ /* 0x000fe40000000f00 */
[----:B------:R-:W-:-:S02]  /*21d70*/  MOV R0, 0x21d90 ;  /* 0x00021d9000007802 */ /* 0x000fc40000000f00 */
[----:B-12---:R-:W-:Y:S05]  /*21d80*/  CALL.REL.NOINC `($__internal_40_$__cuda_sm70_shflsync_up_p) ;  /* 0x000005c000007944 */ /* 0x006fea0003c00000 */
[----:B-12---:R-:W-:Y:S05]  /*21d90*/  BRA `(.L_x_2055) ;  /* 0xffffe1e000007947 */ /* 0x006fea000383ffff */
.L_x_2008:
[----:B------:R-:W-:Y:S02]  /*21da0*/  MOV R5, 0x2 ;  /* 0x0000000200057802 */ /* 0x000fe40000000f00 */
[----:B------:R-:W-:-:S02]  /*21db0*/  MOV R0, 0x21dd0 ;  /* 0x00021dd000007802 */ /* 0x000fc40000000f00 */
[----:B-12---:R-:W-:Y:S05]  /*21dc0*/  CALL.REL.NOINC `($__internal_40_$__cuda_sm70_shflsync_up_p) ;  /* 0x0000058000007944 */ /* 0x006fea0003c00000 */
        /* <DEDUP_REMOVED lines=23> */
.L_x_2012:
[----:B---3--:R-:W-:Y:S01]  /*21f40*/  IMAD.MOV.U32 R7, RZ, RZ, R6 ;  /* 0x000000ffff077224 */ /* 0x008fe200078e0006 */
[----:B------:R-:W-:Y:S02]  /*21f50*/  MOV R5, 0x1 ;  /* 0x0000000100057802 */ /* 0x000fe40000000f00 */
[----:B------:R-:W-:Y:S02]  /*21f60*/  MOV R0, 0x21f80 ;  /* 0x00021f8000007802 */ /* 0x000fe40000000f00 */
[----:B------:R-:W-:Y:S05]  /*21f70*/  CALL.REL.NOINC `($__internal_40_$__cuda_sm70_shflsync_up_p) ;  /* 0x000003d000007944 */ /* 0x000fea0003c00000 */
[----:B-12---:R-:W-:Y:S05]  /*21f80*/  BRA `(.L_x_2057) ;  /* 0xffffe24000007947 */ /* 0x006fea000383ffff */
.L_x_2013:
[----:B---3--:R-:W-:Y:S01]  /*21f90*/  IMAD.MOV.U32 R7, RZ, RZ, R6 ;  /* 0x000000ffff077224 */ /* 0x008fe200078e0006 */
[----:B------:R-:W-:Y:S02]  /*21fa0*/  MOV R5, 0x2 ;  /* 0x0000000200057802 */ /* 0x000fe40000000f00 */
[----:B------:R-:W-:Y:S02]  /*21fb0*/  MOV R0, 0x21fd0 ;  /* 0x00021fd000007802 */ /* 0x000fe40000000f00 */
[----:B------:R-:W-:Y:S05]  /*21fc0*/  CALL.REL.NOINC `($__internal_40_$__cuda_sm70_shflsync_up_p) ;  /* 0x0000038000007944 */ /* 0x000fea0003c00000 */
[----:B-12---:R-:W-:Y:S01]  /*21fd0*/  SEL R7, R5, RZ, P1 ;  /* 0x000000ff05077207 */ /* 0x006fe20000800000 */
[----:B------:R-:W-:Y:S01]  /*21fe0*/  IMAD.MOV.U32 R5, RZ, RZ, 0x4 ;  /* 0x00000004ff057424 */ /* 0x000fe200078e00ff */
[----:B------:R-:W-:-:S03]  /*21ff0*/  MOV R0, 0x22020 ;  /* 0x0002202000007802 */ /* 0x000fc60000000f00 */
[----:B------:R-:W-:Y:S02]  /*22000*/  IMAD.IADD R7, R6, 0x1, R7 ;  /* 0x0000000106077824 */ /* 0x000fe400078e0207 */
        /* <DEDUP_REMOVED lines=19> */
.L_x_2015:
[----:B------:R-:W-:Y:S02]  /*22140*/  SEL R5, RZ, 0x1, P0 ;  /* 0x00000001ff057807 */ /* 0x000fe40000000000 */
[----:B------:R-:W-:Y:S02]  /*22150*/  MOV R0, 0x22170 ;  /* 0x0002217000007802 */ /* 0x000fe40000000f00 */
[----:B---3--:R-:W-:Y:S05]  /*22160*/  CALL.REL.NOINC `($__internal_41_$__cuda_sm70_votesync_ballot) ;  /* 0x0000023000007944 */ /* 0x008fea0003c00000 */
[----:B------:R-:W-:Y:S05]  /*22170*/  BRA `(.L_x_2059) ;  /* 0xffffe1e000007947 */ /* 0x000fea000383ffff */
.L_x_2016:
[----:B------:R-:W-:Y:S01]  /*22180*/  IMAD.MOV.U32 R17, RZ, RZ, R205 ;  /* 0x000000ffff117224 */ /* 0x000fe200078e00cd */
[----:B------:R-:W-:Y:S01]  /*22190*/  MOV R16, R6 ;  /* 0x0000000600107202 */ /* 0x000fe20000000f00 */
[----:B------:R-:W-:Y:S01]  /*221a0*/  IMAD.MOV.U32 R9, RZ, RZ, 0x1f ;  /* 0x0000001fff097424 */ /* 0x000fe200078e00ff */
[----:B------:R-:W-:Y:S02]  /*221b0*/  MOV R0, 0x221d0 ;  /* 0x000221d000007802 */ /* 0x000fe40000000f00 */
[----:B---3--:R-:W-:Y:S05]  /*221c0*/  CALL.REL.NOINC `($__internal_39_$__cuda_sm70_shflsync_idx_p) ;  /* 0x0000013000007944 */ /* 0x008fea0003c00000 */
[----:B--2---:R-:W-:Y:S01]  /*221d0*/  IMAD.MOV.U32 R205, RZ, RZ, R9 ;  /* 0x000000ffffcd7224 */ /* 0x004fe200078e0009 */
[----:B-1----:R-:W-:Y:S01]  /*221e0*/  MOV R16, R6 ;  /* 0x0000000600107202 */ /* 0x002fe20000000f00 */
[----:B------:R-:W-:Y:S01]  /*221f0*/  IMAD.MOV.U32 R17, RZ, RZ, R4 ;  /* 0x000000ffff117224 */ /* 0x000fe200078e0004 */
[----:B------:R-:W-:Y:S02]  /*22200*/  MOV R9, 0x1f ;  /* 0x0000001f00097802 */ /* 0x000fe40000000f00 */
[----:B------:R-:W-:-:S02]  /*22210*/  MOV R0, 0x22230 ;  /* 0x0002223000007802 */ /* 0x000fc40000000f00 */
[----:B------:R-:W-:Y:S05]  /*22220*/  CALL.REL.NOINC `($__internal_39_$__cuda_sm70_shflsync_idx_p) ;  /* 0x000000d000007944 */ /* 0x000fea0003c00000 */
[----:B--2---:R-:W-:Y:S01]  /*22230*/  MOV R4, R9 ;  /* 0x0000000900047202 */ /* 0x004fe20000000f00 */
[----:B-1----:R-:W-:Y:S05]  /*22240*/  BRA `(.L_x_2060) ;  /* 0xffffe16000007947 */ /* 0x002fea000383ffff */
.L_x_2019:
[----:B------:R-:W-:Y:S01]  /*22250*/  IMAD.MOV.U32 R17, RZ, RZ, R7 ;  /* 0x000000ffff117224 */ /* 0x000fe200078e0007 */
[----:B------:R-:W-:-:S02]  /*22260*/  MOV R9, 0x1f ;  /* 0x0000001f00097802 */ /* 0x000fc40000000f00 */
[----:B------:R-:W-:Y:S02]  /*22270*/  MOV R0, 0x22290 ;  /* 0x0002229000007802 */ /* 0x000fe40000000f00 */
[----:B-1234-:R-:W-:Y:S05]  /*22280*/  CALL.REL.NOINC `($__internal_39_$__cuda_sm70_shflsync_idx_p) ;  /* 0x0000007000007944 */ /* 0x01efea0003c00000 */
[----:B--2---:R-:W-:Y:S01]  /*22290*/  MOV R13, R9 ;  /* 0x00000009000d7202 */ /* 0x004fe20000000f00 */
[----:B-1----:R-:W-:Y:S05]  /*222a0*/  BRA `(.L_x_2018) ;  /* 0xffffe16000007947 */ /* 0x002fea000383ffff */
        .weak           $__internal_38_$__cuda_sm70_shflsync_bfly_p
        .type           $__internal_38_$__cuda_sm70_shflsync_bfly_p,@function
        .size           $__internal_38_$__cuda_sm70_shflsync_bfly_p,($__internal_39_$__cuda_sm70_shflsync_idx_p - $__internal_38_$__cuda_sm70_shflsync_bfly_p)
$__internal_38_$__cuda_sm70_shflsync_bfly_p:
[----:B------:R-:W-:Y:S01]  /*222b0*/  MOV R14, R6 ;  /* 0x00000006000e7202 */ /* 0x000fe20000000f00 */
[----:B------:R-:W-:Y:S04]  /*222c0*/  WARPSYNC R4 ;  /* 0x0000000400007348 */ /* 0x000fe80003800000 */
[----:B------:R-:W-:Y:S01]  /*222d0*/  MOV R15, 0x0 ;  /* 0x00000000000f7802 */ /* 0x000fe20000000f00 */
[----:B------:R1:W2:Y:S03]  /*222e0*/  SHFL.BFLY PT, R7, R8, R7, R5 ;  /* 0x0c00000708077389 */ /* 0x0002a600000e0005 */
[----:B------:R-:W-:Y:S05]  /*222f0*/  RET.REL.NODEC R14 `(_ZN7cutlass13device_kernelIN5flash19enable_sm80_to_sm89INS1_16FlashAttnFwdSm80INS1_25CollectiveMainloopFwdSm80ILi8ELi2ELb0EN4cute5tupleIJNS5_1CILi128EEENS7_ILi64EEENS7_ILi192EEEEEELi192ENS_10bfloat16_tEfNS_4arch4Sm80ELb0ELb1ELb0ELb1ELb0ELb1ELb1ELb1EEENS1_21CollectiveEpilogueFwdINS6_IJS8_SA_S9_EEENS6_IJNS7_ILi1EEESI_SI_EEESC_SE_Li256ELb1ELb1ELb1ELb0EEENS1_36VarlenDynamicPersistentTileSchedulerILi128ELi64ELi256ELi256ELb1ELb1ELb0ELb1ELb0ELb1EEEEEEEEEvNT_6ParamsE) ;  /* 0xfffddd000e007950 */ /* 0x000fea0003c3ffff */
        .weak           $__internal_39_$__cuda_sm70_shflsync_idx_p
        .type           $__internal_39_$__cuda_sm70_shflsync_idx_p,@function
        .size           $__internal_39_$__cuda_sm70_shflsync_idx_p,($__internal_40_$__cuda_sm70_shflsync_up_p - $__internal_39_$__cuda_sm70_shflsync_idx_p)
$__internal_39_$__cuda_sm70_shflsync_idx_p:
[----:B------:R-:W-:Y:S01]  /*22300*/  MOV R18, R0 ;  /* 0x0000000000127202 */ /* 0x000fe20000000f00 */
[----:B------:R-:W-:Y:S04]  /*22310*/  WARPSYNC R208 ;  /* 0x000000d000007348 */ /* 0x000fe80003800000 */
[----:B------:R-:W-:Y:S01]  /*22320*/  MOV R19, 0x0 ;  /* 0x0000000000137802 */ /* 0x000fe20000000f00 */
[----:B------:R1:W2:Y:S03]  /*22330*/  SHFL.IDX PT, R9, R17, R16, R9 ;  /* 0x0000001011097389 */ /* 0x0002a600000e0009 */
[----:B------:R-:W-:Y:S05]  /*22340*/  RET.REL.NODEC R18 `(_ZN7cutlass13device_kernelIN5flash19enable_sm80_to_sm89INS1_16FlashAttnFwdSm80INS1_25CollectiveMainloopFwdSm80ILi8ELi2ELb0EN4cute5tupleIJNS5_1CILi128EEENS7_ILi64EEENS7_ILi192EEEEEELi192ENS_10bfloat16_tEfNS_4arch4Sm80ELb0ELb1ELb0ELb1ELb0ELb1ELb1ELb1EEENS1_21CollectiveEpilogueFwdINS6_IJS8_SA_S9_EEENS6_IJNS7_ILi1EEESI_SI_EEESC_SE_Li256ELb1ELb1ELb1ELb0EEENS1_36VarlenDynamicPersistentTileSchedulerILi128ELi64ELi256ELi256ELb1ELb1ELb0ELb1ELb0ELb1EEEEEEEEEvNT_6ParamsE) ;  /* 0xfffddcb012007950 */ /* 0x000fea0003c3ffff */
        .weak           $__internal_40_$__cuda_sm70_shflsync_up_p
        .type           $__internal_40_$__cuda_sm70_shflsync_up_p,@function
        .size           $__internal_40_$__cuda_sm70_shflsync_up_p,($__internal_41_$__cuda_sm70_votesync_ballot - $__internal_40_$__cuda_sm70_shflsync_up_p)
$__internal_40_$__cuda_sm70_shflsync_up_p:
[----:B------:R-:W-:Y:S01]  /*22350*/  MOV R14, R0 ;  /* 0x00000000000e7202 */ /* 0x000fe20000000f00 */
[----:B------:R-:W-:Y:S04]  /*22360*/  WARPSYNC R209 ;  /* 0x000000d100007348 */ /* 0x000fe80003800000 */
[----:B------:R-:W-:Y:S01]  /*22370*/  MOV R15, 0x0 ;  /* 0x00000000000f7802 */ /* 0x000fe20000000f00 */
[----:B------:R1:W2:Y:S03]  /*22380*/  SHFL.UP PT, R5, R7, R5, R210 ;  /* 0x0400000507057389 */ /* 0x0002a600000e00d2 */
[----:B------:R-:W-:Y:S05]  /*22390*/  RET.REL.NODEC R14 `(_ZN7cutlass13device_kernelIN5flash19enable_sm80_to_sm89INS1_16FlashAttnFwdSm80INS1_25CollectiveMainloopFwdSm80ILi8ELi2ELb0EN4cute5tupleIJNS5_1CILi128EEENS7_ILi64EEENS7_ILi192EEEEEELi192ENS_10bfloat16_tEfNS_4arch4Sm80ELb0ELb1ELb0ELb1ELb0ELb1ELb1ELb1EEENS1_21CollectiveEpilogueFwdINS6_IJS8_SA_S9_EEENS6_IJNS7_ILi1EEESI_SI_EEESC_SE_Li256ELb1ELb1ELb1ELb0EEENS1_36VarlenDynamicPersistentTileSchedulerILi128ELi64ELi256ELi256ELb1ELb1ELb0ELb1ELb0ELb1EEEEEEEEEvNT_6ParamsE) ;  /* 0xfffddc600e007950 */ /* 0x000fea0003c3ffff */
        .weak           $__internal_41_$__cuda_sm70_votesync_ballot
        .type           $__internal_41_$__cuda_sm70_votesync_ballot,@function
        .size           $__internal_41_$__cuda_sm70_votesync_ballot,(.L_x_2504 - $__internal_41_$__cuda_sm70_votesync_ballot)
$__internal_41_$__cuda_sm70_votesync_ballot:
[----:B------:R-:W-:Y:S01]  /*223a0*/  ISETP.NE.U32.AND P0, PT, R5, 0x1, PT ;  /* 0x000000010500780c */ /* 0x000fe20003f05070 */
[----:B------:R-:W-:Y:S01]  /*223b0*/  IMAD.MOV.U32 R8, RZ, RZ, R0 ;  /* 0x000000ffff087224 */ /* 0x000fe200078e0000 */
[----:B------:R-:W-:Y:S04]  /*223c0*/  WARPSYNC R203 ;  /* 0x000000cb00007348 */ /* 0x000fe80003800000 */
[----:B------:R-:W-:-:S07]  /*223d0*/  IMAD.MOV.U32 R9, RZ, RZ, 0x0 ;  /* 0x00000000ff097424 */ /* 0x000fce00078e00ff */
[----:B------:R-:W-:-:S04]  /*223e0*/  VOTE.ANY R6, PT, !P0 ;  /* 0x0000000000067806 */ /* 0x000fc800040e0100 */
[----:B------:R-:W-:Y:S01]  /*223f0*/  LOP3.LUT R5, R6, R203, RZ, 0xc0, !PT ;  /* 0x000000cb06057212 */ /* 0x000fe200078ec0ff */
[----:B------:R-:W-:Y:S06]  /*22400*/  RET.REL.NODEC R8 `(_ZN7cutlass13device_kernelIN5flash19enable_sm80_to_sm89INS1_16FlashAttnFwdSm80INS1_25CollectiveMainloopFwdSm80ILi8ELi2ELb0EN4cute5tupleIJNS5_1CILi128EEENS7_ILi64EEENS7_ILi192EEEEEELi192ENS_10bfloat16_tEfNS_4arch4Sm80ELb0ELb1ELb0ELb1ELb0ELb1ELb1ELb1EEENS1_21CollectiveEpilogueFwdINS6_IJS8_SA_S9_EEENS6_IJNS7_ILi1EEESI_SI_EEESC_SE_Li256ELb1ELb1ELb1ELb0EEENS1_36VarlenDynamicPersistentTileSchedulerILi128ELi64ELi256ELi256ELb1ELb1ELb0ELb1ELb0ELb1EEEEEEEEEvNT_6ParamsE) ;  /* 0xfffddbf008007950 */ /* 0x000fec0003c3ffff */
.L_x_2061:
        /* <DEDUP_REMOVED lines=15> */
.L_x_2504:


//--------------------- .text._ZN7cutlass13device_kernelIN5flash19enable_sm80_to_sm89INS1_16FlashAttnFwdSm80INS1_25CollectiveMainloopFwdSm80ILi8ELi2ELb1EN4cute5tupleIJNS5_1CILi128EEENS7_ILi96EEENS7_ILi192EEEEEELi192ENS_10bfloat16_tEfNS_4arch4Sm80ELb1ELb0ELb0ELb0ELb0ELb0ELb1ELb1EEENS1_21CollectiveEpilogueFwdINS6_IJS8_SA_S9_EEENS6_IJNS7_ILi1EEESI_SI_EEESC_SE_Li256ELb0ELb1ELb1ELb0EEENS1_30DynamicPersistentTileSchedulerILi256ELi256ELb1ELb1ELb0EEEEEEEEEvNT_6ParamsE --------------------------
	.section	.text._ZN7cutlass13device_kernelIN5flash19enable_sm80_to_sm89INS1_16FlashAttnFwdSm80INS1_25CollectiveMainloopFwdSm80ILi8ELi2ELb1EN4cute5tupleIJNS5_1CILi128EEENS7_ILi96EEENS7_ILi192EEEEEELi192ENS_10bfloat16_tEfNS_4arch4Sm80ELb1ELb0ELb0ELb0ELb0ELb0ELb1ELb1EEENS1_21CollectiveEpilogueFwdINS6_IJS8_SA_S9_EEENS6_IJNS7_ILi1EEESI_SI_EEESC_SE_Li256ELb0ELb1ELb1ELb0EEENS1_30DynamicPersistentTileSchedulerILi256ELi256ELb1ELb1ELb0EEEEEEEEEvNT_6ParamsE,"ax",@progbits
	.sectioninfo	@"SHI_REGISTERS=255"
	.align	128
.text._ZN7cutlass13device_kernelIN5flash19enable_sm80_to_sm89INS1_16FlashAttnFwdSm80INS1_25CollectiveMainloopFwdSm80ILi8ELi2ELb1EN4cute5tupleIJNS5_1CILi128EEENS7_ILi96EEENS7_ILi192EEEEEELi192ENS_10bfloat16_tEfNS_4arch4Sm80ELb1ELb0ELb0ELb0ELb0ELb0ELb1ELb1EEENS1_21CollectiveEpilogueFwdINS6_IJS8_SA_S9_EEENS6_IJNS7_ILi1EEESI_SI_EEESC_SE_Li256ELb0ELb1ELb1ELb0EEENS1_30DynamicPersistentTileSchedulerILi256ELi256ELb1ELb1ELb0EEEEEEEEEvNT_6ParamsE:
        .type           _ZN7cutlass13device_kernelIN5flash19enable_sm80_to_sm89INS1_16FlashAttnFwdSm80INS1_25CollectiveMainloopFwdSm80ILi8ELi2ELb1EN4cute5tupleIJNS5_1CILi128EEENS7_ILi96EEENS7_ILi192EEEEEELi192ENS_10bfloat16_tEfNS_4arch4Sm80ELb1ELb0ELb0ELb0ELb0ELb0ELb1ELb1EEENS1_21CollectiveEpilogueFwdINS6_IJS8_SA_S9_EEENS6_IJNS7_ILi1EEESI_SI_EEESC_SE_Li256ELb0ELb1ELb1ELb0EEENS1_30DynamicPersistentTileSchedulerILi256ELi256ELb1ELb1ELb0EEEEEEEEEvNT_6ParamsE,@function
        .size           _ZN7cutlass13device_kernelIN5flash19enable_sm80_to_sm89INS1_16FlashAttnFwdSm80INS1_25CollectiveMainloopFwdSm80ILi8ELi2ELb1EN4cute5tupleIJNS5_1CILi128EEENS7_ILi96EEENS7_ILi192EEEEEELi192ENS_10bfloat16_tEfNS_4arch4Sm80ELb1ELb0ELb0ELb0ELb0ELb0ELb1ELb1EEENS1_21CollectiveEpilogueFwdINS6_IJS8_SA_S9_EEENS6_IJNS7_ILi1EEESI_SI_EEESC_SE_Li256ELb0ELb1ELb1ELb0EEENS1_30DynamicPersistentTileSchedulerILi256ELi256ELb1ELb1ELb0EEEEEEEEEvNT_6ParamsE,(.L_x_2509 - _ZN7cutlass13device_kernelIN5flash19enable_sm80_to_sm89INS1_16FlashAttnFwdSm80INS1_25CollectiveMainloopFwdSm80ILi8ELi2ELb1EN4cute5tupleIJNS5_1CILi128EEENS7_ILi96EEENS7_ILi192EEEEEELi192ENS_10bfloat16_tEfNS_4arch4Sm80ELb1ELb0ELb0ELb0ELb0ELb0ELb1ELb1EEENS1_21CollectiveEpilogueFwdINS6_IJS8_SA_S9_EEENS6_IJNS7_ILi1EEESI_SI_EEESC_SE_Li256ELb0ELb1ELb1ELb0EEENS1_30DynamicPersistentTileSchedulerILi256ELi256ELb1ELb1ELb0EEEEEEEEEvNT_6ParamsE)
        .other          _ZN7cutlass13device_kernelIN5flash19enable_sm80_to_sm89INS1_16FlashAttnFwdSm80INS1_25CollectiveMainloopFwdSm80ILi8ELi2ELb1EN4cute5tupleIJNS5_1CILi128EEENS7_ILi96EEENS7_ILi192EEEEEELi192ENS_10bfloat16_tEfNS_4arch4Sm80ELb1ELb0ELb0ELb0ELb0ELb0ELb1ELb1EEENS1_21CollectiveEpilogueFwdINS6_IJS8_SA_S9_EEENS6_IJNS7_ILi1EEESI_SI_EEESC_SE_Li256ELb0ELb1ELb1ELb0EEENS1_30DynamicPersistentTileSchedulerILi256ELi256ELb1ELb1ELb0EEEEEEEEEvNT_6ParamsE,@"STO_CUDA_ENTRY STV_DEFAULT"
_ZN7cutlass13device_kernelIN5flash19enable_sm80_to_sm89INS1_16FlashAttnFwdSm80INS1_25CollectiveMainloopFwdSm80ILi8ELi2ELb1EN4cute5tupleIJNS5_1CILi128EEENS7_ILi96EEENS7_ILi192EEEEEELi192ENS_10bfloat16_tEfNS_4arch4Sm80ELb1ELb0ELb0ELb0ELb0ELb0ELb1ELb1EEENS1_21CollectiveEpilogueFwdINS6_IJS8_SA_S9_EEENS6_IJNS7_ILi1EEESI_SI_EEESC_SE_Li256ELb0ELb1ELb1ELb0EEENS1_30DynamicPersistentTileSchedulerILi256ELi256ELb1ELb1ELb0EEEEEEEEEvNT_6ParamsE:
        /* <DEDUP_REMOVED lines=13> */
[----:B------:R-:W-:Y:S02]  /*00d0*/  ULDC.64 UR6, c[0x0][0x118] ;  /* 0x0000460000067ab9 */ /* 0x000fe40000000a00 */
[CC--:B------:R-:W-:Y:S02]  /*00e0*/  LEA.HI R2, R8.reuse, R18.reuse, RZ, 0x4 ;  /* 0x0000001208027211 */ /* 0x0c0fe400078f20ff */
[----:B------:R-:W-:Y:S02]  /*00f0*/  LEA.HI R9, R8, R18, RZ, 0x3 ;  /* 0x0000001208097211 */ /* 0x000fe400078f18ff */
[----:B------:R-:W-:Y:S02]  /*0100*/  SHF.R.S32.HI R3, RZ, 0x4, R2 ;  /* 0x00000004ff037819 */ /* 0x000fe40000011402 */
[----:B------:R-:W-:-:S02]  /*0110*/  SHF.R.S32.HI R6, RZ, 0x3, R9 ;  /* 0x00000003ff067819 */ /* 0x000fc40000011409 */
[----:B------:R-:W-:Y:S02]  /*0120*/  LEA.HI R0, R2, R3, RZ, 0x1 ;  /* 0x0000000302007211 */ /* 0x000fe400078f08ff */
[-C--:B------:R-:W-:Y:S02]  /*0130*/  LEA.HI R4, R8, R18.reuse, RZ, 0x2 ;  /* 0x0000001208047211 */ /* 0x080fe400078f10ff */
[----:B------:R-:W-:Y:S02]  /*0140*/  LOP3.LUT R0, R0, 0xfffffffe, RZ, 0xc0, !PT ;  /* 0xfffffffe00007812 */ /* 0x000fe400078ec0ff */
[-C--:B------:R-:W-:Y:S02]  /*0150*/  LEA.HI R5, R8, R18.reuse, RZ, 0x6 ;  /* 0x0000001208057211 */ /* 0x080fe400078f30ff */
[----:B------:R-:W-:Y:S01]  /*0160*/  LOP3.LUT R4, R4, 0xfffffffc, RZ, 0xc0, !PT ;  /* 0xfffffffc04047812 */ /* 0x000fe200078ec0ff */
[----:B------:R-:W-:Y:S01]  /*0170*/  IMAD.IADD R11, R3, 0x1, -R0 ;  /* 0x00000001030b7824 */ /* 0x000fe200078e0a00 */
[----:B------:R-:W-:Y:S01]  /*0180*/  LOP3.LUT R3, R9, 0xfffffff8, RZ, 0xc0, !PT ;  /* 0xfffffff809037812 */ /* 0x000fe200078ec0ff */
[----:B------:R-:W-:Y:S01]  /*0190*/  IMAD.SHL.U32 R5, R5, 0x8, RZ ;  /* 0x0000000805057824 */ /* 0x000fe200078e00ff */
[----:B------:R-:W-:Y:S01]  /*01a0*/  LOP3.LUT R0, R2, 0xfffffff0, RZ, 0xc0, !PT ;  /* 0xfffffff002007812 */ /* 0x000fe200078ec0ff */
[----:B------:R-:W-:Y:S01]  /*01b0*/  IMAD.SHL.U32 R2, R6, 0x40, RZ ;  /* 0x0000004006027824 */ /* 0x000fe200078e00ff */
[----:B------:R-:W-:Y:S01]  /*01c0*/  LEA.HI R8, R8, R18, RZ, 0x5 ;  /* 0x0000001208087211 */ /* 0x000fe200078f28ff */
[C---:B------:R-:W-:Y:S01]  /*01d0*/  IMAD.IADD R15, R18.reuse, 0x1, -R3 ;  /* 0x00000001120f7824 */ /* 0x040fe200078e0a03 */
[----:B------:R-:W-:Y:S01]  /*01e0*/  LOP3.LUT R6, R5, 0x7ffffe00, RZ, 0xc0, !PT ;  /* 0x7ffffe0005067812 */ /* 0x000fe200078ec0ff */
[----:B------:R-:W-:Y:S01]  /*01f0*/  IMAD.IADD R3, R18, 0x1, -R0 ;  /* 0x0000000112037824 */ /* 0x000fe200078e0a00 */
[----:B------:R-:W-:Y:S01]  /*0200*/  LOP3.LUT R0, R2, 0x1c0, RZ, 0xc0, !PT ;  /* 0x000001c002007812 */ /* 0x000fe200078ec0ff */
[----:B------:R-:W-:Y:S01]  /*0210*/  IMAD.SHL.U32 R16, R15, 0x8, RZ ;  /* 0x000000080f107824 */ /* 0x000fe200078e00ff */
[----:B------:R-:W-:Y:S01]  /*0220*/  SHF.R.S32.HI R214, RZ, 0x5, R8 ;  /* 0x00000005ffd67819 */ /* 0x000fe20000011408 */
[----:B------:R-:W-:Y:S01]  /*0230*/  IMAD.IADD R4, R18, 0x1, -R4 ;  /* 0x0000000112047824 */ /* 0x000fe200078e0a04 */
[----:B------:R-:W-:-:S02]  /*0240*/  SHF.R.S32.HI R7, RZ, 0x1f, R3 ;  /* 0x0000001fff077819 */ /* 0x000fc40000011403 */
[----:B------:R-:W-:Y:S01]  /*0250*/  SHF.R.U32.HI R5, RZ, 0x3, R0 ;  /* 0x00000003ff057819 */ /* 0x000fe20000011600 */
[----:B------:R-:W-:Y:S01]  /*0260*/  STL [R1+0x18], R16 ;  /* 0x0000181001007387 */ /* 0x000fe20000100800 */
[----:B------:R-:W-:Y:S02]  /*0270*/  LOP3.LUT R2, R0, 0x38, R16, 0xf8, !PT ;  /* 0x0000003800027812 */ /* 0x000fe400078ef810 */
[----:B------:R-:W-:Y:S02]  /*0280*/  LEA.HI R0, R4, R4, RZ, 0x1 ;  /* 0x0000000404007211 */ /* 0x000fe400078f08ff */
[----:B------:R-:W-:Y:S02]  /*0290*/  LEA.HI R10, R7, R3, RZ, 0x3 ;  /* 0x00000003070a7211 */ /* 0x000fe400078f18ff */
[----:B------:R-:W-:Y:S02]  /*02a0*/  LOP3.LUT R0, R0, 0x1ffffffe, RZ, 0xc0, !PT ;  /* 0x1ffffffe00007812 */ /* 0x000fe400078ec0ff */
[----:B------:R-:W-:-:S02]  /*02b0*/  LOP3.LUT R13, R6, R2, R5, 0xf6, !PT ;  /* 0x00000002060d7212 */ /* 0x000fc400078ef605 */
[----:B------:R-:W-:Y:S01]  /*02c0*/  SHF.R.S32.HI R2, RZ, 0x1f, R8 ;  /* 0x0000001fff027819 */ /* 0x000fe20000011408 */
[----:B------:R-:W-:Y:S01]  /*02d0*/  IMAD.IADD R12, R4, 0x1, -R0 ;  /* 0x00000001040c7824 */ /* 0x000fe200078e0a00 */
[----:B------:R-:W-:Y:S02]  /*02e0*/  LOP3.LUT R6, R10, 0xfffffff8, RZ, 0xc0, !PT ;  /* 0xfffffff80a067812 */ /* 0x000fe400078ec0ff */
[----:B------:R-:W-:Y:S02]  /*02f0*/  LOP3.LUT R5, R8, 0xffffffe0, RZ, 0xc0, !PT ;  /* 0xffffffe008057812 */ /* 0x000fe400078ec0ff */
[----:B------:R-:W-:Y:S01]  /*0300*/  LEA.HI R0, R2, R214, RZ, 0x3 ;  /* 0x000000d602007211 */ /* 0x000fe200078f18ff */
[----:B------:R-:W-:Y:S02]  /*0310*/  IMAD.IADD R8, R3, 0x1, -R6 ;  /* 0x0000000103087824 */ /* 0x000fe400078e0a06 */
[----:B------:R-:W-:Y:S01]  /*0320*/  IMAD.SHL.U32 R2, R15, 0x40, RZ ;  /* 0x000000400f027824 */ /* 0x000fe200078e00ff */
[----:B------:R-:W-:Y:S01]  /*0330*/  LOP3.LUT R7, R0, 0xffffff8, RZ, 0xc0, !PT ;  /* 0x0ffffff800077812 */ /* 0x000fe200078ec0ff */
[C---:B------:R-:W-:Y:S01]  /*0340*/  IMAD.SHL.U32 R0, R8.reuse, 0x40, RZ ;  /* 0x0000004008007824 */ /* 0x040fe200078e00ff */
[----:B------:R-:W-:Y:S01]  /*0350*/  R2P PR, R8, 0x6 ;  /* 0x0000000608007804 */ /* 0x000fe20000000000 */
[----:B------:R-:W-:Y:S01]  /*0360*/  IMAD.IADD R18, R18, 0x1, -R5 ;  /* 0x0000000112127824 */ /* 0x000fe200078e0a05 */
[----:B------:R-:W-:Y:S01]  /*0370*/  LOP3.LUT R2, R2, 0x1c0, RZ, 0xc0, !PT ;  /* 0x000001c002027812 */ /* 0x000fe200078ec0ff */
[----:B------:R-:W-:Y:S01]  /*0380*/  IMAD.SHL.U32 R3, R11, 0x8, RZ ;  /* 0x000000080b037824 */ /* 0x000fe200078e00ff */
[----:B------:R-:W-:Y:S01]  /*0390*/  LOP3.LUT R0, R0, 0x1c0, RZ, 0xc0, !PT ;  /* 0x000001c000007812 */ /* 0x000fe200078ec0ff */
[----:B------:R-:W-:Y:S01]  /*03a0*/  IMAD.IADD R7, R214, 0x1, -R7 ;  /* 0x00000001d6077824 */ /* 0x000fe200078e0a07 */
[----:B------:R-:W-:-:S02]  /*03b0*/  SHF.R.S32.HI R6, RZ, 0x1f, R18 ;  /* 0x0000001fff067819 */ /* 0x000fc40000011412 */
[----:B------:R-:W-:Y:S02]  /*03c0*/  LOP3.LUT R9, R2, 0x8, R9, 0xf8, !PT ;  /* 0x0000000802097812 */ /* 0x000fe400078ef809 */
[----:B------:R-:W-:Y:S02]  /*03d0*/  SHF.R.U32.HI R4, RZ, 0x3, R2 ;  /* 0x00000003ff047819 */ /* 0x000fe40000011602 */
[----:B------:R-:W-:Y:S01]  /*03e0*/  LOP3.LUT R2, R0, 0x8, R3, 0xf8, !PT ;  /* 0x0000000800027812 */ /* 0x000fe200078ef803 */
[----:B------:R-:W-:Y:S01]  /*03f0*/  IMAD.SHL.U32 R3, R10, 0x40, RZ ;  /* 0x000000400a037824 */ /* 0x000fe200078e00ff */
[----:B------:R-:W-:Y:S02]  /*0400*/  SHF.R.U32.HI R0, RZ, 0x3, R0 ;  /* 0x00000003ff007819 */ /* 0x000fe40000011600 */
[----:B------:R-:W-:Y:S02]  /*0410*/  LEA.HI R6, R6, R18, RZ, 0x2 ;  /* 0x0000001206067211 */ /* 0x000fe400078f10ff */
[----:B------:R-:W-:-:S02]  /*0420*/  LOP3.LUT R0, R2, R0, RZ, 0x3c, !PT ;  /* 0x0000000002007212 */ /* 0x000fc400078e3cff */
[----:B------:R-:W-:Y:S02]  /*0430*/  SHF.R.S32.HI R5, RZ, 0x2, R6 ;  /* 0x00000002ff057819 */ /* 0x000fe40000011406 */
[----:B------:R-:W-:Y:S02]  /*0440*/  LOP3.LUT R0, R0, 0x7ffffe00, R3, 0xf8, !PT ;  /* 0x7ffffe0000007812 */ /* 0x000fe400078ef803 */
[----:B------:R-:W-:Y:S01]  /*0450*/  LOP3.LUT R3, R6, 0x7ffffffc, RZ, 0xc0, !PT ;  /* 0x7ffffffc06037812 */ /* 0x000fe200078ec0ff */
[----:B------:R-:W-:Y:S01]  /*0460*/  IMAD R15, R7, 0x10, R5 ;  /* 0x00000010070f7824 */ /* 0x000fe200078e0205 */
[C---:B------:R-:W-:Y:S01]  /*0470*/  IADD3 R6, R16.reuse, 0x40, RZ ;  /* 0x0000004010067810 */ /* 0x040fe20007ffe0ff */
[----:B------:R-:W-:Y:S01]  /*0480*/  IMAD.SHL.U32 R5, R13, 0x2, RZ ;  /* 0x000000020d057824 */ /* 0x000fe200078e00ff */
[----:B------:R-:W-:Y:S01]  /*0490*/  IADD3 R7, R16, 0x80, RZ ;  /* 0x0000008010077810 */ /* 0x000fe20007ffe0ff */
[----:B------:R-:W-:Y:S01]  /*04a0*/  IMAD.IADD R3, R18, 0x1, -R3 ;  /* 0x0000000112037824 */ /* 0x000fe200078e0a03 */
[----:B------:R-:W-:Y:S01]  /*04b0*/  STL [R1+0x94], R15 ;  /* 0x0000940f01007387 */ /* 0x000fe20000100800 */
[----:B------:R-:W-:-:S02]  /*04c0*/  LOP3.LUT R4, R9, R4, RZ, 0x3c, !PT ;  /* 0x0000000409047212 */ /* 0x000fc400078e3cff */
[----:B------:R-:W-:Y:S01]  /*04d0*/  LEA R212, R0, 0x100, 0x1 ;  /* 0x0000010000d47811 */ /* 0x000fe200078e08ff */
[----:B------:R-:W-:Y:S01]  /*04e0*/  STL [R1+0x70], R14 ;  /* 0x0000700e01007387 */ /* 0x000fe20000100800 */
[----:B------:R-:W-:Y:S01]  /*04f0*/  SEL R209, R209, 0xffffffe0, !P1 ;  /* 0xffffffe0d1d17807 */ /* 0x000fe20004800000 */
[----:B------:R-:W-:Y:S02]  /*0500*/  IMAD R2, R11, 0x200, R4 ;  /* 0x000002000b027824 */ /* 0x000fe400078e0204 */
[----:B------:R1:W-:Y:S01]  /*0510*/  STL [R1+0x20], R6 ;  /* 0x0000200601007387 */ /* 0x0003e20000100800 */
[----:B------:R-:W-:Y:S02]  /*0520*/  IMAD.MOV.U32 R4, RZ, RZ, 0x40 ;  /* 0x00000040ff047424 */ /* 0x000fe400078e00ff */
[----:B------:R-:W-:Y:S01]  /*0530*/  LEA R211, R2, 0x12100, 0x1 ;  /* 0x0001210002d37811 */ /* 0x000fe200078e08ff */
[----:B------:R2:W-:Y:S01]  /*0540*/  STL [R1+0x14], R7 ;  /* 0x0000140701007387 */ /* 0x0005e20000100800 */
[----:B------:R-:W-:Y:S01]  /*0550*/  IMAD R214, R214, 0x800, R212 ;  /* 0x00000800d6d67824 */ /* 0x000fe200078e02d4 */
[----:B------:R-:W-:-:S02]  /*0560*/  SEL R0, R4, 0xffffffc0, !P2 ;  /* 0xffffffc004007807 */ /* 0x000fc40005000000 */
[----:B------:R-:W-:Y:S01]  /*0570*/  STL [R1+0x24], R5 ;  /* 0x0000240501007387 */ /* 0x000fe20000100800 */
[----:B------:R-:W-:Y:S02]  /*0580*/  IMAD.IADD R216, R209, 0x1, R214 ;  /* 0x00000001d1d87824 */ /* 0x000fe400078e02d6 */
[----:B------:R-:W-:Y:S02]  /*0590*/  IMAD.IADD R213, R212, 0x1, R0 ;  /* 0x00000001d4d57824 */ /* 0x000fe400078e0200 */
[C---:B------:R-:W-:Y:S02]  /*05a0*/  IMAD.IADD R216, R0.reuse, 0x1, R216 ;  /* 0x0000000100d87824 */ /* 0x040fe400078e02d8 */
[----:B------:R-:W-:Y:S02]  /*05b0*/  IMAD.IADD R215, R0, 0x1, R214 ;  /* 0x0000000100d77824 */ /* 0x000fe400078e02d6 */
[----:B-1----:R-:W-:Y:S02]  /*05c0*/  IMAD.SHL.U32 R6, R3, 0x2, RZ ;  /* 0x0000000203067824 */ /* 0x002fe400078e00ff */
[----:B------:R-:W-:Y:S01]  /*05d0*/  IMAD R3, R12, 0x8, R15 ;  /* 0x000000080c037824 */ /* 0x000fe200078e020f */
[----:B--2---:R-:W-:-:S02]  /*05e0*/  IADD3 R7, R5, 0x100, RZ ;  /* 0x0000010005077810 */ /* 0x004fc40007ffe0ff */
[----:B------:R-:W-:Y:S02]  /*05f0*/  IADD3 R2, R6, 0xb8, RZ ;  /* 0x000000b806027810 */ /* 0x000fe40007ffe0ff */
[----:B------:R1:W-:Y:S04]  /*0600*/  STL [R1+0x8c], R3 ;  /* 0x00008c0301007387 */ /* 0x0003e80000100800 */
[----:B------:R-:W-:Y:S04]  /*0610*/  STL [R1+0x38], R6 ;  /* 0x0000380601007387 */ /* 0x000fe80000100800 */
[----:B------:R-:W-:Y:S01]  /*0620*/  STL [R1+0x34], R7 ;  /* 0x0000340701007387 */ /* 0x000fe20000100800 */
[----:B-1----:R-:W-:-:S02]  /*0630*/  IADD3 R3, R5, 0x12100, RZ ;  /* 0x0001210005037810 */ /* 0x002fc40007ffe0ff */
[----:B------:R-:W-:-:S03]  /*0640*/  IADD3 R5, R6, 0xa8, RZ ;  /* 0x000000a806057810 */ /* 0x000fc60007ffe0ff */
[----:B------:R1:W-:Y:S01]  /*0650*/  STL [R1+0x30], R3 ;  /* 0x0000300301007387 */ /* 0x0003e20000100800 */
[----:B------:R-:W-:-:S03]  /*0660*/  SHF.R.S32.HI R4, RZ, 0x1f, R5 ;  /* 0x0000001fff047819 */ /* 0x000fc60000011405 */
[----:B------:R-:W-:Y:S01]  /*0670*/  STL [R1+0x7c], R5 ;  /* 0x00007c0501007387 */ /* 0x000fe20000100800 */
[----:B-1----:R-:W-:-:S05]  /*0680*/  IADD3 R3, R6, 0xb0, RZ ;  /* 0x000000b006037810 */ /* 0x002fca0007ffe0ff */
[----:B------:R1:W-:Y:S04]  /*0690*/  STL [R1+0x78], R3 ;  /* 0x0000780301007387 */ /* 0x0003e80000100800 */
[----:B------:R-:W-:Y:S04]  /*06a0*/  STL [R1+0x88], R4 ;  /* 0x0000880401007387 */ /* 0x000fe80000100800 */
[----:B------:R2:W-:Y:S01]  /*06b0*/  STL [R1+0x74], R2 ;  /* 0x0000740201007387 */ /* 0x0005e20000100800 */
[----:B-1----:R-:W-:-:S05]  /*06c0*/  SHF.R.S32.HI R3, RZ, 0x1f, R3 ;  /* 0x0000001fff037819 */ /* 0x002fca0000011403 */
[----:B------:R1:W-:Y:S01]  /*06d0*/  STL [R1+0x84], R3 ;  /* 0x0000840301007387 */ /* 0x0003e20000100800 */
[----:B--2---:R-:W-:-:S05]  /*06e0*/  SHF.R.S32.HI R2, RZ, 0x1f, R2 ;  /* 0x0000001fff027819 */ /* 0x004fca0000011402 */
[----:B------:R1:W-:Y:S02]  /*06f0*/  STL [R1+0x80], R2 ;  /* 0x0000800201007387 */ /* 0x0003e40000100800 */
.L_x_2091:
[----:B------:R-:W2:Y:S01]  /*0700*/  LDL R4, [R1+0x70] ;  /* 0x0000700001047983 */ /* 0x000ea20000100800 */
[----:B------:R-:W-:Y:S01]  /*0710*/  IMAD.MOV.U32 R0, RZ, RZ, c[0x0][0x560] ;  /* 0x00015800ff007624 */ /* 0x000fe200078e00ff */
[----:B------:R-:W-:Y:S01]  /*0720*/  YIELD ;  /* 0x0000000000007946 */ /* 0x000fe20003800000 */
[----:B------:R-:W-:Y:S03]  /*0730*/  BSSY B0, `(.L_x_2062) ;  /* 0x0000016000007945 */ /* 0x000fe60003800000 */
[----:B------:R-:W-:-:S13]  /*0740*/  ISETP.NE.AND P0, PT, R0, 0x1, PT ;  /* 0x000000010000780c */ /* 0x000fda0003f05270 */
[----:B--2---:R-:W-:Y:S01]  /*0750*/  @P0 IMAD.HI.U32 R0, R4, c[0x0][0x564], RZ ;  /* 0x0001590004000a27 */ /* 0x004fe200078e00ff */
[----:B-1----:R-:W-:-:S04]  /*0760*/  MOV R3, R4 ;  /* 0x0000000400037202 */ /* 0x002fc80000000f00 */
[----:B------:R-:W-:-:S04]  /*0770*/  @P0 SHF.R.U32.HI R3, RZ, c[0x0][0x568], R0 ;  /* 0x00015a00ff030a19 */ /* 0x000fc80000011600 */
[----:B------:R-:W-:Y:S01]  /*0780*/  ISETP.GE.AND P0, PT, R3, c[0x0][0x578], PT ;  /* 0x00015e0003007a0c */ /* 0x000fe20003f06270 */
[----:B------:R-:W-:-:S04]  /*0790*/  IMAD.MOV R2, RZ, RZ, -R3 ;  /* 0x000000ffff027224 */ /* 0x000fc800078e0a03 */
        /* <DEDUP_REMOVED lines=9> */
.L_x_2063:
[----:B------:R-:W-:-:S04]  /*0830*/  MOV R0, c[0x0][0x554] ;  /* 0x0001550000007a02 */ /* 0x000fc80000000f00 */
[----:B------:R-:W-:Y:S02]  /*0840*/  ISETP.NE.AND P0, PT, R0, 0x1, PT ;  /* 0x000000010000780c */ /* 0x000fe40003f05270 */
[----:B------:R-:W-:-:S11]  /*0850*/  MOV R0, R2 ;  /* 0x0000000200007202 */ /* 0x000fd60000000f00 */
[----:B------:R-:W-:-:S05]  /*0860*/  @P0 IMAD.HI.U32 R4, R2, c[0x0][0x558], RZ ;  /* 0x0001560002040a27 */ /* 0x000fca00078e00ff */
[----:B------:R-:W-:-:S05]  /*0870*/  @P0 SHF.R.U32.HI R0, RZ, c[0x0][0x55c], R4 ;  /* 0x00015700ff000a19 */ /* 0x000fca0000011604 */
[----:B------:R-:W-:Y:S02]  /*0880*/  IMAD R4, R0, c[0x0][0x554], RZ ;  /* 0x0001550000047a24 */ /* 0x000fe400078e02ff */
.L_x_2064:
[----:B------:R-:W-:Y:S05]  /*0890*/  BSYNC B0 ;  /* 0x0000000000007941 */ /* 0x000fea0003800000 */
.L_x_2062:
        /* <DEDUP_REMOVED lines=28> */
[----:B------:R-:W-:-:S04]  /*0a60*/  IMAD.HI R5, R5, 0x2aaaaaab, RZ ;  /* 0x2aaaaaab05057827 */ /* 0x000fc800078e02ff */
[----:B------:R-:W-:Y:S01]  /*0a70*/  IMAD R0, R3, c[0x0][0x554], R0 ;  /* 0x0001550003007a24 */ /* 0x000fe200078e0200 */
[----:B------:R-:W-:-:S03]  /*0a80*/  SHF.R.U32.HI R3, RZ, 0x1f, R5 ;  /* 0x0000001fff037819 */ /* 0x000fc60000011605 */
[----:B------:R-:W-:Y:S01]  /*0a90*/  @P0 IMAD.HI.U32 R2, R0, c[0x0][0x54c], RZ ;  /* 0x0001530000020a27 */ /* 0x000fe200078e00ff */
[----:B------:R-:W-:-:S03]  /*0aa0*/  LEA.HI.SX32 R3, R5, R3, 0x1c ;  /* 0x0000000305037211 */ /* 0x000fc600078fe2ff */
[----:B------:R-:W-:Y:S01]  /*0ab0*/  IMAD.MOV.U32 R11, RZ, RZ, R0 ;  /* 0x000000ffff0b7224 */ /* 0x000fe200078e0000 */
[----:B------:R-:W-:Y:S01]  /*0ac0*/  @P0 SHF.R.U32.HI R11, RZ, c[0x0][0x550], R2 ;  /* 0x00015400ff0b0a19 */ /* 0x000fe20000011602 */
[----:B------:R-:W-:Y:S01]  /*0ad0*/  IMAD.MOV.U32 R2, RZ, RZ, RZ ;  /* 0x000000ffff027224 */ /* 0x000fe200078e00ff */
[----:B------:R-:W-:Y:S02]  /*0ae0*/  IMNMX R8, R3, UR4, PT ;  /* 0x0000000403087c17 */ /* 0x000fe4000b800200 */
[----:B------:R-:W-:Y:S01]  /*0af0*/  IADD3 R3, -R11, RZ, RZ ;  /* 0x000000ff0b037210 */ /* 0x000fe20007ffe1ff */
[----:B------:R1:W-:Y:S01]  /*0b00*/  STL [R1+0x5c], R11 ;  /* 0x00005c0b01007387 */ /* 0x0003e20000100800 */
[----:B------:R-:W-:-:S03]  /*0b10*/  ISETP.GE.AND P0, PT, R8, 0x1, PT ;  /* 0x000000010800780c */ /* 0x000fc60003f06270 */
[----:B------:R-:W-:-:S05]  /*0b20*/  IMAD R12, R3, c[0x0][0x548], R0 ;  /* 0x00015200030c7a24 */ /* 0x000fca00078e0200 */
[----:B------:R1:W-:Y:S05]  /*0b30*/  STL [R1+0x58], R12 ;  /* 0x0000580c01007387 */ /* 0x0003ea0000100800 */
[----:B------:R-:W-:Y:S05]  /*0b40*/  @!P0 BRA `(.L_x_2066) ;  /* 0x000001f000008947 */ /* 0x000fea0003800000 */
[----:B------:R-:W-:-:S04]  /*0b50*/  SHF.R.U32.HI R0, RZ, 0x10, R10 ;  /* 0x00000010ff007819 */ /* 0x000fc8000001160a */
        /* <DEDUP_REMOVED lines=8> */
[----:B------:R-:W2:Y:S02]  /*0be0*/  F2I.FTZ.U32.TRUNC.NTZ R3, R2 ;  /* 0x0000000200037305 */ /* 0x000ea4000021f000 */
[----:B--2---:R-:W-:-:S04]  /*0bf0*/  IMAD.MOV R2, RZ, RZ, -R3 ;  /* 0x000000ffff027224 */ /* 0x004fc800078e0a03 */
[----:B------:R-:W-:Y:S01]  /*0c00*/  IMAD.MOV.U32 R6, RZ, RZ, R2 ;  /* 0x000000ffff067224 */ /* 0x000fe200078e0002 */
[----:B------:R-:W-:-:S03]  /*0c10*/  IABS R2, R0 ;  /* 0x0000000000027213 */ /* 0x000fc60000000000 */
[----:B------:R-:W-:Y:S02]  /*0c20*/  IMAD R6, R6, R4, RZ ;  /* 0x0000000406067224 */ /* 0x000fe400078e02ff */
[----:B------:R-:W-:Y:S02]  /*0c30*/  IMAD.MOV R7, RZ, RZ, -R2 ;  /* 0x000000ffff077224 */ /* 0x000fe400078e0a02 */
[----:B------:R-:W-:-:S04]  /*0c40*/  IMAD.MOV.U32 R2, RZ, RZ, RZ ;  /* 0x000000ffff027224 */ /* 0x000fc800078e00ff */
        /* <DEDUP_REMOVED lines=15> */
.L_x_2066:
[----:B------:R-:W-:Y:S05]  /*0d40*/  BSYNC B0 ;  /* 0x0000000000007941 */ /* 0x000fea0003800000 */
.L_x_2065:
[----:B------:R-:W-:Y:S01]  /*0d50*/  LOP3.LUT R0, R10, 0xffff, RZ, 0xc0, !PT ;  /* 0x0000ffff0a007812 */ /* 0x000fe200078ec0ff */
[----:B------:R-:W-:Y:S01]  /*0d60*/  CS2R R16, SRZ ;  /* 0x0000000000107805 */ /* 0x000fe2000001ff00 */
[----:B------:R-:W-:Y:S01]  /*0d70*/  CS2R R98, SRZ ;  /* 0x0000000000627805 */ /* 0x000fe2000001ff00 */
[----:B------:R-:W-:Y:S01]  /*0d80*/  CS2R R96, SRZ ;  /* 0x0000000000607805 */ /* 0x000fe2000001ff00 */
        /* <DEDUP_REMOVED lines=53> */
[----:B--2---:R-:W-:Y:S01]  /*10e0*/  ISETP.NE.U32.AND P0, PT, RZ, c[0x0][0x340], PT ;  /* 0x0000d000ff007a0c */ /* 0x004fe20003f05070 */
[----:B------:R-:W2:Y:S04]  /*10f0*/  LDL.64 R4, [R1+0x18] ;  /* 0x0000180001047983 */ /* 0x000ea80000100a00 */
[----:B------:R3:W2:Y:S01]  /*1100*/  LDL.64 R200, [R1+0x18] ;  /* 0x0000180001c87983 */ /* 0x0006a20000100a00 */
[----:B------:R-:W-:-:S03]  /*1110*/  ISETP.NE.AND.EX P0, PT, RZ, c[0x0][0x344], PT, P0 ;  /* 0x0000d100ff007a0c */ /* 0x000fc60003f05300 */
[----:B------:R-:W4:Y:S04]  /*1120*/  LDL R143, [R1+0x20] ;  /* 0x00002000018f7983 */ /* 0x000f280000100800 */
[----:B------:R-:W5:Y:S04]  /*1130*/  LDL R142, [R1+0x14] ;  /* 0x00001400018e7983 */ /* 0x000f680000100800 */
[----:B------:R-:W1:Y:S02]  /*1140*/  S2R R13, SR_TID.X ;  /* 0x00000000000d7919 */ /* 0x000e640000002100 */
[----:B------:R-:W-:-:S05]  /*1150*/  @P0 MOV R2, 0x4 ;  /* 0x0000000400020802 */ /* 0x000fca0000000f00 */
[----:B------:R-:W-:-:S05]  /*1160*/  @P0 IMAD.WIDE R2, R11, R2, c[0x0][0x340] ;  /* 0x0000d0000b020625 */ /* 0x000fca00078e0202 */
[----:B------:R3:W4:Y:S01]  /*1170*/  @P0 LDG.E R9, [R2.64] ;  /* 0x0000000602090981 */ /* 0x000722000c1e1900 */
[----:B-1----:R-:W-:-:S04]  /*1180*/  SHF.R.S32.HI R26, RZ, 0x1f, R13 ;  /* 0x0000001fff1a7819 */ /* 0x002fc8000001140d */
[----:B------:R-:W-:-:S04]  /*1190*/  LEA.HI R26, R26, R13, RZ, 0x3 ;  /* 0x0000000d1a1a7211 */ /* 0x000fc800078f18ff */
[----:B------:R-:W-:-:S04]  /*11a0*/  SHF.R.S32.HI R26, RZ, 0x3, R26 ;  /* 0x00000003ff1a7819 */ /* 0x000fc8000001141a */
[----:B------:R-:W-:-:S05]  /*11b0*/  SHF.R.S32.HI R0, RZ, 0x1f, R26 ;  /* 0x0000001fff007819 */ /* 0x000fca000001141a */
[C---:B---3--:R-:W-:Y:S02]  /*11c0*/  IMAD R2, R0.reuse, c[0x0][0x1e0], RZ ;  /* 0x0000780000027a24 */ /* 0x048fe400078e02ff */
[----:B------:R-:W-:Y:S01]  /*11d0*/  IMAD R0, R0, c[0x0][0x208], RZ ;  /* 0x0000820000007a24 */ /* 0x000fe200078e02ff */
[----:B------:R-:W-:Y:S01]  /*11e0*/  SHF.R.S32.HI R10, RZ, 0x1f, R12 ;  /* 0x0000001fff0a7819 */ /* 0x000fe2000001140c */
[C---:B------:R-:W-:Y:S02]  /*11f0*/  IMAD R6, R26.reuse, c[0x0][0x1e4], R2 ;  /* 0x000079001a067a24 */ /* 0x040fe400078e0202 */
[----:B------:R-:W-:Y:S01]  /*1200*/  IMAD R0, R26, c[0x0][0x20c], R0 ;  /* 0x000083001a007a24 */ /* 0x000fe200078e0200 */
[----:B------:R-:W-:Y:S01]  /*1210*/  SHF.R.S32.HI R8, RZ, 0x1f, R11 ;  /* 0x0000001fff087819 */ /* 0x000fe2000001140b */
[----:B------:R-:W-:Y:S01]  /*1220*/  WARPSYNC 0xffffffff ;  /* 0xffffffff00007948 */ /* 0x000fe20003800000 */
[----:B------:R-:W-:Y:S02]  /*1230*/  IADD3 R188, R209, R214, RZ ;  /* 0x000000d6d1bc7210 */ /* 0x000fe40007ffe0ff */
[----:B--2---:R-:W-:-:S04]  /*1240*/  MOV R200, R4 ;  /* 0x0000000400c87202 */ /* 0x004fc80000000f00 */
[----:B------:R-:W-:-:S05]  /*1250*/  SHF.R.S32.HI R201, RZ, 0x1f, R200 ;  /* 0x0000001fffc97819 */ /* 0x000fca00000114c8 */
[----:B------:R-:W-:-:S04]  /*1260*/  IMAD.WIDE.U32 R4, R26, c[0x0][0x1e0], R200 ;  /* 0x000078001a047a25 */ /* 0x000fc800078e00c8 */
[----:B------:R-:W-:Y:S01]  /*1270*/  IMAD.WIDE.U32 R2, R26, c[0x0][0x208], R200 ;  /* 0x000082001a027a25 */ /* 0x000fe200078e00c8 */
[----:B------:R-:W-:-:S03]  /*1280*/  IADD3 R5, R5, R6, RZ ;  /* 0x0000000605057210 */ /* 0x000fc60007ffe0ff */
[----:B------:R-:W-:Y:S02]  /*1290*/  IMAD.IADD R3, R3, 0x1, R0 ;  /* 0x0000000103037824 */ /* 0x000fe400078e0200 */
[C---:B------:R-:W-:Y:S02]  /*12a0*/  IMAD R6, R10.reuse, c[0x0][0x1e8], RZ ;  /* 0x00007a000a067a24 */ /* 0x040fe400078e02ff */
[----:B------:R-:W-:Y:S02]  /*12b0*/  IMAD R0, R10, c[0x0][0x210], RZ ;  /* 0x000084000a007a24 */ /* 0x000fe400078e02ff */
[C---:B------:R-:W-:Y:S02]  /*12c0*/  IMAD R6, R12.reuse, c[0x0][0x1ec], R6 ;  /* 0x00007b000c067a24 */ /* 0x040fe400078e0206 */
[----:B------:R-:W-:-:S04]  /*12d0*/  IMAD.WIDE.U32 R4, R12, c[0x0][0x1e8], R4 ;  /* 0x00007a000c047a25 */ /* 0x000fc800078e0004 */
[C---:B------:R-:W-:Y:S02]  /*12e0*/  IMAD R0, R12.reuse, c[0x0][0x214], R0 ;  /* 0x000085000c007a24 */ /* 0x040fe400078e0200 */
[----:B------:R-:W-:Y:S01]  /*12f0*/  IMAD.WIDE.U32 R2, R12, c[0x0][0x210], R2 ;  /* 0x000084000c027a25 */ /* 0x000fe200078e0002 */
[----:B------:R-:W-:-:S04]  /*1300*/  IADD3 R7, R5, R6, RZ ;  /* 0x0000000605077210 */ /* 0x000fc80007ffe0ff */
[----:B------:R-:W-:Y:S01]  /*1310*/  IADD3 R5, R3, R0, RZ ;  /* 0x0000000003057210 */ /* 0x000fe20007ffe0ff */
[----:B------:R-:W-:Y:S01]  /*1320*/  IMAD.MOV.U32 R6, RZ, RZ, R4 ;  /* 0x000000ffff067224 */ /* 0x000fe200078e0004 */
[----:B----4-:R-:W-:Y:S01]  /*1330*/  @P0 SHF.R.S32.HI R3, RZ, 0x1f, R9 ;  /* 0x0000001fff030819 */ /* 0x010fe20000011409 */
[----:B------:R-:W-:Y:S01]  /*1340*/  @!P0 IMAD.MOV.U32 R3, RZ, RZ, R8 ;  /* 0x000000ffff038224 */ /* 0x000fe200078e0008 */
[----:B------:R-:W-:Y:S02]  /*1350*/  MOV R4, R2 ;  /* 0x0000000200047202 */ /* 0x000fe40000000f00 */
[----:B------:R-:W-:Y:S01]  /*1360*/  @P0 MOV R2, R9 ;  /* 0x0000000900020202 */ /* 0x000fe20000000f00 */
[C---:B------:R-:W-:Y:S01]  /*1370*/  IMAD R0, R3.reuse, c[0x0][0x1f0], RZ ;  /* 0x00007c0003007a24 */ /* 0x040fe200078e02ff */
[----:B------:R-:W-:Y:S01]  /*1380*/  @!P0 MOV R2, R11 ;  /* 0x0000000b00028202 */ /* 0x000fe20000000f00 */
[----:B------:R-:W-:-:S04]  /*1390*/  IMAD R3, R3, c[0x0][0x218], RZ ;  /* 0x0000860003037a24 */ /* 0x000fc800078e02ff */
[----:B------:R-:W-:-:S04]  /*13a0*/  IMAD.WIDE.U32 R22, R2, c[0x0][0x1f0], R6 ;  /* 0x00007c0002167a25 */ /* 0x000fc800078e0006 */
[----:B------:R-:W-:-:S04]  /*13b0*/  IMAD.WIDE.U32 R24, R2, c[0x0][0x218], R4 ;  /* 0x0000860002187a25 */ /* 0x000fc800078e0004 */
[C---:B------:R-:W-:Y:S02]  /*13c0*/  IMAD R0, R2.reuse, c[0x0][0x1f4], R0 ;  /* 0x00007d0002007a24 */ /* 0x040fe400078e0200 */
[----:B------:R-:W-:Y:S01]  /*13d0*/  IMAD R2, R2, c[0x0][0x21c], R3 ;  /* 0x0000870002027a24 */ /* 0x000fe200078e0203 */
[----:B------:R1:W-:Y:S02]  /*13e0*/  STL [R1+0x1c], R201 ;  /* 0x00001cc901007387 */ /* 0x0003e40000100800 */
[----:B------:R-:W-:Y:S02]  /*13f0*/  IADD3 R20, R23, R0, RZ ;  /* 0x0000000017147210 */ /* 0x000fe40007ffe0ff */
[----:B------:R-:W-:Y:S01]  /*1400*/  IADD3 R21, R25, R2, RZ ;  /* 0x0000000219157210 */ /* 0x000fe20007ffe0ff */
[----:B------:R1:W-:Y:S04]  /*1410*/  STL.64 [R1+0x48], R22 ;  /* 0x0000481601007387 */ /* 0x0003e80000100a00 */
[----:B------:R1:W-:Y:S04]  /*1420*/  STL.64 [R1+0x40], R24 ;  /* 0x0000401801007387 */ /* 0x0003e80000100a00 */
[----:B------:R1:W-:Y:S04]  /*1430*/  STL [R1+0x50], R21 ;  /* 0x0000501501007387 */ /* 0x0003e80000100800 */
[----:B------:R1:W-:Y:S01]  /*1440*/  STL [R1+0x54], R20 ;  /* 0x0000541401007387 */ /* 0x0003e20000100800 */
[----:B-----5:R-:W-:-:S02]  /*1450*/  SHF.R.S32.HI R17, RZ, 0x1f, R142 ;  /* 0x0000001fff117819 */ /* 0x020fc4000001148e */
[----:B------:R-:W-:Y:S02]  /*1460*/  SHF.R.S32.HI R16, RZ, 0x1f, R143 ;  /* 0x0000001fff107819 */ /* 0x000fe4000001148f */
[----:B------:R-:W2:Y:S01]  /*1470*/  LDL R19, [R1+0x24] ;  /* 0x0000240001137983 */ /* 0x000ea20000100800 */
[----:B------:R-:W-:Y:S01]  /*1480*/  SHF.R.S32.HI R141, RZ, 0x1f, R13 ;  /* 0x0000001fff8d7819 */ /* 0x000fe2000001140d */
[----:B------:R-:W-:Y:S02]  /*1490*/  IMAD R5, R10, c[0x0][0x1b8], RZ ;  /* 0x00006e000a057a24 */ /* 0x000fe400078e02ff */
[----:B------:R-:W-:Y:S01]  /*14a0*/  IMAD.WIDE.U32 R2, R12, c[0x0][0x1b8], RZ ;  /* 0x00006e000c027a25 */ /* 0x000fe200078e00ff */
[----:B------:R-:W-:-:S03]  /*14b0*/  LEA.HI R141, R141, R13, RZ, 0x3 ;  /* 0x0000000d8d8d7211 */ /* 0x000fc600078f18ff */
[----:B------:R-:W-:Y:S01]  /*14c0*/  IMAD R5, R12, c[0x0][0x1bc], R5 ;  /* 0x00006f000c057a24 */ /* 0x000fe200078e0205 */
[----:B------:R-:W-:Y:S01]  /*14d0*/  LOP3.LUT R141, R141, 0xfffffff8, RZ, 0xc0, !PT ;  /* 0xfffffff88d8d7812 */ /* 0x000fe200078ec0ff */
[----:B------:R-:W-:Y:S02]  /*14e0*/  IMAD R6, R8, c[0x0][0x1c0], RZ ;  /* 0x0000700008067a24 */ /* 0x000fe400078e02ff */
[----:B------:R-:W-:Y:S02]  /*14f0*/  IMAD.IADD R3, R3, 0x1, R5 ;  /* 0x0000000103037824 */ /* 0x000fe400078e0205 */
[----:B------:R-:W-:Y:S02]  /*1500*/  IMAD.IADD R141, R13, 0x1, -R141 ;  /* 0x000000010d8d7824 */ /* 0x000fe400078e0a8d */
[----:B------:R-:W-:-:S04]  /*1510*/  IMAD.WIDE.U32 R2, R11, c[0x0][0x1c0], R2 ;  /* 0x000070000b027a25 */ /* 0x000fc800078e0002 */
[----:B------:R-:W-:-:S04]  /*1520*/  IMAD R4, R141, 0x20, R26 ;  /* 0x000000208d047824 */ /* 0x000fc800078e021a */
[----:B------:R-:W-:-:S04]  /*1530*/  IMAD.IADD R4, R140, 0x1, R4 ;  /* 0x000000018c047824 */ /* 0x000fc800078e0204 */
[----:B------:R-:W-:-:S04]  /*1540*/  @P2 IMAD.HI.U32 R7, R4, c[0x0][0x2c8], RZ ;  /* 0x0000b20004072a27 */ /* 0x000fc800078e00ff */
[----:B------:R-:W-:Y:S01]  /*1550*/  IMAD.MOV.U32 R0, RZ, RZ, R4 ;  /* 0x000000ffff007224 */ /* 0x000fe200078e0004 */
[----:B------:R-:W-:Y:S01]  /*1560*/  @P2 SHF.R.U32.HI R0, RZ, c[0x0][0x2cc], R7 ;  /* 0x0000b300ff002a19 */ /* 0x000fe20000011607 */
[----:B------:R-:W-:-:S03]  /*1570*/  IMAD R7, R11, c[0x0][0x1c4], R6 ;  /* 0x000071000b077a24 */ /* 0x000fc600078e0206 */
[--C-:B------:R-:W-:Y:S01]  /*1580*/  SHF.R.S32.HI R6, RZ, 0x1f, R0.reuse ;  /* 0x0000001fff067819 */ /* 0x100fe20000011400 */
[----:B------:R-:W-:-:S04]  /*1590*/  IMAD.MOV R5, RZ, RZ, -R0 ;  /* 0x000000ffff057224 */ /* 0x000fc800078e0a00 */
[----:B------:R-:W-:Y:S02]  /*15a0*/  IMAD R4, R5, c[0x0][0x2c4], R4 ;  /* 0x0000b10005047a24 */ /* 0x000fe400078e0204 */
[----:B------:R-:W-:Y:S02]  /*15b0*/  IMAD R5, R6, c[0x0][0x1b0], RZ ;  /* 0x00006c0006057a24 */ /* 0x000fe400078e02ff */
[----:B------:R-:W-:Y:S02]  /*15c0*/  IMAD.IADD R3, R3, 0x1, R7 ;  /* 0x0000000103037824 */ /* 0x000fe400078e0207 */
[C---:B------:R-:W-:Y:S01]  /*15d0*/  IMAD R6, R0.reuse, c[0x0][0x1b4], R5 ;  /* 0x00006d0000067a24 */ /* 0x040fe200078e0205 */
[----:B------:R-:W-:Y:S01]  /*15e0*/  SHF.R.S32.HI R5, RZ, 0x1f, R4 ;  /* 0x0000001fff057819 */ /* 0x000fe20000011404 */
[----:B------:R-:W-:-:S04]  /*15f0*/  IMAD.WIDE.U32 R2, R0, c[0x0][0x1b0], R2 ;  /* 0x00006c0000027a25 */ /* 0x000fc800078e0002 */
[----:B------:R-:W-:Y:S02]  /*1600*/  IMAD R0, R5, c[0x0][0x1a8], RZ ;  /* 0x00006a0005007a24 */ /* 0x000fe400078e02ff */
[----:B------:R-:W-:Y:S02]  /*1610*/  IMAD.IADD R3, R3, 0x1, R6 ;  /* 0x0000000103037824 */ /* 0x000fe400078e0206 */
[C---:B------:R-:W-:Y:S02]  /*1620*/  IMAD R0, R4.reuse, c[0x0][0x1ac], R0 ;  /* 0x00006b0004007a24 */ /* 0x040fe400078e0200 */
[----:B------:R-:W-:-:S04]  /*1630*/  IMAD.WIDE.U32 R2, R4, c[0x0][0x1a8], R2 ;  /* 0x00006a0004027a25 */ /* 0x000fc800078e0002 */
[----:B------:R-:W-:Y:S01]  /*1640*/  IMAD.IADD R12, R3, 0x1, R0 ;  /* 0x00000001030c7824 */ /* 0x000fe200078e0200 */
[----:B------:R-:W-:-:S04]  /*1650*/  LEA R0, P0, R2, c[0x0][0x160], 0x1 ;  /* 0x0000580002007a11 */ /* 0x000fc800078008ff */
[----:B------:R-:W-:Y:S02]  /*1660*/  LEA.HI.X R12, R2, c[0x0][0x164], R12, 0x1, P0 ;  /* 0x00005900020c7a11 */ /* 0x000fe400000f0c0c */
[----:B------:R-:W3:Y:S04]  /*1670*/  SHFL.IDX PT, R2, R0, RZ, 0x181f ;  /* 0x00181fff00027589 */ /* 0x000ee800000e0000 */
[----:B------:R-:W4:Y:S01]  /*1680*/  SHFL.IDX PT, R3, R12, RZ, 0x181f ;  /* 0x00181fff0c037589 */ /* 0x000f2200000e0000 */
[----:B------:R-:W-:Y:S02]  /*1690*/  IMAD R18, R18, c[0x0][0x168], RZ ;  /* 0x00005a0012127a24 */ /* 0x000fe400078e02ff */
[----:B------:R-:W-:Y:S01]  /*16a0*/  IMAD.IADD R11, R26, 0x1, R140 ;  /* 0x000000011a0b7824 */ /* 0x000fe200078e028c */
[----:B------:R-:W5:Y:S04]  /*16b0*/  SHFL.IDX PT, R6, R0, 0x1, 0x181f ;  /* 0x00381f0000067f89 */ /* 0x000f6800000e0000 */
[----:B------:R-:W-:-:S02]  /*16c0*/  ISETP.GE.AND P5, PT, R11, R18, PT ;  /* 0x000000120b00720c */ /* 0x000fc40003fa6270 */
[----:B------:R-:W-:Y:S01]  /*16d0*/  ISETP.GE.AND P6, PT, R200, c[0x0][0x198], PT ;  /* 0x00006600c8007a0c */ /* 0x000fe20003fc6270 */
[----:B------:R-:W1:Y:S01]  /*16e0*/  SHFL.IDX PT, R7, R12, 0x1, 0x181f ;  /* 0x00381f000c077f89 */ /* 0x000e6200000e0000 */
[----:B------:R-:W-:Y:S02]  /*16f0*/  IADD3 R9, R11, 0x20, RZ ;  /* 0x000000200b097810 */ /* 0x000fe40007ffe0ff */
[----:B------:R-:W-:Y:S02]  /*1700*/  ISETP.GE.AND P3, PT, R143, c[0x0][0x198], PT ;  /* 0x000066008f007a0c */ /* 0x000fe40003f66270 */
[----:B------:R-:W-:Y:S01]  /*1710*/  ISETP.GE.AND P1, PT, R142, c[0x0][0x198], PT ;  /* 0x000066008e007a0c */ /* 0x000fe20003f26270 */
[----:B------:R-:W-:Y:S01]  /*1720*/  BAR.SYNC.DEFER_BLOCKING 0x0 ;  /* 0x0000000000007b1d */ /* 0x000fe20000010000 */
[----:B------:R-:W-:-:S03]  /*1730*/  ISETP.GE.AND P4, PT, R9, R18, PT ;  /* 0x000000120900720c */ /* 0x000fc60003f86270 */
[----:B---3--:R-:W-:Y:S01]  /*1740*/  @!P5 LEA R8, P0, R143, R2, 0x1 ;  /* 0x000000028f08d211 */ /* 0x008fe200078008ff */
[----:B----4-:R-:W-:-:S03]  /*1750*/  @!P5 IMAD.WIDE R4, R200, 0x2, R2 ;  /* 0x00000002c804d825 */ /* 0x010fc600078e0202 */
[----:B------:R-:W-:Y:S02]  /*1760*/  @!P5 LEA.HI.X R9, R143, R3, R16, 0x1, P0 ;  /* 0x000000038f09d211 */ /* 0x000fe400000f0c10 */
[----:B------:R-:W-:-:S04]  /*1770*/  @!P5 LEA R2, P0, R142, R2, 0x1 ;  /* 0x000000028e02d211 */ /* 0x000fc800078008ff */
[----:B------:R-:W-:Y:S02]  /*1780*/  @!P5 LEA.HI.X R3, R142, R3, R17, 0x1, P0 ;  /* 0x000000038e03d211 */ /* 0x000fe400000f0c11 */
[----:B-----5:R-:W-:Y:S02]  /*1790*/  @!P4 LEA R10, P0, R143, R6, 0x1 ;  /* 0x000000068f0ac211 */ /* 0x020fe400078008ff */
[----:B------:R-:W-:Y:S01]  /*17a0*/  IADD3 R13, R11, 0x60, RZ ;  /* 0x000000600b0d7810 */ /* 0x000fe20007ffe0ff */
[----:B-1----:R-:W-:-:S04]  /*17b0*/  @!P4 IMAD.WIDE R14, R200, 0x2, R6 ;  /* 0x00000002c80ec825 */ /* 0x002fc800078e0206 */
[----:B------:R-:W-:-:S04]  /*17c0*/  IMAD.MOV.U32 R100, RZ, RZ, -0x60 ;  /* 0xffffffa0ff647424 */ /* 0x000fc800078e00ff */
[----:B------:R-:W-:Y:S02]  /*17d0*/  IMAD R100, R207, R100, 0x60 ;  /* 0x00000060cf647424 */ /* 0x000fe400078e0264 */
[----:B------:R-:W-:Y:S02]  /*17e0*/  IMAD.MOV.U32 R23, RZ, RZ, R20 ;  /* 0x000000ffff177224 */ /* 0x000fe400078e0014 */
[----:B------:R-:W-:Y:S01]  /*17f0*/  IMAD.MOV.U32 R20, RZ, RZ, c[0x0][0x1e0] ;  /* 0x00007800ff147624 */ /* 0x000fe200078e00ff */
[----:B------:R-:W-:Y:S01]  /*1800*/  @!PT LDS RZ, [RZ] ;  /* 0x00000000fffff984 */ /* 0x000fe20000000800 */
[----:B------:R-:W-:Y:S01]  /*1810*/  @!PT LDS RZ, [RZ] ;  /* 0x00000000fffff984 */ /* 0x000fe20000000800 */
[----:B------:R-:W-:Y:S01]  /*1820*/  @!PT LDS RZ, [RZ] ;  /* 0x00000000fffff984 */ /* 0x000fe20000000800 */
[----:B--2---:R1:W-:Y:S04]  /*1830*/  @!P5 LDGSTS.E.BYPASS.LTC128B.128 [R19+0x100], [R4.64], !P6 ;  /* 0x001000000413dfae */ /* 0x0043e8000f101d46 */
[----:B------:R2:W-:Y:S04]  /*1840*/  @!P5 LDGSTS.E.BYPASS.LTC128B.128 [R19+0x4100], [R8.64], !P3 ;  /* 0x041000000813dfae */ /* 0x0005e8000d901d46 */
[----:B------:R3:W-:Y:S04]  /*1850*/  @!P5 LDGSTS.E.BYPASS.LTC128B.128 [R19+0x8100], [R2.64], !P1 ;  /* 0x081000000213dfae */ /* 0x0007e8000c901d46 */
[----:B------:R4:W-:Y:S04]  /*1860*/  @!P4 LDGSTS.E.BYPASS.LTC128B.128 [R19+0x1100], [R14.64], !P6 ;  /* 0x011000000e13cfae */ /* 0x0009e8000f101d46 */
[----:B-1----:R-:W1:Y:S04]  /*1870*/  SHFL.IDX PT, R4, R0, 0x2, 0x181f ;  /* 0x00581f0000047f89 */ /* 0x002e6800000e0000 */
[----:B------:R-:W5:Y:S01]  /*1880*/  SHFL.IDX PT, R5, R12, 0x2, 0x181f ;  /* 0x00581f000c057f89 */ /* 0x000f6200000e0000 */
[----:B--2---:R-:W-:-:S03]  /*1890*/  IADD3 R8, R11, 0x40, RZ ;  /* 0x000000400b087810 */ /* 0x004fc60007ffe0ff */
[----:B---3--:R-:W2:Y:S01]  /*18a0*/  SHFL.IDX PT, R2, R0, 0x3, 0x181f ;  /* 0x00781f0000027f89 */ /* 0x008ea200000e0000 */
[----:B------:R-:W-:Y:S02]  /*18b0*/  ISETP.GE.AND P5, PT, R8, R18, PT ;  /* 0x000000120800720c */ /* 0x000fe40003fa6270 */
[----:B------:R-:W-:Y:S01]  /*18c0*/  @!P4 LEA.HI.X R11, R143, R7, R16, 0x1, P0 ;  /* 0x000000078f0bc211 */ /* 0x000fe200000f0c10 */
[----:B------:R3:W1:Y:S01]  /*18d0*/  SHFL.IDX PT, R3, R12, 0x3, 0x181f ;  /* 0x00781f000c037f89 */ /* 0x00066200000e0000 */
[----:B------:R-:W-:-:S03]  /*18e0*/  @!P4 LEA R8, P0, R142, R6, 0x1 ;  /* 0x000000068e08c211 */ /* 0x000fc600078008ff */
[----:B------:R1:W-:Y:S01]  /*18f0*/  @!P4 LDGSTS.E.BYPASS.LTC128B.128 [R19+0x5100], [R10.64], !P3 ;  /* 0x051000000a13cfae */ /* 0x0003e2000d901d46 */
[----:B------:R-:W-:Y:S02]  /*1900*/  @!P4 LEA.HI.X R9, R142, R7, R17, 0x1, P0 ;  /* 0x000000078e09c211 */ /* 0x000fe400000f0c11 */
[----:B------:R-:W-:-:S03]  /*1910*/  ISETP.GE.AND P0, PT, R13, R18, PT ;  /* 0x000000120d00720c */ /* 0x000fc60003f06270 */
[----:B------:R2:W-:Y:S01]  /*1920*/  @!P4 LDGSTS.E.BYPASS.LTC128B.128 [R19+0x9100], [R8.64], !P1 ;  /* 0x091000000813cfae */ /* 0x0005e2000c901d46 */
[----:B------:R-:W-:Y:S02]  /*1930*/  IADD3 R18, R207, -0x1, RZ ;  /* 0xffffffffcf127810 */ /* 0x000fe40007ffe0ff */
[----:B-1----:R-:W-:-:S04]  /*1940*/  @!P5 LEA R10, P4, R143, R4, 0x1 ;  /* 0x000000048f0ad211 */ /* 0x002fc800078808ff */
[----:B-----5:R-:W-:Y:S02]  /*1950*/  @!P5 LEA.HI.X R11, R143, R5, R16, 0x1, P4 ;  /* 0x000000058f0bd211 */ /* 0x020fe400020f0c10 */
[----:B--2---:R-:W-:Y:S01]  /*1960*/  @!P5 LEA R8, P4, R142, R4, 0x1 ;  /* 0x000000048e08d211 */ /* 0x004fe200078808ff */
[----:B---3--:R-:W-:-:S03]  /*1970*/  @!P5 IMAD.WIDE R12, R200, 0x2, R4 ;  /* 0x00000002c80cd825 */ /* 0x008fc600078e0204 */
[C---:B------:R-:W-:Y:S02]  /*1980*/  @!P5 LEA.HI.X R9, R142.reuse, R5, R17, 0x1, P4 ;  /* 0x000000058e09d211 */ /* 0x040fe400020f0c11 */
[CC--:B------:R-:W-:Y:S01]  /*1990*/  @!P0 LEA R6, P4, R143.reuse, R2.reuse, 0x1 ;  /* 0x000000028f068211 */ /* 0x0c0fe200078808ff */
[----:B------:R1:W-:Y:S03]  /*19a0*/  @!P5 LDGSTS.E.BYPASS.LTC128B.128 [R19+0x2100], [R12.64], !P6 ;  /* 0x021000000c13dfae */ /* 0x0003e6000f101d46 */
[----:B------:R-:W-:Y:S01]  /*19b0*/  @!P0 LEA.HI.X R7, R143, R3, R16, 0x1, P4 ;  /* 0x000000038f078211 */ /* 0x000fe200020f0c10 */
[----:B------:R2:W-:Y:S01]  /*19c0*/  @!P5 LDGSTS.E.BYPASS.LTC128B.128 [R19+0x6100], [R10.64], !P3 ;  /* 0x061000000a13dfae */ /* 0x0005e2000d901d46 */
[----:B------:R-:W-:-:S03]  /*19d0*/  @!P0 LEA R4, P4, R142, R2, 0x1 ;  /* 0x000000028e048211 */ /* 0x000fc600078808ff */
[----:B------:R3:W-:Y:S01]  /*19e0*/  @!P5 LDGSTS.E.BYPASS.LTC128B.128 [R19+0xa100], [R8.64], !P1 ;  /* 0x0a1000000813dfae */ /* 0x0007e2000c901d46 */
[----:B------:R-:W-:Y:S01]  /*19f0*/  @!P0 LEA.HI.X R5, R142, R3, R17, 0x1, P4 ;  /* 0x000000038e058211 */ /* 0x000fe200020f0c11 */
[----:B------:R-:W-:-:S05]  /*1a00*/  @!P0 IMAD.WIDE R2, R200, 0x2, R2 ;  /* 0x00000002c8028825 */ /* 0x000fca00078e0202 */
[----:B------:R5:W-:Y:S04]  /*1a10*/  @!P0 LDGSTS.E.BYPASS.LTC128B.128 [R19+0x3100], [R2.64], !P6 ;  /* 0x0310000002138fae */ /* 0x000be8000f101d46 */
[----:B------:R4:W-:Y:S04]  /*1a20*/  @!P0 LDGSTS.E.BYPASS.LTC128B.128 [R19+0x7100], [R6.64], !P3 ;  /* 0x0710000006138fae */ /* 0x0009e8000d901d46 */
[----:B------:R4:W-:Y:S01]  /*1a30*/  @!P0 LDGSTS.E.BYPASS.LTC128B.128 [R19+0xb100], [R4.64], !P1 ;  /* 0x0b10000004138fae */ /* 0x0009e2000c901d46 */
[----:B-1----:R-:W-:-:S03]  /*1a40*/  IMAD.WIDE.U32 R12, R20, 0x40, RZ ;  /* 0x00000040140c7825 */ /* 0x002fc600078e00ff */
[----:B------:R-:W0:Y:S01]  /*1a50*/  LDGDEPBAR ;  /* 0x00000000000079af */ /* 0x000e220000000000 */
[----:B--2---:R-:W-:Y:S02]  /*1a60*/  SHF.R.S32.HI R10, RZ, 0x1f, R18 ;  /* 0x0000001fff0a7819 */ /* 0x004fe40000011412 */
[----:B---3--:R-:W-:-:S03]  /*1a70*/  IADD3 R8, R100, c[0x0][0x1d0], -R26 ;  /* 0x0000740064087a10 */ /* 0x008fc60007ffe81a */
[----:B------:R-:W-:Y:S01]  /*1a80*/  IMAD R0, R10, c[0x0][0x1e0], RZ ;  /* 0x000078000a007a24 */ /* 0x000fe200078e02ff */
[----:B------:R-:W-:-:S03]  /*1a90*/  ISETP.GE.AND P6, PT, R8, 0x21, PT ;  /* 0x000000210800780c */ /* 0x000fc60003fc6270 */
[C---:B------:R-:W-:Y:S02]  /*1aa0*/  IMAD R0, R18.reuse, c[0x0][0x1e4], R0 ;  /* 0x0000790012007a24 */ /* 0x040fe400078e0200 */
[----:B-----5:R-:W-:Y:S01]  /*1ab0*/  IMAD.WIDE.U32 R2, R18, c[0x0][0x1e0], RZ ;  /* 0x0000780012027a25 */ /* 0x020fe200078e00ff */
[----:B------:R-:W-:-:S03]  /*1ac0*/  ISETP.GE.AND P4, PT, R8, 0x1, PT ;  /* 0x000000010800780c */ /* 0x000fc60003f86270 */
[----:B------:R-:W-:Y:S02]  /*1ad0*/  IMAD.IADD R0, R3, 0x1, R0 ;  /* 0x0000000103007824 */ /* 0x000fe400078e0200 */
[----:B------:R-:W-:-:S04]  /*1ae0*/  IMAD.WIDE.U32 R2, R2, 0x60, R22 ;  /* 0x0000006002027825 */ /* 0x000fc800078e0016 */
[----:B------:R-:W-:Y:S01]  /*1af0*/  IMAD R0, R0, 0x60, RZ ;  /* 0x0000006000007824 */ /* 0x000fe200078e02ff */
[----:B------:R-:W-:Y:S01]  /*1b00*/  ISETP.GE.AND P5, PT, R8, 0x41, PT ;  /* 0x000000410800780c */ /* 0x000fe20003fa6270 */
[----:B------:R-:W-:Y:S02]  /*1b10*/  IMAD.MOV.U32 R9, RZ, RZ, c[0x0][0x1e4] ;  /* 0x00007900ff097624 */ /* 0x000fe400078e00ff */
[----:B------:R-:W-:Y:S01]  /*1b20*/  IMAD.IADD R0, R3, 0x1, R0 ;  /* 0x0000000103007824 */ /* 0x000fe200078e0200 */
[----:B------:R-:W-:Y:S02]  /*1b30*/  @P6 LEA R3, P0, R20, R2, 0x5 ;  /* 0x0000000214036211 */ /* 0x000fe400078028ff */
[----:B----4-:R-:W-:Y:S02]  /*1b40*/  @P4 LEA R6, P1, R2, c[0x0][0x1c8], 0x1 ;  /* 0x0000720002064a11 */ /* 0x010fe400078208ff */
[----:B------:R-:W-:Y:S02]  /*1b50*/  @P4 ISETP.GE.AND P3, PT, R200, c[0x0][0x1d4], PT ;  /* 0x00007500c8004a0c */ /* 0x000fe40003f66270 */
[----:B------:R-:W-:-:S02]  /*1b60*/  @P6 LEA.HI.X R5, R20, R0, R9, 0x5, P0 ;  /* 0x0000000014056211 */ /* 0x000fc400000f2c09 */
[----:B------:R-:W-:Y:S02]  /*1b70*/  @P4 ISETP.GE.AND P0, PT, R143, c[0x0][0x1d4], PT ;  /* 0x000075008f004a0c */ /* 0x000fe40003f06270 */
[----:B------:R-:W-:Y:S02]  /*1b80*/  @P4 LEA.HI.X R7, R2, c[0x0][0x1cc], R0, 0x1, P1 ;  /* 0x0000730002074a11 */ /* 0x000fe400008f0c00 */
[----:B------:R-:W-:-:S04]  /*1b90*/  @P6 LEA R4, P1, R3, c[0x0][0x1c8], 0x1 ;  /* 0x0000720003046a11 */ /* 0x000fc800078208ff */
[----:B------:R-:W-:Y:S01]  /*1ba0*/  @P6 LEA.HI.X R5, R3, c[0x0][0x1cc], R5, 0x1, P1 ;  /* 0x0000730003056a11 */ /* 0x000fe200008f0c05 */
[----:B------:R1:W-:Y:S01]  /*1bb0*/  @P4 LDGSTS.E.BYPASS.LTC128B.128 [R19+0x12100], [R6.64], !P3 ;  /* 0x1210000006134fae */ /* 0x0003e2000d901d46 */
[----:B------:R-:W-:Y:S01]  /*1bc0*/  @P5 IADD3 R3, P1, R2, R12, RZ ;  /* 0x0000000c02035210 */ /* 0x000fe20007f3e0ff */
[----:B------:R-:W-:Y:S02]  /*1bd0*/  IMAD.SHL.U32 R2, R9, 0x40, RZ ;  /* 0x0000004009027824 */ /* 0x000fe400078e00ff */
[----:B------:R1:W-:Y:S03]  /*1be0*/  @P4 LDGSTS.E.BYPASS.LTC128B.128 [R19+0x15100], [R6.64+0x80], !P0 ;  /* 0x1510008006134fae */ /* 0x0003e6000c101d46 */
[----:B------:R-:W-:Y:S02]  /*1bf0*/  @P5 IADD3.X R0, R0, R13, R2, P1, !PT ;  /* 0x0000000d00005210 */ /* 0x000fe40000ffe402 */
[----:B------:R-:W-:-:S02]  /*1c00*/  @P5 LEA R2, P0, R3, c[0x0][0x1c8], 0x1 ;  /* 0x0000720003025a11 */ /* 0x000fc400078008ff */
[----:B------:R-:W-:Y:S02]  /*1c10*/  @P4 ISETP.GE.AND P3, PT, R142, c[0x0][0x1d4], PT ;  /* 0x000075008e004a0c */ /* 0x000fe40003f66270 */
[----:B------:R-:W-:Y:S02]  /*1c20*/  @P6 ISETP.GE.AND P1, PT, R200, c[0x0][0x1d4], PT ;  /* 0x00007500c8006a0c */ /* 0x000fe40003f26270 */
[----:B------:R-:W-:Y:S02]  /*1c30*/  @P5 LEA.HI.X R3, R3, c[0x0][0x1cc], R0, 0x1, P0 ;  /* 0x0000730003035a11 */ /* 0x000fe400000f0c00 */
[----:B------:R-:W-:-:S07]  /*1c40*/  @P6 ISETP.GE.AND P0, PT, R143, c[0x0][0x1d4], PT ;  /* 0x000075008f006a0c */ /* 0x000fce0003f06270 */
[----:B------:R1:W-:Y:S01]  /*1c50*/  @P4 LDGSTS.E.BYPASS.LTC128B.128 [R19+0x18100], [R6.64+0x100], !P3 ;  /* 0x1810010006134fae */ /* 0x0003e2000d901d46 */
[----:B------:R-:W-:Y:S02]  /*1c60*/  @P6 ISETP.GE.AND P4, PT, R142, c[0x0][0x1d4], PT ;  /* 0x000075008e006a0c */ /* 0x000fe40003f86270 */
[----:B------:R-:W-:Y:S01]  /*1c70*/  @P5 ISETP.GE.AND P3, PT, R200, c[0x0][0x1d4], PT ;  /* 0x00007500c8005a0c */ /* 0x000fe20003f66270 */
[----:B------:R2:W-:Y:S01]  /*1c80*/  @P6 LDGSTS.E.BYPASS.LTC128B.128 [R19+0x13100], [R4.64], !P1 ;  /* 0x1310000004136fae */ /* 0x0005e2000c901d46 */
[----:B------:R-:W-:-:S03]  /*1c90*/  @P5 ISETP.GE.AND P1, PT, R143, c[0x0][0x1d4], PT ;  /* 0x000075008f005a0c */ /* 0x000fc60003f26270 */
[----:B------:R2:W-:Y:S01]  /*1ca0*/  @P6 LDGSTS.E.BYPASS.LTC128B.128 [R19+0x16100], [R4.64+0x80], !P0 ;  /* 0x1610008004136fae */ /* 0x0005e2000c101d46 */
[----:B------:R-:W-:-:S05]  /*1cb0*/  @P5 ISETP.GE.AND P0, PT, R142, c[0x0][0x1d4], PT ;  /* 0x000075008e005a0c */ /* 0x000fca0003f06270 */
[----:B------:R2:W-:Y:S04]  /*1cc0*/  @P6 LDGSTS.E.BYPASS.LTC128B.128 [R19+0x19100], [R4.64+0x100], !P4 ;  /* 0x1910010004136fae */ /* 0x0005e8000e101d46 */
[----:B------:R3:W-:Y:S04]  /*1cd0*/  @P5 LDGSTS.E.BYPASS.LTC128B.128 [R19+0x14100], [R2.64], !P3 ;  /* 0x1410000002135fae */ /* 0x0007e8000d901d46 */
[----:B------:R3:W-:Y:S04]  /*1ce0*/  @P5 LDGSTS.E.BYPASS.LTC128B.128 [R19+0x17100], [R2.64+0x80], !P1 ;  /* 0x1710008002135fae */ /* 0x0007e8000c901d46 */
[----:B------:R3:W-:Y:S04]  /*1cf0*/  @P5 LDGSTS.E.BYPASS.LTC128B.128 [R19+0x1a100], [R2.64+0x100], !P0 ;  /* 0x1a10010002135fae */ /* 0x0007e8000c101d46 */
[----:B------:R-:W0:Y:S01]  /*1d00*/  LDGDEPBAR ;  /* 0x00000000000079af */ /* 0x000e220000000000 */
[----:B------:R-:W-:-:S02]  /*1d10*/  IMAD R0, R10, c[0x0][0x208], RZ ;  /* 0x000082000a007a24 */ /* 0x000fc400078e02ff */
[----:B-1----:R-:W-:-:S04]  /*1d20*/  IMAD.WIDE.U32 R6, R18, c[0x0][0x208], RZ ;  /* 0x0000820012067a25 */ /* 0x002fc800078e00ff */
[----:B------:R-:W-:Y:S02]  /*1d30*/  IMAD R0, R18, c[0x0][0x20c], R0 ;  /* 0x0000830012007a24 */ /* 0x000fe400078e0200 */
[----:B------:R-:W-:Y:S01]  /*1d40*/  IMAD.MOV.U32 R14, RZ, RZ, R24 ;  /* 0x000000ffff0e7224 */ /* 0x000fe200078e0018 */
[----:B------:R-:W-:-:S04]  /*1d50*/  DEPBAR.LE SB0, 0x1 ;  /* 0x000080400000791a */ /* 0x000fc80000000000 */
[----:B------:R-:W-:Y:S01]  /*1d60*/  BAR.SYNC.DEFER_BLOCKING 0x0 ;  /* 0x0000000000007b1d */ /* 0x000fe20000010000 */
[----:B------:R-:W-:Y:S02]  /*1d70*/  IMAD.IADD R0, R7, 0x1, R0 ;  /* 0x0000000107007824 */ /* 0x000fe400078e0200 */
[----:B------:R-:W-:Y:S02]  /*1d80*/  IMAD.MOV.U32 R15, RZ, RZ, R21 ;  /* 0x000000ffff0f7224 */ /* 0x000fe400078e0015 */
[----:B------:R-:W-:Y:S02]  /*1d90*/  IMAD R0, R0, 0x60, RZ ;  /* 0x0000006000007824 */ /* 0x000fe400078e02ff */
[----:B--2---:R-:W-:-:S04]  /*1da0*/  IMAD.WIDE.U32 R4, R6, 0x60, R14 ;  /* 0x0000006006047825 */ /* 0x004fc800078e000e */
[----:B------:R-:W-:Y:S01]  /*1db0*/  IMAD.MOV.U32 R16, RZ, RZ, c[0x0][0x208] ;  /* 0x00008200ff107624 */ /* 0x000fe200078e00ff */
[----:B---3--:R-:W-:Y:S01]  /*1dc0*/  LEA R2, P0, R4, c[0x0][0x1f8], 0x1 ;  /* 0x00007e0004027a11 */ /* 0x008fe200078008ff */
[----:B------:R-:W-:Y:S02]  /*1dd0*/  IMAD.IADD R0, R5, 0x1, R0 ;  /* 0x0000000105007824 */ /* 0x000fe400078e0200 */
[----:B------:R-:W-:Y:S02]  /*1de0*/  IMAD.MOV.U32 R10, RZ, RZ, 0x6 ;  /* 0x00000006ff0a7424 */ /* 0x000fe400078e00ff */
[----:B------:R-:W-:Y:S01]  /*1df0*/  IMAD.SHL.U32 R17, R16, 0x40, RZ ;  /* 0x0000004010117824 */ /* 0x000fe200078e00ff */
[----:B------:R-:W-:Y:S02]  /*1e00*/  LEA.HI.X R3, R4, c[0x0][0x1fc], R0, 0x1, P0 ;  /* 0x00007f0004037a11 */ /* 0x000fe400000f0c00 */
[----:B------:R-:W-:Y:S01]  /*1e10*/  SHF.L.U64.HI R16, R16, R10, c[0x0][0x20c] ;  /* 0x0000830010107619 */ /* 0x000fe2000001020a */
[----:B------:R1:W2:Y:S01]  /*1e20*/  LDSM.16.M88.4 R156, [R188] ;  /* 0x00000000bc9c783b */ /* 0x0002a20000000200 */
[----:B------:R-:W-:-:S03]  /*1e30*/  IADD3 R12, P3, P1, R17, 0x80, R2 ;  /* 0x00000080110c7810 */ /* 0x000fc6000797e002 */
[----:B------:R1:W3:Y:S04]  /*1e40*/  LDSM.16.M88.4 R172, [R188+0x4000] ;  /* 0x00400000bcac783b */ /* 0x0002e80000000200 */
[----:B------:R-:W4:Y:S04]  /*1e50*/  LDSM.16.M88.4 R188, [R188+0x8000] ;  /* 0x00800000bcbc783b */ /* 0x000f280000000200 */
[----:B------:R1:W1:Y:S04]  /*1e60*/  LDSM.16.M88.4 R152, [R214] ;  /* 0x00000000d698783b */ /* 0x0002680000000200 */
[----:B------:R1:W1:Y:S04]  /*1e70*/  LDSM.16.M88.4 R160, [R215] ;  /* 0x00000000d7a0783b */ /* 0x0002680000000200 */
[----:B------:R1:W1:Y:S04]  /*1e80*/  LDSM.16.M88.4 R164, [R216] ;  /* 0x00000000d8a4783b */ /* 0x0002680000000200 */
[----:B------:R1:W1:Y:S04]  /*1e90*/  LDSM.16.M88.4 R168, [R214+0x4000] ;  /* 0x00400000d6a8783b */ /* 0x0002680000000200 */
[----:B------:R1:W1:Y:S04]  /*1ea0*/  LDSM.16.M88.4 R176, [R215+0x4000] ;  /* 0x00400000d7b0783b */ /* 0x0002680000000200 */
[----:B------:R1:W1:Y:S04]  /*1eb0*/  LDSM.16.M88.4 R180, [R216+0x4000] ;  /* 0x00400000d8b4783b */ /* 0x0002680000000200 */
[----:B------:R1:W1:Y:S04]  /*1ec0*/  LDSM.16.M88.4 R184, [R214+0x8000] ;  /* 0x00800000d6b8783b */ /* 0x0002680000000200 */
[----:B------:R1:W1:Y:S04]  /*1ed0*/  LDSM.16.M88.4 R192, [R215+0x8000] ;  /* 0x00800000d7c0783b */ /* 0x0002680000000200 */
[----:B------:R1:W1:Y:S01]  /*1ee0*/  LDSM.16.M88.4 R196, [R216+0x8000] ;  /* 0x00800000d8c4783b */ /* 0x0002620000000200 */
[----:B------:R-:W-:-:S03]  /*1ef0*/  IADD3.X R13, R16, RZ, R3, P3, P1 ;  /* 0x000000ff100d7210 */ /* 0x000fc60001fe2403 */
[----:B------:R-:W-:Y:S01]  /*1f00*/  BAR.SYNC.DEFER_BLOCKING 0x0 ;  /* 0x0000000000007b1d */ /* 0x000fe20000010000 */
[----:B------:R-:W-:Y:S02]  /*1f10*/  IADD3 R10, P3, P1, R17, 0x100, R2 ;  /* 0x00000100110a7810 */ /* 0x000fe4000797e002 */
[----:B------:R-:W-:Y:S02]  /*1f20*/  ISETP.GE.AND P6, PT, R200, c[0x0][0x1d4], PT ;  /* 0x00007500c8007a0c */ /* 0x000fe40003fc6270 */
[----:B------:R-:W-:Y:S02]  /*1f30*/  ISETP.GE.AND P5, PT, R143, c[0x0][0x1d4], PT ;  /* 0x000075008f007a0c */ /* 0x000fe40003fa6270 */
[----:B------:R-:W-:Y:S02]  /*1f40*/  IADD3 R4, P0, R17, R2, RZ ;  /* 0x0000000211047210 */ /* 0x000fe40007f1e0ff */
[----:B------:R-:W-:Y:S02]  /*1f50*/  IADD3.X R11, R16, RZ, R3, P3, P1 ;  /* 0x000000ff100b7210 */ /* 0x000fe40001fe2403 */
[----:B------:R-:W-:-:S02]  /*1f60*/  ISETP.LT.OR P3, PT, R8, 0x1, P6 ;  /* 0x000000010800780c */ /* 0x000fc40003761670 */
[----:B------:R-:W-:Y:S01]  /*1f70*/  ISETP.LT.OR P1, PT, R8, 0x1, P5 ;  /* 0x000000010800780c */ /* 0x000fe20002f21670 */
[----:B------:R-:W-:Y:S01]  /*1f80*/  IMAD.X R5, R16, 0x1, R3, P0 ;  /* 0x0000000110057824 */ /* 0x000fe200000e0603 */
[----:B------:R-:W-:Y:S02]  /*1f90*/  IADD3 R6, P0, R4, R17, RZ ;  /* 0x0000001104067210 */ /* 0x000fe40007f1e0ff */
[----:B------:R-:W-:-:S03]  /*1fa0*/  ISETP.GE.AND P4, PT, R142, c[0x0][0x1d4], PT ;  /* 0x000075008e007a0c */ /* 0x000fc60003f86270 */
[----:B------:R-:W-:Y:S01]  /*1fb0*/  IMAD.X R7, R5, 0x1, R16, P0 ;  /* 0x0000000105077824 */ /* 0x000fe200000e0610 */
[----:B------:R-:W-:-:S03]  /*1fc0*/  ISETP.LT.OR P0, PT, R8, 0x1, P4 ;  /* 0x000000010800780c */ /* 0x000fc60002701670 */
[----:B------:R-:W-:Y:S01]  /*1fd0*/  @!PT LDS RZ, [RZ] ;  /* 0x00000000fffff984 */ /* 0x000fe20000000800 */
[----:B------:R-:W-:Y:S01]  /*1fe0*/  @!PT LDS RZ, [RZ] ;  /* 0x00000000fffff984 */ /* 0x000fe20000000800 */
[----:B------:R-:W-:Y:S01]  /*1ff0*/  @!PT LDS RZ, [RZ] ;  /* 0x00000000fffff984 */ /* 0x000fe20000000800 */
[----:B------:R1:W-:Y:S01]  /*2000*/  LDGSTS.E.BYPASS.LTC128B.128 [R19+0x100], [R2.64], !P3 ;  /* 0x0010000002137fae */ /* 0x0003e2000d901d46 */
[----:B------:R-:W-:-:S03]  /*2010*/  ISETP.LT.OR P3, PT, R8, 0x21, P6 ;  /* 0x000000210800780c */ /* 0x000fc60003761670 */
[----:B------:R1:W-:Y:S01]  /*2020*/  LDGSTS.E.BYPASS.LTC128B.128 [R19+0x3100], [R2.64+0x80], !P1 ;  /* 0x0310008002137fae */ /* 0x0003e2000c901d46 */
[C---:B------:R-:W-:Y:S02]  /*2030*/  ISETP.LT.OR P1, PT, R8.reuse, 0x21, P5 ;  /* 0x000000210800780c */ /* 0x040fe40002f21670 */
[C---:B------:R-:W-:Y:S01]  /*2040*/  ISETP.LT.OR P6, PT, R8.reuse, 0x41, P6 ;  /* 0x000000410800780c */ /* 0x040fe200037c1670 */
[----:B------:R1:W-:Y:S01]  /*2050*/  STL.64 [R1+0x68], R22 ;  /* 0x0000681601007387 */ /* 0x0003e20000100a00 */
[----:B------:R-:W-:-:S03]  /*2060*/  ISETP.LT.OR P5, PT, R8, 0x41, P5 ;  /* 0x000000410800780c */ /* 0x000fc60002fa1670 */
[----:B------:R1:W-:Y:S01]  /*2070*/  LDGSTS.E.BYPASS.LTC128B.128 [R19+0x6100], [R2.64+0x100], !P0 ;  /* 0x0610010002137fae */ /* 0x0003e2000c101d46 */
[C---:B------:R-:W-:Y:S02]  /*2080*/  ISETP.LT.OR P0, PT, R8.reuse, 0x21, P4 ;  /* 0x000000210800780c */ /* 0x040fe40002701670 */
[----:B------:R-:W-:Y:S01]  /*2090*/  ISETP.LT.OR P4, PT, R8, 0x41, P4 ;  /* 0x000000410800780c */ /* 0x000fe20002781670 */
[----:B------:R1:W-:Y:S04]  /*20a0*/  LDGSTS.E.BYPASS.LTC128B.128 [R19+0x1100], [R4.64], !P3 ;  /* 0x0110000004137fae */ /* 0x0003e8000d901d46 */
[----:B------:R1:W-:Y:S01]  /*20b0*/  LDGSTS.E.BYPASS.LTC128B.128 [R19+0x4100], [R12.64], !P1 ;  /* 0x041000000c137fae */ /* 0x0003e2000c901d46 */
[----:B------:R-:W-:Y:S01]  /*20c0*/  ISETP.GT.AND P1, PT, R18, R217, PT ;  /* 0x000000d91200720c */ /* 0x000fe20003f24270 */
[----:B------:R-:W-:Y:S04]  /*20d0*/  BSSY B0, `(.L_x_2068) ;  /* 0x0000028000007945 */ /* 0x000fe80003800000 */
[----:B------:R1:W-:Y:S04]  /*20e0*/  LDGSTS.E.BYPASS.LTC128B.128 [R19+0x7100], [R10.64], !P0 ;  /* 0x071000000a137fae */ /* 0x0003e8000c101d46 */
[----:B------:R1:W-:Y:S04]  /*20f0*/  LDGSTS.E.BYPASS.LTC128B.128 [R19+0x2100], [R6.64], !P6 ;  /* 0x0210000006137fae */ /* 0x0003e8000f101d46 */
[----:B------:R1:W-:Y:S04]  /*2100*/  LDGSTS.E.BYPASS.LTC128B.128 [R19+0x5100], [R6.64+0x80], !P5 ;  /* 0x0510008006137fae */ /* 0x0003e8000e901d46 */
[----:B------:R1:W-:Y:S04]  /*2110*/  LDGSTS.E.BYPASS.LTC128B.128 [R19+0x8100], [R6.64+0x100], !P4 ;  /* 0x0810010006137fae */ /* 0x0003e8000e101d46 */
[----:B------:R-:W0:Y:S01]  /*2120*/  LDGDEPBAR ;  /* 0x00000000000079af */ /* 0x000e220000000000 */
[----:B------:R-:W-:Y:S05]  /*2130*/  @!P1 BRA `(.L_x_2069) ;  /* 0x0000021000009947 */ /* 0x000fea0003800000 */
[----:B--234-:R-:W-:Y:S01]  /*2140*/  IADD3 R0, R207, -0x2, RZ ;  /* 0xfffffffecf007810 */ /* 0x01cfe20007ffe0ff */
[C---:B-1----:R-:W-:Y:S01]  /*2150*/  IMAD.SHL.U32 R6, R20.reuse, 0x40, RZ ;  /* 0x0000004014067824 */ /* 0x042fe200078e00ff */
[----:B------:R-:W-:-:S02]  /*2160*/  SHF.L.U64.HI R7, R20, 0x6, R9 ;  /* 0x0000000614077819 */ /* 0x000fc40000010209 */
[----:B------:R-:W-:Y:S01]  /*2170*/  SHF.R.S32.HI R2, RZ, 0x1f, R0 ;  /* 0x0000001fff027819 */ /* 0x000fe20000011400 */
[----:B------:R-:W-:Y:S01]  /*2180*/  IMAD.WIDE.U32 R4, R0, c[0x0][0x1e0], RZ ;  /* 0x0000780000047a25 */ /* 0x000fe200078e00ff */
[----:B------:R-:W-:-:S03]  /*2190*/  ISETP.GE.AND P4, PT, R200, c[0x0][0x1d4], PT ;  /* 0x00007500c8007a0c */ /* 0x000fc60003f86270 */
[----:B------:R-:W-:-:S04]  /*21a0*/  IMAD R2, R2, c[0x0][0x1e0], RZ ;  /* 0x0000780002027a24 */ /* 0x000fc800078e02ff */
[----:B------:R-:W-:-:S04]  /*21b0*/  IMAD R0, R0, c[0x0][0x1e4], R2 ;  /* 0x0000790000007a24 */ /* 0x000fc800078e0202 */
[----:B------:R-:W-:Y:S02]  /*21c0*/  IMAD.IADD R0, R5, 0x1, R0 ;  /* 0x0000000105007824 */ /* 0x000fe400078e0200 */
[----:B------:R-:W-:-:S04]  /*21d0*/  IMAD.WIDE.U32 R4, R4, 0x60, R22 ;  /* 0x0000006004047825 */ /* 0x000fc800078e0016 */
[----:B------:R-:W-:Y:S01]  /*21e0*/  IMAD R0, R0, 0x60, RZ ;  /* 0x0000006000007824 */ /* 0x000fe200078e02ff */
[----:B------:R-:W-:-:S03]  /*21f0*/  LEA R2, P3, R4, c[0x0][0x1c8], 0x1 ;  /* 0x0000720004027a11 */ /* 0x000fc600078608ff */
[----:B------:R-:W-:Y:S01]  /*2200*/  IMAD.IADD R0, R5, 0x1, R0 ;  /* 0x0000000105007824 */ /* 0x000fe200078e0200 */
[----:B------:R-:W-:-:S04]  /*2210*/  IADD3 R10, P5, P0, R6, 0x80, R2 ;  /* 0x00000080060a7810 */ /* 0x000fc800078be002 */
[----:B------:R-:W-:Y:S02]  /*2220*/  LEA.HI.X R3, R4, c[0x0][0x1cc], R0, 0x1, P3 ;  /* 0x0000730004037a11 */ /* 0x000fe400018f0c00 */
[----:B------:R-:W-:Y:S02]  /*2230*/  ISETP.GE.AND P3, PT, R143, c[0x0][0x1d4], PT ;  /* 0x000075008f007a0c */ /* 0x000fe40003f66270 */
[C-C-:B------:R-:W-:Y:S01]  /*2240*/  IADD3.X R11, R7.reuse, RZ, R3.reuse, P5, P0 ;  /* 0x000000ff070b7210 */ /* 0x140fe20002fe0403 */
[----:B------:R1:W-:Y:S01]  /*2250*/  LDGSTS.E.BYPASS.LTC128B.128 [R19+0x1b100], [R2.64], !P4 ;  /* 0x1b10000002137fae */ /* 0x0003e2000e101d46 */
[----:B------:R-:W-:Y:S02]  /*2260*/  IADD3 R8, P6, P5, R6, 0x100, R2 ;  /* 0x0000010006087810 */ /* 0x000fe40007dde002 */
[----:B------:R-:W-:Y:S02]  /*2270*/  ISETP.GE.AND P0, PT, R142, c[0x0][0x1d4], PT ;  /* 0x000075008e007a0c */ /* 0x000fe40003f06270 */
[----:B------:R-:W-:-:S02]  /*2280*/  IADD3.X R9, R7, RZ, R3, P6, P5 ;  /* 0x000000ff07097210 */ /* 0x000fc400037ea403 */
[----:B------:R-:W-:-:S03]  /*2290*/  IADD3 R4, P6, R6, R2, RZ ;  /* 0x0000000206047210 */ /* 0x000fc60007fde0ff */
[----:B------:R1:W-:Y:S01]  /*22a0*/  LDGSTS.E.BYPASS.LTC128B.128 [R19+0x1e100], [R2.64+0x80], !P3 ;  /* 0x1e10008002137fae */ /* 0x0003e2000d901d46 */
[----:B------:R-:W-:Y:S01]  /*22b0*/  IADD3 R6, P5, R4, R6, RZ ;  /* 0x0000000604067210 */ /* 0x000fe20007fbe0ff */
[----:B------:R-:W-:-:S04]  /*22c0*/  IMAD.X R5, R7, 0x1, R3, P6 ;  /* 0x0000000107057824 */ /* 0x000fc800030e0603 */
        /* <DEDUP_REMOVED lines=8> */
.L_x_2069:
[----:B--234-:R-:W-:Y:S05]  /*2350*/  BSYNC B0 ;  /* 0x0000000000007941 */ /* 0x01cfea0003800000 */
.L_x_2068:
[----:B------:R-:W0:Y:S01]  /*2360*/  LDGDEPBAR ;  /* 0x00000000000079af */ /* 0x000e220000000000 */
[----:B------:R-:W-:Y:S01]  /*2370*/  IMAD.MOV.U32 R210, RZ, RZ, 0x20 ;  /* 0x00000020ffd27424 */ /* 0x000fe200078e00ff */
[----:B------:R-:W-:Y:S01]  /*2380*/  LOP3.LUT P0, RZ, R141, 0x2, RZ, 0xc0, !PT ;  /* 0x000000028dff7812 */ /* 0x000fe2000780c0ff */
[----:B------:R-:W-:Y:S03]  /*2390*/  BSSY B0, `(.L_x_2070) ;  /* 0x0000034000007945 */ /* 0x000fe60003800000 */
[----:B------:R-:W-:-:S05]  /*23a0*/  SEL R210, R210, 0xffffffe0, !P0 ;  /* 0xffffffe0d2d27807 */ /* 0x000fca0004000000 */
[----:B-1----:R-:W-:Y:S01]  /*23b0*/  IMAD.IADD R3, R211, 0x1, R210 ;  /* 0x00000001d3037824 */ /* 0x002fe200078e02d2 */
[----:B------:R-:W-:-:S04]  /*23c0*/  DEPBAR.LE SB0, 0x2 ;  /* 0x000080800000791a */ /* 0x000fc80000000000 */
[----:B------:R-:W-:Y:S06]  /*23d0*/  BAR.SYNC.DEFER_BLOCKING 0x0 ;  /* 0x0000000000007b1d */ /* 0x000fec0000010000 */
[----:B------:R1:W2:Y:S04]  /*23e0*/  LDSM.16.M88.4 R20, [R211] ;  /* 0x00000000d314783b */ /* 0x0002a80000000200 */
[----:B------:R1:W3:Y:S04]  /*23f0*/  LDSM.16.M88.4 R24, [R211+0x800] ;  /* 0x00080000d318783b */ /* 0x0002e80000000200 */
[----:B------:R1:W4:Y:S04]  /*2400*/  LDSM.16.M88.4 R36, [R211+0x1000] ;  /* 0x00100000d324783b */ /* 0x0003280000000200 */
[----:B------:R1:W1:Y:S04]  /*2410*/  LDSM.16.M88.4 R40, [R211+0x1800] ;  /* 0x00180000d328783b */ /* 0x0002680000000200 */
[----:B------:R1:W1:Y:S04]  /*2420*/  LDSM.16.M88.4 R44, [R211+0x2000] ;  /* 0x00200000d32c783b */ /* 0x0002680000000200 */
[----:B------:R1:W1:Y:S04]  /*2430*/  LDSM.16.M88.4 R48, [R211+0x2800] ;  /* 0x00280000d330783b */ /* 0x0002680000000200 */
[----:B------:R1:W1:Y:S04]  /*2440*/  LDSM.16.M88.4 R32, [R3] ;  /* 0x000000000320783b */ /* 0x0002680000000200 */
[----:B------:R1:W1:Y:S04]  /*2450*/  LDSM.16.M88.4 R28, [R3+0x800] ;  /* 0x00080000031c783b */ /* 0x0002680000000200 */
[----:B------:R1:W1:Y:S04]  /*2460*/  LDSM.16.M88.4 R64, [R3+0x1000] ;  /* 0x001000000340783b */ /* 0x0002680000000200 */
[----:B------:R1:W1:Y:S04]  /*2470*/  LDSM.16.M88.4 R56, [R3+0x1800] ;  /* 0x001800000338783b */ /* 0x0002680000000200 */
[----:B------:R1:W1:Y:S04]  /*2480*/  LDSM.16.M88.4 R92, [R3+0x2000] ;  /* 0x00200000035c783b */ /* 0x0002680000000200 */
[----:B------:R1:W1:Y:S01]  /*2490*/  LDSM.16.M88.4 R96, [R3+0x2800] ;  /* 0x002800000360783b */ /* 0x0002620000000200 */
[----:B------:R-:W-:Y:S05]  /*24a0*/  @!P1 BRA `(.L_x_2071) ;  /* 0x0000022000009947 */ /* 0x000fea0003800000 */
[----:B--23--:R-:W-:Y:S02]  /*24b0*/  IADD3 R0, R207, -0x2, RZ ;  /* 0xfffffffecf007810 */ /* 0x00cfe40007ffe0ff */
[----:B------:R-:W-:-:S02]  /*24c0*/  ISETP.GE.AND P3, PT, R200, c[0x0][0x1d4], PT ;  /* 0x00007500c8007a0c */ /* 0x000fc40003f66270 */
[----:B------:R-:W-:Y:S01]  /*24d0*/  SHF.R.S32.HI R2, RZ, 0x1f, R0 ;  /* 0x0000001fff027819 */ /* 0x000fe20000011400 */
[----:B------:R-:W-:Y:S01]  /*24e0*/  IMAD.WIDE.U32 R6, R0, c[0x0][0x208], RZ ;  /* 0x0000820000067a25 */ /* 0x000fe200078e00ff */
[----:B------:R-:W-:Y:S02]  /*24f0*/  ISETP.GE.AND P1, PT, R143, c[0x0][0x1d4], PT ;  /* 0x000075008f007a0c */ /* 0x000fe40003f26270 */
[----:B------:R-:W-:Y:S01]  /*2500*/  ISETP.GE.AND P0, PT, R142, c[0x0][0x1d4], PT ;  /* 0x000075008e007a0c */ /* 0x000fe20003f06270 */
        /* <DEDUP_REMOVED lines=28> */
.L_x_2071:
[----:B--23--:R-:W-:Y:S05]  /*26d0*/  BSYNC B0 ;  /* 0x0000000000007941 */ /* 0x00cfea0003800000 */
.L_x_2070:
[C---:B------:R-:W-:Y:S08]  /*26e0*/  HMMA.16816.F32.BF16 R16, R152.reuse, R20, RZ ;  /* 0x000000149810723c */ /* 0x040ff000000418ff */
[C---:B------:R-:W-:Y:S08]  /*26f0*/  HMMA.16816.F32.BF16 R12, R152.reuse, R22, RZ ;  /* 0x00000016980c723c */ /* 0x040ff000000418ff */
[C---:B------:R-:W-:Y:S08]  /*2700*/  HMMA.16816.F32.BF16 R8, R152.reuse, R24, RZ ;  /* 0x000000189808723c */ /* 0x040ff000000418ff */
[----:B------:R-:W-:Y:S01]  /*2710*/  HMMA.16816.F32.BF16 R4, R152, R26, RZ ;  /* 0x0000001a9804723c */ /* 0x000fe200000418ff */
[----:B------:R-:W-:Y:S01]  /*2720*/  IMAD.MOV.U32 R0, RZ, RZ, 0x40 ;  /* 0x00000040ff007424 */ /* 0x000fe200078e00ff */
[----:B------:R-:W-:Y:S01]  /*2730*/  LOP3.LUT P0, RZ, R141, 0x4, RZ, 0xc0, !PT ;  /* 0x000000048dff7812 */ /* 0x000fe2000780c0ff */
[----:B------:R-:W2:Y:S04]  /*2740*/  LDL R102, [R1+0x8c] ;  /* 0x00008c0001667983 */ /* 0x000ea80000100800 */
[----:B------:R-:W3:Y:S01]  /*2750*/  LDL R101, [R1+0x38] ;  /* 0x0000380001657983 */ /* 0x000ee20000100800 */
[C---:B-1----:R-:W-:Y:S03]  /*2760*/  HMMA.16816.F32.BF16 R80, R156.reuse, R32, R16 ;  /* 0x000000209c50723c */ /* 0x042fe60000041810 */
[----:B------:R-:W0:Y:S05]  /*2770*/  LDGDEPBAR ;  /* 0x00000000000079af */ /* 0x000e2a0000000000 */
[C---:B------:R-:W-:Y:S08]  /*2780*/  HMMA.16816.F32.BF16 R76, R156.reuse, R34, R12 ;  /* 0x000000229c4c723c */ /* 0x040ff0000004180c */
[C---:B------:R-:W-:Y:S08]  /*2790*/  HMMA.16816.F32.BF16 R88, R156.reuse, R28, R8 ;  /* 0x0000001c9c58723c */ /* 0x040ff00000041808 */
[----:B------:R-:W-:Y:S08]  /*27a0*/  HMMA.16816.F32.BF16 R84, R156, R30, R4 ;  /* 0x0000001e9c54723c */ /* 0x000ff00000041804 */
[C---:B----4-:R-:W-:Y:S08]  /*27b0*/  HMMA.16816.F32.BF16 R32, R152.reuse, R36, RZ ;  /* 0x000000249820723c */ /* 0x050ff000000418ff */
[----:B------:R-:W-:Y:S01]  /*27c0*/  HMMA.16816.F32.BF16 R28, R152, R38, RZ ;  /* 0x00000026981c723c */ /* 0x000fe200000418ff */
[----:B------:R-:W-:-:S07]  /*27d0*/  SEL R208, R0, 0xffffffc0, !P0 ;  /* 0xffffffc000d07807 */ /* 0x000fce0004000000 */
[----:B------:R-:W-:Y:S01]  /*27e0*/  HMMA.16816.F32.BF16 R24, R152, R40, RZ ;  /* 0x000000289818723c */ /* 0x000fe200000418ff */
[----:B------:R-:W-:-:S05]  /*27f0*/  IMAD.IADD R2, R211, 0x1, R208 ;  /* 0x00000001d3027824 */ /* 0x000fca00078e02d0 */
[----:B------:R-:W-:Y:S02]  /*2800*/  LDSM.16.M88.4 R68, [R2+0x800] ;  /* 0x000800000244783b */ /* 0x000fe40000000200 */
[C---:B------:R-:W-:Y:S02]  /*2810*/  HMMA.16816.F32.BF16 R20, R152.reuse, R42, RZ ;  /* 0x0000002a9814723c */ /* 0x040fe400000418ff */
[----:B------:R-:W-:Y:S06]  /*2820*/  LDSM.16.M88.4 R40, [R2+0x1000] ;  /* 0x001000000228783b */ /* 0x000fec0000000200 */
[C---:B------:R-:W-:Y:S08]  /*2830*/  HMMA.16816.F32.BF16 R16, R152.reuse, R44, RZ ;  /* 0x0000002c9810723c */ /* 0x040ff000000418ff */
[C---:B------:R-:W-:Y:S01]  /*2840*/  HMMA.16816.F32.BF16 R12, R152.reuse, R46, RZ ;  /* 0x0000002e980c723c */ /* 0x040fe200000418ff */
[----:B------:R-:W1:Y:S07]  /*2850*/  LDSM.16.M88.4 R44, [R2] ;  /* 0x00000000022c783b */ /* 0x000e6e0000000200 */
[----:B------:R-:W-:Y:S08]  /*2860*/  HMMA.16816.F32.BF16 R8, R152, R48, RZ ;  /* 0x000000309808723c */ /* 0x000ff000000418ff */
[C---:B------:R-:W-:Y:S01]  /*2870*/  HMMA.16816.F32.BF16 R72, R156.reuse, R64, R32 ;  /* 0x000000409c48723c */ /* 0x040fe20000041820 */
[----:B------:R-:W4:Y:S07]  /*2880*/  LDSM.16.M88.4 R32, [R2+0x1800] ;  /* 0x001800000220783b */ /* 0x000f2e0000000200 */
[C---:B------:R-:W-:Y:S01]  /*2890*/  HMMA.16816.F32.BF16 R64, R156.reuse, R66, R28 ;  /* 0x000000429c40723c */ /* 0x040fe2000004181c */
[----:B------:R-:W5:Y:S07]  /*28a0*/  LDSM.16.M88.4 R28, [R2+0x2000] ;  /* 0x00200000021c783b */ /* 0x000f6e0000000200 */
[----:B------:R-:W-:Y:S01]  /*28b0*/  HMMA.16816.F32.BF16 R60, R156, R56, R24 ;  /* 0x000000389c3c723c */ /* 0x000fe20000041818 */
[----:B------:R-:W1:Y:S01]  /*28c0*/  LDSM.16.M88.4 R24, [R2+0x2800] ;  /* 0x002800000218783b */ /* 0x000e620000000200 */
[----:B------:R-:W-:-:S06]  /*28d0*/  IADD3 R0, R208, R211, R210 ;  /* 0x000000d3d0007210 */ /* 0x000fcc0007ffe0d2 */
[----:B------:R-:W-:Y:S08]  /*28e0*/  HMMA.16816.F32.BF16 R4, R152, R50, RZ ;  /* 0x000000329804723c */ /* 0x000ff000000418ff */
[C---:B------:R-:W-:Y:S08]  /*28f0*/  HMMA.16816.F32.BF16 R56, R156.reuse, R58, R20 ;  /* 0x0000003a9c38723c */ /* 0x040ff00000041814 */
[C---:B------:R-:W-:Y:S01]  /*2900*/  HMMA.16816.F32.BF16 R52, R156.reuse, R92, R16 ;  /* 0x0000005c9c34723c */ /* 0x040fe20000041810 */
[----:B------:R-:W4:Y:S07]  /*2910*/  LDSM.16.M88.4 R16, [R0] ;  /* 0x000000000010783b */ /* 0x000f2e0000000200 */
[C---:B------:R-:W-:Y:S08]  /*2920*/  HMMA.16816.F32.BF16 R48, R156.reuse, R94, R12 ;  /* 0x0000005e9c30723c */ /* 0x040ff0000004180c */
[----:B------:R-:W-:Y:S08]  /*2930*/  HMMA.16816.F32.BF16 R36, R156, R96, R8 ;  /* 0x000000609c24723c */ /* 0x000ff00000041808 */
[C---:B-1----:R-:W-:Y:S08]  /*2940*/  HMMA.16816.F32.BF16 R8, R160.reuse, R46, R76 ;  /* 0x0000002ea008723c */ /* 0x042ff0000004184c */
[----:B------:R-:W-:Y:S08]  /*2950*/  HMMA.16816.F32.BF16 R12, R160, R44, R80 ;  /* 0x0000002ca00c723c */ /* 0x000ff00000041850 */
[----:B------:R-:W-:Y:S08]  /*2960*/  HMMA.16816.F32.BF16 R20, R156, R98, R4 ;  /* 0x000000629c14723c */ /* 0x000ff00000041804 */
[C---:B------:R-:W-:Y:S08]  /*2970*/  HMMA.16816.F32.BF16 R72, R160.reuse, R40, R72 ;  /* 0x00000028a048723c */ /* 0x040ff00000041848 */
[C---:B------:R-:W-:Y:S01]  /*2980*/  HMMA.16816.F32.BF16 R80, R160.reuse, R42, R64 ;  /* 0x0000002aa050723c */ /* 0x040fe20000041840 */
[----:B------:R-:W1:Y:S07]  /*2990*/  LDSM.16.M88.4 R40, [R0+0x800] ;  /* 0x000800000028783b */ /* 0x000e6e0000000200 */
[C---:B------:R-:W-:Y:S08]  /*29a0*/  HMMA.16816.F32.BF16 R4, R160.reuse, R68, R88 ;  /* 0x00000044a004723c */ /* 0x040ff00000041858 */
[C---:B------:R-:W-:Y:S08]  /*29b0*/  HMMA.16816.F32.BF16 R84, R160.reuse, R70, R84 ;  /* 0x00000046a054723c */ /* 0x040ff00000041854 */
[C---:B----4-:R-:W-:Y:S01]  /*29c0*/  HMMA.16816.F32.BF16 R68, R160.reuse, R34, R56 ;  /* 0x00000022a044723c */ /* 0x050fe20000041838 */
[----:B------:R-:W4:Y:S07]  /*29d0*/  LDSM.16.M88.4 R56, [R0+0x1000] ;  /* 0x001000000038783b */ /* 0x000f2e0000000200 */
[C---:B-----5:R-:W-:Y:S01]  /*29e0*/  HMMA.16816.F32.BF16 R92, R160.reuse, R28, R52 ;  /* 0x0000001ca05c723c */ /* 0x060fe20000041834 */
[----:B------:R-:W5:Y:S07]  /*29f0*/  LDSM.16.M88.4 R52, [R0+0x1800] ;  /* 0x001800000034783b */ /* 0x000f6e0000000200 */
[C---:B------:R-:W-:Y:S01]  /*2a00*/  HMMA.16816.F32.BF16 R96, R160.reuse, R32, R60 ;  /* 0x00000020a060723c */ /* 0x040fe2000004183c */
[----:B------:R-:W-:Y:S07]  /*2a10*/  LDSM.16.M88.4 R32, [R211+0x3000] ;  /* 0x00300000d320783b */ /* 0x000fee0000000200 */
[C---:B------:R-:W-:Y:S01]  /*2a20*/  HMMA.16816.F32.BF16 R76, R160.reuse, R30, R48 ;  /* 0x0000001ea04c723c */ /* 0x040fe20000041830 */
[----:B------:R-:W2:Y:S04]  /*2a30*/  LDSM.16.M88.4 R48, [R0+0x2000] ;  /* 0x002000000030783b */ /* 0x000ea80000000200 */
[----:B------:R-:W-:Y:S03]  /*2a40*/  LDSM.16.M88.4 R28, [R211+0x3800] ;  /* 0x00380000d31c783b */ /* 0x000fe60000000200 */
[----:B------:R-:W-:Y:S01]  /*2a50*/  HMMA.16816.F32.BF16 R88, R160, R24, R36 ;  /* 0x00000018a058723c */ /* 0x000fe20000041824 */
[----:B------:R-:W2:Y:S07]  /*2a60*/  LDSM.16.M88.4 R36, [R0+0x2800] ;  /* 0x002800000024783b */ /* 0x000eae0000000200 */
[----:B------:R-:W-:Y:S08]  /*2a70*/  HMMA.16816.F32.BF16 R44, R164, R18, R8 ;  /* 0x00000012a42c723c */ /* 0x000ff00000041808 */
[----:B------:R-:W-:Y:S01]  /*2a80*/  HMMA.16816.F32.BF16 R64, R160, R26, R20 ;  /* 0x0000001aa040723c */ /* 0x000fe20000041814 */
[----:B------:R-:W2:Y:S07]  /*2a90*/  LDSM.16.M88.4 R24, [R211+0x4000] ;  /* 0x00400000d318783b */ /* 0x000eae0000000200 */
[C---:B------:R-:W-:Y:S08]  /*2aa0*/  HMMA.16816.F32.BF16 R60, R164.reuse, R16, R12 ;  /* 0x00000010a43c723c */ /* 0x040ff0000004180c */
[C---:B-1----:R-:W-:Y:S08]  /*2ab0*/  HMMA.16816.F32.BF16 R20, R164.reuse, R40, R4 ;  /* 0x00000028a414723c */ /* 0x042ff00000041804 */
[C---:B------:R-:W-:Y:S01]  /*2ac0*/  HMMA.16816.F32.BF16 R16, R164.reuse, R42, R84 ;  /* 0x0000002aa410723c */ /* 0x040fe20000041854 */
[----:B------:R-:W1:Y:S07]  /*2ad0*/  LDSM.16.M88.4 R40, [R211+0x4800] ;  /* 0x00480000d328783b */ /* 0x000e6e0000000200 */
[C---:B----4-:R-:W-:Y:S08]  /*2ae0*/  HMMA.16816.F32.BF16 R12, R164.reuse, R56, R72 ;  /* 0x00000038a40c723c */ /* 0x050ff00000041848 */
[C---:B------:R-:W-:Y:S01]  /*2af0*/  HMMA.16816.F32.BF16 R8, R164.reuse, R58, R80 ;  /* 0x0000003aa408723c */ /* 0x040fe20000041850 */
[----:B------:R-:W4:Y:S07]  /*2b00*/  LDSM.16.M88.4 R56, [R211+0x5000] ;  /* 0x00500000d338783b */ /* 0x000f2e0000000200 */
[C---:B-----5:R-:W-:Y:S08]  /*2b10*/  HMMA.16816.F32.BF16 R4, R164.reuse, R52, R96 ;  /* 0x00000034a404723c */ /* 0x060ff00000041860 */
[C---:B------:R-:W-:Y:S08]  /*2b20*/  HMMA.16816.F32.BF16 R52, R164.reuse, R54, R68 ;  /* 0x00000036a434723c */ /* 0x040ff00000041844 */
[C---:B--2---:R-:W-:Y:S08]  /*2b30*/  HMMA.16816.F32.BF16 R68, R164.reuse, R48, R92 ;  /* 0x00000030a444723c */ /* 0x044ff0000004185c */
[----:B------:R-:W-:Y:S01]  /*2b40*/  HMMA.16816.F32.BF16 R76, R164, R50, R76 ;  /* 0x00000032a44c723c */ /* 0x000fe2000004184c */
[----:B------:R-:W2:Y:S07]  /*2b50*/  LDSM.16.M88.4 R48, [R211+0x5800] ;  /* 0x00580000d330783b */ /* 0x000eae0000000200 */
[----:B------:R-:W-:Y:S01]  /*2b60*/  HMMA.16816.F32.BF16 R80, R168, R34, R44 ;  /* 0x00000022a850723c */ /* 0x000fe2000004182c */
[----:B------:R-:W5:Y:S07]  /*2b70*/  LDSM.16.M88.4 R44, [R3+0x3000] ;  /* 0x00300000032c783b */ /* 0x000f6e0000000200 */
[C---:B------:R-:W-:Y:S08]  /*2b80*/  HMMA.16816.F32.BF16 R96, R164.reuse, R36, R88 ;  /* 0x00000024a460723c */ /* 0x040ff00000041858 */
[----:B------:R-:W-:Y:S01]  /*2b90*/  HMMA.16816.F32.BF16 R84, R164, R38, R64 ;  /* 0x00000026a454723c */ /* 0x000fe20000041840 */
[----:B------:R-:W1:Y:S07]  /*2ba0*/  LDSM.16.M88.4 R36, [R3+0x3800] ;  /* 0x003800000324783b */ /* 0x000e6e0000000200 */
[C---:B------:R-:W-:Y:S01]  /*2bb0*/  HMMA.16816.F32.BF16 R92, R168.reuse, R32, R60 ;  /* 0x00000020a85c723c */ /* 0x040fe2000004183c */
[----:B------:R-:W2:Y:S07]  /*2bc0*/  LDSM.16.M88.4 R32, [R3+0x4000] ;  /* 0x004000000320783b */ /* 0x000eae0000000200 */
[C---:B------:R-:W-:Y:S08]  /*2bd0*/  HMMA.16816.F32.BF16 R88, R168.reuse, R28, R20 ;  /* 0x0000001ca858723c */ /* 0x040ff00000041814 */
[C---:B------:R-:W-:Y:S01]  /*2be0*/  HMMA.16816.F32.BF16 R72, R168.reuse, R30, R16 ;  /* 0x0000001ea848723c */ /* 0x040fe20000041810 */
[----:B------:R-:W2:Y:S07]  /*2bf0*/  LDSM.16.M88.4 R28, [R3+0x4800] ;  /* 0x00480000031c783b */ /* 0x000eae0000000200 */
[C---:B------:R-:W-:Y:S08]  /*2c00*/  HMMA.16816.F32.BF16 R64, R168.reuse, R24, R12 ;  /* 0x00000018a840723c */ /* 0x040ff0000004180c */
[C---:B------:R-:W-:Y:S01]  /*2c10*/  HMMA.16816.F32.BF16 R60, R168.reuse, R26, R8 ;  /* 0x0000001aa83c723c */ /* 0x040fe20000041808 */
[----:B------:R-:W3:Y:S07]  /*2c20*/  LDSM.16.M88.4 R24, [R3+0x5000] ;  /* 0x005000000318783b */ /* 0x000eee0000000200 */
[C---:B-1----:R-:W-:Y:S08]  /*2c30*/  HMMA.16816.F32.BF16 R20, R168.reuse, R40, R4 ;  /* 0x00000028a814723c */ /* 0x042ff00000041804 */
[C---:B------:R-:W-:Y:S01]  /*2c40*/  HMMA.16816.F32.BF16 R16, R168.reuse, R42, R52 ;  /* 0x0000002aa810723c */ /* 0x040fe20000041834 */
[----:B------:R-:W1:Y:S07]  /*2c50*/  LDSM.16.M88.4 R40, [R3+0x5800] ;  /* 0x005800000328783b */ /* 0x000e6e0000000200 */
[C---:B----4-:R-:W-:Y:S08]  /*2c60*/  HMMA.16816.F32.BF16 R12, R168.reuse, R56, R68 ;  /* 0x00000038a80c723c */ /* 0x050ff00000041844 */
[C---:B------:R-:W-:Y:S01]  /*2c70*/  HMMA.16816.F32.BF16 R8, R168.reuse, R58, R76 ;  /* 0x0000003aa808723c */ /* 0x040fe2000004184c */
[----:B------:R-:W-:Y:S07]  /*2c80*/  LDSM.16.M88.4 R56, [R2+0x4000] ;  /* 0x004000000238783b */ /* 0x000fee0000000200 */
[----:B--2---:R-:W-:Y:S08]  /*2c90*/  HMMA.16816.F32.BF16 R4, R168, R48, R96 ;  /* 0x00000030a804723c */ /* 0x004ff00000041860 */
[C---:B-----5:R-:W-:Y:S08]  /*2ca0*/  HMMA.16816.F32.BF16 R52, R172.reuse, R44, R92 ;  /* 0x0000002cac34723c */ /* 0x060ff0000004185c */
[----:B------:R-:W-:Y:S01]  /*2cb0*/  HMMA.16816.F32.BF16 R76, R172, R46, R80 ;  /* 0x0000002eac4c723c */ /* 0x000fe20000041850 */
[----:B------:R-:W2:Y:S07]  /*2cc0*/  LDSM.16.M88.4 R44, [R2+0x3000] ;  /* 0x00300000022c783b */ /* 0x000eae0000000200 */
[----:B------:R-:W-:Y:S08]  /*2cd0*/  HMMA.16816.F32.BF16 R48, R168, R50, R84 ;  /* 0x00000032a830723c */ /* 0x000ff00000041854 */
[C---:B------:R-:W-:Y:S08]  /*2ce0*/  HMMA.16816.F32.BF16 R96, R172.reuse, R36, R88 ;  /* 0x00000024ac60723c */ /* 0x040ff00000041858 */
[C---:B------:R-:W-:Y:S01]  /*2cf0*/  HMMA.16816.F32.BF16 R84, R172.reuse, R38, R72 ;  /* 0x00000026ac54723c */ /* 0x040fe20000041848 */
[----:B------:R-:W4:Y:S07]  /*2d00*/  LDSM.16.M88.4 R36, [R2+0x4800] ;  /* 0x004800000224783b */ /* 0x000f2e0000000200 */
[C---:B------:R-:W-:Y:S08]  /*2d10*/  HMMA.16816.F32.BF16 R92, R172.reuse, R32, R64 ;  /* 0x00000020ac5c723c */ /* 0x040ff00000041840 */
[C---:B------:R-:W-:Y:S01]  /*2d20*/  HMMA.16816.F32.BF16 R80, R172.reuse, R34, R60 ;  /* 0x00000022ac50723c */ /* 0x040fe2000004183c */
[----:B------:R-:W5:Y:S04]  /*2d30*/  LDSM.16.M88.4 R32, [R2+0x5000] ;  /* 0x005000000220783b */ /* 0x000f680000000200 */
[----:B------:R-:W2:Y:S03]  /*2d40*/  LDSM.16.M88.4 R60, [R2+0x3800] ;  /* 0x00380000023c783b */ /* 0x000ea60000000200 */
[C---:B------:R-:W-:Y:S08]  /*2d50*/  HMMA.16816.F32.BF16 R88, R172.reuse, R28, R20 ;  /* 0x0000001cac58723c */ /* 0x040ff00000041814 */
[C---:B------:R-:W-:Y:S01]  /*2d60*/  HMMA.16816.F32.BF16 R72, R172.reuse, R30, R16 ;  /* 0x0000001eac48723c */ /* 0x040fe20000041810 */
[----:B------:R-:W4:Y:S04]  /*2d70*/  LDSM.16.M88.4 R28, [R2+0x5800] ;  /* 0x00580000021c783b */ /* 0x000f280000000200 */
[----:B------:R-:W4:Y:S03]  /*2d80*/  LDSM.16.M88.4 R16, [R0+0x3000] ;  /* 0x003000000010783b */ /* 0x000f260000000200 */
[C---:B---3--:R-:W-:Y:S08]  /*2d90*/  HMMA.16816.F32.BF16 R68, R172.reuse, R24, R12 ;  /* 0x00000018ac44723c */ /* 0x048ff0000004180c */
[C---:B------:R-:W-:Y:S08]  /*2da0*/  HMMA.16816.F32.BF16 R64, R172.reuse, R26, R8 ;  /* 0x0000001aac40723c */ /* 0x040ff00000041808 */
[C---:B-1----:R-:W-:Y:S08]  /*2db0*/  HMMA.16816.F32.BF16 R24, R172.reuse, R40, R4 ;  /* 0x00000028ac18723c */ /* 0x042ff00000041804 */
[----:B------:R-:W-:Y:S01]  /*2dc0*/  HMMA.16816.F32.BF16 R20, R172, R42, R48 ;  /* 0x0000002aac14723c */ /* 0x000fe20000041830 */
[----:B------:R-:W1:Y:S07]  /*2dd0*/  LDSM.16.M88.4 R40, [R0+0x3800] ;  /* 0x003800000028783b */ /* 0x000e6e0000000200 */
[C---:B--2---:R-:W-:Y:S08]  /*2de0*/  HMMA.16816.F32.BF16 R8, R176.reuse, R46, R76 ;  /* 0x0000002eb008723c */ /* 0x044ff0000004184c */
[C---:B------:R-:W-:Y:S08]  /*2df0*/  HMMA.16816.F32.BF16 R48, R176.reuse, R56, R92 ;  /* 0x00000038b030723c */ /* 0x040ff0000004185c */
[C---:B------:R-:W-:Y:S01]  /*2e00*/  HMMA.16816.F32.BF16 R76, R176.reuse, R58, R80 ;  /* 0x0000003ab04c723c */ /* 0x040fe20000041850 */
[----:B------:R-:W-:Y:S07]  /*2e10*/  LDSM.16.M88.4 R56, [R0+0x4800] ;  /* 0x004800000038783b */ /* 0x000fee0000000200 */
[C---:B----4-:R-:W-:Y:S08]  /*2e20*/  HMMA.16816.F32.BF16 R92, R176.reuse, R36, R88 ;  /* 0x00000024b05c723c */ /* 0x050ff00000041858 */
[C---:B------:R-:W-:Y:S01]  /*2e30*/  HMMA.16816.F32.BF16 R80, R176.reuse, R38, R72 ;  /* 0x00000026b050723c */ /* 0x040fe20000041848 */
[----:B------:R-:W2:Y:S07]  /*2e40*/  LDSM.16.M88.4 R36, [R0+0x4000] ;  /* 0x004000000024783b */ /* 0x000eae0000000200 */
[C---:B-----5:R-:W-:Y:S08]  /*2e50*/  HMMA.16816.F32.BF16 R88, R176.reuse, R32, R68 ;  /* 0x00000020b058723c */ /* 0x060ff00000041844 */
[C---:B------:R-:W-:Y:S01]  /*2e60*/  HMMA.16816.F32.BF16 R72, R176.reuse, R34, R64 ;  /* 0x00000022b048723c */ /* 0x040fe20000041840 */
[----:B------:R-:W3:Y:S07]  /*2e70*/  LDSM.16.M88.4 R32, [R0+0x5800] ;  /* 0x005800000020783b */ /* 0x000eee0000000200 */
[C---:B------:R-:W-:Y:S01]  /*2e80*/  HMMA.16816.F32.BF16 R12, R176.reuse, R44, R52 ;  /* 0x0000002cb00c723c */ /* 0x040fe20000041834 */
[----:B------:R-:W4:Y:S07]  /*2e90*/  LDSM.16.M88.4 R52, [R0+0x5000] ;  /* 0x005000000034783b */ /* 0x000f2e0000000200 */
[C---:B------:R-:W-:Y:S08]  /*2ea0*/  HMMA.16816.F32.BF16 R4, R176.reuse, R60, R96 ;  /* 0x0000003cb004723c */ /* 0x040ff00000041860 */
[C---:B------:R-:W-:Y:S08]  /*2eb0*/  HMMA.16816.F32.BF16 R44, R176.reuse, R62, R84 ;  /* 0x0000003eb02c723c */ /* 0x040ff00000041854 */
[C---:B------:R-:W-:Y:S01]  /*2ec0*/  HMMA.16816.F32.BF16 R84, R176.reuse, R28, R24 ;  /* 0x0000001cb054723c */ /* 0x040fe20000041818 */
[----:B------:R-:W-:Y:S07]  /*2ed0*/  LDSM.16.M88.4 R24, [R211+0x6800] ;  /* 0x00680000d318783b */ /* 0x000fee0000000200 */
[----:B------:R-:W-:Y:S01]  /*2ee0*/  HMMA.16816.F32.BF16 R68, R176, R30, R20 ;  /* 0x0000001eb044723c */ /* 0x000fe20000041814 */
[----:B------:R-:W5:Y:S04]  /*2ef0*/  LDSM.16.M88.4 R28, [R211+0x6000] ;  /* 0x00600000d31c783b */ /* 0x000f680000000200 */
[----:B------:R-:W3:Y:S03]  /*2f00*/  LDSM.16.M88.4 R20, [R211+0x7000] ;  /* 0x00700000d314783b */ /* 0x000ee60000000200 */
[C---:B------:R-:W-:Y:S08]  /*2f10*/  HMMA.16816.F32.BF16 R64, R180.reuse, R16, R12 ;  /* 0x00000010b440723c */ /* 0x040ff0000004180c */
[C---:B------:R-:W-:Y:S08]  /*2f20*/  HMMA.16816.F32.BF16 R60, R180.reuse, R18, R8 ;  /* 0x00000012b43c723c */ /* 0x040ff00000041808 */
[C---:B-1----:R-:W-:Y:S08]  /*2f30*/  HMMA.16816.F32.BF16 R16, R180.reuse, R40, R4 ;  /* 0x00000028b410723c */ /* 0x042ff00000041804 */
[C---:B------:R-:W-:Y:S01]  /*2f40*/  HMMA.16816.F32.BF16 R12, R180.reuse, R42, R44 ;  /* 0x0000002ab40c723c */ /* 0x040fe2000004182c */
[----:B------:R-:W1:Y:S07]  /*2f50*/  LDSM.16.M88.4 R40, [R211+0x7800] ;  /* 0x00780000d328783b */ /* 0x000e6e0000000200 */
[C---:B--2---:R-:W-:Y:S01]  /*2f60*/  HMMA.16816.F32.BF16 R8, R180.reuse, R36, R48 ;  /* 0x00000024b408723c */ /* 0x044fe20000041830 */
[----:B------:R-:W-:Y:S07]  /*2f70*/  LDSM.16.M88.4 R48, [R3+0x6000] ;  /* 0x006000000330783b */ /* 0x000fee0000000200 */
[C---:B------:R-:W-:Y:S08]  /*2f80*/  HMMA.16816.F32.BF16 R4, R180.reuse, R38, R76 ;  /* 0x00000026b404723c */ /* 0x040ff0000004184c */
[C---:B------:R-:W-:Y:S08]  /*2f90*/  HMMA.16816.F32.BF16 R36, R180.reuse, R56, R92 ;  /* 0x00000038b424723c */ /* 0x040ff0000004185c */
[C---:B------:R-:W-:Y:S08]  /*2fa0*/  HMMA.16816.F32.BF16 R44, R180.reuse, R58, R80 ;  /* 0x0000003ab42c723c */ /* 0x040ff00000041850 */
[C---:B---3--:R-:W-:Y:S08]  /*2fb0*/  HMMA.16816.F32.BF16 R92, R180.reuse, R32, R84 ;  /* 0x00000020b45c723c */ /* 0x048ff00000041854 */
[C---:B------:R-:W-:Y:S01]  /*2fc0*/  HMMA.16816.F32.BF16 R80, R180.reuse, R34, R68 ;  /* 0x00000022b450723c */ /* 0x040fe20000041844 */
[----:B------:R-:W2:Y:S07]  /*2fd0*/  LDSM.16.M88.4 R32, [R211+0x8000] ;  /* 0x00800000d320783b */ /* 0x000eae0000000200 */
[C---:B----4-:R-:W-:Y:S08]  /*2fe0*/  HMMA.16816.F32.BF16 R56, R180.reuse, R52, R88 ;  /* 0x00000034b438723c */ /* 0x050ff00000041858 */
[----:B------:R-:W-:Y:S01]  /*2ff0*/  HMMA.16816.F32.BF16 R72, R180, R54, R72 ;  /* 0x00000036b448723c */ /* 0x000fe20000041848 */
[----:B------:R-:W3:Y:S07]  /*3000*/  LDSM.16.M88.4 R52, [R211+0x8800] ;  /* 0x00880000d334783b */ /* 0x000eee0000000200 */
[C---:B-----5:R-:W-:Y:S08]  /*3010*/  HMMA.16816.F32.BF16 R88, R184.reuse, R28, R64 ;  /* 0x0000001cb858723c */ /* 0x060ff00000041840 */
[C---:B------:R-:W-:Y:S01]  /*3020*/  HMMA.16816.F32.BF16 R76, R184.reuse, R30, R60 ;  /* 0x0000001eb84c723c */ /* 0x040fe2000004183c */
[----:B------:R-:W4:Y:S07]  /*3030*/  LDSM.16.M88.4 R28, [R3+0x6800] ;  /* 0x00680000031c783b */ /* 0x000f2e0000000200 */
[C---:B------:R-:W-:Y:S08]  /*3040*/  HMMA.16816.F32.BF16 R84, R184.reuse, R24, R16 ;  /* 0x00000018b854723c */ /* 0x040ff00000041810 */
[C---:B------:R-:W-:Y:S01]  /*3050*/  HMMA.16816.F32.BF16 R68, R184.reuse, R26, R12 ;  /* 0x0000001ab844723c */ /* 0x040fe2000004180c */
[----:B------:R-:W5:Y:S07]  /*3060*/  LDSM.16.M88.4 R24, [R3+0x7000] ;  /* 0x007000000318783b */ /* 0x000f6e0000000200 */
[C---:B------:R-:W-:Y:S08]  /*3070*/  HMMA.16816.F32.BF16 R64, R184.reuse, R20, R8 ;  /* 0x00000014b840723c */ /* 0x040ff00000041808 */
[C---:B------:R-:W-:Y:S01]  /*3080*/  HMMA.16816.F32.BF16 R16, R184.reuse, R22, R4 ;  /* 0x00000016b810723c */ /* 0x040fe20000041804 */
[----:B------:R-:W4:Y:S07]  /*3090*/  LDSM.16.M88.4 R20, [R3+0x7800] ;  /* 0x007800000314783b */ /* 0x000f2e0000000200 */
[C---:B-1----:R-:W-:Y:S08]  /*30a0*/  HMMA.16816.F32.BF16 R12, R184.reuse, R40, R36 ;  /* 0x00000028b80c723c */ /* 0x042ff00000041824 */
[C---:B------:R-:W-:Y:S01]  /*30b0*/  HMMA.16816.F32.BF16 R8, R184.reuse, R42, R44 ;  /* 0x0000002ab808723c */ /* 0x040fe2000004182c */
[----:B------:R-:W-:Y:S07]  /*30c0*/  LDSM.16.M88.4 R44, [R3+0x8800] ;  /* 0x00880000032c783b */ /* 0x000fee0000000200 */
[C---:B--2---:R-:W-:Y:S08]  /*30d0*/  HMMA.16816.F32.BF16 R4, R184.reuse, R32, R56 ;  /* 0x00000020b804723c */ /* 0x044ff00000041838 */
[C---:B------:R-:W-:Y:S01]  /*30e0*/  HMMA.16816.F32.BF16 R36, R184.reuse, R34, R72 ;  /* 0x00000022b824723c */ /* 0x040fe20000041848 */
[----:B------:R-:W1:Y:S07]  /*30f0*/  LDSM.16.M88.4 R32, [R3+0x8000] ;  /* 0x008000000320783b */ /* 0x000e6e0000000200 */
[C---:B---3--:R-:W-:Y:S08]  /*3100*/  HMMA.16816.F32.BF16 R40, R184.reuse, R52, R92 ;  /* 0x00000034b828723c */ /* 0x048ff0000004185c */
[----:B------:R-:W-:Y:S01]  /*3110*/  HMMA.16816.F32.BF16 R56, R184, R54, R80 ;  /* 0x00000036b838723c */ /* 0x000fe20000041850 */
[----:B------:R-:W2:Y:S07]  /*3120*/  LDSM.16.M88.4 R52, [R2+0x6000] ;  /* 0x006000000234783b */ /* 0x000eae0000000200 */
[C---:B----4-:R-:W-:Y:S08]  /*3130*/  HMMA.16816.F32.BF16 R80, R188.reuse, R28, R84 ;  /* 0x0000001cbc50723c */ /* 0x050ff00000041854 */
[C---:B------:R-:W-:Y:S08]  /*3140*/  HMMA.16816.F32.BF16 R60, R188.reuse, R48, R88 ;  /* 0x00000030bc3c723c */ /* 0x040ff00000041858 */
[C---:B------:R-:W-:Y:S01]  /*3150*/  HMMA.16816.F32.BF16 R72, R188.reuse, R50, R76 ;  /* 0x00000032bc48723c */ /* 0x040fe2000004184c */
[----:B------:R-:W3:Y:S07]  /*3160*/  LDSM.16.M88.4 R48, [R2+0x6800] ;  /* 0x006800000230783b */ /* 0x000eee0000000200 */
[C---:B-----5:R-:W-:Y:S08]  /*3170*/  HMMA.16816.F32.BF16 R84, R188.reuse, R24, R64 ;  /* 0x00000018bc54723c */ /* 0x060ff00000041840 */
[C---:B------:R-:W-:Y:S01]  /*3180*/  HMMA.16816.F32.BF16 R76, R188.reuse, R30, R68 ;  /* 0x0000001ebc4c723c */ /* 0x040fe20000041844 */
[----:B------:R-:W-:Y:S07]  /*3190*/  LDSM.16.M88.4 R28, [R2+0x8800] ;  /* 0x00880000021c783b */ /* 0x000fee0000000200 */
[C---:B------:R-:W-:Y:S08]  /*31a0*/  HMMA.16816.F32.BF16 R64, R188.reuse, R20, R12 ;  /* 0x00000014bc40723c */ /* 0x040ff0000004180c */
[C---:B------:R-:W-:Y:S01]  /*31b0*/  HMMA.16816.F32.BF16 R88, R188.reuse, R22, R8 ;  /* 0x00000016bc58723c */ /* 0x040fe20000041808 */
[----:B------:R-:W4:Y:S07]  /*31c0*/  LDSM.16.M88.4 R20, [R2+0x7800] ;  /* 0x007800000214783b */ /* 0x000f2e0000000200 */
[C---:B------:R-:W-:Y:S01]  /*31d0*/  HMMA.16816.F32.BF16 R68, R188.reuse, R26, R16 ;  /* 0x0000001abc44723c */ /* 0x040fe20000041810 */
[----:B------:R-:W5:Y:S04]  /*31e0*/  LDSM.16.M88.4 R16, [R2+0x8000] ;  /* 0x008000000210783b */ /* 0x000f680000000200 */
[----:B------:R2:W4:Y:S03]  /*31f0*/  LDSM.16.M88.4 R24, [R2+0x7000] ;  /* 0x007000000218783b */ /* 0x0005260000000200 */
[C---:B-1----:R-:W-:Y:S08]  /*3200*/  HMMA.16816.F32.BF16 R12, R188.reuse, R32, R4 ;  /* 0x00000020bc0c723c */ /* 0x042ff00000041804 */
[C---:B------:R-:W-:Y:S08]  /*3210*/  HMMA.16816.F32.BF16 R8, R188.reuse, R34, R36 ;  /* 0x00000022bc08723c */ /* 0x040ff00000041824 */
[----:B------:R-:W-:Y:S01]  /*3220*/  HMMA.16816.F32.BF16 R4, R188, R44, R40 ;  /* 0x0000002cbc04723c */ /* 0x000fe20000041828 */
[----:B------:R-:W1:Y:S07]  /*3230*/  LDSM.16.M88.4 R40, [R0+0x6000] ;  /* 0x006000000028783b */ /* 0x000e6e0000000200 */
[----:B--2---:R-:W-:Y:S01]  /*3240*/  HMMA.16816.F32.BF16 R36, R192, R52, R60 ;  /* 0x00000034c024723c */ /* 0x004fe2000004183c */
[----:B------:R-:W-:-:S07]  /*3250*/  IMAD.IADD R102, R102, 0x1, R140 ;  /* 0x0000000166667824 */ /* 0x000fce00078e028c */
[----:B---3--:R-:W-:Y:S08]  /*3260*/  HMMA.16816.F32.BF16 R60, R192, R50, R76 ;  /* 0x00000032c03c723c */ /* 0x008ff0000004184c */
[----:B------:R-:W-:Y:S08]  /*3270*/  HMMA.16816.F32.BF16 R32, R188, R46, R56 ;  /* 0x0000002ebc20723c */ /* 0x000ff00000041838 */
[C---:B----4-:R-:W-:Y:S08]  /*3280*/  HMMA.16816.F32.BF16 R76, R192.reuse, R20, R64 ;  /* 0x00000014c04c723c */ /* 0x050ff00000041840 */
[C---:B-----5:R-:W-:Y:S08]  /*3290*/  HMMA.16816.F32.BF16 R64, R192.reuse, R16, R12 ;  /* 0x00000010c040723c */ /* 0x060ff0000004180c */
[C---:B------:R-:W-:Y:S01]  /*32a0*/  HMMA.16816.F32.BF16 R44, R192.reuse, R18, R8 ;  /* 0x00000012c02c723c */ /* 0x040fe20000041808 */
[----:B------:R-:W-:Y:S01]  /*32b0*/  @P2 IMAD.HI.U32 R2, R102, c[0x0][0x2c8], RZ ;  /* 0x0000b20066022a27 */ /* 0x000fe200078e00ff */
[----:B------:R-:W-:Y:S06]  /*32c0*/  LDSM.16.M88.4 R8, [R0+0x8000] ;  /* 0x008000000008783b */ /* 0x000fec0000000200 */
[C---:B------:R-:W-:Y:S01]  /*32d0*/  HMMA.16816.F32.BF16 R16, R192.reuse, R28, R4 ;  /* 0x0000001cc010723c */ /* 0x040fe20000041804 */
[----:B------:R-:W2:Y:S07]  /*32e0*/  LDSM.16.M88.4 R4, [R0+0x7800] ;  /* 0x007800000004783b */ /* 0x000eae0000000200 */
[C---:B------:R-:W-:Y:S01]  /*32f0*/  HMMA.16816.F32.BF16 R56, R192.reuse, R48, R80 ;  /* 0x00000030c038723c */ /* 0x040fe20000041850 */
[----:B------:R-:W-:Y:S07]  /*3300*/  LDSM.16.M88.4 R48, [R0+0x6800] ;  /* 0x006800000030783b */ /* 0x000fee0000000200 */
[C---:B------:R-:W-:Y:S08]  /*3310*/  HMMA.16816.F32.BF16 R52, R192.reuse, R54, R72 ;  /* 0x00000036c034723c */ /* 0x040ff00000041848 */
[C---:B------:R-:W-:Y:S01]  /*3320*/  HMMA.16816.F32.BF16 R80, R192.reuse, R26, R68 ;  /* 0x0000001ac050723c */ /* 0x040fe20000041844 */
[----:B------:R-:W-:Y:S07]  /*3330*/  LDSM.16.M88.4 R68, [R0+0x7000] ;  /* 0x007000000044783b */ /* 0x000fee0000000200 */
[----:B------:R-:W-:Y:S01]  /*3340*/  HMMA.16816.F32.BF16 R72, R192, R22, R88 ;  /* 0x00000016c048723c */ /* 0x000fe20000041858 */
[----:B------:R3:W-:Y:S01]  /*3350*/  LDSM.16.M88.4 R20, [R0+0x8800] ;  /* 0x008800000014783b */ /* 0x0007e20000000200 */
[----:B------:R-:W-:-:S04]  /*3360*/  DEPBAR.LE SB0, 0x2 ;  /* 0x000080800000791a */ /* 0x000fc80000000000 */
[----:B---3--:R-:W-:Y:S01]  /*3370*/  IMAD.MOV.U32 R0, RZ, RZ, R102 ;  /* 0x000000ffff007224 */ /* 0x008fe200078e0066 */
[----:B------:R-:W-:-:S05]  /*3380*/  @P2 SHF.R.U32.HI R0, RZ, c[0x0][0x2cc], R2 ;  /* 0x0000b300ff002a19 */ /* 0x000fca0000011602 */
[----:B------:R-:W-:Y:S04]  /*3390*/  SHFL.IDX PT, R12, R0, RZ, 0x1c1f ;  /* 0x001c1fff000c7589 */ /* 0x000fe800000e0000 */
[----:B------:R3:W4:Y:S01]  /*33a0*/  SHFL.IDX PT, R3, R0, 0x1, 0x1c1f ;  /* 0x003c1f0000037f89 */ /* 0x00072200000e0000 */
[C---:B------:R-:W-:Y:S08]  /*33b0*/  HMMA.16816.F32.BF16 R84, R192.reuse, R24, R84 ;  /* 0x00000018c054723c */ /* 0x040ff00000041854 */
[----:B------:R-:W-:Y:S08]  /*33c0*/  HMMA.16816.F32.BF16 R24, R192, R30, R32 ;  /* 0x0000001ec018723c */ /* 0x000ff00000041820 */
[----:B-1----:R-:W-:Y:S01]  /*33d0*/  HMMA.16816.F32.BF16 R28, R196, R40, R36 ;  /* 0x00000028c41c723c */ /* 0x002fe20000041824 */
[----:B---3--:R-:W-:-:S04]  /*33e0*/  IADD3 R0, R100, c[0x0][0x1d0], RZ ;  /* 0x0000740064007a10 */ /* 0x008fc80007ffe0ff */
[----:B------:R-:W-:-:S03]  /*33f0*/  IADD3 R2, -R101, 0x1, R0 ;  /* 0x0000000165027810 */ /* 0x000fc60007ffe100 */
[----:B------:R-:W-:Y:S01]  /*3400*/  HMMA.16816.F32.BF16 R32, R196, R42, R52 ;  /* 0x0000002ac420723c */ /* 0x000fe20000041834 */
[----:B------:R-:W-:Y:S01]  /*3410*/  IADD3 R2, R2, -c[0x0][0x168], RZ ;  /* 0x80005a0002027a10 */ /* 0x000fe20007ffe0ff */
[----:B------:R-:W-:-:S06]  /*3420*/  IMAD.IADD R0, R0, 0x1, -R101 ;  /* 0x0000000100007824 */ /* 0x000fcc00078e0a65 */
[----:B--2---:R-:W-:Y:S01]  /*3430*/  HMMA.16816.F32.BF16 R76, R196, R4, R76 ;  /* 0x00000004c44c723c */ /* 0x004fe2000004184c */
[----:B----4-:R-:W-:-:S06]  /*3440*/  IMAD.IADD R3, R2, 0x1, R3 ;  /* 0x0000000102037824 */ /* 0x010fcc00078e0203 */
[----:B------:R-:W-:Y:S01]  /*3450*/  IMAD.IADD R4, R2, 0x1, R12 ;  /* 0x0000000102047824 */ /* 0x000fe200078e020c */
[----:B------:R-:W-:Y:S04]  /*3460*/  HMMA.16816.F32.BF16 R36, R196, R48, R56 ;  /* 0x00000030c424723c */ /* 0x000fe80000041838 */
[----:B------:R-:W-:-:S04]  /*3470*/  IMNMX R2, R0, R4, PT ;  /* 0x0000000400027217 */ /* 0x000fc80003800200 */
[C---:B------:R-:W-:Y:S01]  /*3480*/  ISETP.GT.AND P4, PT, R2.reuse, RZ, PT ;  /* 0x000000ff0200720c */ /* 0x040fe20003f84270 */
[----:B------:R-:W-:Y:S01]  /*3490*/  HMMA.16816.F32.BF16 R40, R196, R50, R60 ;  /* 0x00000032c428723c */ /* 0x000fe2000004183c */
[----:B------:R-:W-:Y:S02]  /*34a0*/  ISETP.GT.AND P3, PT, R2, 0x1, PT ;  /* 0x000000010200780c */ /* 0x000fe40003f64270 */
[----:B------:R-:W-:Y:S02]  /*34b0*/  FSEL R5, R28, -INF , P4 ;  /* 0xff8000001c057808 */ /* 0x000fe40002000000 */
[----:B------:R-:W-:-:S03]  /*34c0*/  ISETP.GT.AND P4, PT, R2, 0x8, PT ;  /* 0x000000080200780c */ /* 0x000fc60003f84270 */
[----:B------:R-:W-:Y:S01]  /*34d0*/  HMMA.16816.F32.BF16 R72, R196, R6, R72 ;  /* 0x00000006c448723c */ /* 0x000fe20000041848 */
[----:B------:R-:W-:-:S06]  /*34e0*/  IMNMX R0, R0, R3, PT ;  /* 0x0000000300007217 */ /* 0x000fcc0003800200 */
[----:B------:R-:W-:Y:S01]  /*34f0*/  FSEL R6, R29, -INF , P3 ;  /* 0xff8000001d067808 */ /* 0x000fe20001800000 */
[C---:B------:R-:W-:Y:S01]  /*3500*/  HMMA.16816.F32.BF16 R48, R196.reuse, R68, R84 ;  /* 0x00000044c430723c */ /* 0x040fe20000041854 */
[----:B------:R-:W-:Y:S02]  /*3510*/  ISETP.GT.AND P3, PT, R2, 0x9, PT ;  /* 0x000000090200780c */ /* 0x000fe40003f64270 */
[----:B------:R-:W-:Y:S02]  /*3520*/  FSEL R7, R32, -INF , P4 ;  /* 0xff80000020077808 */ /* 0x000fe40002000000 */
[----:B------:R-:W-:Y:S02]  /*3530*/  FMNMX.FTZ R3, R5, R6, !PT ;  /* 0x0000000605037209 */ /* 0x000fe40007810000 */
[----:B------:R-:W-:Y:S01]  /*3540*/  ISETP.GT.AND P4, PT, R2, 0x10, PT ;  /* 0x000000100200780c */ /* 0x000fe20003f84270 */
[----:B------:R-:W-:Y:S01]  /*3550*/  HMMA.16816.F32.BF16 R64, R196, R8, R64 ;  /* 0x00000008c440723c */ /* 0x000fe20000041840 */
[----:B------:R-:W-:-:S06]  /*3560*/  FMNMX.FTZ R3, R7, R3, !PT ;  /* 0x0000000307037209 */ /* 0x000fcc0007810000 */
[----:B------:R-:W-:Y:S01]  /*3570*/  FSEL R8, R33, -INF , P3 ;  /* 0xff80000021087808 */ /* 0x000fe20001800000 */
[C---:B------:R-:W-:Y:S01]  /*3580*/  HMMA.16816.F32.BF16 R80, R196.reuse, R70, R80 ;  /* 0x00000046c450723c */ /* 0x040fe20000041850 */
[----:B------:R-:W-:Y:S02]  /*3590*/  ISETP.GT.AND P3, PT, R2, 0x11, PT ;  /* 0x000000110200780c */ /* 0x000fe40003f64270 */
[----:B------:R-:W-:Y:S02]  /*35a0*/  FSEL R9, R36, -INF , P4 ;  /* 0xff80000024097808 */ /* 0x000fe40002000000 */
[----:B------:R-:W-:Y:S02]  /*35b0*/  FMNMX.FTZ R3, R8, R3, !PT ;  /* 0x0000000308037209 */ /* 0x000fe40007810000 */
[----:B------:R-:W-:Y:S01]  /*35c0*/  ISETP.GT.AND P1, PT, R0, RZ, PT ;  /* 0x000000ff0000720c */ /* 0x000fe20003f24270 */
[----:B------:R-:W-:Y:S01]  /*35d0*/  HMMA.16816.F32.BF16 R52, R196, R10, R44 ;  /* 0x0000000ac434723c */ /* 0x000fe2000004182c */
[----:B------:R-:W-:-:S02]  /*35e0*/  ISETP.GT.AND P4, PT, R2, 0x18, PT ;  /* 0x000000180200780c */ /* 0x000fc40003f84270 */
[----:B------:R-:W-:-:S04]  /*35f0*/  FMNMX.FTZ R3, R9, R3, !PT ;  /* 0x0000000309037209 */ /* 0x000fc80007810000 */
[----:B------:R-:W-:Y:S02]  /*3600*/  FSEL R10, R37, -INF , P3 ;  /* 0xff800000250a7808 */ /* 0x000fe40001800000 */
[----:B------:R-:W-:Y:S02]  /*3610*/  ISETP.GT.AND P0, PT, R0, 0x1, PT ;  /* 0x000000010000780c */ /* 0x000fe40003f04270 */
[----:B------:R-:W-:Y:S02]  /*3620*/  FSEL R12, R30, -INF , P1 ;  /* 0xff8000001e0c7808 */ /* 0x000fe40000800000 */
[----:B------:R-:W-:Y:S02]  /*3630*/  ISETP.GT.AND P1, PT, R0, 0x8, PT ;  /* 0x000000080000780c */ /* 0x000fe40003f24270 */
[----:B------:R-:W-:Y:S02]  /*3640*/  ISETP.GT.AND P3, PT, R2, 0x19, PT ;  /* 0x000000190200780c */ /* 0x000fe40003f64270 */
[----:B------:R-:W-:-:S02]  /*3650*/  FSEL R11, R40, -INF , P4 ;  /* 0xff800000280b7808 */ /* 0x000fc40002000000 */
[----:B------:R-:W-:Y:S01]  /*3660*/  FMNMX.FTZ R3, R10, R3, !PT ;  /* 0x000000030a037209 */ /* 0x000fe20007810000 */
[----:B------:R-:W-:Y:S01]  /*3670*/  HMMA.16816.F32.BF16 R44, R196, R20, R16 ;  /* 0x00000014c42c723c */ /* 0x000fe20000041810 */
[----:B------:R-:W-:Y:S02]  /*3680*/  FSEL R13, R31, -INF , P0 ;  /* 0xff8000001f0d7808 */ /* 0x000fe40000000000 */
[----:B------:R-:W-:Y:S02]  /*3690*/  ISETP.GT.AND P0, PT, R0, 0x9, PT ;  /* 0x000000090000780c */ /* 0x000fe40003f04270 */
[----:B------:R-:W-:Y:S02]  /*36a0*/  FSEL R14, R34, -INF , P1 ;  /* 0xff800000220e7808 */ /* 0x000fe40000800000 */
[----:B------:R-:W-:Y:S02]  /*36b0*/  FSEL R17, R41, -INF , P3 ;  /* 0xff80000029117808 */ /* 0x000fe40001800000 */
[----:B------:R-:W-:-:S02]  /*36c0*/  ISETP.GT.AND P4, PT, R2, 0x20, PT ;  /* 0x000000200200780c */ /* 0x000fc40003f84270 */
[----:B------:R-:W-:Y:S02]  /*36d0*/  FMNMX.FTZ R3, R11, R3, !PT ;  /* 0x000000030b037209 */ /* 0x000fe40007810000 */
[----:B------:R-:W-:Y:S02]  /*36e0*/  ISETP.GT.AND P1, PT, R0, 0x10, PT ;  /* 0x000000100000780c */ /* 0x000fe40003f24270 */
[----:B------:R-:W-:Y:S02]  /*36f0*/  FSEL R16, R35, -INF , P0 ;  /* 0xff80000023107808 */ /* 0x000fe40000000000 */
[----:B------:R-:W-:Y:S02]  /*3700*/  ISETP.GT.AND P3, PT, R2, 0x21, PT ;  /* 0x000000210200780c */ /* 0x000fe40003f64270 */
[----:B------:R-:W-:Y:S02]  /*3710*/  FSEL R56, R48, -INF , P4 ;  /* 0xff80000030387808 */ /* 0x000fe40002000000 */
[----:B------:R-:W-:-:S02]  /*3720*/  FMNMX.FTZ R3, R17, R3, !PT ;  /* 0x0000000311037209 */ /* 0x000fc40007810000 */
[----:B------:R-:W-:Y:S02]  /*3730*/  ISETP.GT.AND P0, PT, R0, 0x11, PT ;  /* 0x000000110000780c */ /* 0x000fe40003f04270 */
[----:B------:R-:W-:Y:S02]  /*3740*/  FSEL R18, R38, -INF , P1 ;  /* 0xff80000026127808 */ /* 0x000fe40000800000 */
[----:B------:R-:W-:Y:S01]  /*3750*/  ISETP.GT.AND P1, PT, R0, 0x18, PT ;  /* 0x000000180000780c */ /* 0x000fe20003f24270 */
[----:B------:R-:W-:Y:S01]  /*3760*/  HMMA.16816.F32.BF16 R20, R196, R22, R24 ;  /* 0x00000016c414723c */ /* 0x000fe20000041818 */
[----:B------:R-:W-:Y:S02]  /*3770*/  FSEL R59, R49, -INF , P3 ;  /* 0xff800000313b7808 */ /* 0x000fe40001800000 */
[----:B------:R-:W-:Y:S02]  /*3780*/  ISETP.GT.AND P4, PT, R2, 0x28, PT ;  /* 0x000000280200780c */ /* 0x000fe40003f84270 */
[----:B------:R-:W-:-:S02]  /*3790*/  FMNMX.FTZ R3, R56, R3, !PT ;  /* 0x0000000338037209 */ /* 0x000fc40007810000 */
[----:B------:R-:W-:Y:S02]  /*37a0*/  FSEL R19, R39, -INF , P0 ;  /* 0xff80000027137808 */ /* 0x000fe40000000000 */
[----:B------:R-:W-:Y:S02]  /*37b0*/  ISETP.GT.AND P0, PT, R0, 0x19, PT ;  /* 0x000000190000780c */ /* 0x000fe40003f04270 */
[----:B------:R-:W-:Y:S02]  /*37c0*/  FSEL R24, R42, -INF , P1 ;  /* 0xff8000002a187808 */ /* 0x000fe40000800000 */
[----:B------:R-:W-:Y:S02]  /*37d0*/  ISETP.GT.AND P1, PT, R0, 0x20, PT ;  /* 0x000000200000780c */ /* 0x000fe40003f24270 */
[----:B------:R-:W-:Y:S02]  /*37e0*/  ISETP.GT.AND P3, PT, R2, 0x29, PT ;  /* 0x000000290200780c */ /* 0x000fe40003f64270 */
[----:B------:R-:W-:-:S02]  /*37f0*/  FSEL R58, R80, -INF , P4 ;  /* 0xff800000503a7808 */ /* 0x000fc40002000000 */
[----:B------:R-:W-:Y:S02]  /*3800*/  FMNMX.FTZ R3, R59, R3, !PT ;  /* 0x000000033b037209 */ /* 0x000fe40007810000 */
[----:B------:R-:W-:Y:S01]  /*3810*/  FSEL R25, R43, -INF , P0 ;  /* 0xff8000002b197808 */ /* 0x000fe20000000000 */
[----:B------:R-:W-:Y:S01]  /*3820*/  BAR.SYNC.DEFER_BLOCKING 0x0 ;  /* 0x0000000000007b1d */ /* 0x000fe20000010000 */
[----:B------:R-:W-:Y:S02]  /*3830*/  ISETP.GT.AND P0, PT, R0, 0x21, PT ;  /* 0x000000210000780c */ /* 0x000fe40003f04270 */
[----:B------:R-:W-:Y:S02]  /*3840*/  FSEL R85, R50, -INF , P1 ;  /* 0xff80000032557808 */ /* 0x000fe40000800000 */
[----:B------:R-:W-:Y:S02]  /*3850*/  ISETP.GT.AND P1, PT, R2, 0x30, PT ;  /* 0x000000300200780c */ /* 0x000fe40003f24270 */
[----:B------:R-:W-:-:S02]  /*3860*/  FSEL R57, R81, -INF , P3 ;  /* 0xff80000051397808 */ /* 0x000fc40001800000 */
[----:B------:R-:W-:Y:S02]  /*3870*/  FMNMX.FTZ R3, R58, R3, !PT ;  /* 0x000000033a037209 */ /* 0x000fe40007810000 */
[----:B------:R-:W-:Y:S02]  /*3880*/  FMNMX.FTZ R4, R12, R13, !PT ;  /* 0x0000000d0c047209 */ /* 0x000fe40007810000 */
[----:B------:R-:W-:Y:S02]  /*3890*/  FSEL R84, R51, -INF , P0 ;  /* 0xff80000033547808 */ /* 0x000fe40000000000 */
[----:B------:R-:W-:Y:S02]  /*38a0*/  ISETP.GT.AND P0, PT, R2, 0x31, PT ;  /* 0x000000310200780c */ /* 0x000fe40003f04270 */
[----:B------:R-:W-:Y:S02]  /*38b0*/  FSEL R61, R76, -INF , P1 ;  /* 0xff8000004c3d7808 */ /* 0x000fe40000800000 */
[----:B------:R-:W-:-:S02]  /*38c0*/  FMNMX.FTZ R3, R57, R3, !PT ;  /* 0x0000000339037209 */ /* 0x000fc40007810000 */
[----:B------:R-:W-:Y:S02]  /*38d0*/  FMNMX.FTZ R4, R14, R4, !PT ;  /* 0x000000040e047209 */ /* 0x000fe40007810000 */
[----:B------:R-:W-:Y:S01]  /*38e0*/  ISETP.GT.AND P5, PT, R2, 0x38, PT ;  /* 0x000000380200780c */ /* 0x000fe20003fa4270 */
[----:B------:R-:W-:Y:S01]  /*38f0*/  LDSM.16.MT88.4 R48, [R212] ;  /* 0x00000000d430783b */ /* 0x000fe20000004200 */
[----:B------:R-:W-:Y:S02]  /*3900*/  FSEL R60, R77, -INF , P0 ;  /* 0xff8000004d3c7808 */ /* 0x000fe40000000000 */
[----:B------:R-:W-:Y:S01]  /*3910*/  FMNMX.FTZ R3, R61, R3, !PT ;  /* 0x000000033d037209 */ /* 0x000fe20007810000 */
[----:B------:R-:W-:Y:S01]  /*3920*/  STL [R1+0x3c], R102 ;  /* 0x00003c6601007387 */ /* 0x000fe20000100800 */
[----:B------:R-:W-:Y:S02]  /*3930*/  FMNMX.FTZ R4, R16, R4, !PT ;  /* 0x0000000410047209 */ /* 0x000fe40007810000 */
        /* <DEDUP_REMOVED lines=8> */
[----:B------:R-:W-:-:S02]  /*39c0*/  ISETP.GT.AND P1, PT, R2, 0x41, PT ;  /* 0x000000410200780c */ /* 0x000fc40003f24270 */
[----:B------:R-:W-:Y:S02]  /*39d0*/  FMNMX.FTZ R4, R19, R4, !PT ;  /* 0x0000000413047209 */ /* 0x000fe40007810000 */
[----:B------:R-:W-:Y:S02]  /*39e0*/  FSEL R86, R64, -INF , P3 ;  /* 0xff80000040567808 */ /* 0x000fe40001800000 */
[----:B------:R-:W-:Y:S02]  /*39f0*/  FMNMX.FTZ R3, R87, R3, !PT ;  /* 0x0000000357037209 */ /* 0x000fe40007810000 */
[----:B------:R-:W-:Y:S02]  /*3a00*/  FSEL R96, R65, -INF , P1 ;  /* 0xff80000041607808 */ /* 0x000fe40000800000 */
[----:B------:R-:W-:Y:S02]  /*3a10*/  FMNMX.FTZ R4, R24, R4, !PT ;  /* 0x0000000418047209 */ /* 0x000fe40007810000 */
[----:B------:R-:W-:-:S02]  /*3a20*/  ISETP.GT.AND P0, PT, R2, 0x48, PT ;  /* 0x000000480200780c */ /* 0x000fc40003f04270 */
[----:B------:R-:W-:Y:S02]  /*3a30*/  ISETP.GT.AND P1, PT, R0, 0x28, PT ;  /* 0x000000280000780c */ /* 0x000fe40003f24270 */
[----:B------:R-:W-:Y:S02]  /*3a40*/  FMNMX.FTZ R3, R86, R3, !PT ;  /* 0x0000000356037209 */ /* 0x000fe40007810000 */
[----:B------:R-:W-:Y:S02]  /*3a50*/  FMNMX.FTZ R4, R25, R4, !PT ;  /* 0x0000000419047209 */ /* 0x000fe40007810000 */
[----:B------:R-:W-:Y:S02]  /*3a60*/  FSEL R99, R52, -INF , P0 ;  /* 0xff80000034637808 */ /* 0x000fe40000000000 */
[----:B------:R-:W-:Y:S02]  /*3a70*/  FSEL R63, R82, -INF , P1 ;  /* 0xff800000523f7808 */ /* 0x000fe40000800000 */
[----:B------:R-:W-:-:S02]  /*3a80*/  ISETP.GT.AND P6, PT, R2, 0x49, PT ;  /* 0x000000490200780c */ /* 0x000fc40003fc4270 */
[C---:B------:R-:W-:Y:S02]  /*3a90*/  ISETP.GT.AND P5, PT, R2.reuse, 0x50, PT ;  /* 0x000000500200780c */ /* 0x040fe40003fa4270 */
[C---:B------:R-:W-:Y:S02]  /*3aa0*/  ISETP.GT.AND P4, PT, R2.reuse, 0x51, PT ;  /* 0x000000510200780c */ /* 0x040fe40003f84270 */
[----:B------:R-:W-:Y:S02]  /*3ab0*/  ISETP.GT.AND P3, PT, R2, 0x58, PT ;  /* 0x000000580200780c */ /* 0x000fe40003f64270 */
[----:B------:R-:W-:Y:S02]  /*3ac0*/  ISETP.GT.AND P0, PT, R0, 0x29, PT ;  /* 0x000000290000780c */ /* 0x000fe40003f04270 */
[----:B------:R-:W-:Y:S02]  /*3ad0*/  ISETP.GT.AND P1, PT, R2, 0x59, PT ;  /* 0x000000590200780c */ /* 0x000fe40003f24270 */
[----:B------:R-:W-:-:S02]  /*3ae0*/  FMNMX.FTZ R2, R96, R3, !PT ;  /* 0x0000000360027209 */ /* 0x000fc40007810000 */
[----:B------:R-:W-:Y:S02]  /*3af0*/  FMNMX.FTZ R3, R85, R4, !PT ;  /* 0x0000000455037209 */ /* 0x000fe40007810000 */
[----:B------:R-:W-:Y:S02]  /*3b00*/  FSEL R64, R83, -INF , P0 ;  /* 0xff80000053407808 */ /* 0x000fe40000000000 */
[----:B------:R-:W-:Y:S02]  /*3b10*/  FSEL R83, R53, -INF , P6 ;  /* 0xff80000035537808 */ /* 0x000fe40003000000 */
[----:B------:R-:W-:Y:S02]  /*3b20*/  FMNMX.FTZ R2, R99, R2, !PT ;  /* 0x0000000263027209 */ /* 0x000fe40007810000 */
[----:B------:R-:W-:Y:S02]  /*3b30*/  FMNMX.FTZ R3, R84, R3, !PT ;  /* 0x0000000354037209 */ /* 0x000fe40007810000 */
        /* <DEDUP_REMOVED lines=9> */
[----:B------:R-:W-:Y:S02]  /*3bd0*/  FMNMX.FTZ R141, R107, R2, !PT ;  /* 0x000000026b8d7209 */ /* 0x000fe40007810000 */
[----:B------:R-:W-:Y:S02]  /*3be0*/  FSEL R81, R79, -INF , P5 ;  /* 0xff8000004f517808 */ /* 0x000fe40002800000 */
[----:B------:R-:W-:Y:S02]  /*3bf0*/  ISETP.GT.AND P0, PT, R0, 0x38, PT ;  /* 0x000000380000780c */ /* 0x000fe40003f04270 */
[----:B------:R-:W-:-:S02]  /*3c00*/  FMNMX.FTZ R2, R65, R3, !PT ;  /* 0x0000000341027209 */ /* 0x000fc40007810000 */
[----:B------:R-:W-:Y:S02]  /*3c10*/  FSEL R106, R20, -INF , P3 ;  /* 0xff800000146a7808 */ /* 0x000fe40001800000 */
[----:B------:R-:W-:Y:S02]  /*3c20*/  FSEL R111, R21, -INF , P1 ;  /* 0xff800000156f7808 */ /* 0x000fe40000800000 */
[----:B------:R-:W-:Y:S02]  /*3c30*/  ISETP.GT.AND P1, PT, R0, 0x39, PT ;  /* 0x000000390000780c */ /* 0x000fe40003f24270 */
[----:B------:R-:W-:Y:S02]  /*3c40*/  FSEL R80, R74, -INF , P0 ;  /* 0xff8000004a507808 */ /* 0x000fe40000000000 */
[----:B------:R-:W-:Y:S02]  /*3c50*/  FMNMX.FTZ R2, R81, R2, !PT ;  /* 0x0000000251027209 */ /* 0x000fe40007810000 */
[----:B------:R-:W-:-:S02]  /*3c60*/  FMNMX.FTZ R141, R106, R141, !PT ;  /* 0x0000008d6a8d7209 */ /* 0x000fc40007810000 */
[----:B------:R-:W-:Y:S02]  /*3c70*/  FSEL R82, R75, -INF , P1 ;  /* 0xff8000004b527808 */ /* 0x000fe40000800000 */
[----:B------:R-:W-:Y:S02]  /*3c80*/  ISETP.GT.AND P1, PT, R0, 0x40, PT ;  /* 0x000000400000780c */ /* 0x000fe40003f24270 */
[----:B------:R-:W-:Y:S02]  /*3c90*/  FMNMX.FTZ R2, R80, R2, !PT ;  /* 0x0000000250027209 */ /* 0x000fe40007810000 */
[----:B------:R-:W-:Y:S02]  /*3ca0*/  FMNMX.FTZ R141, R111, R141, !PT ;  /* 0x0000008d6f8d7209 */ /* 0x000fe40007810000 */
[----:B------:R-:W-:Y:S02]  /*3cb0*/  ISETP.GT.AND P0, PT, R0, 0x41, PT ;  /* 0x000000410000780c */ /* 0x000fe40003f04270 */
[----:B------:R-:W-:-:S02]  /*3cc0*/  FSEL R66, R66, -INF , P1 ;  /* 0xff80000042427808 */ /* 0x000fc40000800000 */
[----:B------:R-:W-:Y:S01]  /*3cd0*/  FMNMX.FTZ R2, R82, R2, !PT ;  /* 0x0000000252027209 */ /* 0x000fe20007810000 */
[----:B------:R-:W1:Y:S01]  /*3ce0*/  SHFL.BFLY PT, R3, R141, 0x2, 0x1f ;  /* 0x0c401f008d037f89 */ /* 0x000e6200000e0000 */
[----:B------:R-:W-:Y:S02]  /*3cf0*/  FSEL R67, R67, -INF , P0 ;  /* 0xff80000043437808 */ /* 0x000fe40000000000 */
[----:B------:R-:W-:Y:S02]  /*3d00*/  ISETP.GT.AND P1, PT, R0, 0x48, PT ;  /* 0x000000480000780c */ /* 0x000fe40003f24270 */
[----:B------:R-:W-:Y:S02]  /*3d10*/  FMNMX.FTZ R2, R66, R2, !PT ;  /* 0x0000000242027209 */ /* 0x000fe40007810000 */
[----:B------:R-:W-:Y:S02]  /*3d20*/  ISETP.GT.AND P0, PT, R0, 0x49, PT ;  /* 0x000000490000780c */ /* 0x000fe40003f04270 */
[----:B------:R-:W-:-:S02]  /*3d30*/  FSEL R97, R54, -INF , P1 ;  /* 0xff80000036617808 */ /* 0x000fc40000800000 */
[----:B------:R-:W-:Y:S02]  /*3d40*/  FMNMX.FTZ R2, R67, R2, !PT ;  /* 0x0000000243027209 */ /* 0x000fe40007810000 */
[----:B------:R-:W-:Y:S02]  /*3d50*/  FSEL R98, R55, -INF , P0 ;  /* 0xff80000037627808 */ /* 0x000fe40000000000 */
[C---:B------:R-:W-:Y:S02]  /*3d60*/  ISETP.GT.AND P1, PT, R0.reuse, 0x50, PT ;  /* 0x000000500000780c */ /* 0x040fe40003f24270 */
        /* <DEDUP_REMOVED lines=10> */
[----:B-1----:R-:W-:Y:S02]  /*3e10*/  FMNMX.FTZ R141, R141, R3, !PT ;  /* 0x000000038d8d7209 */ /* 0x002fe40007810000 */
[----:B------:R-:W-:Y:S02]  /*3e20*/  FSEL R109, R23, -INF , P0 ;  /* 0xff800000176d7808 */ /* 0x000fe40000000000 */
[----:B------:R-:W-:Y:S01]  /*3e30*/  FMNMX.FTZ R140, R108, R140, !PT ;  /* 0x0000008c6c8c7209 */ /* 0x000fe20007810000 */
[----:B------:R-:W1:Y:S03]  /*3e40*/  SHFL.BFLY PT, R0, R141, 0x1, 0x1f ;  /* 0x0c201f008d007f89 */ /* 0x000e6600000e0000 */
[----:B------:R-:W-:-:S05]  /*3e50*/  FMNMX.FTZ R140, R109, R140, !PT ;  /* 0x0000008c6d8c7209 */ /* 0x000fca0007810000 */
[----:B------:R-:W2:Y:S01]  /*3e60*/  SHFL.BFLY PT, R3, R140, 0x2, 0x1f ;  /* 0x0c401f008c037f89 */ /* 0x000ea200000e0000 */
[----:B-1----:R-:W-:-:S04]  /*3e70*/  FMNMX.FTZ R141, R141, R0, !PT ;  /* 0x000000008d8d7209 */ /* 0x002fc80007810000 */
[C---:B------:R-:W-:Y:S01]  /*3e80*/  FSETP.NEU.FTZ.AND P0, PT, R141.reuse, -INF , PT ;  /* 0xff8000008d00780b */ /* 0x040fe20003f1d000 */
[----:B------:R-:W-:Y:S01]  /*3e90*/  FMUL.FTZ R2, R141, c[0x0][0x2d0] ;  /* 0x0000b4008d027a20 */ /* 0x000fe20000410000 */
[----:B--2---:R-:W-:-:S04]  /*3ea0*/  FMNMX.FTZ R140, R140, R3, !PT ;  /* 0x000000038c8c7209 */ /* 0x004fc80007810000 */
[----:B------:R-:W-:Y:S01]  /*3eb0*/  FSEL R2, R2, RZ, P0 ;  /* 0x000000ff02027208 */ /* 0x000fe20000000000 */
[----:B------:R-:W1:Y:S04]  /*3ec0*/  SHFL.BFLY PT, R3, R140, 0x1, 0x1f ;  /* 0x0c201f008c037f89 */ /* 0x000e6800000e0000 */
[----:B------:R-:W-:-:S04]  /*3ed0*/  FFMA.FTZ R0, R5, c[0x0][0x2d0], -R2 ;  /* 0x0000b40005007a23 */ /* 0x000fc80000010802 */
[----:B------:R2:W-:Y:S02]  /*3ee0*/  MUFU.EX2 R149, R0 ;  /* 0x0000000000957308 */ /* 0x0005e40000000800 */
[----:B--2---:R-:W-:-:S06]  /*3ef0*/  FFMA.FTZ R0, R6, c[0x0][0x2d0], -R2 ;  /* 0x0000b40006007a23 */ /* 0x004fcc0000010802 */
[----:B------:R2:W3:Y:S01]  /*3f00*/  MUFU.EX2 R148, R0 ;  /* 0x0000000000947308 */ /* 0x0004e20000000800 */
[----:B-1----:R-:W-:Y:S01]  /*3f10*/  FMNMX.FTZ R140, R140, R3, !PT ;  /* 0x000000038c8c7209 */ /* 0x002fe20007810000 */
[----:B--2---:R-:W-:-:S06]  /*3f20*/  FFMA.FTZ R0, R7, c[0x0][0x2d0], -R2 ;  /* 0x0000b40007007a23 */ /* 0x004fcc0000010802 */
[----:B------:R1:W-:Y:S01]  /*3f30*/  MUFU.EX2 R150, R0 ;  /* 0x0000000000967308 */ /* 0x0003e20000000800 */
[----:B------:R-:W-:Y:S01]  /*3f40*/  FSETP.NEU.FTZ.AND P0, PT, R140, -INF , PT ;  /* 0xff8000008c00780b */ /* 0x000fe20003f1d000 */
[----:B-1----:R-:W-:-:S06]  /*3f50*/  FFMA.FTZ R0, R8, c[0x0][0x2d0], -R2 ;  /* 0x0000b40008007a23 */ /* 0x002fcc0000010802 */
[----:B------:R1:W2:Y:S01]  /*3f60*/  MUFU.EX2 R202, R0 ;  /* 0x0000000000ca7308 */ /* 0x0002a20000000800 */
[--C-:B------:R-:W-:Y:S02]  /*3f70*/  FFMA.FTZ R3, R10, c[0x0][0x2d0], -R2.reuse ;  /* 0x0000b4000a037a23 */ /* 0x100fe40000010802 */
[----:B-1----:R-:W-:-:S05]  /*3f80*/  FFMA.FTZ R0, R9, c[0x0][0x2d0], -R2 ;  /* 0x0000b40009007a23 */ /* 0x002fca0000010802 */
[----:B------:R1:W-:Y:S02]  /*3f90*/  MUFU.EX2 R201, R0 ;  /* 0x0000000000c97308 */ /* 0x0003e40000000800 */
[----:B-1----:R-:W-:-:S05]  /*3fa0*/  FMUL.FTZ R0, R140, c[0x0][0x2d0] ;  /* 0x0000b4008c007a20 */ /* 0x002fca0000410000 */
[----:B------:R-:W-:Y:S01]  /*3fb0*/  FSEL R0, R0, RZ, P0 ;  /* 0x000000ff00007208 */ /* 0x000fe20000000000 */
[----:B------:R1:W-:Y:S04]  /*3fc0*/  MUFU.EX2 R204, R3 ;  /* 0x0000000300cc7308 */ /* 0x0003e80000000800 */
[----:B------:R-:W-:-:S04]  /*3fd0*/  FFMA.FTZ R4, R12, c[0x0][0x2d0], -R0 ;  /* 0x0000b4000c047a23 */ /* 0x000fc80000010800 */
[----:B------:R4:W-:Y:S01]  /*3fe0*/  MUFU.EX2 R143, R4 ;  /* 0x00000004008f7308 */ /* 0x0009e20000000800 */
[----:B-1----:R-:W-:-:S07]  /*3ff0*/  FFMA.FTZ R3, R11, c[0x0][0x2d0], -R2 ;  /* 0x0000b4000b037a23 */ /* 0x002fce0000010802 */
[----:B------:R1:W-:Y:S01]  /*4000*/  MUFU.EX2 R205, R3 ;  /* 0x0000000300cd7308 */ /* 0x0003e20000000800 */
[----:B----4-:R-:W-:-:S07]  /*4010*/  FFMA.FTZ R4, R13, c[0x0][0x2d0], -R0 ;  /* 0x0000b4000d047a23 */ /* 0x010fce0000010800 */
[----:B------:R4:W5:Y:S01]  /*4020*/  MUFU.EX2 R142, R4 ;  /* 0x00000004008e7308 */ /* 0x0009620000000800 */
[----:B-1----:R-:W-:-:S05]  /*4030*/  IMAD.IADD R3, R212, 0x1, R209 ;  /* 0x00000001d4037824 */ /* 0x002fca00078e02d1 */
[----:B------:R-:W1:Y:S01]  /*4040*/  LDSM.16.MT88.4 R8, [R3] ;  /* 0x000000000308783b */ /* 0x000e620000004200 */
[----:B----4-:R-:W-:-:S03]  /*4050*/  FFMA.FTZ R4, R14, c[0x0][0x2d0], -R0 ;  /* 0x0000b4000e047a23 */ /* 0x010fc60000010800 */
[----:B------:R-:W-:Y:S04]  /*4060*/  LDSM.16.MT88.4 R44, [R3+0x3800] ;  /* 0x00380000032c783b */ /* 0x000fe80000004200 */
[----:B------:R-:W4:Y:S01]  /*4070*/  LDSM.16.MT88.4 R12, [R3+0x3000] ;  /* 0x00300000030c783b */ /* 0x000f220000004200 */
[----:B------:R5:W-:Y:S01]  /*4080*/  MUFU.EX2 R144, R4 ;  /* 0x0000000400907308 */ /* 0x000be20000000800 */
[----:B---3--:R-:W-:Y:S02]  /*4090*/  F2FP.BF16.PACK_AB R20, R148, R149 ;  /* 0x000000959414723e */ /* 0x008fe400000010ff */
[----:B--2---:R-:W-:Y:S01]  /*40a0*/  F2FP.BF16.PACK_AB R22, R202, R150 ;  /* 0x00000096ca16723e */ /* 0x004fe200000010ff */
[----:B------:R-:W2:Y:S01]  /*40b0*/  LDSM.16.MT88.4 R32, [R3+0x800] ;  /* 0x000800000320783b */ /* 0x000ea20000004200 */
[----:B-----5:R-:W-:-:S03]  /*40c0*/  F2FP.BF16.PACK_AB R21, R142, R143 ;  /* 0x0000008f8e15723e */ /* 0x020fc600000010ff */
[----:B------:R-:W3:Y:S04]  /*40d0*/  LDSM.16.MT88.4 R36, [R3+0x6000] ;  /* 0x006000000324783b */ /* 0x000ee80000004200 */
[----:B------:R-:W5:Y:S01]  /*40e0*/  LDSM.16.MT88.4 R52, [R3+0x6800] ;  /* 0x006800000334783b */ /* 0x000f620000004200 */
[----:B------:R-:W-:-:S03]  /*40f0*/  FFMA.FTZ R4, R16, c[0x0][0x2d0], -R0 ;  /* 0x0000b40010047a23 */ /* 0x000fc60000010800 */
[----:B------:R-:W-:Y:S01]  /*4100*/  LDSM.16.MT88.4 R136, [R3+0x5800] ;  /* 0x005800000388783b */ /* 0x000fe20000004200 */
[----:B------:R1:W1:Y:S02]  /*4110*/  MUFU.EX2 R146, R4 ;  /* 0x0000000400927308 */ /* 0x0002640000000800 */
[----:B-1----:R-:W-:-:S06]  /*4120*/  FFMA.FTZ R4, R17, c[0x0][0x2d0], -R2 ;  /* 0x0000b40011047a23 */ /* 0x002fcc0000010802 */
[----:B------:R1:W-:Y:S01]  /*4130*/  MUFU.EX2 R206, R4 ;  /* 0x0000000400ce7308 */ /* 0x0003e20000000800 */
[----:B------:R-:W-:Y:S01]  /*4140*/  F2FP.BF16.PACK_AB R23, R146, R144 ;  /* 0x000000909217723e */ /* 0x000fe200000010ff */
[----:B-1----:R-:W-:-:S06]  /*4150*/  FFMA.FTZ R4, R18, c[0x0][0x2d0], -R0 ;  /* 0x0000b40012047a23 */ /* 0x002fcc0000010800 */
[----:B------:R1:W-:Y:S02]  /*4160*/  MUFU.EX2 R145, R4 ;  /* 0x0000000400917308 */ /* 0x0003e40000000800 */
[----:B-1----:R-:W-:-:S06]  /*4170*/  FFMA.FTZ R4, R19, c[0x0][0x2d0], -R0 ;  /* 0x0000b40013047a23 */ /* 0x002fcc0000010800 */
[----:B------:R1:W1:Y:S02]  /*4180*/  MUFU.EX2 R151, R4 ;  /* 0x0000000400977308 */ /* 0x0002640000000800 */
[----:B-1----:R-:W-:-:S06]  /*4190*/  FFMA.FTZ R4, R24, c[0x0][0x2d0], -R0 ;  /* 0x0000b40018047a23 */ /* 0x002fcc0000010800 */
[----:B------:R1:W-:Y:S01]  /*41a0*/  MUFU.EX2 R200, R4 ;  /* 0x0000000400c87308 */ /* 0x0003e20000000800 */
[----:B------:R-:W-:Y:S01]  /*41b0*/  HMMA.16816.F32.BF16 R28, R20, R8, RZ ;  /* 0x00000008141c723c */ /* 0x000fe200000418ff */
[----:B-1----:R-:W-:-:S06]  /*41c0*/  FFMA.FTZ R4, R25, c[0x0][0x2d0], -R0 ;  /* 0x0000b40019047a23 */ /* 0x002fcc0000010800 */
[----:B------:R1:W1:Y:S01]  /*41d0*/  MUFU.EX2 R203, R4 ;  /* 0x0000000400cb7308 */ /* 0x0002620000000800 */
[C---:B----4-:R-:W-:Y:S08]  /*41e0*/  HMMA.16816.F32.BF16 R24, R20.reuse, R14, RZ ;  /* 0x0000000e1418723c */ /* 0x050ff000000418ff */
[----:B-1----:R-:W-:Y:S01]  /*41f0*/  HMMA.16816.F32.BF16 R4, R20, R12, RZ ;  /* 0x0000000c1404723c */ /* 0x002fe200000418ff */
[----:B------:R-:W-:-:S07]  /*4200*/  F2FP.BF16.PACK_AB R16, R204, R201 ;  /* 0x000000c9cc10723e */ /* 0x000fce00000010ff */
[----:B------:R-:W-:Y:S01]  /*4210*/  HMMA.16816.F32.BF16 R8, R20, R10, RZ ;  /* 0x0000000a1408723c */ /* 0x000fe200000418ff */
[----:B------:R-:W-:Y:S02]  /*4220*/  F2FP.BF16.PACK_AB R17, R151, R145 ;  /* 0x000000919711723e */ /* 0x000fe400000010ff */
[----:B------:R-:W-:Y:S02]  /*4230*/  F2FP.BF16.PACK_AB R18, R206, R205 ;  /* 0x000000cdce12723e */ /* 0x000fe400000010ff */
[----:B------:R-:W-:-:S07]  /*4240*/  F2FP.BF16.PACK_AB R19, R203, R200 ;  /* 0x000000c8cb13723e */ /* 0x000fce00000010ff */
[C---:B------:R-:W-:Y:S08]  /*4250*/  HMMA.16816.F32.BF16 R76, R16.reuse, R46, R24 ;  /* 0x0000002e104c723c */ /* 0x040ff00000041818 */
[C---:B------:R-:W-:Y:S08]  /*4260*/  HMMA.16816.F32.BF16 R100, R16.reuse, R44, R4 ;  /* 0x0000002c1064723c */ /* 0x040ff00000041804 */
[C---:B--2---:R-:W-:Y:S01]  /*4270*/  HMMA.16816.F32.BF16 R92, R16.reuse, R32, R28 ;  /* 0x00000020105c723c */ /* 0x044fe2000004181c */
[--C-:B------:R-:W-:Y:S01]  /*4280*/  FFMA.FTZ R4, R56, c[0x0][0x2d0], -R2.reuse ;  /* 0x0000b40038047a23 */ /* 0x100fe20000010802 */
[----:B------:R-:W-:Y:S03]  /*4290*/  LDSM.16.MT88.4 R44, [R213+0x800] ;  /* 0x00080000d52c783b */ /* 0x000fe60000004200 */
[----:B------:R1:W-:Y:S03]  /*42a0*/  MUFU.EX2 R27, R4 ;  /* 0x00000004001b7308 */ /* 0x0003e60000000800 */
[----:B------:R-:W-:Y:S01]  /*42b0*/  HMMA.16816.F32.BF16 R88, R16, R34, R8 ;  /* 0x000000221058723c */ /* 0x000fe20000041808 */
[----:B------:R-:W2:Y:S01]  /*42c0*/  LDSM.16.MT88.4 R32, [R213] ;  /* 0x00000000d520783b */ /* 0x000ea20000004200 */
[----:B-1----:R-:W-:-:S04]  /*42d0*/  FFMA.FTZ R4, R59, c[0x0][0x2d0], -R2 ;  /* 0x0000b4003b047a23 */ /* 0x002fc80000010802 */
[----:B------:R1:W-:Y:S02]  /*42e0*/  MUFU.EX2 R147, R4 ;  /* 0x0000000400937308 */ /* 0x0003e40000000800 */
[----:B---3--:R-:W-:Y:S01]  /*42f0*/  HMMA.16816.F32.BF16 R12, R20, R38, RZ ;  /* 0x00000026140c723c */ /* 0x008fe200000418ff */
[----:B-1----:R-:W-:-:S05]  /*4300*/  FFMA.FTZ R4, R58, c[0x0][0x2d0], -R2 ;  /* 0x0000b4003a047a23 */ /* 0x002fca0000010802 */
[----:B------:R1:W-:Y:S02]  /*4310*/  MUFU.EX2 R120, R4 ;  /* 0x0000000400787308 */ /* 0x0003e40000000800 */
[C---:B------:R-:W-:Y:S01]  /*4320*/  HMMA.16816.F32.BF16 R8, R20.reuse, R36, RZ ;  /* 0x000000241408723c */ /* 0x040fe200000418ff */
[----:B------:R-:W-:Y:S01]  /*4330*/  IMAD.IADD R24, R209, 0x1, R213 ;  /* 0x00000001d1187824 */ /* 0x000fe200078e02d5 */
[----:B------:R-:W-:Y:S04]  /*4340*/  LDSM.16.MT88.4 R36, [R3+0x1000] ;  /* 0x001000000324783b */ /* 0x000fe80000004200 */
[----:B------:R-:W3:Y:S02]  /*4350*/  LDSM.16.MT88.4 R116, [R24] ;  /* 0x000000001874783b */ /* 0x000ee40000004200 */
[----:B------:R-:W-:Y:S02]  /*4360*/  HMMA.16816.F32.BF16 R28, R20, R48, RZ ;  /* 0x00000030141c723c */ /* 0x000fe400000418ff */
[----:B------:R-:W-:Y:S01]  /*4370*/  LDSM.16.MT88.4 R112, [R24+0x800] ;  /* 0x000800001870783b */ /* 0x000fe20000004200 */
[----:B-1----:R-:W-:-:S05]  /*4380*/  FFMA.FTZ R4, R57, c[0x0][0x2d0], -R2 ;  /* 0x0000b40039047a23 */ /* 0x002fca0000010802 */
[----:B-----5:R-:W-:Y:S01]  /*4390*/  HMMA.16816.F32.BF16 R72, R16, R54, R12 ;  /* 0x000000361048723c */ /* 0x020fe2000004180c */
[----:B------:R-:W-:Y:S01]  /*43a0*/  LDSM.16.MT88.4 R56, [R3+0x7000] ;  /* 0x007000000338783b */ /* 0x000fe20000004200 */
[----:B------:R1:W4:Y:S02]  /*43b0*/  MUFU.EX2 R123, R4 ;  /* 0x00000004007b7308 */ /* 0x0003240000000800 */
[----:B-1----:R-:W-:-:S06]  /*43c0*/  FFMA.FTZ R4, R61, c[0x0][0x2d0], -R2 ;  /* 0x0000b4003d047a23 */ /* 0x002fcc0000010802 */
[----:B------:R1:W-:Y:S02]  /*43d0*/  MUFU.EX2 R121, R4 ;  /* 0x0000000400797308 */ /* 0x0003e40000000800 */
[----:B-1----:R-:W-:-:S06]  /*43e0*/  FFMA.FTZ R4, R60, c[0x0][0x2d0], -R2 ;  /* 0x0000b4003c047a23 */ /* 0x002fcc0000010802 */
[----:B------:R1:W-:Y:S02]  /*43f0*/  MUFU.EX2 R122, R4 ;  /* 0x00000004007a7308 */ /* 0x0003e40000000800 */
[----:B-1----:R-:W-:-:S06]  /*4400*/  FFMA.FTZ R4, R62, c[0x0][0x2d0], -R2 ;  /* 0x0000b4003e047a23 */ /* 0x002fcc0000010802 */
[----:B------:R1:W-:Y:S01]  /*4410*/  MUFU.EX2 R124, R4 ;  /* 0x00000004007c7308 */ /* 0x0003e20000000800 */
[----:B--2---:R-:W-:Y:S01]  /*4420*/  HMMA.16816.F32.BF16 R12, R20, R32, RZ ;  /* 0x00000020140c723c */ /* 0x004fe200000418ff */
[----:B-1----:R-:W-:-:S06]  /*4430*/  FFMA.FTZ R4, R85, c[0x0][0x2d0], -R0 ;  /* 0x0000b40055047a23 */ /* 0x002fcc0000010800 */
[----:B------:R1:W-:Y:S01]  /*4440*/  MUFU.EX2 R25, R4 ;  /* 0x0000000400197308 */ /* 0x0003e20000000800 */
[C---:B------:R-:W-:Y:S08]  /*4450*/  HMMA.16816.F32.BF16 R68, R16.reuse, R52, R8 ;  /* 0x000000341044723c */ /* 0x040ff00000041808 */
[----:B------:R-:W-:Y:S01]  /*4460*/  HMMA.16816.F32.BF16 R236, R16, R40, R28 ;  /* 0x0000002810ec723c */ /* 0x000fe2000004181c */
[----:B------:R-:W2:Y:S07]  /*4470*/  LDSM.16.MT88.4 R28, [R3+0x4000] ;  /* 0x00400000031c783b */ /* 0x000eae0000004200 */
[C---:B------:R-:W-:Y:S01]  /*4480*/  HMMA.16816.F32.BF16 R32, R20.reuse, R34, RZ ;  /* 0x000000221420723c */ /* 0x040fe200000418ff */
[--C-:B-1----:R-:W-:Y:S01]  /*4490*/  FFMA.FTZ R4, R84, c[0x0][0x2d0], -R0.reuse ;  /* 0x0000b40054047a23 */ /* 0x102fe20000010800 */
[----:B------:R-:W-:Y:S03]  /*44a0*/  LDSM.16.MT88.4 R52, [R3+0x7800] ;  /* 0x007800000334783b */ /* 0x000fe60000004200 */
[----:B------:R1:W5:Y:S03]  /*44b0*/  MUFU.EX2 R26, R4 ;  /* 0x00000004001a7308 */ /* 0x0003660000000800 */
[----:B------:R-:W-:Y:S01]  /*44c0*/  HMMA.16816.F32.BF16 R8, R20, R50, RZ ;  /* 0x000000321408723c */ /* 0x000fe200000418ff */
[----:B-1----:R-:W-:-:S04]  /*44d0*/  FFMA.FTZ R4, R63, c[0x0][0x2d0], -R0 ;  /* 0x0000b4003f047a23 */ /* 0x002fc80000010800 */
[----:B------:R1:W-:Y:S02]  /*44e0*/  MUFU.EX2 R5, R4 ;  /* 0x0000000400057308 */ /* 0x0003e40000000800 */
[----:B-1----:R-:W-:-:S06]  /*44f0*/  FFMA.FTZ R4, R64, c[0x0][0x2d0], -R0 ;  /* 0x0000b40040047a23 */ /* 0x002fcc0000010800 */
[----:B------:R1:W1:Y:S01]  /*4500*/  MUFU.EX2 R6, R4 ;  /* 0x0000000400067308 */ /* 0x0002620000000800 */
[----:B------:R-:W-:Y:S01]  /*4510*/  HMMA.16816.F32.BF16 R228, R16, R44, R12 ;  /* 0x0000002c10e4723c */ /* 0x000fe2000004180c */
[----:B-1----:R-:W-:Y:S02]  /*4520*/  FFMA.FTZ R4, R87, c[0x0][0x2d0], -R2 ;  /* 0x0000b40057047a23 */ /* 0x002fe40000010802 */
[----:B----4-:R-:W-:-:S04]  /*4530*/  IMAD.MOV.U32 R87, RZ, RZ, R123 ;  /* 0x000000ffff577224 */ /* 0x010fc800078e007b */
[----:B------:R1:W-:Y:S01]  /*4540*/  MUFU.EX2 R84, R4 ;  /* 0x0000000400547308 */ /* 0x0003e20000000800 */
[----:B------:R-:W-:Y:S02]  /*4550*/  F2FP.BF16.PACK_AB R12, R147, R27 ;  /* 0x0000001b930c723e */ /* 0x000fe400000010ff */
[----:B------:R-:W-:Y:S01]  /*4560*/  HMMA.16816.F32.BF16 R232, R16, R42, R8 ;  /* 0x0000002a10e8723c */ /* 0x000fe20000041808 */
[----:B-----5:R-:W-:Y:S02]  /*4570*/  F2FP.BF16.PACK_AB R13, R26, R25 ;  /* 0x000000191a0d723e */ /* 0x020fe400000010ff */
[----:B------:R-:W-:Y:S01]  /*4580*/  F2FP.BF16.PACK_AB R14, R87, R120 ;  /* 0x00000078570e723e */ /* 0x000fe200000010ff */
[----:B-1----:R-:W-:Y:S02]  /*4590*/  FFMA.FTZ R4, R86, c[0x0][0x2d0], -R2 ;  /* 0x0000b40056047a23 */ /* 0x002fe40000010802 */
[----:B------:R-:W-:Y:S02]  /*45a0*/  IMAD.MOV.U32 R86, RZ, RZ, R6 ;  /* 0x000000ffff567224 */ /* 0x000fe400078e0006 */
[----:B------:R1:W-:Y:S01]  /*45b0*/  MUFU.EX2 R6, R4 ;  /* 0x0000000400067308 */ /* 0x0003e20000000800 */
[----:B---3--:R-:W-:Y:S02]  /*45c0*/  HMMA.16816.F32.BF16 R8, R20, R116, RZ ;  /* 0x000000741408723c */ /* 0x008fe400000418ff */
[----:B------:R-:W-:-:S06]  /*45d0*/  F2FP.BF16.PACK_AB R15, R86, R5 ;  /* 0x00000005560f723e */ /* 0x000fcc00000010ff */
[----:B------:R-:W-:Y:S01]  /*45e0*/  HMMA.16816.F32.BF16 R224, R16, R46, R32 ;  /* 0x0000002e10e0723c */ /* 0x000fe20000041820 */
[----:B------:R-:W3:Y:S01]  /*45f0*/  LDSM.16.MT88.4 R44, [R3+0x1800] ;  /* 0x00180000032c783b */ /* 0x000ee20000004200 */
[----:B-1----:R-:W-:-:S04]  /*4600*/  FFMA.FTZ R4, R96, c[0x0][0x2d0], -R2 ;  /* 0x0000b40060047a23 */ /* 0x002fc80000010802 */
[----:B------:R1:W-:Y:S02]  /*4610*/  MUFU.EX2 R116, R4 ;  /* 0x0000000400747308 */ /* 0x0003e40000000800 */
[----:B------:R-:W-:Y:S07]  /*4620*/  HMMA.16816.F32.BF16 R60, R12, R36, R92 ;  /* 0x000000240c3c723c */ /* 0x000fee000004185c */
[----:B------:R-:W-:Y:S02]  /*4630*/  IMAD.MOV.U32 R95, RZ, RZ, R5 ;  /* 0x000000ffff5f7224 */ /* 0x000fe400078e0005 */
[----:B-1----:R-:W-:-:S04]  /*4640*/  FFMA.FTZ R4, R65, c[0x0][0x2d0], -R0 ;  /* 0x0000b40041047a23 */ /* 0x002fc80000010800 */
[----:B------:R1:W-:Y:S01]  /*4650*/  MUFU.EX2 R92, R4 ;  /* 0x00000004005c7308 */ /* 0x0003e20000000800 */
[----:B------:R-:W-:Y:S01]  /*4660*/  HMMA.16816.F32.BF16 R48, R12, R38, R88 ;  /* 0x000000260c30723c */ /* 0x000fe20000041858 */
[----:B-1----:R-:W-:-:S06]  /*4670*/  FFMA.FTZ R4, R81, c[0x0][0x2d0], -R0 ;  /* 0x0000b40051047a23 */ /* 0x002fcc0000010800 */
[----:B------:R1:W4:Y:S01]  /*4680*/  MUFU.EX2 R5, R4 ;  /* 0x0000000400057308 */ /* 0x0003220000000800 */
[C---:B--2---:R-:W-:Y:S08]  /*4690*/  HMMA.16816.F32.BF16 R40, R12.reuse, R28, R100 ;  /* 0x0000001c0c28723c */ /* 0x044ff00000041864 */
[----:B------:R-:W-:Y:S01]  /*46a0*/  HMMA.16816.F32.BF16 R36, R12, R30, R76 ;  /* 0x0000001e0c24723c */ /* 0x000fe2000004184c */
[----:B------:R-:W2:Y:S01]  /*46b0*/  LDSM.16.MT88.4 R28, [R3+0x4800] ;  /* 0x00480000031c783b */ /* 0x000ea20000004200 */
[----:B-1----:R-:W-:-:S04]  /*46c0*/  FFMA.FTZ R4, R80, c[0x0][0x2d0], -R0 ;  /* 0x0000b40050047a23 */ /* 0x002fc80000010800 */
[----:B------:R1:W-:Y:S02]  /*46d0*/  MUFU.EX2 R252, R4 ;  /* 0x0000000400fc7308 */ /* 0x0003e40000000800 */
[----:B------:R-:W-:Y:S01]  /*46e0*/  HMMA.16816.F32.BF16 R32, R12, R56, R68 ;  /* 0x000000380c20723c */ /* 0x000fe20000041844 */
[----:B-1----:R-:W-:-:S05]  /*46f0*/  FFMA.FTZ R4, R82, c[0x0][0x2d0], -R0 ;  /* 0x0000b40052047a23 */ /* 0x002fca0000010800 */
[----:B------:R1:W5:Y:S02]  /*4700*/  MUFU.EX2 R250, R4 ;  /* 0x0000000400fa7308 */ /* 0x0003640000000800 */
[----:B------:R-:W-:Y:S01]  /*4710*/  HMMA.16816.F32.BF16 R56, R12, R58, R72 ;  /* 0x0000003a0c38723c */ /* 0x000fe20000041848 */
[----:B------:R-:W-:Y:S02]  /*4720*/  IMAD.MOV.U32 R85, RZ, RZ, R124 ;  /* 0x000000ffff557224 */ /* 0x000fe400078e007c */
[----:B------:R-:W-:Y:S02]  /*4730*/  IMAD.MOV.U32 R93, RZ, RZ, R122 ;  /* 0x000000ffff5d7224 */ /* 0x000fe400078e007a */
[----:B------:R-:W-:Y:S02]  /*4740*/  IMAD.MOV.U32 R94, RZ, RZ, R121 ;  /* 0x000000ffff5e7224 */ /* 0x000fe400078e0079 */
[----:B-1----:R-:W-:-:S04]  /*4750*/  FFMA.FTZ R4, R99, c[0x0][0x2d0], -R2 ;  /* 0x0000b40063047a23 */ /* 0x002fc80000010802 */
[----:B------:R1:W-:Y:S01]  /*4760*/  MUFU.EX2 R251, R4 ;  /* 0x0000000400fb7308 */ /* 0x0003e20000000800 */
[----:B----4-:R-:W-:Y:S01]  /*4770*/  IMAD.MOV.U32 R75, RZ, RZ, R5 ;  /* 0x000000ffff4b7224 */ /* 0x010fe200078e0005 */
[----:B------:R-:W-:Y:S01]  /*4780*/  HMMA.16816.F32.BF16 R220, R16, R112, R8 ;  /* 0x0000007010dc723c */ /* 0x000fe20000041808 */
[----:B-1----:R-:W-:-:S06]  /*4790*/  FFMA.FTZ R4, R83, c[0x0][0x2d0], -R2 ;  /* 0x0000b40053047a23 */ /* 0x002fcc0000010802 */
[----:B------:R-:W-:Y:S01]  /*47a0*/  F2FP.BF16.PACK_AB R8, R93, R94 ;  /* 0x0000005e5d08723e */ /* 0x000fe200000010ff */
[----:B------:R-:W-:Y:S01]  /*47b0*/  IMAD.MOV.U32 R73, RZ, RZ, R6 ;  /* 0x000000ffff497224 */ /* 0x000fe200078e0006 */
[----:B------:R-:W-:Y:S01]  /*47c0*/  F2FP.BF16.PACK_AB R9, R75, R92 ;  /* 0x0000005c4b09723e */ /* 0x000fe200000010ff */
[----:B------:R1:W-:Y:S01]  /*47d0*/  MUFU.EX2 R249, R4 ;  /* 0x0000000400f97308 */ /* 0x0003e20000000800 */
[----:B------:R-:W-:Y:S01]  /*47e0*/  F2FP.BF16.PACK_AB R10, R84, R85 ;  /* 0x00000055540a723e */ /* 0x000fe200000010ff */
[----:B------:R-:W-:Y:S01]  /*47f0*/  LDSM.16.MT88.4 R80, [R3+0x8800] ;  /* 0x008800000350783b */ /* 0x000fe20000004200 */
[----:B-----5:R-:W-:Y:S01]  /*4800*/  F2FP.BF16.PACK_AB R11, R250, R252 ;  /* 0x000000fcfa0b723e */ /* 0x020fe200000010ff */
[----:B-1----:R-:W-:-:S04]  /*4810*/  FFMA.FTZ R4, R104, c[0x0][0x2d0], -R2 ;  /* 0x0000b40068047a23 */ /* 0x002fc80000010802 */
[----:B------:R1:W-:Y:S02]  /*4820*/  MUFU.EX2 R248, R4 ;  /* 0x0000000400f87308 */ /* 0x0003e40000000800 */
[C---:B---3--:R-:W-:Y:S08]  /*4830*/  HMMA.16816.F32.BF16 R60, R8.reuse, R44, R60 ;  /* 0x0000002c083c723c */ /* 0x048ff0000004183c */
[----:B------:R-:W-:Y:S01]  /*4840*/  HMMA.16816.F32.BF16 R48, R8, R46, R48 ;  /* 0x0000002e0830723c */ /* 0x000fe20000041830 */
[----:B------:R-:W3:Y:S01]  /*4850*/  LDSM.16.MT88.4 R44, [R3+0x2000] ;  /* 0x00200000032c783b */ /* 0x000ee20000004200 */
[----:B-1----:R-:W-:-:S04]  /*4860*/  FFMA.FTZ R4, R66, c[0x0][0x2d0], -R0 ;  /* 0x0000b40042047a23 */ /* 0x002fc80000010800 */
[----:B------:R1:W-:Y:S02]  /*4870*/  MUFU.EX2 R247, R4 ;  /* 0x0000000400f77308 */ /* 0x0003e40000000800 */
[----:B-1----:R-:W-:-:S06]  /*4880*/  FFMA.FTZ R4, R67, c[0x0][0x2d0], -R0 ;  /* 0x0000b40043047a23 */ /* 0x002fcc0000010800 */
[----:B------:R1:W4:Y:S01]  /*4890*/  MUFU.EX2 R246, R4 ;  /* 0x0000000400f67308 */ /* 0x0003220000000800 */
[----:B--2---:R-:W-:Y:S01]  /*48a0*/  HMMA.16816.F32.BF16 R132, R8, R28, R40 ;  /* 0x0000001c0884723c */ /* 0x004fe20000041828 */
[----:B------:R-:W-:Y:S01]  /*48b0*/  LDSM.16.MT88.4 R40, [R3+0x5000] ;  /* 0x005000000328783b */ /* 0x000fe20000004200 */
[----:B-1----:R-:W-:-:S05]  /*48c0*/  FFMA.FTZ R4, R97, c[0x0][0x2d0], -R0 ;  /* 0x0000b40061047a23 */ /* 0x002fca0000010800 */
[----:B------:R1:W-:Y:S01]  /*48d0*/  MUFU.EX2 R245, R4 ;  /* 0x0000000400f57308 */ /* 0x0003e20000000800 */
[----:B------:R-:W-:Y:S01]  /*48e0*/  HMMA.16816.F32.BF16 R64, R8, R30, R36 ;  /* 0x0000001e0840723c */ /* 0x000fe20000041824 */
[----:B------:R-:W2:Y:S01]  /*48f0*/  LDSM.16.MT88.4 R28, [R3+0x8000] ;  /* 0x00800000031c783b */ /* 0x000ea20000004200 */
[----:B-1----:R-:W-:-:S05]  /*4900*/  FFMA.FTZ R4, R98, c[0x0][0x2d0], -R0 ;  /* 0x0000b40062047a23 */ /* 0x002fca0000010800 */
[----:B------:R1:W5:Y:S02]  /*4910*/  MUFU.EX2 R244, R4 ;  /* 0x0000000400f47308 */ /* 0x0003640000000800 */
[----:B-1----:R-:W-:-:S06]  /*4920*/  FFMA.FTZ R4, R107, c[0x0][0x2d0], -R2 ;  /* 0x0000b4006b047a23 */ /* 0x002fcc0000010802 */
[----:B------:R1:W1:Y:S01]  /*4930*/  MUFU.EX2 R243, R4 ;  /* 0x0000000400f37308 */ /* 0x0002620000000800 */
[----:B------:R-:W-:Y:S01]  /*4940*/  HMMA.16816.F32.BF16 R36, R8, R52, R32 ;  /* 0x000000340824723c */ /* 0x000fe20000041820 */
[--C-:B-1----:R-:W-:Y:S02]  /*4950*/  FFMA.FTZ R4, R106, c[0x0][0x2d0], -R2.reuse ;  /* 0x0000b4006a047a23 */ /* 0x102fe40000010802 */
[----:B------:R-:W-:-:S04]  /*4960*/  FFMA.FTZ R2, R111, c[0x0][0x2d0], -R2 ;  /* 0x0000b4006f027a23 */ /* 0x000fc80000010802 */
[----:B------:R1:W-:Y:S01]  /*4970*/  MUFU.EX2 R241, R2 ;  /* 0x0000000200f17308 */ /* 0x0003e20000000800 */
[----:B------:R-:W-:Y:S01]  /*4980*/  HMMA.16816.F32.BF16 R32, R8, R54, R56 ;  /* 0x000000360820723c */ /* 0x000fe20000041838 */
[----:B----4-:R-:W-:Y:S01]  /*4990*/  F2FP.BF16.PACK_AB R5, R246, R247 ;  /* 0x000000f7f605723e */ /* 0x010fe200000010ff */
[----:B------:R-:W-:Y:S01]  /*49a0*/  IMAD.MOV.U32 R117, RZ, RZ, R217 ;  /* 0x000000ffff757224 */ /* 0x000fe200078e00d9 */
[----:B------:R-:W-:Y:S01]  /*49b0*/  F2FP.BF16.PACK_AB R6, R249, R251 ;  /* 0x000000fbf906723e */ /* 0x000fe200000010ff */
[----:B------:R-:W-:Y:S01]  /*49c0*/  LDSM.16.MT88.4 R52, [R212+0x3000] ;  /* 0x00300000d434783b */ /* 0x000fe20000004200 */
[----:B-----5:R-:W-:Y:S01]  /*49d0*/  F2FP.BF16.PACK_AB R7, R244, R245 ;  /* 0x000000f5f407723e */ /* 0x020fe200000010ff */
[--C-:B-1----:R-:W-:Y:S02]  /*49e0*/  FFMA.FTZ R2, R105, c[0x0][0x2d0], -R0.reuse ;  /* 0x0000b40069027a23 */ /* 0x102fe40000010800 */
[----:B------:R-:W1:Y:S02]  /*49f0*/  LDSM.16.MT88.4 R104, [R3+0x2800] ;  /* 0x002800000368783b */ /* 0x000e640000004200 */
[----:B------:R4:W-:Y:S08]  /*4a00*/  MUFU.EX2 R240, R2 ;  /* 0x0000000200f07308 */ /* 0x0009f00000000800 */
[----:B------:R5:W-:Y:S01]  /*4a10*/  MUFU.EX2 R242, R4 ;  /* 0x0000000400f27308 */ /* 0x000be20000000800 */
[----:B----4-:R-:W-:-:S07]  /*4a20*/  FFMA.FTZ R2, R110, c[0x0][0x2d0], -R0 ;  /* 0x0000b4006e027a23 */ /* 0x010fce0000010800 */
[----:B------:R4:W1:Y:S01]  /*4a30*/  MUFU.EX2 R219, R2 ;  /* 0x0000000200db7308 */ /* 0x0008620000000800 */
[----:B-----5:R-:W-:-:S07]  /*4a40*/  F2FP.BF16.PACK_AB R4, R116, R73 ;  /* 0x000000497404723e */ /* 0x020fce00000010ff */
[----:B---3--:R-:W-:Y:S01]  /*4a50*/  HMMA.16816.F32.BF16 R100, R4, R44, R60 ;  /* 0x0000002c0464723c */ /* 0x008fe2000004183c */
[--C-:B----4-:R-:W-:Y:S02]  /*4a60*/  FFMA.FTZ R2, R108, c[0x0][0x2d0], -R0.reuse ;  /* 0x0000b4006c027a23 */ /* 0x110fe40000010800 */
[----:B------:R-:W-:-:S05]  /*4a70*/  FFMA.FTZ R0, R109, c[0x0][0x2d0], -R0 ;  /* 0x0000b4006d007a23 */ /* 0x000fca0000010800 */
[C---:B------:R-:W-:Y:S01]  /*4a80*/  HMMA.16816.F32.BF16 R44, R4.reuse, R46, R48 ;  /* 0x0000002e042c723c */ /* 0x040fe20000041830 */
[----:B------:R-:W-:Y:S01]  /*4a90*/  MUFU.EX2 R218, R2 ;  /* 0x0000000200da7308 */ /* 0x000fe20000000800 */
[----:B------:R-:W-:Y:S01]  /*4aa0*/  F2FP.BF16.PACK_AB R96, R243, R248 ;  /* 0x000000f8f360723e */ /* 0x000fe200000010ff */
[----:B------:R-:W3:Y:S06]  /*4ab0*/  LDSM.16.MT88.4 R48, [R212+0x3800] ;  /* 0x00380000d430783b */ /* 0x000eec0000004200 */
[----:B------:R-:W4:Y:S01]  /*4ac0*/  MUFU.EX2 R217, R0 ;  /* 0x0000000000d97308 */ /* 0x000f220000000800 */
[----:B--2---:R-:W-:Y:S01]  /*4ad0*/  HMMA.16816.F32.BF16 R36, R4, R28, R36 ;  /* 0x0000001c0424723c */ /* 0x004fe20000041824 */
[----:B-1----:R-:W-:-:S02]  /*4ae0*/  F2FP.BF16.PACK_AB R97, R219, R240 ;  /* 0x000000f0db61723e */ /* 0x002fc400000010ff */
[----:B------:R-:W-:-:S05]  /*4af0*/  F2FP.BF16.PACK_AB R98, R241, R242 ;  /* 0x000000f2f162723e */ /* 0x000fca00000010ff */
[----:B------:R-:W-:Y:S01]  /*4b00*/  HMMA.16816.F32.BF16 R32, R4, R30, R32 ;  /* 0x0000001e0420723c */ /* 0x000fe20000041820 */
[----:B----4-:R-:W-:-:S07]  /*4b10*/  F2FP.BF16.PACK_AB R99, R217, R218 ;  /* 0x000000dad963723e */ /* 0x010fce00000010ff */
[----:B------:R-:W-:Y:S08]  /*4b20*/  HMMA.16816.F32.BF16 R132, R4, R40, R132 ;  /* 0x000000280484723c */ /* 0x000ff00000041884 */
[----:B------:R-:W-:Y:S08]  /*4b30*/  HMMA.16816.F32.BF16 R100, R96, R104, R100 ;  /* 0x000000686064723c */ /* 0x000ff00000041864 */
[----:B------:R-:W-:Y:S08]  /*4b40*/  HMMA.16816.F32.BF16 R40, R4, R42, R64 ;  /* 0x0000002a0428723c */ /* 0x000ff00000041840 */
[C---:B------:R-:W-:Y:S01]  /*4b50*/  HMMA.16816.F32.BF16 R104, R96.reuse, R106, R44 ;  /* 0x0000006a6068723c */ /* 0x040fe2000004182c */
[----:B------:R-:W1:Y:S07]  /*4b60*/  LDSM.16.MT88.4 R44, [R213+0x3000] ;  /* 0x00300000d52c783b */ /* 0x000e6e0000004200 */
[C---:B------:R-:W-:Y:S08]  /*4b70*/  HMMA.16816.F32.BF16 R76, R96.reuse, R80, R36 ;  /* 0x00000050604c723c */ /* 0x040ff00000041824 */
[----:B------:R-:W-:Y:S08]  /*4b80*/  HMMA.16816.F32.BF16 R80, R96, R82, R32 ;  /* 0x000000526050723c */ /* 0x000ff00000041820 */
[C---:B------:R-:W-:Y:S08]  /*4b90*/  HMMA.16816.F32.BF16 R32, R20.reuse, R52, RZ ;  /* 0x000000341420723c */ /* 0x040ff000000418ff */
[C---:B------:R-:W-:Y:S01]  /*4ba0*/  HMMA.16816.F32.BF16 R28, R20.reuse, R54, RZ ;  /* 0x00000036141c723c */ /* 0x040fe200000418ff */
[----:B------:R-:W2:Y:S07]  /*4bb0*/  LDSM.16.MT88.4 R52, [R24+0x3000] ;  /* 0x003000001834783b */ /* 0x000eae0000004200 */
[----:B------:R-:W-:Y:S08]  /*4bc0*/  HMMA.16816.F32.BF16 R36, R20, R118, RZ ;  /* 0x000000761424723c */ /* 0x000ff000000418ff */
[C---:B------:R-:W-:Y:S08]  /*4bd0*/  HMMA.16816.F32.BF16 R132, R96.reuse, R136, R132 ;  /* 0x000000886084723c */ /* 0x040ff00000041884 */
[----:B------:R-:W-:Y:S01]  /*4be0*/  HMMA.16816.F32.BF16 R136, R96, R138, R40 ;  /* 0x0000008a6088723c */ /* 0x000fe20000041828 */
[----:B------:R-:W4:Y:S07]  /*4bf0*/  LDSM.16.MT88.4 R40, [R213+0x3800] ;  /* 0x00380000d528783b */ /* 0x000f2e0000004200 */
[C---:B---3--:R-:W-:Y:S08]  /*4c00*/  HMMA.16816.F32.BF16 R68, R16.reuse, R48, R32 ;  /* 0x000000301044723c */ /* 0x048ff00000041820 */
[C---:B------:R-:W-:Y:S01]  /*4c10*/  HMMA.16816.F32.BF16 R128, R16.reuse, R50, R28 ;  /* 0x000000321080723c */ /* 0x040fe2000004181c */
[----:B------:R-:W3:Y:S07]  /*4c20*/  LDSM.16.MT88.4 R48, [R24+0x3800] ;  /* 0x003800001830783b */ /* 0x000eee0000004200 */
[----:B------:R-:W-:Y:S08]  /*4c30*/  HMMA.16816.F32.BF16 R60, R16, R114, R36 ;  /* 0x00000072103c723c */ /* 0x000ff00000041824 */
[C---:B-1----:R-:W-:Y:S08]  /*4c40*/  HMMA.16816.F32.BF16 R36, R20.reuse, R44, RZ ;  /* 0x0000002c1424723c */ /* 0x042ff000000418ff */
[----:B--2---:R-:W-:Y:S01]  /*4c50*/  HMMA.16816.F32.BF16 R28, R20, R52, RZ ;  /* 0x00000034141c723c */ /* 0x004fe200000418ff */
[----:B------:R-:W-:-:S07]  /*4c60*/  IMAD.MOV.U32 R74, RZ, RZ, R120 ;  /* 0x000000ffff4a7224 */ /* 0x000fce00078e0078 */
[----:B------:R-:W-:Y:S08]  /*4c70*/  HMMA.16816.F32.BF16 R32, R20, R46, RZ ;  /* 0x0000002e1420723c */ /* 0x000ff000000418ff */
[C---:B----4-:R-:W-:Y:S01]  /*4c80*/  HMMA.16816.F32.BF16 R120, R16.reuse, R40, R36 ;  /* 0x000000281078723c */ /* 0x050fe20000041824 */
[----:B------:R-:W1:Y:S07]  /*4c90*/  LDSM.16.MT88.4 R36, [R212+0x6000] ;  /* 0x00600000d424783b */ /* 0x000e6e0000004200 */
[----:B---3--:R-:W-:Y:S08]  /*4ca0*/  HMMA.16816.F32.BF16 R124, R16, R48, R28 ;  /* 0x00000030107c723c */ /* 0x008ff0000004181c */
[----:B------:R-:W-:Y:S08]  /*4cb0*/  HMMA.16816.F32.BF16 R28, R20, R54, RZ ;  /* 0x00000036141c723c */ /* 0x000ff000000418ff */
[C---:B------:R-:W-:Y:S01]  /*4cc0*/  HMMA.16816.F32.BF16 R44, R16.reuse, R42, R32 ;  /* 0x0000002a102c723c */ /* 0x040fe20000041820 */
[----:B------:R-:W2:Y:S11]  /*4cd0*/  LDSM.16.MT88.4 R32, [R212+0x6800] ;  /* 0x00680000d420783b */ /* 0x000eb60000004200 */
[----:B------:R-:W-:Y:S04]  /*4ce0*/  @!UPT UIADD3 URZ, URZ, URZ, URZ ;  /* 0x0000003f3f3ff290 */ /* 0x000fe8000fffe03f */
[----:B------:R-:W-:Y:S08]  /*4cf0*/  HMMA.16816.F32.BF16 R88, R16, R50, R28 ;  /* 0x000000321058723c */ /* 0x000ff0000004181c */
[----:B-1----:R-:W-:Y:S01]  /*4d00*/  HMMA.16816.F32.BF16 R28, R20, R36, RZ ;  /* 0x00000024141c723c */ /* 0x002fe200000418ff */
[----:B------:R-:W-:Y:S02]  /*4d10*/  FADD.FTZ R0, R143, R142 ;  /* 0x0000008e8f007221 */ /* 0x000fe40000010000 */
[----:B------:R-:W-:-:S02]  /*4d20*/  IMAD.MOV.U32 R142, RZ, RZ, R117 ;  /* 0x000000ffff8e7224 */ /* 0x000fc400078e0075 */
[----:B------:R-:W-:Y:S11]  /*4d30*/  IMAD.MOV.U32 R143, RZ, RZ, R116 ;  /* 0x000000ffff8f7224 */ /* 0x000ff600078e0074 */
[----:B------:R-:W-:Y:S08]  /*4d40*/  @!UPT UIADD3 URZ, URZ, URZ, URZ ;  /* 0x0000003f3f3ff290 */ /* 0x000ff0000fffe03f */
[----:B--2---:R-:W-:Y:S08]  /*4d50*/  HMMA.16816.F32.BF16 R116, R16, R32, R28 ;  /* 0x000000201074723c */ /* 0x004ff0000004181c */
[----:B------:R-:W-:Y:S01]  /*4d60*/  HMMA.16816.F32.BF16 R28, R20, R38, RZ ;  /* 0x00000026141c723c */ /* 0x000fe200000418ff */
[----:B------:R-:W1:Y:S11]  /*4d70*/  LDSM.16.MT88.4 R36, [R213+0x6000] ;  /* 0x00600000d524783b */ /* 0x000e760000004200 */
[----:B------:R-:W-:Y:S11]  /*4d80*/  @!UPT UIADD3 URZ, URZ, URZ, URZ ;  /* 0x0000003f3f3ff290 */ /* 0x000ff6000fffe03f */
[----:B------:R-:W-:Y:S01]  /*4d90*/  @!UPT UIADD3 URZ, URZ, URZ, URZ ;  /* 0x0000003f3f3ff290 */ /* 0x000fe2000fffe03f */
[----:B------:R-:W-:Y:S01]  /*4da0*/  HMMA.16816.F32.BF16 R112, R16, R34, R28 ;  /* 0x000000221070723c */ /* 0x000fe2000004181c */
[----:B------:R-:W2:Y:S07]  /*4db0*/  LDSM.16.MT88.4 R32, [R213+0x6800] ;  /* 0x00680000d520783b */ /* 0x000eae0000004200 */
[----:B-1----:R-:W-:Y:S11]  /*4dc0*/  HMMA.16816.F32.BF16 R28, R20, R36, RZ ;  /* 0x00000024141c723c */ /* 0x002ff600000418ff */
[----:B------:R-:W-:Y:S11]  /*4dd0*/  @!UPT UIADD3 URZ, URZ, URZ, URZ ;  /* 0x0000003f3f3ff290 */ /* 0x000ff6000fffe03f */
[----:B------:R-:W-:Y:S02]  /*4de0*/  @!UPT UIADD3 URZ, URZ, URZ, URZ ;  /* 0x0000003f3f3ff290 */ /* 0x000fe4000fffe03f */
[----:B--2---:R-:W-:Y:S08]  /*4df0*/  HMMA.16816.F32.BF16 R108, R16, R32, R28 ;  /* 0x00000020106c723c */ /* 0x004ff0000004181c */
[----:B------:R-:W-:Y:S01]  /*4e00*/  HMMA.16816.F32.BF16 R28, R20, R38, RZ ;  /* 0x00000026141c723c */ /* 0x000fe200000418ff */
[----:B------:R-:W-:Y:S02]  /*4e10*/  IMAD.MOV.U32 R65, RZ, RZ, R93 ;  /* 0x000000ffff417224 */ /* 0x000fe400078e005d */
[----:B------:R-:W-:-:S02]  /*4e20*/  IMAD.MOV.U32 R66, RZ, RZ, R92 ;  /* 0x000000ffff427224 */ /* 0x000fc400078e005c */
[----:B------:R-:W-:Y:S02]  /*4e30*/  IMAD.MOV.U32 R67, RZ, RZ, R94 ;  /* 0x000000ffff437224 */ /* 0x000fe400078e005e */
[----:B------:R-:W-:Y:S11]  /*4e40*/  IMAD.MOV.U32 R58, RZ, RZ, R95 ;  /* 0x000000ffff3a7224 */ /* 0x000ff600078e005f */
[----:B------:R-:W-:Y:S06]  /*4e50*/  @!UPT UIADD3 URZ, URZ, URZ, URZ ;  /* 0x0000003f3f3ff290 */ /* 0x000fec000fffe03f */
[----:B------:R-:W-:Y:S01]  /*4e60*/  HMMA.16816.F32.BF16 R92, R16, R34, R28 ;  /* 0x00000022105c723c */ /* 0x000fe2000004181c */
[----:B------:R-:W1:Y:S01]  /*4e70*/  LDSM.16.MT88.4 R28, [R24+0x6000] ;  /* 0x00600000181c783b */ /* 0x000e620000004200 */
[----:B------:R-:W-:-:S04]  /*4e80*/  FADD.FTZ R2, R149, R148 ;  /* 0x0000009495027221 */ /* 0x000fc80000010000 */
[----:B------:R-:W-:-:S04]  /*4e90*/  FADD.FTZ R2, R150, R2 ;  /* 0x0000000296027221 */ /* 0x000fc80000010000 */
[----:B------:R-:W-:Y:S01]  /*4ea0*/  FADD.FTZ R2, R202, R2 ;  /* 0x00000002ca027221 */ /* 0x000fe20000010000 */
[C---:B-1----:R-:W-:Y:S08]  /*4eb0*/  HMMA.16816.F32.BF16 R32, R20.reuse, R28, RZ ;  /* 0x0000001c1420723c */ /* 0x042ff000000418ff */
[----:B------:R-:W-:Y:S01]  /*4ec0*/  HMMA.16816.F32.BF16 R20, R20, R30, RZ ;  /* 0x0000001e1414723c */ /* 0x000fe200000418ff */
[----:B------:R-:W1:Y:S01]  /*4ed0*/  LDSM.16.MT88.4 R28, [R24+0x6800] ;  /* 0x00680000181c783b */ /* 0x000e620000004200 */
[----:B------:R-:W-:-:S04]  /*4ee0*/  FADD.FTZ R2, R201, R2 ;  /* 0x00000002c9027221 */ /* 0x000fc80000010000 */
[----:B------:R-:W-:-:S04]  /*4ef0*/  FADD.FTZ R2, R204, R2 ;  /* 0x00000002cc027221 */ /* 0x000fc80000010000 */
[----:B------:R-:W-:Y:S02]  /*4f00*/  FADD.FTZ R2, R205, R2 ;  /* 0x00000002cd027221 */ /* 0x000fe40000010000 */
[----:B------:R-:W-:Y:S02]  /*4f10*/  IMAD.MOV.U32 R56, RZ, RZ, R86 ;  /* 0x000000ffff387224 */ /* 0x000fe400078e0056 */
[----:B------:R-:W-:Y:S02]  /*4f20*/  FADD.FTZ R2, R206, R2 ;  /* 0x00000002ce027221 */ /* 0x000fe40000010000 */
[----:B------:R-:W-:Y:S02]  /*4f30*/  IMAD.MOV.U32 R57, RZ, RZ, R87 ;  /* 0x000000ffff397224 */ /* 0x000fe400078e0057 */
[----:B------:R-:W-:Y:S02]  /*4f40*/  IMAD.MOV.U32 R205, RZ, RZ, R84 ;  /* 0x000000ffffcd7224 */ /* 0x000fe400078e0054 */
[----:B------:R-:W-:-:S02]  /*4f50*/  IMAD.MOV.U32 R206, RZ, RZ, R85 ;  /* 0x000000ffffce7224 */ /* 0x000fc400078e0055 */
[C---:B-1----:R-:W-:Y:S08]  /*4f60*/  HMMA.16816.F32.BF16 R84, R16.reuse, R28, R32 ;  /* 0x0000001c1054723c */ /* 0x042ff00000041820 */
[----:B------:R-:W-:Y:S01]  /*4f70*/  HMMA.16816.F32.BF16 R32, R16, R30, R20 ;  /* 0x0000001e1020723c */ /* 0x000fe20000041814 */
[----:B------:R-:W1:Y:S01]  /*4f80*/  LDSM.16.MT88.4 R16, [R212+0x1000] ;  /* 0x00100000d410783b */ /* 0x000e620000004200 */
[----:B------:R-:W-:-:S02]  /*4f90*/  IMAD.MOV.U32 R64, RZ, RZ, R75 ;  /* 0x000000ffff407224 */ /* 0x000fc400078e004b */
[----:B------:R-:W-:Y:S01]  /*4fa0*/  IMAD.MOV.U32 R204, RZ, RZ, R73 ;  /* 0x000000ffffcc7224 */ /* 0x000fe200078e0049 */
[----:B------:R-:W2:Y:S01]  /*4fb0*/  LDSM.16.MT88.4 R20, [R213+0x1000] ;  /* 0x00100000d514783b */ /* 0x000ea20000004200 */
[----:B------:R-:W-:Y:S02]  /*4fc0*/  IMAD.MOV.U32 R59, RZ, RZ, R74 ;  /* 0x000000ffff3b7224 */ /* 0x000fe400078e004a */
[----:B------:R-:W-:-:S04]  /*4fd0*/  FADD.FTZ R0, R144, R0 ;  /* 0x0000000090007221 */ /* 0x000fc80000010000 */
[----:B------:R-:W-:-:S04]  /*4fe0*/  FADD.FTZ R0, R146, R0 ;  /* 0x0000000092007221 */ /* 0x000fc80000010000 */
[----:B------:R-:W-:Y:S01]  /*4ff0*/  FADD.FTZ R0, R145, R0 ;  /* 0x0000000091007221 */ /* 0x000fe20000010000 */
[----:B-1----:R-:W-:Y:S07]  /*5000*/  HMMA.16816.F32.BF16 R72, R12, R16, R236 ;  /* 0x000000100c48723c */ /* 0x002fee00000418ec */
[----:B------:R-:W-:Y:S02]  /*5010*/  IMAD.MOV.U32 R239, RZ, RZ, R64 ;  /* 0x000000ffffef7224 */ /* 0x000fe400078e0040 */
[----:B------:R-:W-:-:S02]  /*5020*/  IMAD.MOV.U32 R238, RZ, RZ, R65 ;  /* 0x000000ffffee7224 */ /* 0x000fc400078e0041 */
[----:B------:R-:W-:Y:S02]  /*5030*/  IMAD.MOV.U32 R237, RZ, RZ, R66 ;  /* 0x000000ffffed7224 */ /* 0x000fe400078e0042 */
[----:B------:R-:W-:Y:S02]  /*5040*/  IMAD.MOV.U32 R236, RZ, RZ, R67 ;  /* 0x000000ffffec7224 */ /* 0x000fe400078e0043 */
[----:B------:R-:W-:Y:S01]  /*5050*/  HMMA.16816.F32.BF16 R64, R12, R18, R232 ;  /* 0x000000120c40723c */ /* 0x000fe200000418e8 */
[----:B------:R-:W1:Y:S01]  /*5060*/  LDSM.16.MT88.4 R16, [R24+0x1000] ;  /* 0x001000001810783b */ /* 0x000e620000004200 */
[----:B------:R-:W-:-:S04]  /*5070*/  FADD.FTZ R0, R151, R0 ;  /* 0x0000000097007221 */ /* 0x000fc80000010000 */
[----:B------:R-:W-:-:S04]  /*5080*/  FADD.FTZ R0, R200, R0 ;  /* 0x00000000c8007221 */ /* 0x000fc80000010000 */
[----:B------:R-:W-:-:S04]  /*5090*/  FADD.FTZ R0, R203, R0 ;  /* 0x00000000cb007221 */ /* 0x000fc80000010000 */
[----:B------:R-:W-:Y:S01]  /*50a0*/  FADD.FTZ R0, R25, R0 ;  /* 0x0000000019007221 */ /* 0x000fe20000010000 */
[----:B--2---:R-:W-:Y:S01]  /*50b0*/  HMMA.16816.F32.BF16 R48, R12, R22, R224 ;  /* 0x000000160c30723c */ /* 0x004fe200000418e0 */
[----:B------:R-:W-:Y:S02]  /*50c0*/  IMAD.MOV.U32 R235, RZ, RZ, R56 ;  /* 0x000000ffffeb7224 */ /* 0x000fe400078e0038 */
[----:B------:R-:W-:Y:S02]  /*50d0*/  FADD.FTZ R3, R26, R0 ;  /* 0x000000001a037221 */ /* 0x000fe40000010000 */
[----:B------:R-:W-:Y:S02]  /*50e0*/  IMAD.MOV.U32 R234, RZ, RZ, R57 ;  /* 0x000000ffffea7224 */ /* 0x000fe400078e0039 */
[----:B------:R-:W-:Y:S02]  /*50f0*/  IMAD.MOV.U32 R233, RZ, RZ, R58 ;  /* 0x000000ffffe97224 */ /* 0x000fe400078e003a */
[----:B------:R-:W-:-:S02]  /*5100*/  IMAD.MOV.U32 R0, RZ, RZ, R59 ;  /* 0x000000ffff007224 */ /* 0x000fc400078e003b */
        /* <DEDUP_REMOVED lines=9> */
[----:B------:R-:W-:Y:S01]  /*51a0*/  HMMA.16816.F32.BF16 R44, R12, R18, R44 ;  /* 0x000000120c2c723c */ /* 0x000fe2000004182c */
[----:B------:R-:W1:Y:S01]  /*51b0*/  LDSM.16.MT88.4 R16, [R212+0x7000] ;  /* 0x00700000d410783b */ /* 0x000e620000004200 */
[----:B------:R-:W-:-:S04]  /*51c0*/  FADD.FTZ R2, R27, R2 ;  /* 0x000000021b027221 */ /* 0x000fc80000010000 */
[----:B------:R-:W-:Y:S02]  /*51d0*/  FADD.FTZ R2, R147, R2 ;  /* 0x0000000293027221 */ /* 0x000fe40000010000 */
        /* <DEDUP_REMOVED lines=11> */
[----:B------:R-:W1:Y:S04]  /*5290*/  LDSM.16.MT88.4 R16, [R213+0x1800] ;  /* 0x00180000d510783b */ /* 0x000e680000004200 */
[----:B------:R-:W3:Y:S03]  /*52a0*/  LDSM.16.MT88.4 R12, [R24+0x1800] ;  /* 0x00180000180c783b */ /* 0x000ee60000004200 */
        /* <DEDUP_REMOVED lines=20> */
[----:B------:R-:W-:Y:S01]  /*53f0*/  LDSM.16.MT88.4 R20, [R212+0x2000] ;  /* 0x00200000d414783b */ /* 0x000fe20000004200 */
[----:B------:R-:W-:-:S02]  /*5400*/  FADD.FTZ R0, R0, R2 ;  /* 0x0000000200007221 */ /* 0x000fc40000010000 */
[----:B------:R-:W-:Y:S01]  /*5410*/  FADD.FTZ R3, R233, R3 ;  /* 0x00000003e9037221 */ /* 0x000fe20000010000 */
[----:B------:R-:W-:Y:S03]  /*5420*/  LDSM.16.MT88.4 R144, [R212+0x2800] ;  /* 0x00280000d490783b */ /* 0x000fe60000004200 */
[C---:B-1----:R-:W-:Y:S08]  /*5430*/  HMMA.16816.F32.BF16 R32, R8.reuse, R16, R128 ;  /* 0x000000100820723c */ /* 0x042ff00000041880 */
[C---:B------:R-:W-:Y:S01]  /*5440*/  HMMA.16816.F32.BF16 R28, R8.reuse, R18, R124 ;  /* 0x00000012081c723c */ /* 0x040fe2000004187c */
[----:B------:R-:W-:Y:S07]  /*5450*/  LDSM.16.MT88.4 R16, [R213+0x2000] ;  /* 0x00200000d510783b */ /* 0x000fee0000004200 */
[C---:B---3--:R-:W-:Y:S01]  /*5460*/  HMMA.16816.F32.BF16 R128, R8.reuse, R12, R120 ;  /* 0x0000000c0880723c */ /* 0x048fe20000041878 */
[----:B------:R-:W-:Y:S07]  /*5470*/  LDSM.16.MT88.4 R120, [R24+0x2800] ;  /* 0x002800001878783b */ /* 0x000fee0000004200 */
[----:B------:R-:W-:Y:S01]  /*5480*/  HMMA.16816.F32.BF16 R92, R8, R14, R92 ;  /* 0x0000000e085c723c */ /* 0x000fe2000004185c */
[----:B------:R-:W1:Y:S04]  /*5490*/  LDSM.16.MT88.4 R12, [R24+0x2000] ;  /* 0x00200000180c783b */ /* 0x000e680000004200 */
[----:B------:R-:W2:Y:S03]  /*54a0*/  LDSM.16.MT88.4 R8, [R212+0x5000] ;  /* 0x00500000d408783b */ /* 0x000ea60000004200 */
[C---:B-1----:R-:W-:Y:S08]  /*54b0*/  HMMA.16816.F32.BF16 R88, R4.reuse, R14, R84 ;  /* 0x0000000e0458723c */ /* 0x042ff00000041854 */
[C---:B--2---:R-:W-:Y:S08]  /*54c0*/  HMMA.16816.F32.BF16 R124, R4.reuse, R8, R68 ;  /* 0x00000008047c723c */ /* 0x044ff00000041844 */
[C---:B------:R-:W-:Y:S01]  /*54d0*/  HMMA.16816.F32.BF16 R84, R4.reuse, R10, R60 ;  /* 0x0000000a0454723c */ /* 0x040fe2000004183c */
[----:B------:R-:W1:Y:S07]  /*54e0*/  LDSM.16.MT88.4 R8, [R213+0x8000] ;  /* 0x00800000d508783b */ /* 0x000e6e0000004200 */
[C---:B------:R-:W-:Y:S01]  /*54f0*/  HMMA.16816.F32.BF16 R116, R4.reuse, R12, R116 ;  /* 0x0000000c0474723c */ /* 0x040fe20000041874 */
[----:B------:R-:W2:Y:S07]  /*5500*/  LDSM.16.MT88.4 R12, [R212+0x8000] ;  /* 0x00800000d40c783b */ /* 0x000eae0000004200 */
[C---:B------:R-:W-:Y:S01]  /*5510*/  HMMA.16816.F32.BF16 R44, R4.reuse, R22, R112 ;  /* 0x00000016042c723c */ /* 0x040fe20000041870 */
[----:B------:R-:W-:Y:S07]  /*5520*/  LDSM.16.MT88.4 R112, [R213+0x2800] ;  /* 0x00280000d570783b */ /* 0x000fee0000004200 */
[----:B------:R-:W-:Y:S01]  /*5530*/  HMMA.16816.F32.BF16 R148, R4, R20, R148 ;  /* 0x000000140494723c */ /* 0x000fe20000041894 */
[----:B------:R-:W-:Y:S01]  /*5540*/  LDSM.16.MT88.4 R20, [R213+0x5000] ;  /* 0x00500000d514783b */ /* 0x000fe20000004200 */
[----:B------:R-:W-:-:S06]  /*5550*/  FADD.FTZ R2, R234, R0 ;  /* 0x00000000ea027221 */ /* 0x000fcc0000010000 */
[C---:B-1----:R-:W-:Y:S08]  /*5560*/  HMMA.16816.F32.BF16 R32, R4.reuse, R8, R32 ;  /* 0x000000080420723c */ /* 0x042ff00000041820 */
[----:B------:R-:W-:Y:S01]  /*5570*/  HMMA.16816.F32.BF16 R28, R4, R10, R28 ;  /* 0x0000000a041c723c */ /* 0x000fe2000004181c */
[----:B------:R-:W1:Y:S01]  /*5580*/  LDSM.16.MT88.4 R8, [R24+0x8000] ;  /* 0x008000001808783b */ /* 0x000e620000004200 */
[----:B------:R-:W-:-:S02]  /*5590*/  FADD.FTZ R0, R235, R3 ;  /* 0x00000003eb007221 */ /* 0x000fc40000010000 */
[----:B------:R-:W-:Y:S02]  /*55a0*/  FADD.FTZ R2, R236, R2 ;  /* 0x00000002ec027221 */ /* 0x000fe40000010000 */
[----:B------:R-:W-:Y:S02]  /*55b0*/  FADD.FTZ R0, R237, R0 ;  /* 0x00000000ed007221 */ /* 0x000fe40000010000 */
[----:B------:R-:W-:Y:S01]  /*55c0*/  HMMA.16816.F32.BF16 R108, R4, R16, R108 ;  /* 0x00000010046c723c */ /* 0x000fe2000004186c */
[----:B------:R-:W-:Y:S02]  /*55d0*/  FADD.FTZ R2, R238, R2 ;  /* 0x00000002ee027221 */ /* 0x000fe40000010000 */
[----:B------:R-:W-:-:S05]  /*55e0*/  FADD.FTZ R0, R239, R0 ;  /* 0x00000000ef007221 */ /* 0x000fca0000010000 */
[----:B------:R-:W-:Y:S01]  /*55f0*/  HMMA.16816.F32.BF16 R56, R4, R18, R56 ;  /* 0x000000120438723c */ /* 0x000fe20000041838 */
[----:B------:R-:W3:Y:S01]  /*5600*/  LDSM.16.MT88.4 R16, [R24+0x5000] ;  /* 0x005000001810783b */ /* 0x000ee20000004200 */
[----:B------:R-:W-:Y:S02]  /*5610*/  FADD.FTZ R2, R206, R2 ;  /* 0x00000002ce027221 */ /* 0x000fe40000010000 */
[----:B------:R-:W-:Y:S02]  /*5620*/  FADD.FTZ R0, R252, R0 ;  /* 0x00000000fc007221 */ /* 0x000fe40000010000 */
[----:B------:R-:W-:Y:S02]  /*5630*/  FADD.FTZ R2, R205, R2 ;  /* 0x00000002cd027221 */ /* 0x000fe40000010000 */
[----:B------:R-:W-:Y:S02]  /*5640*/  FADD.FTZ R0, R250, R0 ;  /* 0x00000000fa007221 */ /* 0x000fe40000010000 */
[----:B------:R-:W-:-:S02]  /*5650*/  FADD.FTZ R2, R204, R2 ;  /* 0x00000002cc027221 */ /* 0x000fc40000010000 */
[----:B------:R-:W-:Y:S02]  /*5660*/  FADD.FTZ R0, R247, R0 ;  /* 0x00000000f7007221 */ /* 0x000fe40000010000 */
[----:B------:R-:W-:Y:S01]  /*5670*/  FADD.FTZ R2, R143, R2 ;  /* 0x000000028f027221 */ /* 0x000fe20000010000 */
[----:B--2---:R-:W-:Y:S01]  /*5680*/  HMMA.16816.F32.BF16 R40, R4, R12, R40 ;  /* 0x0000000c0428723c */ /* 0x004fe20000041828 */
[----:B------:R-:W-:Y:S02]  /*5690*/  FADD.FTZ R0, R246, R0 ;  /* 0x00000000f6007221 */ /* 0x000fe40000010000 */
[----:B------:R-:W-:Y:S02]  /*56a0*/  FADD.FTZ R2, R251, R2 ;  /* 0x00000002fb027221 */ /* 0x000fe40000010000 */
[----:B------:R-:W-:-:S03]  /*56b0*/  FADD.FTZ R0, R245, R0 ;  /* 0x00000000f5007221 */ /* 0x000fc60000010000 */
[----:B------:R-:W-:Y:S01]  /*56c0*/  HMMA.16816.F32.BF16 R36, R4, R14, R36 ;  /* 0x0000000e0424723c */ /* 0x000fe20000041824 */
[----:B------:R-:W-:-:S07]  /*56d0*/  FADD.FTZ R2, R249, R2 ;  /* 0x00000002f9027221 */ /* 0x000fce0000010000 */
[----:B-1----:R-:W-:Y:S01]  /*56e0*/  HMMA.16816.F32.BF16 R12, R4, R8, R128 ;  /* 0x00000008040c723c */ /* 0x002fe20000041880 */
[----:B------:R-:W1:Y:S01]  /*56f0*/  LDSM.16.MT88.4 R128, [R212+0x5800] ;  /* 0x00580000d480783b */ /* 0x000e620000004200 */
[----:B------:R-:W-:-:S06]  /*5700*/  FADD.FTZ R0, R244, R0 ;  /* 0x00000000f4007221 */ /* 0x000fcc0000010000 */
[----:B------:R-:W-:Y:S08]  /*5710*/  HMMA.16816.F32.BF16 R108, R96, R112, R108 ;  /* 0x00000070606c723c */ /* 0x000ff0000004186c */
[----:B------:R-:W-:Y:S01]  /*5720*/  HMMA.16816.F32.BF16 R68, R4, R20, R72 ;  /* 0x000000140444723c */ /* 0x000fe20000041848 */
[----:B------:R-:W-:Y:S07]  /*5730*/  LDSM.16.MT88.4 R72, [R212+0x8800] ;  /* 0x00880000d448783b */ /* 0x000fee0000004200 */
[C---:B------:R-:W-:Y:S01]  /*5740*/  HMMA.16816.F32.BF16 R112, R96.reuse, R114, R56 ;  /* 0x000000726070723c */ /* 0x040fe20000041838 */
[----:B------:R-:W2:Y:S07]  /*5750*/  LDSM.16.MT88.4 R56, [R213+0x5800] ;  /* 0x00580000d538783b */ /* 0x000eae0000004200 */
[----:B------:R-:W-:Y:S01]  /*5760*/  HMMA.16816.F32.BF16 R116, R96, R120, R116 ;  /* 0x000000786074723c */ /* 0x000fe20000041874 */
[----:B------:R-:W-:-:S07]  /*5770*/  FADD.FTZ R3, R248, R2 ;  /* 0x00000002f8037221 */ /* 0x000fce0000010000 */
[----:B------:R-:W-:Y:S01]  /*5780*/  HMMA.16816.F32.BF16 R20, R4, R22, R64 ;  /* 0x000000160414723c */ /* 0x000fe20000041840 */
[----:B------:R-:W4:Y:S04]  /*5790*/  LDSM.16.MT88.4 R64, [R24+0x5800] ;  /* 0x005800001840783b */ /* 0x000f280000004200 */
[----:B------:R-:W-:Y:S03]  /*57a0*/  LDSM.16.MT88.4 R24, [R24+0x8800] ;  /* 0x008800001818783b */ /* 0x000fe60000004200 */
[----:B------:R-:W-:Y:S01]  /*57b0*/  HMMA.16816.F32.BF16 R120, R96, R122, R88 ;  /* 0x0000007a6078723c */ /* 0x000fe20000041858 */
[----:B------:R-:W5:Y:S01]  /*57c0*/  LDSM.16.MT88.4 R88, [R213+0x8800] ;  /* 0x00880000d558783b */ /* 0x000f620000004200 */
[----:B------:R-:W-:-:S02]  /*57d0*/  FADD.FTZ R2, R240, R0 ;  /* 0x00000000f0027221 */ /* 0x000fc40000010000 */
[----:B------:R-:W-:Y:S02]  /*57e0*/  FADD.FTZ R3, R243, R3 ;  /* 0x00000003f3037221 */ /* 0x000fe40000010000 */
[----:B------:R-:W-:Y:S02]  /*57f0*/  FADD.FTZ R2, R219, R2 ;  /* 0x00000002db027221 */ /* 0x000fe40000010000 */
[----:B---3--:R-:W-:Y:S01]  /*5800*/  HMMA.16816.F32.BF16 R60, R4, R16, R52 ;  /* 0x00000010043c723c */ /* 0x008fe20000041834 */
[----:B------:R-:W-:Y:S02]  /*5810*/  FADD.FTZ R3, R242, R3 ;  /* 0x00000003f2037221 */ /* 0x000fe40000010000 */
[----:B------:R-:W-:Y:S02]  /*5820*/  FADD.FTZ R2, R218, R2 ;  /* 0x00000002da027221 */ /* 0x000fe40000010000 */
[----:B------:R-:W-:-:S03]  /*5830*/  FADD.FTZ R3, R241, R3 ;  /* 0x00000003f1037221 */ /* 0x000fc60000010000 */
[----:B------:R-:W-:Y:S01]  /*5840*/  HMMA.16816.F32.BF16 R48, R4, R18, R48 ;  /* 0x000000120430723c */ /* 0x000fe20000041830 */
[----:B------:R-:W-:-:S07]  /*5850*/  FADD.FTZ R2, R217, R2 ;  /* 0x00000002d9027221 */ /* 0x000fce0000010000 */
[----:B------:R-:W-:Y:S01]  /*5860*/  HMMA.16816.F32.BF16 R4, R4, R10, R92 ;  /* 0x0000000a0404723c */ /* 0x000fe2000004185c */
[----:B------:R3:W-:Y:S01]  /*5870*/  STL [R1+0xc], R2 ;  /* 0x00000c0201007387 */ /* 0x0007e20000100800 */
[----:B------:R-:W-:-:S03]  /*5880*/  IADD3 R0, R207, -0x3, RZ ;  /* 0xfffffffdcf007810 */ /* 0x000fc60007ffe0ff */
[----:B------:R3:W-:Y:S01]  /*5890*/  STL [R1+0x8], R3 ;  /* 0x0000080301007387 */ /* 0x0007e20000100800 */
[----:B------:R-:W-:Y:S02]  /*58a0*/  ISETP.GE.AND P0, PT, R0, R142, PT ;  /* 0x0000008e0000720c */ /* 0x000fe40003f06270 */
[C---:B-1----:R-:W-:Y:S01]  /*58b0*/  HMMA.16816.F32.BF16 R124, R96.reuse, R128, R124 ;  /* 0x00000080607c723c */ /* 0x042fe2000004187c */
[----:B------:R-:W-:Y:S07]  /*58c0*/  BSSY B0, `(.L_x_2072) ;  /* 0x000003a000007945 */ /* 0x000fee0003800000 */
[C---:B------:R-:W-:Y:S08]  /*58d0*/  HMMA.16816.F32.BF16 R128, R96.reuse, R130, R84 ;  /* 0x000000826080723c */ /* 0x040ff00000041854 */
[C---:B--2---:R-:W-:Y:S08]  /*58e0*/  HMMA.16816.F32.BF16 R52, R96.reuse, R56, R68 ;  /* 0x000000386034723c */ /* 0x044ff00000041844 */
        /* <DEDUP_REMOVED lines=10> */
[----:B------:R-:W-:Y:S01]  /*5990*/  HMMA.16816.F32.BF16 R96, R96, R26, R4 ;  /* 0x0000001a6060723c */ /* 0x000fe20000041804 */
[----:B------:R-:W-:Y:S07]  /*59a0*/  @!UPT UIADD3 URZ, URZ, URZ, URZ ;  /* 0x0000003f3f3ff290 */ /* 0x000fee000fffe03f */
[----:B------:R-:W-:Y:S11]  /*59b0*/  @!P0 BRA `(.L_x_2073) ;  /* 0x000002a000008947 */ /* 0x000ff60003800000 */
[----:B---3--:R-:W2:Y:S04]  /*59c0*/  LDL.LU.64 R234, [R1+0x68] ;  /* 0x0000680001ea7983 */ /* 0x008ea80000300a00 */
[----:B------:R-:W3:Y:S04]  /*59d0*/  LDL.64 R238, [R1+0x18] ;  /* 0x0000180001ee7983 */ /* 0x000ee80000100a00 */
[----:B------:R-:W4:Y:S04]  /*59e0*/  LDL R205, [R1+0x20] ;  /* 0x0000200001cd7983 */ /* 0x000f280000100800 */
[----:B------:R-:W5:Y:S04]  /*59f0*/  LDL R204, [R1+0x14] ;  /* 0x0000140001cc7983 */ /* 0x000f680000100800 */
[----:B------:R-:W5:Y:S01]  /*5a00*/  LDL R143, [R1+0x24] ;  /* 0x00002400018f7983 */ /* 0x000f620000100800 */
[----:B------:R-:W-:Y:S01]  /*5a10*/  SHF.R.S32.HI R2, RZ, 0x1f, R0 ;  /* 0x0000001fff027819 */ /* 0x000fe20000011400 */
[----:B------:R-:W-:-:S04]  /*5a20*/  IMAD.WIDE.U32 R4, R0, c[0x0][0x1e0], RZ ;  /* 0x0000780000047a25 */ /* 0x000fc800078e00ff */
[----:B------:R-:W-:Y:S02]  /*5a30*/  IMAD R2, R2, c[0x0][0x1e0], RZ ;  /* 0x0000780002027a24 */ /* 0x000fe400078e02ff */
[----:B------:R-:W-:Y:S02]  /*5a40*/  IMAD.MOV.U32 R206, RZ, RZ, c[0x0][0x1e0] ;  /* 0x00007800ffce7624 */ /* 0x000fe400078e00ff */
[----:B------:R-:W-:Y:S02]  /*5a50*/  IMAD R0, R0, c[0x0][0x1e4], R2 ;  /* 0x0000790000007a24 */ /* 0x000fe400078e0202 */
[----:B------:R-:W-:Y:S02]  /*5a60*/  IMAD.MOV.U32 R237, RZ, RZ, 0x6 ;  /* 0x00000006ffed7424 */ /* 0x000fe400078e00ff */
[----:B------:R-:W-:Y:S02]  /*5a70*/  IMAD.IADD R0, R5, 0x1, R0 ;  /* 0x0000000105007824 */ /* 0x000fe400078e0200 */
[C---:B------:R-:W-:Y:S01]  /*5a80*/  IMAD.SHL.U32 R6, R206.reuse, 0x40, RZ ;  /* 0x00000040ce067824 */ /* 0x040fe200078e00ff */
[----:B------:R-:W-:Y:S01]  /*5a90*/  SHF.L.U64.HI R7, R206, R237, c[0x0][0x1e4] ;  /* 0x00007900ce077619 */ /* 0x000fe200000102ed */
[----:B------:R-:W-:-:S02]  /*5aa0*/  IMAD R0, R0, 0x60, RZ ;  /* 0x0000006000007824 */ /* 0x000fc400078e02ff */
[----:B--2---:R-:W-:-:S04]  /*5ab0*/  IMAD.WIDE.U32 R4, R4, 0x60, R234 ;  /* 0x0000006004047825 */ /* 0x004fc800078e00ea */
[----:B------:R-:W-:Y:S01]  /*5ac0*/  IMAD.IADD R0, R5, 0x1, R0 ;  /* 0x0000000105007824 */ /* 0x000fe200078e0200 */
[----:B------:R-:W-:Y:S02]  /*5ad0*/  LEA R2, P4, R4, c[0x0][0x1c8], 0x1 ;  /* 0x0000720004027a11 */ /* 0x000fe400078808ff */
[----:B---3--:R-:W-:Y:S02]  /*5ae0*/  ISETP.GE.AND P3, PT, R238, c[0x0][0x1d4], PT ;  /* 0x00007500ee007a0c */ /* 0x008fe40003f66270 */
[----:B----4-:R-:W-:Y:S02]  /*5af0*/  ISETP.GE.AND P1, PT, R205, c[0x0][0x1d4], PT ;  /* 0x00007500cd007a0c */ /* 0x010fe40003f26270 */
[----:B------:R-:W-:Y:S02]  /*5b00*/  LEA.HI.X R3, R4, c[0x0][0x1cc], R0, 0x1, P4 ;  /* 0x0000730004037a11 */ /* 0x000fe400020f0c00 */
[----:B-----5:R-:W-:Y:S02]  /*5b10*/  ISETP.GE.AND P0, PT, R204, c[0x0][0x1d4], PT ;  /* 0x00007500cc007a0c */ /* 0x020fe40003f06270 */
[----:B------:R-:W-:-:S02]  /*5b20*/  IADD3 R10, P6, P5, R6, 0x80, R2 ;  /* 0x00000080060a7810 */ /* 0x000fc40007dde002 */
[-C--:B------:R-:W-:Y:S02]  /*5b30*/  IADD3 R4, P4, R2, R6.reuse, RZ ;  /* 0x0000000602047210 */ /* 0x080fe40007f9e0ff */
        /* <DEDUP_REMOVED lines=18> */
.L_x_2073:
[----:B---3--:R-:W-:Y:S05]  /*5c60*/  BSYNC B0 ;  /* 0x0000000000007941 */ /* 0x008fea0003800000 */
.L_x_2072:
[----:B------:R-:W2:Y:S01]  /*5c70*/  LDL R0, [R1+0x64] ;  /* 0x0000640001007983 */ /* 0x000ea20000100800 */
[----:B-1----:R-:W-:Y:S01]  /*5c80*/  IMAD.MOV.U32 R3, RZ, RZ, c[0x0][0x168] ;  /* 0x00005a00ff037624 */ /* 0x002fe200078e00ff */
[----:B------:R-:W-:Y:S01]  /*5c90*/  IADD3 R217, R207, -0x2, RZ ;  /* 0xfffffffecfd97810 */ /* 0x000fe20007ffe0ff */
[----:B------:R-:W-:Y:S01]  /*5ca0*/  IMAD.MOV.U32 R206, RZ, RZ, 0x1 ;  /* 0x00000001ffce7424 */ /* 0x000fe200078e00ff */
[----:B------:R-:W0:Y:S01]  /*5cb0*/  LDGDEPBAR ;  /* 0x00000000000079af */ /* 0x000e220000000000 */
[----:B--2---:R-:W-:-:S05]  /*5cc0*/  @P2 IMAD.HI.U32 R2, R0, c[0x0][0x2c8], RZ ;  /* 0x0000b20000022a27 */ /* 0x004fca00078e00ff */
[----:B------:R-:W-:-:S04]  /*5cd0*/  @P2 SHF.R.U32.HI R0, RZ, c[0x0][0x2cc], R2 ;  /* 0x0000b300ff002a19 */ /* 0x000fc80000011602 */
[----:B------:R-:W-:-:S05]  /*5ce0*/  IADD3 R0, R0, c[0x0][0x1d0], -R3 ;  /* 0x0000740000007a10 */ /* 0x000fca0007ffe803 */
[----:B------:R-:W-:-:S05]  /*5cf0*/  IMAD.HI R0, R0, 0x2aaaaaab, RZ ;  /* 0x2aaaaaab00007827 */ /* 0x000fca00078e02ff */
[----:B------:R-:W-:-:S04]  /*5d00*/  SHF.R.U32.HI R2, RZ, 0x1f, R0 ;  /* 0x0000001fff027819 */ /* 0x000fc80000011600 */
[----:B------:R-:W-:-:S04]  /*5d10*/  LEA.HI.SX32 R0, R0, R2, 0x1c ;  /* 0x0000000200007211 */ /* 0x000fc800078fe2ff */
[----:B------:R-:W-:-:S04]  /*5d20*/  IMNMX R3, R142, R0, !PT ;  /* 0x000000008e037217 */ /* 0x000fc80007800200 */
[----:B------:R-:W-:Y:S01]  /*5d30*/  ISETP.GE.AND P0, PT, R217, R3, PT ;  /* 0x00000003d900720c */ /* 0x000fe20003f06270 */
[----:B------:R1:W-:Y:S04]  /*5d40*/  STL [R1+0x28], R3 ;  /* 0x0000280301007387 */ /* 0x0003e80000100800 */
[----:B------:R1:W-:Y:S08]  /*5d50*/  STL [R1+0x4], RZ ;  /* 0x000004ff01007387 */ /* 0x0003f00000100800 */
[----:B------:R-:W-:Y:S05]  /*5d60*/  @!P0 BRA `(.L_x_2074) ;  /* 0x0000415000008947 */ /* 0x000fea0003800000 */
[----:B------:R-:W2:Y:S01]  /*5d70*/  LDL R4, [R1+0x3c] ;  /* 0x00003c0001047983 */ /* 0x000ea20000100800 */
[----:B-1----:R-:W-:-:S02]  /*5d80*/  MOV R3, R140 ;  /* 0x0000008c00037202 */ /* 0x002fc40000000f00 */
[----:B------:R-:W-:Y:S01]  /*5d90*/  MOV R2, R141 ;  /* 0x0000008d00027202 */ /* 0x000fe20000000f00 */
[----:B------:R1:W-:Y:S01]  /*5da0*/  STL [R1], R217 ;  /* 0x000000d901007387 */ /* 0x0003e20000100800 */
[----:B------:R-:W-:-:S03]  /*5db0*/  MOV R206, 0x1 ;  /* 0x0000000100ce7802 */ /* 0x000fc60000000f00 */
[----:B------:R1:W-:Y:S01]  /*5dc0*/  STL [R1+0x4], RZ ;  /* 0x000004ff01007387 */ /* 0x0003e20000100800 */
[----:B--2---:R-:W-:-:S05]  /*5dd0*/  @P2 IMAD.HI.U32 R0, R4, c[0x0][0x2c8], RZ ;  /* 0x0000b20004002a27 */ /* 0x004fca00078e00ff */
[----:B------:R-:W-:-:S05]  /*5de0*/  @P2 SHF.R.U32.HI R0, RZ, c[0x0][0x2cc], R0 ;  /* 0x0000b300ff002a19 */ /* 0x000fca0000011600 */
[----:B------:R1:W-:Y:S02]  /*5df0*/  @P2 STL [R1+0x2c], R0 ;  /* 0x00002c0001002387 */ /* 0x0003e40000100800 */
.L_x_2075:
[----:B------:R-:W-:Y:S04]  /*5e00*/  DEPBAR.LE SB0, 0x2 ;  /* 0x000080800000791a */ /* 0x000fe80000000000 */
[----:B------:R-:W-:Y:S01]  /*5e10*/  WARPSYNC 0xffffffff ;  /* 0xffffffff00007948 */ /* 0x000fe20003800000 */
[----:B------:R-:W-:Y:S01]  /*5e20*/  BAR.SYNC.DEFER_BLOCKING 0x0 ;  /* 0x0000000000007b1d */ /* 0x000fe20000010000 */
[----:B------:R-:W-:Y:S05]  /*5e30*/  IMAD R204, R206, 0x9000, RZ ;  /* 0x00009000cecc7824 */ /* 0x000fea00078e02ff */
[----:B-1----:R-:W-:Y:S04]  /*5e40*/  IADD3 R0, R211, R204, RZ ;  /* 0x000000ccd3007210 */ /* 0x002fe80007ffe0ff */
[-C--:B------:R-:W-:Y:S01]  /*5e50*/  IADD3 R200, R210, R0.reuse, RZ ;  /* 0x00000000d2c87210 */ /* 0x080fe20007ffe0ff */
[----:B------:R-:W1:Y:S08]  /*5e60*/  LDSM.16.M88.4 R8, [R0] ;  /* 0x000000000008783b */ /* 0x000e700000000200 */
[----:B------:R-:W2:Y:S08]  /*5e70*/  LDSM.16.M88.4 R16, [R0+0x800] ;  /* 0x000800000010783b */ /* 0x000eb00000000200 */
[----:B------:R-:W3:Y:S08]  /*5e80*/  LDSM.16.M88.4 R24, [R0+0x1000] ;  /* 0x001000000018783b */ /* 0x000ef00000000200 */
[----:B------:R-:W4:Y:S06]  /*5e90*/  LDL.64 R218, [R1+0x40] ;  /* 0x0000400001da7983 */ /* 0x000f2c0000100a00 */
[----:B------:R-:W5:Y:S08]  /*5ea0*/  LDSM.16.M88.4 R32, [R0+0x1800] ;  /* 0x001800000020783b */ /* 0x000f700000000200 */
[----:B------:R-:W4:Y:S01]  /*5eb0*/  LDL R203, [R1+0x50] ;  /* 0x0000500001cb7983 */ /* 0x000f220000100800 */
[C---:B-1----:R-:W-:Y:S03]  /*5ec0*/  HMMA.16816.F32.BF16 R4, R152.reuse, R8, RZ ;  /* 0x000000089804723c */ /* 0x042fe600000418ff */
[----:B------:R-:W1:Y:S05]  /*5ed0*/  LDSM.16.M88.4 R40, [R0+0x2000] ;  /* 0x002000000028783b */ /* 0x000e6a0000000200 */
[C---:B------:R-:W-:Y:S03]  /*5ee0*/  HMMA.16816.F32.BF16 R8, R152.reuse, R10, RZ ;  /* 0x0000000a9808723c */ /* 0x040fe600000418ff */
[----:B------:R-:W4:Y:S04]  /*5ef0*/  LDL R202, [R1+0x34] ;  /* 0x0000340001ca7983 */ /* 0x000f280000100800 */
[----:B------:R-:W4:Y:S01]  /*5f00*/  LDL R221, [R1+0x10] ;  /* 0x0000100001dd7983 */ /* 0x000f220000100800 */
[C---:B--2---:R-:W-:Y:S03]  /*5f10*/  HMMA.16816.F32.BF16 R12, R152.reuse, R16, RZ ;  /* 0x00000010980c723c */ /* 0x044fe600000418ff */
[----:B------:R-:W2:Y:S04]  /*5f20*/  LDL R225, [R1+0x14] ;  /* 0x0000140001e17983 */ /* 0x000ea80000100800 */
[----:B------:R-:W2:Y:S01]  /*5f30*/  LDL R229, [R1+0x20] ;  /* 0x0000200001e57983 */ /* 0x000ea20000100800 */
[C---:B------:R-:W-:Y:S03]  /*5f40*/  HMMA.16816.F32.BF16 R16, R152.reuse, R18, RZ ;  /* 0x000000129810723c */ /* 0x040fe600000418ff */
[----:B------:R-:W2:Y:S04]  /*5f50*/  LDL.LU R228, [R1+0x4] ;  /* 0x0000040001e47983 */ /* 0x000ea80000300800 */
[----:B------:R-:W2:Y:S01]  /*5f60*/  LDL.64 R226, [R1+0x18] ;  /* 0x0000180001e27983 */ /* 0x000ea20000100a00 */
[C---:B---3--:R-:W-:Y:S05]  /*5f70*/  HMMA.16816.F32.BF16 R20, R152.reuse, R24, RZ ;  /* 0x000000189814723c */ /* 0x048fea00000418ff */
[----:B------:R-:W4:Y:S03]  /*5f80*/  LDL.LU R217, [R1] ;  /* 0x0000000001d97983 */ /* 0x000f260000300800 */
[C---:B------:R-:W-:Y:S01]  /*5f90*/  HMMA.16816.F32.BF16 R24, R152.reuse, R26, RZ ;  /* 0x0000001a9818723c */ /* 0x040fe200000418ff */
[----:B------:R-:W3:Y:S07]  /*5fa0*/  LDSM.16.M88.4 R48, [R0+0x2800] ;  /* 0x002800000030783b */ /* 0x000eee0000000200 */
[C---:B-----5:R-:W-:Y:S01]  /*5fb0*/  HMMA.16816.F32.BF16 R28, R152.reuse, R32, RZ ;  /* 0x00000020981c723c */ /* 0x060fe200000418ff */
[----:B------:R-:W5:Y:S07]  /*5fc0*/  LDSM.16.M88.4 R140, [R200] ;  /* 0x00000000c88c783b */ /* 0x000f6e0000000200 */
[C---:B------:R-:W-:Y:S01]  /*5fd0*/  HMMA.16816.F32.BF16 R32, R152.reuse, R34, RZ ;  /* 0x000000229820723c */ /* 0x040fe200000418ff */
[----:B------:R-:W2:Y:S07]  /*5fe0*/  LDL R207, [R1+0x38] ;  /* 0x0000380001cf7983 */ /* 0x000eae0000100800 */
[C---:B-1----:R-:W-:Y:S08]  /*5ff0*/  HMMA.16816.F32.BF16 R36, R152.reuse, R40, RZ ;  /* 0x000000289824723c */ /* 0x042ff000000418ff */
[C---:B------:R-:W-:Y:S08]  /*6000*/  HMMA.16816.F32.BF16 R40, R152.reuse, R42, RZ ;  /* 0x0000002a9828723c */ /* 0x040ff000000418ff */
[C---:B---3--:R-:W-:Y:S08]  /*6010*/  HMMA.16816.F32.BF16 R44, R152.reuse, R48, RZ ;  /* 0x00000030982c723c */ /* 0x048ff000000418ff */
[----:B------:R-:W-:Y:S08]  /*6020*/  HMMA.16816.F32.BF16 R48, R152, R50, RZ ;  /* 0x000000329830723c */ /* 0x000ff000000418ff */
[C---:B-----5:R-:W-:Y:S08]  /*6030*/  HMMA.16816.F32.BF16 R4, R156.reuse, R140, R4 ;  /* 0x0000008c9c04723c */ /* 0x060ff00000041804 */
[C---:B------:R-:W-:Y:S01]  /*6040*/  HMMA.16816.F32.BF16 R8, R156.reuse, R142, R8 ;  /* 0x0000008e9c08723c */ /* 0x040fe20000041808 */
[----:B------:R-:W1:Y:S07]  /*6050*/  LDSM.16.M88.4 R140, [R200+0x800] ;  /* 0x00080000c88c783b */ /* 0x000e6e0000000200 */
[C---:B-1----:R-:W-:Y:S08]  /*6060*/  HMMA.16816.F32.BF16 R12, R156.reuse, R140, R12 ;  /* 0x0000008c9c0c723c */ /* 0x042ff0000004180c */
        /* <DEDUP_REMOVED lines=10> */
[----:B------:R-:W1:Y:S02]  /*6110*/  LDSM.16.M88.4 R140, [R200+0x2800] ;  /* 0x00280000c88c783b */ /* 0x000e640000000200 */
[----:B----4-:R-:W-:Y:S02]  /*6120*/  ISETP.GE.AND P5, PT, R221, R217, PT ;  /* 0x000000d9dd00720c */ /* 0x010fe40003fa6270 */
[----:B------:R-:W-:Y:S03]  /*6130*/  IADD3 R222, R217, -0x1, RZ ;  /* 0xffffffffd9de7810 */ /* 0x000fe60007ffe0ff */
[C---:B-1----:R-:W-:Y:S08]  /*6140*/  HMMA.16816.F32.BF16 R44, R156.reuse, R140, R44 ;  /* 0x0000008c9c2c723c */ /* 0x042ff0000004182c */
[----:B------:R-:W-:Y:S01]  /*6150*/  @!P5 SHF.R.S32.HI R201, RZ, 0x1f, R222 ;  /* 0x0000001fffc9d819 */ /* 0x000fe200000114de */
[----:B------:R-:W-:Y:S03]  /*6160*/  HMMA.16816.F32.BF16 R48, R156, R142, R48 ;  /* 0x0000008e9c30723c */ /* 0x000fe60000041830 */
[----:B--2---:R-:W-:Y:S01]  /*6170*/  @!P5 ISETP.GE.AND P3, PT, R226, c[0x0][0x1d4], PT ;  /* 0x00007500e200da0c */ /* 0x004fe20003f66270 */
[----:B------:R-:W-:Y:S01]  /*6180*/  @!P5 IMAD R201, R201, c[0x0][0x208], RZ ;  /* 0x00008200c9c9da24 */ /* 0x000fe200078e02ff */
[----:B------:R-:W-:Y:S01]  /*6190*/  @!P5 ISETP.GE.AND P1, PT, R229, c[0x0][0x1d4], PT ;  /* 0x00007500e500da0c */ /* 0x000fe20003f26270 */
[C---:B------:R-:W-:Y:S01]  /*61a0*/  @!P5 IMAD.WIDE.U32 R140, R222.reuse, c[0x0][0x208], RZ ;  /* 0x00008200de8cda25 */ /* 0x040fe200078e00ff */
[----:B------:R-:W-:Y:S05]  /*61b0*/  @!P5 ISETP.GE.AND P0, PT, R225, c[0x0][0x1d4], PT ;  /* 0x00007500e100da0c */ /* 0x000fea0003f06270 */
[----:B------:R-:W-:Y:S01]  /*61c0*/  @!P5 IMAD R142, R222, c[0x0][0x20c], R201 ;  /* 0x00008300de8eda24 */ /* 0x000fe200078e02c9 */
[----:B------:R-:W-:Y:S01]  /*61d0*/  IADD3 R201, R208, R0, RZ ;  /* 0x00000000d0c97210 */ /* 0x000fe20007ffe0ff */
[----:B------:R-:W-:Y:S02]  /*61e0*/  @!P5 IMAD.MOV.U32 R143, RZ, RZ, R203 ;  /* 0x000000ffff8fd224 */ /* 0x000fe400078e00cb */
[----:B------:R-:W-:Y:S01]  /*61f0*/  @!P5 IMAD.IADD R141, R141, 0x1, R142 ;  /* 0x000000018d8dd824 */ /* 0x000fe200078e028e */
[----:B------:R-:W-:Y:S01]  /*6200*/  @!P5 MOV R142, R218 ;  /* 0x000000da008ed202 */ /* 0x000fe20000000f00 */
[----:B------:R-:W-:Y:S01]  /*6210*/  @!P5 IMAD R205, R228, 0x9000, R202 ;  /* 0x00009000e4cdd824 */ /* 0x000fe200078e02ca */
[----:B------:R-:W2:Y:S01]  /*6220*/  LDL R218, [R1+0x2c] ;  /* 0x00002c0001da7983 */ /* 0x000ea20000100800 */
[----:B------:R-:W-:Y:S02]  /*6230*/  @!P5 IMAD R141, R141, 0x60, RZ ;  /* 0x000000608d8dd824 */ /* 0x000fe400078e02ff */
[----:B------:R-:W-:Y:S04]  /*6240*/  @!P5 IMAD.WIDE.U32 R142, R140, 0x60, R142 ;  /* 0x000000608c8ed825 */ /* 0x000fe800078e008e */
[----:B------:R-:W-:Y:S01]  /*6250*/  @!P5 IMAD.MOV.U32 R202, RZ, RZ, c[0x0][0x208] ;  /* 0x00008200ffcad624 */ /* 0x000fe200078e00ff */
[C---:B------:R-:W-:Y:S02]  /*6260*/  @!P5 LEA R140, P4, R142.reuse, c[0x0][0x1f8], 0x1 ;  /* 0x00007e008e8cda11 */ /* 0x040fe400078808ff */
[----:B------:R-:W-:Y:S04]  /*6270*/  @!P5 IADD3 R141, R143, R141, RZ ;  /* 0x0000008d8f8dd210 */ /* 0x000fe80007ffe0ff */
[----:B------:R-:W-:Y:S02]  /*6280*/  @!P5 LEA.HI.X R141, R142, c[0x0][0x1fc], R141, 0x1, P4 ;  /* 0x00007f008e8dda11 */ /* 0x000fe400020f0c8d */
[----:B------:R-:W-:Y:S03]  /*6290*/  @!P5 MOV R142, 0x6 ;  /* 0x00000006008ed802 */ /* 0x000fe60000000f00 */
[----:B------:R-:W-:Y:S01]  /*62a0*/  @!PT LDS RZ, [RZ] ;  /* 0x00000000fffff984 */ /* 0x000fe20000000800 */
[----:B------:R-:W-:Y:S01]  /*62b0*/  @!PT LDS RZ, [RZ] ;  /* 0x00000000fffff984 */ /* 0x000fe20000000800 */
[----:B------:R-:W-:Y:S01]  /*62c0*/  @!PT LDS RZ, [RZ] ;  /* 0x00000000fffff984 */ /* 0x000fe20000000800 */
[----:B------:R1:W-:Y:S01]  /*62d0*/  @!P5 LDGSTS.E.BYPASS.LTC128B.128 [R205], [R140.64], !P3 ;  /* 0x000000008ccddfae */ /* 0x0003e2000d901d46 */
[C---:B------:R-:W-:Y:S01]  /*62e0*/  @!P5 SHF.L.U64.HI R142, R202.reuse, R142, c[0x0][0x20c] ;  /* 0x00008300ca8ed619 */ /* 0x040fe2000001028e */
[----:B------:R-:W-:Y:S06]  /*62f0*/  @!P5 IMAD.SHL.U32 R202, R202, 0x40, RZ ;  /* 0x00000040cacad824 */ /* 0x000fec00078e00ff */
[----:B------:R1:W-:Y:S08]  /*6300*/  @!P5 LDGSTS.E.BYPASS.LTC128B.128 [R205+0x3000], [R140.64+0x80], !P1 ;  /* 0x030000808ccddfae */ /* 0x0003f0000c901d46 */
[----:B------:R1:W-:Y:S02]  /*6310*/  @!P5 LDGSTS.E.BYPASS.LTC128B.128 [R205+0x6000], [R140.64+0x100], !P0 ;  /* 0x060001008ccddfae */ /* 0x0003e4000c101d46 */
[----:B-1----:R-:W-:Y:S04]  /*6320*/  @!P5 IADD3 R140, P4, R202, R140, RZ ;  /* 0x0000008cca8cd210 */ /* 0x002fe80007f9e0ff */
[----:B------:R-:W-:Y:S02]  /*6330*/  @!P5 IADD3.X R141, R142, R141, RZ, P4, !PT ;  /* 0x0000008d8e8dd210 */ /* 0x000fe400027fe4ff */
[----:B------:R-:W-:Y:S03]  /*6340*/  @!P5 IADD3 R202, P4, R202, R140, RZ ;  /* 0x0000008ccacad210 */ /* 0x000fe60007f9e0ff */
[----:B------:R1:W-:Y:S02]  /*6350*/  @!P5 LDGSTS.E.BYPASS.LTC128B.128 [R205+0x1000], [R140.64], !P3 ;  /* 0x010000008ccddfae */ /* 0x0003e4000d901d46 */
[----:B------:R-:W-:Y:S06]  /*6360*/  @!P5 IMAD.X R203, R142, 0x1, R141, P4 ;  /* 0x000000018ecbd824 */ /* 0x000fec00020e068d */
[----:B------:R1:W-:Y:S08]  /*6370*/  @!P5 LDGSTS.E.BYPASS.LTC128B.128 [R205+0x4000], [R140.64+0x80], !P1 ;  /* 0x040000808ccddfae */ /* 0x0003f0000c901d46 */
[----:B------:R1:W-:Y:S08]  /*6380*/  @!P5 LDGSTS.E.BYPASS.LTC128B.128 [R205+0x7000], [R140.64+0x100], !P0 ;  /* 0x070001008ccddfae */ /* 0x0003f0000c101d46 */
[----:B------:R3:W-:Y:S08]  /*6390*/  @!P5 LDGSTS.E.BYPASS.LTC128B.128 [R205+0x2000], [R202.64], !P3 ;  /* 0x02000000cacddfae */ /* 0x0007f0000d901d46 */
[----:B------:R3:W-:Y:S08]  /*63a0*/  @!P5 LDGSTS.E.BYPASS.LTC128B.128 [R205+0x5000], [R202.64+0x80], !P1 ;  /* 0x05000080cacddfae */ /* 0x0007f0000c901d46 */
[----:B------:R3:W-:Y:S08]  /*63b0*/  @!P5 LDGSTS.E.BYPASS.LTC128B.128 [R205+0x8000], [R202.64+0x100], !P0 ;  /* 0x08000100cacddfae */ /* 0x0007f0000c101d46 */
[----:B-1----:R-:W1:Y:S08]  /*63c0*/  LDSM.16.M88.4 R140, [R201] ;  /* 0x00000000c98c783b */ /* 0x002e700000000200 */
[----:B------:R-:W0:Y:S01]  /*63d0*/  LDGDEPBAR ;  /* 0x00000000000079af */ /* 0x000e220000000000 */
[----:B---3--:R-:W-:Y:S01]  /*63e0*/  IMAD.IADD R203, R208, 0x1, R200 ;  /* 0x00000001d0cb7824 */ /* 0x008fe200078e02c8 */
[----:B------:R-:W-:Y:S01]  /*63f0*/  IADD3 R202, R210, R0, R208 ;  /* 0x00000000d2ca7210 */ /* 0x000fe20007ffe0d0 */
        /* <DEDUP_REMOVED lines=16> */
[----:B------:R-:W-:Y:S01]  /*6500*/  HMMA.16816.F32.BF16 R48, R160, R142, R48 ;  /* 0x0000008ea030723c */ /* 0x000fe20000041830 */
[----:B------:R-:W1:Y:S07]  /*6510*/  LDSM.16.M88.4 R140, [R203] ;  /* 0x00000000cb8c783b */ /* 0x000e6e0000000200 */
        /* <DEDUP_REMOVED lines=104> */
[----:B------:R1:W3:Y:S08]  /*6ba0*/  LDSM.16.M88.4 R140, [R0+0x8800] ;  /* 0x00880000008c783b */ /* 0x0002f00000000200 */
[----:B-1----:R1:W2:Y:S01]  /*6bb0*/  LDL R0, [R1+0x3c] ;  /* 0x00003c0001007983 */ /* 0x0022a20000100800 */
[C---:B---3--:R-:W-:Y:S08]  /*6bc0*/  HMMA.16816.F32.BF16 R44, R184.reuse, R140, R44 ;  /* 0x0000008cb82c723c */ /* 0x048ff0000004182c */
[----:B------:R-:W-:Y:S01]  /*6bd0*/  HMMA.16816.F32.BF16 R48, R184, R142, R48 ;  /* 0x0000008eb830723c */ /* 0x000fe20000041830 */
[----:B------:R-:W3:Y:S07]  /*6be0*/  LDSM.16.M88.4 R140, [R200+0x6000] ;  /* 0x00600000c88c783b */ /* 0x000eee0000000200 */
[C---:B---3--:R-:W-:Y:S08]  /*6bf0*/  HMMA.16816.F32.BF16 R4, R188.reuse, R140, R4 ;  /* 0x0000008cbc04723c */ /* 0x048ff00000041804 */
[C---:B------:R-:W-:Y:S01]  /*6c00*/  HMMA.16816.F32.BF16 R8, R188.reuse, R142, R8 ;  /* 0x0000008ebc08723c */ /* 0x040fe20000041808 */
        /* <DEDUP_REMOVED lines=12> */
[----:B------:R-:W3:Y:S03]  /*6cd0*/  LDSM.16.M88.4 R140, [R200+0x8800] ;  /* 0x00880000c88c783b */ /* 0x000ee60000000200 */
[----:B--2---:R-:W-:Y:S04]  /*6ce0*/  @P2 MOV R0, R218 ;  /* 0x000000da00002202 */ /* 0x004fe80000000f00 */
[C---:B---3--:R-:W-:Y:S08]  /*6cf0*/  HMMA.16816.F32.BF16 R44, R188.reuse, R140, R44 ;  /* 0x0000008cbc2c723c */ /* 0x048ff0000004182c */
        /* <DEDUP_REMOVED lines=31> */
[----:B------:R-:W2:Y:S08]  /*6ef0*/  LDSM.16.M88.4 R140, [R202+0x8000] ;  /* 0x00800000ca8c783b */ /* 0x000eb00000000200 */
[----:B------:R-:W3:Y:S01]  /*6f00*/  LDSM.16.M88.4 R200, [R202+0x8800] ;  /* 0x00880000cac8783b */ /* 0x000ee20000000200 */
[----:B------:R-:W-:Y:S07]  /*6f10*/  DEPBAR.LE SB0, 0x2 ;  /* 0x000080800000791a */ /* 0x000fee0000000000 */
[----:B------:R-:W-:Y:S01]  /*6f20*/  BAR.SYNC.DEFER_BLOCKING 0x0 ;  /* 0x0000000000007b1d */ /* 0x000fe20000010000 */
[C---:B--2---:R-:W-:Y:S07]  /*6f30*/  HMMA.16816.F32.BF16 R36, R196.reuse, R140, R36 ;  /* 0x0000008cc424723c */ /* 0x044fee0000041824 */
[----:B------:R-:W-:Y:S01]  /*6f40*/  SHFL.IDX PT, R141, R0, 0x1, 0x1c1f ;  /* 0x003c1f00008d7f89 */ /* 0x000fe200000e0000 */
[----:B------:R-:W-:Y:S01]  /*6f50*/  IMAD R140, R217, -0x60, RZ ;  /* 0xffffffa0d98c7824 */ /* 0x000fe200078e02ff */
[C---:B------:R-:W-:Y:S06]  /*6f60*/  HMMA.16816.F32.BF16 R40, R196.reuse, R142, R40 ;  /* 0x0000008ec428723c */ /* 0x040fec0000041828 */
[----:B------:R-:W2:Y:S01]  /*6f70*/  SHFL.IDX PT, R142, R0, RZ, 0x1c1f ;  /* 0x001c1fff008e7589 */ /* 0x000ea200000e0000 */
[----:B------:R-:W-:Y:S01]  /*6f80*/  IADD3 R140, -R207, 0x1, R140 ;  /* 0x00000001cf8c7810 */ /* 0x000fe20007ffe18c */
[C---:B---3--:R-:W-:Y:S04]  /*6f90*/  HMMA.16816.F32.BF16 R44, R196.reuse, R200, R44 ;  /* 0x000000c8c42c723c */ /* 0x048fe8000004182c */
[----:B------:R-:W-:Y:S04]  /*6fa0*/  IADD3 R140, R140, c[0x0][0x1d0], RZ ;  /* 0x000074008c8c7a10 */ /* 0x000fe80007ffe0ff */
[----:B------:R-:W-:Y:S04]  /*6fb0*/  HMMA.16816.F32.BF16 R48, R196, R202, R48 ;  /* 0x000000cac430723c */ /* 0x000fe80000041830 */
[----:B------:R-:W-:Y:S05]  /*6fc0*/  IADD3 R140, R140, -c[0x0][0x168], RZ ;  /* 0x80005a008c8c7a10 */ /* 0x000fea0007ffe0ff */
[C---:B--2---:R-:W-:Y:S03]  /*6fd0*/  IMAD.IADD R0, R140.reuse, 0x1, R142 ;  /* 0x000000018c007824 */ /* 0x044fe600078e028e */
[----:B------:R-:W-:Y:S02]  /*6fe0*/  IADD3 R140, R140, R141, RZ ;  /* 0x0000008d8c8c7210 */ /* 0x000fe40007ffe0ff */
[----:B------:R-:W-:Y:S02]  /*6ff0*/  ISETP.GT.AND P4, PT, R0, RZ, PT ;  /* 0x000000ff0000720c */ /* 0x000fe40003f84270 */
[----:B------:R-:W-:Y:S02]  /*7000*/  ISETP.GT.AND P1, PT, R140, RZ, PT ;  /* 0x000000ff8c00720c */ /* 0x000fe40003f24270 */
[----:B------:R-:W-:Y:S02]  /*7010*/  FSEL R4, R4, -INF , P4 ;  /* 0xff80000004047808 */ /* 0x000fe40002000000 */
[----:B------:R-:W-:Y:S02]  /*7020*/  ISETP.GT.AND P3, PT, R0, 0x1, PT ;  /* 0x000000010000780c */ /* 0x000fe40003f64270 */
[----:B------:R-:W-:Y:S02]  /*7030*/  FSEL R6, R6, -INF , P1 ;  /* 0xff80000006067808 */ /* 0x000fe40000800000 */
[----:B------:R-:W-:Y:S02]  /*7040*/  ISETP.GT.AND P1, PT, R140, 0x8, PT ;  /* 0x000000088c00780c */ /* 0x000fe40003f24270 */
[----:B------:R-:W-:Y:S02]  /*7050*/  ISETP.GT.AND P4, PT, R0, 0x8, PT ;  /* 0x000000080000780c */ /* 0x000fe40003f84270 */
[----:B------:R-:W-:Y:S02]  /*7060*/  FSEL R205, R10, -INF , P1 ;  /* 0xff8000000acd7808 */ /* 0x000fe40000800000 */
[----:B------:R-:W-:Y:S02]  /*7070*/  FMNMX.FTZ R10, R4, R2, !PT ;  /* 0x00000002040a7209 */ /* 0x000fe40007810000 */
[----:B------:R-:W-:Y:S02]  /*7080*/  FSEL R5, R5, -INF , P3 ;  /* 0xff80000005057808 */ /* 0x000fe40001800000 */
[----:B------:R-:W-:Y:S02]  /*7090*/  ISETP.GT.AND P0, PT, R140, 0x1, PT ;  /* 0x000000018c00780c */ /* 0x000fe40003f04270 */
[----:B------:R-:W-:Y:S02]  /*70a0*/  FSEL R8, R8, -INF , P4 ;  /* 0xff80000008087808 */ /* 0x000fe40002000000 */
[----:B------:R-:W-:Y:S02]  /*70b0*/  ISETP.GT.AND P3, PT, R0, 0x9, PT ;  /* 0x000000090000780c */ /* 0x000fe40003f64270 */
[----:B------:R-:W-:Y:S02]  /*70c0*/  FSEL R7, R7, -INF , P0 ;  /* 0xff80000007077808 */ /* 0x000fe40000000000 */
[----:B------:R-:W-:Y:S02]  /*70d0*/  ISETP.GT.AND P0, PT, R140, 0x9, PT ;  /* 0x000000098c00780c */ /* 0x000fe40003f04270 */
[----:B------:R-:W-:Y:S02]  /*70e0*/  FMNMX.FTZ R10, R5, R10, !PT ;  /* 0x0000000a050a7209 */ /* 0x000fe40007810000 */
[----:B------:R-:W-:Y:S02]  /*70f0*/  ISETP.GT.AND P4, PT, R0, 0x10, PT ;  /* 0x000000100000780c */ /* 0x000fe40003f84270 */
[----:B------:R-:W-:Y:S02]  /*7100*/  FSEL R9, R9, -INF , P3 ;  /* 0xff80000009097808 */ /* 0x000fe40001800000 */
[----:B------:R-:W-:Y:S02]  /*7110*/  FSEL R207, R11, -INF , P0 ;  /* 0xff8000000bcf7808 */ /* 0x000fe40000000000 */
[----:B------:R-:W-:Y:S02]  /*7120*/  FMNMX.FTZ R11, R6, R3, !PT ;  /* 0x00000003060b7209 */ /* 0x000fe40007810000 */
[----:B------:R-:W-:Y:S02]  /*7130*/  FMNMX.FTZ R10, R8, R10, !PT ;  /* 0x0000000a080a7209 */ /* 0x000fe40007810000 */
[----:B------:R-:W-:Y:S02]  /*7140*/  FSEL R218, R12, -INF , P4 ;  /* 0xff8000000cda7808 */ /* 0x000fe40002000000 */
[----:B------:R-:W-:Y:S01]  /*7150*/  FMNMX.FTZ R10, R9, R10, !PT ;  /* 0x0000000a090a7209 */ /* 0x000fe20007810000 */
[----:B------:R-:W2:Y:S01]  /*7160*/  LDL.LU R12, [R1+0x8] ;  /* 0x00000800010c7983 */ /* 0x000ea20000300800 */
[----:B------:R-:W-:Y:S02]  /*7170*/  ISETP.GT.AND P3, PT, R0, 0x11, PT ;  /* 0x000000110000780c */ /* 0x000fe40003f64270 */
[----:B------:R-:W-:Y:S02]  /*7180*/  FMNMX.FTZ R11, R7, R11, !PT ;  /* 0x0000000b070b7209 */ /* 0x000fe40007810000 */
[----:B------:R-:W-:Y:S02]  /*7190*/  FSEL R219, R13, -INF , P3 ;  /* 0xff8000000ddb7808 */ /* 0x000fe40001800000 */
[----:B------:R-:W-:Y:S02]  /*71a0*/  FMNMX.FTZ R11, R205, R11, !PT ;  /* 0x0000000bcd0b7209 */ /* 0x000fe40007810000 */
[----:B------:R-:W-:Y:S02]  /*71b0*/  ISETP.GT.AND P1, PT, R140, 0x10, PT ;  /* 0x000000108c00780c */ /* 0x000fe40003f24270 */
[----:B------:R-:W-:Y:S02]  /*71c0*/  ISETP.GT.AND P4, PT, R0, 0x18, PT ;  /* 0x000000180000780c */ /* 0x000fe40003f84270 */
[----:B------:R-:W-:Y:S02]  /*71d0*/  FMNMX.FTZ R10, R218, R10, !PT ;  /* 0x0000000ada0a7209 */ /* 0x000fe40007810000 */
[----:B------:R-:W-:Y:S02]  /*71e0*/  ISETP.GT.AND P3, PT, R0, 0x19, PT ;  /* 0x000000190000780c */ /* 0x000fe40003f64270 */
[----:B------:R-:W-:Y:S01]  /*71f0*/  FSEL R220, R14, -INF , P1 ;  /* 0xff8000000edc7808 */ /* 0x000fe20000800000 */
[----:B------:R-:W-:Y:S01]  /*7200*/  IMAD.MOV.U32 R14, RZ, RZ, R221 ;  /* 0x000000ffff0e7224 */ /* 0x000fe200078e00dd */
[----:B------:R-:W-:Y:S02]  /*7210*/  FSEL R224, R16, -INF , P4 ;  /* 0xff80000010e07808 */ /* 0x000fe40002000000 */
[C---:B------:R-:W-:Y:S02]  /*7220*/  ISETP.GT.AND P0, PT, R140.reuse, 0x11, PT ;  /* 0x000000118c00780c */ /* 0x040fe40003f04270 */
[----:B------:R-:W-:Y:S02]  /*7230*/  FMNMX.FTZ R11, R207, R11, !PT ;  /* 0x0000000bcf0b7209 */ /* 0x000fe40007810000 */
[----:B------:R-:W-:Y:S02]  /*7240*/  FMNMX.FTZ R10, R219, R10, !PT ;  /* 0x0000000adb0a7209 */ /* 0x000fe40007810000 */
[----:B------:R-:W-:Y:S02]  /*7250*/  FSEL R223, R17, -INF , P3 ;  /* 0xff80000011df7808 */ /* 0x000fe40001800000 */
[----:B------:R-:W-:Y:S02]  /*7260*/  FSEL R221, R15, -INF , P0 ;  /* 0xff8000000fdd7808 */ /* 0x000fe40000000000 */
[----:B------:R-:W-:Y:S02]  /*7270*/  ISETP.GT.AND P1, PT, R140, 0x18, PT ;  /* 0x000000188c00780c */ /* 0x000fe40003f24270 */
[----:B------:R-:W-:Y:S02]  /*7280*/  FMNMX.FTZ R11, R220, R11, !PT ;  /* 0x0000000bdc0b7209 */ /* 0x000fe40007810000 */
[----:B------:R-:W-:Y:S02]  /*7290*/  FMNMX.FTZ R10, R224, R10, !PT ;  /* 0x0000000ae00a7209 */ /* 0x000fe40007810000 */
[----:B------:R-:W-:Y:S02]  /*72a0*/  ISETP.GT.AND P4, PT, R0, 0x20, PT ;  /* 0x000000200000780c */ /* 0x000fe40003f84270 */
[----:B------:R-:W-:Y:S02]  /*72b0*/  FMNMX.FTZ R10, R223, R10, !PT ;  /* 0x0000000adf0a7209 */ /* 0x000fe40007810000 */
[----:B------:R-:W-:Y:S02]  /*72c0*/  MOV R15, R222 ;  /* 0x000000de000f7202 */ /* 0x000fe40000000f00 */
[----:B------:R-:W-:Y:S01]  /*72d0*/  FSEL R222, R18, -INF , P1 ;  /* 0xff80000012de7808 */ /* 0x000fe20000800000 */
[----:B------:R-:W-:Y:S01]  /*72e0*/  IMAD.MOV.U32 R18, RZ, RZ, R225 ;  /* 0x000000ffff127224 */ /* 0x000fe200078e00e1 */
[----:B------:R-:W-:Y:S02]  /*72f0*/  ISETP.GT.AND P0, PT, R140, 0x19, PT ;  /* 0x000000198c00780c */ /* 0x000fe40003f04270 */
[----:B------:R-:W-:Y:S02]  /*7300*/  ISETP.GT.AND P3, PT, R0, 0x21, PT ;  /* 0x000000210000780c */ /* 0x000fe40003f64270 */
[----:B------:R-:W-:Y:S02]  /*7310*/  FSEL R232, R20, -INF , P4 ;  /* 0xff80000014e87808 */ /* 0x000fe40002000000 */
[----:B------:R-:W-:Y:S02]  /*7320*/  FMNMX.FTZ R11, R221, R11, !PT ;  /* 0x0000000bdd0b7209 */ /* 0x000fe40007810000 */
[----:B------:R-:W-:Y:S02]  /*7330*/  FSEL R225, R19, -INF , P0 ;  /* 0xff80000013e17808 */ /* 0x000fe40000000000 */
[----:B------:R-:W-:Y:S02]  /*7340*/  FSEL R233, R21, -INF , P3 ;  /* 0xff80000015e97808 */ /* 0x000fe40001800000 */
[----:B------:R-:W-:Y:S02]  /*7350*/  FMNMX.FTZ R11, R222, R11, !PT ;  /* 0x0000000bde0b7209 */ /* 0x000fe40007810000 */
[----:B------:R-:W-:Y:S02]  /*7360*/  ISETP.GT.AND P4, PT, R0, 0x28, PT ;  /* 0x000000280000780c */ /* 0x000fe40003f84270 */
[----:B------:R-:W-:Y:S02]  /*7370*/  FMNMX.FTZ R10, R232, R10, !PT ;  /* 0x0000000ae80a7209 */ /* 0x000fe40007810000 */
[----:B------:R-:W-:Y:S02]  /*7380*/  ISETP.GT.AND P1, PT, R140, 0x20, PT ;  /* 0x000000208c00780c */ /* 0x000fe40003f24270 */
[----:B------:R-:W-:Y:S02]  /*7390*/  FSEL R237, R24, -INF , P4 ;  /* 0xff80000018ed7808 */ /* 0x000fe40002000000 */
[----:B------:R-:W-:Y:S02]  /*73a0*/  FMNMX.FTZ R11, R225, R11, !PT ;  /* 0x0000000be10b7209 */ /* 0x000fe40007810000 */
[----:B------:R-:W-:Y:S02]  /*73b0*/  FMNMX.FTZ R10, R233, R10, !PT ;  /* 0x0000000ae90a7209 */ /* 0x000fe40007810000 */
[----:B------:R-:W-:Y:S02]  /*73c0*/  ISETP.GT.AND P0, PT, R140, 0x21, PT ;  /* 0x000000218c00780c */ /* 0x000fe40003f04270 */
[----:B------:R-:W-:Y:S01]  /*73d0*/  FSEL R234, R22, -INF , P1 ;  /* 0xff80000016ea7808 */ /* 0x000fe20000800000 */
[----:B------:R-:W-:Y:S01]  /*73e0*/  IMAD.MOV.U32 R22, RZ, RZ, R228 ;  /* 0x000000ffff167224 */ /* 0x000fe200078e00e4 */
[----:B------:R-:W-:Y:S02]  /*73f0*/  ISETP.GT.AND P3, PT, R0, 0x29, PT ;  /* 0x000000290000780c */ /* 0x000fe40003f64270 */
[----:B------:R-:W-:Y:S02]  /*7400*/  FSEL R235, R23, -INF , P0 ;  /* 0xff80000017eb7808 */ /* 0x000fe40000000000 */
[----:B------:R-:W-:Y:S02]  /*7410*/  FSEL R239, R25, -INF , P3 ;  /* 0xff80000019ef7808 */ /* 0x000fe40001800000 */
[----:B------:R-:W-:Y:S02]  /*7420*/  FMNMX.FTZ R10, R237, R10, !PT ;  /* 0x0000000aed0a7209 */ /* 0x000fe40007810000 */
[C---:B------:R-:W-:Y:S02]  /*7430*/  ISETP.GT.AND P1, PT, R140.reuse, 0x28, PT ;  /* 0x000000288c00780c */ /* 0x040fe40003f24270 */
[----:B------:R-:W-:Y:S02]  /*7440*/  ISETP.GT.AND P0, PT, R140, 0x29, PT ;  /* 0x000000298c00780c */ /* 0x000fe40003f04270 */
[----:B------:R-:W-:Y:S02]  /*7450*/  ISETP.GT.AND P4, PT, R0, 0x30, PT ;  /* 0x000000300000780c */ /* 0x000fe40003f84270 */
[----:B------:R-:W-:Y:S02]  /*7460*/  FMNMX.FTZ R11, R234, R11, !PT ;  /* 0x0000000bea0b7209 */ /* 0x000fe40007810000 */
[----:B------:R-:W-:Y:S02]  /*7470*/  FSEL R240, R26, -INF , P1 ;  /* 0xff8000001af07808 */ /* 0x000fe40000800000 */
[----:B------:R-:W-:Y:S01]  /*7480*/  FSEL R245, R27, -INF , P0 ;  /* 0xff8000001bf57808 */ /* 0x000fe20000000000 */
[----:B------:R-:W-:Y:S01]  /*7490*/  IMAD.MOV.U32 R27, RZ, RZ, R227 ;  /* 0x000000ffff1b7224 */ /* 0x000fe200078e00e3 */
[----:B------:R-:W-:Y:S02]  /*74a0*/  FSEL R244, R28, -INF , P4 ;  /* 0xff8000001cf47808 */ /* 0x000fe40002000000 */
[----:B------:R-:W-:Y:S02]  /*74b0*/  FMNMX.FTZ R11, R235, R11, !PT ;  /* 0x0000000beb0b7209 */ /* 0x000fe40007810000 */
[----:B------:R-:W-:Y:S02]  /*74c0*/  ISETP.GT.AND P3, PT, R0, 0x31, PT ;  /* 0x000000310000780c */ /* 0x000fe40003f64270 */
[----:B------:R-:W-:Y:S02]  /*74d0*/  FMNMX.FTZ R10, R239, R10, !PT ;  /* 0x0000000aef0a7209 */ /* 0x000fe40007810000 */
[C---:B------:R-:W-:Y:S02]  /*74e0*/  ISETP.GT.AND P1, PT, R140.reuse, 0x30, PT ;  /* 0x000000308c00780c */ /* 0x040fe40003f24270 */
[----:B------:R-:W-:Y:S02]  /*74f0*/  ISETP.GT.AND P0, PT, R140, 0x31, PT ;  /* 0x000000318c00780c */ /* 0x000fe40003f04270 */
[----:B------:R-:W-:Y:S02]  /*7500*/  FSEL R243, R29, -INF , P3 ;  /* 0xff8000001df37808 */ /* 0x000fe40001800000 */
[----:B------:R-:W-:Y:S02]  /*7510*/  FMNMX.FTZ R11, R240, R11, !PT ;  /* 0x0000000bf00b7209 */ /* 0x000fe40007810000 */
[----:B------:R-:W-:Y:S02]  /*7520*/  FSEL R252, R30, -INF , P1 ;  /* 0xff8000001efc7808 */ /* 0x000fe40000800000 */
[----:B------:R-:W-:Y:S02]  /*7530*/  FSEL R13, R31, -INF , P0 ;  /* 0xff8000001f0d7808 */ /* 0x000fe40000000000 */
[----:B------:R-:W-:Y:S02]  /*7540*/  FMNMX.FTZ R10, R244, R10, !PT ;  /* 0x0000000af40a7209 */ /* 0x000fe40007810000 */
[C---:B------:R-:W-:Y:S02]  /*7550*/  ISETP.GT.AND P4, PT, R0.reuse, 0x38, PT ;  /* 0x000000380000780c */ /* 0x040fe40003f84270 */
[----:B------:R-:W-:Y:S02]  /*7560*/  ISETP.GT.AND P3, PT, R0, 0x39, PT ;  /* 0x000000390000780c */ /* 0x000fe40003f64270 */
[C---:B------:R-:W-:Y:S02]  /*7570*/  ISETP.GT.AND P0, PT, R140.reuse, 0x39, PT ;  /* 0x000000398c00780c */ /* 0x040fe40003f04270 */
[----:B------:R-:W-:Y:S02]  /*7580*/  ISETP.GT.AND P1, PT, R140, 0x38, PT ;  /* 0x000000388c00780c */ /* 0x000fe40003f24270 */
[----:B------:R-:W-:Y:S02]  /*7590*/  FSEL R242, R32, -INF , P4 ;  /* 0xff80000020f27808 */ /* 0x000fe40002000000 */
[C---:B------:R-:W-:Y:S02]  /*75a0*/  ISETP.GT.AND P4, PT, R0.reuse, 0x40, PT ;  /* 0x000000400000780c */ /* 0x040fe40003f84270 */
[----:B------:R-:W-:Y:S02]  /*75b0*/  FSEL R241, R33, -INF , P3 ;  /* 0xff80000021f17808 */ /* 0x000fe40001800000 */
[----:B------:R-:W-:Y:S02]  /*75c0*/  FSEL R17, R35, -INF , P0 ;  /* 0xff80000023117808 */ /* 0x000fe40000000000 */
[----:B------:R-:W-:Y:S02]  /*75d0*/  FMNMX.FTZ R11, R245, R11, !PT ;  /* 0x0000000bf50b7209 */ /* 0x000fe40007810000 */
[----:B------:R-:W-:Y:S02]  /*75e0*/  ISETP.GT.AND P3, PT, R0, 0x41, PT ;  /* 0x000000410000780c */ /* 0x000fe40003f64270 */
[----:B------:R-:W-:Y:S02]  /*75f0*/  FSEL R16, R34, -INF , P1 ;  /* 0xff80000022107808 */ /* 0x000fe40000800000 */
[C---:B------:R-:W-:Y:S02]  /*7600*/  ISETP.GT.AND P1, PT, R140.reuse, 0x40, PT ;  /* 0x000000408c00780c */ /* 0x040fe40003f24270 */
[----:B------:R-:W-:Y:S02]  /*7610*/  FMNMX.FTZ R10, R243, R10, !PT ;  /* 0x0000000af30a7209 */ /* 0x000fe40007810000 */
[----:B------:R-:W-:Y:S02]  /*7620*/  ISETP.GT.AND P0, PT, R140, 0x41, PT ;  /* 0x000000418c00780c */ /* 0x000fe40003f04270 */
[----:B------:R-:W-:Y:S02]  /*7630*/  FSEL R238, R36, -INF , P4 ;  /* 0xff80000024ee7808 */ /* 0x000fe40002000000 */
[----:B------:R-:W-:Y:S02]  /*7640*/  ISETP.GT.AND P6, PT, R0, 0x50, PT ;  /* 0x000000500000780c */ /* 0x000fe40003fc4270 */
[----:B------:R-:W-:Y:S02]  /*7650*/  FSEL R20, R38, -INF , P1 ;  /* 0xff80000026147808 */ /* 0x000fe40000800000 */
[C---:B------:R-:W-:Y:S02]  /*7660*/  ISETP.GT.AND P5, PT, R0.reuse, 0x51, PT ;  /* 0x000000510000780c */ /* 0x040fe40003fa4270 */
[----:B------:R-:W-:Y:S02]  /*7670*/  FSEL R21, R39, -INF , P0 ;  /* 0xff80000027157808 */ /* 0x000fe40000000000 */
[----:B------:R-:W-:Y:S02]  /*7680*/  FSEL R236, R37, -INF , P3 ;  /* 0xff80000025ec7808 */ /* 0x000fe40001800000 */
[C---:B------:R-:W-:Y:S02]  /*7690*/  ISETP.GT.AND P3, PT, R0.reuse, 0x59, PT ;  /* 0x000000590000780c */ /* 0x040fe40003f64270 */
[C---:B------:R-:W-:Y:S02]  /*76a0*/  ISETP.GT.AND P0, PT, R0.reuse, 0x49, PT ;  /* 0x000000490000780c */ /* 0x040fe40003f04270 */
[C---:B------:R-:W-:Y:S02]  /*76b0*/  ISETP.GT.AND P1, PT, R0.reuse, 0x48, PT ;  /* 0x000000480000780c */ /* 0x040fe40003f24270 */
[----:B------:R-:W-:Y:S02]  /*76c0*/  ISETP.GT.AND P4, PT, R0, 0x58, PT ;  /* 0x000000580000780c */ /* 0x000fe40003f84270 */
[----:B------:R-:W-:Y:S02]  /*76d0*/  FMNMX.FTZ R0, R252, R11, !PT ;  /* 0x0000000bfc007209 */ /* 0x000fe40007810000 */
[----:B------:R-:W-:Y:S02]  /*76e0*/  FMNMX.FTZ R10, R242, R10, !PT ;  /* 0x0000000af20a7209 */ /* 0x000fe40007810000 */
[----:B------:R-:W-:Y:S02]  /*76f0*/  FMNMX.FTZ R0, R13, R0, !PT ;  /* 0x000000000d007209 */ /* 0x000fe40007810000 */
[----:B------:R-:W-:Y:S02]  /*7700*/  FMNMX.FTZ R141, R241, R10, !PT ;  /* 0x0000000af18d7209 */ /* 0x000fe40007810000 */
        /* <DEDUP_REMOVED lines=8> */
[----:B------:R-:W-:Y:S02]  /*7790*/  FMNMX.FTZ R141, R231, R141, !PT ;  /* 0x0000008de78d7209 */ /* 0x000fe40007810000 */
[----:B------:R-:W-:Y:S02]  /*77a0*/  FSEL R251, R42, -INF , P1 ;  /* 0xff8000002afb7808 */ /* 0x000fe40000800000 */
[----:B------:R-:W-:Y:S02]  /*77b0*/  ISETP.GT.AND P0, PT, R140, 0x49, PT ;  /* 0x000000498c00780c */ /* 0x000fe40003f04270 */
[----:B------:R-:W-:Y:S02]  /*77c0*/  MOV R19, R229 ;  /* 0x000000e500137202 */ /* 0x000fe40000000f00 */
[----:B------:R-:W-:Y:S02]  /*77d0*/  FSEL R229, R44, -INF , P6 ;  /* 0xff8000002ce57808 */ /* 0x000fe40003000000 */
[----:B------:R-:W-:Y:S02]  /*77e0*/  FMNMX.FTZ R0, R21, R0, !PT ;  /* 0x0000000015007209 */ /* 0x000fe40007810000 */
[----:B------:R-:W-:Y:S02]  /*77f0*/  FMNMX.FTZ R141, R230, R141, !PT ;  /* 0x0000008de68d7209 */ /* 0x000fe40007810000 */
[----:B------:R-:W-:Y:S02]  /*7800*/  FMNMX.FTZ R0, R251, R0, !PT ;  /* 0x00000000fb007209 */ /* 0x000fe40007810000 */
[----:B------:R-:W-:Y:S02]  /*7810*/  FSEL R250, R43, -INF , P0 ;  /* 0xff8000002bfa7808 */ /* 0x000fe40000000000 */
[----:B------:R-:W-:Y:S02]  /*7820*/  FSEL R228, R45, -INF , P5 ;  /* 0xff8000002de47808 */ /* 0x000fe40002800000 */
[----:B------:R-:W-:Y:S02]  /*7830*/  FMNMX.FTZ R141, R229, R141, !PT ;  /* 0x0000008de58d7209 */ /* 0x000fe40007810000 */
[----:B------:R-:W-:Y:S02]  /*7840*/  ISETP.GT.AND P1, PT, R140, 0x50, PT ;  /* 0x000000508c00780c */ /* 0x000fe40003f24270 */
[----:B------:R-:W-:Y:S02]  /*7850*/  FMNMX.FTZ R0, R250, R0, !PT ;  /* 0x00000000fa007209 */ /* 0x000fe40007810000 */
[----:B------:R-:W-:Y:S02]  /*7860*/  FSEL R249, R46, -INF , P1 ;  /* 0xff8000002ef97808 */ /* 0x000fe40000800000 */
[----:B------:R-:W-:Y:S02]  /*7870*/  FSEL R227, R48, -INF , P4 ;  /* 0xff80000030e37808 */ /* 0x000fe40002000000 */
[----:B------:R-:W-:Y:S02]  /*7880*/  ISETP.GT.AND P0, PT, R140, 0x51, PT ;  /* 0x000000518c00780c */ /* 0x000fe40003f04270 */
[----:B------:R-:W-:Y:S02]  /*7890*/  FMNMX.FTZ R141, R228, R141, !PT ;  /* 0x0000008de48d7209 */ /* 0x000fe40007810000 */
[----:B------:R-:W-:Y:S02]  /*78a0*/  FSEL R248, R47, -INF , P0 ;  /* 0xff8000002ff87808 */ /* 0x000fe40000000000 */
[----:B------:R-:W-:Y:S02]  /*78b0*/  MOV R26, R226 ;  /* 0x000000e2001a7202 */ /* 0x000fe40000000f00 */
[----:B------:R-:W-:Y:S02]  /*78c0*/  FSEL R226, R49, -INF , P3 ;  /* 0xff80000031e27808 */ /* 0x000fe40001800000 */
[----:B------:R-:W-:Y:S02]  /*78d0*/  FMNMX.FTZ R141, R227, R141, !PT ;  /* 0x0000008de38d7209 */ /* 0x000fe40007810000 */
[----:B------:R-:W-:Y:S02]  /*78e0*/  ISETP.GT.AND P0, PT, R140, 0x58, PT ;  /* 0x000000588c00780c */ /* 0x000fe40003f04270 */
[----:B------:R-:W-:Y:S02]  /*78f0*/  FMNMX.FTZ R0, R249, R0, !PT ;  /* 0x00000000f9007209 */ /* 0x000fe40007810000 */
[----:B------:R-:W-:Y:S02]  /*7900*/  FMNMX.FTZ R141, R226, R141, !PT ;  /* 0x0000008de28d7209 */ /* 0x000fe40007810000 */
[----:B------:R-:W-:Y:S02]  /*7910*/  ISETP.GT.AND P1, PT, R140, 0x59, PT ;  /* 0x000000598c00780c */ /* 0x000fe40003f24270 */
[----:B------:R-:W-:Y:S01]  /*7920*/  FSEL R247, R50, -INF , P0 ;  /* 0xff80000032f77808 */ /* 0x000fe20000000000 */
[----:B------:R-:W3:Y:S01]  /*7930*/  SHFL.BFLY PT, R11, R141, 0x2, 0x1f ;  /* 0x0c401f008d0b7f89 */ /* 0x000ee200000e0000 */
[----:B------:R-:W-:Y:S02]  /*7940*/  FMNMX.FTZ R0, R248, R0, !PT ;  /* 0x00000000f8007209 */ /* 0x000fe40007810000 */
[----:B------:R-:W-:Y:S02]  /*7950*/  FSEL R246, R51, -INF , P1 ;  /* 0xff80000033f67808 */ /* 0x000fe40000800000 */
[----:B------:R-:W-:Y:S02]  /*7960*/  FMNMX.FTZ R0, R247, R0, !PT ;  /* 0x00000000f7007209 */ /* 0x000fe40007810000 */
[----:B------:R-:W-:Y:S02]  /*7970*/  MOV R23, R217 ;  /* 0x000000d900177202 */ /* 0x000fe40000000f00 */
[----:B------:R-:W-:Y:S05]  /*7980*/  FMNMX.FTZ R0, R246, R0, !PT ;  /* 0x00000000f6007209 */ /* 0x000fea0007810000 */
[----:B------:R-:W4:Y:S01]  /*7990*/  SHFL.BFLY PT, R10, R0, 0x2, 0x1f ;  /* 0x0c401f00000a7f89 */ /* 0x000f2200000e0000 */
[----:B---3--:R-:W-:Y:S07]  /*79a0*/  FMNMX.FTZ R141, R141, R11, !PT ;  /* 0x0000000b8d8d7209 */ /* 0x008fee0007810000 */
[----:B------:R-:W3:Y:S01]  /*79b0*/  SHFL.BFLY PT, R11, R141, 0x1, 0x1f ;  /* 0x0c201f008d0b7f89 */ /* 0x000ee200000e0000 */
[----:B----4-:R-:W-:Y:S07]  /*79c0*/  FMNMX.FTZ R0, R0, R10, !PT ;  /* 0x0000000a00007209 */ /* 0x010fee0007810000 */
[----:B------:R-:W4:Y:S01]  /*79d0*/  SHFL.BFLY PT, R140, R0, 0x1, 0x1f ;  /* 0x0c201f00008c7f89 */ /* 0x000f2200000e0000 */
[----:B---3--:R-:W-:Y:S04]  /*79e0*/  FMNMX.FTZ R141, R141, R11, !PT ;  /* 0x0000000b8d8d7209 */ /* 0x008fe80007810000 */
[C---:B------:R-:W-:Y:S01]  /*79f0*/  FSETP.NEU.FTZ.AND P1, PT, R141.reuse, -INF , PT ;  /* 0xff8000008d00780b */ /* 0x040fe20003f3d000 */
[----:B------:R-:W-:Y:S05]  /*7a00*/  FMUL.FTZ R143, R141, c[0x0][0x2d0] ;  /* 0x0000b4008d8f7a20 */ /* 0x000fea0000410000 */
[----:B------:R-:W-:Y:S02]  /*7a10*/  FSEL R143, R143, RZ, P1 ;  /* 0x000000ff8f8f7208 */ /* 0x000fe40000800000 */
[----:B----4-:R-:W-:Y:S03]  /*7a20*/  FMNMX.FTZ R140, R0, R140, !PT ;  /* 0x0000008c008c7209 */ /* 0x010fe60007810000 */
[--C-:B------:R-:W-:Y:S01]  /*7a30*/  FFMA.FTZ R4, R4, c[0x0][0x2d0], -R143.reuse ;  /* 0x0000b40004047a23 */ /* 0x100fe2000001088f */
[----:B------:R-:W-:Y:S01]  /*7a40*/  FSEL R0, R141, RZ, P1 ;  /* 0x000000ff8d007208 */ /* 0x000fe20000800000 */
[--C-:B------:R-:W-:Y:S01]  /*7a50*/  FFMA.FTZ R5, R5, c[0x0][0x2d0], -R143.reuse ;  /* 0x0000b40005057a23 */ /* 0x100fe2000001088f */
[----:B------:R-:W-:Y:S01]  /*7a60*/  FSETP.NEU.FTZ.AND P0, PT, R140, -INF , PT ;  /* 0xff8000008c00780b */ /* 0x000fe20003f1d000 */
[----:B------:R-:W-:Y:S01]  /*7a70*/  FFMA.FTZ R8, R8, c[0x0][0x2d0], -R143 ;  /* 0x0000b40008087a23 */ /* 0x000fe2000001088f */
[----:B------:R-:W-:Y:S01]  /*7a80*/  MUFU.EX2 R201, R4 ;  /* 0x0000000400c97308 */ /* 0x000fe20000000800 */
[----:B------:R-:W-:Y:S02]  /*7a90*/  FADD.FTZ R0, -R0, R2 ;  /* 0x0000000200007221 */ /* 0x000fe40000010100 */
[----:B------:R-:W-:Y:S02]  /*7aa0*/  FMUL.FTZ R200, R140, c[0x0][0x2d0] ;  /* 0x0000b4008cc87a20 */ /* 0x000fe40000410000 */
[----:B------:R-:W-:Y:S03]  /*7ab0*/  FMUL.FTZ R0, R0, c[0x0][0x2d0] ;  /* 0x0000b40000007a20 */ /* 0x000fe60000410000 */
[----:B------:R-:W-:Y:S02]  /*7ac0*/  FSEL R200, R200, RZ, P0 ;  /* 0x000000ffc8c87208 */ /* 0x000fe40000000000 */
[----:B------:R-:W3:Y:S03]  /*7ad0*/  MUFU.EX2 R2, R0 ;  /* 0x0000000000027308 */ /* 0x000ee60000000800 */
[--C-:B------:R-:W-:Y:S02]  /*7ae0*/  FFMA.FTZ R6, R6, c[0x0][0x2d0], -R200.reuse ;  /* 0x0000b40006067a23 */ /* 0x100fe400000108c8 */
[--C-:B------:R-:W-:Y:S05]  /*7af0*/  FFMA.FTZ R7, R7, c[0x0][0x2d0], -R200.reuse ;  /* 0x0000b40007077a23 */ /* 0x100fea00000108c8 */
[----:B------:R4:W-:Y:S10]  /*7b00*/  MUFU.EX2 R203, R8 ;  /* 0x0000000800cb7308 */ /* 0x0009f40000000800 */
[----:B------:R5:W-:Y:S01]  /*7b10*/  MUFU.EX2 R202, R5 ;  /* 0x0000000500ca7308 */ /* 0x000be20000000800 */
[----:B---3--:R-:W-:Y:S01]  /*7b20*/  FMUL.FTZ R33, R2, R121 ;  /* 0x0000007902217220 */ /* 0x008fe20000410000 */
[----:B------:R-:W-:Y:S01]  /*7b30*/  FSEL R0, R140, RZ, P0 ;  /* 0x000000ff8c007208 */ /* 0x000fe20000000000 */
[----:B------:R-:W3:Y:S01]  /*7b40*/  LDL.LU R121, [R1+0xc] ;  /* 0x00000c0001797983 */ /* 0x000ee20000300800 */
[C---:B------:R-:W-:Y:S02]  /*7b50*/  FMUL.FTZ R4, R2.reuse, R148 ;  /* 0x0000009402047220 */ /* 0x040fe40000410000 */
[----:B------:R-:W-:Y:S04]  /*7b60*/  FMUL.FTZ R24, R2, R112 ;  /* 0x0000007002187220 */ /* 0x000fe80000410000 */
[----:B------:R-:W-:Y:S01]  /*7b70*/  MUFU.EX2 R142, R6 ;  /* 0x00000006008e7308 */ /* 0x000fe20000000800 */
[----:B------:R-:W-:Y:S02]  /*7b80*/  FADD.FTZ R0, -R0, R3 ;  /* 0x0000000300007221 */ /* 0x000fe40000010100 */
[----:B------:R-:W-:Y:S02]  /*7b90*/  FFMA.FTZ R3, R9, c[0x0][0x2d0], -R143 ;  /* 0x0000b40009037a23 */ /* 0x000fe4000001088f */
[----:B------:R-:W-:Y:S02]  /*7ba0*/  FMUL.FTZ R0, R0, c[0x0][0x2d0] ;  /* 0x0000b40000007a20 */ /* 0x000fe40000410000 */
[C---:B----4-:R-:W-:Y:S02]  /*7bb0*/  FMUL.FTZ R8, R2.reuse, R144 ;  /* 0x0000009002087220 */ /* 0x050fe40000410000 */
[C---:B------:R-:W-:Y:S01]  /*7bc0*/  FMUL.FTZ R9, R2.reuse, R145 ;  /* 0x0000009102097220 */ /* 0x040fe20000410000 */
[----:B------:R-:W4:Y:S01]  /*7bd0*/  MUFU.EX2 R217, R7 ;  /* 0x0000000700d97308 */ /* 0x000f220000000800 */
[C---:B------:R-:W-:Y:S02]  /*7be0*/  FMUL.FTZ R25, R2.reuse, R113 ;  /* 0x0000007102197220 */ /* 0x040fe40000410000 */
[C---:B------:R-:W-:Y:S02]  /*7bf0*/  FMUL.FTZ R28, R2.reuse, R116 ;  /* 0x00000074021c7220 */ /* 0x040fe40000410000 */
[C---:B-----5:R-:W-:Y:S01]  /*7c00*/  FMUL.FTZ R5, R2.reuse, R149 ;  /* 0x0000009502057220 */ /* 0x060fe20000410000 */
[----:B------:R-:W-:Y:S01]  /*7c10*/  MOV R149, R15 ;  /* 0x0000000f00957202 */ /* 0x000fe20000000f00 */
[C---:B------:R-:W-:Y:S01]  /*7c20*/  FMUL.FTZ R29, R2.reuse, R117 ;  /* 0x00000075021d7220 */ /* 0x040fe20000410000 */
[----:B------:R-:W-:Y:S01]  /*7c30*/  MOV R117, R27 ;  /* 0x0000001b00757202 */ /* 0x000fe20000000f00 */
[C---:B------:R-:W-:Y:S01]  /*7c40*/  FMUL.FTZ R32, R2.reuse, R120 ;  /* 0x0000007802207220 */ /* 0x040fe20000410000 */
[----:B------:R-:W5:Y:S01]  /*7c50*/  MUFU.EX2 R0, R0 ;  /* 0x0000000000007308 */ /* 0x000f620000000800 */
[C---:B------:R-:W-:Y:S01]  /*7c60*/  FMUL.FTZ R36, R2.reuse, R124 ;  /* 0x0000007c02247220 */ /* 0x040fe20000410000 */
[----:B------:R-:W-:Y:S01]  /*7c70*/  MOV R120, R19 ;  /* 0x0000001300787202 */ /* 0x000fe20000000f00 */
[C---:B------:R-:W-:Y:S02]  /*7c80*/  FMUL.FTZ R37, R2.reuse, R125 ;  /* 0x0000007d02257220 */ /* 0x040fe40000410000 */
        /* <DEDUP_REMOVED lines=31> */
[C---:B--2---:R-:W-:Y:S02]  /*7e80*/  FFMA.FTZ R144, R2.reuse, R12, R201 ;  /* 0x0000000c02907223 */ /* 0x044fe400000100c9 */
[C---:B------:R-:W-:Y:S02]  /*7e90*/  FMUL.FTZ R12, R2.reuse, R100 ;  /* 0x00000064020c7220 */ /* 0x040fe40000410000 */
[----:B------:R-:W-:Y:S02]  /*7ea0*/  IMAD.MOV.U32 R100, RZ, RZ, R13 ;  /* 0x000000ffff647224 */ /* 0x000fe400078e000d */
[C---:B------:R-:W-:Y:S01]  /*7eb0*/  FMUL.FTZ R13, R2.reuse, R101 ;  /* 0x00000065020d7220 */ /* 0x040fe20000410000 */
[----:B------:R-:W-:Y:S01]  /*7ec0*/  MOV R101, R16 ;  /* 0x0000001000657202 */ /* 0x000fe20000000f00 */
[C---:B------:R-:W-:Y:S02]  /*7ed0*/  FMUL.FTZ R16, R2.reuse, R104 ;  /* 0x0000006802107220 */ /* 0x040fe40000410000 */
[----:B------:R-:W-:Y:S02]  /*7ee0*/  IMAD.MOV.U32 R104, RZ, RZ, R17 ;  /* 0x000000ffff687224 */ /* 0x000fe400078e0011 */
[C---:B------:R-:W-:Y:S01]  /*7ef0*/  FMUL.FTZ R17, R2.reuse, R105 ;  /* 0x0000006902117220 */ /* 0x040fe20000410000 */
[----:B------:R-:W-:Y:S01]  /*7f00*/  MOV R105, R20 ;  /* 0x0000001400697202 */ /* 0x000fe20000000f00 */
[C---:B------:R-:W-:Y:S02]  /*7f10*/  FMUL.FTZ R20, R2.reuse, R108 ;  /* 0x0000006c02147220 */ /* 0x040fe40000410000 */
[----:B------:R-:W-:Y:S02]  /*7f20*/  IMAD.MOV.U32 R108, RZ, RZ, R21 ;  /* 0x000000ffff6c7224 */ /* 0x000fe400078e0015 */
[----:B------:R-:W-:Y:S01]  /*7f30*/  FMUL.FTZ R21, R2, R109 ;  /* 0x0000006d02157220 */ /* 0x000fe20000410000 */
[----:B------:R-:W-:Y:S01]  /*7f40*/  MOV R109, R23 ;  /* 0x00000017006d7202 */ /* 0x000fe20000000f00 */
[----:B------:R-:W-:Y:S01]  /*7f50*/  FFMA.FTZ R2, R205, c[0x0][0x2d0], -R200 ;  /* 0x0000b400cd027a23 */ /* 0x000fe200000108c8 */
[----:B------:R-:W-:Y:S01]  /*7f60*/  MOV R205, R101 ;  /* 0x0000006500cd7202 */ /* 0x000fe20000000f00 */
[----:B------:R-:W-:Y:S01]  /*7f70*/  IMAD.MOV.U32 R112, RZ, RZ, R22 ;  /* 0x000000ffff707224 */ /* 0x000fe200078e0016 */
[----:B----4-:R-:W-:Y:S01]  /*7f80*/  F2FP.BF16.PACK_AB R101, R217, R142 ;  /* 0x0000008ed965723e */ /* 0x010fe200000010ff */
[C---:B-----5:R-:W-:Y:S02]  /*7f90*/  FMUL.FTZ R22, R0.reuse, R110 ;  /* 0x0000006e00167220 */ /* 0x060fe40000410000 */
[----:B------:R2:W-:Y:S01]  /*7fa0*/  MUFU.EX2 R110, R2 ;  /* 0x00000002006e7308 */ /* 0x0005e20000000800 */
[----:B------:R-:W-:Y:S01]  /*7fb0*/  IMAD.MOV.U32 R145, RZ, RZ, R18 ;  /* 0x000000ffff917224 */ /* 0x000fe200078e0012 */
[----:B------:R-:W-:Y:S01]  /*7fc0*/  MOV R137, R112 ;  /* 0x0000007000897202 */ /* 0x000fe20000000f00 */
[C---:B------:R-:W-:Y:S02]  /*7fd0*/  FMUL.FTZ R18, R0.reuse, R106 ;  /* 0x0000006a00127220 */ /* 0x040fe40000410000 */
[C---:B------:R-:W-:Y:S02]  /*7fe0*/  FMUL.FTZ R19, R0.reuse, R107 ;  /* 0x0000006b00137220 */ /* 0x040fe40000410000 */
[----:B------:R-:W-:Y:S02]  /*7ff0*/  IMAD.MOV.U32 R148, RZ, RZ, R14 ;  /* 0x000000ffff947224 */ /* 0x000fe400078e000e */
[C---:B------:R-:W-:Y:S02]  /*8000*/  FMUL.FTZ R6, R0.reuse, R150 ;  /* 0x0000009600067220 */ /* 0x040fe40000410000 */
[C---:B------:R-:W-:Y:S01]  /*8010*/  FMUL.FTZ R7, R0.reuse, R151 ;  /* 0x0000009700077220 */ /* 0x040fe20000410000 */
[----:B------:R-:W-:Y:S01]  /*8020*/  MOV R151, R117 ;  /* 0x0000007500977202 */ /* 0x000fe20000000f00 */
[C---:B------:R-:W-:Y:S02]  /*8030*/  FMUL.FTZ R10, R0.reuse, R146 ;  /* 0x00000092000a7220 */ /* 0x040fe40000410000 */
[C---:B------:R-:W-:Y:S01]  /*8040*/  FMUL.FTZ R11, R0.reuse, R147 ;  /* 0x00000093000b7220 */ /* 0x040fe20000410000 */
[----:B------:R-:W-:Y:S01]  /*8050*/  MOV R147, R108 ;  /* 0x0000006c00937202 */ /* 0x000fe20000000f00 */
[C---:B------:R-:W-:Y:S01]  /*8060*/  FMUL.FTZ R14, R0.reuse, R102 ;  /* 0x00000066000e7220 */ /* 0x040fe20000410000 */
[----:B-1----:R-:W-:Y:S01]  /*8070*/  F2FP.BF16.PACK_AB R102, R113, R203 ;  /* 0x000000cb7166723e */ /* 0x002fe200000010ff */
        /* <DEDUP_REMOVED lines=40> */
[----:B------:R-:W-:Y:S02]  /*8300*/  IMAD.MOV.U32 R116, RZ, RZ, R26 ;  /* 0x000000ffff747224 */ /* 0x000fe400078e001a */
[----:B------:R-:W-:Y:S02]  /*8310*/  FMUL.FTZ R26, R0, R114 ;  /* 0x00000072001a7220 */ /* 0x000fe40000410000 */
[----:B------:R-:W-:Y:S02]  /*8320*/  IMAD.MOV.U32 R138, RZ, RZ, R105 ;  /* 0x000000ffff8a7224 */ /* 0x000fe400078e0069 */
[----:B--2---:R-:W-:Y:S02]  /*8330*/  FFMA.FTZ R2, R207, c[0x0][0x2d0], -R200 ;  /* 0x0000b400cf027a23 */ /* 0x004fe400000108c8 */
[----:B------:R-:W-:Y:S01]  /*8340*/  IMAD.MOV.U32 R207, RZ, RZ, R100 ;  /* 0x000000ffffcf7224 */ /* 0x000fe200078e0064 */
[----:B------:R-:W-:Y:S01]  /*8350*/  F2FP.BF16.PACK_AB R100, R202, R201 ;  /* 0x000000c9ca64723e */ /* 0x000fe200000010ff */
[----:B------:R-:W1:Y:S01]  /*8360*/  MUFU.EX2 R117, R2 ;  /* 0x0000000200757308 */ /* 0x000e620000000800 */
[----:B------:R-:W-:Y:S02]  /*8370*/  IMAD.MOV.U32 R146, RZ, RZ, R109 ;  /* 0x000000ffff927224 */ /* 0x000fe400078e006d */
[--C-:B------:R-:W-:Y:S02]  /*8380*/  FFMA.FTZ R109, R218, c[0x0][0x2d0], -R143.reuse ;  /* 0x0000b400da6d7a23 */ /* 0x100fe4000001088f */
[--C-:B------:R-:W-:Y:S02]  /*8390*/  FFMA.FTZ R108, R219, c[0x0][0x2d0], -R143.reuse ;  /* 0x0000b400db6c7a23 */ /* 0x100fe4000001088f */
[----:B------:R-:W-:Y:S02]  /*83a0*/  FADD.FTZ R144, R202, R144 ;  /* 0x00000090ca907221 */ /* 0x000fe40000010000 */
[--C-:B------:R-:W-:Y:S01]  /*83b0*/  FFMA.FTZ R114, R244, c[0x0][0x2d0], -R143.reuse ;  /* 0x0000b400f4727a23 */ /* 0x100fe2000001088f */
[----:B------:R-:W-:Y:S01]  /*83c0*/  MUFU.EX2 R112, R109 ;  /* 0x0000006d00707308 */ /* 0x000fe20000000800 */
[----:B------:R-:W-:Y:S02]  /*83d0*/  FADD.FTZ R144, R203, R144 ;  /* 0x00000090cb907221 */ /* 0x000fe40000010000 */
[--C-:B------:R-:W-:Y:S02]  /*83e0*/  FFMA.FTZ R115, R242, c[0x0][0x2d0], -R143.reuse ;  /* 0x0000b400f2737a23 */ /* 0x100fe4000001088f */
[--C-:B------:R-:W-:Y:S02]  /*83f0*/  FFMA.FTZ R136, R230, c[0x0][0x2d0], -R143.reuse ;  /* 0x0000b400e6887a23 */ /* 0x100fe4000001088f */
[----:B------:R-:W-:Y:S02]  /*8400*/  IMAD.MOV.U32 R244, RZ, RZ, R120 ;  /* 0x000000fffff47224 */ /* 0x000fe400078e0078 */
[----:B------:R-:W-:Y:S01]  /*8410*/  FFMA.FTZ R120, R250, c[0x0][0x2d0], -R200 ;  /* 0x0000b400fa787a23 */ /* 0x000fe200000108c8 */
[----:B------:R2:W4:Y:S01]  /*8420*/  MUFU.EX2 R123, R108 ;  /* 0x0000006c007b7308 */ /* 0x0005220000000800 */
[----:B------:R-:W-:Y:S02]  /*8430*/  IMAD.MOV.U32 R150, RZ, RZ, R116 ;  /* 0x000000ffff967224 */ /* 0x000fe400078e0074 */
[--C-:B------:R-:W-:Y:S01]  /*8440*/  FFMA.FTZ R116, R241, c[0x0][0x2d0], -R143.reuse ;  /* 0x0000b400f1747a23 */ /* 0x100fe2000001088f */
[----:B-1----:R-:W-:Y:S01]  /*8450*/  F2FP.BF16.PACK_AB R103, R117, R110 ;  /* 0x0000006e7567723e */ /* 0x002fe200000010ff */
[----:B------:R-:W-:Y:S01]  /*8460*/  IMAD.IADD R2, R213, 0x1, R204 ;  /* 0x00000001d5027824 */ /* 0x000fe200078e02cc */
[----:B------:R-:W-:Y:S01]  /*8470*/  MOV R241, R137 ;  /* 0x0000008900f17202 */ /* 0x000fe20000000f00 */
[--C-:B------:R-:W-:Y:S01]  /*8480*/  FFMA.FTZ R135, R231, c[0x0][0x2d0], -R143.reuse ;  /* 0x0000b400e7877a23 */ /* 0x100fe2000001088f */
[----:B------:R-:W-:Y:S01]  /*8490*/  MOV R242, R150 ;  /* 0x0000009600f27202 */ /* 0x000fe20000000f00 */
[--C-:B------:R-:W-:Y:S01]  /*84a0*/  FFMA.FTZ R134, R236, c[0x0][0x2d0], -R143.reuse ;  /* 0x0000b400ec867a23 */ /* 0x100fe2000001088f */
[----:B------:R-:W-:Y:S01]  /*84b0*/  ISETP.GE.AND P4, PT, R241, 0x1, PT ;  /* 0x00000001f100780c */ /* 0x000fe20003f86270 */
[----:B------:R1:W-:Y:S01]  /*84c0*/  MUFU.EX2 R236, R116 ;  /* 0x0000007400ec7308 */ /* 0x0003e20000000800 */
[--C-:B------:R-:W-:Y:S02]  /*84d0*/  FFMA.FTZ R219, R227, c[0x0][0x2d0], -R143.reuse ;  /* 0x0000b400e3db7a23 */ /* 0x100fe4000001088f */
[--C-:B------:R-:W-:Y:S07]  /*84e0*/  FFMA.FTZ R218, R248, c[0x0][0x2d0], -R200.reuse ;  /* 0x0000b400f8da7a23 */ /* 0x100fee00000108c8 */
[----:B------:R-:W-:Y:S01]  /*84f0*/  MUFU.EX2 R230, R135 ;  /* 0x0000008700e67308 */ /* 0x000fe20000000800 */
[--C-:B--2---:R-:W-:Y:S09]  /*8500*/  FFMA.FTZ R108, R232, c[0x0][0x2d0], -R143.reuse ;  /* 0x0000b400e86c7a23 */ /* 0x104ff2000001088f */
[----:B------:R2:W-:Y:S01]  /*8510*/  MUFU.EX2 R122, R108 ;  /* 0x0000006c007a7308 */ /* 0x0005e20000000800 */
[----:B-1----:R-:W-:Y:S09]  /*8520*/  FFMA.FTZ R116, R147, c[0x0][0x2d0], -R200 ;  /* 0x0000b40093747a23 */ /* 0x002ff200000108c8 */
[----:B------:R-:W-:Y:S10]  /*8530*/  MUFU.EX2 R227, R116 ;  /* 0x0000007400e37308 */ /* 0x000ff40000000800 */
[----:B------:R-:W-:Y:S01]  /*8540*/  MUFU.EX2 R218, R218 ;  /* 0x000000da00da7308 */ /* 0x000fe20000000800 */
[--C-:B--2---:R-:W-:Y:S02]  /*8550*/  FFMA.FTZ R108, R233, c[0x0][0x2d0], -R143.reuse ;  /* 0x0000b400e96c7a23 */ /* 0x104fe4000001088f */
[----:B---3--:R-:W-:Y:S01]  /*8560*/  FFMA.FTZ R111, R0, R121, R142 ;  /* 0x00000079006f7223 */ /* 0x008fe2000001008e */
[----:B------:R-:W-:Y:S01]  /*8570*/  IADD3 R142, R209, R2, RZ ;  /* 0x00000002d18e7210 */ /* 0x000fe20007ffe0ff */
[----:B------:R-:W-:Y:S05]  /*8580*/  IMAD.IADD R0, R212, 0x1, R204 ;  /* 0x00000001d4007824 */ /* 0x000fea00078e02cc */
[----:B------:R1:W-:Y:S01]  /*8590*/  MUFU.EX2 R130, R108 ;  /* 0x0000006c00827308 */ /* 0x0003e20000000800 */
[--C-:B------:R-:W-:Y:S01]  /*85a0*/  FFMA.FTZ R204, R247, c[0x0][0x2d0], -R200.reuse ;  /* 0x0000b400f7cc7a23 */ /* 0x100fe200000108c8 */
[----:B------:R-:W2:Y:S01]  /*85b0*/  LDSM.16.MT88.4 R104, [R0] ;  /* 0x000000000068783b */ /* 0x000ea20000004200 */
[----:B------:R-:W-:Y:S07]  /*85c0*/  IADD3 R3, R209, R0, RZ ;  /* 0x00000000d1037210 */ /* 0x000fee0007ffe0ff */
[----:B------:R-:W-:Y:S10]  /*85d0*/  MUFU.EX2 R219, R219 ;  /* 0x000000db00db7308 */ /* 0x000ff40000000800 */
[----:B------:R-:W-:Y:S01]  /*85e0*/  MUFU.EX2 R204, R204 ;  /* 0x000000cc00cc7308 */ /* 0x000fe20000000800 */
[--C-:B-1----:R-:W-:Y:S09]  /*85f0*/  FFMA.FTZ R108, R234, c[0x0][0x2d0], -R200.reuse ;  /* 0x0000b400ea6c7a23 */ /* 0x102ff200000108c8 */
[----:B------:R1:W-:Y:S01]  /*8600*/  MUFU.EX2 R128, R108 ;  /* 0x0000006c00807308 */ /* 0x0003e20000000800 */
[C---:B--2---:R-:W-:Y:S08]  /*8610*/  HMMA.16816.F32.BF16 R4, R100.reuse, R104, R4 ;  /* 0x000000686404723c */ /* 0x044ff00000041804 */
[C---:B------:R-:W-:Y:S01]  /*8620*/  HMMA.16816.F32.BF16 R8, R100.reuse, R106, R8 ;  /* 0x0000006a6408723c */ /* 0x040fe20000041808 */
[----:B------:R-:W2:Y:S03]  /*8630*/  LDSM.16.MT88.4 R104, [R3] ;  /* 0x000000000368783b */ /* 0x000ea60000004200 */
[--C-:B-1----:R-:W-:Y:S04]  /*8640*/  FFMA.FTZ R108, R235, c[0x0][0x2d0], -R200.reuse ;  /* 0x0000b400eb6c7a23 */ /* 0x102fe800000108c8 */
[----:B------:R1:W-:Y:S04]  /*8650*/  MUFU.EX2 R131, R108 ;  /* 0x0000006c00837308 */ /* 0x0003e80000000800 */
[--C-:B-1----:R-:W-:Y:S06]  /*8660*/  FFMA.FTZ R108, R237, c[0x0][0x2d0], -R143.reuse ;  /* 0x0000b400ed6c7a23 */ /* 0x102fec000001088f */
[----:B------:R-:W-:Y:S01]  /*8670*/  MUFU.EX2 R237, R115 ;  /* 0x0000007300ed7308 */ /* 0x000fe20000000800 */
[C---:B--2---:R-:W-:Y:S09]  /*8680*/  HMMA.16816.F32.BF16 R12, R100.reuse, R104, R12 ;  /* 0x00000068640c723c */ /* 0x044ff2000004180c */
[----:B------:R1:W-:Y:S01]  /*8690*/  MUFU.EX2 R132, R108 ;  /* 0x0000006c00847308 */ /* 0x0003e20000000800 */
[C---:B------:R-:W-:Y:S01]  /*86a0*/  HMMA.16816.F32.BF16 R16, R100.reuse, R106, R16 ;  /* 0x0000006a6410723c */ /* 0x040fe20000041810 */
[----:B------:R-:W2:Y:S02]  /*86b0*/  LDSM.16.MT88.4 R104, [R2] ;  /* 0x000000000268783b */ /* 0x000ea40000004200 */
[----:B-1----:R-:W-:Y:S02]  /*86c0*/  FFMA.FTZ R108, R239, c[0x0][0x2d0], -R143 ;  /* 0x0000b400ef6c7a23 */ /* 0x002fe4000001088f */
[----:B------:R-:W-:Y:S04]  /*86d0*/  IMAD.MOV.U32 R239, RZ, RZ, R149 ;  /* 0x000000ffffef7224 */ /* 0x000fe800078e0095 */
[----:B------:R-:W-:Y:S01]  /*86e0*/  MUFU.EX2 R133, R108 ;  /* 0x0000006c00857308 */ /* 0x000fe20000000800 */
[C---:B--2---:R-:W-:Y:S08]  /*86f0*/  HMMA.16816.F32.BF16 R20, R100.reuse, R104, R20 ;  /* 0x000000686414723c */ /* 0x044ff00000041814 */
[C---:B------:R-:W-:Y:S01]  /*8700*/  HMMA.16816.F32.BF16 R24, R100.reuse, R106, R24 ;  /* 0x0000006a6418723c */ /* 0x040fe20000041818 */
[----:B------:R-:W1:Y:S07]  /*8710*/  LDSM.16.MT88.4 R104, [R142] ;  /* 0x000000008e68783b */ /* 0x000e6e0000004200 */
        /* <DEDUP_REMOVED lines=24> */
[C---:B-1----:R-:W-:Y:S07]  /*88a0*/  HMMA.16816.F32.BF16 R92, R100.reuse, R104, R92 ;  /* 0x00000068645c723c */ /* 0x042fee000004185c */
[--C-:B------:R-:W-:Y:S01]  /*88b0*/  FFMA.FTZ R104, R220, c[0x0][0x2d0], -R200.reuse ;  /* 0x0000b400dc687a23 */ /* 0x100fe200000108c8 */
[----:B------:R-:W-:Y:S03]  /*88c0*/  HMMA.16816.F32.BF16 R96, R100, R106, R96 ;  /* 0x0000006a6460723c */ /* 0x000fe60000041860 */
[----:B------:R1:W-:Y:S01]  /*88d0*/  MUFU.EX2 R119, R104 ;  /* 0x0000006800777308 */ /* 0x0003e20000000800 */
[----:B------:R-:W-:Y:S03]  /*88e0*/  FFMA.FTZ R220, R229, c[0x0][0x2d0], -R143 ;  /* 0x0000b400e5dc7a23 */ /* 0x000fe6000001088f */
[--C-:B------:R-:W-:Y:S06]  /*88f0*/  FFMA.FTZ R100, R225, c[0x0][0x2d0], -R200.reuse ;  /* 0x0000b400e1647a23 */ /* 0x100fec00000108c8 */
[----:B------:R2:W-:Y:S10]  /*8900*/  MUFU.EX2 R126, R100 ;  /* 0x00000064007e7308 */ /* 0x0005f40000000800 */
[----:B------:R-:W-:Y:S01]  /*8910*/  MUFU.EX2 R229, R136 ;  /* 0x0000008800e57308 */ /* 0x000fe20000000800 */
[----:B-1----:R-:W-:Y:S09]  /*8920*/  FFMA.FTZ R104, R221, c[0x0][0x2d0], -R200 ;  /* 0x0000b400dd687a23 */ /* 0x002ff200000108c8 */
[----:B------:R1:W3:Y:S01]  /*8930*/  MUFU.EX2 R121, R104 ;  /* 0x0000006800797308 */ /* 0x0002e20000000800 */
[----:B--2---:R-:W-:Y:S02]  /*8940*/  FADD.FTZ R100, R217, R111 ;  /* 0x0000006fd9647221 */ /* 0x004fe40000010000 */
[--C-:B------:R-:W-:Y:S02]  /*8950*/  FFMA.FTZ R217, R228, c[0x0][0x2d0], -R143.reuse ;  /* 0x0000b400e4d97a23 */ /* 0x100fe4000001088f */
[----:B------:R-:W-:Y:S01]  /*8960*/  FADD.FTZ R118, R110, R100 ;  /* 0x000000646e767221 */ /* 0x000fe20000010000 */
[----:B----4-:R-:W-:Y:S01]  /*8970*/  F2FP.BF16.PACK_AB R100, R123, R112 ;  /* 0x000000707b64723e */ /* 0x010fe200000010ff */
[----:B------:R-:W-:Y:S03]  /*8980*/  LDSM.16.MT88.4 R108, [R3+0x1000] ;  /* 0x00100000036c783b */ /* 0x000fe60000004200 */
[----:B------:R-:W-:Y:S01]  /*8990*/  MUFU.EX2 R228, R134 ;  /* 0x0000008600e47308 */ /* 0x000fe20000000800 */
[----:B------:R-:W-:Y:S09]  /*89a0*/  FADD.FTZ R117, R117, R118 ;  /* 0x0000007675757221 */ /* 0x000ff20000010000 */
[----:B------:R-:W-:Y:S01]  /*89b0*/  MUFU.EX2 R220, R220 ;  /* 0x000000dc00dc7308 */ /* 0x000fe20000000800 */
[--C-:B-1----:R-:W-:Y:S01]  /*89c0*/  FFMA.FTZ R104, R224, c[0x0][0x2d0], -R143.reuse ;  /* 0x0000b400e0687a23 */ /* 0x102fe2000001088f */
[----:B---3--:R-:W-:Y:S08]  /*89d0*/  F2FP.BF16.PACK_AB R101, R121, R119 ;  /* 0x000000777965723e */ /* 0x008ff000000010ff */
[----:B------:R1:W-:Y:S10]  /*89e0*/  MUFU.EX2 R124, R104 ;  /* 0x00000068007c7308 */ /* 0x0003f40000000800 */
[----:B------:R-:W-:Y:S10]  /*89f0*/  MUFU.EX2 R224, R120 ;  /* 0x0000007800e07308 */ /* 0x000ff40000000800 */
[----:B------:R-:W-:Y:S01]  /*8a00*/  MUFU.EX2 R217, R217 ;  /* 0x000000d900d97308 */ /* 0x000fe20000000800 */
[--C-:B-1----:R-:W-:Y:S02]  /*8a10*/  FFMA.FTZ R104, R223, c[0x0][0x2d0], -R143.reuse ;  /* 0x0000b400df687a23 */ /* 0x102fe4000001088f */
[--C-:B------:R-:W-:Y:S02]  /*8a20*/  FFMA.FTZ R223, R238, c[0x0][0x2d0], -R143.reuse ;  /* 0x0000b400eedf7a23 */ /* 0x100fe4000001088f */
[----:B------:R-:W2:Y:S05]  /*8a30*/  LDL R238, [R1+0x54] ;  /* 0x0000540001ee7983 */ /* 0x000eaa0000100800 */
[----:B------:R1:W3:Y:S10]  /*8a40*/  MUFU.EX2 R129, R104 ;  /* 0x0000006800817308 */ /* 0x0002f40000000800 */
[----:B------:R-:W-:Y:S01]  /*8a50*/  MUFU.EX2 R223, R223 ;  /* 0x000000df00df7308 */ /* 0x000fe20000000800 */
[--C-:B-1----:R-:W-:Y:S01]  /*8a60*/  FFMA.FTZ R104, R222, c[0x0][0x2d0], -R200.reuse ;  /* 0x0000b400de687a23 */ /* 0x102fe200000108c8 */
[----:B---3--:R-:W-:Y:S08]  /*8a70*/  F2FP.BF16.PACK_AB R102, R129, R124 ;  /* 0x0000007c8166723e */ /* 0x008ff000000010ff */
[----:B------:R-:W-:Y:S10]  /*8a80*/  MUFU.EX2 R222, R114 ;  /* 0x0000007200de7308 */ /* 0x000ff40000000800 */
[----:B------:R1:W3:Y:S02]  /*8a90*/  MUFU.EX2 R125, R104 ;  /* 0x00000068007d7308 */ /* 0x0002e40000000800 */
[----:B-1----:R-:W1:Y:S01]  /*8aa0*/  LDSM.16.MT88.4 R104, [R0+0x800] ;  /* 0x000800000068783b */ /* 0x002e620000004200 */
[----:B---3--:R-:W-:Y:S07]  /*8ab0*/  F2FP.BF16.PACK_AB R103, R126, R125 ;  /* 0x0000007d7e67723e */ /* 0x008fee00000010ff */
        /* <DEDUP_REMOVED lines=34> */
[----:B------:R-:W-:Y:S01]  /*8ce0*/  FFMA.FTZ R104, R240, c[0x0][0x2d0], -R200 ;  /* 0x0000b400f0687a23 */ /* 0x000fe200000108c8 */
[----:B------:R-:W-:Y:S03]  /*8cf0*/  HMMA.16816.F32.BF16 R96, R100, R106, R96 ;  /* 0x0000006a6460723c */ /* 0x000fe60000041860 */
[----:B------:R1:W-:Y:S01]  /*8d00*/  MUFU.EX2 R127, R104 ;  /* 0x00000068007f7308 */ /* 0x0003e20000000800 */
[----:B------:R-:W-:Y:S03]  /*8d10*/  IMAD.MOV.U32 R240, RZ, RZ, R146 ;  /* 0x000000fffff07224 */ /* 0x000fe600078e0092 */
[----:B------:R-:W-:Y:S01]  /*8d20*/  FFMA.FTZ R101, R245, c[0x0][0x2d0], -R200 ;  /* 0x0000b400f5657a23 */ /* 0x000fe200000108c8 */
[----:B------:R-:W-:Y:S01]  /*8d30*/  F2FP.BF16.PACK_AB R102, R133, R132 ;  /* 0x000000848566723e */ /* 0x000fe200000010ff */
[----:B------:R-:W-:Y:S03]  /*8d40*/  FADD.FTZ R100, R113, R144 ;  /* 0x0000009071647221 */ /* 0x000fe60000010000 */
[--C-:B------:R-:W-:Y:S01]  /*8d50*/  FFMA.FTZ R113, R243, c[0x0][0x2d0], -R143.reuse ;  /* 0x0000b400f3717a23 */ /* 0x100fe2000001088f */
[----:B------:R3:W4:Y:S01]  /*8d60*/  MUFU.EX2 R221, R101 ;  /* 0x0000006500dd7308 */ /* 0x0007220000000800 */
[----:B------:R-:W-:Y:S01]  /*8d70*/  FADD.FTZ R118, R112, R100 ;  /* 0x0000006470767221 */ /* 0x000fe20000010000 */
[----:B------:R-:W-:Y:S01]  /*8d80*/  F2FP.BF16.PACK_AB R100, R130, R122 ;  /* 0x0000007a8264723e */ /* 0x000fe200000010ff */
[----:B------:R-:W-:Y:S01]  /*8d90*/  FFMA.FTZ R143, R226, c[0x0][0x2d0], -R143 ;  /* 0x0000b400e28f7a23 */ /* 0x000fe2000001088f */
[----:B------:R-:W-:Y:S01]  /*8da0*/  MOV R245, R145 ;  /* 0x0000009100f57202 */ /* 0x000fe20000000f00 */
[----:B------:R-:W-:Y:S01]  /*8db0*/  FADD.FTZ R118, R123, R118 ;  /* 0x000000767b767221 */ /* 0x000fe20000010000 */
[----:B------:R-:W-:Y:S01]  /*8dc0*/  LDSM.16.MT88.4 R144, [R0+0x2800] ;  /* 0x002800000090783b */ /* 0x000fe20000004200 */
[----:B------:R-:W-:Y:S02]  /*8dd0*/  IMAD.MOV.U32 R243, RZ, RZ, R151 ;  /* 0x000000fffff37224 */ /* 0x000fe400078e0097 */
[----:B------:R-:W-:Y:S01]  /*8de0*/  FADD.FTZ R116, R124, R118 ;  /* 0x000000767c747221 */ /* 0x000fe20000010000 */
[----:B------:R5:W2:Y:S03]  /*8df0*/  MUFU.EX2 R235, R113 ;  /* 0x0000007100eb7308 */ /* 0x000aa60000000800 */
[----:B------:R-:W-:Y:S01]  /*8e00*/  FADD.FTZ R120, R129, R116 ;  /* 0x0000007481787221 */ /* 0x000fe20000010000 */
[----:B-1----:R-:W1:Y:S03]  /*8e10*/  LDSM.16.MT88.4 R104, [R0+0x1000] ;  /* 0x001000000068783b */ /* 0x002e660000004200 */
[----:B------:R-:W-:Y:S01]  /*8e20*/  FADD.FTZ R120, R122, R120 ;  /* 0x000000787a787221 */ /* 0x000fe20000010000 */
[----:B---3--:R-:W-:Y:S02]  /*8e30*/  F2FP.BF16.PACK_AB R101, R131, R128 ;  /* 0x000000808365723e */ /* 0x008fe400000010ff */
[----:B----4-:R-:W-:Y:S02]  /*8e40*/  F2FP.BF16.PACK_AB R103, R221, R127 ;  /* 0x0000007fdd67723e */ /* 0x010fe400000010ff */
[----:B-----5:R-:W-:Y:S05]  /*8e50*/  LDSM.16.MT88.4 R112, [R2+0x1800] ;  /* 0x001800000270783b */ /* 0x020fea0000004200 */
[C---:B-1----:R-:W-:Y:S08]  /*8e60*/  HMMA.16816.F32.BF16 R4, R100.reuse, R104, R4 ;  /* 0x000000686404723c */ /* 0x042ff00000041804 */
[C---:B------:R-:W-:Y:S01]  /*8e70*/  HMMA.16816.F32.BF16 R8, R100.reuse, R106, R8 ;  /* 0x0000006a6408723c */ /* 0x040fe20000041808 */
[----:B------:R-:W1:Y:S07]  /*8e80*/  LDSM.16.MT88.4 R104, [R2+0x1000] ;  /* 0x001000000268783b */ /* 0x000e6e0000004200 */
[C---:B------:R-:W-:Y:S08]  /*8e90*/  HMMA.16816.F32.BF16 R12, R100.reuse, R108, R12 ;  /* 0x0000006c640c723c */ /* 0x040ff0000004180c */
[C---:B------:R-:W-:Y:S01]  /*8ea0*/  HMMA.16816.F32.BF16 R16, R100.reuse, R110, R16 ;  /* 0x0000006e6410723c */ /* 0x040fe20000041810 */
[----:B------:R-:W3:Y:S07]  /*8eb0*/  LDSM.16.MT88.4 R108, [R142+0x1000] ;  /* 0x001000008e6c783b */ /* 0x000eee0000004200 */
[C---:B-1----:R-:W-:Y:S08]  /*8ec0*/  HMMA.16816.F32.BF16 R20, R100.reuse, R104, R20 ;  /* 0x000000686414723c */ /* 0x042ff00000041814 */
[C---:B------:R-:W-:Y:S01]  /*8ed0*/  HMMA.16816.F32.BF16 R24, R100.reuse, R106, R24 ;  /* 0x0000006a6418723c */ /* 0x040fe20000041818 */
[----:B------:R-:W1:Y:S07]  /*8ee0*/  LDSM.16.MT88.4 R104, [R0+0x4000] ;  /* 0x004000000068783b */ /* 0x000e6e0000004200 */
[C---:B---3--:R-:W-:Y:S08]  /*8ef0*/  HMMA.16816.F32.BF16 R28, R100.reuse, R108, R28 ;  /* 0x0000006c641c723c */ /* 0x048ff0000004181c */
        /* <DEDUP_REMOVED lines=20> */
[C---:B-1----:R-:W-:Y:S07]  /*9040*/  HMMA.16816.F32.BF16 R84, R100.reuse, R104, R84 ;  /* 0x000000686454723c */ /* 0x042fee0000041854 */
[--C-:B------:R-:W-:Y:S01]  /*9050*/  FFMA.FTZ R104, R252, c[0x0][0x2d0], -R200.reuse ;  /* 0x0000b400fc687a23 */ /* 0x100fe200000108c8 */
[C---:B------:R-:W-:Y:S03]  /*9060*/  HMMA.16816.F32.BF16 R88, R100.reuse, R106, R88 ;  /* 0x0000006a6458723c */ /* 0x040fe60000041858 */
[----:B------:R1:W-:Y:S01]  /*9070*/  MUFU.EX2 R231, R104 ;  /* 0x0000006800e77308 */ /* 0x0003e20000000800 */
[----:B------:R-:W-:Y:S04]  /*9080*/  MOV R252, R148 ;  /* 0x0000009400fc7202 */ /* 0x000fe80000000f00 */
[C---:B---3--:R-:W-:Y:S08]  /*9090*/  HMMA.16816.F32.BF16 R92, R100.reuse, R108, R92 ;  /* 0x0000006c645c723c */ /* 0x048ff0000004185c */
[----:B------:R-:W-:Y:S01]  /*90a0*/  HMMA.16816.F32.BF16 R96, R100, R110, R96 ;  /* 0x0000006e6460723c */ /* 0x000fe20000041860 */
[----:B------:R-:W-:Y:S06]  /*90b0*/  LDSM.16.MT88.4 R108, [R3+0x1800] ;  /* 0x00180000036c783b */ /* 0x000fec0000004200 */
[--C-:B------:R-:W-:Y:S01]  /*90c0*/  FFMA.FTZ R100, R139, c[0x0][0x2d0], -R200.reuse ;  /* 0x0000b4008b647a23 */ /* 0x100fe200000108c8 */
[----:B------:R-:W-:Y:S03]  /*90d0*/  F2FP.BF16.PACK_AB R102, R236, R237 ;  /* 0x000000edec66723e */ /* 0x000fe600000010ff */
[----:B------:R3:W-:Y:S01]  /*90e0*/  MUFU.EX2 R232, R100 ;  /* 0x0000006400e87308 */ /* 0x0007e20000000800 */
[--C-:B-1----:R-:W-:Y:S02]  /*90f0*/  FFMA.FTZ R104, R207, c[0x0][0x2d0], -R200.reuse ;  /* 0x0000b400cf687a23 */ /* 0x102fe400000108c8 */
[--C-:B------:R-:W-:Y:S07]  /*9100*/  FFMA.FTZ R207, R249, c[0x0][0x2d0], -R200.reuse ;  /* 0x0000b400f9cf7a23 */ /* 0x100fee00000108c8 */
[----:B------:R-:W1:Y:S10]  /*9110*/  MUFU.EX2 R234, R104 ;  /* 0x0000006800ea7308 */ /* 0x000e740000000800 */
[----:B------:R-:W4:Y:S01]  /*9120*/  MUFU.EX2 R207, R207 ;  /* 0x000000cf00cf7308 */ /* 0x000f220000000800 */
[----:B---3--:R-:W-:Y:S02]  /*9130*/  FADD.FTZ R100, R119, R117 ;  /* 0x0000007577647221 */ /* 0x008fe40000010000 */
[----:B------:R-:W-:Y:S02]  /*9140*/  FFMA.FTZ R117, R138, c[0x0][0x2d0], -R200 ;  /* 0x0000b4008a757a23 */ /* 0x000fe400000108c8 */
[----:B------:R-:W-:Y:S01]  /*9150*/  FADD.FTZ R121, R121, R100 ;  /* 0x0000006479797221 */ /* 0x000fe20000010000 */
[----:B--2---:R-:W-:Y:S01]  /*9160*/  F2FP.BF16.PACK_AB R100, R235, R222 ;  /* 0x000000deeb64723e */ /* 0x004fe200000010ff */
[--C-:B------:R-:W-:Y:S03]  /*9170*/  FFMA.FTZ R119, R251, c[0x0][0x2d0], -R200.reuse ;  /* 0x0000b400fb777a23 */ /* 0x100fe600000108c8 */
[----:B------:R-:W-:Y:S01]  /*9180*/  MUFU.EX2 R225, R117 ;  /* 0x0000007500e17308 */ /* 0x000fe20000000800 */
[----:B------:R-:W2:Y:S01]  /*9190*/  LDL.64 R250, [R1+0x48] ;  /* 0x0000480001fa7983 */ /* 0x000ea20000100a00 */
[----:B------:R-:W-:Y:S01]  /*91a0*/  FADD.FTZ R121, R125, R121 ;  /* 0x000000797d797221 */ /* 0x000fe20000010000 */
[----:B-1----:R-:W-:Y:S01]  /*91b0*/  F2FP.BF16.PACK_AB R101, R234, R231 ;  /* 0x000000e7ea65723e */ /* 0x002fe200000010ff */
[--C-:B------:R-:W-:Y:S02]  /*91c0*/  FFMA.FTZ R104, R205, c[0x0][0x2d0], -R200.reuse ;  /* 0x0000b400cd687a23 */ /* 0x100fe400000108c8 */
[----:B------:R-:W-:Y:S01]  /*91d0*/  FADD.FTZ R121, R126, R121 ;  /* 0x000000797e797221 */ /* 0x000fe20000010000 */
[----:B------:R-:W-:Y:S01]  /*91e0*/  LDSM.16.MT88.4 R136, [R3+0x5800] ;  /* 0x005800000388783b */ /* 0x000fe20000004200 */
[----:B------:R-:W-:Y:S02]  /*91f0*/  FFMA.FTZ R200, R246, c[0x0][0x2d0], -R200 ;  /* 0x0000b400f6c87a23 */ /* 0x000fe400000108c8 */
[----:B------:R1:W3:Y:S01]  /*9200*/  MUFU.EX2 R233, R104 ;  /* 0x0000006800e97308 */ /* 0x0002e20000000800 */
[----:B----4-:R-:W-:Y:S09]  /*9210*/  F2FP.BF16.PACK_AB R201, R218, R207 ;  /* 0x000000cfdac9723e */ /* 0x010ff200000010ff */
[----:B------:R4:W-:Y:S10]  /*9220*/  MUFU.EX2 R226, R119 ;  /* 0x0000007700e27308 */ /* 0x0009f40000000800 */
[----:B------:R-:W5:Y:S01]  /*9230*/  MUFU.EX2 R205, R143 ;  /* 0x0000008f00cd7308 */ /* 0x000f620000000800 */
[----:B-1----:R-:W1:Y:S01]  /*9240*/  LDSM.16.MT88.4 R104, [R0+0x1800] ;  /* 0x001800000068783b */ /* 0x002e620000004200 */
[----:B---3--:R-:W-:Y:S08]  /*9250*/  F2FP.BF16.PACK_AB R103, R232, R233 ;  /* 0x000000e9e867723e */ /* 0x008ff000000010ff */
[----:B------:R3:W3:Y:S01]  /*9260*/  MUFU.EX2 R143, R200 ;  /* 0x000000c8008f7308 */ /* 0x0006e20000000800 */
[----:B----4-:R-:W-:Y:S01]  /*9270*/  LDSM.16.MT88.4 R116, [R2+0x2000] ;  /* 0x002000000274783b */ /* 0x010fe20000004200 */
[----:B-----5:R-:W-:Y:S02]  /*9280*/  F2FP.BF16.PACK_AB R202, R205, R219 ;  /* 0x000000dbcdca723e */ /* 0x020fe400000010ff */
[----:B---3--:R-:W-:Y:S02]  /*9290*/  F2FP.BF16.PACK_AB R200, R217, R220 ;  /* 0x000000dcd9c8723e */ /* 0x008fe400000010ff */
[----:B------:R-:W-:Y:S01]  /*92a0*/  F2FP.BF16.PACK_AB R203, R143, R204 ;  /* 0x000000cc8fcb723e */ /* 0x000fe200000010ff */
        /* <DEDUP_REMOVED lines=48> */
[----:B------:R-:W5:Y:S07]  /*95b0*/  LDSM.16.MT88.4 R116, [R2+0x5000] ;  /* 0x005000000274783b */ /* 0x000f6e0000004200 */
        /* <DEDUP_REMOVED lines=9> */
[C---:B-----5:R-:W-:Y:S08]  /*9650*/  HMMA.16816.F32.BF16 R52, R100.reuse, R116, R52 ;  /* 0x000000746434723c */ /* 0x060ff00000041834 */
        /* <DEDUP_REMOVED lines=8> */
[C---:B---3--:R-:W-:Y:S07]  /*96e0*/  HMMA.16816.F32.BF16 R76, R100.reuse, R108, R76 ;  /* 0x0000006c644c723c */ /* 0x048fee000004184c */
[----:B------:R-:W-:Y:S01]  /*96f0*/  FADD.FTZ R109, R128, R121 ;  /* 0x00000079806d7221 */ /* 0x000fe20000010000 */
[C---:B------:R-:W-:Y:S04]  /*9700*/  HMMA.16816.F32.BF16 R80, R100.reuse, R110, R80 ;  /* 0x0000006e6450723c */ /* 0x040fe80000041850 */
[----:B------:R-:W-:Y:S02]  /*9710*/  FADD.FTZ R108, R130, R120 ;  /* 0x00000078826c7221 */ /* 0x000fe40000010000 */
[----:B------:R-:W-:Y:S01]  /*9720*/  LDSM.16.MT88.4 R120, [R142+0x2800] ;  /* 0x002800008e78783b */ /* 0x000fe20000004200 */
[----:B------:R-:W-:Y:S01]  /*9730*/  FADD.FTZ R109, R131, R109 ;  /* 0x0000006d836d7221 */ /* 0x000fe20000010000 */
[C---:B-----5:R-:W-:Y:S04]  /*9740*/  HMMA.16816.F32.BF16 R84, R100.reuse, R116, R84 ;  /* 0x000000746454723c */ /* 0x060fe80000041854 */
[----:B------:R-:W-:Y:S02]  /*9750*/  FADD.FTZ R109, R127, R109 ;  /* 0x0000006d7f6d7221 */ /* 0x000fe40000010000 */
[----:B------:R-:W-:Y:S01]  /*9760*/  LDSM.16.MT88.4 R128, [R0+0x5800] ;  /* 0x005800000080783b */ /* 0x000fe20000004200 */
[----:B------:R-:W-:Y:S01]  /*9770*/  FADD.FTZ R108, R132, R108 ;  /* 0x0000006c846c7221 */ /* 0x000fe20000010000 */
[C---:B------:R-:W-:Y:S04]  /*9780*/  HMMA.16816.F32.BF16 R88, R100.reuse, R118, R88 ;  /* 0x000000766458723c */ /* 0x040fe80000041858 */
[----:B------:R-:W-:Y:S02]  /*9790*/  FADD.FTZ R108, R133, R108 ;  /* 0x0000006c856c7221 */ /* 0x000fe40000010000 */
[----:B------:R-:W3:Y:S01]  /*97a0*/  LDSM.16.MT88.4 R116, [R2+0x2800] ;  /* 0x002800000274783b */ /* 0x000ee20000004200 */
[----:B------:R-:W-:Y:S01]  /*97b0*/  FADD.FTZ R221, R221, R109 ;  /* 0x0000006ddddd7221 */ /* 0x000fe20000010000 */
[C---:B----4-:R-:W-:Y:S04]  /*97c0*/  HMMA.16816.F32.BF16 R92, R100.reuse, R112, R92 ;  /* 0x00000070645c723c */ /* 0x050fe8000004185c */
[----:B------:R-:W-:Y:S04]  /*97d0*/  FADD.FTZ R222, R222, R108 ;  /* 0x0000006cdede7221 */ /* 0x000fe80000010000 */
[----:B------:R-:W-:Y:S08]  /*97e0*/  HMMA.16816.F32.BF16 R96, R100, R114, R96 ;  /* 0x000000726460723c */ /* 0x000ff00000041860 */
[C---:B------:R-:W-:Y:S01]  /*97f0*/  HMMA.16816.F32.BF16 R148, R200.reuse, R144, R4 ;  /* 0x00000090c894723c */ /* 0x040fe20000041804 */
[----:B------:R-:W4:Y:S07]  /*9800*/  LDSM.16.MT88.4 R4, [R2+0x5800] ;  /* 0x005800000204783b */ /* 0x000f2e0000004200 */
[C---:B------:R-:W-:Y:S01]  /*9810*/  HMMA.16816.F32.BF16 R144, R200.reuse, R146, R8 ;  /* 0x00000092c890723c */ /* 0x040fe20000041808 */
[----:B------:R-:W5:Y:S07]  /*9820*/  LDSM.16.MT88.4 R8, [R142+0x5800] ;  /* 0x005800008e08783b */ /* 0x000f6e0000004200 */
[C---:B-1----:R-:W-:Y:S01]  /*9830*/  HMMA.16816.F32.BF16 R100, R200.reuse, R104, R12 ;  /* 0x00000068c864723c */ /* 0x042fe2000004180c */
[----:B------:R1:W2:Y:S07]  /*9840*/  LDSM.16.MT88.4 R12, [R0+0x8800] ;  /* 0x00880000000c783b */ /* 0x0002ae0000004200 */
[C---:B------:R-:W-:Y:S01]  /*9850*/  HMMA.16816.F32.BF16 R104, R200.reuse, R106, R16 ;  /* 0x0000006ac868723c */ /* 0x040fe20000041810 */
[----:B------:R2:W2:Y:S07]  /*9860*/  LDSM.16.MT88.4 R16, [R3+0x8800] ;  /* 0x008800000310783b */ /* 0x0004ae0000004200 */
[C---:B---3--:R-:W-:Y:S01]  /*9870*/  HMMA.16816.F32.BF16 R108, R200.reuse, R116, R20 ;  /* 0x00000074c86c723c */ /* 0x048fe20000041814 */
[----:B------:R-:W3:Y:S07]  /*9880*/  LDL R20, [R1+0x30] ;  /* 0x0000300001147983 */ /* 0x000eee0000100800 */
[C---:B------:R-:W-:Y:S04]  /*9890*/  HMMA.16816.F32.BF16 R112, R200.reuse, R118, R24 ;  /* 0x00000076c870723c */ /* 0x040fe80000041818 */
[----:B-1----:R-:W-:Y:S04]  /*98a0*/  IADD3 R0, R240, -0x2, RZ ;  /* 0xfffffffef0007810 */ /* 0x002fe80007ffe0ff */
[C---:B------:R-:W-:Y:S03]  /*98b0*/  HMMA.16816.F32.BF16 R116, R200.reuse, R120, R28 ;  /* 0x00000078c874723c */ /* 0x040fe6000004181c */
[----:B------:R-:W-:Y:S05]  /*98c0*/  ISETP.GE.AND P6, PT, R0, R252, PT ;  /* 0x000000fc0000720c */ /* 0x000fea0003fc6270 */
[C---:B------:R-:W-:Y:S08]  /*98d0*/  HMMA.16816.F32.BF16 R120, R200.reuse, R122, R32 ;  /* 0x0000007ac878723c */ /* 0x040ff00000041820 */
[C---:B------:R-:W-:Y:S03]  /*98e0*/  HMMA.16816.F32.BF16 R124, R200.reuse, R128, R36 ;  /* 0x00000080c87c723c */ /* 0x040fe60000041824 */
[----:B------:R-:W-:Y:S02]  /*98f0*/  @P6 ISETP.GE.AND P3, PT, R242, c[0x0][0x1d4], PT ;  /* 0x00007500f2006a0c */ /* 0x000fe40003f66270 */
[----:B------:R-:W-:Y:S02]  /*9900*/  @P6 ISETP.GE.AND P1, PT, R244, c[0x0][0x1d4], PT ;  /* 0x00007500f4006a0c */ /* 0x000fe40003f26270 */
[----:B--2---:R-:W-:Y:S01]  /*9910*/  @P6 SHF.R.S32.HI R3, RZ, 0x1f, R0 ;  /* 0x0000001fff036819 */ /* 0x004fe20000011400 */
[C---:B------:R-:W-:Y:S04]  /*9920*/  HMMA.16816.F32.BF16 R128, R200.reuse, R130, R40 ;  /* 0x00000082c880723c */ /* 0x040fe80000041828 */
[----:B------:R-:W-:Y:S04]  /*9930*/  @P6 IMAD R3, R3, c[0x0][0x1e0], RZ ;  /* 0x0000780003036a24 */ /* 0x000fe800078e02ff */
[C---:B------:R-:W-:Y:S08]  /*9940*/  HMMA.16816.F32.BF16 R132, R200.reuse, R136, R44 ;  /* 0x00000088c884723c */ /* 0x040ff0000004182c */
[C---:B------:R-:W-:Y:S08]  /*9950*/  HMMA.16816.F32.BF16 R136, R200.reuse, R138, R48 ;  /* 0x0000008ac888723c */ /* 0x040ff00000041830 */
[C---:B----4-:R-:W-:Y:S08]  /*9960*/  HMMA.16816.F32.BF16 R52, R200.reuse, R4, R52 ;  /* 0x00000004c834723c */ /* 0x050ff00000041834 */
[C---:B------:R-:W-:Y:S01]  /*9970*/  HMMA.16816.F32.BF16 R56, R200.reuse, R6, R56 ;  /* 0x00000006c838723c */ /* 0x040fe20000041838 */
[----:B------:R1:W2:Y:S07]  /*9980*/  LDSM.16.MT88.4 R4, [R2+0x8800] ;  /* 0x008800000204783b */ /* 0x0002ae0000004200 */
[C---:B-----5:R-:W-:Y:S07]  /*9990*/  HMMA.16816.F32.BF16 R60, R200.reuse, R8, R60 ;  /* 0x00000008c83c723c */ /* 0x060fee000004183c */
[C---:B------:R-:W-:Y:S01]  /*99a0*/  @P6 IMAD.WIDE.U32 R8, R0.reuse, c[0x0][0x1e0], RZ ;  /* 0x0000780000086a25 */ /* 0x040fe200078e00ff */
[C---:B------:R-:W-:Y:S08]  /*99b0*/  HMMA.16816.F32.BF16 R64, R200.reuse, R10, R64 ;  /* 0x0000000ac840723c */ /* 0x040ff00000041840 */
[C---:B------:R-:W-:Y:S04]  /*99c0*/  HMMA.16816.F32.BF16 R68, R200.reuse, R12, R68 ;  /* 0x0000000cc844723c */ /* 0x040fe80000041844 */
[----:B-1----:R-:W-:Y:S02]  /*99d0*/  @P6 IMAD R2, R0, c[0x0][0x1e4], R3 ;  /* 0x0000790000026a24 */ /* 0x002fe400078e0203 */
[----:B------:R-:W-:Y:S02]  /*99e0*/  @P6 IMAD.MOV.U32 R3, RZ, RZ, R238 ;  /* 0x000000ffff036224 */ /* 0x000fe400078e00ee */
[----:B------:R-:W-:Y:S01]  /*99f0*/  @P6 IMAD.IADD R0, R9, 0x1, R2 ;  /* 0x0000000109006824 */ /* 0x000fe200078e0202 */
[----:B------:R-:W-:Y:S01]  /*9a00*/  @P6 MOV R2, R250 ;  /* 0x000000fa00026202 */ /* 0x000fe20000000f00 */
[C---:B------:R-:W-:Y:S03]  /*9a10*/  HMMA.16816.F32.BF16 R72, R200.reuse, R14, R72 ;  /* 0x0000000ec848723c */ /* 0x040fe60000041848 */
[----:B------:R-:W-:Y:S02]  /*9a20*/  @P6 IMAD R0, R0, 0x60, RZ ;  /* 0x0000006000006824 */ /* 0x000fe400078e02ff */
[----:B------:R-:W-:Y:S02]  /*9a30*/  @P6 IMAD.WIDE.U32 R2, R8, 0x60, R2 ;  /* 0x0000006008026825 */ /* 0x000fe400078e0002 */
[----:B------:R-:W-:Y:S01]  /*9a40*/  @P6 MOV R15, 0x6 ;  /* 0x00000006000f6802 */ /* 0x000fe20000000f00 */
[C---:B------:R-:W-:Y:S04]  /*9a50*/  HMMA.16816.F32.BF16 R76, R200.reuse, R16, R76 ;  /* 0x00000010c84c723c */ /* 0x040fe8000004184c */
[----:B------:R-:W-:Y:S01]  /*9a60*/  FADD.FTZ R9, R231, R221 ;  /* 0x000000dde7097221 */ /* 0x000fe20000010000 */
[----:B------:R-:W-:Y:S01]  /*9a70*/  @P6 LEA R12, P0, R2, c[0x0][0x1c8], 0x1 ;  /* 0x00007200020c6a11 */ /* 0x000fe200078008ff */
[----:B------:R-:W-:Y:S01]  /*9a80*/  FADD.FTZ R13, R235, R222 ;  /* 0x000000deeb0d7221 */ /* 0x000fe20000010000 */
[----:B------:R-:W-:Y:S01]  /*9a90*/  @P6 IADD3 R3, R3, R0, RZ ;  /* 0x0000000003036210 */ /* 0x000fe20007ffe0ff */
[----:B------:R-:W-:Y:S01]  /*9aa0*/  FADD.FTZ R14, R234, R9 ;  /* 0x00000009ea0e7221 */ /* 0x000fe20000010000 */
[C---:B------:R-:W-:Y:S01]  /*9ab0*/  HMMA.16816.F32.BF16 R80, R200.reuse, R18, R80 ;  /* 0x00000012c850723c */ /* 0x040fe20000041850 */
[----:B------:R-:W1:Y:S02]  /*9ac0*/  LDSM.16.MT88.4 R8, [R142+0x8800] ;  /* 0x008800008e08783b */ /* 0x000e640000004200 */
[----:B------:R-:W-:Y:S01]  /*9ad0*/  FADD.FTZ R0, R237, R13 ;  /* 0x0000000ded007221 */ /* 0x000fe20000010000 */
[----:B------:R-:W-:Y:S01]  /*9ae0*/  @P6 LEA.HI.X R13, R2, c[0x0][0x1cc], R3, 0x1, P0 ;  /* 0x00007300020d6a11 */ /* 0x000fe200000f0c03 */
[----:B------:R-:W-:Y:S01]  /*9af0*/  FADD.FTZ R2, R233, R14 ;  /* 0x0000000ee9027221 */ /* 0x000fe20000010000 */
[----:B------:R-:W-:Y:S01]  /*9b00*/  @P6 ISETP.GE.AND P0, PT, R245, c[0x0][0x1d4], PT ;  /* 0x00007500f5006a0c */ /* 0x000fe20003f06270 */
[----:B------:R-:W-:Y:S01]  /*9b10*/  FADD.FTZ R14, R236, R0 ;  /* 0x00000000ec0e7221 */ /* 0x000fe20000010000 */
[----:B------:R-:W-:Y:S01]  /*9b20*/  IADD3 R0, R241, 0x1, RZ ;  /* 0x00000001f1007810 */ /* 0x000fe20007ffe0ff */
[----:B------:R-:W-:Y:S01]  /*9b30*/  @P6 IMAD.MOV.U32 R3, RZ, RZ, c[0x0][0x1e0] ;  /* 0x00007800ff036624 */ /* 0x000fe200078e00ff */
[C---:B--2---:R-:W-:Y:S03]  /*9b40*/  HMMA.16816.F32.BF16 R84, R200.reuse, R4, R84 ;  /* 0x00000004c854723c */ /* 0x044fe60000041854 */
[----:B------:R-:W-:Y:S01]  /*9b50*/  SEL R0, R0, RZ, !P4 ;  /* 0x000000ff00007207 */ /* 0x000fe20006000000 */
[----:B------:R-:W-:Y:S02]  /*9b60*/  FADD.FTZ R2, R232, R2 ;  /* 0x00000002e8027221 */ /* 0x000fe40000010000 */
[----:B------:R-:W-:Y:S01]  /*9b70*/  FADD.FTZ R16, R223, R14 ;  /* 0x0000000edf107221 */ /* 0x000fe20000010000 */
[C---:B------:R-:W-:Y:S01]  /*9b80*/  @P6 SHF.L.U64.HI R14, R3.reuse, R15, c[0x0][0x1e4] ;  /* 0x00007900030e6619 */ /* 0x040fe2000001020f */
[----:B------:R3:W-:Y:S01]  /*9b90*/  STL [R1+0x4], R0 ;  /* 0x0000040001007387 */ /* 0x0007e20000100800 */
[----:B------:R-:W-:Y:S01]  /*9ba0*/  @P6 IMAD.SHL.U32 R3, R3, 0x40, RZ ;  /* 0x0000004003036824 */ /* 0x000fe200078e00ff */
[C---:B------:R-:W-:Y:S02]  /*9bb0*/  HMMA.16816.F32.BF16 R88, R200.reuse, R6, R88 ;  /* 0x00000006c858723c */ /* 0x040fe40000041858 */
[----:B------:R-:W2:Y:S01]  /*9bc0*/  LDL R17, [R1+0x28] ;  /* 0x0000280001117983 */ /* 0x000ea20000100800 */
[----:B------:R-:W-:Y:S01]  /*9bd0*/  FADD.FTZ R15, R225, R2 ;  /* 0x00000002e10f7221 */ /* 0x000fe20000010000 */
[----:B------:R-:W-:Y:S01]  /*9be0*/  @P6 IADD3 R2, P5, R3, R12, RZ ;  /* 0x0000000c03026210 */ /* 0x000fe20007fbe0ff */
[----:B------:R-:W-:Y:S02]  /*9bf0*/  FADD.FTZ R5, R228, R16 ;  /* 0x00000010e4057221 */ /* 0x000fe40000010000 */
[----:B------:R-:W-:Y:S01]  /*9c00*/  FADD.FTZ R15, R227, R15 ;  /* 0x0000000fe30f7221 */ /* 0x000fe20000010000 */
[----:B------:R-:W-:Y:S04]  /*9c10*/  @P6 IADD3 R4, P4, R3, R2, RZ ;  /* 0x0000000203046210 */ /* 0x000fe80007f9e0ff */
[----:B------:R-:W-:Y:S01]  /*9c20*/  @P6 IADD3.X R3, R14, R13, RZ, P5, !PT ;  /* 0x0000000d0e036210 */ /* 0x000fe20002ffe4ff */
[----:B------:R-:W-:Y:S01]  /*9c30*/  FADD.FTZ R6, R226, R15 ;  /* 0x0000000fe2067221 */ /* 0x000fe20000010000 */
[C---:B-1----:R-:W-:Y:S08]  /*9c40*/  HMMA.16816.F32.BF16 R92, R200.reuse, R8, R92 ;  /* 0x00000008c85c723c */ /* 0x042ff0000004185c */
[----:B------:R-:W-:Y:S04]  /*9c50*/  HMMA.16816.F32.BF16 R96, R200, R10, R96 ;  /* 0x0000000ac860723c */ /* 0x000fe80000041860 */
[----:B---3--:R-:W-:Y:S05]  /*9c60*/  @P6 IMAD R0, R0, 0x9000, R20 ;  /* 0x0000900000006824 */ /* 0x008fea00078e0214 */
[----:B------:R-:W-:Y:S01]  /*9c70*/  @!PT LDS RZ, [RZ] ;  /* 0x00000000fffff984 */ /* 0x000fe20000000800 */
[----:B------:R-:W-:Y:S01]  /*9c80*/  @!PT LDS RZ, [RZ] ;  /* 0x00000000fffff984 */ /* 0x000fe20000000800 */
[----:B------:R-:W-:Y:S01]  /*9c90*/  @!PT LDS RZ, [RZ] ;  /* 0x00000000fffff984 */ /* 0x000fe20000000800 */
[----:B------:R1:W-:Y:S08]  /*9ca0*/  @P6 LDGSTS.E.BYPASS.LTC128B.128 [R0], [R12.64], !P3 ;  /* 0x000000000c006fae */ /* 0x0003f0000d901d46 */
[----:B------:R1:W-:Y:S08]  /*9cb0*/  @P6 LDGSTS.E.BYPASS.LTC128B.128 [R0+0x3000], [R12.64+0x80], !P1 ;  /* 0x030000800c006fae */ /* 0x0003f0000c901d46 */
[----:B------:R1:W-:Y:S08]  /*9cc0*/  @P6 LDGSTS.E.BYPASS.LTC128B.128 [R0+0x6000], [R12.64+0x100], !P0 ;  /* 0x060001000c006fae */ /* 0x0003f0000c101d46 */
[----:B------:R3:W-:Y:S08]  /*9cd0*/  @P6 LDGSTS.E.BYPASS.LTC128B.128 [R0+0x1000], [R2.64], !P3 ;  /* 0x0100000002006fae */ /* 0x0007f0000d901d46 */
[----:B------:R3:W-:Y:S08]  /*9ce0*/  @P6 LDGSTS.E.BYPASS.LTC128B.128 [R0+0x4000], [R2.64+0x80], !P1 ;  /* 0x0400008002006fae */ /* 0x0007f0000c901d46 */
[----:B------:R3:W-:Y:S01]  /*9cf0*/  @P6 LDGSTS.E.BYPASS.LTC128B.128 [R0+0x7000], [R2.64+0x100], !P0 ;  /* 0x0700010002006fae */ /* 0x0007e2000c101d46 */
[----:B-1----:R-:W-:Y:S02]  /*9d00*/  FADD.FTZ R12, R230, R5 ;  /* 0x00000005e60c7221 */ /* 0x002fe40000010000 */
[----:B------:R-:W-:Y:S05]  /*9d10*/  @P6 IMAD.X R5, R14, 0x1, R3, P4 ;  /* 0x000000010e056824 */ /* 0x000fea00020e0603 */
[----:B------:R1:W-:Y:S08]  /*9d20*/  @P6 LDGSTS.E.BYPASS.LTC128B.128 [R0+0x2000], [R4.64], !P3 ;  /* 0x0200000004006fae */ /* 0x0003f0000d901d46 */
[----:B------:R1:W-:Y:S01]  /*9d30*/  @P6 LDGSTS.E.BYPASS.LTC128B.128 [R0+0x5000], [R4.64+0x80], !P1 ;  /* 0x0500008004006fae */ /* 0x0003e2000c901d46 */
[C---:B------:R-:W-:Y:S02]  /*9d40*/  ISETP.GE.AND P1, PT, R206.reuse, 0x1, PT ;  /* 0x00000001ce00780c */ /* 0x040fe40003f26270 */
[----:B------:R-:W-:Y:S04]  /*9d50*/  IADD3 R206, R206, 0x1, RZ ;  /* 0x00000001cece7810 */ /* 0x000fe80007ffe0ff */
[----:B------:R-:W-:Y:S01]  /*9d60*/  SEL R206, R206, RZ, !P1 ;  /* 0x000000ffcece7207 */ /* 0x000fe20004800000 */
[----:B------:R1:W-:Y:S01]  /*9d70*/  @P6 LDGSTS.E.BYPASS.LTC128B.128 [R0+0x8000], [R4.64+0x100], !P0 ;  /* 0x0800010004006fae */ /* 0x0003e2000c101d46 */
[----:B---3--:R-:W-:Y:S02]  /*9d80*/  FADD.FTZ R3, R229, R12 ;  /* 0x0000000ce5037221 */ /* 0x008fe40000010000 */
[----:B------:R-:W-:Y:S02]  /*9d90*/  FADD.FTZ R2, R224, R6 ;  /* 0x00000006e0027221 */ /* 0x000fe40000010000 */
[----:B------:R-:W-:Y:S03]  /*9da0*/  FADD.FTZ R3, R220, R3 ;  /* 0x00000003dc037221 */ /* 0x000fe60000010000 */
[----:B------:R-:W0:Y:S01]  /*9db0*/  LDGDEPBAR ;  /* 0x00000000000079af */ /* 0x000e220000000000 */
[----:B-1----:R-:W-:Y:S02]  /*9dc0*/  FADD.FTZ R0, R207, R2 ;  /* 0x00000002cf007221 */ /* 0x002fe40000010000 */
[----:B------:R-:W-:Y:S01]  /*9dd0*/  FADD.FTZ R2, R217, R3 ;  /* 0x00000003d9027221 */ /* 0x000fe20000010000 */
[----:B------:R-:W-:Y:S01]  /*9de0*/  MOV R217, R239 ;  /* 0x000000ef00d97202 */ /* 0x000fe20000000f00 */
[----:B------:R-:W-:Y:S01]  /*9df0*/  FADD.FTZ R0, R218, R0 ;  /* 0x00000000da007221 */ /* 0x000fe20000010000 */
[----:B------:R-:W-:Y:S01]  /*9e00*/  MOV R3, R140 ;  /* 0x0000008c00037202 */ /* 0x000fe20000000f00 */
[----:B------:R-:W-:Y:S02]  /*9e10*/  FADD.FTZ R2, R219, R2 ;  /* 0x00000002db027221 */ /* 0x000fe40000010000 */
[----:B------:R-:W-:Y:S02]  /*9e20*/  FADD.FTZ R0, R204, R0 ;  /* 0x00000000cc007221 */ /* 0x000fe40000010000 */
[----:B------:R-:W-:Y:S02]  /*9e30*/  FADD.FTZ R2, R205, R2 ;  /* 0x00000002cd027221 */ /* 0x000fe40000010000 */
[----:B------:R-:W-:Y:S03]  /*9e40*/  FADD.FTZ R0, R143, R0 ;  /* 0x000000008f007221 */ /* 0x000fe60000010000 */
[----:B------:R1:W-:Y:S04]  /*9e50*/  STL [R1+0x8], R2 ;  /* 0x0000080201007387 */ /* 0x0003e80000100800 */
[----:B------:R3:W-:Y:S01]  /*9e60*/  STL [R1+0xc], R0 ;  /* 0x00000c0001007387 */ /* 0x0007e20000100800 */
[----:B-1----:R-:W-:Y:S02]  /*9e70*/  IMAD.MOV.U32 R2, RZ, RZ, R141 ;  /* 0x000000ffff027224 */ /* 0x002fe400078e008d */
[----:B---3--:R-:W-:Y:S01]  /*9e80*/  IMAD.MOV.U32 R0, RZ, RZ, R239 ;  /* 0x000000ffff007224 */ /* 0x008fe200078e00ef */
[----:B--2---:R-:W-:Y:S04]  /*9e90*/  ISETP.GT.AND P0, PT, R240, R17, PT ;  /* 0x00000011f000720c */ /* 0x004fe80003f04270 */
[----:B------:R1:W-:Y:S09]  /*9ea0*/  STL [R1], R0 ;  /* 0x0000000001007387 */ /* 0x0003f20000100800 */
[----:B------:R-:W-:-:S05]  /*9eb0*/  @P0 BRA `(.L_x_2075) ;  /* 0xffffbf4000000947 */ /* 0x000fca000383ffff */
.L_x_2074:
[----:B-1----:R-:W2:Y:S02]  /*9ec0*/  LDL R0, [R1+0x10] ;  /* 0x0000100001007983 */ /* 0x002ea40000100800 */
[----:B--2---:R-:W-:-:S13]  /*9ed0*/  ISETP.GE.AND P0, PT, R217, R0, PT ;  /* 0x00000000d900720c */ /* 0x004fda0003f06270 */
[----:B------:R-:W-:Y:S05]  /*9ee0*/  @!P0 BRA `(.L_x_2076) ;  /* 0x0000374000008947 */ /* 0x000fea0003800000 */
[----:B------:R-:W-:Y:S02]  /*9ef0*/  MOV R3, R140 ;  /* 0x0000008c00037202 */ /* 0x000fe40000000f00 */
[----:B------:R-:W-:Y:S02]  /*9f00*/  MOV R0, R141 ;  /* 0x0000008d00007202 */ /* 0x000fe40000000f00 */
.L_x_2077:
[----:B------:R-:W2:Y:S01]  /*9f10*/  LDL.64 R218, [R1+0x40] ;  /* 0x0000400001da7983 */ /* 0x000ea20000100a00 */
[----:B------:R-:W-:Y:S04]  /*9f20*/  DEPBAR.LE SB0, 0x2 ;  /* 0x000080800000791a */ /* 0x000fe80000000000 */
[----:B------:R-:W-:Y:S01]  /*9f30*/  WARPSYNC 0xffffffff ;  /* 0xffffffff00007948 */ /* 0x000fe20003800000 */
[----:B------:R-:W3:Y:S01]  /*9f40*/  LDL R220, [R1+0x50] ;  /* 0x0000500001dc7983 */ /* 0x000ee20000100800 */
[----:B------:R-:W-:Y:S01]  /*9f50*/  IMAD R207, R206, 0x9000, RZ ;  /* 0x00009000cecf7824 */ /* 0x000fe200078e02ff */
[----:B------:R-:W-:Y:S02]  /*9f60*/  IADD3 R235, R217, -0x1, RZ ;  /* 0xffffffffd9eb7810 */ /* 0x000fe40007ffe0ff */
[----:B------:R-:W4:Y:S02]  /*9f70*/  LDL R205, [R1+0x34] ;  /* 0x0000340001cd7983 */ /* 0x000f240000100800 */
[----:B------:R-:W-:Y:S02]  /*9f80*/  IADD3 R2, R211, R207, RZ ;  /* 0x000000cfd3027210 */ /* 0x000fe40007ffe0ff */
[----:B------:R-:W4:Y:S02]  /*9f90*/  LDL.LU R242, [R1+0x4] ;  /* 0x0000040001f27983 */ /* 0x000f240000300800 */
[-C--:B------:R-:W-:Y:S02]  /*9fa0*/  IADD3 R204, R210, R2.reuse, RZ ;  /* 0x00000002d2cc7210 */ /* 0x080fe40007ffe0ff */
[----:B------:R-:W5:Y:S04]  /*9fb0*/  LDL R236, [R1+0x10] ;  /* 0x0000100001ec7983 */ /* 0x000f680000100800 */
[----:B------:R-:W2:Y:S06]  /*9fc0*/  LDL.64 R240, [R1+0x18] ;  /* 0x0000180001f07983 */ /* 0x000eac0000100a00 */
[----:B------:R-:W2:Y:S04]  /*9fd0*/  LDL R239, [R1+0x20] ;  /* 0x0000200001ef7983 */ /* 0x000ea80000100800 */
[----:B------:R-:W-:Y:S08]  /*9fe0*/  BAR.SYNC.DEFER_BLOCKING 0x0 ;  /* 0x0000000000007b1d */ /* 0x000ff00000010000 */
[----:B------:R-:W1:Y:S08]  /*9ff0*/  LDSM.16.M88.4 R8, [R2] ;  /* 0x000000000208783b */ /* 0x000e700000000200 */
[----:B------:R-:W4:Y:S04]  /*a000*/  LDL R238, [R1+0x14] ;  /* 0x0000140001ee7983 */ /* 0x000f280000100800 */
[----:B------:R-:W1:Y:S08]  /*a010*/  LDSM.16.M88.4 R16, [R2+0x800] ;  /* 0x000800000210783b */ /* 0x000e700000000200 */
[----:B------:R-:W1:Y:S08]  /*a020*/  LDSM.16.M88.4 R24, [R2+0x1000] ;  /* 0x001000000218783b */ /* 0x000e700000000200 */
[----:B------:R-:W1:Y:S08]  /*a030*/  LDSM.16.M88.4 R32, [R2+0x1800] ;  /* 0x001800000220783b */ /* 0x000e700000000200 */
[----:B------:R-:W1:Y:S02]  /*a040*/  LDSM.16.M88.4 R40, [R2+0x2000] ;  /* 0x002000000228783b */ /* 0x000e640000000200 */
[C---:B-1----:R-:W-:Y:S06]  /*a050*/  HMMA.16816.F32.BF16 R4, R152.reuse, R8, RZ ;  /* 0x000000089804723c */ /* 0x042fec00000418ff */
[----:B------:R-:W1:Y:S02]  /*a060*/  LDSM.16.M88.4 R48, [R2+0x2800] ;  /* 0x002800000230783b */ /* 0x000e640000000200 */
[C---:B------:R-:W-:Y:S06]  /*a070*/  HMMA.16816.F32.BF16 R8, R152.reuse, R10, RZ ;  /* 0x0000000a9808723c */ /* 0x040fec00000418ff */
[----:B------:R-:W1:Y:S02]  /*a080*/  LDSM.16.M88.4 R140, [R204] ;  /* 0x00000000cc8c783b */ /* 0x000e640000000200 */
[C---:B------:R-:W-:Y:S06]  /*a090*/  HMMA.16816.F32.BF16 R12, R152.reuse, R16, RZ ;  /* 0x00000010980c723c */ /* 0x040fec00000418ff */
[----:B------:R-:W1:Y:S02]  /*a0a0*/  LDSM.16.M88.4 R200, [R204+0x800] ;  /* 0x00080000ccc8783b */ /* 0x000e640000000200 */
[C---:B------:R-:W-:Y:S08]  /*a0b0*/  HMMA.16816.F32.BF16 R16, R152.reuse, R18, RZ ;  /* 0x000000129810723c */ /* 0x040ff000000418ff */
[C---:B------:R-:W-:Y:S08]  /*a0c0*/  HMMA.16816.F32.BF16 R20, R152.reuse, R24, RZ ;  /* 0x000000189814723c */ /* 0x040ff000000418ff */
[C---:B------:R-:W-:Y:S08]  /*a0d0*/  HMMA.16816.F32.BF16 R24, R152.reuse, R26, RZ ;  /* 0x0000001a9818723c */ /* 0x040ff000000418ff */
[C---:B------:R-:W-:Y:S08]  /*a0e0*/  HMMA.16816.F32.BF16 R28, R152.reuse, R32, RZ ;  /* 0x00000020981c723c */ /* 0x040ff000000418ff */
[C---:B------:R-:W-:Y:S08]  /*a0f0*/  HMMA.16816.F32.BF16 R32, R152.reuse, R34, RZ ;  /* 0x000000229820723c */ /* 0x040ff000000418ff */
[C---:B------:R-:W-:Y:S08]  /*a100*/  HMMA.16816.F32.BF16 R36, R152.reuse, R40, RZ ;  /* 0x000000289824723c */ /* 0x040ff000000418ff */
[C---:B------:R-:W-:Y:S08]  /*a110*/  HMMA.16816.F32.BF16 R40, R152.reuse, R42, RZ ;  /* 0x0000002a9828723c */ /* 0x040ff000000418ff */
[C---:B-1----:R-:W-:Y:S08]  /*a120*/  HMMA.16816.F32.BF16 R44, R152.reuse, R48, RZ ;  /* 0x00000030982c723c */ /* 0x042ff000000418ff */
[----:B------:R-:W-:Y:S08]  /*a130*/  HMMA.16816.F32.BF16 R48, R152, R50, RZ ;  /* 0x000000329830723c */ /* 0x000ff000000418ff */
[C---:B------:R-:W-:Y:S08]  /*a140*/  HMMA.16816.F32.BF16 R4, R156.reuse, R140, R4 ;  /* 0x0000008c9c04723c */ /* 0x040ff00000041804 */
[C---:B------:R-:W-:Y:S01]  /*a150*/  HMMA.16816.F32.BF16 R8, R156.reuse, R142, R8 ;  /* 0x0000008e9c08723c */ /* 0x040fe20000041808 */
[----:B------:R-:W1:Y:S07]  /*a160*/  LDSM.16.M88.4 R140, [R204+0x1000] ;  /* 0x00100000cc8c783b */ /* 0x000e6e0000000200 */
[C---:B------:R-:W-:Y:S08]  /*a170*/  HMMA.16816.F32.BF16 R12, R156.reuse, R200, R12 ;  /* 0x000000c89c0c723c */ /* 0x040ff0000004180c */
[C---:B------:R-:W-:Y:S01]  /*a180*/  HMMA.16816.F32.BF16 R16, R156.reuse, R202, R16 ;  /* 0x000000ca9c10723c */ /* 0x040fe20000041810 */
[----:B------:R-:W1:Y:S07]  /*a190*/  LDSM.16.M88.4 R200, [R204+0x1800] ;  /* 0x00180000ccc8783b */ /* 0x000e6e0000000200 */
[C---:B-1----:R-:W-:Y:S08]  /*a1a0*/  HMMA.16816.F32.BF16 R20, R156.reuse, R140, R20 ;  /* 0x0000008c9c14723c */ /* 0x042ff00000041814 */
[C---:B------:R-:W-:Y:S01]  /*a1b0*/  HMMA.16816.F32.BF16 R24, R156.reuse, R142, R24 ;  /* 0x0000008e9c18723c */ /* 0x040fe20000041818 */
[----:B------:R-:W1:Y:S07]  /*a1c0*/  LDSM.16.M88.4 R140, [R204+0x2000] ;  /* 0x00200000cc8c783b */ /* 0x000e6e0000000200 */
[C---:B------:R-:W-:Y:S08]  /*a1d0*/  HMMA.16816.F32.BF16 R28, R156.reuse, R200, R28 ;  /* 0x000000c89c1c723c */ /* 0x040ff0000004181c */
[C---:B------:R-:W-:Y:S01]  /*a1e0*/  HMMA.16816.F32.BF16 R32, R156.reuse, R202, R32 ;  /* 0x000000ca9c20723c */ /* 0x040fe20000041820 */
[----:B------:R-:W3:Y:S07]  /*a1f0*/  LDSM.16.M88.4 R200, [R204+0x2800] ;  /* 0x00280000ccc8783b */ /* 0x000eee0000000200 */
[C---:B-1----:R-:W-:Y:S08]  /*a200*/  HMMA.16816.F32.BF16 R36, R156.reuse, R140, R36 ;  /* 0x0000008c9c24723c */ /* 0x042ff00000041824 */
[C---:B------:R-:W-:Y:S08]  /*a210*/  HMMA.16816.F32.BF16 R40, R156.reuse, R142, R40 ;  /* 0x0000008e9c28723c */ /* 0x040ff00000041828 */
[C---:B---3--:R-:W-:Y:S07]  /*a220*/  HMMA.16816.F32.BF16 R44, R156.reuse, R200, R44 ;  /* 0x000000c89c2c723c */ /* 0x048fee000004182c */
[----:B------:R-:W-:Y:S01]  /*a230*/  IADD3 R200, R208, R2, RZ ;  /* 0x00000002d0c87210 */ /* 0x000fe20007ffe0ff */
[----:B------:R-:W-:Y:S03]  /*a240*/  HMMA.16816.F32.BF16 R48, R156, R202, R48 ;  /* 0x000000ca9c30723c */ /* 0x000fe60000041830 */
[----:B-----5:R-:W-:Y:S11]  /*a250*/  ISETP.GE.AND P4, PT, R236, R217, PT ;  /* 0x000000d9ec00720c */ /* 0x020ff60003f86270 */
[----:B------:R-:W-:Y:S02]  /*a260*/  @!UPT UIADD3 URZ, URZ, URZ, URZ ;  /* 0x0000003f3f3ff290 */ /* 0x000fe4000fffe03f */
[----:B------:R-:W-:Y:S01]  /*a270*/  @!P4 SHF.R.S32.HI R142, RZ, 0x1f, R235 ;  /* 0x0000001fff8ec819 */ /* 0x000fe200000114eb */
[----:B------:R-:W-:Y:S01]  /*a280*/  @!P4 IMAD.WIDE.U32 R140, R235, c[0x0][0x208], RZ ;  /* 0x00008200eb8cca25 */ /* 0x000fe200078e00ff */
[----:B------:R-:W-:Y:S02]  /*a290*/  @!P4 MOV R143, R220 ;  /* 0x000000dc008fc202 */ /* 0x000fe40000000f00 */
[----:B--2---:R-:W-:Y:S01]  /*a2a0*/  @!P4 ISETP.GE.AND P2, PT, R240, c[0x0][0x1d4], PT ;  /* 0x00007500f000ca0c */ /* 0x004fe20003f46270 */
[----:B------:R-:W-:Y:S01]  /*a2b0*/  @!P4 IMAD R142, R142, c[0x0][0x208], RZ ;  /* 0x000082008e8eca24 */ /* 0x000fe200078e02ff */
[----:B------:R-:W-:Y:S01]  /*a2c0*/  @!P4 ISETP.GE.AND P1, PT, R239, c[0x0][0x1d4], PT ;  /* 0x00007500ef00ca0c */ /* 0x000fe20003f26270 */
[----:B----4-:R-:W-:Y:S01]  /*a2d0*/  @!P4 IMAD R201, R242, 0x9000, R205 ;  /* 0x00009000f2c9c824 */ /* 0x010fe200078e02cd */
[----:B------:R-:W-:Y:S01]  /*a2e0*/  @!P4 MOV R202, c[0x0][0x208] ;  /* 0x0000820000caca02 */ /* 0x000fe20000000f00 */
[----:B------:R-:W-:Y:S01]  /*a2f0*/  @!P4 IMAD R142, R235, c[0x0][0x20c], R142 ;  /* 0x00008300eb8eca24 */ /* 0x000fe200078e028e */
[----:B------:R-:W-:Y:S04]  /*a300*/  IADD3 R205, R210, R2, R208 ;  /* 0x00000002d2cd7210 */ /* 0x000fe80007ffe0d0 */
[----:B------:R-:W-:Y:S02]  /*a310*/  @!P4 IADD3 R141, R141, R142, RZ ;  /* 0x0000008e8d8dc210 */ /* 0x000fe40007ffe0ff */
[----:B------:R-:W-:Y:S02]  /*a320*/  @!P4 MOV R142, R218 ;  /* 0x000000da008ec202 */ /* 0x000fe40000000f00 */
[----:B------:R-:W2:Y:S01]  /*a330*/  LDL.LU R218, [R1+0x8] ;  /* 0x0000080001da7983 */ /* 0x000ea20000300800 */
[----:B------:R-:W-:Y:S02]  /*a340*/  @!P4 IMAD R141, R141, 0x60, RZ ;  /* 0x000000608d8dc824 */ /* 0x000fe400078e02ff */
[----:B------:R-:W-:Y:S01]  /*a350*/  @!P4 IMAD.WIDE.U32 R142, R140, 0x60, R142 ;  /* 0x000000608c8ec825 */ /* 0x000fe200078e008e */
[----:B------:R-:W3:Y:S04]  /*a360*/  LDL.LU R222, [R1+0xc] ;  /* 0x00000c0001de7983 */ /* 0x000ee80000300800 */
[----:B------:R-:W-:Y:S01]  /*a370*/  @!P4 IADD3 R141, R143, R141, RZ ;  /* 0x0000008d8f8dc210 */ /* 0x000fe20007ffe0ff */
[----:B------:R-:W4:Y:S01]  /*a380*/  LDL R243, [R1+0x54] ;  /* 0x0000540001f37983 */ /* 0x000f220000100800 */
[C---:B------:R-:W-:Y:S03]  /*a390*/  @!P4 LEA R140, P3, R142.reuse, c[0x0][0x1f8], 0x1 ;  /* 0x00007e008e8cca11 */ /* 0x040fe600078608ff */
[----:B------:R-:W5:Y:S01]  /*a3a0*/  LDL.64 R244, [R1+0x48] ;  /* 0x0000480001f47983 */ /* 0x000f620000100a00 */
[----:B------:R-:W-:Y:S02]  /*a3b0*/  @!P4 LEA.HI.X R141, R142, c[0x0][0x1fc], R141, 0x1, P3 ;  /* 0x00007f008e8dca11 */ /* 0x000fe400018f0c8d */
[----:B------:R-:W-:Y:S02]  /*a3c0*/  @!P4 ISETP.GE.AND P0, PT, R238, c[0x0][0x1d4], PT ;  /* 0x00007500ee00ca0c */ /* 0x000fe40003f06270 */
[----:B------:R-:W-:Y:S01]  /*a3d0*/  @!P4 MOV R142, 0x6 ;  /* 0x00000006008ec802 */ /* 0x000fe20000000f00 */
[----:B------:R-:W-:Y:S01]  /*a3e0*/  @!PT LDS RZ, [RZ] ;  /* 0x00000000fffff984 */ /* 0x000fe20000000800 */
[----:B------:R-:W-:Y:S01]  /*a3f0*/  @!PT LDS RZ, [RZ] ;  /* 0x00000000fffff984 */ /* 0x000fe20000000800 */
[----:B------:R-:W-:Y:S01]  /*a400*/  @!PT LDS RZ, [RZ] ;  /* 0x00000000fffff984 */ /* 0x000fe20000000800 */
[----:B------:R1:W-:Y:S03]  /*a410*/  @!P4 LDGSTS.E.BYPASS.LTC128B.128 [R201], [R140.64], !P2 ;  /* 0x000000008cc9cfae */ /* 0x0003e6000d101d46 */
[C---:B------:R-:W-:Y:S02]  /*a420*/  @!P4 SHF.L.U64.HI R142, R202.reuse, R142, c[0x0][0x20c] ;  /* 0x00008300ca8ec619 */ /* 0x040fe4000001028e */
[----:B------:R-:W-:Y:S03]  /*a430*/  @!P4 SHF.L.U32 R202, R202, 0x6, RZ ;  /* 0x00000006cacac819 */ /* 0x000fe600000006ff */
[----:B------:R1:W-:Y:S08]  /*a440*/  @!P4 LDGSTS.E.BYPASS.LTC128B.128 [R201+0x3000], [R140.64+0x80], !P1 ;  /* 0x030000808cc9cfae */ /* 0x0003f0000c901d46 */
[----:B------:R1:W-:Y:S08]  /*a450*/  @!P4 LDGSTS.E.BYPASS.LTC128B.128 [R201+0x6000], [R140.64+0x100], !P0 ;  /* 0x060001008cc9cfae */ /* 0x0003f0000c101d46 */
[----:B------:R-:W2:Y:S01]  /*a460*/  LDL R237, [R1+0x30] ;  /* 0x0000300001ed7983 */ /* 0x000ea20000100800 */
[----:B-1----:R-:W-:Y:S04]  /*a470*/  @!P4 IADD3 R140, P3, R202, R140, RZ ;  /* 0x0000008cca8cc210 */ /* 0x002fe80007f7e0ff */
[----:B------:R-:W-:Y:S02]  /*a480*/  @!P4 IADD3.X R141, R142, R141, RZ, P3, !PT ;  /* 0x0000008d8e8dc210 */ /* 0x000fe40001ffe4ff */
[----:B------:R-:W-:Y:S03]  /*a490*/  @!P4 IADD3 R202, P3, R202, R140, RZ ;  /* 0x0000008ccacac210 */ /* 0x000fe60007f7e0ff */
[----:B------:R1:W-:Y:S01]  /*a4a0*/  @!P4 LDGSTS.E.BYPASS.LTC128B.128 [R201+0x1000], [R140.64], !P2 ;  /* 0x010000008cc9cfae */ /* 0x0003e2000d101d46 */
[----:B------:R-:W-:Y:S02]  /*a4b0*/  @!P4 IADD3.X R203, R142, R141, RZ, P3, !PT ;  /* 0x0000008d8ecbc210 */ /* 0x000fe40001ffe4ff */
[----:B------:R-:W-:Y:S05]  /*a4c0*/  ISETP.GE.AND P3, PT, R242, 0x1, PT ;  /* 0x00000001f200780c */ /* 0x000fea0003f66270 */
[----:B------:R1:W-:Y:S08]  /*a4d0*/  @!P4 LDGSTS.E.BYPASS.LTC128B.128 [R201+0x4000], [R140.64+0x80], !P1 ;  /* 0x040000808cc9cfae */ /* 0x0003f0000c901d46 */
[----:B------:R1:W-:Y:S08]  /*a4e0*/  @!P4 LDGSTS.E.BYPASS.LTC128B.128 [R201+0x7000], [R140.64+0x100], !P0 ;  /* 0x070001008cc9cfae */ /* 0x0003f0000c101d46 */
[----:B------:R1:W-:Y:S08]  /*a4f0*/  @!P4 LDGSTS.E.BYPASS.LTC128B.128 [R201+0x2000], [R202.64], !P2 ;  /* 0x02000000cac9cfae */ /* 0x0003f0000d101d46 */
[----:B------:R1:W-:Y:S08]  /*a500*/  @!P4 LDGSTS.E.BYPASS.LTC128B.128 [R201+0x5000], [R202.64+0x80], !P1 ;  /* 0x05000080cac9cfae */ /* 0x0003f0000c901d46 */
[----:B------:R1:W-:Y:S08]  /*a510*/  @!P4 LDGSTS.E.BYPASS.LTC128B.128 [R201+0x8000], [R202.64+0x100], !P0 ;  /* 0x08000100cac9cfae */ /* 0x0003f0000c101d46 */
[----:B-1----:R-:W1:Y:S08]  /*a520*/  LDSM.16.M88.4 R140, [R200] ;  /* 0x00000000c88c783b */ /* 0x002e700000000200 */
[----:B------:R-:W0:Y:S01]  /*a530*/  LDGDEPBAR ;  /* 0x00000000000079af */ /* 0x000e220000000000 */
[----:B------:R-:W-:Y:S01]  /*a540*/  IADD3 R201, R208, R204, RZ ;  /* 0x000000ccd0c97210 */ /* 0x000fe20007ffe0ff */
        /* <DEDUP_REMOVED lines=158> */
[----:B------:R-:W1:Y:S08]  /*af30*/  LDSM.16.M88.4 R140, [R200+0x8800] ;  /* 0x00880000c88c783b */ /* 0x000e700000000200 */
[----:B------:R-:W2:Y:S01]  /*af40*/  LDSM.16.M88.4 R200, [R201+0x6000] ;  /* 0x00600000c9c8783b */ /* 0x000ea20000000200 */
[C---:B-1----:R-:W-:Y:S08]  /*af50*/  HMMA.16816.F32.BF16 R44, R192.reuse, R140, R44 ;  /* 0x0000008cc02c723c */ /* 0x042ff0000004182c */
[----:B------:R-:W-:Y:S01]  /*af60*/  HMMA.16816.F32.BF16 R48, R192, R142, R48 ;  /* 0x0000008ec030723c */ /* 0x000fe20000041830 */
[----:B------:R-:W1:Y:S07]  /*af70*/  LDSM.16.M88.4 R140, [R205+0x6800] ;  /* 0x00680000cd8c783b */ /* 0x000e6e0000000200 */
[C---:B--2---:R-:W-:Y:S08]  /*af80*/  HMMA.16816.F32.BF16 R4, R196.reuse, R200, R4 ;  /* 0x000000c8c404723c */ /* 0x044ff00000041804 */
[C---:B------:R-:W-:Y:S01]  /*af90*/  HMMA.16816.F32.BF16 R8, R196.reuse, R202, R8 ;  /* 0x000000cac408723c */ /* 0x040fe20000041808 */
[----:B------:R-:W2:Y:S11]  /*afa0*/  LDSM.16.M88.4 R200, [R205+0x7000] ;  /* 0x00700000cdc8783b */ /* 0x000eb60000000200 */
[----:B------:R-:W-:Y:S04]  /*afb0*/  @!UPT UIADD3 URZ, URZ, URZ, URZ ;  /* 0x0000003f3f3ff290 */ /* 0x000fe8000fffe03f */
[----:B------:R-:W-:Y:S04]  /*afc0*/  FMNMX.FTZ R2, R4, R0, !PT ;  /* 0x0000000004027209 */ /* 0x000fe80007810000 */
[----:B------:R-:W-:Y:S04]  /*afd0*/  FMNMX.FTZ R2, R5, R2, !PT ;  /* 0x0000000205027209 */ /* 0x000fe80007810000 */
[----:B------:R-:W-:Y:S01]  /*afe0*/  FMNMX.FTZ R2, R8, R2, !PT ;  /* 0x0000000208027209 */ /* 0x000fe20007810000 */
[C---:B-1----:R-:W-:Y:S03]  /*aff0*/  HMMA.16816.F32.BF16 R12, R196.reuse, R140, R12 ;  /* 0x0000008cc40c723c */ /* 0x042fe6000004180c */
[----:B------:R-:W-:Y:S05]  /*b000*/  FMNMX.FTZ R2, R9, R2, !PT ;  /* 0x0000000209027209 */ /* 0x000fea0007810000 */
[C---:B------:R-:W-:Y:S01]  /*b010*/  HMMA.16816.F32.BF16 R16, R196.reuse, R142, R16 ;  /* 0x0000008ec410723c */ /* 0x040fe20000041810 */
[----:B------:R-:W1:Y:S07]  /*b020*/  LDSM.16.M88.4 R140, [R205+0x7800] ;  /* 0x00780000cd8c783b */ /* 0x000e6e0000000200 */
[C---:B--2---:R-:W-:Y:S08]  /*b030*/  HMMA.16816.F32.BF16 R20, R196.reuse, R200, R20 ;  /* 0x000000c8c414723c */ /* 0x044ff00000041814 */
[C---:B------:R-:W-:Y:S01]  /*b040*/  HMMA.16816.F32.BF16 R24, R196.reuse, R202, R24 ;  /* 0x000000cac418723c */ /* 0x040fe20000041818 */
[----:B------:R-:W2:Y:S03]  /*b050*/  LDSM.16.M88.4 R200, [R205+0x8000] ;  /* 0x00800000cdc8783b */ /* 0x000ea60000000200 */
[----:B------:R-:W-:Y:S04]  /*b060*/  FMNMX.FTZ R2, R12, R2, !PT ;  /* 0x000000020c027209 */ /* 0x000fe80007810000 */
[----:B------:R-:W-:Y:S04]  /*b070*/  FMNMX.FTZ R2, R13, R2, !PT ;  /* 0x000000020d027209 */ /* 0x000fe80007810000 */
[----:B------:R-:W-:Y:S04]  /*b080*/  FMNMX.FTZ R2, R16, R2, !PT ;  /* 0x0000000210027209 */ /* 0x000fe80007810000 */
[----:B------:R-:W-:Y:S04]  /*b090*/  FMNMX.FTZ R2, R17, R2, !PT ;  /* 0x0000000211027209 */ /* 0x000fe80007810000 */
[----:B------:R-:W-:Y:S04]  /*b0a0*/  FMNMX.FTZ R2, R20, R2, !PT ;  /* 0x0000000214027209 */ /* 0x000fe80007810000 */
[----:B------:R-:W-:Y:S01]  /*b0b0*/  FMNMX.FTZ R2, R21, R2, !PT ;  /* 0x0000000215027209 */ /* 0x000fe20007810000 */
[C---:B-1----:R-:W-:Y:S03]  /*b0c0*/  HMMA.16816.F32.BF16 R28, R196.reuse, R140, R28 ;  /* 0x0000008cc41c723c */ /* 0x042fe6000004181c */
[----:B------:R-:W-:Y:S04]  /*b0d0*/  FMNMX.FTZ R2, R24, R2, !PT ;  /* 0x0000000218027209 */ /* 0x000fe80007810000 */
[----:B------:R-:W-:Y:S01]  /*b0e0*/  FMNMX.FTZ R2, R25, R2, !PT ;  /* 0x0000000219027209 */ /* 0x000fe20007810000 */
[C---:B------:R-:W-:Y:S01]  /*b0f0*/  HMMA.16816.F32.BF16 R32, R196.reuse, R142, R32 ;  /* 0x0000008ec420723c */ /* 0x040fe20000041820 */
[----:B------:R-:W1:Y:S01]  /*b100*/  LDSM.16.M88.4 R140, [R205+0x8800] ;  /* 0x00880000cd8c783b */ /* 0x000e620000000200 */
[----:B------:R-:W-:Y:S06]  /*b110*/  DEPBAR.LE SB0, 0x2 ;  /* 0x000080800000791a */ /* 0x000fec0000000000 */
[C---:B--2---:R-:W-:Y:S01]  /*b120*/  HMMA.16816.F32.BF16 R36, R196.reuse, R200, R36 ;  /* 0x000000c8c424723c */ /* 0x044fe20000041824 */
[----:B------:R-:W-:Y:S06]  /*b130*/  BAR.SYNC.DEFER_BLOCKING 0x0 ;  /* 0x0000000000007b1d */ /* 0x000fec0000010000 */
[----:B------:R-:W-:Y:S01]  /*b140*/  FMNMX.FTZ R200, R6, R3, !PT ;  /* 0x0000000306c87209 */ /* 0x000fe20007810000 */
[C---:B------:R-:W-:Y:S04]  /*b150*/  HMMA.16816.F32.BF16 R40, R196.reuse, R202, R40 ;  /* 0x000000cac428723c */ /* 0x040fe80000041828 */
[----:B------:R-:W-:Y:S02]  /*b160*/  FMNMX.FTZ R200, R7, R200, !PT ;  /* 0x000000c807c87209 */ /* 0x000fe40007810000 */
[----:B------:R-:W-:Y:S02]  /*b170*/  FMNMX.FTZ R2, R28, R2, !PT ;  /* 0x000000021c027209 */ /* 0x000fe40007810000 */
[----:B------:R-:W-:Y:S04]  /*b180*/  FMNMX.FTZ R200, R10, R200, !PT ;  /* 0x000000c80ac87209 */ /* 0x000fe80007810000 */
[----:B------:R-:W-:Y:S02]  /*b190*/  FMNMX.FTZ R200, R11, R200, !PT ;  /* 0x000000c80bc87209 */ /* 0x000fe40007810000 */
[----:B------:R-:W-:Y:S02]  /*b1a0*/  FMNMX.FTZ R2, R29, R2, !PT ;  /* 0x000000021d027209 */ /* 0x000fe40007810000 */
[----:B------:R-:W-:Y:S02]  /*b1b0*/  FMNMX.FTZ R200, R14, R200, !PT ;  /* 0x000000c80ec87209 */ /* 0x000fe40007810000 */
[----:B------:R-:W-:Y:S02]  /*b1c0*/  FMNMX.FTZ R2, R32, R2, !PT ;  /* 0x0000000220027209 */ /* 0x000fe40007810000 */
[----:B------:R-:W-:Y:S04]  /*b1d0*/  FMNMX.FTZ R200, R15, R200, !PT ;  /* 0x000000c80fc87209 */ /* 0x000fe80007810000 */
[----:B------:R-:W-:Y:S01]  /*b1e0*/  FMNMX.FTZ R200, R18, R200, !PT ;  /* 0x000000c812c87209 */ /* 0x000fe20007810000 */
[C---:B-1----:R-:W-:Y:S03]  /*b1f0*/  HMMA.16816.F32.BF16 R44, R196.reuse, R140, R44 ;  /* 0x0000008cc42c723c */ /* 0x042fe6000004182c */
[----:B------:R-:W-:Y:S04]  /*b200*/  FMNMX.FTZ R200, R19, R200, !PT ;  /* 0x000000c813c87209 */ /* 0x000fe80007810000 */
        /* <DEDUP_REMOVED lines=23> */
[----:B------:R-:W-:Y:S04]  /*b380*/  FMNMX.FTZ R2, R46, R2, !PT ;  /* 0x000000022e027209 */ /* 0x000fe80007810000 */
[----:B------:R-:W-:Y:S04]  /*b390*/  FMNMX.FTZ R2, R47, R2, !PT ;  /* 0x000000022f027209 */ /* 0x000fe80007810000 */
[----:B------:R-:W-:Y:S02]  /*b3a0*/  FMNMX.FTZ R2, R50, R2, !PT ;  /* 0x0000000232027209 */ /* 0x000fe40007810000 */
[----:B-1----:R-:W-:Y:S02]  /*b3b0*/  FMNMX.FTZ R141, R141, R142, !PT ;  /* 0x0000008e8d8d7209 */ /* 0x002fe40007810000 */
[----:B------:R-:W-:Y:S03]  /*b3c0*/  FMNMX.FTZ R2, R51, R2, !PT ;  /* 0x0000000233027209 */ /* 0x000fe60007810000 */
[----:B------:R-:W1:Y:S08]  /*b3d0*/  SHFL.BFLY PT, R142, R141, 0x1, 0x1f ;  /* 0x0c201f008d8e7f89 */ /* 0x000e7000000e0000 */
[----:B------:R-:W2:Y:S01]  /*b3e0*/  SHFL.BFLY PT, R140, R2, 0x2, 0x1f ;  /* 0x0c401f00028c7f89 */ /* 0x000ea200000e0000 */
[----:B-1----:R-:W-:Y:S05]  /*b3f0*/  FMNMX.FTZ R141, R141, R142, !PT ;  /* 0x0000008e8d8d7209 */ /* 0x002fea0007810000 */
[C---:B------:R-:W-:Y:S02]  /*b400*/  FADD.FTZ R0, -R141.reuse, R0 ;  /* 0x000000008d007221 */ /* 0x040fe40000010100 */
[----:B------:R-:W-:Y:S01]  /*b410*/  FMUL.FTZ R204, R141, c[0x0][0x2d0] ;  /* 0x0000b4008dcc7a20 */ /* 0x000fe20000410000 */
[----:B--2---:R-:W-:Y:S01]  /*b420*/  FMNMX.FTZ R140, R2, R140, !PT ;  /* 0x0000008c028c7209 */ /* 0x004fe20007810000 */
[----:B------:R-:W-:Y:S02]  /*b430*/  FMUL.FTZ R0, R0, c[0x0][0x2d0] ;  /* 0x0000b40000007a20 */ /* 0x000fe40000410000 */
[--C-:B------:R-:W-:Y:S02]  /*b440*/  FFMA.FTZ R8, R8, c[0x0][0x2d0], -R204.reuse ;  /* 0x0000b40008087a23 */ /* 0x100fe400000108cc */
[----:B------:R-:W1:Y:S01]  /*b450*/  SHFL.BFLY PT, R143, R140, 0x1, 0x1f ;  /* 0x0c201f008c8f7f89 */ /* 0x000e6200000e0000 */
[----:B------:R-:W2:Y:S01]  /*b460*/  MUFU.EX2 R2, R0 ;  /* 0x0000000000027308 */ /* 0x000ea20000000800 */
[--C-:B------:R-:W-:Y:S02]  /*b470*/  FFMA.FTZ R9, R9, c[0x0][0x2d0], -R204.reuse ;  /* 0x0000b40009097a23 */ /* 0x100fe400000108cc */
[--C-:B------:R-:W-:Y:S02]  /*b480*/  FFMA.FTZ R4, R4, c[0x0][0x2d0], -R204.reuse ;  /* 0x0000b40004047a23 */ /* 0x100fe400000108cc */
[--C-:B------:R-:W-:Y:S02]  /*b490*/  FFMA.FTZ R5, R5, c[0x0][0x2d0], -R204.reuse ;  /* 0x0000b40005057a23 */ /* 0x100fe400000108cc */
[--C-:B------:R-:W-:Y:S02]  /*b4a0*/  FFMA.FTZ R16, R16, c[0x0][0x2d0], -R204.reuse ;  /* 0x0000b40010107a23 */ /* 0x100fe400000108cc */
        /* <DEDUP_REMOVED lines=8> */
[----:B------:R-:W-:Y:S01]  /*b530*/  FFMA.FTZ R25, R25, c[0x0][0x2d0], -R204 ;  /* 0x0000b40019197a23 */ /* 0x000fe200000108cc */
[----:B-1----:R-:W-:Y:S01]  /*b540*/  FMNMX.FTZ R140, R140, R143, !PT ;  /* 0x0000008f8c8c7209 */ /* 0x002fe20007810000 */
[C---:B--2---:R-:W-:Y:S02]  /*b550*/  FMUL.FTZ R100, R2.reuse, R100 ;  /* 0x0000006402647220 */ /* 0x044fe40000410000 */
[----:B------:R-:W-:Y:S02]  /*b560*/  FMUL.FTZ R101, R2, R101 ;  /* 0x0000006502657220 */ /* 0x000fe40000410000 */
[C---:B------:R-:W-:Y:S03]  /*b570*/  FADD.FTZ R0, -R140.reuse, R3 ;  /* 0x000000038c007221 */ /* 0x040fe60000010100 */
[----:B------:R1:W-:Y:S01]  /*b580*/  MUFU.EX2 R234, R9 ;  /* 0x0000000900ea7308 */ /* 0x0003e20000000800 */
[----:B------:R-:W-:Y:S02]  /*b590*/  FMUL.FTZ R143, R140, c[0x0][0x2d0] ;  /* 0x0000b4008c8f7a20 */ /* 0x000fe40000410000 */
[----:B------:R-:W-:Y:S02]  /*b5a0*/  FMUL.FTZ R0, R0, c[0x0][0x2d0] ;  /* 0x0000b40000007a20 */ /* 0x000fe40000410000 */
[--C-:B------:R-:W-:Y:S02]  /*b5b0*/  FFMA.FTZ R10, R10, c[0x0][0x2d0], -R143.reuse ;  /* 0x0000b4000a0a7a23 */ /* 0x100fe4000001088f */
[--C-:B------:R-:W-:Y:S02]  /*b5c0*/  FFMA.FTZ R11, R11, c[0x0][0x2d0], -R143.reuse ;  /* 0x0000b4000b0b7a23 */ /* 0x100fe4000001088f */
[C---:B---3--:R-:W-:Y:S01]  /*b5d0*/  FMUL.FTZ R4, R2.reuse, R148 ;  /* 0x0000009402047220 */ /* 0x048fe20000410000 */
[----:B------:R-:W2:Y:S01]  /*b5e0*/  MUFU.EX2 R221, R5 ;  /* 0x0000000500dd7308 */ /* 0x000ea20000000800 */
[C---:B------:R-:W-:Y:S02]  /*b5f0*/  FMUL.FTZ R104, R2.reuse, R104 ;  /* 0x0000006802687220 */ /* 0x040fe40000410000 */
[C---:B------:R-:W-:Y:S02]  /*b600*/  FMUL.FTZ R105, R2.reuse, R105 ;  /* 0x0000006902697220 */ /* 0x040fe40000410000 */
[C---:B----4-:R-:W-:Y:S02]  /*b610*/  FMUL.FTZ R8, R2.reuse, R144 ;  /* 0x0000009002087220 */ /* 0x050fe40000410000 */
        /* <DEDUP_REMOVED lines=52> */
[----:B------:R-:W-:Y:S01]  /*b960*/  FFMA.FTZ R218, R2, R218, R142 ;  /* 0x000000da02da7223 */ /* 0x000fe2000001008e */
[----:B------:R-:W-:Y:S01]  /*b970*/  IADD3 R2, R212, R207, RZ ;  /* 0x000000cfd4027210 */ /* 0x000fe20007ffe0ff */
[--C-:B------:R-:W-:Y:S02]  /*b980*/  FFMA.FTZ R3, R6, c[0x0][0x2d0], -R143.reuse ;  /* 0x0000b40006037a23 */ /* 0x100fe4000001088f */
[----:B------:R-:W-:Y:S01]  /*b990*/  FFMA.FTZ R7, R7, c[0x0][0x2d0], -R143 ;  /* 0x0000b40007077a23 */ /* 0x000fe2000001088f */
[----:B------:R-:W-:Y:S01]  /*b9a0*/  IADD3 R142, R209, R2, RZ ;  /* 0x00000002d18e7210 */ /* 0x000fe20007ffe0ff */
[----:B------:R-:W2:Y:S01]  /*b9b0*/  LDSM.16.MT88.4 R200, [R2] ;  /* 0x0000000002c8783b */ /* 0x000ea20000004200 */
[C---:B---3--:R-:W-:Y:S02]  /*b9c0*/  FMUL.FTZ R10, R0.reuse, R146 ;  /* 0x00000092000a7220 */ /* 0x048fe40000410000 */
[----:B------:R-:W3:Y:S01]  /*b9d0*/  MUFU.EX2 R3, R3 ;  /* 0x0000000300037308 */ /* 0x000ee20000000800 */
[C---:B-1----:R-:W-:Y:S02]  /*b9e0*/  FMUL.FTZ R11, R0.reuse, R147 ;  /* 0x00000093000b7220 */ /* 0x042fe40000410000 */
[----:B------:R-:W-:Y:S01]  /*b9f0*/  FMUL.FTZ R6, R0, R150 ;  /* 0x0000009600067220 */ /* 0x000fe20000410000 */
[----:B------:R-:W-:Y:S01]  /*ba00*/  F2FP.BF16.PACK_AB R150, R234, R219 ;  /* 0x000000dbea96723e */ /* 0x000fe200000010ff */
[----:B------:R-:W1:Y:S01]  /*ba10*/  LDSM.16.MT88.4 R144, [R142] ;  /* 0x000000008e90783b */ /* 0x000e620000004200 */
[C---:B------:R-:W-:Y:S02]  /*ba20*/  FMUL.FTZ R102, R0.reuse, R102 ;  /* 0x0000006600667220 */ /* 0x040fe40000410000 */
[C---:B------:R-:W-:Y:S02]  /*ba30*/  FMUL.FTZ R103, R0.reuse, R103 ;  /* 0x0000006700677220 */ /* 0x040fe40000410000 */
[----:B------:R-:W4:Y:S01]  /*ba40*/  MUFU.EX2 R220, R7 ;  /* 0x0000000700dc7308 */ /* 0x000f220000000800 */
        /* <DEDUP_REMOVED lines=8> */
[C---:B---3--:R-:W-:Y:S02]  /*bad0*/  FFMA.FTZ R205, R0.reuse, R222, R3 ;  /* 0x000000de00cd7223 */ /* 0x048fe40000010003 */
[C---:B------:R-:W-:Y:S02]  /*bae0*/  FMUL.FTZ R119, R0.reuse, R119 ;  /* 0x0000007700777220 */ /* 0x040fe40000410000 */
[C---:B------:R-:W-:Y:S02]  /*baf0*/  FMUL.FTZ R122, R0.reuse, R122 ;  /* 0x0000007a007a7220 */ /* 0x040fe40000410000 */
[C---:B------:R-:W-:Y:S02]  /*bb00*/  FMUL.FTZ R123, R0.reuse, R123 ;  /* 0x0000007b007b7220 */ /* 0x040fe40000410000 */
[----:B------:R-:W-:Y:S01]  /*bb10*/  FMUL.FTZ R126, R0, R126 ;  /* 0x0000007e007e7220 */ /* 0x000fe20000410000 */
[----:B----4-:R-:W-:Y:S01]  /*bb20*/  F2FP.BF16.PACK_AB R149, R220, R3 ;  /* 0x00000003dc95723e */ /* 0x010fe200000010ff */
[----:B------:R-:W-:Y:S01]  /*bb30*/  FMUL.FTZ R7, R0, R151 ;  /* 0x0000009700077220 */ /* 0x000fe20000410000 */
[----:B------:R-:W-:Y:S01]  /*bb40*/  F2FP.BF16.PACK_AB R151, R230, R224 ;  /* 0x000000e0e697723e */ /* 0x000fe200000010ff */
[--C-:B------:R-:W-:Y:S02]  /*bb50*/  FFMA.FTZ R18, R18, c[0x0][0x2d0], -R143.reuse ;  /* 0x0000b40012127a23 */ /* 0x100fe4000001088f */
[--C-:B------:R-:W-:Y:S02]  /*bb60*/  FFMA.FTZ R19, R19, c[0x0][0x2d0], -R143.reuse ;  /* 0x0000b40013137a23 */ /* 0x100fe4000001088f */
[--C-:B------:R-:W-:Y:S02]  /*bb70*/  FFMA.FTZ R22, R22, c[0x0][0x2d0], -R143.reuse ;  /* 0x0000b40016167a23 */ /* 0x100fe4000001088f */
[C---:B--2---:R-:W-:Y:S01]  /*bb80*/  HMMA.16816.F32.BF16 R4, R148.reuse, R200, R4 ;  /* 0x000000c89404723c */ /* 0x044fe20000041804 */
[----:B------:R-:W-:Y:S04]  /*bb90*/  MUFU.EX2 R225, R19 ;  /* 0x0000001300e17308 */ /* 0x000fe80000000800 */
[--C-:B------:R-:W-:Y:S02]  /*bba0*/  FFMA.FTZ R23, R23, c[0x0][0x2d0], -R143.reuse ;  /* 0x0000b40017177a23 */ /* 0x100fe4000001088f */
[--C-:B------:R-:W-:Y:S01]  /*bbb0*/  FFMA.FTZ R26, R26, c[0x0][0x2d0], -R143.reuse ;  /* 0x0000b4001a1a7a23 */ /* 0x100fe2000001088f */
[C---:B------:R-:W-:Y:S03]  /*bbc0*/  HMMA.16816.F32.BF16 R8, R148.reuse, R202, R8 ;  /* 0x000000ca9408723c */ /* 0x040fe60000041808 */
[----:B------:R-:W-:Y:S01]  /*bbd0*/  MUFU.EX2 R227, R23 ;  /* 0x0000001700e37308 */ /* 0x000fe20000000800 */
[--C-:B------:R-:W-:Y:S02]  /*bbe0*/  FFMA.FTZ R27, R27, c[0x0][0x2d0], -R143.reuse ;  /* 0x0000b4001b1b7a23 */ /* 0x100fe4000001088f */
[--C-:B------:R-:W-:Y:S02]  /*bbf0*/  FFMA.FTZ R30, R30, c[0x0][0x2d0], -R143.reuse ;  /* 0x0000b4001e1e7a23 */ /* 0x100fe4000001088f */
[C---:B-1----:R-:W-:Y:S04]  /*bc00*/  HMMA.16816.F32.BF16 R100, R148.reuse, R144, R100 ;  /* 0x000000909464723c */ /* 0x042fe80000041864 */
[C---:B------:R-:W-:Y:S01]  /*bc10*/  FMUL.FTZ R127, R0.reuse, R127 ;  /* 0x0000007f007f7220 */ /* 0x040fe20000410000 */
[----:B------:R-:W-:Y:S01]  /*bc20*/  MUFU.EX2 R202, R30 ;  /* 0x0000001e00ca7308 */ /* 0x000fe20000000800 */
[C---:B------:R-:W-:Y:S02]  /*bc30*/  FMUL.FTZ R130, R0.reuse, R130 ;  /* 0x0000008200827220 */ /* 0x040fe40000410000 */
[C---:B------:R-:W-:Y:S04]  /*bc40*/  HMMA.16816.F32.BF16 R104, R148.reuse, R146, R104 ;  /* 0x000000929468723c */ /* 0x040fe80000041868 */
[C---:B------:R-:W-:Y:S02]  /*bc50*/  FMUL.FTZ R131, R0.reuse, R131 ;  /* 0x0000008300837220 */ /* 0x040fe40000410000 */
[C---:B------:R-:W-:Y:S01]  /*bc60*/  FMUL.FTZ R134, R0.reuse, R134 ;  /* 0x0000008600867220 */ /* 0x040fe20000410000 */
[----:B------:R-:W1:Y:S01]  /*bc70*/  MUFU.EX2 R201, R12 ;  /* 0x0000000c00c97308 */ /* 0x000e620000000800 */
[C---:B------:R-:W-:Y:S04]  /*bc80*/  FMUL.FTZ R135, R0.reuse, R135 ;  /* 0x0000008700877220 */ /* 0x040fe80000410000 */
        /* <DEDUP_REMOVED lines=26> */
[----:B------:R-:W-:Y:S01]  /*be30*/  FMUL.FTZ R99, R0, R99 ;  /* 0x0000006300637220 */ /* 0x000fe20000410000 */
[----:B------:R-:W-:Y:S01]  /*be40*/  IADD3 R0, R213, R207, RZ ;  /* 0x000000cfd5007210 */ /* 0x000fe20007ffe0ff */
[--C-:B------:R-:W-:Y:S02]  /*be50*/  FFMA.FTZ R14, R14, c[0x0][0x2d0], -R143.reuse ;  /* 0x0000b4000e0e7a23 */ /* 0x100fe4000001088f */
[--C-:B------:R-:W-:Y:S01]  /*be60*/  FFMA.FTZ R15, R15, c[0x0][0x2d0], -R143.reuse ;  /* 0x0000b4000f0f7a23 */ /* 0x100fe2000001088f */
[----:B------:R-:W-:Y:S01]  /*be70*/  IADD3 R3, R209, R0, RZ ;  /* 0x00000000d1037210 */ /* 0x000fe20007ffe0ff */
[----:B------:R-:W1:Y:S01]  /*be80*/  LDSM.16.MT88.4 R144, [R0] ;  /* 0x000000000090783b */ /* 0x000e620000004200 */
[----:B------:R-:W-:Y:S01]  /*be90*/  FFMA.FTZ R31, R31, c[0x0][0x2d0], -R143 ;  /* 0x0000b4001f1f7a23 */ /* 0x000fe2000001088f */
[----:B------:R2:W3:Y:S01]  /*bea0*/  MUFU.EX2 R200, R14 ;  /* 0x0000000e00c87308 */ /* 0x0004e20000000800 */
[----:B------:R-:W-:Y:S02]  /*beb0*/  FADD.FTZ R20, R220, R205 ;  /* 0x000000cddc147221 */ /* 0x000fe40000010000 */
[----:B------:R-:W-:Y:S02]  /*bec0*/  FFMA.FTZ R28, R28, c[0x0][0x2d0], -R204 ;  /* 0x0000b4001c1c7a23 */ /* 0x000fe400000108cc */
[----:B------:R-:W-:Y:S02]  /*bed0*/  FADD.FTZ R20, R224, R20 ;  /* 0x00000014e0147221 */ /* 0x000fe40000010000 */
[----:B------:R-:W-:Y:S02]  /*bee0*/  FFMA.FTZ R29, R29, c[0x0][0x2d0], -R204 ;  /* 0x0000b4001d1d7a23 */ /* 0x000fe400000108cc */
[----:B------:R-:W-:Y:S01]  /*bef0*/  FADD.FTZ R24, R230, R20 ;  /* 0x00000014e6187221 */ /* 0x000fe20000010000 */
[----:B------:R-:W4:Y:S01]  /*bf00*/  MUFU.EX2 R222, R15 ;  /* 0x0000000f00de7308 */ /* 0x000f220000000800 */
[--C-:B------:R-:W-:Y:S02]  /*bf10*/  FFMA.FTZ R32, R32, c[0x0][0x2d0], -R204.reuse ;  /* 0x0000b40020207a23 */ /* 0x100fe400000108cc */
[--C-:B------:R-:W-:Y:S02]  /*bf20*/  FFMA.FTZ R33, R33, c[0x0][0x2d0], -R204.reuse ;  /* 0x0000b40021217a23 */ /* 0x100fe400000108cc */
[--C-:B------:R-:W-:Y:S02]  /*bf30*/  FFMA.FTZ R36, R36, c[0x0][0x2d0], -R204.reuse ;  /* 0x0000b40024247a23 */ /* 0x100fe400000108cc */
[--C-:B------:R-:W-:Y:S02]  /*bf40*/  FFMA.FTZ R34, R34, c[0x0][0x2d0], -R143.reuse ;  /* 0x0000b40022227a23 */ /* 0x100fe4000001088f */
[--C-:B------:R-:W-:Y:S01]  /*bf50*/  FFMA.FTZ R35, R35, c[0x0][0x2d0], -R143.reuse ;  /* 0x0000b40023237a23 */ /* 0x100fe2000001088f */
[----:B------:R5:W-:Y:S01]  /*bf60*/  MUFU.EX2 R203, R28 ;  /* 0x0000001c00cb7308 */ /* 0x000be20000000800 */
[--C-:B------:R-:W-:Y:S02]  /*bf70*/  FFMA.FTZ R40, R40, c[0x0][0x2d0], -R204.reuse ;  /* 0x0000b40028287a23 */ /* 0x100fe400000108cc */
[----:B------:R-:W-:Y:S01]  /*bf80*/  FFMA.FTZ R41, R41, c[0x0][0x2d0], -R204 ;  /* 0x0000b40029297a23 */ /* 0x000fe200000108cc */
[----:B--2---:R-:W-:Y:S01]  /*bf90*/  F2FP.BF16.PACK_AB R14, R233, R229 ;  /* 0x000000e5e90e723e */ /* 0x004fe200000010ff */
[----:B---3--:R-:W-:Y:S02]  /*bfa0*/  FADD.FTZ R24, R200, R24 ;  /* 0x00000018c8187221 */ /* 0x008fe40000010000 */
[--C-:B------:R-:W-:Y:S02]  /*bfb0*/  FFMA.FTZ R38, R38, c[0x0][0x2d0], -R143.reuse ;  /* 0x0000b40026267a23 */ /* 0x100fe4000001088f */
[--C-:B------:R-:W-:Y:S01]  /*bfc0*/  FFMA.FTZ R39, R39, c[0x0][0x2d0], -R143.reuse ;  /* 0x0000b40027277a23 */ /* 0x100fe2000001088f */
[----:B------:R-:W-:Y:S01]  /*bfd0*/  MUFU.EX2 R207, R29 ;  /* 0x0000001d00cf7308 */ /* 0x000fe20000000800 */
[--C-:B------:R-:W-:Y:S02]  /*bfe0*/  FFMA.FTZ R42, R42, c[0x0][0x2d0], -R143.reuse ;  /* 0x0000b4002a2a7a23 */ /* 0x100fe4000001088f */
[--C-:B------:R-:W-:Y:S01]  /*bff0*/  FFMA.FTZ R43, R43, c[0x0][0x2d0], -R143.reuse ;  /* 0x0000b4002b2b7a23 */ /* 0x100fe2000001088f */
[----:B----4-:R-:W-:Y:S01]  /*c000*/  F2FP.BF16.PACK_AB R13, R222, R200 ;  /* 0x000000c8de0d723e */ /* 0x010fe200000010ff */
[--C-:B------:R-:W-:Y:S02]  /*c010*/  FFMA.FTZ R37, R37, c[0x0][0x2d0], -R204.reuse ;  /* 0x0000b40025257a23 */ /* 0x100fe400000108cc */
[----:B------:R-:W-:Y:S01]  /*c020*/  FFMA.FTZ R48, R48, c[0x0][0x2d0], -R204 ;  /* 0x0000b40030307a23 */ /* 0x000fe200000108cc */
[C---:B-1----:R-:W-:Y:S02]  /*c030*/  HMMA.16816.F32.BF16 R108, R148.reuse, R144, R108 ;  /* 0x00000090946c723c */ /* 0x042fe4000004186c */
[----:B------:R-:W-:Y:S01]  /*c040*/  MUFU.EX2 R220, R32 ;  /* 0x0000002000dc7308 */ /* 0x000fe20000000800 */
[--C-:B------:R-:W-:Y:S02]  /*c050*/  FFMA.FTZ R46, R46, c[0x0][0x2d0], -R143.reuse ;  /* 0x0000b4002e2e7a23 */ /* 0x100fe4000001088f */
[--C-:B------:R-:W-:Y:S02]  /*c060*/  FFMA.FTZ R47, R47, c[0x0][0x2d0], -R143.reuse ;  /* 0x0000b4002f2f7a23 */ /* 0x100fe4000001088f */
[----:B-----5:R-:W-:Y:S01]  /*c070*/  FADD.FTZ R28, R222, R24 ;  /* 0x00000018de1c7221 */ /* 0x020fe20000010000 */
[C---:B------:R-:W-:Y:S01]  /*c080*/  HMMA.16816.F32.BF16 R112, R148.reuse, R146, R112 ;  /* 0x000000929470723c */ /* 0x040fe20000041870 */
[----:B------:R-:W1:Y:S03]  /*c090*/  LDSM.16.MT88.4 R144, [R3] ;  /* 0x000000000390783b */ /* 0x000e660000004200 */
[----:B------:R2:W-:Y:S10]  /*c0a0*/  MUFU.EX2 R205, R34 ;  /* 0x0000002200cd7308 */ /* 0x0005f40000000800 */
[----:B------:R-:W-:Y:S10]  /*c0b0*/  MUFU.EX2 R40, R40 ;  /* 0x0000002800287308 */ /* 0x000ff40000000800 */
[----:B------:R-:W-:Y:S01]  /*c0c0*/  MUFU.EX2 R41, R41 ;  /* 0x0000002900297308 */ /* 0x000fe20000000800 */
[--C-:B--2---:R-:W-:Y:S02]  /*c0d0*/  FFMA.FTZ R34, R50, c[0x0][0x2d0], -R143.reuse ;  /* 0x0000b40032227a23 */ /* 0x104fe4000001088f */
[----:B------:R-:W-:Y:S07]  /*c0e0*/  FFMA.FTZ R143, R51, c[0x0][0x2d0], -R143 ;  /* 0x0000b400338f7a23 */ /* 0x000fee000001088f */
[----:B------:R-:W-:Y:S01]  /*c0f0*/  MUFU.EX2 R38, R38 ;  /* 0x0000002600267308 */ /* 0x000fe20000000800 */
[C---:B-1----:R-:W-:Y:S09]  /*c100*/  HMMA.16816.F32.BF16 R116, R148.reuse, R144, R116 ;  /* 0x000000909474723c */ /* 0x042ff20000041874 */
[----:B------:R-:W-:Y:S01]  /*c110*/  MUFU.EX2 R143, R143 ;  /* 0x0000008f008f7308 */ /* 0x000fe20000000800 */
[C---:B------:R-:W-:Y:S01]  /*c120*/  HMMA.16816.F32.BF16 R120, R148.reuse, R146, R120 ;  /* 0x000000929478723c */ /* 0x040fe20000041878 */
[----:B------:R-:W1:Y:S08]  /*c130*/  LDSM.16.MT88.4 R144, [R2+0x3000] ;  /* 0x003000000290783b */ /* 0x000e700000004200 */
[----:B------:R-:W-:Y:S10]  /*c140*/  MUFU.EX2 R39, R39 ;  /* 0x0000002700277308 */ /* 0x000ff40000000800 */
[----:B------:R-:W-:Y:S10]  /*c150*/  MUFU.EX2 R42, R42 ;  /* 0x0000002a002a7308 */ /* 0x000ff40000000800 */
[----:B------:R-:W-:Y:S10]  /*c160*/  MUFU.EX2 R43, R43 ;  /* 0x0000002b002b7308 */ /* 0x000ff40000000800 */
[----:B------:R-:W-:Y:S01]  /*c170*/  MUFU.EX2 R46, R46 ;  /* 0x0000002e002e7308 */ /* 0x000fe20000000800 */
[C---:B-1----:R-:W-:Y:S09]  /*c180*/  HMMA.16816.F32.BF16 R124, R148.reuse, R144, R124 ;  /* 0x00000090947c723c */ /* 0x042ff2000004187c */
[----:B------:R-:W-:Y:S01]  /*c190*/  MUFU.EX2 R47, R47 ;  /* 0x0000002f002f7308 */ /* 0x000fe20000000800 */
[C---:B------:R-:W-:Y:S01]  /*c1a0*/  HMMA.16816.F32.BF16 R128, R148.reuse, R146, R128 ;  /* 0x000000929480723c */ /* 0x040fe20000041880 */
[----:B------:R-:W1:Y:S08]  /*c1b0*/  LDSM.16.MT88.4 R144, [R142+0x3000] ;  /* 0x003000008e90783b */ /* 0x000e700000004200 */
[----:B------:R-:W-:Y:S01]  /*c1c0*/  MUFU.EX2 R34, R34 ;  /* 0x0000002200227308 */ /* 0x000fe20000000800 */
        /* <DEDUP_REMOVED lines=20> */
[----:B------:R1:W2:Y:S01]  /*c310*/  MUFU.EX2 R148, R18 ;  /* 0x0000001200947308 */ /* 0x0002a20000000800 */
[----:B------:R-:W3:Y:S09]  /*c320*/  LDSM.16.MT88.4 R144, [R2+0x800] ;  /* 0x000800000290783b */ /* 0x000ef20000004200 */
[----:B------:R4:W5:Y:S10]  /*c330*/  MUFU.EX2 R149, R22 ;  /* 0x0000001600957308 */ /* 0x0009740000000800 */
[----:B------:R-:W-:Y:S01]  /*c340*/  MUFU.EX2 R151, R26 ;  /* 0x0000001a00977308 */ /* 0x000fe20000000800 */
[----:B-1----:R-:W1:Y:S01]  /*c350*/  LDSM.16.MT88.4 R16, [R142+0x800] ;  /* 0x000800008e10783b */ /* 0x002e620000004200 */
[C---:B--2---:R-:W-:Y:S01]  /*c360*/  F2FP.BF16.PACK_AB R15, R225.reuse, R148 ;  /* 0x00000094e10f723e */ /* 0x044fe200000010ff */
[----:B------:R-:W-:Y:S07]  /*c370*/  FADD.FTZ R32, R148, R28 ;  /* 0x0000001c94207221 */ /* 0x000fee0000010000 */
[----:B------:R-:W2:Y:S01]  /*c380*/  MUFU.EX2 R150, R27 ;  /* 0x0000001b00967308 */ /* 0x000ea20000000800 */
[----:B------:R-:W-:Y:S01]  /*c390*/  FADD.FTZ R32, R225, R32 ;  /* 0x00000020e1207221 */ /* 0x000fe20000010000 */
[----:B----4-:R-:W-:Y:S01]  /*c3a0*/  LDSM.16.MT88.4 R20, [R2+0x1800] ;  /* 0x001800000214783b */ /* 0x010fe20000004200 */
[C---:B---3--:R-:W-:Y:S07]  /*c3b0*/  HMMA.16816.F32.BF16 R4, R12.reuse, R144, R4 ;  /* 0x000000900c04723c */ /* 0x048fee0000041804 */
[----:B------:R-:W-:Y:S01]  /*c3c0*/  FFMA.FTZ R144, R45, c[0x0][0x2d0], -R204 ;  /* 0x0000b4002d907a23 */ /* 0x000fe200000108cc */
[C---:B------:R-:W-:Y:S01]  /*c3d0*/  HMMA.16816.F32.BF16 R8, R12.reuse, R146, R8 ;  /* 0x000000920c08723c */ /* 0x040fe20000041808 */
[----:B------:R-:W-:Y:S07]  /*c3e0*/  MUFU.EX2 R45, R37 ;  /* 0x00000025002d7308 */ /* 0x000fee0000000800 */
        /* <DEDUP_REMOVED lines=34> */
[----:B------:R-:W-:Y:S01]  /*c610*/  F2FP.BF16.PACK_AB R14, R231, R232 ;  /* 0x000000e8e70e723e */ /* 0x000fe200000010ff */
[----:B------:R3:W4:Y:S03]  /*c620*/  MUFU.EX2 R221, R33 ;  /* 0x0000002100dd7308 */ /* 0x0007260000000800 */
[----:B------:R-:W-:Y:S01]  /*c630*/  FADD.FTZ R25, R219, R12 ;  /* 0x0000000cdb197221 */ /* 0x000fe20000010000 */
[----:B------:R-:W-:Y:S02]  /*c640*/  F2FP.BF16.PACK_AB R12, R228, R226 ;  /* 0x000000e2e40c723e */ /* 0x000fe400000010ff */
[----:B-----5:R-:W-:Y:S01]  /*c650*/  F2FP.BF16.PACK_AB R13, R227, R149 ;  /* 0x00000095e30d723e */ /* 0x020fe200000010ff */
[----:B------:R-:W-:Y:S01]  /*c660*/  FADD.FTZ R25, R234, R25 ;  /* 0x00000019ea197221 */ /* 0x000fe20000010000 */
[----:B--2---:R-:W-:Y:S02]  /*c670*/  F2FP.BF16.PACK_AB R15, R150, R151 ;  /* 0x00000097960f723e */ /* 0x004fe400000010ff */
[----:B------:R2:W5:Y:S01]  /*c680*/  MUFU.EX2 R219, R31 ;  /* 0x0000001f00db7308 */ /* 0x0005620000000800 */
[----:B------:R-:W-:Y:S04]  /*c690*/  FADD.FTZ R25, R201, R25 ;  /* 0x00000019c9197221 */ /* 0x000fe80000010000 */
[----:B------:R-:W-:Y:S02]  /*c6a0*/  FADD.FTZ R29, R223, R25 ;  /* 0x00000019df1d7221 */ /* 0x000fe40000010000 */
[----:B------:R-:W-:Y:S03]  /*c6b0*/  LDSM.16.MT88.4 R24, [R2+0x2000] ;  /* 0x002000000218783b */ /* 0x000fe60000004200 */
[----:B------:R4:W4:Y:S01]  /*c6c0*/  MUFU.EX2 R218, R35 ;  /* 0x0000002300da7308 */ /* 0x0009220000000800 */
[----:B---3--:R-:W-:Y:S04]  /*c6d0*/  FADD.FTZ R33, R229, R29 ;  /* 0x0000001de5217221 */ /* 0x008fe80000010000 */
[----:B------:R-:W-:Y:S01]  /*c6e0*/  FADD.FTZ R33, R233, R33 ;  /* 0x00000021e9217221 */ /* 0x000fe20000010000 */
[C---:B-1----:R-:W-:Y:S01]  /*c6f0*/  HMMA.16816.F32.BF16 R4, R12.reuse, R16, R4 ;  /* 0x000000100c04723c */ /* 0x042fe20000041804 */
[----:B--2---:R-:W-:Y:S07]  /*c700*/  LDSM.16.MT88.4 R28, [R0+0x2000] ;  /* 0x00200000001c783b */ /* 0x004fee0000004200 */
[C---:B------:R-:W-:Y:S01]  /*c710*/  HMMA.16816.F32.BF16 R8, R12.reuse, R18, R8 ;  /* 0x000000120c08723c */ /* 0x040fe20000041808 */
[----:B------:R-:W1:Y:S03]  /*c720*/  LDSM.16.MT88.4 R16, [R142+0x1000] ;  /* 0x001000008e10783b */ /* 0x000e660000004200 */
[--C-:B----4-:R-:W-:Y:S02]  /*c730*/  FFMA.FTZ R35, R44, c[0x0][0x2d0], -R204.reuse ;  /* 0x0000b4002c237a23 */ /* 0x110fe400000108cc */
[----:B------:R-:W2:Y:S01]  /*c740*/  MUFU.EX2 R44, R36 ;  /* 0x00000024002c7308 */ /* 0x000ea20000000800 */
[----:B------:R-:W-:Y:S09]  /*c750*/  FFMA.FTZ R204, R49, c[0x0][0x2d0], -R204 ;  /* 0x0000b40031cc7a23 */ /* 0x000ff200000108cc */
[----:B------:R3:W-:Y:S10]  /*c760*/  MUFU.EX2 R36, R144 ;  /* 0x0000009000247308 */ /* 0x0007f40000000800 */
[----:B------:R-:W-:Y:S10]  /*c770*/  MUFU.EX2 R204, R204 ;  /* 0x000000cc00cc7308 */ /* 0x000ff40000000800 */
[----:B------:R-:W4:Y:S01]  /*c780*/  MUFU.EX2 R37, R35 ;  /* 0x0000002300257308 */ /* 0x000f220000000800 */
[----:B---3--:R-:W-:Y:S01]  /*c790*/  LDSM.16.MT88.4 R144, [R2+0x2800] ;  /* 0x002800000290783b */ /* 0x008fe20000004200 */
[C---:B-1----:R-:W-:Y:S08]  /*c7a0*/  HMMA.16816.F32.BF16 R100, R12.reuse, R16, R100 ;  /* 0x000000100c64723c */ /* 0x042ff00000041864 */
[----:B------:R-:W1:Y:S01]  /*c7b0*/  MUFU.EX2 R35, R48 ;  /* 0x0000003000237308 */ /* 0x000e620000000800 */
[C---:B------:R-:W-:Y:S01]  /*c7c0*/  HMMA.16816.F32.BF16 R104, R12.reuse, R18, R104 ;  /* 0x000000120c68723c */ /* 0x040fe20000041868 */
[----:B------:R-:W3:Y:S07]  /*c7d0*/  LDSM.16.MT88.4 R16, [R0+0x1000] ;  /* 0x001000000010783b */ /* 0x000eee0000004200 */
[C---:B---3--:R-:W-:Y:S08]  /*c7e0*/  HMMA.16816.F32.BF16 R108, R12.reuse, R16, R108 ;  /* 0x000000100c6c723c */ /* 0x048ff0000004186c */
        /* <DEDUP_REMOVED lines=27> */
[----:B------:R-:W-:Y:S01]  /*c9a0*/  HMMA.16816.F32.BF16 R96, R12, R18, R96 ;  /* 0x000000120c60723c */ /* 0x000fe20000041860 */
[----:B------:R-:W3:Y:S06]  /*c9b0*/  LDSM.16.MT88.4 R16, [R142+0x1800] ;  /* 0x001800008e10783b */ /* 0x000eec0000004200 */
[----:B------:R-:W-:Y:S02]  /*c9c0*/  F2FP.BF16.PACK_AB R12, R207, R203 ;  /* 0x000000cbcf0c723e */ /* 0x000fe400000010ff */
[----:B------:R-:W-:Y:S03]  /*c9d0*/  F2FP.BF16.PACK_AB R14, R221, R220 ;  /* 0x000000dcdd0e723e */ /* 0x000fe600000010ff */
[----:B-----5:R-:W-:Y:S02]  /*c9e0*/  F2FP.BF16.PACK_AB R13, R219, R202 ;  /* 0x000000cadb0d723e */ /* 0x020fe400000010ff */
[----:B------:R-:W-:Y:S07]  /*c9f0*/  F2FP.BF16.PACK_AB R15, R218, R205 ;  /* 0x000000cdda0f723e */ /* 0x000fee00000010ff */
[C---:B------:R-:W-:Y:S08]  /*ca00*/  HMMA.16816.F32.BF16 R4, R12.reuse, R20, R4 ;  /* 0x000000140c04723c */ /* 0x040ff00000041804 */
[C---:B------:R-:W-:Y:S01]  /*ca10*/  HMMA.16816.F32.BF16 R8, R12.reuse, R22, R8 ;  /* 0x000000160c08723c */ /* 0x040fe20000041808 */
[----:B------:R-:W5:Y:S07]  /*ca20*/  LDSM.16.MT88.4 R20, [R0+0x1800] ;  /* 0x001800000014783b */ /* 0x000f6e0000004200 */
[C---:B---3--:R-:W-:Y:S08]  /*ca30*/  HMMA.16816.F32.BF16 R100, R12.reuse, R16, R100 ;  /* 0x000000100c64723c */ /* 0x048ff00000041864 */
[C---:B------:R-:W-:Y:S01]  /*ca40*/  HMMA.16816.F32.BF16 R104, R12.reuse, R18, R104 ;  /* 0x000000120c68723c */ /* 0x040fe20000041868 */
[----:B------:R-:W3:Y:S07]  /*ca50*/  LDSM.16.MT88.4 R16, [R3+0x1800] ;  /* 0x001800000310783b */ /* 0x000eee0000004200 */
[C---:B-----5:R-:W-:Y:S08]  /*ca60*/  HMMA.16816.F32.BF16 R108, R12.reuse, R20, R108 ;  /* 0x000000140c6c723c */ /* 0x060ff0000004186c */
        /* <DEDUP_REMOVED lines=27> */
[----:B------:R-:W-:Y:S01]  /*cc20*/  HMMA.16816.F32.BF16 R96, R12, R18, R96 ;  /* 0x000000120c60723c */ /* 0x000fe20000041860 */
[----:B------:R-:W3:Y:S06]  /*cc30*/  LDSM.16.MT88.4 R16, [R3+0x2000] ;  /* 0x002000000310783b */ /* 0x000eec0000004200 */
[----:B--2---:R-:W-:Y:S02]  /*cc40*/  F2FP.BF16.PACK_AB R12, R45, R44 ;  /* 0x0000002c2d0c723e */ /* 0x004fe400000010ff */
[----:B------:R-:W-:Y:S03]  /*cc50*/  F2FP.BF16.PACK_AB R14, R41, R40 ;  /* 0x00000028290e723e */ /* 0x000fe600000010ff */
[----:B------:R-:W-:Y:S02]  /*cc60*/  F2FP.BF16.PACK_AB R13, R39, R38 ;  /* 0x00000026270d723e */ /* 0x000fe400000010ff */
[----:B------:R-:W-:Y:S07]  /*cc70*/  F2FP.BF16.PACK_AB R15, R43, R42 ;  /* 0x0000002a2b0f723e */ /* 0x000fee00000010ff */
[C---:B------:R-:W-:Y:S08]  /*cc80*/  HMMA.16816.F32.BF16 R4, R12.reuse, R24, R4 ;  /* 0x000000180c04723c */ /* 0x040ff00000041804 */
[C---:B------:R-:W-:Y:S01]  /*cc90*/  HMMA.16816.F32.BF16 R8, R12.reuse, R26, R8 ;  /* 0x0000001a0c08723c */ /* 0x040fe20000041808 */
[----:B------:R-:W2:Y:S07]  /*cca0*/  LDSM.16.MT88.4 R24, [R2+0x5000] ;  /* 0x005000000218783b */ /* 0x000eae0000004200 */
[C---:B-----5:R-:W-:Y:S08]  /*ccb0*/  HMMA.16816.F32.BF16 R100, R12.reuse, R20, R100 ;  /* 0x000000140c64723c */ /* 0x060ff00000041864 */
[C---:B------:R-:W-:Y:S01]  /*ccc0*/  HMMA.16816.F32.BF16 R104, R12.reuse, R22, R104 ;  /* 0x000000160c68723c */ /* 0x040fe20000041868 */
[----:B------:R-:W5:Y:S07]  /*ccd0*/  LDSM.16.MT88.4 R20, [R142+0x5000] ;  /* 0x005000008e14783b */ /* 0x000f6e0000004200 */
[C---:B------:R-:W-:Y:S08]  /*cce0*/  HMMA.16816.F32.BF16 R108, R12.reuse, R28, R108 ;  /* 0x0000001c0c6c723c */ /* 0x040ff0000004186c */
        /* <DEDUP_REMOVED lines=8> */
[C---:B-----5:R-:W-:Y:S08]  /*cd70*/  HMMA.16816.F32.BF16 R132, R12.reuse, R20, R132 ;  /* 0x000000140c84723c */ /* 0x060ff00000041884 */
[C---:B------:R-:W-:Y:S01]  /*cd80*/  HMMA.16816.F32.BF16 R136, R12.reuse, R22, R136 ;  /* 0x000000160c88723c */ /* 0x040fe20000041888 */
[----:B------:R-:W5:Y:S07]  /*cd90*/  LDSM.16.MT88.4 R20, [R142+0x8000] ;  /* 0x008000008e14783b */ /* 0x000f6e0000004200 */
[C---:B-1----:R-:W-:Y:S08]  /*cda0*/  HMMA.16816.F32.BF16 R52, R12.reuse, R28, R52 ;  /* 0x0000001c0c34723c */ /* 0x042ff00000041834 */
[C---:B------:R-:W-:Y:S01]  /*cdb0*/  HMMA.16816.F32.BF16 R56, R12.reuse, R30, R56 ;  /* 0x0000001e0c38723c */ /* 0x040fe20000041838 */
[----:B------:R-:W1:Y:S07]  /*cdc0*/  LDSM.16.MT88.4 R28, [R0+0x8000] ;  /* 0x00800000001c783b */ /* 0x000e6e0000004200 */
[C---:B---3--:R-:W-:Y:S08]  /*cdd0*/  HMMA.16816.F32.BF16 R60, R12.reuse, R16, R60 ;  /* 0x000000100c3c723c */ /* 0x048ff0000004183c */
[C---:B------:R-:W-:Y:S01]  /*cde0*/  HMMA.16816.F32.BF16 R64, R12.reuse, R18, R64 ;  /* 0x000000120c40723c */ /* 0x040fe20000041840 */
[----:B------:R-:W3:Y:S07]  /*cdf0*/  LDSM.16.MT88.4 R16, [R3+0x8000] ;  /* 0x008000000310783b */ /* 0x000eee0000004200 */
[C---:B--2---:R-:W-:Y:S07]  /*ce00*/  HMMA.16816.F32.BF16 R68, R12.reuse, R24, R68 ;  /* 0x000000180c44723c */ /* 0x044fee0000041844 */
[----:B------:R-:W-:Y:S01]  /*ce10*/  FADD.FTZ R25, R226, R33 ;  /* 0x00000021e2197221 */ /* 0x000fe20000010000 */
[C---:B------:R-:W-:Y:S04]  /*ce20*/  HMMA.16816.F32.BF16 R72, R12.reuse, R26, R72 ;  /* 0x0000001a0c48723c */ /* 0x040fe80000041848 */
[----:B------:R-:W-:Y:S04]  /*ce30*/  FADD.FTZ R24, R149, R32 ;  /* 0x0000002095187221 */ /* 0x000fe80000010000 */
[C---:B-----5:R-:W-:Y:S08]  /*ce40*/  HMMA.16816.F32.BF16 R76, R12.reuse, R20, R76 ;  /* 0x000000140c4c723c */ /* 0x060ff0000004184c */
[C---:B------:R-:W-:Y:S01]  /*ce50*/  HMMA.16816.F32.BF16 R80, R12.reuse, R22, R80 ;  /* 0x000000160c50723c */ /* 0x040fe20000041850 */
[----:B------:R-:W2:Y:S07]  /*ce60*/  LDSM.16.MT88.4 R20, [R142+0x2800] ;  /* 0x002800008e14783b */ /* 0x000eae0000004200 */
[C---:B-1----:R-:W-:Y:S07]  /*ce70*/  HMMA.16816.F32.BF16 R84, R12.reuse, R28, R84 ;  /* 0x0000001c0c54723c */ /* 0x042fee0000041854 */
[----:B------:R-:W-:Y:S01]  /*ce80*/  FADD.FTZ R29, R228, R25 ;  /* 0x00000019e41d7221 */ /* 0x000fe20000010000 */
[C---:B------:R-:W-:Y:S04]  /*ce90*/  HMMA.16816.F32.BF16 R88, R12.reuse, R30, R88 ;  /* 0x0000001e0c58723c */ /* 0x040fe80000041858 */
[----:B------:R-:W-:Y:S02]  /*cea0*/  FADD.FTZ R28, R227, R24 ;  /* 0x00000018e31c7221 */ /* 0x000fe40000010000 */
[----:B------:R-:W1:Y:S02]  /*ceb0*/  LDSM.16.MT88.4 R24, [R0+0x2800] ;  /* 0x002800000018783b */ /* 0x000e640000004200 */
[C---:B---3--:R-:W-:Y:S07]  /*cec0*/  HMMA.16816.F32.BF16 R92, R12.reuse, R16, R92 ;  /* 0x000000100c5c723c */ /* 0x048fee000004185c */
[----:B------:R-:W-:Y:S01]  /*ced0*/  FADD.FTZ R16, R151, R28 ;  /* 0x0000001c97107221 */ /* 0x000fe20000010000 */
[----:B------:R-:W-:Y:S04]  /*cee0*/  HMMA.16816.F32.BF16 R96, R12, R18, R96 ;  /* 0x000000120c60723c */ /* 0x000fe80000041860 */
[----:B------:R-:W-:Y:S02]  /*cef0*/  FADD.FTZ R33, R150, R16 ;  /* 0x0000001096217221 */ /* 0x000fe40000010000 */
[----:B------:R-:W-:Y:S01]  /*cf00*/  FADD.FTZ R17, R232, R29 ;  /* 0x0000001de8117221 */ /* 0x000fe20000010000 */
[----:B----4-:R-:W-:Y:S01]  /*cf10*/  F2FP.BF16.PACK_AB R12, R36, R37 ;  /* 0x00000025240c723e */ /* 0x010fe200000010ff */
[----:B------:R-:W-:Y:S01]  /*cf20*/  LDSM.16.MT88.4 R28, [R3+0x5800] ;  /* 0x00580000031c783b */ /* 0x000fe20000004200 */
[----:B------:R-:W-:Y:S03]  /*cf30*/  F2FP.BF16.PACK_AB R13, R47, R46 ;  /* 0x0000002e2f0d723e */ /* 0x000fe600000010ff */
[----:B------:R-:W-:Y:S01]  /*cf40*/  F2FP.BF16.PACK_AB R14, R204, R35 ;  /* 0x00000023cc0e723e */ /* 0x000fe200000010ff */
[----:B------:R-:W-:Y:S01]  /*cf50*/  FADD.FTZ R32, R231, R17 ;  /* 0x00000011e7207221 */ /* 0x000fe20000010000 */
[----:B------:R-:W-:Y:S02]  /*cf60*/  F2FP.BF16.PACK_AB R15, R143, R34 ;  /* 0x000000228f0f723e */ /* 0x000fe400000010ff */
[----:B------:R-:W-:Y:S05]  /*cf70*/  LDSM.16.MT88.4 R16, [R2+0x5800] ;  /* 0x005800000210783b */ /* 0x000fea0000004200 */
[C---:B------:R-:W-:Y:S03]  /*cf80*/  HMMA.16816.F32.BF16 R148, R12.reuse, R144, R4 ;  /* 0x000000900c94723c */ /* 0x040fe60000041804 */
[----:B------:R-:W3:Y:S05]  /*cf90*/  LDSM.16.MT88.4 R4, [R3+0x2800] ;  /* 0x002800000304783b */ /* 0x000eea0000004200 */
[C---:B------:R-:W-:Y:S03]  /*cfa0*/  HMMA.16816.F32.BF16 R144, R12.reuse, R146, R8 ;  /* 0x000000920c90723c */ /* 0x040fe60000041808 */
[----:B------:R-:W4:Y:S05]  /*cfb0*/  LDSM.16.MT88.4 R8, [R142+0x5800] ;  /* 0x005800008e08783b */ /* 0x000f2a0000004200 */
[C---:B--2---:R-:W-:Y:S08]  /*cfc0*/  HMMA.16816.F32.BF16 R100, R12.reuse, R20, R100 ;  /* 0x000000140c64723c */ /* 0x044ff00000041864 */
[C---:B------:R-:W-:Y:S01]  /*cfd0*/  HMMA.16816.F32.BF16 R104, R12.reuse, R22, R104 ;  /* 0x000000160c68723c */ /* 0x040fe20000041868 */
[----:B------:R-:W2:Y:S07]  /*cfe0*/  LDSM.16.MT88.4 R20, [R0+0x5800] ;  /* 0x005800000014783b */ /* 0x000eae0000004200 */
[C---:B-1----:R-:W-:Y:S08]  /*cff0*/  HMMA.16816.F32.BF16 R108, R12.reuse, R24, R108 ;  /* 0x000000180c6c723c */ /* 0x042ff0000004186c */
[C---:B------:R-:W-:Y:S01]  /*d000*/  HMMA.16816.F32.BF16 R112, R12.reuse, R26, R112 ;  /* 0x0000001a0c70723c */ /* 0x040fe20000041870 */
[----:B------:R1:W5:Y:S07]  /*d010*/  LDSM.16.MT88.4 R24, [R2+0x8800] ;  /* 0x008800000218783b */ /* 0x00036e0000004200 */
[C---:B---3--:R-:W-:Y:S08]  /*d020*/  HMMA.16816.F32.BF16 R116, R12.reuse, R4, R116 ;  /* 0x000000040c74723c */ /* 0x048ff00000041874 */
[C---:B------:R-:W-:Y:S01]  /*d030*/  HMMA.16816.F32.BF16 R120, R12.reuse, R6, R120 ;  /* 0x000000060c78723c */ /* 0x040fe20000041878 */
[----:B------:R-:W3:Y:S07]  /*d040*/  LDSM.16.MT88.4 R4, [R142+0x8800] ;  /* 0x008800008e04783b */ /* 0x000eee0000004200 */
[C---:B------:R-:W-:Y:S07]  /*d050*/  HMMA.16816.F32.BF16 R124, R12.reuse, R16, R124 ;  /* 0x000000100c7c723c */ /* 0x040fee000004187c */
[----:B------:R-:W-:Y:S01]  /*d060*/  IADD3 R16, R217, -0x2, RZ ;  /* 0xfffffffed9107810 */ /* 0x000fe20007ffe0ff */
[C---:B------:R-:W-:Y:S03]  /*d070*/  HMMA.16816.F32.BF16 R128, R12.reuse, R18, R128 ;  /* 0x000000120c80723c */ /* 0x040fe60000041880 */
[----:B------:R-:W-:Y:S05]  /*d080*/  ISETP.GE.AND P5, PT, R16, R236, PT ;  /* 0x000000ec1000720c */ /* 0x000fea0003fa6270 */
[C---:B----4-:R-:W-:Y:S08]  /*d090*/  HMMA.16816.F32.BF16 R132, R12.reuse, R8, R132 ;  /* 0x000000080c84723c */ /* 0x050ff00000041884 */
[C---:B------:R-:W-:Y:S01]  /*d0a0*/  HMMA.16816.F32.BF16 R136, R12.reuse, R10, R136 ;  /* 0x0000000a0c88723c */ /* 0x040fe20000041888 */
[----:B------:R4:W3:Y:S02]  /*d0b0*/  LDSM.16.MT88.4 R8, [R0+0x8800] ;  /* 0x008800000008783b */ /* 0x0008e40000004200 */
[----:B------:R-:W-:Y:S02]  /*d0c0*/  @P5 ISETP.GE.AND P2, PT, R240, c[0x0][0x1d4], PT ;  /* 0x00007500f0005a0c */ /* 0x000fe40003f46270 */
[----:B-1----:R-:W-:Y:S02]  /*d0d0*/  @P5 SHF.R.S32.HI R2, RZ, 0x1f, R16 ;  /* 0x0000001fff025819 */ /* 0x002fe40000011410 */
[----:B------:R-:W-:Y:S01]  /*d0e0*/  @P5 ISETP.GE.AND P1, PT, R239, c[0x0][0x1d4], PT ;  /* 0x00007500ef005a0c */ /* 0x000fe20003f26270 */
[C---:B--2---:R-:W-:Y:S04]  /*d0f0*/  HMMA.16816.F32.BF16 R52, R12.reuse, R20, R52 ;  /* 0x000000140c34723c */ /* 0x044fe80000041834 */
[----:B------:R-:W-:Y:S03]  /*d100*/  @P5 IMAD R2, R2, c[0x0][0x1e0], RZ ;  /* 0x0000780002025a24 */ /* 0x000fe600078e02ff */
[----:B------:R-:W-:Y:S01]  /*d110*/  @P5 MOV R20, R244 ;  /* 0x000000f400145202 */ /* 0x000fe20000000f00 */
[C---:B------:R-:W-:Y:S04]  /*d120*/  HMMA.16816.F32.BF16 R56, R12.reuse, R22, R56 ;  /* 0x000000160c38723c */ /* 0x040fe80000041838 */
[----:B------:R-:W-:Y:S03]  /*d130*/  @P5 MOV R21, R243 ;  /* 0x000000f300155202 */ /* 0x000fe60000000f00 */
[----:B------:R-:W-:Y:S01]  /*d140*/  FADD.FTZ R23, R202, R33 ;  /* 0x00000021ca177221 */ /* 0x000fe20000010000 */
[C---:B------:R-:W-:Y:S04]  /*d150*/  HMMA.16816.F32.BF16 R60, R12.reuse, R28, R60 ;  /* 0x0000001c0c3c723c */ /* 0x040fe8000004183c */
[C---:B----4-:R-:W-:Y:S02]  /*d160*/  @P5 IMAD R0, R16.reuse, c[0x0][0x1e4], R2 ;  /* 0x0000790010005a24 */ /* 0x050fe400078e0202 */
[----:B------:R-:W-:Y:S02]  /*d170*/  @P5 IMAD.WIDE.U32 R16, R16, c[0x0][0x1e0], RZ ;  /* 0x0000780010105a25 */ /* 0x000fe400078e00ff */
[C---:B------:R-:W-:Y:S04]  /*d180*/  HMMA.16816.F32.BF16 R64, R12.reuse, R30, R64 ;  /* 0x0000001e0c40723c */ /* 0x040fe80000041840 */
[----:B------:R-:W-:Y:S01]  /*d190*/  @P5 IADD3 R0, R17, R0, RZ ;  /* 0x0000000011005210 */ /* 0x000fe20007ffe0ff */
[----:B------:R-:W-:Y:S02]  /*d1a0*/  @P5 IMAD.WIDE.U32 R20, R16, 0x60, R20 ;  /* 0x0000006010145825 */ /* 0x000fe400078e0014 */
[----:B------:R1:W2:Y:S01]  /*d1b0*/  LDSM.16.MT88.4 R16, [R3+0x8800] ;  /* 0x008800000310783b */ /* 0x0002a20000004200 */
[C---:B-----5:R-:W-:Y:S04]  /*d1c0*/  HMMA.16816.F32.BF16 R68, R12.reuse, R24, R68 ;  /* 0x000000180c44723c */ /* 0x060fe80000041844 */
[----:B------:R-:W-:Y:S02]  /*d1d0*/  @P5 IMAD R0, R0, 0x60, RZ ;  /* 0x0000006000005824 */ /* 0x000fe400078e02ff */
[----:B------:R-:W-:Y:S02]  /*d1e0*/  FADD.FTZ R2, R203, R32 ;  /* 0x00000020cb027221 */ /* 0x000fe40000010000 */
[C---:B------:R-:W-:Y:S04]  /*d1f0*/  HMMA.16816.F32.BF16 R72, R12.reuse, R26, R72 ;  /* 0x0000001a0c48723c */ /* 0x040fe80000041848 */
[----:B------:R-:W-:Y:S01]  /*d200*/  FADD.FTZ R22, R207, R2 ;  /* 0x00000002cf167221 */ /* 0x000fe20000010000 */
[----:B------:R-:W-:Y:S01]  /*d210*/  @P5 IADD3 R2, R21, R0, RZ ;  /* 0x0000000015025210 */ /* 0x000fe20007ffe0ff */
[----:B------:R-:W-:Y:S02]  /*d220*/  FADD.FTZ R0, R219, R23 ;  /* 0x00000017db007221 */ /* 0x000fe40000010000 */
[C---:B---3--:R-:W-:Y:S01]  /*d230*/  HMMA.16816.F32.BF16 R76, R12.reuse, R4, R76 ;  /* 0x000000040c4c723c */ /* 0x048fe2000004184c */
[----:B-1----:R-:W-:Y:S06]  /*d240*/  @P5 MOV R3, c[0x0][0x1e0] ;  /* 0x0000780000035a02 */ /* 0x002fec0000000f00 */
[C---:B------:R-:W-:Y:S01]  /*d250*/  @P5 LEA R4, P0, R20.reuse, c[0x0][0x1c8], 0x1 ;  /* 0x0000720014045a11 */ /* 0x040fe200078008ff */
[C---:B------:R-:W-:Y:S04]  /*d260*/  HMMA.16816.F32.BF16 R80, R12.reuse, R6, R80 ;  /* 0x000000060c50723c */ /* 0x040fe80000041850 */
[----:B------:R-:W-:Y:S01]  /*d270*/  @P5 LEA.HI.X R5, R20, c[0x0][0x1cc], R2, 0x1, P0 ;  /* 0x0000730014055a11 */ /* 0x000fe200000f0c02 */
[----:B------:R-:W-:Y:S01]  /*d280*/  FADD.FTZ R20, R205, R0 ;  /* 0x00000000cd147221 */ /* 0x000fe20000010000 */
[----:B------:R-:W-:Y:S01]  /*d290*/  IADD3 R0, R242, 0x1, RZ ;  /* 0x00000001f2007810 */ /* 0x000fe20007ffe0ff */
[----:B------:R-:W-:Y:S01]  /*d2a0*/  FADD.FTZ R2, R220, R22 ;  /* 0x00000016dc027221 */ /* 0x000fe20000010000 */
[----:B------:R-:W-:Y:S01]  /*d2b0*/  @P5 ISETP.GE.AND P0, PT, R238, c[0x0][0x1d4], PT ;  /* 0x00007500ee005a0c */ /* 0x000fe20003f06270 */
[----:B------:R-:W-:Y:S03]  /*d2c0*/  FADD.FTZ R7, R218, R20 ;  /* 0x00000014da077221 */ /* 0x000fe60000010000 */
[----:B------:R-:W-:Y:S01]  /*d2d0*/  SEL R0, R0, RZ, !P3 ;  /* 0x000000ff00007207 */ /* 0x000fe20005800000 */
[C---:B------:R-:W-:Y:S01]  /*d2e0*/  HMMA.16816.F32.BF16 R84, R12.reuse, R8, R84 ;  /* 0x000000080c54723c */ /* 0x040fe20000041854 */
[----:B------:R-:W-:Y:S02]  /*d2f0*/  @P5 MOV R6, 0x6 ;  /* 0x0000000600065802 */ /* 0x000fe40000000f00 */
[----:B------:R-:W-:Y:S01]  /*d300*/  FADD.FTZ R2, R221, R2 ;  /* 0x00000002dd027221 */ /* 0x000fe20000010000 */
[----:B------:R1:W-:Y:S01]  /*d310*/  STL [R1+0x4], R0 ;  /* 0x0000040001007387 */ /* 0x0003e20000100800 */
[----:B------:R-:W-:Y:S01]  /*d320*/  FADD.FTZ R7, R38, R7 ;  /* 0x0000000726077221 */ /* 0x000fe20000010000 */
[C---:B------:R-:W-:Y:S01]  /*d330*/  @P5 SHF.L.U64.HI R6, R3.reuse, R6, c[0x0][0x1e4] ;  /* 0x0000790003065619 */ /* 0x040fe20000010206 */
[----:B------:R-:W-:Y:S01]  /*d340*/  FADD.FTZ R20, R44, R2 ;  /* 0x000000022c147221 */ /* 0x000fe20000010000 */
[----:B------:R-:W-:Y:S01]  /*d350*/  @P5 SHF.L.U32 R3, R3, 0x6, RZ ;  /* 0x0000000603035819 */ /* 0x000fe200000006ff */
[----:B------:R-:W-:Y:S01]  /*d360*/  FADD.FTZ R8, R39, R7 ;  /* 0x0000000727087221 */ /* 0x000fe20000010000 */
[C---:B------:R-:W-:Y:S03]  /*d370*/  HMMA.16816.F32.BF16 R88, R12.reuse, R10, R88 ;  /* 0x0000000a0c58723c */ /* 0x040fe60000041858 */
[----:B------:R-:W-:Y:S01]  /*d380*/  @P5 IADD3 R2, P4, R3, R4, RZ ;  /* 0x0000000403025210 */ /* 0x000fe20007f9e0ff */
[----:B------:R-:W-:Y:S04]  /*d390*/  FADD.FTZ R20, R45, R20 ;  /* 0x000000142d147221 */ /* 0x000fe80000010000 */
[----:B------:R-:W-:Y:S01]  /*d3a0*/  FADD.FTZ R7, R40, R20 ;  /* 0x0000001428077221 */ /* 0x000fe20000010000 */
[C---:B--2---:R-:W-:Y:S08]  /*d3b0*/  HMMA.16816.F32.BF16 R92, R12.reuse, R16, R92 ;  /* 0x000000100c5c723c */ /* 0x044ff0000004185c */
[----:B------:R-:W-:Y:S04]  /*d3c0*/  HMMA.16816.F32.BF16 R96, R12, R18, R96 ;  /* 0x000000120c60723c */ /* 0x000fe80000041860 */
[----:B-1----:R-:W-:Y:S05]  /*d3d0*/  @P5 IMAD R0, R0, 0x9000, R237 ;  /* 0x0000900000005824 */ /* 0x002fea00078e02ed */
[----:B------:R-:W-:Y:S01]  /*d3e0*/  @!PT LDS RZ, [RZ] ;  /* 0x00000000fffff984 */ /* 0x000fe20000000800 */
[----:B------:R-:W-:Y:S01]  /*d3f0*/  @!PT LDS RZ, [RZ] ;  /* 0x00000000fffff984 */ /* 0x000fe20000000800 */
[----:B------:R-:W-:Y:S01]  /*d400*/  @!PT LDS RZ, [RZ] ;  /* 0x00000000fffff984 */ /* 0x000fe20000000800 */
[----:B------:R1:W-:Y:S08]  /*d410*/  @P5 LDGSTS.E.BYPASS.LTC128B.128 [R0], [R4.64], !P2 ;  /* 0x0000000004005fae */ /* 0x0003f0000d101d46 */
[----:B------:R1:W-:Y:S08]  /*d420*/  @P5 LDGSTS.E.BYPASS.LTC128B.128 [R0+0x3000], [R4.64+0x80], !P1 ;  /* 0x0300008004005fae */ /* 0x0003f0000c901d46 */
[----:B------:R1:W-:Y:S02]  /*d430*/  @P5 LDGSTS.E.BYPASS.LTC128B.128 [R0+0x6000], [R4.64+0x100], !P0 ;  /* 0x0600010004005fae */ /* 0x0003e4000c101d46 */
[----:B-1----:R-:W-:Y:S02]  /*d440*/  @P5 IADD3 R4, P3, R3, R2, RZ ;  /* 0x0000000203045210 */ /* 0x002fe40007f7e0ff */
[C---:B------:R-:W-:Y:S04]  /*d450*/  @P5 IADD3.X R3, R6.reuse, R5, RZ, P4, !PT ;  /* 0x0000000506035210 */ /* 0x040fe800027fe4ff */
[----:B------:R-:W-:Y:S01]  /*d460*/  @P5 IADD3.X R5, R6, R3, RZ, P3, !PT ;  /* 0x0000000306055210 */ /* 0x000fe20001ffe4ff */
[----:B------:R1:W-:Y:S08]  /*d470*/  @P5 LDGSTS.E.BYPASS.LTC128B.128 [R0+0x1000], [R2.64], !P2 ;  /* 0x0100000002005fae */ /* 0x0003f0000d101d46 */
[----:B------:R1:W-:Y:S08]  /*d480*/  @P5 LDGSTS.E.BYPASS.LTC128B.128 [R0+0x4000], [R2.64+0x80], !P1 ;  /* 0x0400008002005fae */ /* 0x0003f0000c901d46 */
[----:B------:R1:W-:Y:S08]  /*d490*/  @P5 LDGSTS.E.BYPASS.LTC128B.128 [R0+0x7000], [R2.64+0x100], !P0 ;  /* 0x0700010002005fae */ /* 0x0003f0000c101d46 */
[----:B------:R2:W-:Y:S08]  /*d4a0*/  @P5 LDGSTS.E.BYPASS.LTC128B.128 [R0+0x2000], [R4.64], !P2 ;  /* 0x0200000004005fae */ /* 0x0005f0000d101d46 */
[----:B------:R2:W-:Y:S01]  /*d4b0*/  @P5 LDGSTS.E.BYPASS.LTC128B.128 [R0+0x5000], [R4.64+0x80], !P1 ;  /* 0x0500008004005fae */ /* 0x0005e2000c901d46 */
[C---:B------:R-:W-:Y:S02]  /*d4c0*/  ISETP.GE.AND P1, PT, R206.reuse, 0x1, PT ;  /* 0x00000001ce00780c */ /* 0x040fe40003f26270 */
[----:B------:R-:W-:Y:S04]  /*d4d0*/  IADD3 R206, R206, 0x1, RZ ;  /* 0x00000001cece7810 */ /* 0x000fe80007ffe0ff */
[----:B------:R-:W-:Y:S01]  /*d4e0*/  SEL R206, R206, RZ, !P1 ;  /* 0x000000ffcece7207 */ /* 0x000fe20004800000 */
[----:B------:R2:W-:Y:S01]  /*d4f0*/  @P5 LDGSTS.E.BYPASS.LTC128B.128 [R0+0x8000], [R4.64+0x100], !P0 ;  /* 0x0800010004005fae */ /* 0x0005e2000c101d46 */
[----:B------:R-:W-:Y:S01]  /*d500*/  ISETP.GE.AND P0, PT, R236, R217, PT ;  /* 0x000000d9ec00720c */ /* 0x000fe20003f06270 */
[----:B-1----:R-:W-:Y:S01]  /*d510*/  FADD.FTZ R3, R42, R8 ;  /* 0x000000082a037221 */ /* 0x002fe20000010000 */
[----:B------:R-:W-:Y:S01]  /*d520*/  MOV R217, R235 ;  /* 0x000000eb00d97202 */ /* 0x000fe20000000f00 */
[----:B------:R-:W-:Y:S04]  /*d530*/  FADD.FTZ R2, R41, R7 ;  /* 0x0000000729027221 */ /* 0x000fe80000010000 */
[----:B------:R-:W0:Y:S01]  /*d540*/  LDGDEPBAR ;  /* 0x00000000000079af */ /* 0x000e220000000000 */
[----:B------:R-:W-:Y:S04]  /*d550*/  FADD.FTZ R2, R37, R2 ;  /* 0x0000000225027221 */ /* 0x000fe80000010000 */
[----:B------:R-:W-:Y:S04]  /*d560*/  FADD.FTZ R2, R36, R2 ;  /* 0x0000000224027221 */ /* 0x000fe80000010000 */
[----:B------:R-:W-:Y:S04]  /*d570*/  FADD.FTZ R2, R35, R2 ;  /* 0x0000000223027221 */ /* 0x000fe80000010000 */
[----:B------:R-:W-:Y:S05]  /*d580*/  FADD.FTZ R2, R204, R2 ;  /* 0x00000002cc027221 */ /* 0x000fea0000010000 */
[----:B------:R-:W-:Y:S01]  /*d590*/  STL [R1+0x8], R2 ;  /* 0x0000080201007387 */ /* 0x000fe20000100800 */
[----:B--2---:R-:W-:Y:S01]  /*d5a0*/  FADD.FTZ R0, R43, R3 ;  /* 0x000000032b007221 */ /* 0x004fe20000010000 */
[----:B------:R-:W-:Y:S03]  /*d5b0*/  MOV R3, R140 ;  /* 0x0000008c00037202 */ /* 0x000fe60000000f00 */
[----:B------:R-:W-:Y:S04]  /*d5c0*/  FADD.FTZ R0, R46, R0 ;  /* 0x000000002e007221 */ /* 0x000fe80000010000 */
[----:B------:R-:W-:Y:S04]  /*d5d0*/  FADD.FTZ R0, R47, R0 ;  /* 0x000000002f007221 */ /* 0x000fe80000010000 */
[----:B------:R-:W-:Y:S04]  /*d5e0*/  FADD.FTZ R0, R34, R0 ;  /* 0x0000000022007221 */ /* 0x000fe80000010000 */
[----:B------:R-:W-:Y:S05]  /*d5f0*/  FADD.FTZ R0, R143, R0 ;  /* 0x000000008f007221 */ /* 0x000fea0000010000 */
[----:B------:R1:W-:Y:S02]  /*d600*/  STL [R1+0xc], R0 ;  /* 0x00000c0001007387 */ /* 0x0003e40000100800 */
[----:B-1----:R-:W-:Y:S01]  /*d610*/  MOV R0, R141 ;  /* 0x0000008d00007202 */ /* 0x002fe20000000f00 */
[----:B------:R-:W-:-:S05]  /*d620*/  @!P0 BRA `(.L_x_2077) ;  /* 0xffffc8e000008947 */ /* 0x000fca000383ffff */
.L_x_2076:
[----:B------:R-:W-:Y:S02]  /*d630*/  MOV R7, 0x1f ;  /* 0x0000001f00077802 */ /* 0x000fe40000000f00 */
[----:B------:R-:W-:Y:S01]  /*d640*/  MOV R6, 0xffffffff ;  /* 0xffffffff00067802 */ /* 0x000fe20000000f00 */
[----:B------:R-:W-:Y:S05]  /*d650*/  BRA.DIV ~URZ, `(.L_x_2078) ;  /* 0x000023527f007947 */ /* 0x000fea000b800000 */
[----:B------:R-:W2:Y:S04]  /*d660*/  LDL R2, [R1+0x8] ;  /* 0x0000080001027983 */ /* 0x000ea80000100800 */
[----:B--2---:R1:W2:Y:S02]  /*d670*/  SHFL.BFLY PT, R0, R2, 0x2, 0x1f ;  /* 0x0c401f0002007f89 */ /* 0x0042a400000e0000 */
.L_x_2092:
        /* <DEDUP_REMOVED lines=9> */
.L_x_2093:
        /* <DEDUP_REMOVED lines=117> */
.L_x_2067:
        /* <DEDUP_REMOVED lines=19> */
.L_x_2081:
[----:B--2---:R-:W-:Y:S05]  /*df90*/  BSYNC B0 ;  /* 0x0000000000007941 */ /* 0x004fea0003800000 */
.L_x_2080:
[----:B------:R-:W-:Y:S01]  /*dfa0*/  PRMT R0, R0, 0x9910, RZ ;  /* 0x0000991000007816 */ /* 0x000fe200000000ff */
[----:B------:R-:W-:Y:S01]  /*dfb0*/  BSSY B1, `(.L_x_2082) ;  /* 0x000018b000017945 */ /* 0x000fe20003800000 */
[----:B-----5:R-:W-:Y:S01]  /*dfc0*/  IMAD.MOV.U32 R51, RZ, RZ, R7 ;  /* 0x000000ffff337224 */ /* 0x020fe200078e0007 */
[----:B------:R-:W-:Y:S01]  /*dfd0*/  MOV R141, 0x1f ;  /* 0x0000001f008d7802 */ /* 0x000fe20000000f00 */
[----:B------:R-:W-:Y:S01]  /*dfe0*/  IMAD.MOV.U32 R142, RZ, RZ, RZ ;  /* 0x000000ffff8e7224 */ /* 0x000fe200078e00ff */
[----:B------:R-:W-:Y:S01]  /*dff0*/  ISETP.NE.AND P0, PT, R0, RZ, PT ;  /* 0x000000ff0000720c */ /* 0x000fe20003f05270 */
[----:B-1----:R-:W-:-:S12]  /*e000*/  IMAD.MOV.U32 R140, RZ, RZ, -0x1 ;  /* 0xffffffffff8c7424 */ /* 0x002fd800078e00ff */
        /* <DEDUP_REMOVED lines=8> */
[----:B------:R-:W-:Y:S05]  /*e090*/  CALL.REL.NOINC `($__internal_43_$__cuda_sm70_shflsync_idx_p) ;  /* 0x00001b1000007944 */ /* 0x000fea0003c00000 */
.L_x_2084:
[----:B------:R-:W3:Y:S04]  /*e0a0*/  LDL R7, [R1+0x8c] ;  /* 0x00008c0001077983 */ /* 0x000ee80000100800 */
[----:B------:R-:W4:Y:S04]  /*e0b0*/  LDL.LU R6, [R1+0x58] ;  /* 0x0000580001067983 */ /* 0x000f280000300800 */
[----:B--2---:R-:W2:Y:S04]  /*e0c0*/  LDL.LU R12, [R1+0x5c] ;  /* 0x00005c00010c7983 */ /* 0x004ea80000300800 */
[----:B------:R-:W2:Y:S04]  /*e0d0*/  LDL.LU R18, [R1+0x60] ;  /* 0x0000600001127983 */ /* 0x000ea80000300800 */
[----:B------:R-:W3:Y:S01]  /*e0e0*/  LDL.LU R20, [R1+0x64] ;  /* 0x0000640001147983 */ /* 0x000ee20000300800 */
[----:B------:R-:W-:-:S03]  /*e0f0*/  IMAD.MOV.U32 R5, RZ, RZ, 0x1 ;  /* 0x00000001ff057424 */ /* 0x000fc600078e00ff */
[----:B------:R-:W3:Y:S02]  /*e100*/  LDL R19, [R1+0x94] ;  /* 0x0000940001137983 */ /* 0x000ee40000100800 */
[----:B------:R-:W-:Y:S02]  /*e110*/  ISETP.NE.AND P1, PT, R5, c[0x0][0x4e8], PT ;  /* 0x00013a0005007a0c */ /* 0x000fe40003f25270 */
[----:B------:R-:W3:Y:S04]  /*e120*/  LDL R157, [R1+0x38] ;  /* 0x00003800019d7983 */ /* 0x000ee80000100800 */
[----:B------:R1:W5:Y:S04]  /*e130*/  LDL R156, [R1+0x88] ;  /* 0x00008800019c7983 */ /* 0x0003680000100800 */
[----:B------:R1:W5:Y:S04]  /*e140*/  LDL R155, [R1+0x7c] ;  /* 0x00007c00019b7983 */ /* 0x0003680000100800 */
[----:B------:R1:W5:Y:S04]  /*e150*/  LDL R154, [R1+0x84] ;  /* 0x00008400019a7983 */ /* 0x0003680000100800 */
[----:B------:R1:W5:Y:S04]  /*e160*/  LDL R153, [R1+0x78] ;  /* 0x0000780001997983 */ /* 0x0003680000100800 */
        /* <DEDUP_REMOVED lines=10> */
[----:B------:R-:W-:Y:S01]  /*e210*/  IMAD R5, R0, c[0x0][0x438], RZ ;  /* 0x00010e0000057a24 */ /* 0x000fe200078e02ff */
[----:B--2---:R-:W-:Y:S01]  /*e220*/  SHF.R.S32.HI R0, RZ, 0x1f, R12 ;  /* 0x0000001fff007819 */ /* 0x004fe2000001140c */
[C---:B------:R-:W-:Y:S01]  /*e230*/  IMAD R4, R6.reuse, c[0x0][0x4d4], R4 ;  /* 0x0001350006047a24 */ /* 0x040fe200078e0204 */
[----:B------:R-:W-:Y:S01]  /*e240*/  SHF.R.S32.HI R11, RZ, 0x1f, R18 ;  /* 0x0000001fff0b7819 */ /* 0x000fe20000011412 */
[----:B------:R-:W-:Y:S02]  /*e250*/  IMAD R8, R6, c[0x0][0x43c], R5 ;  /* 0x00010f0006087a24 */ /* 0x000fe400078e0205 */
[----:B---3--:R-:W-:Y:S02]  /*e260*/  IMAD.IADD R7, R7, 0x1, R20 ;  /* 0x0000000107077824 */ /* 0x008fe400078e0214 */
[----:B------:R-:W-:-:S02]  /*e270*/  IMAD.IADD R3, R3, 0x1, R4 ;  /* 0x0000000103037824 */ /* 0x000fc400078e0204 */
[----:B------:R-:W-:-:S04]  /*e280*/  @P1 IMAD.HI.U32 R10, R7, c[0x0][0x4ec], RZ ;  /* 0x00013b00070a1a27 */ /* 0x000fc800078e00ff */
[----:B------:R-:W-:Y:S02]  /*e290*/  IMAD R9, R0, c[0x0][0x4d8], RZ ;  /* 0x0001360000097a24 */ /* 0x000fe400078e02ff */
[----:B------:R-:W-:-:S04]  /*e2a0*/  IMAD.WIDE.U32 R4, R6, c[0x0][0x438], RZ ;  /* 0x00010e0006047a25 */ /* 0x000fc800078e00ff */
[----:B------:R-:W-:Y:S01]  /*e2b0*/  IMAD.MOV.U32 R6, RZ, RZ, R7 ;  /* 0x000000ffff067224 */ /* 0x000fe200078e0007 */
[----:B------:R-:W-:Y:S01]  /*e2c0*/  @P1 SHF.R.U32.HI R6, RZ, c[0x0][0x4f0], R10 ;  /* 0x00013c00ff061a19 */ /* 0x000fe2000001160a */
[C---:B------:R-:W-:Y:S02]  /*e2d0*/  IMAD R9, R12.reuse, c[0x0][0x4dc], R9 ;  /* 0x000137000c097a24 */ /* 0x040fe400078e0209 */
[----:B------:R-:W-:-:S04]  /*e2e0*/  IMAD.WIDE.U32 R2, R12, c[0x0][0x4d8], R2 ;  /* 0x000136000c027a25 */ /* 0x000fc800078e0002 */
[----:B------:R-:W-:Y:S02]  /*e2f0*/  IMAD.IADD R5, R5, 0x1, R8 ;  /* 0x0000000105057824 */ /* 0x000fe400078e0208 */
[----:B------:R-:W-:Y:S02]  /*e300*/  IMAD R0, R0, c[0x0][0x440], RZ ;  /* 0x0001100000007a24 */ /* 0x000fe400078e02ff */
[----:B------:R-:W-:Y:S02]  /*e310*/  IMAD.IADD R3, R3, 0x1, R9 ;  /* 0x0000000103037824 */ /* 0x000fe400078e0209 */
[----:B------:R-:W-:Y:S02]  /*e320*/  IMAD.MOV R10, RZ, RZ, -R6 ;  /* 0x000000ffff0a7224 */ /* 0x000fe400078e0a06 */
[C---:B------:R-:W-:Y:S02]  /*e330*/  IMAD R15, R12.reuse, c[0x0][0x444], R0 ;  /* 0x000111000c0f7a24 */ /* 0x040fe400078e0200 */
[----:B------:R-:W-:-:S04]  /*e340*/  IMAD.WIDE.U32 R8, R12, c[0x0][0x440], R4 ;  /* 0x000110000c087a25 */ /* 0x000fc800078e0004 */
[----:B------:R-:W-:Y:S02]  /*e350*/  IMAD R12, R11, c[0x0][0x4e0], RZ ;  /* 0x000138000b0c7a24 */ /* 0x000fe400078e02ff */
[----:B------:R-:W-:Y:S02]  /*e360*/  IMAD R10, R10, c[0x0][0x4e8], R7 ;  /* 0x00013a000a0a7a24 */ /* 0x000fe400078e0207 */
[C---:B------:R-:W-:Y:S01]  /*e370*/  IMAD.WIDE.U32 R4, R18.reuse, c[0x0][0x4e0], R2 ;  /* 0x0001380012047a25 */ /* 0x040fe200078e0002 */
[----:B------:R-:W-:Y:S02]  /*e380*/  SHF.R.S32.HI R13, RZ, 0x1f, R6 ;  /* 0x0000001fff0d7819 */ /* 0x000fe40000011406 */
[----:B------:R-:W-:Y:S01]  /*e390*/  SHF.R.S32.HI R14, RZ, 0x1f, R10 ;  /* 0x0000001fff0e7819 */ /* 0x000fe2000001140a */
[----:B------:R-:W-:Y:S01]  /*e3a0*/  IMAD R12, R18, c[0x0][0x4e4], R12 ;  /* 0x00013900120c7a24 */ /* 0x000fe200078e020c */
[----:B------:R-:W-:Y:S01]  /*e3b0*/  IADD3 R4, P0, R6, R4, RZ ;  /* 0x0000000406047210 */ /* 0x000fe20007f1e0ff */
[----:B------:R-:W-:-:S03]  /*e3c0*/  @P1 IMAD.HI.U32 R2, R7, c[0x0][0x4ec], RZ ;  /* 0x00013b0007021a27 */ /* 0x000fc600078e00ff */
[----:B------:R-:W-:Y:S01]  /*e3d0*/  IADD3.X R5, R13, R5, R12, P0, !PT ;  /* 0x000000050d057210 */ /* 0x000fe200007fe40c */
[----:B------:R-:W-:Y:S01]  /*e3e0*/  IMAD.MOV.U32 R0, RZ, RZ, R7 ;  /* 0x000000ffff007224 */ /* 0x000fe200078e0007 */
[----:B------:R-:W-:Y:S01]  /*e3f0*/  @P1 SHF.R.U32.HI R0, RZ, c[0x0][0x4f0], R2 ;  /* 0x00013c00ff001a19 */ /* 0x000fe20000011602 */
[----:B------:R-:W-:Y:S02]  /*e400*/  IMAD R6, R14, c[0x0][0x4c8], RZ ;  /* 0x000132000e067a24 */ /* 0x000fe400078e02ff */
[----:B------:R-:W-:Y:S02]  /*e410*/  IMAD.IADD R3, R9, 0x1, R15 ;  /* 0x0000000109037824 */ /* 0x000fe400078e020f */
[----:B------:R-:W-:Y:S02]  /*e420*/  IMAD R11, R11, c[0x0][0x448], RZ ;  /* 0x000112000b0b7a24 */ /* 0x000fe400078e02ff */
[----:B------:R-:W-:Y:S02]  /*e430*/  IMAD.MOV.U32 R2, RZ, RZ, R8 ;  /* 0x000000ffff027224 */ /* 0x000fe400078e0008 */
[----:B------:R-:W-:-:S02]  /*e440*/  IMAD R6, R10, c[0x0][0x4cc], R6 ;  /* 0x000133000a067a24 */ /* 0x000fc400078e0206 */
[----:B------:R-:W-:Y:S01]  /*e450*/  IMAD.WIDE.U32 R4, R10, c[0x0][0x4c8], R4 ;  /* 0x000132000a047a25 */ /* 0x000fe200078e0004 */
[----:B------:R-:W-:-:S03]  /*e460*/  SHF.R.S32.HI R10, RZ, 0x1f, R0 ;  /* 0x0000001fff0a7819 */ /* 0x000fc60000011400 */
[C---:B------:R-:W-:Y:S02]  /*e470*/  IMAD R11, R18.reuse, c[0x0][0x44c], R11 ;  /* 0x00011300120b7a24 */ /* 0x040fe400078e020b */
[----:B------:R-:W-:Y:S01]  /*e480*/  IMAD.WIDE.U32 R2, R18, c[0x0][0x448], R2 ;  /* 0x0001120012027a25 */ /* 0x000fe200078e0002 */
[----:B-1----:R-:W-:Y:S02]  /*e490*/  SHF.R.S32.HI R18, RZ, 0x1f, R21 ;  /* 0x0000001fff127819 */ /* 0x002fe40000011415 */
[----:B------:R-:W-:Y:S01]  /*e4a0*/  LEA R8, P0, R4, c[0x0][0x4a8], 0x2 ;  /* 0x00012a0004087a11 */ /* 0x000fe200078010ff */
[----:B------:R-:W-:Y:S01]  /*e4b0*/  IMAD.IADD R5, R5, 0x1, R6 ;  /* 0x0000000105057824 */ /* 0x000fe200078e0206 */
[----:B------:R-:W-:Y:S01]  /*e4c0*/  LEA.HI R18, R18, R21, RZ, 0x5 ;  /* 0x0000001512127211 */ /* 0x000fe200078f28ff */
[----:B------:R-:W-:Y:S02]  /*e4d0*/  IMAD.MOV R9, RZ, RZ, -R0 ;  /* 0x000000ffff097224 */ /* 0x000fe400078e0a00 */
[----:B------:R-:W-:Y:S01]  /*e4e0*/  IMAD R6, R10, c[0x0][0x430], RZ ;  /* 0x00010c000a067a24 */ /* 0x000fe200078e02ff */
[----:B------:R-:W-:Y:S01]  /*e4f0*/  LEA.HI.X R5, R4, c[0x0][0x4ac], R5, 0x2, P0 ;  /* 0x00012b0004057a11 */ /* 0x000fe200000f1405 */
[----:B------:R-:W-:Y:S01]  /*e500*/  IMAD R9, R9, c[0x0][0x4e8], R7 ;  /* 0x00013a0009097a24 */ /* 0x000fe200078e0207 */
[----:B------:R-:W-:Y:S01]  /*e510*/  LOP3.LUT R18, R18, 0xffffffe0, RZ, 0xc0, !PT ;  /* 0xffffffe012127812 */ /* 0x000fe200078ec0ff */
[----:B------:R-:W-:-:S02]  /*e520*/  IMAD.IADD R3, R3, 0x1, R11 ;  /* 0x0000000103037824 */ /* 0x000fc400078e020b */
[C---:B------:R-:W-:Y:S01]  /*e530*/  IMAD R10, R0.reuse, c[0x0][0x434], R6 ;  /* 0x00010d00000a7a24 */ /* 0x040fe200078e0206 */
[----:B------:R-:W-:Y:S01]  /*e540*/  SHFL.IDX PT, R7, R5, RZ, 0x1c1f ;  /* 0x001c1fff05077589 */ /* 0x000fe200000e0000 */
[----:B------:R-:W-:-:S03]  /*e550*/  IMAD.WIDE.U32 R2, R0, c[0x0][0x430], R2 ;  /* 0x00010c0000027a25 */ /* 0x000fc600078e0002 */
[----:B------:R-:W1:Y:S01]  /*e560*/  SHFL.IDX PT, R6, R8, RZ, 0x1c1f ;  /* 0x001c1fff08067589 */ /* 0x000e6200000e0000 */
[----:B------:R-:W-:-:S03]  /*e570*/  IMAD.IADD R18, R21, 0x1, -R18 ;  /* 0x0000000115127824 */ /* 0x000fc600078e0a12 */
[----:B------:R2:W-:Y:S01]  /*e580*/  SHFL.IDX PT, R4, R8, 0x1, 0x1c1f ;  /* 0x003c1f0008047f89 */ /* 0x0005e200000e0000 */
[----:B------:R-:W-:-:S03]  /*e590*/  IMAD.IADD R0, R19, 0x1, R20 ;  /* 0x0000000113007824 */ /* 0x000fc600078e0214 */
[----:B------:R-:W3:Y:S01]  /*e5a0*/  SHFL.IDX PT, R5, R5, 0x1, 0x1c1f ;  /* 0x003c1f0005057f89 */ /* 0x000ee200000e0000 */
[----:B------:R-:W-:Y:S01]  /*e5b0*/  IMAD.IADD R3, R3, 0x1, R10 ;  /* 0x0000000103037824 */ /* 0x000fe200078e020a */
[----:B------:R-:W-:-:S04]  /*e5c0*/  LOP3.LUT P3, RZ, R18, 0x3, RZ, 0xc0, !PT ;  /* 0x0000000312ff7812 */ /* 0x000fc8000786c0ff */
[----:B------:R-:W-:Y:S01]  /*e5d0*/  ISETP.GE.OR P4, PT, R0, UR4, P3 ;  /* 0x0000000400007c0c */ /* 0x000fe20009f86670 */
[----:B------:R-:W-:Y:S01]  /*e5e0*/  IMAD.WIDE.U32 R2, R9, c[0x0][0x428], R2 ;  /* 0x00010a0009027a25 */ /* 0x000fe200078e0002 */
[----:B--2---:R-:W-:-:S05]  /*e5f0*/  SHF.R.S32.HI R8, RZ, 0x1f, R9 ;  /* 0x0000001fff087819 */ /* 0x004fca0000011409 */
[----:B------:R-:W-:Y:S01]  /*e600*/  IMAD R10, R8, c[0x0][0x428], RZ ;  /* 0x00010a00080a7a24 */ /* 0x000fe200078e02ff */
[----:B------:R-:W-:-:S03]  /*e610*/  IADD3 R8, R0, 0x8, RZ ;  /* 0x0000000800087810 */ /* 0x000fc60007ffe0ff */
[----:B------:R-:W-:Y:S01]  /*e620*/  IMAD R10, R9, c[0x0][0x42c], R10 ;  /* 0x00010b00090a7a24 */ /* 0x000fe200078e020a */
[----:B------:R-:W-:Y:S02]  /*e630*/  ISETP.GE.OR P3, PT, R8, UR4, P3 ;  /* 0x0000000408007c0c */ /* 0x000fe40009f66670 */
[----:B------:R-:W-:Y:S01]  /*e640*/  ISETP.GE.AND P1, PT, R0, UR4, PT ;  /* 0x0000000400007c0c */ /* 0x000fe2000bf26270 */
[----:B------:R-:W-:Y:S01]  /*e650*/  IMAD.IADD R3, R3, 0x1, R10 ;  /* 0x0000000103037824 */ /* 0x000fe200078e020a */
[C---:B------:R-:W-:Y:S01]  /*e660*/  LEA R34, P2, R2.reuse, c[0x0][0x400], 0x2 ;  /* 0x0001000002227a11 */ /* 0x040fe200078410ff */
[----:B-1----:R1:W-:Y:S03]  /*e670*/  @!P4 ST.E [R6.64], R17 ;  /* 0x000000110600c985 */ /* 0x0023e6000c101906 */
[----:B------:R-:W-:Y:S02]  /*e680*/  LEA.HI.X R29, R2, c[0x0][0x404], R3, 0x2, P2 ;  /* 0x00010100021d7a11 */ /* 0x000fe400010f1403 */
[C---:B------:R-:W-:Y:S01]  /*e690*/  IADD3 R10, R157.reuse, 0x8, RZ ;  /* 0x000000089d0a7810 */ /* 0x040fe20007ffe0ff */
[----:B------:R-:W2:Y:S01]  /*e6a0*/  SHFL.IDX PT, R2, R34, RZ, 0x1c1f ;  /* 0x001c1fff22027589 */ /* 0x000ea200000e0000 */
[----:B------:R-:W-:-:S02]  /*e6b0*/  IADD3 R0, R157, 0x10, RZ ;  /* 0x000000109d007810 */ /* 0x000fc40007ffe0ff */
[C---:B------:R-:W-:Y:S01]  /*e6c0*/  IADD3 R11, R157.reuse, 0x18, RZ ;  /* 0x000000189d0b7810 */ /* 0x040fe20007ffe0ff */
[----:B---3--:R3:W-:Y:S01]  /*e6d0*/  @!P3 ST.E [R4.64], R16 ;  /* 0x000000100400b985 */ /* 0x0087e2000c101906 */
[C---:B------:R-:W-:Y:S02]  /*e6e0*/  IADD3 R12, R157.reuse, 0x20, RZ ;  /* 0x000000209d0c7810 */ /* 0x040fe40007ffe0ff */
[C---:B------:R-:W-:Y:S01]  /*e6f0*/  IADD3 R13, R157.reuse, 0x28, RZ ;  /* 0x000000289d0d7810 */ /* 0x040fe20007ffe0ff */
[----:B------:R4:W2:Y:S01]  /*e700*/  SHFL.IDX PT, R3, R29, RZ, 0x1c1f ;  /* 0x001c1fff1d037589 */ /* 0x0008a200000e0000 */
[C---:B------:R-:W-:Y:S02]  /*e710*/  IADD3 R14, R157.reuse, 0x30, RZ ;  /* 0x000000309d0e7810 */ /* 0x040fe40007ffe0ff */
[C---:B------:R-:W-:Y:S02]  /*e720*/  IADD3 R15, R157.reuse, 0x38, RZ ;  /* 0x000000389d0f7810 */ /* 0x040fe40007ffe0ff */
[----:B------:R-:W-:-:S02]  /*e730*/  IADD3 R18, R157, 0x48, RZ ;  /* 0x000000489d127810 */ /* 0x000fc40007ffe0ff */
[C---:B------:R-:W-:Y:S02]  /*e740*/  IADD3 R19, R157.reuse, 0x58, RZ ;  /* 0x000000589d137810 */ /* 0x040fe40007ffe0ff */
[C---:B------:R-:W-:Y:S02]  /*e750*/  IADD3 R20, R157.reuse, 0x60, RZ ;  /* 0x000000609d147810 */ /* 0x040fe40007ffe0ff */
[C---:B------:R-:W-:Y:S02]  /*e760*/  IADD3 R21, R157.reuse, 0x68, RZ ;  /* 0x000000689d157810 */ /* 0x040fe40007ffe0ff */
[C---:B-1----:R-:W-:Y:S02]  /*e770*/  IADD3 R17, R157.reuse, 0x50, RZ ;  /* 0x000000509d117810 */ /* 0x042fe40007ffe0ff */
[C---:B------:R-:W-:Y:S02]  /*e780*/  IADD3 R22, R157.reuse, 0x70, RZ ;  /* 0x000000709d167810 */ /* 0x040fe40007ffe0ff */
[----:B------:R-:W-:-:S02]  /*e790*/  IADD3 R23, R157, 0x78, RZ ;  /* 0x000000789d177810 */ /* 0x000fc40007ffe0ff */
[C---:B------:R-:W-:Y:S02]  /*e7a0*/  IADD3 R24, R157.reuse, 0x80, RZ ;  /* 0x000000809d187810 */ /* 0x040fe40007ffe0ff */
[C---:B------:R-:W-:Y:S02]  /*e7b0*/  IADD3 R26, R157.reuse, 0x88, RZ ;  /* 0x000000889d1a7810 */ /* 0x040fe40007ffe0ff */
[C---:B---3--:R-:W-:Y:S02]  /*e7c0*/  IADD3 R16, R157.reuse, 0x40, RZ ;  /* 0x000000409d107810 */ /* 0x048fe40007ffe0ff */
[C---:B------:R-:W-:Y:S02]  /*e7d0*/  IADD3 R25, R157.reuse, 0x90, RZ ;  /* 0x000000909d197810 */ /* 0x040fe40007ffe0ff */
[C---:B------:R-:W-:Y:S02]  /*e7e0*/  IADD3 R27, R157.reuse, 0x98, RZ ;  /* 0x000000989d1b7810 */ /* 0x040fe40007ffe0ff */
[----:B------:R-:W-:-:S02]  /*e7f0*/  IADD3 R28, R157, 0xa0, RZ ;  /* 0x000000a09d1c7810 */ /* 0x000fc40007ffe0ff */
[----:B------:R-:W-:Y:S02]  /*e800*/  ISETP.GE.AND P0, PT, R8, UR4, PT ;  /* 0x0000000408007c0c */ /* 0x000fe4000bf06270 */
        /* <DEDUP_REMOVED lines=97> */
[-C--:B--2---:R-:W-:Y:S02]  /*ee20*/  @!P2 LEA R4, P1, R27, R2.reuse, 0x2 ;  /* 0x000000021b04a211 */ /* 0x084fe400078210ff */
[----:B-----5:R-:W-:Y:S01]  /*ee30*/  ISETP.GE.AND P4, PT, R155, c[0x0][0x3c8], PT ;  /* 0x0000f2009b007a0c */ /* 0x020fe20003f86270 */
[----:B------:R1:W-:Y:S01]  /*ee40*/  @!P3 ST.E.64 [R6.64], R76 ;  /* 0x0000004c0600b985 */ /* 0x0003e2000c101b06 */
[----:B------:R-:W-:Y:S02]  /*ee50*/  @!P2 LEA.HI.X R5, R27, R3, R49, 0x2, P1 ;  /* 0x000000031b05a211 */ /* 0x000fe400008f1431 */
[----:B------:R-:W-:Y:S02]  /*ee60*/  ISETP.GE.AND P3, PT, R153, c[0x0][0x3c8], PT ;  /* 0x0000f20099007a0c */ /* 0x000fe40003f66270 */
[----:B------:R-:W-:Y:S01]  /*ee70*/  @!P5 LEA R8, P1, R28, R2, 0x2 ;  /* 0x000000021c08d211 */ /* 0x000fe200078210ff */
[----:B------:R2:W-:Y:S01]  /*ee80*/  @!P2 ST.E.64 [R4.64], R80 ;  /* 0x000000500400a985 */ /* 0x0005e2000c101b06 */
[----:B------:R-:W-:-:S02]  /*ee90*/  ISETP.GE.AND P2, PT, R143, c[0x0][0x3c8], PT ;  /* 0x0000f2008f007a0c */ /* 0x000fc40003f46270 */
        /* <DEDUP_REMOVED lines=11> */
.L_x_2086:
[----:B--2-4-:R-:W-:Y:S05]  /*ef50*/  BSYNC B0 ;  /* 0x0000000000007941 */ /* 0x014fea0003800000 */
.L_x_2085:
[----:B---3--:R1:W2:Y:S04]  /*ef60*/  SHFL.IDX PT, R3, R29, 0x1, 0x1c1f ;  /* 0x003c1f001d037f89 */ /* 0x0082a800000e0000 */
[----:B------:R1:W3:Y:S01]  /*ef70*/  SHFL.IDX PT, R2, R34, 0x1, 0x1c1f ;  /* 0x003c1f0022027f89 */ /* 0x0002e200000e0000 */
[----:B------:R-:W-:Y:S05]  /*ef80*/  @P0 BRA `(.L_x_2087) ;  /* 0x000008d000000947 */ /* 0x000fea0003800000 */
[----:B------:R-:W-:Y:S02]  /*ef90*/  ISETP.GE.AND P4, PT, R10, c[0x0][0x3c8], PT ;  /* 0x0000f2000a007a0c */ /* 0x000fe40003f86270 */
[----:B------:R-:W-:Y:S02]  /*efa0*/  ISETP.GE.AND P0, PT, R157, c[0x0][0x3c8], PT ;  /* 0x0000f2009d007a0c */ /* 0x000fe40003f06270 */
[----:B------:R-:W-:Y:S02]  /*efb0*/  ISETP.GE.AND P3, PT, R0, c[0x0][0x3c8], PT ;  /* 0x0000f20000007a0c */ /* 0x000fe40003f66270 */
[----:B------:R-:W-:-:S07]  /*efc0*/  ISETP.GE.AND P2, PT, R11, c[0x0][0x3c8], PT ;  /* 0x0000f2000b007a0c */ /* 0x000fce0003f46270 */
[CC--:B---3--:R-:W-:Y:S02]  /*efd0*/  @!P4 LEA R4, P1, R10.reuse, R2.reuse, 0x2 ;  /* 0x000000020a04c211 */ /* 0x0c8fe400078210ff */
        /* <DEDUP_REMOVED lines=20> */
[----:B----4-:R-:W-:Y:S02]  /*f120*/  @!P4 LEA R8, P5, R14, R2, 0x2 ;  /* 0x000000020e08c211 */ /* 0x010fe400078a10ff */
[----:B------:R-:W-:Y:S01]  /*f130*/  ISETP.GE.AND P1, PT, R18, c[0x0][0x3c8], PT ;  /* 0x0000f20012007a0c */ /* 0x000fe20003f26270 */
[----:B------:R2:W-:Y:S01]  /*f140*/  @!P0 ST.E.64 [R4.64], R114 ;  /* 0x0000007204008985 */ /* 0x0005e2000c101b06 */
[----:B------:R-:W-:Y:S02]  /*f150*/  @!P4 LEA.HI.X R9, R14, R3, R36, 0x2, P5 ;  /* 0x000000030e09c211 */ /* 0x000fe400028f1424 */
        /* <DEDUP_REMOVED lines=12> */
[----:B------:R-:W-:-:S04]  /*f220*/  @!P4 LEA R10, P5, R19, R2, 0x2 ;  /* 0x00000002130ac211 */ /* 0x000fc800078a10ff */
[----:B------:R-:W-:Y:S02]  /*f230*/  @!P4 LEA.HI.X R11, R19, R3, R41, 0x2, P5 ;  /* 0x00000003130bc211 */ /* 0x000fe400028f1429 */
[----:B--2---:R-:W-:-:S04]  /*f240*/  @!P1 LEA R4, P3, R18, R2, 0x2 ;  /* 0x0000000212049211 */ /* 0x004fc800078610ff */
[----:B------:R-:W-:Y:S02]  /*f250*/  @!P1 LEA.HI.X R5, R18, R3, R40, 0x2, P3 ;  /* 0x0000000312059211 */ /* 0x000fe400018f1428 */
[----:B------:R-:W-:-:S03]  /*f260*/  ISETP.GE.AND P3, PT, R20, c[0x0][0x3c8], PT ;  /* 0x0000f20014007a0c */ /* 0x000fc60003f66270 */
[----:B------:R2:W-:Y:S01]  /*f270*/  @!P1 ST.E.64 [R4.64], R130 ;  /* 0x0000008204009985 */ /* 0x0005e2000c101b06 */
[----:B------:R-:W-:-:S03]  /*f280*/  ISETP.GE.AND P1, PT, R22, c[0x0][0x3c8], PT ;  /* 0x0000f20016007a0c */ /* 0x000fc60003f26270 */
[----:B------:R4:W-:Y:S01]  /*f290*/  @!P0 ST.E.64 [R8.64], R134 ;  /* 0x0000008608008985 */ /* 0x0009e2000c101b06 */
[----:B------:R-:W-:-:S03]  /*f2a0*/  ISETP.GE.AND P0, PT, R23, c[0x0][0x3c8], PT ;  /* 0x0000f20017007a0c */ /* 0x000fc60003f06270 */
[----:B------:R-:W-:Y:S01]  /*f2b0*/  @!P4 ST.E.64 [R10.64], R138 ;  /* 0x0000008a0a00c985 */ /* 0x000fe2000c101b06 */
[----:B------:R-:W-:Y:S02]  /*f2c0*/  ISETP.GE.AND P4, PT, R24, c[0x0][0x3c8], PT ;  /* 0x0000f20018007a0c */ /* 0x000fe40003f86270 */
[----:B---3--:R-:W-:-:S04]  /*f2d0*/  @!P3 LEA R6, P5, R20, R2, 0x2 ;  /* 0x000000021406b211 */ /* 0x008fc800078a10ff */
[----:B------:R-:W-:-:S05]  /*f2e0*/  @!P3 LEA.HI.X R7, R20, R3, R42, 0x2, P5 ;  /* 0x000000031407b211 */ /* 0x000fca00028f142a */
[----:B------:R-:W-:Y:S01]  /*f2f0*/  @!P3 ST.E.64 [R6.64], R54 ;  /* 0x000000360600b985 */ /* 0x000fe2000c101b06 */
[----:B------:R-:W-:Y:S02]  /*f300*/  ISETP.GE.AND P3, PT, R26, c[0x0][0x3c8], PT ;  /* 0x0000f2001a007a0c */ /* 0x000fe40003f66270 */
[----:B--2---:R-:W-:-:S04]  /*f310*/  @!P2 LEA R4, P5, R21, R2, 0x2 ;  /* 0x000000021504a211 */ /* 0x004fc800078a10ff */
[----:B------:R-:W-:Y:S02]  /*f320*/  @!P2 LEA.HI.X R5, R21, R3, R43, 0x2, P5 ;  /* 0x000000031505a211 */ /* 0x000fe400028f142b */
[----:B----4-:R-:W-:-:S03]  /*f330*/  @!P1 LEA R8, P5, R22, R2, 0x2 ;  /* 0x0000000216089211 */ /* 0x010fc600078a10ff */
[----:B------:R2:W-:Y:S01]  /*f340*/  @!P2 ST.E.64 [R4.64], R58 ;  /* 0x0000003a0400a985 */ /* 0x0005e2000c101b06 */
[----:B------:R-:W-:Y:S02]  /*f350*/  @!P1 LEA.HI.X R9, R22, R3, R44, 0x2, P5 ;  /* 0x0000000316099211 */ /* 0x000fe400028f142c */
[----:B------:R-:W-:-:S03]  /*f360*/  ISETP.GE.AND P2, PT, R25, c[0x0][0x3c8], PT ;  /* 0x0000f20019007a0c */ /* 0x000fc60003f46270 */
[----:B------:R-:W-:Y:S01]  /*f370*/  @!P1 ST.E.64 [R8.64], R62 ;  /* 0x0000003e08009985 */ /* 0x000fe2000c101b06 */
[----:B------:R-:W-:Y:S02]  /*f380*/  ISETP.GE.AND P1, PT, R27, c[0x0][0x3c8], PT ;  /* 0x0000f2001b007a0c */ /* 0x000fe40003f26270 */
[----:B--2---:R-:W-:-:S04]  /*f390*/  @!P0 LEA R4, P5, R23, R2, 0x2 ;  /* 0x0000000217048211 */ /* 0x004fc800078a10ff */
[----:B------:R-:W-:Y:S02]  /*f3a0*/  @!P0 LEA.HI.X R5, R23, R3, R45, 0x2, P5 ;  /* 0x0000000317058211 */ /* 0x000fe400028f142d */
[----:B------:R-:W-:-:S03]  /*f3b0*/  @!P4 LEA R6, P5, R24, R2, 0x2 ;  /* 0x000000021806c211 */ /* 0x000fc600078a10ff */
[----:B------:R2:W-:Y:S01]  /*f3c0*/  @!P0 ST.E.64 [R4.64], R66 ;  /* 0x0000004204008985 */ /* 0x0005e2000c101b06 */
[----:B------:R-:W-:Y:S02]  /*f3d0*/  @!P4 LEA.HI.X R7, R24, R3, R46, 0x2, P5 ;  /* 0x000000031807c211 */ /* 0x000fe400028f142e */
[----:B------:R-:W-:-:S03]  /*f3e0*/  @!P2 LEA R12, P5, R25, R2, 0x2 ;  /* 0x00000002190ca211 */ /* 0x000fc600078a10ff */
[----:B------:R3:W-:Y:S01]  /*f3f0*/  @!P4 ST.E.64 [R6.64], R70 ;  /* 0x000000460600c985 */ /* 0x0007e2000c101b06 */
[----:B-----5:R-:W-:Y:S02]  /*f400*/  ISETP.GE.AND P4, PT, R155, c[0x0][0x3c8], PT ;  /* 0x0000f2009b007a0c */ /* 0x020fe40003f86270 */
        /* <DEDUP_REMOVED lines=8> */
[----:B------:R4:W-:Y:S04]  /*f490*/  @!P2 ST.E.64 [R12.64], R78 ;  /* 0x0000004e0c00a985 */ /* 0x0009e8000c101b06 */
[----:B------:R4:W-:Y:S02]  /*f4a0*/  @!P1 ST.E.64 [R10.64], R82 ;  /* 0x000000520a009985 */ /* 0x0009e4000c101b06 */
[----:B------:R-:W-:-:S04]  /*f4b0*/  @!P0 LEA R8, P5, R28, R2, 0x2 ;  /* 0x000000021c088211 */ /* 0x000fc800078a10ff */
[----:B------:R-:W-:Y:S02]  /*f4c0*/  @!P0 LEA.HI.X R9, R28, R3, R50, 0x2, P5 ;  /* 0x000000031c098211 */ /* 0x000fe400028f1432 */
[----:B---3--:R-:W-:-:S03]  /*f4d0*/  @!P4 LEA R6, P5, R155, R2, 0x2 ;  /* 0x000000029b06c211 */ /* 0x008fc600078a10ff */
[----:B------:R4:W-:Y:S01]  /*f4e0*/  @!P0 ST.E.64 [R8.64], R86 ;  /* 0x0000005608008985 */ /* 0x0009e2000c101b06 */
[----:B------:R-:W-:Y:S02]  /*f4f0*/  @!P4 LEA.HI.X R7, R155, R3, R156, 0x2, P5 ;  /* 0x000000039b07c211 */ /* 0x000fe400028f149c */
[----:B------:R-:W-:-:S03]  /*f500*/  ISETP.GE.AND P0, PT, R143, c[0x0][0x3c8], PT ;  /* 0x0000f2008f007a0c */ /* 0x000fc60003f06270 */
[----:B------:R4:W-:Y:S01]  /*f510*/  @!P4 ST.E.64 [R6.64], R90 ;  /* 0x0000005a0600c985 */ /* 0x0009e2000c101b06 */
[----:B--2---:R-:W-:-:S04]  /*f520*/  @!P3 LEA R4, P2, R153, R2, 0x2 ;  /* 0x000000029904b211 */ /* 0x004fc800078410ff */
[----:B------:R-:W-:-:S05]  /*f530*/  @!P3 LEA.HI.X R5, R153, R3, R154, 0x2, P2 ;  /* 0x000000039905b211 */ /* 0x000fca00010f149a */
[----:B------:R4:W-:Y:S01]  /*f540*/  @!P3 ST.E.64 [R4.64], R94 ;  /* 0x0000005e0400b985 */ /* 0x0009e2000c101b06 */
[----:B------:R-:W-:Y:S05]  /*f550*/  @P0 BRA `(.L_x_2087) ;  /* 0x0000030000000947 */ /* 0x000fea0003800000 */
[----:B------:R-:W-:-:S04]  /*f560*/  LEA R2, P0, R143, R2, 0x2 ;  /* 0x000000028f027211 */ /* 0x000fc800078010ff */
[----:B------:R-:W-:-:S05]  /*f570*/  LEA.HI.X R3, R143, R3, R152, 0x2, P0 ;  /* 0x000000038f037211 */ /* 0x000fca00000f1498 */
[----:B------:R2:W-:Y:S01]  /*f580*/  ST.E.64 [R2.64], R98 ;  /* 0x0000006202007985 */ /* 0x0005e2000c101b06 */
[----:B------:R-:W-:Y:S05]  /*f590*/  BRA `(.L_x_2087) ;  /* 0x000002c000007947 */ /* 0x000fea0003800000 */
.L_x_2083:
[----:B------:R-:W1:Y:S02]  /*f5a0*/  S2R R4, SR_TID.X ;  /* 0x0000000000047919 */ /* 0x000e640000002100 */
[----:B-1----:R-:W-:-:S13]  /*f5b0*/  ISETP.GT.AND P0, PT, R4, 0x7f, PT ;  /* 0x0000007f0400780c */ /* 0x002fda0003f04270 */
        /* <DEDUP_REMOVED lines=24> */
[----:B------:R-:W-:-:S05]  /*f740*/  IMAD.WIDE.U32 R2, R9, c[0x0][0x4d8], R2 ;  /* 0x0001360009027a25 */ /* 0x000fca00078e0002 */
[----:B------:R-:W-:Y:S01]  /*f750*/  IADD3 R3, R3, R6, RZ ;  /* 0x0000000603037210 */ /* 0x000fe20007ffe0ff */
[----:B------:R-:W-:Y:S02]  /*f760*/  IMAD R6, R4, c[0x0][0x4e0], RZ ;  /* 0x0001380004067a24 */ /* 0x000fe400078e02ff */
[----:B------:R-:W-:Y:S01]  /*f770*/  IMAD R4, R5, c[0x0][0x4e8], R7 ;  /* 0x00013a0005047a24 */ /* 0x000fe200078e0207 */
[----:B------:R-:W-:Y:S01]  /*f780*/  SHF.R.S32.HI R7, RZ, 0x1f, R0 ;  /* 0x0000001fff077819 */ /* 0x000fe20000011400 */
[----:B------:R-:W-:-:S03]  /*f790*/  IMAD.WIDE.U32 R2, R8, c[0x0][0x4e0], R2 ;  /* 0x0001380008027a25 */ /* 0x000fc600078e0002 */
[----:B------:R-:W-:Y:S01]  /*f7a0*/  SHF.R.S32.HI R5, RZ, 0x1f, R4 ;  /* 0x0000001fff057819 */ /* 0x000fe20000011404 */
[----:B------:R-:W-:Y:S01]  /*f7b0*/  IMAD R6, R8, c[0x0][0x4e4], R6 ;  /* 0x0001390008067a24 */ /* 0x000fe200078e0206 */
        /* <DEDUP_REMOVED lines=9> */
[----:B------:R1:W-:Y:S02]  /*f850*/  STG.E [R4.64], R0 ;  /* 0x0000000004007986 */ /* 0x0003e4000c101906 */
.L_x_2087:
[----:B------:R-:W-:Y:S05]  /*f860*/  BSYNC B1 ;  /* 0x0000000000017941 */ /* 0x000fea0003800000 */
.L_x_2082:
[----:B-1--4-:R-:W4:Y:S02]  /*f870*/  LDL R0, [R1+0x90] ;  /* 0x0000900001007983 */ /* 0x012f240000100800 */
[----:B----4-:R-:W-:-:S13]  /*f880*/  ISETP.NE.AND P0, PT, R0, RZ, PT ;  /* 0x000000ff0000720c */ /* 0x010fda0003f05270 */
[----:B------:R-:W-:Y:S01]  /*f890*/  @P0 WARPSYNC 0xffffffff ;  /* 0xffffffff00000948 */ /* 0x000fe20003800000 */
[----:B------:R-:W-:Y:S06]  /*f8a0*/  @P0 BAR.SYNC.DEFER_BLOCKING 0x5, 0x100 ;  /* 0x0144000000000b1d */ /* 0x000fec0000010000 */
[----:B------:R-:W1:Y:S04]  /*f8b0*/  @P0 LDS R0, [0x24100] ;  /* 0x02410000ff000984 */ /* 0x000e680000000800 */
[----:B-1----:R1:W-:Y:S04]  /*f8c0*/  @P0 STL [R1+0x70], R0 ;  /* 0x0000700001000387 */ /* 0x0023e80000100800 */
[----:B------:R-:W-:Y:S06]  /*f8d0*/  @P0 BAR.ARV 0x4, 0x100 ;  /* 0x0104000000000b1d */ /* 0x000fec0000002000 */
[----:B------:R-:W-:Y:S05]  /*f8e0*/  @P0 BRA `(.L_x_2088) ;  /* 0x0000007000000947 */ /* 0x000fea0003800000 */
[----:B------:R-:W-:Y:S05]  /*f8f0*/  BRA.DIV ~URZ, `(.L_x_2089) ;  /* 0x000002227f007947 */ /* 0x000fea000b800000 */
[----:B-1----:R1:W4:Y:S02]  /*f900*/  SHFL.IDX PT, R0, R51, RZ, 0x1f ;  /* 0x00001fff33007589 */ /* 0x00232400000e0000 */
.L_x_2094:
[----:B------:R-:W-:Y:S01]  /*f910*/  WARPSYNC 0xffffffff ;  /* 0xffffffff00007948 */ /* 0x000fe20003800000 */
[----:B------:R-:W-:Y:S06]  /*f920*/  BAR.SYNC.DEFER_BLOCKING 0x4, 0x100 ;  /* 0x0104000000007b1d */ /* 0x000fec0000010000 */
[----:B----4-:R4:W-:Y:S04]  /*f930*/  STL [R1+0x70], R0 ;  /* 0x0000700001007387 */ /* 0x0109e80000100800 */
[----:B------:R4:W-:Y:S04]  /*f940*/  @!P6 STS [0x24100], R51 ;  /* 0x02410033ff00e388 */ /* 0x0009e80000000800 */
[----:B------:R-:W-:Y:S06]  /*f950*/  BAR.ARV 0x5, 0x100 ;  /* 0x0144000000007b1d */ /* 0x000fec0000002000 */
.L_x_2088:
[----:B-1--4-:R-:W4:Y:S02]  /*f960*/  LDL R0, [R1+0x70] ;  /* 0x0000700001007983 */ /* 0x012f240000100800 */
[----:B----4-:R-:W-:-:S13]  /*f970*/  ISETP.GE.AND P0, PT, R0, c[0x0][0x538], PT ;  /* 0x00014e0000007a0c */ /* 0x010fda0003f06270 */
[----:B--23-5:R-:W-:Y:S01]  /*f980*/  @P0 CALL.REL.NOINC `(.L_x_2090) ;  /* 0x0000001000000944 */ /* 0x02cfe20003c00000 */
[----:B------:R-:W-:Y:S05]  /*f990*/  BRA `(.L_x_2091) ;  /* 0xffff0d6000007947 */ /* 0x000fea000383ffff */
.L_x_2090:
[----:B------:R-:W-:Y:S05]  /*f9a0*/  EXIT ;  /* 0x000000000000794d */ /* 0x000fea0003800000 */
.L_x_2078:
[----:B------:R1:W5:Y:S01]  /*f9b0*/  LDL R2, [R1+0x8] ;  /* 0x0000080001027983 */ /* 0x0003620000100800 */
[----:B------:R-:W-:Y:S02]  /*f9c0*/  MOV R5, 0x2 ;  /* 0x0000000200057802 */ /* 0x000fe40000000f00 */
[----:B------:R-:W-:Y:S02]  /*f9d0*/  MOV R3, 0xf9f0 ;  /* 0x0000f9f000037802 */ /* 0x000fe40000000f00 */
[----:B-1---5:R-:W-:Y:S05]  /*f9e0*/  CALL.REL.NOINC `($__internal_42_$__cuda_sm70_shflsync_bfly_p) ;  /* 0x0000017000007944 */ /* 0x022fea0003c00000 */
[----:B------:R-:W-:Y:S01]  /*f9f0*/  MOV R0, R5 ;  /* 0x0000000500007202 */ /* 0x000fe20000000f00 */
[----:B------:R-:W-:Y:S05]  /*fa00*/  BRA `(.L_x_2092) ;  /* 0xffffdc7000007947 */ /* 0x000fea000383ffff */
.L_x_2079:
[----:B------:R-:W-:Y:S01]  /*fa10*/  IMAD.MOV.U32 R2, RZ, RZ, R0 ;  /* 0x000000ffff027224 */ /* 0x000fe200078e0000 */
[----:B------:R-:W-:Y:S02]  /*fa20*/  MOV R5, 0x1 ;  /* 0x0000000100057802 */ /* 0x000fe40000000f00 */
[----:B------:R-:W-:Y:S02]  /*fa30*/  MOV R3, 0xfa50 ;  /* 0x0000fa5000037802 */ /* 0x000fe40000000f00 */
[----:B------:R-:W-:Y:S05]  /*fa40*/  CALL.REL.NOINC `($__internal_42_$__cuda_sm70_shflsync_bfly_p) ;  /* 0x0000011000007944 */ /* 0x000fea0003c00000 */
[----:B------:R1:W5:Y:S01]  /*fa50*/  LDL R2, [R1+0xc] ;  /* 0x00000c0001027983 */ /* 0x0003620000100800 */
[----:B------:R-:W-:Y:S01]  /*fa60*/  FADD.FTZ R0, R0, R5 ;  /* 0x0000000500007221 */ /* 0x000fe20000010000 */
[----:B------:R-:W-:Y:S02]  /*fa70*/  MOV R5, 0x2 ;  /* 0x0000000200057802 */ /* 0x000fe40000000f00 */
[----:B------:R-:W-:-:S02]  /*fa80*/  MOV R3, 0xfaa0 ;  /* 0x0000faa000037802 */ /* 0x000fc40000000f00 */
[----:B-1---5:R-:W-:Y:S05]  /*fa90*/  CALL.REL.NOINC `($__internal_42_$__cuda_sm70_shflsync_bfly_p) ;  /* 0x000000c000007944 */ /* 0x022fea0003c00000 */
[----:B------:R-:W2:Y:S01]  /*faa0*/  LDL.LU R2, [R1+0xc] ;  /* 0x00000c0001027983 */ /* 0x000ea20000300800 */
[----:B------:R-:W-:Y:S01]  /*fab0*/  MOV R3, 0xfb00 ;  /* 0x0000fb0000037802 */ /* 0x000fe20000000f00 */
[----:B--2---:R-:W-:Y:S01]  /*fac0*/  FADD.FTZ R4, R2, R5 ;  /* 0x0000000502047221 */ /* 0x004fe20000010000 */
[----:B------:R-:W-:-:S04]  /*fad0*/  MOV R5, 0x1 ;  /* 0x0000000100057802 */ /* 0x000fc80000000f00 */
[----:B------:R-:W-:Y:S02]  /*fae0*/  MOV R2, R4 ;  /* 0x0000000400027202 */ /* 0x000fe40000000f00 */
[----:B------:R-:W-:Y:S05]  /*faf0*/  CALL.REL.NOINC `($__internal_42_$__cuda_sm70_shflsync_bfly_p) ;  /* 0x0000006000007944 */ /* 0x000fea0003c00000 */
[----:B------:R-:W-:Y:S01]  /*fb00*/  MOV R3, R5 ;  /* 0x0000000500037202 */ /* 0x000fe20000000f00 */
[----:B------:R-:W-:Y:S05]  /*fb10*/  BRA `(.L_x_2093) ;  /* 0xffffdbf000007947 */ /* 0x000fea000383ffff */
.L_x_2089:
[----:B-1----:R-:W-:Y:S02]  /*fb20*/  MOV R0, R51 ;  /* 0x0000003300007202 */ /* 0x002fe40000000f00 */
[----:B--23--:R-:W-:Y:S02]  /*fb30*/  MOV R2, 0xfb50 ;  /* 0x0000fb5000027802 */ /* 0x00cfe40000000f00 */
[----:B-----5:R-:W-:Y:S05]  /*fb40*/  CALL.REL.NOINC `($__internal_43_$__cuda_sm70_shflsync_idx_p) ;  /* 0x0000006000007944 */ /* 0x020fea0003c00000 */
[----:B-12---:R-:W-:Y:S05]  /*fb50*/  BRA `(.L_x_2094) ;  /* 0xfffffdb000007947 */ /* 0x006fea000383ffff */
        .weak           $__internal_42_$__cuda_sm70_shflsync_bfly_p
        .type           $__internal_42_$__cuda_sm70_shflsync_bfly_p,@function
        .size           $__internal_42_$__cuda_sm70_shflsync_bfly_p,($__internal_43_$__cuda_sm70_shflsync_idx_p - $__internal_42_$__cuda_sm70_shflsync_bfly_p)
$__internal_42_$__cuda_sm70_shflsync_bfly_p:
[----:B------:R-:W-:Y:S04]  /*fb60*/  WARPSYNC R6 ;  /* 0x0000000600007348 */ /* 0x000fe80003800000 */
[----:B------:R1:W2:Y:S02]  /*fb70*/  SHFL.BFLY PT, R5, R2, R5, R7 ;  /* 0x0c00000502057389 */ /* 0x0002a400000e0007 */
[----:B-1----:R-:W-:Y:S02]  /*fb80*/  MOV R2, R3 ;  /* 0x0000000300027202 */ /* 0x002fe40000000f00 */
[----:B------:R-:W-:-:S04]  /*fb90*/  MOV R3, 0x0 ;  /* 0x0000000000037802 */ /* 0x000fc80000000f00 */
[----:B--2---:R-:W-:Y:S05]  /*fba0*/  RET.REL.NODEC R2 `(_ZN7cutlass13device_kernelIN5flash19enable_sm80_to_sm89INS1_16FlashAttnFwdSm80INS1_25CollectiveMainloopFwdSm80ILi8ELi2ELb1EN4cute5tupleIJNS5_1CILi128EEENS7_ILi96EEENS7_ILi192EEEEEELi192ENS_10bfloat16_tEfNS_4arch4Sm80ELb1ELb0ELb0ELb0ELb0ELb0ELb1ELb1EEENS1_21CollectiveEpilogueFwdINS6_IJS8_SA_S9_EEENS6_IJNS7_ILi1EEESI_SI_EEESC_SE_Li256ELb0ELb1ELb1ELb0EEENS1_30DynamicPersistentTileSchedulerILi256ELi256ELb1ELb1ELb0EEEEEEEEEvNT_6ParamsE) ;  /* 0xffff045002007950 */ /* 0x004fea0003c3ffff */
        .weak           $__internal_43_$__cuda_sm70_shflsync_idx_p
        .type           $__internal_43_$__cuda_sm70_shflsync_idx_p,@function
        .size           $__internal_43_$__cuda_sm70_shflsync_idx_p,(.L_x_2509 - $__internal_43_$__cuda_sm70_shflsync_idx_p)
$__internal_43_$__cuda_sm70_shflsync_idx_p:
[----:B------:R-:W-:Y:S01]  /*fbb0*/  MOV R3, 0x0 ;  /* 0x0000000000037802 */ /* 0x000fe20000000f00 */
[----:B------:R-:W-:Y:S04]  /*fbc0*/  WARPSYNC R140 ;  /* 0x0000008c00007348 */ /* 0x000fe80003800000 */
[----:B------:R1:W2:Y:S01]  /*fbd0*/  SHFL.IDX PT, R0, R0, R142, R141 ;  /* 0x0000008e00007389 */ /* 0x0002a200000e008d */
[----:B------:R-:W-:Y:S05]  /*fbe0*/  RET.REL.NODEC R2 `(_ZN7cutlass13device_kernelIN5flash19enable_sm80_to_sm89INS1_16FlashAttnFwdSm80INS1_25CollectiveMainloopFwdSm80ILi8ELi2ELb1EN4cute5tupleIJNS5_1CILi128EEENS7_ILi96EEENS7_ILi192EEEEEELi192ENS_10bfloat16_tEfNS_4arch4Sm80ELb1ELb0ELb0ELb0ELb0ELb0ELb1ELb1EEENS1_21CollectiveEpilogueFwdINS6_IJS8_SA_S9_EEENS6_IJNS7_ILi1EEESI_SI_EEESC_SE_Li256ELb0ELb1ELb1ELb0EEENS1_30DynamicPersistentTileSchedulerILi256ELi256ELb1ELb1ELb0EEEEEEEEEvNT_6ParamsE) ;  /* 0xffff041002007950 */ /* 0x000fea0003c3ffff */
.L_x_2095:
        /* <DEDUP_REMOVED lines=9> */
.L_x_2509:


//--------------------- .text._ZN7cutlass13device_kernelIN5flash19enable_sm80_to_sm89INS1_16FlashAttnFwdSm80INS1_25CollectiveMainloopFwdSm80ILi8ELi2ELb0EN4cute5tupleIJNS5_1CILi128EEENS7_ILi64EEENS7_ILi192EEEEEELi192ENS_10bfloat16_tEfNS_4arch4Sm80ELb1ELb0ELb0ELb1ELb0ELb0ELb1ELb1EEENS1_21CollectiveEpilogueFwdINS6_IJS8_SA_S9_EEENS6_IJNS7_ILi1EEESI_SI_EEESC_SE_Li256ELb1ELb1ELb1ELb0EEENS1_36VarlenDynamicPersistentTileSchedulerILi128ELi64ELi256ELi256ELb1ELb1ELb0ELb1ELb1ELb1EEEEEEEEEvNT_6ParamsE --------------------------
	.section	.text._ZN7cutlass13device_kernelIN5flash19enable_sm80_to_sm89INS1_16FlashAttnFwdSm80INS1_25CollectiveMainloopFwdSm80ILi8ELi2ELb0EN4cute5tupleIJNS5_1CILi128EEENS7_ILi64EEENS7_ILi192EEEEEELi192ENS_10bfloat16_tEfNS_4arch4Sm80ELb1ELb0ELb0ELb1ELb0ELb0ELb1ELb1EEENS1_21CollectiveEpilogueFwdINS6_IJS8_SA_S9_EEENS6_IJNS7_ILi1EEESI_SI_EEESC_SE_Li256ELb1ELb1ELb1ELb0EEENS1_36VarlenDynamicPersistentTileSchedulerILi128ELi64ELi256ELi256ELb1ELb1ELb0ELb1ELb1ELb1EEEEEEEEEvNT_6ParamsE,"ax",@progbits
	.sectioninfo	@"SHI_REGISTERS=247"
	.align	128
.text._ZN7cutlass13device_kernelIN5flash19enable_sm80_to_sm89INS1_16FlashAttnFwdSm80INS1_25CollectiveMainloopFwdSm80ILi8ELi2ELb0EN4cute5tupleIJNS5_1CILi128EEENS7_ILi64EEENS7_ILi192EEEEEELi192ENS_10bfloat16_tEfNS_4arch4Sm80ELb1ELb0ELb0ELb1ELb0ELb0ELb1ELb1EEENS1_21CollectiveEpilogueFwdINS6_IJS8_SA_S9_EEENS6_IJNS7_ILi1EEESI_SI_EEESC_SE_Li256ELb1ELb1ELb1ELb0EEENS1_36VarlenDynamicPersistentTileSchedulerILi128ELi64ELi256ELi256ELb1ELb1ELb0ELb1ELb1ELb1EEEEEEEEEvNT_6ParamsE:
        .type           _ZN7cutlass13device_kernelIN5flash19enable_sm80_to_sm89INS1_16FlashAttnFwdSm80INS1_25CollectiveMainloopFwdSm80ILi8ELi2ELb0EN4cute5tupleIJNS5_1CILi128EEENS7_ILi64EEENS7_ILi192EEEEEELi192ENS_10bfloat16_tEfNS_4arch4Sm80ELb1ELb0ELb0ELb1ELb0ELb0ELb1ELb1EEENS1_21CollectiveEpilogueFwdINS6_IJS8_SA_S9_EEENS6_IJNS7_ILi1EEESI_SI_EEESC_SE_Li256ELb1ELb1ELb1ELb0EEENS1_36VarlenDynamicPersistentTileSchedulerILi128ELi64ELi256ELi256ELb1ELb1ELb0ELb1ELb1ELb1EEEEEEEEEvNT_6ParamsE,@function
        .size           _ZN7cutlass13device_kernelIN5flash19enable_sm80_to_sm89INS1_16FlashAttnFwdSm80INS1_25CollectiveMainloopFwdSm80ILi8ELi2ELb0EN4cute5tupleIJNS5_1CILi128EEENS7_ILi64EEENS7_ILi192EEEEEELi192ENS_10bfloat16_tEfNS_4arch4Sm80ELb1ELb0ELb0ELb1ELb0ELb0ELb1ELb1EEENS1_21CollectiveEpilogueFwdINS6_IJS8_SA_S9_EEENS6_IJNS7_ILi1EEESI_SI_EEESC_SE_Li256ELb1ELb1ELb1ELb0EEENS1_36VarlenDynamicPersistentTileSchedulerILi128ELi64ELi256ELi256ELb1ELb1ELb0ELb1ELb1ELb1EEEEEEEEEvNT_6ParamsE,(.L_x_2512 - _ZN7cutlass13device_kernelIN5flash19enable_sm80_to_sm89INS1_16FlashAttnFwdSm80INS1_25CollectiveMainloopFwdSm80ILi8ELi2ELb0EN4cute5tupleIJNS5_1CILi128EEENS7_ILi64EEENS7_ILi192EEEEEELi192ENS_10bfloat16_tEfNS_4arch4Sm80ELb1ELb0ELb0ELb1ELb0ELb0ELb1ELb1EEENS1_21CollectiveEpilogueFwdINS6_IJS8_SA_S9_EEENS6_IJNS7_ILi1EEESI_SI_EEESC_SE_Li256ELb1ELb1ELb1ELb0EEENS1_36VarlenDynamicPersistentTileSchedulerILi128ELi64ELi256ELi256ELb1ELb1ELb0ELb1ELb1ELb1EEEEEEEEEvNT_6ParamsE)
        .other          _ZN7cutlass13device_kernelIN5flash19enable_sm80_to_sm89INS1_16FlashAttnFwdSm80INS1_25CollectiveMainloopFwdSm80ILi8ELi2ELb0EN4cute5tupleIJNS5_1CILi128EEENS7_ILi64EEENS7_ILi192EEEEEELi192ENS_10bfloat16_tEfNS_4arch4Sm80ELb1ELb0ELb0ELb1ELb0ELb0ELb1ELb1EEENS1_21CollectiveEpilogueFwdINS6_IJS8_SA_S9_EEENS6_IJNS7_ILi1EEESI_SI_EEESC_SE_Li256ELb1ELb1ELb1ELb0EEENS1_36VarlenDynamicPersistentTileSchedulerILi128ELi64ELi256ELi256ELb1ELb1ELb0ELb1ELb1ELb1EEEEEEEEEvNT_6ParamsE,@"STO_CUDA_ENTRY STV_DEFAULT"
_ZN7cutlass13device_kernelIN5flash19enable_sm80_to_sm89INS1_16FlashAttnFwdSm80INS1_25CollectiveMainloopFwdSm80ILi8ELi2ELb0EN4cute5tupleIJNS5_1CILi128EEENS7_ILi64EEENS7_ILi192EEEEEELi192ENS_10bfloat16_tEfNS_4arch4Sm80ELb1ELb0ELb0ELb1ELb0ELb0ELb1ELb1EEENS1_21CollectiveEpilogueFwdINS6_IJS8_SA_S9_EEENS6_IJNS7_ILi1EEESI_SI_EEESC_SE_Li256ELb1ELb1ELb1ELb0EEENS1_36VarlenDynamicPersistentTileSchedulerILi128ELi64ELi256ELi256ELb1ELb1ELb0ELb1ELb1ELb1EEEEEEEEEvNT_6ParamsE:
        /* <DEDUP_REMOVED lines=55> */
.L_x_2101:
        /* <DEDUP_REMOVED lines=16> */
.L_x_2202:
        /* <DEDUP_REMOVED lines=16> */
.L_x_2203:
[----:B--2---:R-:W-:-:S05]  /*0570*/  IMAD R2, R2, c[0x0][0x538], RZ ;  /* 0x00014e0002027a24 */ /* 0x004fca00078e02ff */
[----:B------:R-:W-:-:S04]  /*0580*/  IADD3 R3, R2, R3, RZ ;  /* 0x0000000302037210 */ /* 0x000fc80007ffe0ff */
[----:B------:R-:W-:-:S13]  /*0590*/  ISETP.GT.AND P0, PT, R3, UR4, PT ;  /* 0x0000000403007c0c */ /* 0x000fda000bf04270 */
[----:B-1----:R-:W-:Y:S05]  /*05a0*/  @!P0 BRA `(.L_x_2101) ;  /* 0xfffffdc000008947 */ /* 0x002fea000383ffff */
.L_x_2097:
[----:B------:R-:W-:-:S05]  /*05b0*/  IADD3 R188, -R2, R3, RZ ;  /* 0x0000000302bc7210 */ /* 0x000fca0007ffe1ff */
[----:B------:R-:W-:-:S05]  /*05c0*/  IMAD R0, R9, c[0x0][0x538], R188 ;  /* 0x00014e0009007a24 */ /* 0x000fca00078e02bc */
[----:B------:R-:W-:Y:S01]  /*05d0*/  ISETP.GT.AND P0, PT, R0, UR4, PT ;  /* 0x0000000400007c0c */ /* 0x000fe2000bf04270 */
[----:B------:R-:W-:-:S12]  /*05e0*/  BRA.DIV ~URZ, `(.L_x_2102) ;  /* 0x0000f3127f007947 */ /* 0x000fd8000b800000 */
[----:B------:R-:W-:-:S04]  /*05f0*/  VOTE.ANY R8, PT, !P0 ;  /* 0x0000000000087806 */ /* 0x000fc800040e0100 */
.L_x_2204:
[----:B------:R-:W1:Y:S02]  /*0600*/  POPC R3, R8 ;  /* 0x0000000800037309 */ /* 0x000e640000000000 */
[----:B-1----:R-:W-:Y:S01]  /*0610*/  IADD3 R191, R3, R191, RZ ;  /* 0x000000bf03bf7210 */ /* 0x002fe20007ffe0ff */
[----:B------:R-:W-:Y:S05]  /*0620*/  BRA.DIV ~URZ, `(.L_x_2103) ;  /* 0x0000f3127f007947 */ /* 0x000fea000b800000 */
[----:B------:R1:W2:Y:S01]  /*0630*/  SHFL.IDX PT, R10, R10, R3, 0x1f ;  /* 0x00001f030a0a7589 */ /* 0x0002a200000e0000 */
[----:B------:R-:W-:-:S03]  /*0640*/  MOV R11, RZ ;  /* 0x000000ff000b7202 */ /* 0x000fc60000000f00 */
[----:B------:R1:W3:Y:S04]  /*0650*/  SHFL.IDX PT, R7, R7, R3, 0x1f ;  /* 0x00001f0307077589 */ /* 0x0002e800000e0000 */
.L_x_2205:
[----:B------:R-:W-:Y:S01]  /*0660*/  ISETP.NE.AND P0, PT, R8, RZ, PT ;  /* 0x000000ff0800720c */ /* 0x000fe20003f05270 */
[----:B------:R-:W-:-:S12]  /*0670*/  BSSY B0, `(.L_x_2104) ;  /* 0x0000005000007945 */ /* 0x000fd80003800000 */
[----:B------:R-:W-:Y:S05]  /*0680*/  @!P0 BRA `(.L_x_2105) ;  /* 0x0000003000008947 */ /* 0x000fea0003800000 */
[----:B-1----:R-:W-:Y:S01]  /*0690*/  IADD3 R3, R3, -0x1, RZ ;  /* 0xffffffff03037810 */ /* 0x002fe20007ffe0ff */
[----:B------:R-:W-:Y:S05]  /*06a0*/  BRA.DIV ~URZ, `(.L_x_2106) ;  /* 0x0000f3727f007947 */ /* 0x000fea000b800000 */
[----:B------:R1:W4:Y:S02]  /*06b0*/  SHFL.IDX PT, R11, R9, R3, 0x1f ;  /* 0x00001f03090b7589 */ /* 0x00032400000e0000 */
.L_x_2105:
[----:B------:R-:W-:Y:S05]  /*06c0*/  BSYNC B0 ;  /* 0x0000000000007941 */ /* 0x000fea0003800000 */
.L_x_2104:
[----:B---3--:R-:W-:Y:S01]  /*06d0*/  ISETP.NE.AND P0, PT, R7, 0x1, PT ;  /* 0x000000010700780c */ /* 0x008fe20003f05270 */
[----:B----4-:R-:W-:Y:S01]  /*06e0*/  IMAD R188, R11, c[0x0][0x538], R188 ;  /* 0x00014e000bbc7a24 */ /* 0x010fe200078e02bc */
[----:B------:R-:W-:Y:S04]  /*06f0*/  BSSY B0, `(.L_x_2107) ;  /* 0x0000078000007945 */ /* 0x000fe80003800000 */
[----:B------:R-:W-:-:S07]  /*0700*/  IADD3 R4, -R188, UR4, RZ ;  /* 0x00000004bc047c10 */ /* 0x000fce000fffe1ff */
[----:B------:R-:W-:Y:S05]  /*0710*/  @!P0 BRA `(.L_x_2108) ;  /* 0x0000037000008947 */ /* 0x000fea0003800000 */
[----:B--2---:R-:W-:Y:S02]  /*0720*/  IABS R5, R10 ;  /* 0x0000000a00057213 */ /* 0x004fe40000000000 */
[----:B------:R-:W-:Y:S02]  /*0730*/  IABS R8, R7 ;  /* 0x0000000700087213 */ /* 0x000fe40000000000 */
[----:B------:R-:W2:Y:S01]  /*0740*/  I2F.RP R12, R5 ;  /* 0x00000005000c7306 */ /* 0x000ea20000209400 */
[----:B------:R-:W-:Y:S02]  /*0750*/  IABS R2, R4 ;  /* 0x0000000400027213 */ /* 0x000fe40000000000 */
[----:B------:R-:W-:-:S05]  /*0760*/  IABS R0, R10 ;  /* 0x0000000a00007213 */ /* 0x000fca0000000000 */
[----:B-1----:R-:W1:Y:S01]  /*0770*/  I2F.RP R9, R8 ;  /* 0x0000000800097306 */ /* 0x002e620000209400 */
[----:B------:R-:W-:-:S07]  /*0780*/  IMAD.MOV R0, RZ, RZ, -R0 ;  /* 0x000000ffff007224 */ /* 0x000fce00078e0a00 */
[----:B--2---:R-:W2:Y:S08]  /*0790*/  MUFU.RCP R12, R12 ;  /* 0x0000000c000c7308 */ /* 0x004eb00000001000 */
[----:B-1----:R-:W-:Y:S01]  /*07a0*/  MUFU.RCP R9, R9 ;  /* 0x0000000900097308 */ /* 0x002fe20000001000 */
[----:B--2---:R-:W-:-:S07]  /*07b0*/  IADD3 R12, R12, 0xffffffe, RZ ;  /* 0x0ffffffe0c0c7810 */ /* 0x004fce0007ffe0ff */
[----:B------:R-:W1:Y:S02]  /*07c0*/  F2I.FTZ.U32.TRUNC.NTZ R13, R12 ;  /* 0x0000000c000d7305 */ /* 0x000e64000021f000 */
[----:B-1----:R-:W-:Y:S02]  /*07d0*/  IMAD.MOV R3, RZ, RZ, -R13 ;  /* 0x000000ffff037224 */ /* 0x002fe400078e0a0d */
[----:B------:R-:W-:Y:S02]  /*07e0*/  IMAD.MOV.U32 R12, RZ, RZ, RZ ;  /* 0x000000ffff0c7224 */ /* 0x000fe400078e00ff */
[----:B------:R-:W-:-:S04]  /*07f0*/  IMAD R3, R3, R5, RZ ;  /* 0x0000000503037224 */ /* 0x000fc800078e02ff */
[----:B------:R-:W-:Y:S01]  /*0800*/  IMAD.HI.U32 R3, R13, R3, R12 ;  /* 0x000000030d037227 */ /* 0x000fe200078e000c */
[----:B------:R-:W-:-:S04]  /*0810*/  IADD3 R12, R9, 0xffffffe, RZ ;  /* 0x0ffffffe090c7810 */ /* 0x000fc80007ffe0ff */
[----:B------:R1:W2:Y:S01]  /*0820*/  F2I.FTZ.U32.TRUNC.NTZ R13, R12 ;  /* 0x0000000c000d7305 */ /* 0x0002a2000021f000 */
[----:B------:R-:W-:-:S04]  /*0830*/  IMAD.HI.U32 R3, R3, R2, RZ ;  /* 0x0000000203037227 */ /* 0x000fc800078e00ff */
[----:B------:R-:W-:-:S05]  /*0840*/  IMAD R0, R3, R0, R2 ;  /* 0x0000000003007224 */ /* 0x000fca00078e0202 */
[----:B------:R-:W-:Y:S01]  /*0850*/  ISETP.GT.U32.AND P1, PT, R5, R0, PT ;  /* 0x000000000500720c */ /* 0x000fe20003f24070 */
[----:B-1----:R-:W-:-:S12]  /*0860*/  IMAD.MOV.U32 R12, RZ, RZ, RZ ;  /* 0x000000ffff0c7224 */ /* 0x002fd800078e00ff */
[----:B------:R-:W-:Y:S01]  /*0870*/  @!P1 IMAD.IADD R0, R0, 0x1, -R5 ;  /* 0x0000000100009824 */ /* 0x000fe200078e0a05 */
[----:B------:R-:W-:Y:S02]  /*0880*/  @!P1 IADD3 R3, R3, 0x1, RZ ;  /* 0x0000000103039810 */ /* 0x000fe40007ffe0ff */
[----:B------:R-:W-:Y:S02]  /*0890*/  ISETP.NE.AND P1, PT, R10, RZ, PT ;  /* 0x000000ff0a00720c */ /* 0x000fe40003f25270 */
[----:B------:R-:W-:Y:S01]  /*08a0*/  ISETP.GE.U32.AND P2, PT, R0, R5, PT ;  /* 0x000000050000720c */ /* 0x000fe20003f46070 */
[----:B--2---:R-:W-:Y:S01]  /*08b0*/  IMAD.MOV R5, RZ, RZ, -R13 ;  /* 0x000000ffff057224 */ /* 0x004fe200078e0a0d */
        /* <DEDUP_REMOVED lines=29> */
.L_x_2108:
[----:B------:R-:W-:-:S04]  /*0a90*/  IMAD.MOV.U32 R0, RZ, RZ, 0x4 ;  /* 0x00000004ff007424 */ /* 0x000fc800078e00ff */
[----:B-1----:R-:W-:-:S05]  /*0aa0*/  IMAD.WIDE R2, R191, R0, c[0x0][0x590] ;  /* 0x00016400bf027625 */ /* 0x002fca00078e0200 */
[----:B------:R1:W3:Y:S02]  /*0ab0*/  LDG.E R5, [R2.64] ;  /* 0x0000000802057981 */ /* 0x0002e4000c1e1900 */
[----:B-1----:R-:W-:Y:S01]  /*0ac0*/  IABS R2, R4 ;  /* 0x0000000400027213 */ /* 0x002fe20000000000 */
        /* <DEDUP_REMOVED lines=25> */
[----:B------:R-:W-:Y:S01]  /*0c60*/  IMAD R0, R5, R8, RZ ;  /* 0x0000000805007224 */ /* 0x000fe200078e02ff */
[----:B------:R-:W-:-:S04]  /*0c70*/  IADD3 R8, -R8, RZ, RZ ;  /* 0x000000ff08087210 */ /* 0x000fc80007ffe1ff */
[C---:B------:R-:W-:Y:S01]  /*0c80*/  IADD3 R2, -R0.reuse, c[0x0][0x538], RZ ;  /* 0x00014e0000027a10 */ /* 0x040fe20007ffe1ff */
[----:B------:R-:W-:Y:S02]  /*0c90*/  IMAD R3, R3, R8, R4 ;  /* 0x0000000803037224 */ /* 0x000fe400078e0204 */
[----:B------:R-:W-:Y:S01]  /*0ca0*/  IMAD.MOV.U32 R8, RZ, RZ, RZ ;  /* 0x000000ffff087224 */ /* 0x000fe200078e00ff */
[----:B------:R-:W-:Y:S02]  /*0cb0*/  IMNMX R5, R5, R2, PT ;  /* 0x0000000205057217 */ /* 0x000fe40003800200 */
[----:B------:R-:W-:Y:S02]  /*0cc0*/  IABS R4, R3 ;  /* 0x0000000300047213 */ /* 0x000fe40000000000 */
[----:B------:R-:W-:Y:S01]  /*0cd0*/  IABS R7, R5 ;  /* 0x0000000500077213 */ /* 0x000fe20000000000 */
[----:B------:R-:W-:Y:S01]  /*0ce0*/  IMAD.MOV R190, RZ, RZ, -R5 ;  /* 0x000000ffffbe7224 */ /* 0x000fe200078e0a05 */
[----:B------:R-:W-:-:S02]  /*0cf0*/  IADD3 R0, R0, 0x1000000, R3 ;  /* 0x0100000000007810 */ /* 0x000fc40007ffe003 */
        /* <DEDUP_REMOVED lines=21> */
[----:B------:R-:W-:Y:S02]  /*0e50*/  IMAD R190, R11, R190, R0 ;  /* 0x000000be0bbe7224 */ /* 0x000fe400078e0200 */
[----:B------:R-:W-:Y:S02]  /*0e60*/  IMAD.MOV.U32 R2, RZ, RZ, R11 ;  /* 0x000000ffff027224 */ /* 0x000fe400078e000b */
.L_x_2109:
[----:B------:R-:W-:Y:S05]  /*0e70*/  BSYNC B0 ;  /* 0x0000000000007941 */ /* 0x000fea0003800000 */
.L_x_2107:
[----:B------:R-:W-:-:S04]  /*0e80*/  LOP3.LUT R2, RZ, R2, RZ, 0x33, !PT ;  /* 0x00000002ff027212 */ /* 0x000fc800078e33ff */
[----:B------:R-:W-:Y:S01]  /*0e90*/  IADD3 R189, R2, R10, RZ ;  /* 0x0000000a02bd7210 */ /* 0x000fe20007ffe0ff */
[----:B------:R-:W-:Y:S05]  /*0ea0*/  BRA `(.L_x_2110) ;  /* 0x0000004000007947 */ /* 0x000fea0003800000 */
.L_x_2098:
[----:B------:R-:W-:Y:S01]  /*0eb0*/  IMAD.MOV.U32 R189, RZ, RZ, RZ ;  /* 0x000000ffffbd7224 */ /* 0x000fe200078e00ff */
[----:B------:R-:W-:Y:S01]  /*0ec0*/  MOV R190, RZ ;  /* 0x000000ff00be7202 */ /* 0x000fe20000000f00 */
[----:B------:R-:W-:Y:S01]  /*0ed0*/  IMAD.U32 R188, RZ, RZ, UR4 ;  /* 0x00000004ffbc7e24 */ /* 0x000fe2000f8e00ff */
[----:B------:R-:W-:Y:S02]  /*0ee0*/  MOV R191, c[0x0][0x53c] ;  /* 0x00014f0000bf7a02 */ /* 0x000fe40000000f00 */
.L_x_2110:
[----:B------:R-:W-:Y:S01]  /*0ef0*/  ISETP.NE.AND P0, PT, R6, RZ, PT ;  /* 0x000000ff0600720c */ /* 0x000fe20003f05270 */
[----:B------:R-:W-:-:S12]  /*0f00*/  WARPSYNC 0xffffffff ;  /* 0xffffffff00007948 */ /* 0x000fd80003800000 */
[----:B------:R1:W-:Y:S04]  /*0f10*/  @!P0 STS.128 [0x24100], R188 ;  /* 0x024100bcff008388 */ /* 0x0003e80000000c00 */
[----:B------:R-:W-:Y:S06]  /*0f20*/  BAR.ARV 0x5, 0x100 ;  /* 0x0144000000007b1d */ /* 0x000fec0000002000 */
.L_x_2096:
[----:B-1----:R-:W-:-:S13]  /*0f30*/  ISETP.GE.AND P0, PT, R191, c[0x0][0x53c], PT ;  /* 0x00014f00bf007a0c */ /* 0x002fda0003f06270 */
[----:B------:R-:W-:Y:S05]  /*0f40*/  @P0 EXIT ;  /* 0x000000000000094d */ /* 0x000fea0003800000 */
[----:B------:R-:W-:-:S04]  /*0f50*/  SHF.R.S32.HI R6, RZ, 0x1f, R196 ;  /* 0x0000001fff067819 */ /* 0x000fc800000114c4 */
[CC--:B------:R-:W-:Y:S02]  /*0f60*/  LEA.HI R8, R6.reuse, R196.reuse, RZ, 0x4 ;  /* 0x000000c406087211 */ /* 0x0c0fe400078f20ff */
[CC--:B------:R-:W-:Y:S02]  /*0f70*/  LEA.HI R0, R6.reuse, R196.reuse, RZ, 0x2 ;  /* 0x000000c406007211 */ /* 0x0c0fe400078f10ff */
[----:B------:R-:W-:Y:S02]  /*0f80*/  SHF.R.S32.HI R5, RZ, 0x4, R8 ;  /* 0x00000004ff057819 */ /* 0x000fe40000011408 */
[----:B------:R-:W-:Y:S02]  /*0f90*/  LEA.HI R3, R6, R196, RZ, 0x3 ;  /* 0x000000c406037211 */ /* 0x000fe400078f18ff */
[C---:B------:R-:W-:Y:S02]  /*0fa0*/  LEA.HI R2, R8.reuse, R5, RZ, 0x1 ;  /* 0x0000000508027211 */ /* 0x040fe400078f08ff */
[----:B------:R-:W-:-:S02]  /*0fb0*/  LOP3.LUT R8, R8, 0xfffffff0, RZ, 0xc0, !PT ;  /* 0xfffffff008087812 */ /* 0x000fc400078ec0ff */
[--C-:B------:R-:W-:Y:S02]  /*0fc0*/  SHF.R.S32.HI R4, RZ, 0x2, R0.reuse ;  /* 0x00000002ff047819 */ /* 0x100fe40000011400 */
[----:B------:R-:W-:Y:S01]  /*0fd0*/  SHF.R.S32.HI R7, RZ, 0x1f, R0 ;  /* 0x0000001fff077819 */ /* 0x000fe20000011400 */
[----:B------:R-:W-:Y:S01]  /*0fe0*/  IMAD.IADD R8, R196, 0x1, -R8 ;  /* 0x00000001c4087824 */ /* 0x000fe200078e0a08 */
[----:B------:R-:W-:Y:S02]  /*0ff0*/  LOP3.LUT R2, R2, 0xfffffffe, RZ, 0xc0, !PT ;  /* 0xfffffffe02027812 */ /* 0x000fe400078ec0ff */
[----:B------:R-:W-:Y:S02]  /*1000*/  SHF.R.S32.HI R209, RZ, 0x3, R3 ;  /* 0x00000003ffd17819 */ /* 0x000fe40000011403 */
[----:B------:R-:W-:Y:S01]  /*1010*/  SHF.R.S32.HI R9, RZ, 0x1f, R8 ;  /* 0x0000001fff097819 */ /* 0x000fe20000011408 */
[----:B------:R-:W-:Y:S01]  /*1020*/  IMAD.IADD R2, R5, 0x1, -R2 ;  /* 0x0000000105027824 */ /* 0x000fe200078e0a02 */
[----:B------:R-:W-:Y:S01]  /*1030*/  LOP3.LUT R208, R3, 0xfffffff8, RZ, 0xc0, !PT ;  /* 0xfffffff803d07812 */ /* 0x000fe200078ec0ff */
[----:B------:R-:W-:Y:S01]  /*1040*/  IMAD.SHL.U32 R11, R209, 0x40, RZ ;  /* 0x00000040d10b7824 */ /* 0x000fe200078e00ff */
[----:B------:R-:W-:-:S02]  /*1050*/  LEA.HI R7, R7, R4, RZ, 0x3 ;  /* 0x0000000407077211 */ /* 0x000fc400078f18ff */
[----:B------:R-:W-:Y:S01]  /*1060*/  LEA.HI R10, R6, R196, RZ, 0x6 ;  /* 0x000000c4060a7211 */ /* 0x000fe200078f30ff */
[----:B------:R-:W-:Y:S01]  /*1070*/  IMAD.IADD R208, R196, 0x1, -R208 ;  /* 0x00000001c4d07824 */ /* 0x000fe200078e0ad0 */
[----:B------:R-:W-:Y:S02]  /*1080*/  LEA.HI R9, R9, R8, RZ, 0x3 ;  /* 0x0000000809097211 */ /* 0x000fe400078f18ff */
[----:B------:R-:W-:Y:S01]  /*1090*/  LEA.HI R6, R6, R196, RZ, 0x5 ;  /* 0x000000c406067211 */ /* 0x000fe200078f28ff */
[----:B------:R-:W-:Y:S01]  /*10a0*/  IMAD.SHL.U32 R10, R10, 0x8, RZ ;  /* 0x000000080a0a7824 */ /* 0x000fe200078e00ff */
[----:B------:R-:W-:Y:S01]  /*10b0*/  LOP3.LUT R7, R7, 0xfffffff8, RZ, 0xc0, !PT ;  /* 0xfffffff807077812 */ /* 0x000fe200078ec0ff */
[----:B------:R-:W-:Y:S01]  /*10c0*/  IMAD.SHL.U32 R212, R208, 0x8, RZ ;  /* 0x00000008d0d47824 */ /* 0x000fe200078e00ff */
[C---:B------:R-:W-:Y:S01]  /*10d0*/  LOP3.LUT R5, R9.reuse, 0xfffffff8, RZ, 0xc0, !PT ;  /* 0xfffffff809057812 */ /* 0x040fe200078ec0ff */
[----:B------:R-:W-:Y:S01]  /*10e0*/  IMAD.SHL.U32 R9, R9, 0x40, RZ ;  /* 0x0000004009097824 */ /* 0x000fe200078e00ff */
[----:B------:R-:W-:Y:S01]  /*10f0*/  LOP3.LUT R206, R6, 0xffffffe0, RZ, 0xc0, !PT ;  /* 0xffffffe006ce7812 */ /* 0x000fe200078ec0ff */
[----:B------:R-:W-:Y:S01]  /*1100*/  IMAD.IADD R7, R4, 0x1, -R7 ;  /* 0x0000000104077824 */ /* 0x000fe200078e0a07 */
[----:B------:R-:W-:Y:S01]  /*1110*/  LOP3.LUT R11, R11, 0x1c0, RZ, 0xc0, !PT ;  /* 0x000001c00b0b7812 */ /* 0x000fe200078ec0ff */
[----:B------:R-:W-:Y:S01]  /*1120*/  IMAD.IADD R5, R8, 0x1, -R5 ;  /* 0x0000000108057824 */ /* 0x000fe200078e0a05 */
[--C-:B------:R-:W-:Y:S01]  /*1130*/  SHF.R.S32.HI R8, RZ, 0x5, R6.reuse ;  /* 0x00000005ff087819 */ /* 0x100fe20000011406 */
[----:B------:R-:W-:Y:S01]  /*1140*/  IMAD.SHL.U32 R4, R208, 0x40, RZ ;  /* 0x00000040d0047824 */ /* 0x000fe200078e00ff */
[----:B------:R-:W-:Y:S01]  /*1150*/  SHF.R.S32.HI R6, RZ, 0x1f, R6 ;  /* 0x0000001fff067819 */ /* 0x000fe20000011406 */
[----:B------:R-:W-:Y:S01]  /*1160*/  IMAD.IADD R206, R196, 0x1, -R206 ;  /* 0x00000001c4ce7824 */ /* 0x000fe200078e0ace */
[----:B------:R-:W-:-:S02]  /*1170*/  SHF.R.U32.HI R202, RZ, 0x3, R11 ;  /* 0x00000003ffca7819 */ /* 0x000fc4000001160b */
[----:B------:R-:W-:Y:S02]  /*1180*/  LOP3.LUT R10, R10, 0x7ffffe00, RZ, 0xc0, !PT ;  /* 0x7ffffe000a0a7812 */ /* 0x000fe400078ec0ff */
[----:B------:R-:W-:Y:S02]  /*1190*/  LOP3.LUT R11, R11, 0x38, R212, 0xf8, !PT ;  /* 0x000000380b0b7812 */ /* 0x000fe400078ef8d4 */
[----:B------:R-:W-:Y:S02]  /*11a0*/  LOP3.LUT R4, R4, 0x1c0, RZ, 0xc0, !PT ;  /* 0x000001c004047812 */ /* 0x000fe400078ec0ff */
[----:B------:R-:W-:Y:S02]  /*11b0*/  LEA.HI R6, R6, R8, RZ, 0x3 ;  /* 0x0000000806067211 */ /* 0x000fe400078f18ff */
[----:B------:R-:W-:Y:S02]  /*11c0*/  SHF.R.S32.HI R203, RZ, 0x1f, R206 ;  /* 0x0000001fffcb7819 */ /* 0x000fe400000114ce */
[----:B------:R-:W-:Y:S01]  /*11d0*/  LOP3.LUT R202, R10, R11, R202, 0xf6, !PT ;  /* 0x0000000b0aca7212 */ /* 0x000fe200078ef6ca */
[----:B------:R-:W-:Y:S01]  /*11e0*/  IMAD.SHL.U32 R10, R2, 0x8, RZ ;  /* 0x00000008020a7824 */ /* 0x000fe200078e00ff */
[----:B------:R-:W-:-:S02]  /*11f0*/  LOP3.LUT R11, R7, 0x1, RZ, 0xc0, !PT ;  /* 0x00000001070b7812 */ /* 0x000fc400078ec0ff */
[----:B------:R-:W-:Y:S01]  /*1200*/  LOP3.LUT R3, R4, 0x8, R3, 0xf8, !PT ;  /* 0x0000000804037812 */ /* 0x000fe200078ef803 */
[----:B------:R-:W-:Y:S01]  /*1210*/  IMAD.SHL.U32 R202, R202, 0x2, RZ ;  /* 0x00000002caca7824 */ /* 0x000fe200078e00ff */
[----:B------:R-:W-:Y:S02]  /*1220*/  LOP3.LUT R0, R0, 0xfffffffc, RZ, 0xc0, !PT ;  /* 0xfffffffc00007812 */ /* 0x000fe400078ec0ff */
[----:B------:R-:W-:Y:S02]  /*1230*/  LOP3.LUT R6, R6, 0xffffff8, RZ, 0xc0, !PT ;  /* 0x0ffffff806067812 */ /* 0x000fe400078ec0ff */
[----:B------:R-:W-:Y:S01]  /*1240*/  LEA.HI R203, R203, R206, RZ, 0x2 ;  /* 0x000000cecbcb7211 */ /* 0x000fe200078f10ff */
[----:B------:R-:W-:Y:S01]  /*1250*/  IMAD.IADD R0, R196, 0x1, -R0 ;  /* 0x00000001c4007824 */ /* 0x000fe200078e0a00 */
[----:B------:R-:W-:Y:S01]  /*1260*/  SHF.R.U32.HI R4, RZ, 0x3, R4 ;  /* 0x00000003ff047819 */ /* 0x000fe20000011604 */
[C---:B------:R-:W-:Y:S01]  /*1270*/  IMAD.IADD R6, R8.reuse, 0x1, -R6 ;  /* 0x0000000108067824 */ /* 0x040fe200078e0a06 */
[----:B------:R-:W-:Y:S01]  /*1280*/  ISETP.NE.U32.AND P3, PT, R11, 0x1, PT ;  /* 0x000000010b00780c */ /* 0x000fe20003f65070 */
[----:B------:R-:W-:Y:S01]  /*1290*/  IMAD.SHL.U32 R8, R8, 0x400, RZ ;  /* 0x0000040008087824 */ /* 0x000fe200078e00ff */
[----:B------:R-:W-:-:S02]  /*12a0*/  SHF.R.S32.HI R205, RZ, 0x2, R203 ;  /* 0x00000002ffcd7819 */ /* 0x000fc400000114cb */
[----:B------:R-:W-:Y:S01]  /*12b0*/  LOP3.LUT R4, R3, R4, RZ, 0x3c, !PT ;  /* 0x0000000403047212 */ /* 0x000fe200078e3cff */
[----:B------:R-:W-:Y:S01]  /*12c0*/  IMAD.SHL.U32 R3, R5, 0x40, RZ ;  /* 0x0000004005037824 */ /* 0x000fe200078e00ff */
[C---:B------:R-:W-:Y:S01]  /*12d0*/  R2P PR, R7.reuse, 0x6 ;  /* 0x0000000607007804 */ /* 0x040fe20000000000 */
[----:B------:R-:W-:Y:S01]  /*12e0*/  IMAD.SHL.U32 R7, R7, 0x40, RZ ;  /* 0x0000004007077824 */ /* 0x000fe200078e00ff */
[----:B------:R-:W-:Y:S01]  /*12f0*/  LOP3.LUT P0, RZ, R5, 0x2, RZ, 0xc0, !PT ;  /* 0x0000000205ff7812 */ /* 0x000fe2000780c0ff */
[----:B------:R-:W-:Y:S01]  /*1300*/  IMAD R205, R6, 0x10, R205 ;  /* 0x0000001006cd7824 */ /* 0x000fe200078e02cd */
[C---:B------:R-:W-:Y:S01]  /*1310*/  LEA.HI R6, R0.reuse, R0, RZ, 0x1 ;  /* 0x0000000000067211 */ /* 0x040fe200078f08ff */
[----:B------:R-:W-:Y:S01]  /*1320*/  IMAD R207, R0, 0x2, R8 ;  /* 0x0000000200cf7824 */ /* 0x000fe200078e0208 */
[----:B------:R-:W-:Y:S01]  /*1330*/  LOP3.LUT R3, R3, 0x1c0, RZ, 0xc0, !PT ;  /* 0x000001c003037812 */ /* 0x000fe200078ec0ff */
[----:B------:R-:W-:Y:S01]  /*1340*/  IMAD R4, R2, 0x200, R4 ;  /* 0x0000020002047824 */ /* 0x000fe200078e0204 */
[----:B------:R-:W-:-:S02]  /*1350*/  LOP3.LUT R7, R7, 0x1c0, RZ, 0xc0, !PT ;  /* 0x000001c007077812 */ /* 0x000fc400078ec0ff */
[----:B------:R-:W-:Y:S02]  /*1360*/  LOP3.LUT R6, R6, 0x1ffffffe, RZ, 0xc0, !PT ;  /* 0x1ffffffe06067812 */ /* 0x000fe400078ec0ff */
[----:B------:R-:W-:Y:S02]  /*1370*/  LOP3.LUT R10, R3, 0x8, R10, 0xf8, !PT ;  /* 0x00000008030a7812 */ /* 0x000fe400078ef80a */
[----:B------:R-:W-:Y:S01]  /*1380*/  SHF.R.U32.HI R3, RZ, 0x3, R3 ;  /* 0x00000003ff037819 */ /* 0x000fe20000011603 */
[----:B------:R-:W-:Y:S01]  /*1390*/  IMAD.IADD R204, R0, 0x1, -R6 ;  /* 0x0000000100cc7824 */ /* 0x000fe200078e0a06 */
[----:B------:R-:W-:Y:S02]  /*13a0*/  LEA.HI R7, R7, R7, RZ, 0x1d ;  /* 0x0000000707077211 */ /* 0x000fe400078fe8ff */
[----:B------:R-:W-:Y:S01]  /*13b0*/  LOP3.LUT R3, R10, R3, RZ, 0x3c, !PT ;  /* 0x000000030a037212 */ /* 0x000fe200078e3cff */
[----:B------:R-:W-:Y:S01]  /*13c0*/  IMAD R204, R204, 0x8, R205 ;  /* 0x00000008cccc7824 */ /* 0x000fe200078e02cd */
[----:B------:R-:W-:Y:S01]  /*13d0*/  LOP3.LUT R0, R9, 0xfffffe00, RZ, 0xc0, !PT ;  /* 0xfffffe0009007812 */ /* 0x000fe200078ec0ff */
[----:B------:R-:W-:Y:S01]  /*13e0*/  IMAD.IADD R207, R207, 0x1, R7 ;  /* 0x00000001cfcf7824 */ /* 0x000fe200078e0207 */
[----:B------:R-:W-:Y:S01]  /*13f0*/  LOP3.LUT P4, RZ, R5, 0x4, RZ, 0xc0, !PT ;  /* 0x0000000405ff7812 */ /* 0x000fe2000788c0ff */
[----:B------:R-:W-:Y:S01]  /*1400*/  IMAD.MOV.U32 R5, RZ, RZ, 0x40 ;  /* 0x00000040ff057424 */ /* 0x000fe200078e00ff */
[----:B------:R-:W-:-:S02]  /*1410*/  IADD3 R2, R3, R0, R8 ;  /* 0x0000000003027210 */ /* 0x000fc40007ffe008 */
[----:B------:R-:W-:Y:S01]  /*1420*/  LOP3.LUT R3, R3, R0, RZ, 0xfc, !PT ;  /* 0x0000000003037212 */ /* 0x000fe200078efcff */
[----:B------:R-:W-:Y:S01]  /*1430*/  IMAD.MOV.U32 R0, RZ, RZ, 0x20 ;  /* 0x00000020ff007424 */ /* 0x000fe200078e00ff */
[----:B------:R-:W-:Y:S02]  /*1440*/  LEA R207, R207, 0x80, 0x1 ;  /* 0x00000080cfcf7811 */ /* 0x000fe400078e08ff */
[----:B------:R-:W-:Y:S02]  /*1450*/  LOP3.LUT R203, R203, 0x7ffffffc, RZ, 0xc0, !PT ;  /* 0x7ffffffccbcb7812 */ /* 0x000fe400078ec0ff */
[----:B------:R-:W-:Y:S02]  /*1460*/  SEL R211, R0, 0xffffffe0, !P1 ;  /* 0xffffffe000d37807 */ /* 0x000fe40004800000 */
[C---:B------:R-:W-:Y:S01]  /*1470*/  IADD3 R199, R207.reuse, -0x10, RZ ;  /* 0xfffffff0cfc77810 */ /* 0x040fe20007ffe0ff */
[----:B------:R-:W-:Y:S01]  /*1480*/  IMAD.IADD R203, R206, 0x1, -R203 ;  /* 0x00000001cecb7824 */ /* 0x000fe200078e0acb */
[----:B------:R-:W-:Y:S01]  /*1490*/  SEL R181, R0, 0xffffffe0, !P0 ;  /* 0xffffffe000b57807 */ /* 0x000fe20004000000 */
[C---:B------:R-:W-:Y:S01]  /*14a0*/  IMAD.IADD R216, R207.reuse, 0x1, R211 ;  /* 0x00000001cfd87824 */ /* 0x040fe200078e02d3 */
[----:B------:R-:W-:Y:S01]  /*14b0*/  @P3 IADD3 R199, R207, 0x10, RZ ;  /* 0x00000010cfc73810 */ /* 0x000fe20007ffe0ff */
[----:B------:R-:W-:Y:S01]  /*14c0*/  IMAD.SHL.U32 R203, R203, 0x2, RZ ;  /* 0x00000002cbcb7824 */ /* 0x000fe200078e00ff */
[----:B------:R-:W-:-:S02]  /*14d0*/  LEA R177, R3, 0x100, 0x1 ;  /* 0x0000010003b17811 */ /* 0x000fc400078e08ff */
        /* <DEDUP_REMOVED lines=16> */
[----:B------:R-:W-:Y:S01]  /*15e0*/  IADD3 R201, R202, 0x100, RZ ;  /* 0x00000100cac97810 */ /* 0x000fe20007ffe0ff */
[----:B------:R-:W-:Y:S01]  /*15f0*/  IMAD.IADD R176, R0, 0x1, R177 ;  /* 0x0000000100b07824 */ /* 0x000fe200078e02b1 */
[----:B------:R-:W-:Y:S01]  /*1600*/  IADD3 R200, R202, 0xc100, RZ ;  /* 0x0000c100cac87810 */ /* 0x000fe20007ffe0ff */
[----:B------:R-:W-:Y:S01]  /*1610*/  IMAD.IADD R219, R0, 0x1, R219 ;  /* 0x0000000100db7824 */ /* 0x000fe200078e02db */
[----:B------:R-:W-:Y:S01]  /*1620*/  LEA R182, R4, 0xc100, 0x1 ;  /* 0x0000c10004b67811 */ /* 0x000fe200078e08ff */
[----:B------:R-:W-:-:S02]  /*1630*/  IMAD.IADD R178, R180, 0x1, R0 ;  /* 0x00000001b4b27824 */ /* 0x000fc400078e0200 */
.L_x_2201:
        /* <DEDUP_REMOVED lines=34> */
.L_x_2111:
[----:B------:R-:W-:-:S04]  /*1860*/  ISETP.NE.U32.AND P2, PT, RZ, c[0x0][0x368], PT ;  /* 0x0000da00ff007a0c */ /* 0x000fc80003f45070 */
[----:B------:R-:W-:-:S13]  /*1870*/  ISETP.NE.AND.EX P2, PT, RZ, c[0x0][0x36c], PT, P2 ;  /* 0x0000db00ff007a0c */ /* 0x000fda0003f45320 */
[----:B------:R-:W-:Y:S05]  /*1880*/  @!P2 BRA `(.L_x_2112) ;  /* 0x000000400000a947 */ /* 0x000fea0003800000 */
[----:B--2---:R-:W-:-:S04]  /*1890*/  LEA R8, P2, R220, c[0x0][0x368], 0x2 ;  /* 0x0000da00dc087a11 */ /* 0x004fc800078410ff */
[----:B------:R-:W-:-:S05]  /*18a0*/  LEA.HI.X R9, R220, c[0x0][0x36c], R5, 0x2, P2 ;  /* 0x0000db00dc097a11 */ /* 0x000fca00010f1405 */
[----:B------:R1:W5:Y:S01]  /*18b0*/  LDG.E R185, [R8.64] ;  /* 0x0000000808b97981 */ /* 0x000362000c1e1900 */
[----:B------:R-:W-:Y:S05]  /*18c0*/  BRA `(.L_x_2113) ;  /* 0x0000005000007947 */ /* 0x000fea0003800000 */
.L_x_2112:
[----:B--2---:R-:W-:Y:S01]  /*18d0*/  MOV R185, c[0x0][0x1d0] ;  /* 0x0000740000b97a02 */ /* 0x004fe20000000f00 */
[----:B------:R-:W-:Y:S05]  /*18e0*/  @!P0 BRA `(.L_x_2113) ;  /* 0x0000003000008947 */ /* 0x000fea0003800000 */
[----:B------:R1:W2:Y:S04]  /*18f0*/  LDG.E R185, [R8.64] ;  /* 0x0000000808b97981 */ /* 0x0002a8000c1e1900 */
[----:B-1----:R-:W2:Y:S02]  /*1900*/  LDG.E R8, [R8.64+0x4] ;  /* 0x0000040808087981 */ /* 0x002ea4000c1e1900 */
[----:B--2---:R-:W-:Y:S02]  /*1910*/  IADD3 R185, -R185, R8, RZ ;  /* 0x00000008b9b97210 */ /* 0x004fe40007ffe1ff */
.L_x_2113:
[----:B------:R-:W-:Y:S01]  /*1920*/  IMAD.MOV.U32 R3, RZ, RZ, c[0x0][0x2c4] ;  /* 0x0000b100ff037624 */ /* 0x000fe200078e00ff */
[----:B------:R-:W-:Y:S01]  /*1930*/  LOP3.LUT R224, R190, 0xff0000, RZ, 0xc0, !PT ;  /* 0x00ff0000bee07812 */ /* 0x000fe200078ec0ff */
[----:B------:R-:W-:Y:S01]  /*1940*/  IMAD.SHL.U32 R189, R189, 0x80, RZ ;  /* 0x00000080bdbd7824 */ /* 0x000fe200078e00ff */
[----:B------:R-:W-:Y:S01]  /*1950*/  BSSY B0, `(.L_x_2114) ;  /* 0x0000035000007945 */ /* 0x000fe20003800000 */
[--C-:B-----5:R-:W-:Y:S01]  /*1960*/  IMAD.IADD R185, R185, 0x1, -R2.reuse ;  /* 0x00000001b9b97824 */ /* 0x120fe200078e0a02 */
[----:B------:R-:W-:Y:S01]  /*1970*/  ISETP.NE.AND P2, PT, R3, 0x1, PT ;  /* 0x000000010300780c */ /* 0x000fe20003f45270 */
[----:B------:R-:W-:Y:S01]  /*1980*/  IMAD.IADD R7, R7, 0x1, R2 ;  /* 0x0000000107077824 */ /* 0x000fe200078e0202 */
[----:B------:R-:W-:-:S02]  /*1990*/  IADD3 R3, R189, 0x7f, RZ ;  /* 0x0000007fbd037810 */ /* 0x000fc40007ffe0ff */
[C---:B------:R-:W-:Y:S02]  /*19a0*/  IADD3 R4, R185.reuse, 0x40, -R184 ;  /* 0x00000040b9047810 */ /* 0x040fe40007ffe8b8 */
[----:B-1----:R-:W-:-:S07]  /*19b0*/  IADD3 R9, R185, 0x3f, RZ ;  /* 0x0000003fb9097810 */ /* 0x002fce0007ffe0ff */
[----:B------:R-:W-:-:S05]  /*19c0*/  @P2 IMAD.HI.U32 R8, R3, c[0x0][0x2c8], RZ ;  /* 0x0000b20003082a27 */ /* 0x000fca00078e00ff */
[----:B------:R-:W-:Y:S02]  /*19d0*/  @P2 SHF.R.U32.HI R3, RZ, c[0x0][0x2cc], R8 ;  /* 0x0000b300ff032a19 */ /* 0x000fe40000011608 */
[----:B------:R-:W-:-:S03]  /*19e0*/  SHF.R.S32.HI R8, RZ, 0x1f, R9 ;  /* 0x0000001fff087819 */ /* 0x000fc60000011409 */
[----:B------:R-:W-:Y:S01]  /*19f0*/  IMAD.IADD R4, R4, 0x1, R3 ;  /* 0x0000000104047824 */ /* 0x000fe200078e0203 */
[----:B------:R-:W-:-:S04]  /*1a00*/  LEA.HI R8, R8, R9, RZ, 0x6 ;  /* 0x0000000908087211 */ /* 0x000fc800078f30ff */
[----:B------:R-:W-:Y:S02]  /*1a10*/  SHF.R.S32.HI R3, RZ, 0x1f, R4 ;  /* 0x0000001fff037819 */ /* 0x000fe40000011404 */
[----:B------:R-:W-:Y:S02]  /*1a20*/  SHF.R.S32.HI R8, RZ, 0x6, R8 ;  /* 0x00000006ff087819 */ /* 0x000fe40000011408 */
[----:B------:R-:W-:Y:S02]  /*1a30*/  LEA.HI R3, R3, R4, RZ, 0x6 ;  /* 0x0000000403037211 */ /* 0x000fe400078f30ff */
[----:B------:R-:W-:Y:S02]  /*1a40*/  LOP3.LUT R4, R190, 0xff000000, RZ, 0xc0, !PT ;  /* 0xff000000be047812 */ /* 0x000fe400078ec0ff */
[----:B------:R-:W-:Y:S02]  /*1a50*/  SHF.R.S32.HI R3, RZ, 0x6, R3 ;  /* 0x00000006ff037819 */ /* 0x000fe40000011403 */
[----:B------:R-:W-:-:S02]  /*1a60*/  SHF.R.U32.HI R4, RZ, 0x8, R4 ;  /* 0x00000008ff047819 */ /* 0x000fc40000011604 */
[----:B------:R-:W-:Y:S02]  /*1a70*/  IMNMX R3, R8, R3, PT ;  /* 0x0000000308037217 */ /* 0x000fe40003800200 */
[----:B------:R-:W-:Y:S01]  /*1a80*/  LEA.HI R224, R224, R4, RZ, 0x10 ;  /* 0x00000004e0e07211 */ /* 0x000fe200078f80ff */
[----:B------:R-:W-:Y:S01]  /*1a90*/  IMAD.MOV.U32 R4, RZ, RZ, RZ ;  /* 0x000000ffff047224 */ /* 0x000fe200078e00ff */
[----:B------:R-:W-:Y:S02]  /*1aa0*/  ISETP.GE.AND P3, PT, R3, 0x1, PT ;  /* 0x000000010300780c */ /* 0x000fe40003f66270 */
[----:B------:R-:W-:Y:S02]  /*1ab0*/  LOP3.LUT R225, R224, 0xff, RZ, 0xc0, !PT ;  /* 0x000000ffe0e17812 */ /* 0x000fe400078ec0ff */
[----:B------:R-:W-:-:S09]  /*1ac0*/  SHF.R.U32.HI R224, RZ, 0x10, R224 ;  /* 0x00000010ffe07819 */ /* 0x000fd200000116e0 */
[----:B------:R-:W-:Y:S05]  /*1ad0*/  @!P3 BRA `(.L_x_2115) ;  /* 0x000001c00000b947 */ /* 0x000fea0003800000 */
[----:B------:R-:W-:-:S04]  /*1ae0*/  ISETP.NE.AND P3, PT, R224, RZ, PT ;  /* 0x000000ffe000720c */ /* 0x000fc80003f65270 */
[----:B------:R-:W-:-:S04]  /*1af0*/  SEL R8, R224, c[0x0][0x338], P3 ;  /* 0x0000ce00e0087a07 */ /* 0x000fc80001800000 */
        /* <DEDUP_REMOVED lines=26> */
.L_x_2115:
[----:B------:R-:W-:Y:S05]  /*1ca0*/  BSYNC B0 ;  /* 0x0000000000007941 */ /* 0x000fea0003800000 */
.L_x_2114:
        /* <DEDUP_REMOVED lines=63> */
[----:B------:R-:W-:Y:S01]  /*20a0*/  IADD3 R10, P3, R209, R7, RZ ;  /* 0x00000007d10a7210 */ /* 0x000fe20007f7e0ff */
[----:B------:R-:W-:Y:S01]  /*20b0*/  IMAD R16, R16, c[0x0][0x178], RZ ;  /* 0x00005e0010107a24 */ /* 0x000fe200078e02ff */
[----:B------:R-:W-:Y:S02]  /*20c0*/  IADD3 R0, R189, R0, RZ ;  /* 0x00000000bd007210 */ /* 0x000fe40007ffe0ff */
[----:B------:R-:W-:Y:S01]  /*20d0*/  ISETP.GE.AND P6, PT, R212, c[0x0][0x198], PT ;  /* 0x00006600d4007a0c */ /* 0x000fe20003fc6270 */
[----:B------:R-:W-:Y:S01]  /*20e0*/  IMAD R16, R6, c[0x0][0x17c], R16 ;  /* 0x00005f0006107a24 */ /* 0x000fe200078e0210 */
[----:B------:R-:W-:Y:S01]  /*20f0*/  MOV R4, R0 ;  /* 0x0000000000047202 */ /* 0x000fe20000000f00 */
[----:B------:R-:W-:Y:S01]  /*2100*/  @P2 IMAD.HI.U32 R6, R0, c[0x0][0x2c8], RZ ;  /* 0x0000b20000062a27 */ /* 0x000fe200078e00ff */
[----:B------:R-:W-:-:S02]  /*2110*/  ISETP.GE.AND P5, PT, R198, c[0x0][0x198], PT ;  /* 0x00006600c6007a0c */ /* 0x000fc40003fa6270 */
[----:B------:R-:W-:Y:S01]  /*2120*/  IADD3 R17, R13, R16, RZ ;  /* 0x000000100d117210 */ /* 0x000fe20007ffe0ff */
[C---:B------:R-:W-:Y:S01]  /*2130*/  IMAD.WIDE.U32 R14, R10.reuse, c[0x0][0x1e0], R212 ;  /* 0x000078000a0e7a25 */ /* 0x040fe200078e00d4 */
[----:B------:R-:W-:Y:S02]  /*2140*/  MOV R16, R12 ;  /* 0x0000000c00107202 */ /* 0x000fe40000000f00 */
[----:B------:R-:W-:Y:S01]  /*2150*/  @P2 SHF.R.U32.HI R4, RZ, c[0x0][0x2cc], R6 ;  /* 0x0000b300ff042a19 */ /* 0x000fe20000011606 */
[----:B------:R-:W-:Y:S01]  /*2160*/  IMAD.WIDE.U32 R12, R10, c[0x0][0x208], R212 ;  /* 0x000082000a0c7a25 */ /* 0x000fe200078e00d4 */
[----:B------:R-:W-:Y:S02]  /*2170*/  SEL R6, R220, RZ, !P1 ;  /* 0x000000ffdc067207 */ /* 0x000fe40004800000 */
[----:B------:R-:W-:Y:S01]  /*2180*/  IADD3 R84, R3, -0x1, RZ ;  /* 0xffffffff03547810 */ /* 0x000fe20007ffe0ff */
[----:B------:R-:W-:Y:S01]  /*2190*/  IMAD.WIDE.U32 R16, R221, c[0x0][0x1b8], R16 ;  /* 0x00006e00dd107a25 */ /* 0x000fe200078e0010 */
[----:B-1----:R-:W-:-:S02]  /*21a0*/  SHF.R.S32.HI R8, RZ, 0x1f, R7 ;  /* 0x0000001fff087819 */ /* 0x002fc40000011407 */
[----:B------:R-:W-:Y:S01]  /*21b0*/  SEL R7, R5, RZ, !P1 ;  /* 0x000000ff05077207 */ /* 0x000fe20004800000 */
[----:B------:R-:W-:Y:S01]  /*21c0*/  IMAD R11, R221, c[0x0][0x1bc], R17 ;  /* 0x00006f00dd0b7a24 */ /* 0x000fe200078e0211 */
[----:B------:R-:W-:-:S03]  /*21d0*/  LEA.HI.X.SX32 R8, R209, R8, 0x1, P3 ;  /* 0x00000008d1087211 */ /* 0x000fc600018f0eff */
[----:B------:R-:W-:Y:S02]  /*21e0*/  IMAD R7, R7, c[0x0][0x1c0], RZ ;  /* 0x0000700007077a24 */ /* 0x000fe400078e02ff */
[C---:B------:R-:W-:Y:S02]  /*21f0*/  IMAD R9, R8.reuse, c[0x0][0x1e0], RZ ;  /* 0x0000780008097a24 */ /* 0x040fe400078e02ff */
[----:B------:R-:W-:Y:S02]  /*2200*/  IMAD R8, R8, c[0x0][0x208], RZ ;  /* 0x0000820008087a24 */ /* 0x000fe400078e02ff */
[C---:B------:R-:W-:Y:S02]  /*2210*/  IMAD R9, R10.reuse, c[0x0][0x1e4], R9 ;  /* 0x000079000a097a24 */ /* 0x040fe400078e0209 */
[----:B------:R-:W-:Y:S02]  /*2220*/  IMAD R8, R10, c[0x0][0x20c], R8 ;  /* 0x000083000a087a24 */ /* 0x000fe400078e0208 */
[----:B------:R-:W-:Y:S01]  /*2230*/  IMAD.MOV.U32 R10, RZ, RZ, R16 ;  /* 0x000000ffff0a7224 */ /* 0x000fe200078e0010 */
[----:B------:R-:W-:Y:S01]  /*2240*/  IADD3 R15, R15, R9, RZ ;  /* 0x000000090f0f7210 */ /* 0x000fe20007ffe0ff */
[C---:B------:R-:W-:Y:S01]  /*2250*/  IMAD R7, R6.reuse, c[0x0][0x1c4], R7 ;  /* 0x0000710006077a24 */ /* 0x040fe200078e0207 */
[----:B------:R-:W-:Y:S01]  /*2260*/  IADD3 R13, R13, R8, RZ ;  /* 0x000000080d0d7210 */ /* 0x000fe20007ffe0ff */
[----:B------:R-:W-:Y:S01]  /*2270*/  IMAD.WIDE.U32 R10, R6, c[0x0][0x1c0], R10 ;  /* 0x00007000060a7a25 */ /* 0x000fe200078e000a */
[----:B------:R-:W-:-:S02]  /*2280*/  IADD3 R6, -R4, RZ, RZ ;  /* 0x000000ff04067210 */ /* 0x000fc40007ffe1ff */
[----:B------:R-:W-:Y:S01]  /*2290*/  SHF.R.S32.HI R8, RZ, 0x1f, R4 ;  /* 0x0000001fff087819 */ /* 0x000fe20000011404 */
[----:B------:R-:W-:Y:S02]  /*22a0*/  IMAD.IADD R11, R11, 0x1, R7 ;  /* 0x000000010b0b7824 */ /* 0x000fe400078e0207 */
[----:B------:R-:W-:Y:S02]  /*22b0*/  IMAD R6, R6, c[0x0][0x2c4], R0 ;  /* 0x0000b10006067a24 */ /* 0x000fe400078e0200 */
[----:B------:R-:W-:Y:S02]  /*22c0*/  IMAD R8, R8, c[0x0][0x1b0], RZ ;  /* 0x00006c0008087a24 */ /* 0x000fe400078e02ff */
[----:B------:R-:W-:-:S04]  /*22d0*/  IMAD.WIDE.U32 R10, R4, c[0x0][0x1b0], R10 ;  /* 0x00006c00040a7a25 */ /* 0x000fc800078e000a */
[----:B------:R-:W-:Y:S01]  /*22e0*/  IMAD R8, R4, c[0x0][0x1b4], R8 ;  /* 0x00006d0004087a24 */ /* 0x000fe200078e0208 */
[----:B------:R-:W-:Y:S01]  /*22f0*/  SHF.R.S32.HI R4, RZ, 0x1f, R6 ;  /* 0x0000001fff047819 */ /* 0x000fe20000011406 */
[----:B------:R-:W-:-:S03]  /*2300*/  IMAD.WIDE.U32 R14, R221, c[0x0][0x1e8], R14 ;  /* 0x00007a00dd0e7a25 */ /* 0x000fc600078e000e */
[----:B------:R-:W-:Y:S01]  /*2310*/  IADD3 R11, R11, R8, RZ ;  /* 0x000000080b0b7210 */ /* 0x000fe20007ffe0ff */
[----:B------:R-:W-:Y:S01]  /*2320*/  IMAD.WIDE.U32 R12, R221, c[0x0][0x210], R12 ;  /* 0x00008400dd0c7a25 */ /* 0x000fe200078e000c */
[----:B------:R-:W-:-:S03]  /*2330*/  MOV R230, R14 ;  /* 0x0000000e00e67202 */ /* 0x000fc60000000f00 */
[----:B------:R-:W-:Y:S01]  /*2340*/  IMAD R4, R4, c[0x0][0x1a8], RZ ;  /* 0x00006a0004047a24 */ /* 0x000fe200078e02ff */
[----:B------:R-:W-:Y:S01]  /*2350*/  MOV R226, R12 ;  /* 0x0000000c00e27202 */ /* 0x000fe20000000f00 */
[C---:B------:R-:W-:Y:S02]  /*2360*/  IMAD R231, R221.reuse, c[0x0][0x1ec], R15 ;  /* 0x00007b00dde77a24 */ /* 0x040fe400078e020f */
[C---:B------:R-:W-:Y:S02]  /*2370*/  IMAD R8, R6.reuse, c[0x0][0x1ac], R4 ;  /* 0x00006b0006087a24 */ /* 0x040fe400078e0204 */
[----:B------:R-:W-:Y:S02]  /*2380*/  IMAD R227, R221, c[0x0][0x214], R13 ;  /* 0x00008500dde37a24 */ /* 0x000fe400078e020d */
[----:B------:R-:W-:-:S05]  /*2390*/  IMAD.WIDE.U32 R6, R6, c[0x0][0x1a8], R10 ;  /* 0x00006a0006067a25 */ /* 0x000fca00078e000a */
[----:B------:R-:W-:Y:S02]  /*23a0*/  IADD3 R8, R7, R8, RZ ;  /* 0x0000000807087210 */ /* 0x000fe40007ffe0ff */
[----:B------:R-:W-:Y:S02]  /*23b0*/  IADD3 R7, R209, R189, RZ ;  /* 0x000000bdd1077210 */ /* 0x000fe40007ffe0ff */
[----:B--2---:R-:W-:Y:S01]  /*23c0*/  @P4 SHF.R.S32.HI R0, RZ, 0x1f, R2 ;  /* 0x0000001fff004819 */ /* 0x004fe20000011402 */
[----:B------:R-:W-:Y:S01]  /*23d0*/  @!P4 IMAD.MOV.U32 R2, RZ, RZ, R220 ;  /* 0x000000ffff02c224 */ /* 0x000fe200078e00dc */
[----:B------:R-:W-:Y:S02]  /*23e0*/  @!P4 MOV R0, R5 ;  /* 0x000000050000c202 */ /* 0x000fe40000000f00 */
[----:B------:R-:W-:Y:S02]  /*23f0*/  ISETP.GE.AND P4, PT, R197, c[0x0][0x198], PT ;  /* 0x00006600c5007a0c */ /* 0x000fe40003f86270 */
[----:B------:R-:W-:-:S02]  /*2400*/  SEL R0, R0, RZ, !P0 ;  /* 0x000000ff00007207 */ /* 0x000fc40004000000 */
[----:B------:R-:W-:Y:S02]  /*2410*/  SEL R2, R2, RZ, !P0 ;  /* 0x000000ff02027207 */ /* 0x000fe40004000000 */
[----:B------:R-:W-:Y:S01]  /*2420*/  LEA R9, P0, R6, c[0x0][0x160], 0x1 ;  /* 0x0000580006097a11 */ /* 0x000fe200078008ff */
[C---:B------:R-:W-:Y:S02]  /*2430*/  IMAD R222, R0.reuse, c[0x0][0x1f0], RZ ;  /* 0x00007c0000de7a24 */ /* 0x040fe400078e02ff */
[----:B------:R-:W-:Y:S01]  /*2440*/  IMAD R190, R0, c[0x0][0x218], RZ ;  /* 0x0000860000be7a24 */ /* 0x000fe200078e02ff */
[----:B------:R-:W-:Y:S01]  /*2450*/  LEA.HI.X R8, R6, c[0x0][0x164], R8, 0x1, P0 ;  /* 0x0000590006087a11 */ /* 0x000fe200000f0c08 */
[C---:B------:R-:W-:Y:S02]  /*2460*/  IMAD R222, R2.reuse, c[0x0][0x1f4], R222 ;  /* 0x00007d0002de7a24 */ /* 0x040fe400078e02de */
[C---:B------:R-:W-:Y:S02]  /*2470*/  IMAD R190, R2.reuse, c[0x0][0x21c], R190 ;  /* 0x0000870002be7a24 */ /* 0x040fe400078e02be */
[----:B------:R-:W-:-:S04]  /*2480*/  IMAD.WIDE.U32 R230, R2, c[0x0][0x1f0], R230 ;  /* 0x00007c0002e67a25 */ /* 0x000fc800078e00e6 */
[----:B------:R-:W-:Y:S01]  /*2490*/  IMAD.WIDE.U32 R226, R2, c[0x0][0x218], R226 ;  /* 0x0000860002e27a25 */ /* 0x000fe200078e00e2 */
[----:B------:R-:W-:-:S04]  /*24a0*/  IADD3 R222, R231, R222, RZ ;  /* 0x000000dee7de7210 */ /* 0x000fc80007ffe0ff */
[----:B------:R-:W-:Y:S01]  /*24b0*/  IADD3 R190, R227, R190, RZ ;  /* 0x000000bee3be7210 */ /* 0x000fe20007ffe0ff */
[----:B------:R-:W-:Y:S05]  /*24c0*/  BRA.DIV ~URZ, `(.L_x_2117) ;  /* 0x0000d5c27f007947 */ /* 0x000fea000b800000 */
[----:B------:R1:W2:Y:S02]  /*24d0*/  SHFL.IDX PT, R10, R8, RZ, 0x181f ;  /* 0x00181fff080a7589 */ /* 0x0002a400000e0000 */
.L_x_2206:
[----:B------:R-:W-:Y:S05]  /*24e0*/  BRA.DIV ~URZ, `(.L_x_2118) ;  /* 0x0000d6127f007947 */ /* 0x000fea000b800000 */
[----:B------:R3:W4:Y:S02]  /*24f0*/  SHFL.IDX PT, R0, R9, RZ, 0x181f ;  /* 0x00181fff09007589 */ /* 0x00072400000e0000 */
.L_x_2207:
[----:B------:R-:W-:Y:S01]  /*2500*/  IMAD R6, R184, c[0x0][0x2c4], RZ ;  /* 0x0000b100b8067a24 */ /* 0x000fe200078e02ff */
[----:B------:R-:W-:Y:S04]  /*2510*/  BSSY B0, `(.L_x_2119) ;  /* 0x000000f000007945 */ /* 0x000fe80003800000 */
[----:B------:R-:W-:-:S13]  /*2520*/  ISETP.GE.AND P0, PT, R7, R6, PT ;  /* 0x000000060700720c */ /* 0x000fda0003f06270 */
[----:B------:R-:W-:Y:S05]  /*2530*/  @P0 BRA `(.L_x_2120) ;  /* 0x000000c000000947 */ /* 0x000fea0003800000 */
[-C--:B----4-:R-:W-:Y:S02]  /*2540*/  LEA R12, P3, R212, R0.reuse, 0x1 ;  /* 0x00000000d40c7211 */ /* 0x090fe400078608ff */
[-C--:B------:R-:W-:Y:S02]  /*2550*/  LEA R4, P1, R198, R0.reuse, 0x1 ;  /* 0x00000000c6047211 */ /* 0x080fe400078208ff */
[C---:B------:R-:W-:Y:S02]  /*2560*/  LEA R14, P0, R197.reuse, R0, 0x1 ;  /* 0x00000000c50e7211 */ /* 0x040fe400078008ff */
[-C--:B--2---:R-:W-:Y:S02]  /*2570*/  LEA.HI.X R13, R212, R10.reuse, R213, 0x1, P3 ;  /* 0x0000000ad40d7211 */ /* 0x084fe400018f0cd5 */
[-C--:B------:R-:W-:Y:S02]  /*2580*/  LEA.HI.X R5, R198, R10.reuse, R193, 0x1, P1 ;  /* 0x0000000ac6057211 */ /* 0x080fe400008f0cc1 */
[----:B------:R-:W-:Y:S01]  /*2590*/  LEA.HI.X R15, R197, R10, R192, 0x1, P0 ;  /* 0x0000000ac50f7211 */ /* 0x000fe200000f0cc0 */
[----:B------:R-:W-:Y:S01]  /*25a0*/  @!PT LDS RZ, [RZ] ;  /* 0x00000000fffff984 */ /* 0x000fe20000000800 */
[----:B------:R-:W-:Y:S01]  /*25b0*/  @!PT LDS RZ, [RZ] ;  /* 0x00000000fffff984 */ /* 0x000fe20000000800 */
[----:B------:R-:W-:Y:S01]  /*25c0*/  @!PT LDS RZ, [RZ] ;  /* 0x00000000fffff984 */ /* 0x000fe20000000800 */
[----:B------:R2:W-:Y:S04]  /*25d0*/  LDGSTS.E.BYPASS.LTC128B.128 [R202+0x18100], [R12.64], !P6 ;  /* 0x181000000cca7fae */ /* 0x0005e8000f101d48 */
[----:B------:R2:W-:Y:S04]  /*25e0*/  LDGSTS.E.BYPASS.LTC128B.128 [R202+0x1c100], [R4.64], !P5 ;  /* 0x1c10000004ca7fae */ /* 0x0005e8000e901d48 */
[----:B------:R2:W-:Y:S02]  /*25f0*/  LDGSTS.E.BYPASS.LTC128B.128 [R202+0x20100], [R14.64], !P4 ;  /* 0x201000000eca7fae */ /* 0x0005e4000e101d48 */
.L_x_2120:
[----:B------:R-:W-:Y:S05]  /*2600*/  BSYNC B0 ;  /* 0x0000000000007941 */ /* 0x000fea0003800000 */
.L_x_2119:
[----:B------:R-:W-:Y:S05]  /*2610*/  BRA.DIV ~URZ, `(.L_x_2121) ;  /* 0x0000d5527f007947 */ /* 0x000fea000b800000 */
[----:B--2---:R2:W1:Y:S04]  /*2620*/  SHFL.IDX PT, R10, R8, 0x1, 0x181f ;  /* 0x00381f00080a7f89 */ /* 0x00446800000e0000 */
[----:B------:R2:W3:Y:S02]  /*2630*/  SHFL.IDX PT, R2, R9, 0x1, 0x181f ;  /* 0x00381f0009027f89 */ /* 0x0004e400000e0000 */
.L_x_2208:
[----:B----4-:R-:W-:Y:S01]  /*2640*/  IADD3 R0, R7, 0x20, RZ ;  /* 0x0000002007007810 */ /* 0x010fe20007ffe0ff */
[----:B------:R-:W-:Y:S03]  /*2650*/  BSSY B0, `(.L_x_2122) ;  /* 0x000000f000007945 */ /* 0x000fe60003800000 */
[----:B------:R-:W-:-:S13]  /*2660*/  ISETP.GE.AND P0, PT, R0, R6, PT ;  /* 0x000000060000720c */ /* 0x000fda0003f06270 */
[----:B------:R-:W-:Y:S05]  /*2670*/  @P0 BRA `(.L_x_2123) ;  /* 0x000000c000000947 */ /* 0x000fea0003800000 */
[-C--:B---3--:R-:W-:Y:S02]  /*2680*/  LEA R12, P3, R212, R2.reuse, 0x1 ;  /* 0x00000002d40c7211 */ /* 0x088fe400078608ff */
[-C--:B------:R-:W-:Y:S02]  /*2690*/  LEA R4, P1, R198, R2.reuse, 0x1 ;  /* 0x00000002c6047211 */ /* 0x080fe400078208ff */
[C---:B------:R-:W-:Y:S02]  /*26a0*/  LEA R14, P0, R197.reuse, R2, 0x1 ;  /* 0x00000002c50e7211 */ /* 0x040fe400078008ff */
[-C--:B-1----:R-:W-:Y:S02]  /*26b0*/  LEA.HI.X R13, R212, R10.reuse, R213, 0x1, P3 ;  /* 0x0000000ad40d7211 */ /* 0x082fe400018f0cd5 */
        /* <DEDUP_REMOVED lines=8> */
.L_x_2123:
[----:B------:R-:W-:Y:S05]  /*2740*/  BSYNC B0 ;  /* 0x0000000000007941 */ /* 0x000fea0003800000 */
.L_x_2122:
[----:B------:R-:W-:Y:S05]  /*2750*/  BRA.DIV ~URZ, `(.L_x_2124) ;  /* 0x0000d4d27f007947 */ /* 0x000fea000b800000 */
[----:B-1----:R1:W4:Y:S02]  /*2760*/  SHFL.IDX PT, R10, R8, 0x2, 0x181f ;  /* 0x00581f00080a7f89 */ /* 0x00232400000e0000 */
.L_x_2209:
[----:B------:R-:W-:Y:S05]  /*2770*/  BRA.DIV ~URZ, `(.L_x_2125) ;  /* 0x0000d5227f007947 */ /* 0x000fea000b800000 */
[----:B---3--:R3:W1:Y:S02]  /*2780*/  SHFL.IDX PT, R2, R9, 0x2, 0x181f ;  /* 0x00581f0009027f89 */ /* 0x00866400000e0000 */
.L_x_2210:
[----:B------:R-:W-:Y:S01]  /*2790*/  IADD3 R0, R7, 0x40, RZ ;  /* 0x0000004007007810 */ /* 0x000fe20007ffe0ff */
[----:B------:R-:W-:Y:S03]  /*27a0*/  BSSY B0, `(.L_x_2126) ;  /* 0x000000f000007945 */ /* 0x000fe60003800000 */
[----:B------:R-:W-:-:S13]  /*27b0*/  ISETP.GE.AND P0, PT, R0, R6, PT ;  /* 0x000000060000720c */ /* 0x000fda0003f06270 */
[----:B------:R-:W-:Y:S05]  /*27c0*/  @P0 BRA `(.L_x_2127) ;  /* 0x000000c000000947 */ /* 0x000fea0003800000 */
[-C--:B-1----:R-:W-:Y:S02]  /*27d0*/  LEA R12, P3, R212, R2.reuse, 0x1 ;  /* 0x00000002d40c7211 */ /* 0x082fe400078608ff */
[-C--:B------:R-:W-:Y:S02]  /*27e0*/  LEA R4, P1, R198, R2.reuse, 0x1 ;  /* 0x00000002c6047211 */ /* 0x080fe400078208ff */
[C---:B------:R-:W-:Y:S02]  /*27f0*/  LEA R14, P0, R197.reuse, R2, 0x1 ;  /* 0x00000002c50e7211 */ /* 0x040fe400078008ff */
[-C--:B----4-:R-:W-:Y:S02]  /*2800*/  LEA.HI.X R13, R212, R10.reuse, R213, 0x1, P3 ;  /* 0x0000000ad40d7211 */ /* 0x090fe400018f0cd5 */
        /* <DEDUP_REMOVED lines=8> */
.L_x_2127:
[----:B------:R-:W-:Y:S05]  /*2890*/  BSYNC B0 ;  /* 0x0000000000007941 */ /* 0x000fea0003800000 */
.L_x_2126:
[----:B------:R-:W-:Y:S05]  /*28a0*/  BRA.DIV ~URZ, `(.L_x_2128) ;  /* 0x0000d4527f007947 */ /* 0x000fea000b800000 */
[----:B-12---:R-:W1:Y:S04]  /*28b0*/  SHFL.IDX PT, R8, R8, 0x3, 0x181f ;  /* 0x00781f0008087f89 */ /* 0x006e6800000e0000 */
[----:B---3--:R-:W2:Y:S02]  /*28c0*/  SHFL.IDX PT, R9, R9, 0x3, 0x181f ;  /* 0x00781f0009097f89 */ /* 0x008ea400000e0000 */
.L_x_2211:
[----:B------:R-:W-:-:S04]  /*28d0*/  IADD3 R7, R7, 0x60, RZ ;  /* 0x0000006007077810 */ /* 0x000fc80007ffe0ff */
[----:B------:R-:W-:-:S13]  /*28e0*/  ISETP.GE.AND P3, PT, R7, R6, PT ;  /* 0x000000060700720c */ /* 0x000fda0003f66270 */
[-C--:B--2---:R-:W-:Y:S02]  /*28f0*/  @!P3 LEA R6, P0, R212, R9.reuse, 0x1 ;  /* 0x00000009d406b211 */ /* 0x084fe400078008ff */
[-C--:B------:R-:W-:Y:S02]  /*2900*/  @!P3 LEA R4, P1, R198, R9.reuse, 0x1 ;  /* 0x00000009c604b211 */ /* 0x080fe400078208ff */
[-C--:B-1----:R-:W-:Y:S02]  /*2910*/  @!P3 LEA.HI.X R7, R212, R8.reuse, R213, 0x1, P0 ;  /* 0x00000008d407b211 */ /* 0x082fe400000f0cd5 */
[C---:B----4-:R-:W-:Y:S02]  /*2920*/  @!P3 LEA R10, P0, R197.reuse, R9, 0x1 ;  /* 0x00000009c50ab211 */ /* 0x050fe400078008ff */
[-C--:B------:R-:W-:Y:S01]  /*2930*/  @!P3 LEA.HI.X R5, R198, R8.reuse, R193, 0x1, P1 ;  /* 0x00000008c605b211 */ /* 0x080fe200008f0cc1 */
[----:B------:R-:W-:Y:S01]  /*2940*/  @!PT LDS RZ, [RZ] ;  /* 0x00000000fffff984 */ /* 0x000fe20000000800 */
[----:B------:R-:W-:Y:S01]  /*2950*/  @!PT LDS RZ, [RZ] ;  /* 0x00000000fffff984 */ /* 0x000fe20000000800 */
[----:B------:R-:W-:Y:S01]  /*2960*/  @!PT LDS RZ, [RZ] ;  /* 0x00000000fffff984 */ /* 0x000fe20000000800 */
[----:B------:R1:W-:Y:S01]  /*2970*/  @!P3 LDGSTS.E.BYPASS.LTC128B.128 [R202+0x1b100], [R6.64], !P6 ;  /* 0x1b10000006cabfae */ /* 0x0003e2000f101d48 */
[----:B------:R-:W-:-:S03]  /*2980*/  @!P3 LEA.HI.X R11, R197, R8, R192, 0x1, P0 ;  /* 0x00000008c50bb211 */ /* 0x000fc600000f0cc0 */
[----:B------:R1:W-:Y:S04]  /*2990*/  @!P3 LDGSTS.E.BYPASS.LTC128B.128 [R202+0x1f100], [R4.64], !P5 ;  /* 0x1f10000004cabfae */ /* 0x0003e8000e901d48 */
[----:B------:R1:W-:Y:S04]  /*29a0*/  @!P3 LDGSTS.E.BYPASS.LTC128B.128 [R202+0x23100], [R10.64], !P4 ;  /* 0x231000000acabfae */ /* 0x0003e8000e101d48 */
[----:B------:R-:W0:Y:S01]  /*29b0*/  LDGDEPBAR ;  /* 0x00000000000079af */ /* 0x000e220000000000 */
[----:B------:R-:W-:Y:S02]  /*29c0*/  WARPSYNC 0xffffffff ;  /* 0xffffffff00007948 */ /* 0x000fe40003800000 */
[----:B-1----:R-:W-:Y:S01]  /*29d0*/  IMAD.IADD R5, R185, 0x1, -R209 ;  /* 0x00000001b9057824 */ /* 0x002fe200078e0ad1 */
[----:B------:R-:W-:Y:S01]  /*29e0*/  SHF.R.S32.HI R6, RZ, 0x1f, R84 ;  /* 0x0000001fff067819 */ /* 0x000fe20000011454 */
[----:B------:R-:W-:Y:S01]  /*29f0*/  IMAD.MOV.U32 R2, RZ, RZ, 0x20 ;  /* 0x00000020ff027424 */ /* 0x000fe200078e00ff */
[----:B------:R-:W-:Y:S01]  /*2a00*/  BAR.SYNC.DEFER_BLOCKING 0x0 ;  /* 0x0000000000007b1d */ /* 0x000fe20000010000 */
[----:B------:R-:W-:-:S02]  /*2a10*/  IMAD R5, R84, -0x40, R5 ;  /* 0xffffffc054057824 */ /* 0x000fc400078e0205 */
[----:B------:R-:W-:Y:S02]  /*2a20*/  IMAD R0, R6, c[0x0][0x1e0], RZ ;  /* 0x0000780006007a24 */ /* 0x000fe400078e02ff */
[C---:B------:R-:W-:Y:S01]  /*2a30*/  IMAD.WIDE.U32 R10, R84.reuse, c[0x0][0x1e0], RZ ;  /* 0x00007800540a7a25 */ /* 0x040fe200078e00ff */
[C---:B------:R-:W-:Y:S01]  /*2a40*/  ISETP.GE.AND P6, PT, R5.reuse, 0x21, PT ;  /* 0x000000210500780c */ /* 0x040fe20003fc6270 */
[----:B------:R-:W-:Y:S01]  /*2a50*/  ULDC.64 UR4, c[0x0][0x208] ;  /* 0x0000820000047ab9 */ /* 0x000fe20000000a00 */
[----:B------:R-:W-:Y:S01]  /*2a60*/  ISETP.GE.AND P4, PT, R5, 0x1, PT ;  /* 0x000000010500780c */ /* 0x000fe20003f86270 */
[----:B------:R-:W-:Y:S01]  /*2a70*/  IMAD R0, R84, c[0x0][0x1e4], R0 ;  /* 0x0000790054007a24 */ /* 0x000fe200078e0200 */
[----:B------:R-:W-:Y:S01]  /*2a80*/  LEA R4, P0, R10, R230, 0x6 ;  /* 0x000000e60a047211 */ /* 0x000fe200078030ff */
[C---:B------:R-:W-:Y:S01]  /*2a90*/  IMAD.WIDE.U32 R8, R2.reuse, c[0x0][0x1e0], RZ ;  /* 0x0000780002087a25 */ /* 0x040fe200078e00ff */
[----:B------:R-:W-:Y:S01]  /*2aa0*/  USHF.L.U32 UR7, UR4, 0x6, URZ ;  /* 0x0000000604077899 */ /* 0x000fe2000800063f */
[----:B------:R-:W-:Y:S01]  /*2ab0*/  BSSY B0, `(.L_x_2129) ;  /* 0x0000050000007945 */ /* 0x000fe20003800000 */
[----:B------:R-:W-:Y:S01]  /*2ac0*/  UMOV UR6, 0x6 ;  /* 0x0000000600067882 */ /* 0x000fe20000000000 */
[----:B------:R-:W-:Y:S01]  /*2ad0*/  IMAD.IADD R0, R11, 0x1, R0 ;  /* 0x000000010b007824 */ /* 0x000fe200078e0200 */
[----:B------:R-:W-:Y:S01]  /*2ae0*/  USHF.L.U64.HI UR5, UR4, UR6, UR5 ;  /* 0x0000000604057299 */ /* 0x000fe20008010205 */
[----:B------:R-:W-:-:S02]  /*2af0*/  IMAD R7, R2, c[0x0][0x1e4], RZ ;  /* 0x0000790002077a24 */ /* 0x000fc400078e02ff */
[----:B------:R-:W-:Y:S01]  /*2b00*/  @P6 IADD3 R8, P1, R4, R8, RZ ;  /* 0x0000000804086210 */ /* 0x000fe20007f3e0ff */
[----:B------:R-:W-:Y:S01]  /*2b10*/  IMAD R6, R6, c[0x0][0x208], RZ ;  /* 0x0000820006067a24 */ /* 0x000fe200078e02ff */
[----:B------:R-:W-:Y:S01]  /*2b20*/  LEA.HI.X R0, R10, R222, R0, 0x6, P0 ;  /* 0x000000de0a007211 */ /* 0x000fe200000f3400 */
[----:B------:R-:W-:Y:S01]  /*2b30*/  IMAD.WIDE.U32 R10, R84, c[0x0][0x208], RZ ;  /* 0x00008200540a7a25 */ /* 0x000fe200078e00ff */
[----:B------:R-:W-:Y:S02]  /*2b40*/  @P4 LEA R12, P0, R4, c[0x0][0x1c8], 0x1 ;  /* 0x00007200040c4a11 */ /* 0x000fe400078008ff */
[----:B------:R-:W-:Y:S01]  /*2b50*/  @P6 IADD3.X R7, R0, R9, R7, P1, !PT ;  /* 0x0000000900076210 */ /* 0x000fe20000ffe407 */
[----:B------:R-:W-:Y:S01]  /*2b60*/  IMAD R6, R84, c[0x0][0x20c], R6 ;  /* 0x0000830054067a24 */ /* 0x000fe200078e0206 */
[----:B------:R-:W-:Y:S02]  /*2b70*/  @P4 ISETP.GE.AND P1, PT, R212, c[0x0][0x1d4], PT ;  /* 0x00007500d4004a0c */ /* 0x000fe40003f26270 */
[----:B------:R-:W-:Y:S01]  /*2b80*/  @P4 LEA.HI.X R13, R4, c[0x0][0x1cc], R0, 0x1, P0 ;  /* 0x00007300040d4a11 */ /* 0x000fe200000f0c00 */
[----:B------:R-:W-:Y:S01]  /*2b90*/  IMAD.IADD R6, R11, 0x1, R6 ;  /* 0x000000010b067824 */ /* 0x000fe200078e0206 */
[----:B------:R-:W-:-:S02]  /*2ba0*/  @P4 ISETP.GE.AND P0, PT, R198, c[0x0][0x1d4], PT ;  /* 0x00007500c6004a0c */ /* 0x000fc40003f06270 */
[----:B------:R-:W-:Y:S02]  /*2bb0*/  LEA R0, P3, R10, R226, 0x6 ;  /* 0x000000e20a007211 */ /* 0x000fe400078630ff */
[----:B------:R-:W-:Y:S02]  /*2bc0*/  @P6 LEA R14, P5, R8, c[0x0][0x1c8], 0x1 ;  /* 0x00007200080e6a11 */ /* 0x000fe400078a08ff */
[----:B------:R-:W-:Y:S02]  /*2bd0*/  LEA.HI.X R6, R10, R190, R6, 0x6, P3 ;  /* 0x000000be0a067211 */ /* 0x000fe400018f3406 */
[----:B------:R-:W-:Y:S01]  /*2be0*/  @P4 ISETP.GE.AND P3, PT, R197, c[0x0][0x1d4], PT ;  /* 0x00007500c5004a0c */ /* 0x000fe20003f66270 */
[----:B------:R-:W-:Y:S01]  /*2bf0*/  @!PT LDS RZ, [RZ] ;  /* 0x00000000fffff984 */ /* 0x000fe20000000800 */
[----:B------:R-:W-:Y:S01]  /*2c00*/  @!PT LDS RZ, [RZ] ;  /* 0x00000000fffff984 */ /* 0x000fe20000000800 */
[----:B------:R-:W-:Y:S01]  /*2c10*/  @!PT LDS RZ, [RZ] ;  /* 0x00000000fffff984 */ /* 0x000fe20000000800 */
[----:B------:R1:W-:Y:S01]  /*2c20*/  @P4 LDGSTS.E.BYPASS.LTC128B.128 [R202+0xc100], [R12.64], !P1 ;  /* 0x0c1000000cca4fae */ /* 0x0003e2000c901d48 */
[----:B------:R-:W-:Y:S02]  /*2c30*/  @P6 ISETP.GE.AND P1, PT, R212, c[0x0][0x1d4], PT ;  /* 0x00007500d4006a0c */ /* 0x000fe40003f26270 */
[----:B------:R-:W-:Y:S01]  /*2c40*/  @P6 LEA.HI.X R15, R8, c[0x0][0x1cc], R7, 0x1, P5 ;  /* 0x00007300080f6a11 */ /* 0x000fe200028f0c07 */
[----:B------:R1:W-:Y:S01]  /*2c50*/  @P4 LDGSTS.E.BYPASS.LTC128B.128 [R202+0xe100], [R12.64+0x80], !P0 ;  /* 0x0e1000800cca4fae */ /* 0x0003e2000c101d48 */
[----:B------:R-:W-:-:S02]  /*2c60*/  @P6 ISETP.GE.AND P0, PT, R198, c[0x0][0x1d4], PT ;  /* 0x00007500c6006a0c */ /* 0x000fc40003f06270 */
[----:B------:R-:W-:-:S04]  /*2c70*/  LEA R8, P5, R0, c[0x0][0x1f8], 0x1 ;  /* 0x00007e0000087a11 */ /* 0x000fc800078a08ff */
[----:B------:R-:W-:Y:S01]  /*2c80*/  LEA.HI.X R9, R0, c[0x0][0x1fc], R6, 0x1, P5 ;  /* 0x00007f0000097a11 */ /* 0x000fe200028f0c06 */
[----:B------:R1:W-:Y:S01]  /*2c90*/  @P4 LDGSTS.E.BYPASS.LTC128B.128 [R202+0x10100], [R12.64+0x100], !P3 ;  /* 0x101001000cca4fae */ /* 0x0003e2000d901d48 */
[C---:B------:R-:W-:Y:S01]  /*2ca0*/  @P6 ISETP.GE.AND P5, PT, R197.reuse, c[0x0][0x1d4], PT ;  /* 0x00007500c5006a0c */ /* 0x040fe20003fa6270 */
[----:B------:R-:W-:Y:S01]  /*2cb0*/  IMAD.MOV.U32 R0, RZ, RZ, 0x40 ;  /* 0x00000040ff007424 */ /* 0x000fe200078e00ff */
[----:B------:R-:W-:Y:S01]  /*2cc0*/  ISETP.GE.AND P4, PT, R212, c[0x0][0x1d4], PT ;  /* 0x00007500d4007a0c */ /* 0x000fe20003f86270 */
[----:B------:R1:W-:Y:S01]  /*2cd0*/  @P6 LDGSTS.E.BYPASS.LTC128B.128 [R202+0xd100], [R14.64], !P1 ;  /* 0x0d1000000eca6fae */ /* 0x0003e2000c901d48 */
[----:B------:R-:W-:Y:S02]  /*2ce0*/  ISETP.GE.AND P3, PT, R198, c[0x0][0x1d4], PT ;  /* 0x00007500c6007a0c */ /* 0x000fe40003f66270 */
[----:B------:R-:W-:Y:S01]  /*2cf0*/  ISETP.GE.AND P1, PT, R197, c[0x0][0x1d4], PT ;  /* 0x00007500c5007a0c */ /* 0x000fe20003f26270 */
[----:B------:R1:W-:Y:S01]  /*2d00*/  @P6 LDGSTS.E.BYPASS.LTC128B.128 [R202+0xf100], [R14.64+0x80], !P0 ;  /* 0x0f1000800eca6fae */ /* 0x0003e2000c101d48 */
[----:B------:R-:W-:-:S02]  /*2d10*/  ISETP.LT.OR P0, PT, R5, 0x1, P4 ;  /* 0x000000010500780c */ /* 0x000fc40002701670 */
[----:B------:R-:W-:-:S03]  /*2d20*/  ISETP.LT.OR P4, PT, R5, 0x21, P4 ;  /* 0x000000210500780c */ /* 0x000fc60002781670 */
[----:B------:R1:W-:Y:S01]  /*2d30*/  @P6 LDGSTS.E.BYPASS.LTC128B.128 [R202+0x11100], [R14.64+0x100], !P5 ;  /* 0x111001000eca6fae */ /* 0x0003e2000e901d48 */
[C---:B------:R-:W-:Y:S02]  /*2d40*/  ISETP.LT.OR P6, PT, R5.reuse, 0x1, P3 ;  /* 0x000000010500780c */ /* 0x040fe40001fc1670 */
[C---:B------:R-:W-:Y:S01]  /*2d50*/  ISETP.LT.OR P5, PT, R5.reuse, 0x1, P1 ;  /* 0x000000010500780c */ /* 0x040fe20000fa1670 */
[----:B------:R-:W0:Y:S01]  /*2d60*/  LDGDEPBAR ;  /* 0x00000000000079af */ /* 0x000e220000000000 */
[C---:B------:R-:W-:Y:S02]  /*2d70*/  ISETP.LT.OR P3, PT, R5.reuse, 0x21, P3 ;  /* 0x000000210500780c */ /* 0x040fe40001f61670 */
[----:B------:R-:W-:Y:S01]  /*2d80*/  ISETP.LT.OR P1, PT, R5, 0x21, P1 ;  /* 0x000000210500780c */ /* 0x000fe20000f21670 */
[----:B------:R1:W-:Y:S01]  /*2d90*/  LDGSTS.E.BYPASS.LTC128B.128 [R202+0x100], [R8.64], !P0 ;  /* 0x0010000008ca7fae */ /* 0x0003e2000c101d48 */
[----:B------:R-:W-:-:S04]  /*2da0*/  IADD3 R4, P0, R8, UR7, RZ ;  /* 0x0000000708047c10 */ /* 0x000fc8000ff1e0ff */
[----:B------:R-:W-:Y:S01]  /*2db0*/  IADD3.X R5, R9, UR5, RZ, P0, !PT ;  /* 0x0000000509057c10 */ /* 0x000fe200087fe4ff */
[----:B------:R1:W-:Y:S04]  /*2dc0*/  LDGSTS.E.BYPASS.LTC128B.128 [R202+0x2100], [R8.64+0x80], !P6 ;  /* 0x0210008008ca7fae */ /* 0x0003e8000f101d48 */
[----:B------:R1:W-:Y:S04]  /*2dd0*/  LDGSTS.E.BYPASS.LTC128B.128 [R202+0x4100], [R8.64+0x100], !P5 ;  /* 0x0410010008ca7fae */ /* 0x0003e8000e901d48 */
        /* <DEDUP_REMOVED lines=20> */
[----:B------:R-:W-:Y:S02]  /*2f20*/  ISETP.GE.AND P0, PT, R197, c[0x0][0x1d4], PT ;  /* 0x00007500c5007a0c */ /* 0x000fe40003f06270 */
[----:B------:R-:W-:Y:S01]  /*2f30*/  IADD3 R6, P5, R6, R8, RZ ;  /* 0x0000000806067210 */ /* 0x000fe20007fbe0ff */
[----:B------:R1:W-:Y:S03]  /*2f40*/  LDGSTS.E.BYPASS.LTC128B.128 [R202+0x12100], [R8.64], !P4 ;  /* 0x1210000008ca7fae */ /* 0x0003e6000e101d48 */
[----:B------:R-:W-:-:S03]  /*2f50*/  IADD3.X R7, R9, R7, R4, P5, !PT ;  /* 0x0000000709077210 */ /* 0x000fc60002ffe404 */
[----:B------:R1:W-:Y:S04]  /*2f60*/  LDGSTS.E.BYPASS.LTC128B.128 [R202+0x14100], [R8.64+0x80], !P3 ;  /* 0x1410008008ca7fae */ /* 0x0003e8000d901d48 */
[----:B------:R1:W-:Y:S04]  /*2f70*/  LDGSTS.E.BYPASS.LTC128B.128 [R202+0x16100], [R8.64+0x100], !P0 ;  /* 0x1610010008ca7fae */ /* 0x0003e8000c101d48 */
[----:B------:R1:W-:Y:S04]  /*2f80*/  LDGSTS.E.BYPASS.LTC128B.128 [R202+0x13100], [R6.64], !P4 ;  /* 0x1310000006ca7fae */ /* 0x0003e8000e101d48 */
[----:B------:R1:W-:Y:S04]  /*2f90*/  LDGSTS.E.BYPASS.LTC128B.128 [R202+0x15100], [R6.64+0x80], !P3 ;  /* 0x1510008006ca7fae */ /* 0x0003e8000d901d48 */
[----:B------:R1:W-:Y:S02]  /*2fa0*/  LDGSTS.E.BYPASS.LTC128B.128 [R202+0x17100], [R6.64+0x100], !P0 ;  /* 0x1710010006ca7fae */ /* 0x0003e4000c101d48 */
.L_x_2130:
[----:B------:R-:W-:Y:S05]  /*2fb0*/  BSYNC B0 ;  /* 0x0000000000007941 */ /* 0x000fea0003800000 */
.L_x_2129:
        /* <DEDUP_REMOVED lines=12> */
[----:B-1----:R2:W1:Y:S04]  /*3080*/  LDSM.16.M88.4 R4, [R182+0x1800] ;  /* 0x00180000b604783b */ /* 0x0024680000000200 */
[----:B------:R2:W1:Y:S04]  /*3090*/  LDSM.16.M88.4 R72, [R180] ;  /* 0x00000000b448783b */ /* 0x0004680000000200 */
[----:B------:R2:W1:Y:S04]  /*30a0*/  LDSM.16.M88.4 R52, [R85] ;  /* 0x000000005534783b */ /* 0x0004680000000200 */
[----:B------:R2:W1:Y:S04]  /*30b0*/  LDSM.16.M88.4 R20, [R85+0x800] ;  /* 0x000800005514783b */ /* 0x0004680000000200 */
[----:B------:R2:W1:Y:S04]  /*30c0*/  LDSM.16.M88.4 R16, [R85+0x1000] ;  /* 0x001000005510783b */ /* 0x0004680000000200 */
[----:B------:R2:W1:Y:S01]  /*30d0*/  LDSM.16.M88.4 R80, [R85+0x1800] ;  /* 0x001800005550783b */ /* 0x0004620000000200 */
[----:B------:R-:W-:Y:S05]  /*30e0*/  @!P1 BRA `(.L_x_2132) ;  /* 0x0000018000009947 */ /* 0x000fea0003800000 */
[----:B------:R-:W-:Y:S02]  /*30f0*/  IADD3 R2, R3, -0x2, RZ ;  /* 0xfffffffe03027810 */ /* 0x000fe40007ffe0ff */
[----:B------:R-:W-:-:S02]  /*3100*/  ISETP.GE.AND P3, PT, R212, c[0x0][0x1d4], PT ;  /* 0x00007500d4007a0c */ /* 0x000fc40003f66270 */
        /* <DEDUP_REMOVED lines=16> */
[----:B------:R-:W-:-:S03]  /*3210*/  IADD3.X R9, R13, UR5, RZ, P4, !PT ;  /* 0x000000050d097c10 */ /* 0x000fc6000a7fe4ff */
[----:B------:R2:W-:Y:S04]  /*3220*/  LDGSTS.E.BYPASS.LTC128B.128 [R202+0x8100], [R12.64+0x80], !P1 ;  /* 0x081000800cca7fae */ /* 0x0005e8000c901d48 */
[----:B------:R2:W-:Y:S04]  /*3230*/  LDGSTS.E.BYPASS.LTC128B.128 [R202+0xa100], [R12.64+0x100], !P0 ;  /* 0x0a1001000cca7fae */ /* 0x0005e8000c101d48 */
[----:B------:R2:W-:Y:S04]  /*3240*/  LDGSTS.E.BYPASS.LTC128B.128 [R202+0x7100], [R8.64], !P3 ;  /* 0x0710000008ca7fae */ /* 0x0005e8000d901d48 */
[----:B------:R2:W-:Y:S04]  /*3250*/  LDGSTS.E.BYPASS.LTC128B.128 [R202+0x9100], [R8.64+0x80], !P1 ;  /* 0x0910008008ca7fae */ /* 0x0005e8000c901d48 */
[----:B------:R2:W-:Y:S02]  /*3260*/  LDGSTS.E.BYPASS.LTC128B.128 [R202+0xb100], [R8.64+0x100], !P0 ;  /* 0x0b10010008ca7fae */ /* 0x0005e4000c101d48 */
.L_x_2132:
[----:B------:R-:W-:Y:S05]  /*3270*/  BSYNC B0 ;  /* 0x0000000000007941 */ /* 0x000fea0003800000 */
.L_x_2131:
[----:B------:R-:W-:Y:S01]  /*3280*/  LOP3.LUT P0, RZ, R208, 0x4, RZ, 0xc0, !PT ;  /* 0x00000004d0ff7812 */ /* 0x000fe2000780c0ff */
[C---:B---3--:R-:W-:Y:S01]  /*3290*/  HMMA.16816.F32.BF16 R32, R76.reuse, R28, RZ ;  /* 0x0000001c4c20723c */ /* 0x048fe200000418ff */
[----:B------:R-:W-:Y:S01]  /*32a0*/  LDSM.16.M88.4 R64, [R179] ;  /* 0x00000000b340783b */ /* 0x000fe20000000200 */
[----:B------:R-:W-:Y:S01]  /*32b0*/  IMAD.IADD R234, R204, 0x1, R189 ;  /* 0x00000001ccea7824 */ /* 0x000fe200078e02bd */
[----:B------:R-:W-:Y:S01]  /*32c0*/  SEL R134, R0, 0xffffffc0, !P0 ;  /* 0xffffffc000867807 */ /* 0x000fe20004000000 */
[C---:B------:R-:W-:Y:S01]  /*32d0*/  IMAD.IADD R165, R181.reuse, 0x1, R177 ;  /* 0x00000001b5a57824 */ /* 0x040fe200078e02b1 */
[----:B------:R-:W0:Y:S01]  /*32e0*/  LDGDEPBAR ;  /* 0x00000000000079af */ /* 0x000e220000000000 */
[----:B------:R-:W-:Y:S01]  /*32f0*/  IMAD.IADD R158, R181, 0x1, R176 ;  /* 0x00000001b59e7824 */ /* 0x000fe200078e02b0 */
[----:B------:R-:W-:Y:S01]  /*3300*/  IADD3 R0, R134, R182, R135 ;  /* 0x000000b686007210 */ /* 0x000fe20007ffe087 */
[C---:B------:R-:W-:Y:S01]  /*3310*/  HMMA.16816.F32.BF16 R28, R76.reuse, R30, RZ ;  /* 0x0000001e4c1c723c */ /* 0x040fe200000418ff */
[----:B------:R-:W-:Y:S01]  /*3320*/  IMAD.IADD R2, R182, 0x1, R134 ;  /* 0x00000001b6027824 */ /* 0x000fe200078e0286 */
[----:B------:R-:W-:Y:S02]  /*3330*/  BSSY B0, `(.L_x_2133) ;  /* 0x0000227000007945 */ /* 0x000fe40003800000 */
[----:B------:R-:W-:Y:S04]  /*3340*/  LDSM.16.M88.4 R56, [R0+0x800] ;  /* 0x000800000038783b */ /* 0x000fe80000000200 */
[C---:B----4-:R-:W-:Y:S01]  /*3350*/  HMMA.16816.F32.BF16 R48, R76.reuse, R44, RZ ;  /* 0x0000002c4c30723c */ /* 0x050fe200000418ff */
[----:B--2---:R-:W-:Y:S04]  /*3360*/  LDSM.16.M88.4 R8, [R2+0x800] ;  /* 0x000800000208783b */ /* 0x004fe80000000200 */
[----:B------:R-:W-:Y:S03]  /*3370*/  LDSM.16.M88.4 R12, [R2] ;  /* 0x00000000020c783b */ /* 0x000fe60000000200 */
[C---:B------:R-:W-:Y:S01]  /*3380*/  HMMA.16816.F32.BF16 R40, R76.reuse, R36, RZ ;  /* 0x000000244c28723c */ /* 0x040fe200000418ff */
[----:B------:R-:W-:Y:S04]  /*3390*/  LDSM.16.M88.4 R68, [R2+0x1800] ;  /* 0x001800000244783b */ /* 0x000fe80000000200 */
[----:B------:R-:W-:Y:S03]  /*33a0*/  LDSM.16.M88.4 R60, [R0] ;  /* 0x00000000003c783b */ /* 0x000fe60000000200 */
[C---:B------:R-:W-:Y:S08]  /*33b0*/  HMMA.16816.F32.BF16 R44, R76.reuse, R46, RZ ;  /* 0x0000002e4c2c723c */ /* 0x040ff000000418ff */
[C---:B------:R-:W-:Y:S08]  /*33c0*/  HMMA.16816.F32.BF16 R36, R76.reuse, R38, RZ ;  /* 0x000000264c24723c */ /* 0x040ff000000418ff */
[C---:B-1----:R-:W-:Y:S08]  /*33d0*/  HMMA.16816.F32.BF16 R24, R76.reuse, R4, RZ ;  /* 0x000000044c18723c */ /* 0x042ff000000418ff */
[----:B------:R-:W-:Y:S01]  /*33e0*/  HMMA.16816.F32.BF16 R76, R76, R6, RZ ;  /* 0x000000064c4c723c */ /* 0x000fe200000418ff */
[----:B------:R-:W1:Y:S07]  /*33f0*/  LDSM.16.M88.4 R4, [R2+0x1000] ;  /* 0x001000000204783b */ /* 0x000e6e0000000200 */
[C---:B------:R-:W-:Y:S08]  /*3400*/  HMMA.16816.F32.BF16 R32, R72.reuse, R16, R32 ;  /* 0x000000104820723c */ /* 0x040ff00000041820 */
[C---:B------:R-:W-:Y:S01]  /*3410*/  HMMA.16816.F32.BF16 R28, R72.reuse, R18, R28 ;  /* 0x00000012481c723c */ /* 0x040fe2000004181c */
[----:B------:R-:W-:Y:S07]  /*3420*/  LDSM.16.M88.4 R16, [R178] ;  /* 0x00000000b210783b */ /* 0x000fee0000000200 */
[C---:B------:R-:W-:Y:S08]  /*3430*/  HMMA.16816.F32.BF16 R48, R72.reuse, R52, R48 ;  /* 0x000000344830723c */ /* 0x040ff00000041830 */
[C---:B------:R-:W-:Y:S01]  /*3440*/  HMMA.16816.F32.BF16 R44, R72.reuse, R54, R44 ;  /* 0x00000036482c723c */ /* 0x040fe2000004182c */
[----:B------:R-:W2:Y:S07]  /*3450*/  LDSM.16.M88.4 R52, [R0+0x1000] ;  /* 0x001000000034783b */ /* 0x000eae0000000200 */
[C---:B------:R-:W-:Y:S08]  /*3460*/  HMMA.16816.F32.BF16 R40, R72.reuse, R20, R40 ;  /* 0x000000144828723c */ /* 0x040ff00000041828 */
[C---:B------:R-:W-:Y:S01]  /*3470*/  HMMA.16816.F32.BF16 R36, R72.reuse, R22, R36 ;  /* 0x000000164824723c */ /* 0x040fe20000041824 */
[----:B------:R-:W3:Y:S07]  /*3480*/  LDSM.16.M88.4 R20, [R0+0x1800] ;  /* 0x001800000014783b */ /* 0x000eee0000000200 */
        /* <DEDUP_REMOVED lines=15> */
[----:B------:R-:W-:Y:S04]  /*3580*/  LDSM.16.M88.4 R68, [R180+0x4000] ;  /* 0x00400000b444783b */ /* 0x000fe80000000200 */
        /* <DEDUP_REMOVED lines=12> */
[----:B------:R-:W-:Y:S04]  /*3650*/  LDSM.16.M88.4 R20, [R179+0x4000] ;  /* 0x00400000b314783b */ /* 0x000fe80000000200 */
[----:B------:R-:W-:Y:S03]  /*3660*/  LDSM.16.M88.4 R16, [R2+0x2000] ;  /* 0x002000000210783b */ /* 0x000fe60000000200 */
[C---:B-1----:R-:W-:Y:S08]  /*3670*/  HMMA.16816.F32.BF16 R32, R76.reuse, R4, R32 ;  /* 0x000000044c20723c */ /* 0x042ff00000041820 */
[C---:B------:R-:W-:Y:S01]  /*3680*/  HMMA.16816.F32.BF16 R28, R76.reuse, R6, R28 ;  /* 0x000000064c1c723c */ /* 0x040fe2000004181c */
[----:B------:R-:W-:Y:S07]  /*3690*/  LDSM.16.M88.4 R4, [R2+0x3800] ;  /* 0x003800000204783b */ /* 0x000fee0000000200 */
[C---:B----4-:R-:W-:Y:S08]  /*36a0*/  HMMA.16816.F32.BF16 R40, R76.reuse, R8, R40 ;  /* 0x000000084c28723c */ /* 0x050ff00000041828 */
[C---:B------:R-:W-:Y:S01]  /*36b0*/  HMMA.16816.F32.BF16 R36, R76.reuse, R10, R36 ;  /* 0x0000000a4c24723c */ /* 0x040fe20000041824 */
[----:B------:R-:W1:Y:S07]  /*36c0*/  LDSM.16.M88.4 R8, [R2+0x3000] ;  /* 0x003000000208783b */ /* 0x000e6e0000000200 */
[C---:B-----5:R-:W-:Y:S08]  /*36d0*/  HMMA.16816.F32.BF16 R48, R76.reuse, R12, R48 ;  /* 0x0000000c4c30723c */ /* 0x060ff00000041830 */
[C---:B------:R-:W-:Y:S01]  /*36e0*/  HMMA.16816.F32.BF16 R44, R76.reuse, R14, R44 ;  /* 0x0000000e4c2c723c */ /* 0x040fe2000004182c */
[----:B------:R-:W3:Y:S07]  /*36f0*/  LDSM.16.M88.4 R12, [R2+0x2800] ;  /* 0x00280000020c783b */ /* 0x000eee0000000200 */
[C---:B------:R-:W-:Y:S08]  /*3700*/  HMMA.16816.F32.BF16 R24, R76.reuse, R80, R24 ;  /* 0x000000504c18723c */ /* 0x040ff00000041818 */
[----:B------:R-:W-:Y:S08]  /*3710*/  HMMA.16816.F32.BF16 R72, R76, R82, R72 ;  /* 0x000000524c48723c */ /* 0x000ff00000041848 */
[C---:B--2---:R-:W-:Y:S08]  /*3720*/  HMMA.16816.F32.BF16 R32, R68.reuse, R56, R32 ;  /* 0x000000384420723c */ /* 0x044ff00000041820 */
[C---:B------:R-:W-:Y:S01]  /*3730*/  HMMA.16816.F32.BF16 R28, R68.reuse, R58, R28 ;  /* 0x0000003a441c723c */ /* 0x040fe2000004181c */
[----:B------:R-:W-:Y:S07]  /*3740*/  LDSM.16.M88.4 R56, [R0+0x2000] ;  /* 0x002000000038783b */ /* 0x000fee0000000200 */
[C---:B------:R-:W-:Y:S08]  /*3750*/  HMMA.16816.F32.BF16 R48, R68.reuse, R64, R48 ;  /* 0x000000404430723c */ /* 0x040ff00000041830 */
[C---:B------:R-:W-:Y:S08]  /*3760*/  HMMA.16816.F32.BF16 R44, R68.reuse, R66, R44 ;  /* 0x00000042442c723c */ /* 0x040ff0000004182c */
[C---:B------:R-:W-:Y:S08]  /*3770*/  HMMA.16816.F32.BF16 R40, R68.reuse, R60, R40 ;  /* 0x0000003c4428723c */ /* 0x040ff00000041828 */
[C---:B------:R-:W-:Y:S01]  /*3780*/  HMMA.16816.F32.BF16 R36, R68.reuse, R62, R36 ;  /* 0x0000003e4424723c */ /* 0x040fe20000041824 */
[----:B------:R-:W2:Y:S07]  /*3790*/  LDSM.16.M88.4 R60, [R178+0x4000] ;  /* 0x00400000b23c783b */ /* 0x000eae0000000200 */
[C---:B------:R-:W-:Y:S01]  /*37a0*/  HMMA.16816.F32.BF16 R64, R68.reuse, R52, R24 ;  /* 0x000000344440723c */ /* 0x040fe20000041818 */
[----:B------:R-:W-:Y:S07]  /*37b0*/  LDSM.16.M88.4 R24, [R0+0x2800] ;  /* 0x002800000018783b */ /* 0x000fee0000000200 */
        /* <DEDUP_REMOVED lines=11> */
[----:B------:R-:W3:Y:S07]  /*3870*/  LDSM.16.M88.4 R12, [R0+0x3800] ;  /* 0x00380000000c783b */ /* 0x000eee0000000200 */
[C---:B------:R-:W-:Y:S08]  /*3880*/  HMMA.16816.F32.BF16 R64, R20.reuse, R4, R64 ;  /* 0x000000041440723c */ /* 0x040ff00000041840 */
[----:B------:R-:W-:Y:S01]  /*3890*/  HMMA.16816.F32.BF16 R72, R20, R6, R72 ;  /* 0x000000061448723c */ /* 0x000fe20000041848 */
[----:B------:R-:W4:Y:S04]  /*38a0*/  LDSM.16.M88.4 R4, [R182+0x4000] ;  /* 0x00400000b604783b */ /* 0x000f280000000200 */
[----:B------:R-:W5:Y:S03]  /*38b0*/  LDSM.16.M88.4 R20, [R182+0x4800] ;  /* 0x00480000b614783b */ /* 0x000f660000000200 */
[C---:B--2---:R-:W-:Y:S08]  /*38c0*/  HMMA.16816.F32.BF16 R48, R60.reuse, R56, R48 ;  /* 0x000000383c30723c */ /* 0x044ff00000041830 */
[C---:B------:R-:W-:Y:S01]  /*38d0*/  HMMA.16816.F32.BF16 R44, R60.reuse, R58, R44 ;  /* 0x0000003a3c2c723c */ /* 0x040fe2000004182c */
[----:B------:R-:W-:Y:S07]  /*38e0*/  LDSM.16.M88.4 R56, [R2+0x4000] ;  /* 0x004000000238783b */ /* 0x000fee0000000200 */
[C---:B-1----:R-:W-:Y:S08]  /*38f0*/  HMMA.16816.F32.BF16 R32, R60.reuse, R8, R32 ;  /* 0x000000083c20723c */ /* 0x042ff00000041820 */
[C---:B------:R-:W-:Y:S01]  /*3900*/  HMMA.16816.F32.BF16 R28, R60.reuse, R10, R28 ;  /* 0x0000000a3c1c723c */ /* 0x040fe2000004181c */
[----:B------:R-:W1:Y:S07]  /*3910*/  LDSM.16.M88.4 R8, [R182+0x5800] ;  /* 0x00580000b608783b */ /* 0x000e6e0000000200 */
[C---:B------:R-:W-:Y:S08]  /*3920*/  HMMA.16816.F32.BF16 R40, R60.reuse, R24, R40 ;  /* 0x000000183c28723c */ /* 0x040ff00000041828 */
[C---:B------:R-:W-:Y:S01]  /*3930*/  HMMA.16816.F32.BF16 R36, R60.reuse, R26, R36 ;  /* 0x0000001a3c24723c */ /* 0x040fe20000041824 */
[----:B------:R-:W2:Y:S07]  /*3940*/  LDSM.16.M88.4 R24, [R182+0x5000] ;  /* 0x00500000b618783b */ /* 0x000eae0000000200 */
[C---:B---3--:R-:W-:Y:S08]  /*3950*/  HMMA.16816.F32.BF16 R64, R60.reuse, R12, R64 ;  /* 0x0000000c3c40723c */ /* 0x048ff00000041840 */
[----:B------:R-:W-:Y:S01]  /*3960*/  HMMA.16816.F32.BF16 R72, R60, R14, R72 ;  /* 0x0000000e3c48723c */ /* 0x000fe20000041848 */
[----:B------:R-:W3:Y:S04]  /*3970*/  LDSM.16.M88.4 R12, [R85+0x4000] ;  /* 0x00400000550c783b */ /* 0x000ee80000000200 */
[----:B------:R-:W-:Y:S03]  /*3980*/  LDSM.16.M88.4 R60, [R179+0x8000] ;  /* 0x00800000b33c783b */ /* 0x000fe60000000200 */
[C---:B----4-:R-:W-:Y:S08]  /*3990*/  HMMA.16816.F32.BF16 R48, R16.reuse, R4, R48 ;  /* 0x000000041030723c */ /* 0x050ff00000041830 */
        /* <DEDUP_REMOVED lines=8> */
[C---:B--2---:R-:W-:Y:S08]  /*3a20*/  HMMA.16816.F32.BF16 R32, R16.reuse, R24, R32 ;  /* 0x000000181020723c */ /* 0x044ff00000041820 */
[----:B------:R-:W-:Y:S01]  /*3a30*/  HMMA.16816.F32.BF16 R28, R16, R26, R28 ;  /* 0x0000001a101c723c */ /* 0x000fe2000004181c */
[----:B------:R-:W-:Y:S04]  /*3a40*/  LDSM.16.M88.4 R24, [R85+0x5800] ;  /* 0x005800005518783b */ /* 0x000fe80000000200 */
[----:B------:R-:W-:Y:S03]  /*3a50*/  LDSM.16.M88.4 R16, [R0+0x4000] ;  /* 0x004000000010783b */ /* 0x000fe60000000200 */
[C---:B---3--:R-:W-:Y:S08]  /*3a60*/  HMMA.16816.F32.BF16 R48, R52.reuse, R12, R48 ;  /* 0x0000000c3430723c */ /* 0x048ff00000041830 */
[C---:B------:R-:W-:Y:S01]  /*3a70*/  HMMA.16816.F32.BF16 R44, R52.reuse, R14, R44 ;  /* 0x0000000e342c723c */ /* 0x040fe2000004182c */
[----:B------:R2:W3:Y:S07]  /*3a80*/  LDSM.16.M88.4 R12, [R2+0x5000] ;  /* 0x00500000020c783b */ /* 0x0004ee0000000200 */
[C---:B----4-:R-:W-:Y:S08]  /*3a90*/  HMMA.16816.F32.BF16 R40, R52.reuse, R4, R40 ;  /* 0x000000043428723c */ /* 0x050ff00000041828 */
[C---:B------:R-:W-:Y:S01]  /*3aa0*/  HMMA.16816.F32.BF16 R36, R52.reuse, R6, R36 ;  /* 0x000000063424723c */ /* 0x040fe20000041824 */
[----:B------:R-:W4:Y:S07]  /*3ab0*/  LDSM.16.M88.4 R4, [R178+0x8000] ;  /* 0x00800000b204783b */ /* 0x000f2e0000000200 */
[----:B-----5:R-:W-:Y:S01]  /*3ac0*/  HMMA.16816.F32.BF16 R32, R52, R20, R32 ;  /* 0x000000143420723c */ /* 0x020fe20000041820 */
[----:B--2---:R-:W-:-:S07]  /*3ad0*/  IMAD.MOV.U32 R2, RZ, RZ, R234 ;  /* 0x000000ffff027224 */ /* 0x004fce00078e00ea */
[----:B------:R-:W-:Y:S01]  /*3ae0*/  HMMA.16816.F32.BF16 R28, R52, R22, R28 ;  /* 0x00000016341c723c */ /* 0x000fe2000004181c */
[----:B------:R-:W-:Y:S07]  /*3af0*/  LDSM.16.M88.4 R20, [R0+0x4800] ;  /* 0x004800000014783b */ /* 0x000fee0000000200 */
[C---:B-1----:R-:W-:Y:S08]  /*3b00*/  HMMA.16816.F32.BF16 R40, R60.reuse, R8, R40 ;  /* 0x000000083c28723c */ /* 0x042ff00000041828 */
[C---:B------:R-:W-:Y:S01]  /*3b10*/  HMMA.16816.F32.BF16 R36, R60.reuse, R10, R36 ;  /* 0x0000000a3c24723c */ /* 0x040fe20000041824 */
[----:B------:R-:W1:Y:S07]  /*3b20*/  LDSM.16.M88.4 R8, [R0+0x5000] ;  /* 0x005000000008783b */ /* 0x000e6e0000000200 */
[C---:B------:R-:W-:Y:S08]  /*3b30*/  HMMA.16816.F32.BF16 R48, R60.reuse, R56, R48 ;  /* 0x000000383c30723c */ /* 0x040ff00000041830 */
[C---:B---3--:R-:W-:Y:S08]  /*3b40*/  HMMA.16816.F32.BF16 R32, R60.reuse, R12, R32 ;  /* 0x0000000c3c20723c */ /* 0x048ff00000041820 */
[----:B------:R-:W-:Y:S01]  /*3b50*/  HMMA.16816.F32.BF16 R28, R60, R14, R28 ;  /* 0x0000000e3c1c723c */ /* 0x000fe2000004181c */
[----:B------:R2:W-:Y:S01]  /*3b60*/  LDSM.16.M88.4 R12, [R0+0x5800] ;  /* 0x00580000000c783b */ /* 0x0005e20000000200 */
[----:B------:R-:W-:-:S04]  /*3b70*/  DEPBAR.LE SB0, 0x2 ;  /* 0x000080800000791a */ /* 0x000fc80000000000 */
[----:B------:R-:W-:Y:S02]  /*3b80*/  BAR.SYNC.DEFER_BLOCKING 0x0 ;  /* 0x0000000000007b1d */ /* 0x000fe40000010000 */
[----:B------:R-:W-:Y:S08]  /*3b90*/  HMMA.16816.F32.BF16 R44, R60, R58, R44 ;  /* 0x0000003a3c2c723c */ /* 0x000ff0000004182c */
[----:B------:R-:W-:Y:S01]  /*3ba0*/  HMMA.16816.F32.BF16 R64, R52, R24, R64 ;  /* 0x000000183440723c */ /* 0x000fe20000041840 */
[----:B--2---:R-:W-:-:S07]  /*3bb0*/  @P2 IMAD.HI.U32 R0, R234, c[0x0][0x2c8], RZ ;  /* 0x0000b200ea002a27 */ /* 0x004fce00078e00ff */
[----:B------:R-:W-:Y:S01]  /*3bc0*/  HMMA.16816.F32.BF16 R72, R52, R26, R72 ;  /* 0x0000001a3448723c */ /* 0x000fe20000041848 */
[----:B------:R-:W-:Y:S01]  /*3bd0*/  @P2 SHF.R.U32.HI R2, RZ, c[0x0][0x2cc], R0 ;  /* 0x0000b300ff022a19 */ /* 0x000fe20000011600 */
[----:B------:R-:W-:Y:S06]  /*3be0*/  LDSM.16.MT88.4 R56, [R176+0x2000] ;  /* 0x00200000b038783b */ /* 0x000fec0000004200 */
[C---:B----4-:R-:W-:Y:S01]  /*3bf0*/  HMMA.16816.F32.BF16 R48, R4.reuse, R16, R48 ;  /* 0x000000100430723c */ /* 0x050fe20000041830 */
[----:B------:R-:W2:Y:S04]  /*3c00*/  SHFL.IDX PT, R0, R2, RZ, 0x1c1f ;  /* 0x001c1fff02007589 */ /* 0x000ea800000e0000 */
[----:B------:R-:W3:Y:S02]  /*3c10*/  SHFL.IDX PT, R2, R2, 0x1, 0x1c1f ;  /* 0x003c1f0002027f89 */ /* 0x000ee400000e0000 */
[----:B------:R-:W-:Y:S01]  /*3c20*/  IMAD.MOV.U32 R16, RZ, RZ, -0x40 ;  /* 0xffffffc0ff107424 */ /* 0x000fe200078e00ff */
[----:B-1----:R-:W-:Y:S01]  /*3c30*/  HMMA.16816.F32.BF16 R32, R4, R8, R32 ;  /* 0x000000080420723c */ /* 0x002fe20000041820 */
[----:B------:R-:W-:Y:S02]  /*3c40*/  LDSM.16.MT88.4 R124, [R177] ;  /* 0x00000000b17c783b */ /* 0x000fe40000004200 */
[----:B------:R-:W-:-:S02]  /*3c50*/  IMAD R16, R84, R16, 0x1 ;  /* 0x0000000154107424 */ /* 0x000fc400078e0210 */
[--C-:B------:R-:W-:Y:S01]  /*3c60*/  IMAD R84, R84, -0x40, R185.reuse ;  /* 0xffffffc054547824 */ /* 0x100fe200078e02b9 */
[----:B------:R-:W-:Y:S02]  /*3c70*/  LDSM.16.MT88.4 R104, [R165] ;  /* 0x00000000a568783b */ /* 0x000fe40000004200 */
[----:B------:R-:W-:Y:S01]  /*3c80*/  IADD3 R8, -R203, R16, R185 ;  /* 0x00000010cb087210 */ /* 0x000fe20007ffe1b9 */
[----:B------:R-:W-:Y:S01]  /*3c90*/  HMMA.16816.F32.BF16 R44, R4, R18, R44 ;  /* 0x00000012042c723c */ /* 0x000fe2000004182c */
[----:B------:R-:W-:Y:S01]  /*3ca0*/  IMAD.IADD R84, R84, 0x1, -R203 ;  /* 0x0000000154547824 */ /* 0x000fe200078e0acb */
[----:B------:R-:W-:Y:S02]  /*3cb0*/  LDSM.16.MT88.4 R112, [R176] ;  /* 0x00000000b070783b */ /* 0x000fe40000004200 */
[----:B------:R-:W-:Y:S02]  /*3cc0*/  IMAD.IADD R8, R8, 0x1, -R184 ;  /* 0x0000000108087824 */ /* 0x000fe400078e0ab8 */
[----:B------:R-:W-:Y:S02]  /*3cd0*/  LDSM.16.MT88.4 R120, [R219] ;  /* 0x00000000db78783b */ /* 0x000fe40000004200 */
[----:B------:R-:W-:Y:S01]  /*3ce0*/  HMMA.16816.F32.BF16 R64, R60, R68, R64 ;  /* 0x000000443c40723c */ /* 0x000fe20000041840 */
[C---:B--2---:R-:W-:Y:S01]  /*3cf0*/  IMAD.IADD R0, R8.reuse, 0x1, R0 ;  /* 0x0000000108007824 */ /* 0x044fe200078e0200 */
[----:B------:R-:W-:Y:S01]  /*3d00*/  LDSM.16.MT88.4 R80, [R165+0x4000] ;  /* 0x00400000a550783b */ /* 0x000fe20000004200 */
[----:B---3--:R-:W-:-:S03]  /*3d10*/  IMAD.IADD R8, R8, 0x1, R2 ;  /* 0x0000000108087824 */ /* 0x008fc600078e0202 */
[C---:B------:R-:W-:Y:S01]  /*3d20*/  IMNMX R2, R84.reuse, R0, PT ;  /* 0x0000000054027217 */ /* 0x040fe20003800200 */
[----:B------:R-:W-:Y:S01]  /*3d30*/  LDSM.16.MT88.4 R88, [R176+0x4000] ;  /* 0x00400000b058783b */ /* 0x000fe20000004200 */
[----:B------:R-:W-:Y:S01]  /*3d40*/  HMMA.16816.F32.BF16 R72, R60, R70, R72 ;  /* 0x000000463c48723c */ /* 0x000fe20000041848 */
[----:B------:R-:W-:Y:S02]  /*3d50*/  IMNMX R0, R84, R8, PT ;  /* 0x0000000854007217 */ /* 0x000fe40003800200 */
[C---:B------:R-:W-:Y:S01]  /*3d60*/  ISETP.GT.AND P4, PT, R2.reuse, RZ, PT ;  /* 0x000000ff0200720c */ /* 0x040fe20003f84270 */
[----:B------:R-:W-:Y:S01]  /*3d70*/  LDSM.16.MT88.4 R16, [R176+0x2800] ;  /* 0x00280000b010783b */ /* 0x000fe20000004200 */
[----:B------:R-:W-:Y:S02]  /*3d80*/  ISETP.GT.AND P3, PT, R2, 0x1, PT ;  /* 0x000000010200780c */ /* 0x000fe40003f64270 */
[----:B------:R-:W-:Y:S01]  /*3d90*/  FSEL R48, R48, -INF , P4 ;  /* 0xff80000030307808 */ /* 0x000fe20002000000 */
[----:B------:R-:W-:Y:S01]  /*3da0*/  HMMA.16816.F32.BF16 R40, R4, R20, R40 ;  /* 0x000000140428723c */ /* 0x000fe20000041828 */
[----:B------:R-:W-:Y:S01]  /*3db0*/  ISETP.GT.AND P1, PT, R0, RZ, PT ;  /* 0x000000ff0000720c */ /* 0x000fe20003f24270 */
[----:B------:R-:W-:Y:S01]  /*3dc0*/  LDSM.16.MT88.4 R136, [R165+0x800] ;  /* 0x00080000a588783b */ /* 0x000fe20000004200 */
[----:B------:R-:W-:-:S02]  /*3dd0*/  FSEL R49, R49, -INF , P3 ;  /* 0xff80000031317808 */ /* 0x000fc40001800000 */
[----:B------:R-:W-:Y:S01]  /*3de0*/  ISETP.GT.AND P4, PT, R2, 0x8, PT ;  /* 0x000000080200780c */ /* 0x000fe20003f84270 */
[----:B------:R-:W-:Y:S01]  /*3df0*/  LDSM.16.MT88.4 R24, [R165+0x2800] ;  /* 0x00280000a518783b */ /* 0x000fe20000004200 */
[----:B------:R-:W-:Y:S01]  /*3e00*/  ISETP.GT.AND P0, PT, R0, 0x1, PT ;  /* 0x000000010000780c */ /* 0x000fe20003f04270 */
[C---:B------:R-:W-:Y:S01]  /*3e10*/  HMMA.16816.F32.BF16 R36, R4.reuse, R22, R36 ;  /* 0x000000160424723c */ /* 0x040fe20000041824 */
[----:B------:R-:W-:Y:S01]  /*3e20*/  FSEL R50, R50, -INF , P1 ;  /* 0xff80000032327808 */ /* 0x000fe20000800000 */
[----:B------:R-:W-:Y:S01]  /*3e30*/  LDSM.16.MT88.4 R20, [R177+0x800] ;  /* 0x00080000b114783b */ /* 0x000fe20000004200 */
[----:B------:R-:W-:Y:S02]  /*3e40*/  ISETP.GT.AND P3, PT, R2, 0x9, PT ;  /* 0x000000090200780c */ /* 0x000fe40003f64270 */
[----:B------:R-:W-:Y:S02]  /*3e50*/  FSEL R44, R44, -INF , P4 ;  /* 0xff8000002c2c7808 */ /* 0x000fe40002000000 */
[----:B------:R-:W-:Y:S01]  /*3e60*/  FMNMX.FTZ R8, R48, R49, !PT ;  /* 0x0000003130087209 */ /* 0x000fe20007810000 */
[----:B------:R-:W-:Y:S01]  /*3e70*/  HMMA.16816.F32.BF16 R28, R4, R10, R28 ;  /* 0x0000000a041c723c */ /* 0x000fe2000004181c */
[----:B------:R-:W-:-:S02]  /*3e80*/  FSEL R51, R51, -INF , P0 ;  /* 0xff80000033337808 */ /* 0x000fc40000000000 */
[----:B------:R-:W-:Y:S02]  /*3e90*/  ISETP.GT.AND P1, PT, R0, 0x8, PT ;  /* 0x000000080000780c */ /* 0x000fe40003f24270 */
[----:B------:R-:W-:Y:S02]  /*3ea0*/  FSEL R45, R45, -INF , P3 ;  /* 0xff8000002d2d7808 */ /* 0x000fe40001800000 */
[----:B------:R-:W-:Y:S01]  /*3eb0*/  ISETP.GT.AND P4, PT, R2, 0x10, PT ;  /* 0x000000100200780c */ /* 0x000fe20003f84270 */
[----:B------:R-:W-:Y:S01]  /*3ec0*/  HMMA.16816.F32.BF16 R64, R4, R12, R64 ;  /* 0x0000000c0440723c */ /* 0x000fe20000041840 */
[----:B------:R-:W-:Y:S02]  /*3ed0*/  FMNMX.FTZ R8, R44, R8, !PT ;  /* 0x000000082c087209 */ /* 0x000fe40007810000 */
[----:B------:R-:W-:Y:S02]  /*3ee0*/  ISETP.GT.AND P0, PT, R0, 0x9, PT ;  /* 0x000000090000780c */ /* 0x000fe40003f04270 */
[----:B------:R-:W-:-:S02]  /*3ef0*/  FSEL R46, R46, -INF , P1 ;  /* 0xff8000002e2e7808 */ /* 0x000fc40000800000 */
[----:B------:R-:W-:Y:S01]  /*3f00*/  FMNMX.FTZ R13, R50, R51, !PT ;  /* 0x00000033320d7209 */ /* 0x000fe20007810000 */
[----:B------:R-:W-:Y:S01]  /*3f10*/  HMMA.16816.F32.BF16 R72, R4, R14, R72 ;  /* 0x0000000e0448723c */ /* 0x000fe20000041848 */
[----:B------:R-:W-:Y:S02]  /*3f20*/  ISETP.GT.AND P3, PT, R2, 0x11, PT ;  /* 0x000000110200780c */ /* 0x000fe40003f64270 */
[----:B------:R-:W-:Y:S02]  /*3f30*/  ISETP.GT.AND P1, PT, R0, 0x10, PT ;  /* 0x000000100000780c */ /* 0x000fe40003f24270 */
[----:B------:R-:W-:Y:S02]  /*3f40*/  FMNMX.FTZ R8, R45, R8, !PT ;  /* 0x000000082d087209 */ /* 0x000fe40007810000 */
[----:B------:R-:W-:Y:S02]  /*3f50*/  FSEL R7, R40, -INF , P4 ;  /* 0xff80000028077808 */ /* 0x000fe40002000000 */
[----:B------:R-:W-:-:S02]  /*3f60*/  FSEL R47, R47, -INF , P0 ;  /* 0xff8000002f2f7808 */ /* 0x000fc40000000000 */
[----:B------:R-:W-:Y:S02]  /*3f70*/  FMNMX.FTZ R13, R46, R13, !PT ;  /* 0x0000000d2e0d7209 */ /* 0x000fe40007810000 */
[----:B------:R-:W-:Y:S02]  /*3f80*/  ISETP.GT.AND P0, PT, R0, 0x11, PT ;  /* 0x000000110000780c */ /* 0x000fe40003f04270 */
[----:B------:R-:W-:Y:S02]  /*3f90*/  FSEL R6, R41, -INF , P3 ;  /* 0xff80000029067808 */ /* 0x000fe40001800000 */
[----:B------:R-:W-:Y:S02]  /*3fa0*/  FSEL R11, R42, -INF , P1 ;  /* 0xff8000002a0b7808 */ /* 0x000fe40000800000 */
[C---:B------:R-:W-:Y:S02]  /*3fb0*/  ISETP.GT.AND P1, PT, R2.reuse, 0x18, PT ;  /* 0x000000180200780c */ /* 0x040fe40003f24270 */
[----:B------:R-:W-:-:S02]  /*3fc0*/  ISETP.GT.AND P3, PT, R2, 0x21, PT ;  /* 0x000000210200780c */ /* 0x000fc40003f64270 */
[----:B------:R-:W-:Y:S02]  /*3fd0*/  FMNMX.FTZ R8, R7, R8, !PT ;  /* 0x0000000807087209 */ /* 0x000fe40007810000 */
[----:B------:R-:W-:Y:S02]  /*3fe0*/  FMNMX.FTZ R13, R47, R13, !PT ;  /* 0x0000000d2f0d7209 */ /* 0x000fe40007810000 */
[----:B------:R-:W-:Y:S02]  /*3ff0*/  FSEL R10, R43, -INF , P0 ;  /* 0xff8000002b0a7808 */ /* 0x000fe40000000000 */
[C---:B------:R-:W-:Y:S01]  /*4000*/  ISETP.GT.AND P5, PT, R2.reuse, 0x19, PT ;  /* 0x000000190200780c */ /* 0x040fe20003fa4270 */
[----:B------:R-:W-:Y:S01]  /*4010*/  LDSM.16.MT88.4 R40, [R177+0x2000] ;  /* 0x00200000b128783b */ /* 0x000fe20000004200 */
[----:B------:R-:W-:Y:S02]  /*4020*/  ISETP.GT.AND P0, PT, R2, 0x28, PT ;  /* 0x000000280200780c */ /* 0x000fe40003f04270 */
[----:B------:R-:W-:-:S02]  /*4030*/  FSEL R5, R36, -INF , P1 ;  /* 0xff80000024057808 */ /* 0x000fc40000800000 */
[----:B------:R-:W-:Y:S02]  /*4040*/  FSEL R161, R33, -INF , P3 ;  /* 0xff80000021a17808 */ /* 0x000fe40001800000 */
[----:B------:R-:W-:Y:S02]  /*4050*/  FMNMX.FTZ R12, R6, R8, !PT ;  /* 0x00000008060c7209 */ /* 0x000fe40007810000 */
[----:B------:R-:W-:Y:S02]  /*4060*/  ISETP.GT.AND P3, PT, R0, 0x18, PT ;  /* 0x000000180000780c */ /* 0x000fe40003f64270 */
[----:B------:R-:W-:Y:S02]  /*4070*/  FMNMX.FTZ R13, R11, R13, !PT ;  /* 0x0000000d0b0d7209 */ /* 0x000fe40007810000 */
[C---:B------:R-:W-:Y:S02]  /*4080*/  ISETP.GT.AND P4, PT, R2.reuse, 0x20, PT ;  /* 0x000000200200780c */ /* 0x040fe40003f84270 */
[----:B------:R-:W-:-:S02]  /*4090*/  ISETP.GT.AND P1, PT, R2, 0x29, PT ;  /* 0x000000290200780c */ /* 0x000fc40003f24270 */
[----:B------:R-:W-:Y:S02]  /*40a0*/  FSEL R4, R37, -INF , P5 ;  /* 0xff80000025047808 */ /* 0x000fe40002800000 */
        /* <DEDUP_REMOVED lines=8> */
[----:B------:R-:W-:Y:S02]  /*4130*/  FSEL R8, R39, -INF , P0 ;  /* 0xff80000027087808 */ /* 0x000fe40000000000 */
[----:B------:R-:W-:Y:S02]  /*4140*/  ISETP.GT.AND P1, PT, R0, 0x20, PT ;  /* 0x000000200000780c */ /* 0x000fe40003f24270 */
[----:B------:R-:W-:-:S02]  /*4150*/  FMNMX.FTZ R13, R9, R13, !PT ;  /* 0x0000000d090d7209 */ /* 0x000fc40007810000 */
[C---:B------:R-:W-:Y:S02]  /*4160*/  ISETP.GT.AND P6, PT, R2.reuse, 0x30, PT ;  /* 0x000000300200780c */ /* 0x040fe40003fc4270 */
[C---:B------:R-:W-:Y:S02]  /*4170*/  ISETP.GT.AND P5, PT, R2.reuse, 0x31, PT ;  /* 0x000000310200780c */ /* 0x040fe40003fa4270 */
[C---:B------:R-:W-:Y:S02]  /*4180*/  ISETP.GT.AND P4, PT, R2.reuse, 0x38, PT ;  /* 0x000000380200780c */ /* 0x040fe40003f84270 */
[----:B------:R-:W-:Y:S02]  /*4190*/  ISETP.GT.AND P3, PT, R2, 0x39, PT ;  /* 0x000000390200780c */ /* 0x000fe40003f64270 */
[----:B------:R-:W-:Y:S02]  /*41a0*/  FMNMX.FTZ R2, R159, R12, !PT ;  /* 0x0000000c9f027209 */ /* 0x000fe40007810000 */
[----:B------:R-:W-:-:S02]  /*41b0*/  ISETP.GT.AND P0, PT, R0, 0x21, PT ;  /* 0x000000210000780c */ /* 0x000fc40003f04270 */
[----:B------:R-:W-:Y:S02]  /*41c0*/  FSEL R166, R34, -INF , P1 ;  /* 0xff80000022a67808 */ /* 0x000fe40000800000 */
[----:B------:R-:W-:Y:S02]  /*41d0*/  FMNMX.FTZ R13, R8, R13, !PT ;  /* 0x0000000d080d7209 */ /* 0x000fe40007810000 */
[----:B------:R-:W-:Y:S02]  /*41e0*/  FMNMX.FTZ R2, R161, R2, !PT ;  /* 0x00000002a1027209 */ /* 0x000fe40007810000 */
[----:B------:R-:W-:Y:S02]  /*41f0*/  FSEL R167, R35, -INF , P0 ;  /* 0xff80000023a77808 */ /* 0x000fe40000000000 */
[----:B------:R-:W-:Y:S01]  /*4200*/  ISETP.GT.AND P0, PT, R0, 0x28, PT ;  /* 0x000000280000780c */ /* 0x000fe20003f04270 */
[----:B------:R-:W-:Y:S01]  /*4210*/  LDSM.16.MT88.4 R32, [R176+0x800] ;  /* 0x00080000b020783b */ /* 0x000fe20000004200 */
[----:B------:R-:W-:-:S02]  /*4220*/  FMNMX.FTZ R13, R166, R13, !PT ;  /* 0x0000000da60d7209 */ /* 0x000fc40007810000 */
[----:B------:R-:W-:Y:S02]  /*4230*/  FMNMX.FTZ R2, R160, R2, !PT ;  /* 0x00000002a0027209 */ /* 0x000fe40007810000 */
[----:B------:R-:W-:Y:S02]  /*4240*/  ISETP.GT.AND P1, PT, R0, 0x29, PT ;  /* 0x000000290000780c */ /* 0x000fe40003f24270 */
[----:B------:R-:W-:Y:S02]  /*4250*/  FSEL R169, R30, -INF , P0 ;  /* 0xff8000001ea97808 */ /* 0x000fe40000000000 */
[----:B------:R-:W-:Y:S02]  /*4260*/  FMNMX.FTZ R13, R167, R13, !PT ;  /* 0x0000000da70d7209 */ /* 0x000fe40007810000 */
[----:B------:R-:W-:Y:S02]  /*4270*/  FSEL R173, R64, -INF , P6 ;  /* 0xff80000040ad7808 */ /* 0x000fe40003000000 */
[----:B------:R-:W-:-:S02]  /*4280*/  FMNMX.FTZ R2, R162, R2, !PT ;  /* 0x00000002a2027209 */ /* 0x000fc40007810000 */
[----:B------:R-:W-:Y:S02]  /*4290*/  FSEL R170, R31, -INF , P1 ;  /* 0xff8000001faa7808 */ /* 0x000fe40000800000 */
[C---:B------:R-:W-:Y:S01]  /*42a0*/  ISETP.GT.AND P1, PT, R0.reuse, 0x30, PT ;  /* 0x000000300000780c */ /* 0x040fe20003f24270 */
[----:B------:R-:W-:Y:S01]  /*42b0*/  LDSM.16.MT88.4 R28, [R158+0x800] ;  /* 0x000800009e1c783b */ /* 0x000fe20000004200 */
        /* <DEDUP_REMOVED lines=9> */
[----:B------:R-:W-:Y:S01]  /*4350*/  ISETP.GT.AND P1, PT, R0, 0x38, PT ;  /* 0x000000380000780c */ /* 0x000fe20003f24270 */
[----:B------:R-:W-:Y:S01]  /*4360*/  LDSM.16.MT88.4 R64, [R158+0x2000] ;  /* 0x002000009e40783b */ /* 0x000fe20000004200 */
[----:B------:R-:W-:-:S02]  /*4370*/  FMNMX.FTZ R13, R142, R13, !PT ;  /* 0x0000000d8e0d7209 */ /* 0x000fc40007810000 */
[----:B------:R-:W-:Y:S02]  /*4380*/  FSEL R168, R73, -INF , P3 ;  /* 0xff80000049a87808 */ /* 0x000fe40001800000 */
[----:B------:R-:W-:Y:S02]  /*4390*/  FMNMX.FTZ R2, R171, R2, !PT ;  /* 0x00000002ab027209 */ /* 0x000fe40007810000 */
[----:B------:R-:W-:Y:S02]  /*43a0*/  ISETP.GT.AND P0, PT, R0, 0x39, PT ;  /* 0x000000390000780c */ /* 0x000fe40003f04270 */
[----:B------:R-:W-:Y:S02]  /*43b0*/  FSEL R140, R74, -INF , P1 ;  /* 0xff8000004a8c7808 */ /* 0x000fe40000800000 */
[----:B------:R-:W-:Y:S02]  /*43c0*/  FMNMX.FTZ R13, R141, R13, !PT ;  /* 0x0000000d8d0d7209 */ /* 0x000fe40007810000 */
[----:B------:R-:W-:-:S02]  /*43d0*/  FMNMX.FTZ R2, R168, R2, !PT ;  /* 0x00000002a8027209 */ /* 0x000fc40007810000 */
        /* <DEDUP_REMOVED lines=27> */
[----:B------:R-:W1:Y:S01]  /*4590*/  LDSM.16.MT88.4 R48, [R165+0x2000] ;  /* 0x00200000a530783b */ /* 0x000e620000004200 */
[----:B------:R-:W-:Y:S01]  /*45a0*/  FFMA.FTZ R149, R47, c[0x0][0x2d0], -R163 ;  /* 0x0000b4002f957a23 */ /* 0x000fe200000108a3 */
[----:B------:R-:W2:Y:S01]  /*45b0*/  MUFU.EX2 R156, R156 ;  /* 0x0000009c009c7308 */ /* 0x000ea20000000800 */
[--C-:B------:R-:W-:Y:S02]  /*45c0*/  FFMA.FTZ R150, R7, c[0x0][0x2d0], -R143.reuse ;  /* 0x0000b40007967a23 */ /* 0x100fe4000001088f */
[--C-:B------:R-:W-:Y:S02]  /*45d0*/  FFMA.FTZ R146, R6, c[0x0][0x2d0], -R143.reuse ;  /* 0x0000b40006927a23 */ /* 0x100fe4000001088f */
[----:B------:R-:W-:-:S02]  /*45e0*/  FFMA.FTZ R145, R5, c[0x0][0x2d0], -R143 ;  /* 0x0000b40005917a23 */ /* 0x000fc4000001088f */
[----:B------:R-:W-:Y:S01]  /*45f0*/  FFMA.FTZ R132, R4, c[0x0][0x2d0], -R143 ;  /* 0x0000b40004847a23 */ /* 0x000fe2000001088f */
[----:B------:R-:W-:Y:S01]  /*4600*/  MUFU.EX2 R155, R155 ;  /* 0x0000009b009b7308 */ /* 0x000fe20000000800 */
[----:B------:R-:W3:Y:S01]  /*4610*/  LDSM.16.MT88.4 R4, [R219+0x4000] ;  /* 0x00400000db04783b */ /* 0x000ee20000004200 */
[--C-:B------:R-:W-:Y:S02]  /*4620*/  FFMA.FTZ R148, R11, c[0x0][0x2d0], -R163.reuse ;  /* 0x0000b4000b947a23 */ /* 0x100fe400000108a3 */
[--C-:B------:R-:W-:Y:S02]  /*4630*/  FFMA.FTZ R144, R10, c[0x0][0x2d0], -R163.reuse ;  /* 0x0000b4000a907a23 */ /* 0x100fe400000108a3 */
[--C-:B------:R-:W-:Y:S02]  /*4640*/  FFMA.FTZ R147, R9, c[0x0][0x2d0], -R163.reuse ;  /* 0x0000b40009937a23 */ /* 0x100fe400000108a3 */
[----:B------:R-:W4:Y:S01]  /*4650*/  MUFU.EX2 R151, R151 ;  /* 0x0000009700977308 */ /* 0x000f220000000800 */
[----:B------:R-:W-:Y:S01]  /*4660*/  FFMA.FTZ R133, R8, c[0x0][0x2d0], -R163 ;  /* 0x0000b40008857a23 */ /* 0x000fe200000108a3 */
[----:B--2---:R-:W-:Y:S01]  /*4670*/  F2FP.BF16.PACK_AB R96, R156, R157 ;  /* 0x0000009d9c60723e */ /* 0x004fe200000010ff */
[----:B------:R-:W2:Y:S01]  /*4680*/  LDSM.16.MT88.4 R8, [R177+0x2800] ;  /* 0x00280000b108783b */ /* 0x000ea20000004200 */
[----:B------:R-:W-:-:S02]  /*4690*/  FFMA.FTZ R159, R159, c[0x0][0x2d0], -R143 ;  /* 0x0000b4009f9f7a23 */ /* 0x000fc4000001088f */
[--C-:B------:R-:W-:Y:S02]  /*46a0*/  FFMA.FTZ R161, R161, c[0x0][0x2d0], -R143.reuse ;  /* 0x0000b400a1a17a23 */ /* 0x100fe4000001088f */
[----:B------:R-:W-:Y:S01]  /*46b0*/  MUFU.EX2 R154, R154 ;  /* 0x0000009a009a7308 */ /* 0x000fe20000000800 */
[--C-:B------:R-:W-:Y:S02]  /*46c0*/  FFMA.FTZ R160, R160, c[0x0][0x2d0], -R143.reuse ;  /* 0x0000b400a0a07a23 */ /* 0x100fe4000001088f */
[----:B------:R-:W-:Y:S02]  /*46d0*/  FFMA.FTZ R162, R162, c[0x0][0x2d0], -R143 ;  /* 0x0000b400a2a27a23 */ /* 0x000fe4000001088f */
[--C-:B------:R-:W-:Y:S02]  /*46e0*/  FFMA.FTZ R166, R166, c[0x0][0x2d0], -R163.reuse ;  /* 0x0000b400a6a67a23 */ /* 0x100fe400000108a3 */
[--C-:B------:R-:W-:Y:S01]  /*46f0*/  FFMA.FTZ R167, R167, c[0x0][0x2d0], -R163.reuse ;  /* 0x0000b400a7a77a23 */ /* 0x100fe200000108a3 */
[----:B------:R-:W5:Y:S01]  /*4700*/  MUFU.EX2 R153, R153 ;  /* 0x0000009900997308 */ /* 0x000f620000000800 */
[----:B----4-:R-:W-:Y:S01]  /*4710*/  F2FP.BF16.PACK_AB R98, R151, R155 ;  /* 0x0000009b9762723e */ /* 0x010fe200000010ff */
[----:B------:R-:W-:-:S02]  /*4720*/  FFMA.FTZ R169, R169, c[0x0][0x2d0], -R163 ;  /* 0x0000b400a9a97a23 */ /* 0x000fc400000108a3 */
[----:B------:R-:W-:Y:S02]  /*4730*/  FFMA.FTZ R170, R170, c[0x0][0x2d0], -R163 ;  /* 0x0000b400aaaa7a23 */ /* 0x000fe400000108a3 */
[--C-:B------:R-:W-:Y:S02]  /*4740*/  FFMA.FTZ R232, R168, c[0x0][0x2d0], -R143.reuse ;  /* 0x0000b400a8e87a23 */ /* 0x100fe4000001088f */
[----:B------:R-:W-:Y:S01]  /*4750*/  MUFU.EX2 R152, R152 ;  /* 0x0000009800987308 */ /* 0x000fe20000000800 */
[--C-:B------:R-:W-:Y:S02]  /*4760*/  FFMA.FTZ R173, R173, c[0x0][0x2d0], -R143.reuse ;  /* 0x0000b400adad7a23 */ /* 0x100fe4000001088f */
[--C-:B------:R-:W-:Y:S02]  /*4770*/  FFMA.FTZ R172, R172, c[0x0][0x2d0], -R143.reuse ;  /* 0x0000b400acac7a23 */ /* 0x100fe4000001088f */
[----:B------:R-:W-:Y:S02]  /*4780*/  FFMA.FTZ R171, R171, c[0x0][0x2d0], -R143 ;  /* 0x0000b400abab7a23 */ /* 0x000fe4000001088f */
[--C-:B------:R-:W-:Y:S01]  /*4790*/  FFMA.FTZ R168, R142, c[0x0][0x2d0], -R163.reuse ;  /* 0x0000b4008ea87a23 */ /* 0x100fe200000108a3 */
[----:B------:R-:W4:Y:S01]  /*47a0*/  MUFU.EX2 R149, R149 ;  /* 0x0000009500957308 */ /* 0x000f220000000800 */
        /* <DEDUP_REMOVED lines=10> */
[----:B------:R-:W4:Y:S01]  /*4850*/  MUFU.EX2 R146, R146 ;  /* 0x0000009200927308 */ /* 0x000f220000000800 */
        /* <DEDUP_REMOVED lines=18> */
[----:B------:R-:W2:Y:S06]  /*4980*/  MUFU.EX2 R161, R161 ;  /* 0x000000a100a17308 */ /* 0x000eac0000000800 */
[C---:B-1----:R-:W-:Y:S02]  /*4990*/  HMMA.16816.F32.BF16 R44, R96.reuse, R48, RZ ;  /* 0x00000030602c723c */ /* 0x042fe400000418ff */
        /* <DEDUP_REMOVED lines=27> */
[C---:B---3--:R-:W-:Y:S07]  /*4b50*/  HMMA.16816.F32.BF16 R92, R96.reuse, R4, RZ ;  /* 0x00000004605c723c */ /* 0x048fee00000418ff */
[----:B----4-:R-:W-:Y:S01]  /*4b60*/  F2FP.BF16.PACK_AB R4, R146, R150 ;  /* 0x000000969204723e */ /* 0x010fe200000010ff */
[----:B------:R-:W-:Y:S01]  /*4b70*/  HMMA.16816.F32.BF16 R96, R96, R6, RZ ;  /* 0x000000066060723c */ /* 0x000fe200000418ff */
[----:B-----5:R-:W-:Y:S01]  /*4b80*/  F2FP.BF16.PACK_AB R5, R144, R148 ;  /* 0x000000949005723e */ /* 0x020fe200000010ff */
[----:B------:R-:W-:-:S02]  /*4b90*/  FADD.FTZ R150, R150, R155 ;  /* 0x0000009b96967221 */ /* 0x000fc40000010000 */
[----:B------:R-:W-:Y:S02]  /*4ba0*/  FADD.FTZ R148, R148, R152 ;  /* 0x0000009894947221 */ /* 0x000fe40000010000 */
[----:B------:R-:W-:Y:S01]  /*4bb0*/  FADD.FTZ R150, R146, R150 ;  /* 0x0000009692967221 */ /* 0x000fe20000010000 */
[----:B------:R-:W-:Y:S01]  /*4bc0*/  F2FP.BF16.PACK_AB R6, R132, R145 ;  /* 0x000000918406723e */ /* 0x000fe200000010ff */
[----:B------:R-:W-:Y:S01]  /*4bd0*/  FADD.FTZ R148, R144, R148 ;  /* 0x0000009490947221 */ /* 0x000fe20000010000 */
[----:B------:R-:W-:Y:S01]  /*4be0*/  F2FP.BF16.PACK_AB R7, R133, R147 ;  /* 0x000000938507723e */ /* 0x000fe200000010ff */
[----:B------:R-:W-:Y:S02]  /*4bf0*/  FADD.FTZ R145, R145, R150 ;  /* 0x0000009691917221 */ /* 0x000fe40000010000 */
[----:B------:R-:W-:Y:S02]  /*4c00*/  FADD.FTZ R147, R147, R148 ;  /* 0x0000009493937221 */ /* 0x000fe40000010000 */
[----:B------:R-:W-:-:S02]  /*4c10*/  FADD.FTZ R145, R132, R145 ;  /* 0x0000009184917221 */ /* 0x000fc40000010000 */
[----:B--2---:R-:W-:Y:S01]  /*4c20*/  HMMA.16816.F32.BF16 R36, R4, R8, R36 ;  /* 0x000000080424723c */ /* 0x004fe20000041824 */
[----:B------:R-:W-:-:S07]  /*4c30*/  FADD.FTZ R147, R133, R147 ;  /* 0x0000009385937221 */ /* 0x000fce0000010000 */
        /* <DEDUP_REMOVED lines=10> */
[----:B------:R-:W5:Y:S07]  /*4ce0*/  LDSM.16.MT88.4 R12, [R158+0x4800] ;  /* 0x004800009e0c783b */ /* 0x000f6e0000004200 */
        /* <DEDUP_REMOVED lines=19> */
[C---:B------:R-:W-:Y:S01]  /*4e20*/  HMMA.16816.F32.BF16 R72, R4.reuse, R22, R72 ;  /* 0x000000160448723c */ /* 0x040fe20000041848 */
[----:B------:R-:W-:Y:S07]  /*4e30*/  LDSM.16.MT88.4 R20, [R177+0x5000] ;  /* 0x00500000b114783b */ /* 0x000fee0000004200 */
[C---:B-----5:R-:W-:Y:S08]  /*4e40*/  HMMA.16816.F32.BF16 R92, R4.reuse, R12, R92 ;  /* 0x0000000c045c723c */ /* 0x060ff0000004185c */
[----:B------:R-:W-:Y:S01]  /*4e50*/  HMMA.16816.F32.BF16 R96, R4, R14, R96 ;  /* 0x0000000e0460723c */ /* 0x000fe20000041860 */
[----:B------:R-:W4:Y:S06]  /*4e60*/  LDSM.16.MT88.4 R12, [R177+0x3000] ;  /* 0x00300000b10c783b */ /* 0x000f2c0000004200 */
[----:B------:R-:W-:Y:S01]  /*4e70*/  F2FP.BF16.PACK_AB R4, R161, R159 ;  /* 0x0000009fa104723e */ /* 0x000fe200000010ff */
[----:B------:R-:W-:Y:S01]  /*4e80*/  FADD.FTZ R159, R159, R145 ;  /* 0x000000919f9f7221 */ /* 0x000fe20000010000 */
[----:B-1----:R-:W-:Y:S01]  /*4e90*/  F2FP.BF16.PACK_AB R5, R167, R166 ;  /* 0x000000a6a705723e */ /* 0x002fe200000010ff */
[----:B------:R-:W-:Y:S01]  /*4ea0*/  FADD.FTZ R166, R166, R147 ;  /* 0x00000093a6a67221 */ /* 0x000fe20000010000 */
[----:B------:R-:W-:Y:S01]  /*4eb0*/  F2FP.BF16.PACK_AB R6, R162, R160 ;  /* 0x000000a0a206723e */ /* 0x000fe200000010ff */
[----:B------:R-:W-:Y:S01]  /*4ec0*/  FADD.FTZ R159, R161, R159 ;  /* 0x0000009fa19f7221 */ /* 0x000fe20000010000 */
[----:B------:R-:W-:Y:S01]  /*4ed0*/  F2FP.BF16.PACK_AB R7, R170, R169 ;  /* 0x000000a9aa07723e */ /* 0x000fe200000010ff */
[----:B------:R-:W-:-:S02]  /*4ee0*/  FADD.FTZ R166, R167, R166 ;  /* 0x000000a6a7a67221 */ /* 0x000fc40000010000 */
[----:B------:R-:W-:Y:S02]  /*4ef0*/  FADD.FTZ R160, R160, R159 ;  /* 0x0000009fa0a07221 */ /* 0x000fe40000010000 */
[----:B------:R-:W-:Y:S02]  /*4f00*/  FADD.FTZ R169, R169, R166 ;  /* 0x000000a6a9a97221 */ /* 0x000fe40000010000 */
[C---:B--2---:R-:W-:Y:S01]  /*4f10*/  HMMA.16816.F32.BF16 R128, R4.reuse, R8, R128 ;  /* 0x000000080480723c */ /* 0x044fe20000041880 */
[----:B------:R-:W-:Y:S02]  /*4f20*/  FADD.FTZ R160, R162, R160 ;  /* 0x000000a0a2a07221 */ /* 0x000fe40000010000 */
[----:B------:R-:W-:Y:S02]  /*4f30*/  FADD.FTZ R169, R170, R169 ;  /* 0x000000a9aaa97221 */ /* 0x000fe40000010000 */
[----:B------:R-:W-:Y:S02]  /*4f40*/  FADD.FTZ R160, R173, R160 ;  /* 0x000000a0ada07221 */ /* 0x000fe40000010000 */
[----:B------:R-:W-:Y:S01]  /*4f50*/  FADD.FTZ R169, R168, R169 ;  /* 0x000000a9a8a97221 */ /* 0x000fe20000010000 */
[----:B------:R-:W-:Y:S01]  /*4f60*/  HMMA.16816.F32.BF16 R124, R4, R10, R124 ;  /* 0x0000000a047c723c */ /* 0x000fe2000004187c */
[----:B------:R-:W1:Y:S01]  /*4f70*/  LDSM.16.MT88.4 R8, [R176+0x3000] ;  /* 0x00300000b008783b */ /* 0x000e620000004200 */
[----:B------:R-:W-:-:S02]  /*4f80*/  FADD.FTZ R160, R172, R160 ;  /* 0x000000a0aca07221 */ /* 0x000fc40000010000 */
[----:B------:R-:W-:Y:S02]  /*4f90*/  FADD.FTZ R169, R174, R169 ;  /* 0x000000a9aea97221 */ /* 0x000fe40000010000 */
[----:B------:R-:W-:Y:S02]  /*4fa0*/  FADD.FTZ R160, R171, R160 ;  /* 0x000000a0aba07221 */ /* 0x000fe40000010000 */
[----:B---3--:R-:W-:Y:S01]  /*4fb0*/  HMMA.16816.F32.BF16 R100, R4, R16, R100 ;  /* 0x000000100464723c */ /* 0x008fe20000041864 */
[----:B------:R-:W-:-:S07]  /*4fc0*/  FADD.FTZ R169, R175, R169 ;  /* 0x000000a9afa97221 */ /* 0x000fce0000010000 */
[C---:B------:R-:W-:Y:S01]  /*4fd0*/  HMMA.16816.F32.BF16 R104, R4.reuse, R18, R104 ;  /* 0x000000120468723c */ /* 0x040fe20000041868 */
[----:B------:R-:W2:Y:S07]  /*4fe0*/  LDSM.16.MT88.4 R16, [R158+0x3000] ;  /* 0x003000009e10783b */ /* 0x000eae0000004200 */
[C---:B----4-:R-:W-:Y:S08]  /*4ff0*/  HMMA.16816.F32.BF16 R36, R4.reuse, R12, R36 ;  /* 0x0000000c0424723c */ /* 0x050ff00000041824 */
        /* <DEDUP_REMOVED lines=29> */
[----:B------:R-:W-:-:S02]  /*51d0*/  F2FP.BF16.PACK_AB R4, R172, R173 ;  /* 0x000000adac04723e */ /* 0x000fc400000010ff */
[----:B------:R-:W-:Y:S02]  /*51e0*/  F2FP.BF16.PACK_AB R5, R174, R168 ;  /* 0x000000a8ae05723e */ /* 0x000fe400000010ff */
[C---:B------:R-:W-:Y:S01]  /*51f0*/  F2FP.BF16.PACK_AB R6, R232.reuse, R171 ;  /* 0x000000abe806723e */ /* 0x040fe200000010ff */
[----:B------:R-:W-:Y:S01]  /*5200*/  FADD.FTZ R232, R232, R160 ;  /* 0x000000a0e8e87221 */ /* 0x000fe20000010000 */
[C---:B------:R-:W-:Y:S01]  /*5210*/  F2FP.BF16.PACK_AB R7, R229.reuse, R175 ;  /* 0x000000afe507723e */ /* 0x040fe200000010ff */
[----:B------:R-:W-:-:S06]  /*5220*/  FADD.FTZ R229, R229, R169 ;  /* 0x000000a9e5e57221 */ /* 0x000fcc0000010000 */
        /* <DEDUP_REMOVED lines=28> */
[----:B------:R-:W-:-:S13]  /*53f0*/  ISETP.GE.AND P0, PT, R4, R223, PT ;  /* 0x000000df0400720c */ /* 0x000fda0003f06270 */
        /* <DEDUP_REMOVED lines=14> */
[----:B------:R-:W-:Y:S02]  /*54e0*/  ISETP.GE.AND P0, PT, R197, c[0x0][0x1d4], PT ;  /* 0x00007500c5007a0c */ /* 0x000fe40003f06270 */
[C---:B------:R-:W-:Y:S01]  /*54f0*/  LEA R6, P4, R5.reuse, R8, 0x6 ;  /* 0x0000000805067211 */ /* 0x040fe200078830ff */
[----:B------:R-:W-:Y:S01]  /*5500*/  @!PT LDS RZ, [RZ] ;  /* 0x00000000fffff984 */ /* 0x000fe20000000800 */
[----:B------:R-:W-:Y:S01]  /*5510*/  @!PT LDS RZ, [RZ] ;  /* 0x00000000fffff984 */ /* 0x000fe20000000800 */
[----:B------:R-:W-:Y:S01]  /*5520*/  @!PT LDS RZ, [RZ] ;  /* 0x00000000fffff984 */ /* 0x000fe20000000800 */
[----:B------:R1:W-:Y:S03]  /*5530*/  LDGSTS.E.BYPASS.LTC128B.128 [R202+0xc100], [R8.64], !P3 ;  /* 0x0c10000008ca7fae */ /* 0x0003e6000d901d48 */
[----:B------:R-:W-:-:S03]  /*5540*/  LEA.HI.X R7, R5, R9, R4, 0x6, P4 ;  /* 0x0000000905077211 */ /* 0x000fc600020f3404 */
[----:B------:R1:W-:Y:S04]  /*5550*/  LDGSTS.E.BYPASS.LTC128B.128 [R202+0xe100], [R8.64+0x80], !P1 ;  /* 0x0e10008008ca7fae */ /* 0x0003e8000c901d48 */
[----:B------:R1:W-:Y:S04]  /*5560*/  LDGSTS.E.BYPASS.LTC128B.128 [R202+0x10100], [R8.64+0x100], !P0 ;  /* 0x1010010008ca7fae */ /* 0x0003e8000c101d48 */
[----:B------:R1:W-:Y:S04]  /*5570*/  LDGSTS.E.BYPASS.LTC128B.128 [R202+0xd100], [R6.64], !P3 ;  /* 0x0d10000006ca7fae */ /* 0x0003e8000d901d48 */
[----:B------:R1:W-:Y:S04]  /*5580*/  LDGSTS.E.BYPASS.LTC128B.128 [R202+0xf100], [R6.64+0x80], !P1 ;  /* 0x0f10008006ca7fae */ /* 0x0003e8000c901d48 */
[----:B------:R1:W-:Y:S02]  /*5590*/  LDGSTS.E.BYPASS.LTC128B.128 [R202+0x11100], [R6.64+0x100], !P0 ;  /* 0x1110010006ca7fae */ /* 0x0003e4000c101d48 */
.L_x_2134:
[----:B------:R-:W-:Y:S05]  /*55a0*/  BSYNC B0 ;  /* 0x0000000000007941 */ /* 0x000fea0003800000 */
.L_x_2133:
[----:B------:R-:W-:Y:S01]  /*55b0*/  @P2 IMAD.HI.U32 R4, R189, c[0x0][0x2c8], RZ ;  /* 0x0000b200bd042a27 */ /* 0x000fe200078e00ff */
[----:B------:R-:W-:Y:S01]  /*55c0*/  IADD3 R235, R3, -0x2, RZ ;  /* 0xfffffffe03eb7810 */ /* 0x000fe20007ffe0ff */
[----:B------:R-:W0:Y:S02]  /*55d0*/  LDGDEPBAR ;  /* 0x00000000000079af */ /* 0x000e240000000000 */
[----:B------:R-:W-:Y:S01]  /*55e0*/  IMAD.MOV.U32 R5, RZ, RZ, R189 ;  /* 0x000000ffff057224 */ /* 0x000fe200078e00bd */
[----:B------:R-:W-:Y:S01]  /*55f0*/  @P2 SHF.R.U32.HI R5, RZ, c[0x0][0x2cc], R4 ;  /* 0x0000b300ff052a19 */ /* 0x000fe20000011604 */
[----:B------:R-:W-:-:S02]  /*5600*/  IMAD.MOV.U32 R133, RZ, RZ, 0x1 ;  /* 0x00000001ff857424 */ /* 0x000fc400078e00ff */
[----:B------:R-:W-:Y:S01]  /*5610*/  IMAD.MOV.U32 R228, RZ, RZ, RZ ;  /* 0x000000ffffe47224 */ /* 0x000fe200078e00ff */
[----:B------:R-:W-:-:S04]  /*5620*/  IADD3 R5, R5, R185, -R184 ;  /* 0x000000b905057210 */ /* 0x000fc80007ffe8b8 */
[----:B------:R-:W-:-:S04]  /*5630*/  SHF.R.S32.HI R4, RZ, 0x1f, R5 ;  /* 0x0000001fff047819 */ /* 0x000fc80000011405 */
[----:B------:R-:W-:-:S04]  /*5640*/  LEA.HI R4, R4, R5, RZ, 0x6 ;  /* 0x0000000504047211 */ /* 0x000fc800078f30ff */
[----:B------:R-:W-:-:S04]  /*5650*/  SHF.R.S32.HI R233, RZ, 0x6, R4 ;  /* 0x00000006ffe97819 */ /* 0x000fc80000011404 */
[----:B------:R-:W-:-:S04]  /*5660*/  IMNMX R233, R223, R233, !PT ;  /* 0x000000e9dfe97217 */ /* 0x000fc80007800200 */
[----:B------:R-:W-:-:S13]  /*5670*/  ISETP.GE.AND P0, PT, R235, R233, PT ;  /* 0x000000e9eb00720c */ /* 0x000fda0003f06270 */
[----:B------:R-:W-:Y:S05]  /*5680*/  @!P0 BRA `(.L_x_2135) ;  /* 0x00002e2000008947 */ /* 0x000fea0003800000 */
[----:B------:R-:W-:Y:S01]  /*5690*/  MOV R132, R0 ;  /* 0x0000000000847202 */ /* 0x000fe20000000f00 */
[----:B------:R-:W-:Y:S01]  /*56a0*/  IMAD.MOV.U32 R236, RZ, RZ, R235 ;  /* 0x000000ffffec7224 */ /* 0x000fe200078e00eb */
[----:B------:R-:W-:Y:S01]  /*56b0*/  MOV R3, R2 ;  /* 0x0000000200037202 */ /* 0x000fe20000000f00 */
[----:B------:R-:W-:Y:S01]  /*56c0*/  IMAD.MOV.U32 R133, RZ, RZ, 0x1 ;  /* 0x00000001ff857424 */ /* 0x000fe200078e00ff */
[----:B------:R-:W-:Y:S02]  /*56d0*/  MOV R228, RZ ;  /* 0x000000ff00e47202 */ /* 0x000fe40000000f00 */
.L_x_2136:
[----:B------:R-:W-:Y:S04]  /*56e0*/  DEPBAR.LE SB0, 0x2 ;  /* 0x000080800000791a */ /* 0x000fe80000000000 */
[----:B------:R-:W-:Y:S01]  /*56f0*/  WARPSYNC 0xffffffff ;  /* 0xffffffff00007948 */ /* 0x000fe20003800000 */
[----:B------:R-:W-:Y:S01]  /*5700*/  BAR.SYNC.DEFER_BLOCKING 0x0 ;  /* 0x0000000000007b1d */ /* 0x000fe20000010000 */
[----:B------:R-:W-:Y:S01]  /*5710*/  IMAD R172, R133, 0x6000, RZ ;  /* 0x0000600085ac7824 */ /* 0x000fe200078e02ff */
[----:B------:R-:W-:Y:S02]  /*5720*/  ISETP.GE.AND P6, PT, R223, R236, PT ;  /* 0x000000ecdf00720c */ /* 0x000fe40003fc6270 */
[----:B------:R-:W-:Y:S02]  /*5730*/  IADD3 R235, R236, -0x1, RZ ;  /* 0xffffffffeceb7810 */ /* 0x000fe40007ffe0ff */
[----:B------:R-:W-:Y:S04]  /*5740*/  IADD3 R174, R182, R172, RZ ;  /* 0x000000acb6ae7210 */ /* 0x000fe80007ffe0ff */
[----:B------:R-:W-:Y:S05]  /*5750*/  IADD3 R175, R135, R174, R134 ;  /* 0x000000ae87af7210 */ /* 0x000fea0007ffe086 */
[----:B------:R-:W-:Y:S01]  /*5760*/  @!P6 SHF.R.S32.HI R29, RZ, 0x1f, R235 ;  /* 0x0000001fff1de819 */ /* 0x000fe200000114eb */
[----:B------:R-:W-:Y:S01]  /*5770*/  @!P6 IMAD.WIDE.U32 R12, R235, c[0x0][0x208], RZ ;  /* 0x00008200eb0cea25 */ /* 0x000fe200078e00ff */
[----:B------:R-:W-:Y:S02]  /*5780*/  @!P6 MOV R28, c[0x0][0x208] ;  /* 0x00008200001cea02 */ /* 0x000fe40000000f00 */
[----:B------:R-:W-:Y:S01]  /*5790*/  @!P6 MOV R2, c[0x0][0x20c] ;  /* 0x000083000002ea02 */ /* 0x000fe20000000f00 */
[----:B------:R-:W-:Y:S01]  /*57a0*/  @!P6 IMAD R29, R29, c[0x0][0x208], RZ ;  /* 0x000082001d1dea24 */ /* 0x000fe200078e02ff */
[----:B------:R-:W-:Y:S01]  /*57b0*/  @!P6 ISETP.GE.AND P3, PT, R212, c[0x0][0x1d4], PT ;  /* 0x00007500d400ea0c */ /* 0x000fe20003f66270 */
[----:B------:R-:W-:Y:S01]  /*57c0*/  @!P6 IMAD.SHL.U32 R31, R12, 0x40, RZ ;  /* 0x000000400c1fe824 */ /* 0x000fe200078e00ff */
[----:B------:R-:W-:Y:S01]  /*57d0*/  @!P6 ISETP.GE.AND P1, PT, R198, c[0x0][0x1d4], PT ;  /* 0x00007500c600ea0c */ /* 0x000fe20003f26270 */
[----:B------:R-:W-:Y:S01]  /*57e0*/  LDSM.16.M88.4 R32, [R183] ;  /* 0x00000000b720783b */ /* 0x000fe20000000200 */
[----:B------:R-:W-:Y:S02]  /*57f0*/  @!P6 IMAD R29, R235, c[0x0][0x20c], R29 ;  /* 0x00008300eb1dea24 */ /* 0x000fe400078e021d */
[----:B------:R-:W-:Y:S01]  /*5800*/  @!P6 LEA R0, P0, R28, R31, 0x5 ;  /* 0x0000001f1c00e211 */ /* 0x000fe200078028ff */
[----:B------:R-:W-:Y:S01]  /*5810*/  @!P6 IMAD R160, R228, 0x6000, R201 ;  /* 0x00006000e4a0e824 */ /* 0x000fe200078e02c9 */
[----:B------:R-:W-:Y:S02]  /*5820*/  @!P6 IADD3 R31, P5, R31, R226, RZ ;  /* 0x000000e21f1fe210 */ /* 0x000fe40007fbe0ff */
[----:B------:R-:W-:Y:S01]  /*5830*/  @!P6 IADD3 R29, R13, R29, RZ ;  /* 0x0000001d0d1de210 */ /* 0x000fe20007ffe0ff */
[----:B-1----:R-:W1:Y:S01]  /*5840*/  LDSM.16.M88.4 R8, [R174] ;  /* 0x00000000ae08783b */ /* 0x002e620000000200 */
[----:B------:R-:W-:Y:S02]  /*5850*/  @!P6 LEA R30, P4, R31, c[0x0][0x1f8], 0x1 ;  /* 0x00007e001f1eea11 */ /* 0x000fe400078808ff */
[----:B------:R-:W-:Y:S04]  /*5860*/  @!P6 SHF.L.U64.HI R29, R12, 0x6, R29 ;  /* 0x000000060c1de819 */ /* 0x000fe8000001021d */
[----:B------:R-:W-:Y:S01]  /*5870*/  @!P6 LEA.HI.X R28, R28, R29, R2, 0x5, P0 ;  /* 0x0000001d1c1ce211 */ /* 0x000fe200000f2c02 */
[----:B------:R-:W2:Y:S01]  /*5880*/  LDSM.16.M88.4 R16, [R174+0x800] ;  /* 0x00080000ae10783b */ /* 0x000ea20000000200 */
[----:B------:R-:W-:Y:S02]  /*5890*/  IADD3 R2, R135, R174, RZ ;  /* 0x000000ae87027210 */ /* 0x000fe40007ffe0ff */
[----:B------:R-:W-:Y:S02]  /*58a0*/  @!P6 IADD3.X R29, R29, R190, RZ, P5, !PT ;  /* 0x000000be1d1de210 */ /* 0x000fe40002ffe4ff */
[----:B------:R-:W-:Y:S02]  /*58b0*/  IADD3 R173, R134, R2, RZ ;  /* 0x0000000286ad7210 */ /* 0x000fe40007ffe0ff */
[----:B------:R-:W-:Y:S01]  /*58c0*/  @!P6 LEA.HI.X R31, R31, c[0x0][0x1fc], R29, 0x1, P4 ;  /* 0x00007f001f1fea11 */ /* 0x000fe200020f0c1d */
[----:B------:R-:W3:Y:S01]  /*58d0*/  LDSM.16.M88.4 R24, [R174+0x1000] ;  /* 0x00100000ae18783b */ /* 0x000ee20000000200 */
[----:B------:R-:W-:Y:S02]  /*58e0*/  @!P6 ISETP.GE.AND P0, PT, R197, c[0x0][0x1d4], PT ;  /* 0x00007500c500ea0c */ /* 0x000fe40003f06270 */
[----:B------:R-:W-:Y:S04]  /*58f0*/  @!P6 IADD3 R0, P5, R0, R226, RZ ;  /* 0x000000e20000e210 */ /* 0x000fe80007fbe0ff */
[----:B------:R-:W-:Y:S01]  /*5900*/  @!P6 LEA R162, P4, R0, c[0x0][0x1f8], 0x1 ;  /* 0x00007e0000a2ea11 */ /* 0x000fe200078808ff */
[----:B------:R-:W4:Y:S01]  /*5910*/  LDSM.16.M88.4 R136, [R174+0x1800] ;  /* 0x00180000ae88783b */ /* 0x000f220000000200 */
[----:B------:R-:W-:Y:S05]  /*5920*/  @!P6 IMAD.X R28, R28, 0x1, R190, P5 ;  /* 0x000000011c1ce824 */ /* 0x000fea00028e06be */
[----:B------:R-:W-:Y:S02]  /*5930*/  @!P6 LEA.HI.X R163, R0, c[0x0][0x1fc], R28, 0x1, P4 ;  /* 0x00007f0000a3ea11 */ /* 0x000fe400020f0c1c */
[----:B------:R-:W-:Y:S01]  /*5940*/  LDSM.16.M88.4 R140, [R180] ;  /* 0x00000000b48c783b */ /* 0x000fe20000000200 */
[----:B------:R-:W-:Y:S01]  /*5950*/  IADD3 R0, R134, R174, RZ ;  /* 0x000000ae86007210 */ /* 0x000fe20007ffe0ff */
[C---:B-1----:R-:W-:Y:S06]  /*5960*/  HMMA.16816.F32.BF16 R4, R32.reuse, R8, RZ ;  /* 0x000000082004723c */ /* 0x042fec00000418ff */
[----:B------:R-:W1:Y:S02]  /*5970*/  LDSM.16.M88.4 R144, [R2] ;  /* 0x000000000290783b */ /* 0x000e640000000200 */
[C---:B------:R-:W-:Y:S06]  /*5980*/  HMMA.16816.F32.BF16 R8, R32.reuse, R10, RZ ;  /* 0x0000000a2008723c */ /* 0x040fec00000418ff */
[----:B------:R-:W5:Y:S02]  /*5990*/  LDSM.16.M88.4 R148, [R2+0x800] ;  /* 0x000800000294783b */ /* 0x000f640000000200 */
[C---:B--2---:R-:W-:Y:S06]  /*59a0*/  HMMA.16816.F32.BF16 R12, R32.reuse, R16, RZ ;  /* 0x00000010200c723c */ /* 0x044fec00000418ff */
[----:B------:R-:W2:Y:S02]  /*59b0*/  LDSM.16.M88.4 R152, [R2+0x1000] ;  /* 0x001000000298783b */ /* 0x000ea40000000200 */
[C---:B------:R-:W-:Y:S06]  /*59c0*/  HMMA.16816.F32.BF16 R16, R32.reuse, R18, RZ ;  /* 0x000000122010723c */ /* 0x040fec00000418ff */
[----:B------:R-:W1:Y:S02]  /*59d0*/  LDSM.16.M88.4 R156, [R2+0x1800] ;  /* 0x00180000029c783b */ /* 0x000e640000000200 */
[C---:B---3--:R-:W-:Y:S06]  /*59e0*/  HMMA.16816.F32.BF16 R20, R32.reuse, R24, RZ ;  /* 0x000000182014723c */ /* 0x048fec00000418ff */
[----:B------:R-:W-:Y:S01]  /*59f0*/  @!PT LDS RZ, [RZ] ;  /* 0x00000000fffff984 */ /* 0x000fe20000000800 */
[----:B------:R-:W-:Y:S01]  /*5a00*/  @!PT LDS RZ, [RZ] ;  /* 0x00000000fffff984 */ /* 0x000fe20000000800 */
[----:B------:R-:W-:Y:S01]  /*5a10*/  @!PT LDS RZ, [RZ] ;  /* 0x00000000fffff984 */ /* 0x000fe20000000800 */
[----:B------:R4:W-:Y:S02]  /*5a20*/  @!P6 LDGSTS.E.BYPASS.LTC128B.128 [R160], [R30.64], !P3 ;  /* 0x000000001ea0efae */ /* 0x0009e4000d901d48 */
[C---:B------:R-:W-:Y:S06]  /*5a30*/  HMMA.16816.F32.BF16 R24, R32.reuse, R26, RZ ;  /* 0x0000001a2018723c */ /* 0x040fec00000418ff */
[----:B------:R4:W-:Y:S08]  /*5a40*/  @!P6 LDGSTS.E.BYPASS.LTC128B.128 [R160+0x2000], [R30.64+0x80], !P1 ;  /* 0x020000801ea0efae */ /* 0x0009f0000c901d48 */
[----:B------:R4:W-:Y:S08]  /*5a50*/  @!P6 LDGSTS.E.BYPASS.LTC128B.128 [R160+0x4000], [R30.64+0x100], !P0 ;  /* 0x040001001ea0efae */ /* 0x0009f0000c101d48 */
[----:B------:R3:W-:Y:S08]  /*5a60*/  @!P6 LDGSTS.E.BYPASS.LTC128B.128 [R160+0x1000], [R162.64], !P3 ;  /* 0x01000000a2a0efae */ /* 0x0007f0000d901d48 */
[----:B------:R3:W-:Y:S08]  /*5a70*/  @!P6 LDGSTS.E.BYPASS.LTC128B.128 [R160+0x3000], [R162.64+0x80], !P1 ;  /* 0x03000080a2a0efae */ /* 0x0007f0000c901d48 */
[----:B------:R3:W-:Y:S01]  /*5a80*/  @!P6 LDGSTS.E.BYPASS.LTC128B.128 [R160+0x5000], [R162.64+0x100], !P0 ;  /* 0x05000100a2a0efae */ /* 0x0007e2000c101d48 */
[C---:B----4-:R-:W-:Y:S07]  /*5a90*/  HMMA.16816.F32.BF16 R28, R32.reuse, R136, RZ ;  /* 0x00000088201c723c */ /* 0x050fee00000418ff */
[----:B------:R-:W-:Y:S01]  /*5aa0*/  LDSM.16.M88.4 R164, [R0] ;  /* 0x0000000000a4783b */ /* 0x000fe20000000200 */
[----:B------:R-:W-:Y:S07]  /*5ab0*/  HMMA.16816.F32.BF16 R32, R32, R138, RZ ;  /* 0x0000008a2020723c */ /* 0x000fee00000418ff */
[----:B------:R-:W0:Y:S01]  /*5ac0*/  LDGDEPBAR ;  /* 0x00000000000079af */ /* 0x000e220000000000 */
[C---:B-1----:R-:W-:Y:S07]  /*5ad0*/  HMMA.16816.F32.BF16 R4, R140.reuse, R144, R4 ;  /* 0x000000908c04723c */ /* 0x042fee0000041804 */
[----:B------:R-:W-:Y:S01]  /*5ae0*/  LDSM.16.M88.4 R168, [R0+0x800] ;  /* 0x0008000000a8783b */ /* 0x000fe20000000200 */
[C---:B------:R-:W-:Y:S07]  /*5af0*/  HMMA.16816.F32.BF16 R8, R140.reuse, R146, R8 ;  /* 0x000000928c08723c */ /* 0x040fee0000041808 */
[----:B---3--:R-:W1:Y:S01]  /*5b00*/  LDSM.16.M88.4 R160, [R179] ;  /* 0x00000000b3a0783b */ /* 0x008e620000000200 */
[C---:B-----5:R-:W-:Y:S07]  /*5b10*/  HMMA.16816.F32.BF16 R12, R140.reuse, R148, R12 ;  /* 0x000000948c0c723c */ /* 0x060fee000004180c */
[----:B------:R-:W3:Y:S01]  /*5b20*/  LDSM.16.M88.4 R136, [R0+0x1000] ;  /* 0x001000000088783b */ /* 0x000ee20000000200 */
[C---:B------:R-:W-:Y:S07]  /*5b30*/  HMMA.16816.F32.BF16 R16, R140.reuse, R150, R16 ;  /* 0x000000968c10723c */ /* 0x040fee0000041810 */
[----:B------:R-:W-:Y:S01]  /*5b40*/  LDSM.16.M88.4 R144, [R178] ;  /* 0x00000000b290783b */ /* 0x000fe20000000200 */
[C---:B--2---:R-:W-:Y:S07]  /*5b50*/  HMMA.16816.F32.BF16 R20, R140.reuse, R152, R20 ;  /* 0x000000988c14723c */ /* 0x044fee0000041814 */
[----:B------:R-:W-:Y:S01]  /*5b60*/  LDSM.16.M88.4 R148, [R173] ;  /* 0x00000000ad94783b */ /* 0x000fe20000000200 */
[C---:B------:R-:W-:Y:S07]  /*5b70*/  HMMA.16816.F32.BF16 R24, R140.reuse, R154, R24 ;  /* 0x0000009a8c18723c */ /* 0x040fee0000041818 */
[----:B------:R-:W-:Y:S01]  /*5b80*/  LDSM.16.M88.4 R152, [R173+0x800] ;  /* 0x00080000ad98783b */ /* 0x000fe20000000200 */
[C---:B------:R-:W-:Y:S08]  /*5b90*/  HMMA.16816.F32.BF16 R28, R140.reuse, R156, R28 ;  /* 0x0000009c8c1c723c */ /* 0x040ff0000004181c */
[----:B------:R-:W-:Y:S01]  /*5ba0*/  HMMA.16816.F32.BF16 R32, R140, R158, R32 ;  /* 0x0000009e8c20723c */ /* 0x000fe20000041820 */
[----:B------:R-:W2:Y:S07]  /*5bb0*/  LDSM.16.M88.4 R140, [R0+0x1800] ;  /* 0x00180000008c783b */ /* 0x000eae0000000200 */
[C---:B-1----:R-:W-:Y:S01]  /*5bc0*/  HMMA.16816.F32.BF16 R4, R160.reuse, R164, R4 ;  /* 0x000000a4a004723c */ /* 0x042fe20000041804 */
        /* <DEDUP_REMOVED lines=15> */
[----:B------:R-:W3:Y:S07]  /*5cc0*/  LDSM.16.M88.4 R148, [R174+0x3000] ;  /* 0x00300000ae94783b */ /* 0x000eee0000000200 */
[C---:B------:R-:W-:Y:S08]  /*5cd0*/  HMMA.16816.F32.BF16 R12, R144.reuse, R152, R12 ;  /* 0x00000098900c723c */ /* 0x040ff0000004180c */
[C---:B------:R-:W-:Y:S01]  /*5ce0*/  HMMA.16816.F32.BF16 R16, R144.reuse, R154, R16 ;  /* 0x0000009a9010723c */ /* 0x040fe20000041810 */
[----:B------:R-:W4:Y:S07]  /*5cf0*/  LDSM.16.M88.4 R152, [R174+0x3800] ;  /* 0x00380000ae98783b */ /* 0x000f2e0000000200 */
[C---:B-1----:R-:W-:Y:S08]  /*5d00*/  HMMA.16816.F32.BF16 R20, R144.reuse, R136, R20 ;  /* 0x000000889014723c */ /* 0x042ff00000041814 */
[C---:B------:R-:W-:Y:S01]  /*5d10*/  HMMA.16816.F32.BF16 R24, R144.reuse, R138, R24 ;  /* 0x0000008a9018723c */ /* 0x040fe20000041818 */
[----:B------:R-:W-:Y:S07]  /*5d20*/  LDSM.16.M88.4 R136, [R180+0x4000] ;  /* 0x00400000b488783b */ /* 0x000fee0000000200 */
[C---:B------:R-:W-:Y:S08]  /*5d30*/  HMMA.16816.F32.BF16 R28, R144.reuse, R156, R28 ;  /* 0x0000009c901c723c */ /* 0x040ff0000004181c */
[----:B------:R-:W-:Y:S01]  /*5d40*/  HMMA.16816.F32.BF16 R32, R144, R158, R32 ;  /* 0x0000009e9020723c */ /* 0x000fe20000041820 */
[----:B------:R-:W1:Y:S07]  /*5d50*/  LDSM.16.M88.4 R144, [R2+0x2000] ;  /* 0x002000000290783b */ /* 0x000e6e0000000200 */
[C---:B------:R-:W-:Y:S01]  /*5d60*/  HMMA.16816.F32.BF16 R4, R164.reuse, R168, R4 ;  /* 0x000000a8a404723c */ /* 0x040fe20000041804 */
[----:B------:R-:W5:Y:S07]  /*5d70*/  LDSM.16.M88.4 R156, [R2+0x2800] ;  /* 0x00280000029c783b */ /* 0x000f6e0000000200 */
[C---:B------:R-:W-:Y:S01]  /*5d80*/  HMMA.16816.F32.BF16 R8, R164.reuse, R170, R8 ;  /* 0x000000aaa408723c */ /* 0x040fe20000041808 */
[----:B------:R-:W-:Y:S07]  /*5d90*/  LDSM.16.M88.4 R168, [R0+0x5800] ;  /* 0x0058000000a8783b */ /* 0x000fee0000000200 */
        /* <DEDUP_REMOVED lines=9> */
[C---:B-1----:R-:W-:Y:S01]  /*5e30*/  HMMA.16816.F32.BF16 R4, R136.reuse, R144, R4 ;  /* 0x000000908804723c */ /* 0x042fe20000041804 */
[----:B------:R-:W-:Y:S07]  /*5e40*/  LDSM.16.M88.4 R164, [R174+0x5800] ;  /* 0x00580000aea4783b */ /* 0x000fee0000000200 */
        /* <DEDUP_REMOVED lines=14> */
[----:B------:R-:W5:Y:S07]  /*5f30*/  LDSM.16.M88.4 R160, [R175+0x2800] ;  /* 0x00280000afa0783b */ /* 0x000f6e0000000200 */
[C---:B-1----:R-:W-:Y:S08]  /*5f40*/  HMMA.16816.F32.BF16 R12, R152.reuse, R144, R12 ;  /* 0x00000090980c723c */ /* 0x042ff0000004180c */
[C---:B------:R-:W-:Y:S01]  /*5f50*/  HMMA.16816.F32.BF16 R16, R152.reuse, R146, R16 ;  /* 0x000000929810723c */ /* 0x040fe20000041810 */
[----:B------:R-:W1:Y:S07]  /*5f60*/  LDSM.16.M88.4 R144, [R175+0x3000] ;  /* 0x00300000af90783b */ /* 0x000e6e0000000200 */
[C---:B--2---:R-:W-:Y:S08]  /*5f70*/  HMMA.16816.F32.BF16 R20, R152.reuse, R140, R20 ;  /* 0x0000008c9814723c */ /* 0x044ff00000041814 */
[C---:B------:R-:W-:Y:S01]  /*5f80*/  HMMA.16816.F32.BF16 R24, R152.reuse, R142, R24 ;  /* 0x0000008e9818723c */ /* 0x040fe20000041818 */
[----:B------:R-:W2:Y:S07]  /*5f90*/  LDSM.16.M88.4 R140, [R175+0x3800] ;  /* 0x00380000af8c783b */ /* 0x000eae0000000200 */
[C---:B---3--:R-:W-:Y:S08]  /*5fa0*/  HMMA.16816.F32.BF16 R28, R152.reuse, R136, R28 ;  /* 0x00000088981c723c */ /* 0x048ff0000004181c */
[----:B------:R-:W-:Y:S01]  /*5fb0*/  HMMA.16816.F32.BF16 R32, R152, R138, R32 ;  /* 0x0000008a9820723c */ /* 0x000fe20000041820 */
[----:B------:R-:W-:Y:S07]  /*5fc0*/  LDSM.16.M88.4 R136, [R183+0x8000] ;  /* 0x00800000b788783b */ /* 0x000fee0000000200 */
[C---:B----4-:R-:W-:Y:S01]  /*5fd0*/  HMMA.16816.F32.BF16 R4, R148.reuse, R156, R4 ;  /* 0x0000009c9404723c */ /* 0x050fe20000041804 */
[----:B------:R-:W3:Y:S07]  /*5fe0*/  LDSM.16.M88.4 R152, [R174+0x4000] ;  /* 0x00400000ae98783b */ /* 0x000eee0000000200 */
[C---:B------:R-:W-:Y:S01]  /*5ff0*/  HMMA.16816.F32.BF16 R8, R148.reuse, R158, R8 ;  /* 0x0000009e9408723c */ /* 0x040fe20000041808 */
[----:B------:R-:W4:Y:S07]  /*6000*/  LDSM.16.M88.4 R156, [R174+0x4800] ;  /* 0x00480000ae9c783b */ /* 0x000f2e0000000200 */
[C---:B-----5:R-:W-:Y:S08]  /*6010*/  HMMA.16816.F32.BF16 R12, R148.reuse, R160, R12 ;  /* 0x000000a0940c723c */ /* 0x060ff0000004180c */
[C---:B------:R-:W-:Y:S01]  /*6020*/  HMMA.16816.F32.BF16 R16, R148.reuse, R162, R16 ;  /* 0x000000a29410723c */ /* 0x040fe20000041810 */
[----:B------:R-:W5:Y:S07]  /*6030*/  LDSM.16.M88.4 R160, [R174+0x5000] ;  /* 0x00500000aea0783b */ /* 0x000f6e0000000200 */
[C---:B-1----:R-:W-:Y:S08]  /*6040*/  HMMA.16816.F32.BF16 R20, R148.reuse, R144, R20 ;  /* 0x000000909414723c */ /* 0x042ff00000041814 */
[C---:B------:R-:W-:Y:S01]  /*6050*/  HMMA.16816.F32.BF16 R24, R148.reuse, R146, R24 ;  /* 0x000000929418723c */ /* 0x040fe20000041818 */
[----:B------:R-:W-:Y:S07]  /*6060*/  LDSM.16.M88.4 R144, [R2+0x4000] ;  /* 0x004000000290783b */ /* 0x000fee0000000200 */
[C---:B--2---:R-:W-:Y:S08]  /*6070*/  HMMA.16816.F32.BF16 R28, R148.reuse, R140, R28 ;  /* 0x0000008c941c723c */ /* 0x044ff0000004181c */
[----:B------:R-:W-:Y:S01]  /*6080*/  HMMA.16816.F32.BF16 R32, R148, R142, R32 ;  /* 0x0000008e9420723c */ /* 0x000fe20000041820 */
[----:B------:R-:W1:Y:S07]  /*6090*/  LDSM.16.M88.4 R140, [R180+0x8000] ;  /* 0x00800000b48c783b */ /* 0x000e6e0000000200 */
[C---:B---3--:R-:W-:Y:S01]  /*60a0*/  HMMA.16816.F32.BF16 R4, R136.reuse, R152, R4 ;  /* 0x000000988804723c */ /* 0x048fe20000041804 */
[----:B------:R-:W2:Y:S07]  /*60b0*/  LDSM.16.M88.4 R148, [R2+0x4800] ;  /* 0x004800000294783b */ /* 0x000eae0000000200 */
[C---:B------:R-:W-:Y:S01]  /*60c0*/  HMMA.16816.F32.BF16 R8, R136.reuse, R154, R8 ;  /* 0x0000009a8808723c */ /* 0x040fe20000041808 */
[----:B------:R-:W3:Y:S07]  /*60d0*/  LDSM.16.M88.4 R152, [R2+0x5000] ;  /* 0x005000000298783b */ /* 0x000eee0000000200 */
[C---:B----4-:R-:W-:Y:S08]  /*60e0*/  HMMA.16816.F32.BF16 R12, R136.reuse, R156, R12 ;  /* 0x0000009c880c723c */ /* 0x050ff0000004180c */
[C---:B------:R-:W-:Y:S01]  /*60f0*/  HMMA.16816.F32.BF16 R16, R136.reuse, R158, R16 ;  /* 0x0000009e8810723c */ /* 0x040fe20000041810 */
[----:B------:R4:W2:Y:S07]  /*6100*/  LDSM.16.M88.4 R156, [R2+0x5800] ;  /* 0x00580000029c783b */ /* 0x0008ae0000000200 */
[C---:B-----5:R-:W-:Y:S08]  /*6110*/  HMMA.16816.F32.BF16 R20, R136.reuse, R160, R20 ;  /* 0x000000a08814723c */ /* 0x060ff00000041814 */
[C---:B------:R-:W-:Y:S01]  /*6120*/  HMMA.16816.F32.BF16 R24, R136.reuse, R162, R24 ;  /* 0x000000a28818723c */ /* 0x040fe20000041818 */
[----:B------:R-:W-:Y:S07]  /*6130*/  LDSM.16.M88.4 R160, [R0+0x4000] ;  /* 0x0040000000a0783b */ /* 0x000fee0000000200 */
[C---:B------:R-:W-:Y:S04]  /*6140*/  HMMA.16816.F32.BF16 R28, R136.reuse, R164, R28 ;  /* 0x000000a4881c723c */ /* 0x040fe8000004181c */
[----:B----4-:R-:W-:Y:S04]  /*6150*/  @P2 IMAD.HI.U32 R2, R234, c[0x0][0x2c8], RZ ;  /* 0x0000b200ea022a27 */ /* 0x010fe800078e00ff */
[----:B------:R-:W-:Y:S01]  /*6160*/  HMMA.16816.F32.BF16 R32, R136, R166, R32 ;  /* 0x000000a68820723c */ /* 0x000fe20000041820 */
[----:B------:R-:W4:Y:S07]  /*6170*/  LDSM.16.M88.4 R136, [R179+0x8000] ;  /* 0x00800000b388783b */ /* 0x000f2e0000000200 */
[C---:B-1----:R-:W-:Y:S01]  /*6180*/  HMMA.16816.F32.BF16 R4, R140.reuse, R144, R4 ;  /* 0x000000908c04723c */ /* 0x042fe20000041804 */
[----:B------:R-:W1:Y:S07]  /*6190*/  LDSM.16.M88.4 R164, [R0+0x4800] ;  /* 0x0048000000a4783b */ /* 0x000e6e0000000200 */
[C---:B------:R-:W-:Y:S01]  /*61a0*/  HMMA.16816.F32.BF16 R8, R140.reuse, R146, R8 ;  /* 0x000000928c08723c */ /* 0x040fe20000041808 */
[----:B------:R5:W1:Y:S07]  /*61b0*/  LDSM.16.M88.4 R144, [R0+0x5000] ;  /* 0x005000000090783b */ /* 0x000a6e0000000200 */
[C---:B--2---:R-:W-:Y:S08]  /*61c0*/  HMMA.16816.F32.BF16 R12, R140.reuse, R148, R12 ;  /* 0x000000948c0c723c */ /* 0x044ff0000004180c */
[C---:B------:R-:W-:Y:S01]  /*61d0*/  HMMA.16816.F32.BF16 R16, R140.reuse, R150, R16 ;  /* 0x000000968c10723c */ /* 0x040fe20000041810 */
[----:B------:R-:W-:Y:S07]  /*61e0*/  LDSM.16.M88.4 R148, [R178+0x8000] ;  /* 0x00800000b294783b */ /* 0x000fee0000000200 */
[C---:B---3--:R-:W-:Y:S04]  /*61f0*/  HMMA.16816.F32.BF16 R20, R140.reuse, R152, R20 ;  /* 0x000000988c14723c */ /* 0x048fe80000041814 */
[----:B-----5:R-:W-:Y:S02]  /*6200*/  MOV R0, R234 ;  /* 0x000000ea00007202 */ /* 0x020fe40000000f00 */
[----:B------:R-:W-:Y:S02]  /*6210*/  @P2 SHF.R.U32.HI R0, RZ, c[0x0][0x2cc], R2 ;  /* 0x0000b300ff002a19 */ /* 0x000fe40000011602 */
[C---:B------:R-:W-:Y:S01]  /*6220*/  HMMA.16816.F32.BF16 R24, R140.reuse, R154, R24 ;  /* 0x0000009a8c18723c */ /* 0x040fe20000041818 */
[----:B------:R-:W2:Y:S07]  /*6230*/  LDSM.16.M88.4 R152, [R173+0x4000] ;  /* 0x00400000ad98783b */ /* 0x000eae0000000200 */
[C---:B------:R-:W-:Y:S01]  /*6240*/  HMMA.16816.F32.BF16 R28, R140.reuse, R156, R28 ;  /* 0x0000009c8c1c723c */ /* 0x040fe2000004181c */
[----:B------:R-:W-:Y:S07]  /*6250*/  SHFL.IDX PT, R2, R0, RZ, 0x1c1f ;  /* 0x001c1fff00027589 */ /* 0x000fee00000e0000 */
[----:B------:R-:W-:Y:S01]  /*6260*/  HMMA.16816.F32.BF16 R32, R140, R158, R32 ;  /* 0x0000009e8c20723c */ /* 0x000fe20000041820 */
[----:B------:R-:W3:Y:S07]  /*6270*/  LDSM.16.M88.4 R140, [R175+0x4800] ;  /* 0x00480000af8c783b */ /* 0x000eee0000000200 */
[C---:B----4-:R-:W-:Y:S01]  /*6280*/  HMMA.16816.F32.BF16 R4, R136.reuse, R160, R4 ;  /* 0x000000a08804723c */ /* 0x050fe20000041804 */
[----:B------:R-:W4:Y:S07]  /*6290*/  SHFL.IDX PT, R0, R0, 0x1, 0x1c1f ;  /* 0x003c1f0000007f89 */ /* 0x000f2e00000e0000 */
[C---:B------:R-:W-:Y:S08]  /*62a0*/  HMMA.16816.F32.BF16 R8, R136.reuse, R162, R8 ;  /* 0x000000a28808723c */ /* 0x040ff00000041808 */
[C---:B-1----:R-:W-:Y:S08]  /*62b0*/  HMMA.16816.F32.BF16 R12, R136.reuse, R164, R12 ;  /* 0x000000a4880c723c */ /* 0x042ff0000004180c */
[C---:B------:R-:W-:Y:S08]  /*62c0*/  HMMA.16816.F32.BF16 R16, R136.reuse, R166, R16 ;  /* 0x000000a68810723c */ /* 0x040ff00000041810 */
[C---:B------:R-:W-:Y:S07]  /*62d0*/  HMMA.16816.F32.BF16 R20, R136.reuse, R144, R20 ;  /* 0x000000908814723c */ /* 0x040fee0000041814 */
[----:B------:R-:W-:Y:S01]  /*62e0*/  IMAD.MOV.U32 R144, RZ, RZ, 0x1 ;  /* 0x00000001ff907424 */ /* 0x000fe200078e00ff */
[C---:B------:R-:W-:Y:S08]  /*62f0*/  HMMA.16816.F32.BF16 R24, R136.reuse, R146, R24 ;  /* 0x000000928818723c */ /* 0x040ff00000041818 */
[C---:B------:R-:W-:Y:S08]  /*6300*/  HMMA.16816.F32.BF16 R28, R136.reuse, R168, R28 ;  /* 0x000000a8881c723c */ /* 0x040ff0000004181c */
[----:B------:R-:W-:Y:S01]  /*6310*/  HMMA.16816.F32.BF16 R32, R136, R170, R32 ;  /* 0x000000aa8820723c */ /* 0x000fe20000041820 */
[----:B------:R-:W1:Y:S07]  /*6320*/  LDSM.16.M88.4 R136, [R175+0x5000] ;  /* 0x00500000af88783b */ /* 0x000e6e0000000200 */
[C---:B--2---:R-:W-:Y:S07]  /*6330*/  HMMA.16816.F32.BF16 R4, R148.reuse, R152, R4 ;  /* 0x000000989404723c */ /* 0x044fee0000041804 */
[----:B------:R-:W-:Y:S01]  /*6340*/  IMAD R152, R236, -0x40, R144 ;  /* 0xffffffc0ec987824 */ /* 0x000fe200078e0290 */
[C---:B------:R-:W-:Y:S01]  /*6350*/  HMMA.16816.F32.BF16 R8, R148.reuse, R154, R8 ;  /* 0x0000009a9408723c */ /* 0x040fe20000041808 */
[----:B------:R-:W2:Y:S01]  /*6360*/  LDSM.16.M88.4 R144, [R175+0x5800] ;  /* 0x00580000af90783b */ /* 0x000ea20000000200 */
[----:B------:R-:W-:Y:S04]  /*6370*/  DEPBAR.LE SB0, 0x2 ;  /* 0x000080800000791a */ /* 0x000fe80000000000 */
[----:B------:R-:W-:Y:S02]  /*6380*/  IADD3 R152, R185, R152, -R203 ;  /* 0x00000098b9987210 */ /* 0x000fe40007ffe8cb */
[C---:B---3--:R-:W-:Y:S01]  /*6390*/  HMMA.16816.F32.BF16 R12, R148.reuse, R140, R12 ;  /* 0x0000008c940c723c */ /* 0x048fe2000004180c */
[----:B------:R-:W-:Y:S04]  /*63a0*/  BAR.SYNC.DEFER_BLOCKING 0x0 ;  /* 0x0000000000007b1d */ /* 0x000fe80000010000 */
[----:B------:R-:W-:Y:S03]  /*63b0*/  IADD3 R152, R152, -R184, RZ ;  /* 0x800000b898987210 */ /* 0x000fe60007ffe0ff */
[C---:B------:R-:W-:Y:S04]  /*63c0*/  HMMA.16816.F32.BF16 R16, R148.reuse, R142, R16 ;  /* 0x0000008e9410723c */ /* 0x040fe80000041810 */
[C---:B------:R-:W-:Y:S02]  /*63d0*/  IADD3 R2, R152.reuse, R2, RZ ;  /* 0x0000000298027210 */ /* 0x040fe40007ffe0ff */
[----:B----4-:R-:W-:Y:S02]  /*63e0*/  IADD3 R0, R152, R0, RZ ;  /* 0x0000000098007210 */ /* 0x010fe40007ffe0ff */
[C---:B------:R-:W-:Y:S01]  /*63f0*/  ISETP.GT.AND P4, PT, R2.reuse, RZ, PT ;  /* 0x000000ff0200720c */ /* 0x040fe20003f84270 */
[C---:B-1----:R-:W-:Y:S03]  /*6400*/  HMMA.16816.F32.BF16 R20, R148.reuse, R136, R20 ;  /* 0x000000889414723c */ /* 0x042fe60000041814 */
[----:B------:R-:W-:Y:S02]  /*6410*/  ISETP.GT.AND P3, PT, R2, 0x1, PT ;  /* 0x000000010200780c */ /* 0x000fe40003f64270 */
[----:B------:R-:W-:Y:S02]  /*6420*/  FSEL R4, R4, -INF , P4 ;  /* 0xff80000004047808 */ /* 0x000fe40002000000 */
[----:B------:R-:W-:Y:S01]  /*6430*/  ISETP.GT.AND P4, PT, R2, 0x8, PT ;  /* 0x000000080200780c */ /* 0x000fe20003f84270 */
[C---:B------:R-:W-:Y:S03]  /*6440*/  HMMA.16816.F32.BF16 R24, R148.reuse, R138, R24 ;  /* 0x0000008a9418723c */ /* 0x040fe60000041818 */
[----:B------:R-:W-:Y:S02]  /*6450*/  ISETP.GT.AND P1, PT, R0, RZ, PT ;  /* 0x000000ff0000720c */ /* 0x000fe40003f24270 */
[----:B------:R-:W-:Y:S02]  /*6460*/  FSEL R8, R8, -INF , P4 ;  /* 0xff80000008087808 */ /* 0x000fe40002000000 */
[----:B------:R-:W-:Y:S01]  /*6470*/  FMNMX.FTZ R136, R4, R3, !PT ;  /* 0x0000000304887209 */ /* 0x000fe20007810000 */
[C---:B--2---:R-:W-:Y:S03]  /*6480*/  HMMA.16816.F32.BF16 R28, R148.reuse, R144, R28 ;  /* 0x00000090941c723c */ /* 0x044fe6000004181c */
[C---:B------:R-:W-:Y:S02]  /*6490*/  ISETP.GT.AND P4, PT, R2.reuse, 0x10, PT ;  /* 0x000000100200780c */ /* 0x040fe40003f84270 */
[----:B------:R-:W-:Y:S02]  /*64a0*/  FSEL R5, R5, -INF , P3 ;  /* 0xff80000005057808 */ /* 0x000fe40001800000 */
[----:B------:R-:W-:Y:S01]  /*64b0*/  ISETP.GT.AND P3, PT, R2, 0x9, PT ;  /* 0x000000090200780c */ /* 0x000fe20003f64270 */
[----:B------:R-:W-:Y:S03]  /*64c0*/  HMMA.16816.F32.BF16 R32, R148, R146, R32 ;  /* 0x000000929420723c */ /* 0x000fe60000041820 */
[----:B------:R-:W-:Y:S02]  /*64d0*/  ISETP.GT.AND P0, PT, R0, 0x1, PT ;  /* 0x000000010000780c */ /* 0x000fe40003f04270 */
[----:B------:R-:W-:Y:S02]  /*64e0*/  FSEL R162, R12, -INF , P4 ;  /* 0xff8000000ca27808 */ /* 0x000fe40002000000 */
[----:B------:R-:W-:Y:S01]  /*64f0*/  FMNMX.FTZ R12, R5, R136, !PT ;  /* 0x00000088050c7209 */ /* 0x000fe20007810000 */
[----:B------:R-:W-:Y:S01]  /*6500*/  IMAD.IADD R150, R177, 0x1, R172 ;  /* 0x00000001b1967824 */ /* 0x000fe200078e02ac */
        /* <DEDUP_REMOVED lines=8> */
[----:B------:R-:W-:Y:S02]  /*6590*/  ISETP.GT.AND P1, PT, R0, 0x8, PT ;  /* 0x000000080000780c */ /* 0x000fe40003f24270 */
[----:B------:R-:W-:Y:S02]  /*65a0*/  FSEL R164, R16, -INF , P4 ;  /* 0xff80000010a47808 */ /* 0x000fe40002000000 */
[----:B------:R-:W-:Y:S02]  /*65b0*/  ISETP.GT.AND P3, PT, R2, 0x19, PT ;  /* 0x000000190200780c */ /* 0x000fe40003f64270 */
        /* <DEDUP_REMOVED lines=8> */
[----:B------:R-:W-:Y:S02]  /*6640*/  FMNMX.FTZ R12, R164, R12, !PT ;  /* 0x0000000ca40c7209 */ /* 0x000fe40007810000 */
[----:B------:R-:W-:Y:S02]  /*6650*/  FSEL R166, R14, -INF , P1 ;  /* 0xff8000000ea67808 */ /* 0x000fe40000800000 */
[----:B------:R-:W-:Y:S02]  /*6660*/  FSEL R239, R20, -INF , P4 ;  /* 0xff80000014ef7808 */ /* 0x000fe40002000000 */
[----:B------:R-:W-:Y:S02]  /*6670*/  FSEL R11, R11, -INF , P0 ;  /* 0xff8000000b0b7808 */ /* 0x000fe40000000000 */
[C---:B------:R-:W-:Y:S02]  /*6680*/  ISETP.GT.AND P0, PT, R0.reuse, 0x11, PT ;  /* 0x000000110000780c */ /* 0x040fe40003f04270 */
[----:B------:R-:W-:Y:S02]  /*6690*/  ISETP.GT.AND P1, PT, R0, 0x18, PT ;  /* 0x000000180000780c */ /* 0x000fe40003f24270 */
[----:B------:R-:W-:Y:S02]  /*66a0*/  ISETP.GT.AND P3, PT, R2, 0x21, PT ;  /* 0x000000210200780c */ /* 0x000fe40003f64270 */
[----:B------:R-:W-:Y:S02]  /*66b0*/  FMNMX.FTZ R13, R7, R13, !PT ;  /* 0x0000000d070d7209 */ /* 0x000fe40007810000 */
[----:B------:R-:W-:Y:S02]  /*66c0*/  FMNMX.FTZ R12, R165, R12, !PT ;  /* 0x0000000ca50c7209 */ /* 0x000fe40007810000 */
[----:B------:R-:W-:Y:S02]  /*66d0*/  FSEL R167, R15, -INF , P0 ;  /* 0xff8000000fa77808 */ /* 0x000fe40000000000 */
[----:B------:R-:W-:Y:S02]  /*66e0*/  FSEL R238, R21, -INF , P3 ;  /* 0xff80000015ee7808 */ /* 0x000fe40001800000 */
[----:B------:R-:W-:Y:S02]  /*66f0*/  ISETP.GT.AND P0, PT, R0, 0x19, PT ;  /* 0x000000190000780c */ /* 0x000fe40003f04270 */
[----:B------:R-:W-:Y:S02]  /*6700*/  FSEL R168, R18, -INF , P1 ;  /* 0xff80000012a87808 */ /* 0x000fe40000800000 */
[----:B------:R-:W-:Y:S02]  /*6710*/  FMNMX.FTZ R13, R10, R13, !PT ;  /* 0x0000000d0a0d7209 */ /* 0x000fe40007810000 */
[----:B------:R-:W-:Y:S02]  /*6720*/  FMNMX.FTZ R12, R239, R12, !PT ;  /* 0x0000000cef0c7209 */ /* 0x000fe40007810000 */
[C---:B------:R-:W-:Y:S02]  /*6730*/  ISETP.GT.AND P1, PT, R2.reuse, 0x28, PT ;  /* 0x000000280200780c */ /* 0x040fe40003f24270 */
[C---:B------:R-:W-:Y:S02]  /*6740*/  ISETP.GT.AND P6, PT, R2.reuse, 0x30, PT ;  /* 0x000000300200780c */ /* 0x040fe40003fc4270 */
[----:B------:R-:W-:Y:S02]  /*6750*/  FSEL R169, R19, -INF , P0 ;  /* 0xff80000013a97808 */ /* 0x000fe40000000000 */
[C---:B------:R-:W-:Y:S02]  /*6760*/  ISETP.GT.AND P5, PT, R2.reuse, 0x31, PT ;  /* 0x000000310200780c */ /* 0x040fe40003fa4270 */
[C---:B------:R-:W-:Y:S02]  /*6770*/  ISETP.GT.AND P4, PT, R2.reuse, 0x38, PT ;  /* 0x000000380200780c */ /* 0x040fe40003f84270 */
[----:B------:R-:W-:Y:S02]  /*6780*/  ISETP.GT.AND P3, PT, R2, 0x39, PT ;  /* 0x000000390200780c */ /* 0x000fe40003f64270 */
[----:B------:R-:W-:Y:S02]  /*6790*/  FSEL R237, R24, -INF , P1 ;  /* 0xff80000018ed7808 */ /* 0x000fe40000800000 */
[----:B------:R-:W-:Y:S02]  /*67a0*/  ISETP.GT.AND P0, PT, R2, 0x29, PT ;  /* 0x000000290200780c */ /* 0x000fe40003f04270 */
[----:B------:R-:W-:Y:S02]  /*67b0*/  FMNMX.FTZ R2, R11, R13, !PT ;  /* 0x0000000d0b027209 */ /* 0x000fe40007810000 */
[----:B------:R-:W-:Y:S02]  /*67c0*/  FMNMX.FTZ R12, R238, R12, !PT ;  /* 0x0000000cee0c7209 */ /* 0x000fe40007810000 */
[----:B------:R-:W-:Y:S02]  /*67d0*/  FSEL R175, R25, -INF , P0 ;  /* 0xff80000019af7808 */ /* 0x000fe40000000000 */
        /* <DEDUP_REMOVED lines=13> */
[C---:B------:R-:W-:Y:S02]  /*68b0*/  ISETP.GT.AND P0, PT, R0.reuse, 0x21, PT ;  /* 0x000000210000780c */ /* 0x040fe40003f04270 */
[----:B------:R-:W-:Y:S02]  /*68c0*/  FSEL R145, R33, -INF , P3 ;  /* 0xff80000021917808 */ /* 0x000fe40001800000 */
[----:B------:R-:W-:Y:S02]  /*68d0*/  FMNMX.FTZ R2, R147, R2, !PT ;  /* 0x0000000293027209 */ /* 0x000fe40007810000 */
[----:B------:R-:W-:Y:S02]  /*68e0*/  FSEL R173, R23, -INF , P0 ;  /* 0xff80000017ad7808 */ /* 0x000fe40000000000 */
[----:B------:R-:W-:Y:S02]  /*68f0*/  ISETP.GT.AND P0, PT, R0, 0x28, PT ;  /* 0x000000280000780c */ /* 0x000fe40003f04270 */
[----:B------:R-:W-:Y:S02]  /*6900*/  FMNMX.FTZ R13, R174, R13, !PT ;  /* 0x0000000dae0d7209 */ /* 0x000fe40007810000 */
[----:B------:R-:W-:Y:S02]  /*6910*/  FMNMX.FTZ R2, R145, R2, !PT ;  /* 0x0000000291027209 */ /* 0x000fe40007810000 */
[----:B------:R-:W-:Y:S02]  /*6920*/  ISETP.GT.AND P1, PT, R0, 0x29, PT ;  /* 0x000000290000780c */ /* 0x000fe40003f24270 */
[----:B------:R-:W-:Y:S01]  /*6930*/  FSEL R171, R26, -INF , P0 ;  /* 0xff8000001aab7808 */ /* 0x000fe20000000000 */
[----:B------:R-:W1:Y:S01]  /*6940*/  SHFL.BFLY PT, R12, R2, 0x2, 0x1f ;  /* 0x0c401f00020c7f89 */ /* 0x000e6200000e0000 */
[----:B------:R-:W-:Y:S02]  /*6950*/  FMNMX.FTZ R13, R173, R13, !PT ;  /* 0x0000000dad0d7209 */ /* 0x000fe40007810000 */
        /* <DEDUP_REMOVED lines=12> */
[----:B------:R-:W-:Y:S02]  /*6a20*/  FMNMX.FTZ R0, R142, R13, !PT ;  /* 0x0000000d8e007209 */ /* 0x000fe40007810000 */
[----:B------:R-:W-:Y:S02]  /*6a30*/  FSEL R141, R35, -INF , P0 ;  /* 0xff800000238d7808 */ /* 0x000fe40000000000 */
[----:B-1----:R-:W-:Y:S02]  /*6a40*/  FMNMX.FTZ R13, R2, R12, !PT ;  /* 0x0000000c020d7209 */ /* 0x002fe40007810000 */
[----:B------:R-:W-:Y:S02]  /*6a50*/  FMNMX.FTZ R0, R141, R0, !PT ;  /* 0x000000008d007209 */ /* 0x000fe40007810000 */
[C---:B------:R-:W-:Y:S01]  /*6a60*/  IADD3 R149, R181.reuse, R150, RZ ;  /* 0x00000096b5957210 */ /* 0x040fe20007ffe0ff */
        /* <DEDUP_REMOVED lines=8> */
[----:B------:R-:W-:Y:S01]  /*6af0*/  FMUL.FTZ R146, R2, c[0x0][0x2d0] ;  /* 0x0000b40002927a20 */ /* 0x000fe20000410000 */
[----:B--2---:R-:W-:Y:S04]  /*6b00*/  FMNMX.FTZ R12, R0, R12, !PT ;  /* 0x0000000c000c7209 */ /* 0x004fe80007810000 */
[----:B------:R-:W-:Y:S01]  /*6b10*/  FSEL R146, R146, RZ, P1 ;  /* 0x000000ff92927208 */ /* 0x000fe20000800000 */
[----:B------:R-:W1:Y:S04]  /*6b20*/  SHFL.BFLY PT, R0, R12, 0x1, 0x1f ;  /* 0x0c201f000c007f89 */ /* 0x000e6800000e0000 */
[--C-:B------:R-:W-:Y:S01]  /*6b30*/  FFMA.FTZ R158, R5, c[0x0][0x2d0], -R146.reuse ;  /* 0x0000b400059e7a23 */ /* 0x100fe20000010892 */
[----:B------:R-:W-:Y:S01]  /*6b40*/  FSEL R5, R2, RZ, P1 ;  /* 0x000000ff02057208 */ /* 0x000fe20000800000 */
[--C-:B------:R-:W-:Y:S02]  /*6b50*/  FFMA.FTZ R159, R4, c[0x0][0x2d0], -R146.reuse ;  /* 0x0000b400049f7a23 */ /* 0x100fe40000010892 */
[--C-:B------:R-:W-:Y:S02]  /*6b60*/  FFMA.FTZ R157, R8, c[0x0][0x2d0], -R146.reuse ;  /* 0x0000b400089d7a23 */ /* 0x100fe40000010892 */
[----:B------:R-:W-:Y:S01]  /*6b70*/  FADD.FTZ R3, -R5, R3 ;  /* 0x0000000305037221 */ /* 0x000fe20000010100 */
        /* <DEDUP_REMOVED lines=10> */
[--C-:B------:R-:W-:Y:S01]  /*6c20*/  FFMA.FTZ R239, R147, c[0x0][0x2d0], -R146.reuse ;  /* 0x0000b40093ef7a23 */ /* 0x100fe20000010892 */
[----:B------:R-:W1:Y:S01]  /*6c30*/  LDSM.16.MT88.4 R12, [R150] ;  /* 0x00000000960c783b */ /* 0x000e620000004200 */
[--C-:B------:R-:W-:Y:S01]  /*6c40*/  FFMA.FTZ R238, R238, c[0x0][0x2d0], -R146.reuse ;  /* 0x0000b400eeee7a23 */ /* 0x100fe20000010892 */
[C---:B------:R-:W-:Y:S01]  /*6c50*/  FSETP.NEU.FTZ.AND P0, PT, R0.reuse, -INF , PT ;  /* 0xff8000000000780b */ /* 0x040fe20003f1d000 */
[C---:B------:R-:W-:Y:S01]  /*6c60*/  FMUL.FTZ R140, R0.reuse, c[0x0][0x2d0] ;  /* 0x0000b400008c7a20 */ /* 0x040fe20000410000 */
[----:B------:R-:W-:Y:S01]  /*6c70*/  MUFU.EX2 R157, R157 ;  /* 0x0000009d009d7308 */ /* 0x000fe20000000800 */
[--C-:B------:R-:W-:Y:S01]  /*6c80*/  FFMA.FTZ R237, R237, c[0x0][0x2d0], -R146.reuse ;  /* 0x0000b400eded7a23 */ /* 0x100fe20000010892 */
[----:B------:R-:W-:Y:S01]  /*6c90*/  FSEL R4, R0, RZ, P0 ;  /* 0x000000ff00047208 */ /* 0x000fe20000000000 */
[--C-:B------:R-:W-:Y:S01]  /*6ca0*/  FFMA.FTZ R175, R175, c[0x0][0x2d0], -R146.reuse ;  /* 0x0000b400afaf7a23 */ /* 0x100fe20000010892 */
[----:B------:R-:W-:Y:S01]  /*6cb0*/  FSEL R140, R140, RZ, P0 ;  /* 0x000000ff8c8c7208 */ /* 0x000fe20000000000 */
[----:B------:R-:W-:Y:S02]  /*6cc0*/  FFMA.FTZ R161, R161, c[0x0][0x2d0], -R146 ;  /* 0x0000b400a1a17a23 */ /* 0x000fe40000010892 */
[----:B------:R-:W-:Y:S02]  /*6cd0*/  FADD.FTZ R4, -R4, R132 ;  /* 0x0000008404047221 */ /* 0x000fe40000010100 */
[--C-:B------:R-:W-:Y:S01]  /*6ce0*/  FFMA.FTZ R155, R6, c[0x0][0x2d0], -R140.reuse ;  /* 0x0000b400069b7a23 */ /* 0x100fe2000001088c */
[----:B------:R3:W4:Y:S01]  /*6cf0*/  MUFU.EX2 R132, R3 ;  /* 0x0000000300847308 */ /* 0x0007220000000800 */
[--C-:B------:R-:W-:Y:S02]  /*6d00*/  FFMA.FTZ R154, R7, c[0x0][0x2d0], -R140.reuse ;  /* 0x0000b400079a7a23 */ /* 0x100fe4000001088c */
[--C-:B------:R-:W-:Y:S01]  /*6d10*/  FFMA.FTZ R153, R10, c[0x0][0x2d0], -R140.reuse ;  /* 0x0000b4000a997a23 */ /* 0x100fe2000001088c */
[----:B--2---:R-:W-:Y:S01]  /*6d20*/  F2FP.BF16.PACK_AB R136, R158, R159 ;  /* 0x0000009f9e88723e */ /* 0x004fe200000010ff */
[--C-:B------:R-:W-:Y:S02]  /*6d30*/  FFMA.FTZ R152, R11, c[0x0][0x2d0], -R140.reuse ;  /* 0x0000b4000b987a23 */ /* 0x100fe4000001088c */
[--C-:B------:R-:W-:Y:S02]  /*6d40*/  FFMA.FTZ R241, R144, c[0x0][0x2d0], -R140.reuse ;  /* 0x0000b40090f17a23 */ /* 0x100fe4000001088c */
[--C-:B------:R-:W-:Y:S01]  /*6d50*/  FFMA.FTZ R242, R143, c[0x0][0x2d0], -R140.reuse ;  /* 0x0000b4008ff27a23 */ /* 0x100fe2000001088c */
[----:B------:R-:W2:Y:S01]  /*6d60*/  MUFU.EX2 R156, R156 ;  /* 0x0000009c009c7308 */ /* 0x000ea20000000800 */
        /* <DEDUP_REMOVED lines=8> */
[----:B---3--:R-:W-:Y:S02]  /*6df0*/  FMUL.FTZ R3, R4, c[0x0][0x2d0] ;  /* 0x0000b40004037a20 */ /* 0x008fe40000410000 */
[C---:B----4-:R-:W-:Y:S02]  /*6e00*/  FMUL.FTZ R4, R132.reuse, R128 ;  /* 0x0000008084047220 */ /* 0x050fe40000410000 */
[C---:B------:R-:W-:Y:S01]  /*6e10*/  FMUL.FTZ R5, R132.reuse, R129 ;  /* 0x0000008184057220 */ /* 0x040fe20000410000 */
[----:B------:R-:W3:Y:S01]  /*6e20*/  MUFU.EX2 R154, R154 ;  /* 0x0000009a009a7308 */ /* 0x000ee20000000800 */
        /* <DEDUP_REMOVED lines=28> */
[----:B--2---:R-:W-:Y:S01]  /*6ff0*/  F2FP.BF16.PACK_AB R139, R152, R153 ;  /* 0x00000099988b723e */ /* 0x004fe200000010ff */
[C---:B------:R-:W-:Y:S02]  /*7000*/  FMUL.FTZ R64, R132.reuse, R64 ;  /* 0x0000004084407220 */ /* 0x040fe40000410000 */
[C---:B------:R-:W-:Y:S02]  /*7010*/  FMUL.FTZ R65, R132.reuse, R65 ;  /* 0x0000004184417220 */ /* 0x040fe40000410000 */
[C---:B------:R-:W-:Y:S01]  /*7020*/  FMUL.FTZ R68, R132.reuse, R68 ;  /* 0x0000004484447220 */ /* 0x040fe20000410000 */
[----:B------:R-:W2:Y:S01]  /*7030*/  MUFU.EX2 R163, R163 ;  /* 0x000000a300a37308 */ /* 0x000ea20000000800 */
[C---:B------:R-:W-:Y:S02]  /*7040*/  FMUL.FTZ R69, R132.reuse, R69 ;  /* 0x0000004584457220 */ /* 0x040fe40000410000 */
[C---:B------:R-:W-:Y:S02]  /*7050*/  FMUL.FTZ R72, R132.reuse, R72 ;  /* 0x0000004884487220 */ /* 0x040fe40000410000 */
[C---:B---3--:R-:W-:Y:S02]  /*7060*/  FMUL.FTZ R6, R3.reuse, R130 ;  /* 0x0000008203067220 */ /* 0x048fe40000410000 */
[C---:B------:R-:W-:Y:S02]  /*7070*/  FMUL.FTZ R7, R3.reuse, R131 ;  /* 0x0000008303077220 */ /* 0x040fe40000410000 */
[----:B------:R-:W-:Y:S01]  /*7080*/  LDSM.16.MT88.4 R128, [R149+0x2800] ;  /* 0x002800009580783b */ /* 0x000fe20000004200 */
[C---:B------:R-:W-:Y:S01]  /*7090*/  FMUL.FTZ R10, R3.reuse, R126 ;  /* 0x0000007e030a7220 */ /* 0x040fe20000410000 */
[----:B------:R-:W-:Y:S01]  /*70a0*/  MUFU.EX2 R164, R164 ;  /* 0x000000a400a47308 */ /* 0x000fe20000000800 */
[C---:B------:R-:W-:Y:S02]  /*70b0*/  FMUL.FTZ R11, R3.reuse, R127 ;  /* 0x0000007f030b7220 */ /* 0x040fe40000410000 */
[C---:B-1----:R-:W-:Y:S03]  /*70c0*/  HMMA.16816.F32.BF16 R4, R136.reuse, R12, R4 ;  /* 0x0000000c8804723c */ /* 0x042fe60000041804 */
[----:B------:R-:W-:Y:S02]  /*70d0*/  LDSM.16.MT88.4 R124, [R150+0x2800] ;  /* 0x00280000967c783b */ /* 0x000fe40000004200 */
[C---:B------:R-:W-:Y:S02]  /*70e0*/  FMUL.FTZ R18, R3.reuse, R106 ;  /* 0x0000006a03127220 */ /* 0x040fe40000410000 */
[C---:B------:R-:W-:Y:S01]  /*70f0*/  FMUL.FTZ R12, R132.reuse, R100 ;  /* 0x00000064840c7220 */ /* 0x040fe20000410000 */
[C---:B------:R-:W-:Y:S01]  /*7100*/  HMMA.16816.F32.BF16 R8, R136.reuse, R14, R8 ;  /* 0x0000000e8808723c */ /* 0x040fe20000041808 */
[----:B------:R-:W1:Y:S03]  /*7110*/  MUFU.EX2 R165, R165 ;  /* 0x000000a500a57308 */ /* 0x000e660000000800 */
[C---:B------:R-:W-:Y:S02]  /*7120*/  FMUL.FTZ R13, R132.reuse, R101 ;  /* 0x00000065840d7220 */ /* 0x040fe40000410000 */
[C---:B------:R-:W-:Y:S02]  /*7130*/  FMUL.FTZ R19, R3.reuse, R107 ;  /* 0x0000006b03137220 */ /* 0x040fe40000410000 */
[C---:B------:R-:W-:Y:S01]  /*7140*/  FMUL.FTZ R14, R3.reuse, R102 ;  /* 0x00000066030e7220 */ /* 0x040fe20000410000 */
[----:B------:R-:W-:Y:S02]  /*7150*/  LDSM.16.MT88.4 R104, [R150+0x2000] ;  /* 0x002000009668783b */ /* 0x000fe40000004200 */
[----:B------:R-:W-:Y:S01]  /*7160*/  MUFU.EX2 R166, R166 ;  /* 0x000000a600a67308 */ /* 0x000fe20000000800 */
[C---:B------:R-:W-:Y:S02]  /*7170*/  FMUL.FTZ R15, R3.reuse, R103 ;  /* 0x00000067030f7220 */ /* 0x040fe40000410000 */
[C---:B------:R-:W-:Y:S02]  /*7180*/  FMUL.FTZ R26, R3.reuse, R114 ;  /* 0x00000072031a7220 */ /* 0x040fe40000410000 */
[C---:B------:R-:W-:Y:S01]  /*7190*/  FMUL.FTZ R27, R3.reuse, R115 ;  /* 0x00000073031b7220 */ /* 0x040fe20000410000 */
[----:B------:R-:W3:Y:S01]  /*71a0*/  LDSM.16.MT88.4 R100, [R151] ;  /* 0x000000009764783b */ /* 0x000ee20000004200 */
[C---:B------:R-:W-:Y:S01]  /*71b0*/  FMUL.FTZ R34, R3.reuse, R122 ;  /* 0x0000007a03227220 */ /* 0x040fe20000410000 */
[C---:B------:R-:W-:Y:S02]  /*71c0*/  HMMA.16816.F32.BF16 R12, R136.reuse, R20, R12 ;  /* 0x00000014880c723c */ /* 0x040fe4000004180c */
[----:B------:R-:W4:Y:S01]  /*71d0*/  MUFU.EX2 R167, R167 ;  /* 0x000000a700a77308 */ /* 0x000f220000000800 */
[C---:B------:R-:W-:Y:S02]  /*71e0*/  FMUL.FTZ R35, R3.reuse, R123 ;  /* 0x0000007b03237220 */ /* 0x040fe40000410000 */
[C---:B------:R-:W-:Y:S01]  /*71f0*/  FMUL.FTZ R38, R3.reuse, R38 ;  /* 0x0000002603267220 */ /* 0x040fe20000410000 */
[----:B------:R-:W-:Y:S01]  /*7200*/  LDSM.16.MT88.4 R112, [R150+0x800] ;  /* 0x000800009670783b */ /* 0x000fe20000004200 */
[C---:B------:R-:W-:Y:S01]  /*7210*/  FMUL.FTZ R20, R132.reuse, R108 ;  /* 0x0000006c84147220 */ /* 0x040fe20000410000 */
[C---:B------:R-:W-:Y:S04]  /*7220*/  HMMA.16816.F32.BF16 R16, R136.reuse, R22, R16 ;  /* 0x000000168810723c */ /* 0x040fe80000041810 */
[C---:B------:R-:W-:Y:S01]  /*7230*/  FMUL.FTZ R21, R132.reuse, R109 ;  /* 0x0000006d84157220 */ /* 0x040fe20000410000 */
[----:B------:R-:W-:Y:S01]  /*7240*/  MUFU.EX2 R168, R168 ;  /* 0x000000a800a87308 */ /* 0x000fe20000000800 */
[C---:B------:R-:W-:Y:S01]  /*7250*/  FMUL.FTZ R39, R3.reuse, R39 ;  /* 0x0000002703277220 */ /* 0x040fe20000410000 */
[----:B------:R-:W-:Y:S01]  /*7260*/  LDSM.16.MT88.4 R120, [R151+0x800] ;  /* 0x000800009778783b */ /* 0x000fe20000004200 */
[C---:B------:R-:W-:Y:S04]  /*7270*/  FMUL.FTZ R22, R3.reuse, R110 ;  /* 0x0000006e03167220 */ /* 0x040fe80000410000 */
[C---:B------:R-:W-:Y:S02]  /*7280*/  FMUL.FTZ R23, R3.reuse, R111 ;  /* 0x0000006f03177220 */ /* 0x040fe40000410000 */
[C---:B------:R-:W-:Y:S01]  /*7290*/  FMUL.FTZ R42, R3.reuse, R42 ;  /* 0x0000002a032a7220 */ /* 0x040fe20000410000 */
[----:B------:R-:W5:Y:S01]  /*72a0*/  LDSM.16.MT88.4 R108, [R149+0x2000] ;  /* 0x00200000956c783b */ /* 0x000f620000004200 */
[C---:B------:R-:W-:Y:S01]  /*72b0*/  FMUL.FTZ R43, R3.reuse, R43 ;  /* 0x0000002b032b7220 */ /* 0x040fe20000410000 */
[----:B------:R-:W1:Y:S01]  /*72c0*/  MUFU.EX2 R169, R169 ;  /* 0x000000a900a97308 */ /* 0x000e620000000800 */
[C---:B------:R-:W-:Y:S01]  /*72d0*/  FMUL.FTZ R46, R3.reuse, R46 ;  /* 0x0000002e032e7220 */ /* 0x040fe20000410000 */
[C---:B------:R-:W-:Y:S03]  /*72e0*/  HMMA.16816.F32.BF16 R20, R136.reuse, R28, R20 ;  /* 0x0000001c8814723c */ /* 0x040fe60000041814 */
[C---:B------:R-:W-:Y:S02]  /*72f0*/  FMUL.FTZ R47, R3.reuse, R47 ;  /* 0x0000002f032f7220 */ /* 0x040fe40000410000 */
[C---:B------:R-:W-:Y:S02]  /*7300*/  FMUL.FTZ R50, R3.reuse, R50 ;  /* 0x0000003203327220 */ /* 0x040fe40000410000 */
[C---:B------:R-:W-:Y:S01]  /*7310*/  FMUL.FTZ R28, R132.reuse, R116 ;  /* 0x00000074841c7220 */ /* 0x040fe20000410000 */
[C---:B------:R-:W-:Y:S01]  /*7320*/  HMMA.16816.F32.BF16 R24, R136.reuse, R30, R24 ;  /* 0x0000001e8818723c */ /* 0x040fe20000041818 */
[----:B------:R-:W-:Y:S03]  /*7330*/  MUFU.EX2 R172, R172 ;  /* 0x000000ac00ac7308 */ /* 0x000fe60000000800 */
        /* <DEDUP_REMOVED lines=9> */
[----:B------:R-:W-:Y:S01]  /*73d0*/  MUFU.EX2 R237, R237 ;  /* 0x000000ed00ed7308 */ /* 0x000fe20000000800 */
[C---:B------:R-:W-:Y:S02]  /*73e0*/  FMUL.FTZ R58, R3.reuse, R58 ;  /* 0x0000003a033a7220 */ /* 0x040fe40000410000 */
[C---:B------:R-:W-:Y:S02]  /*73f0*/  FMUL.FTZ R59, R3.reuse, R59 ;  /* 0x0000003b033b7220 */ /* 0x040fe40000410000 */
[C---:B------:R-:W-:Y:S01]  /*7400*/  FMUL.FTZ R62, R3.reuse, R62 ;  /* 0x0000003e033e7220 */ /* 0x040fe20000410000 */
[C---:B------:R-:W-:Y:S01]  /*7410*/  HMMA.16816.F32.BF16 R32, R136.reuse, R102, R32 ;  /* 0x000000668820723c */ /* 0x040fe20000041820 */
[----:B------:R-:W3:Y:S03]  /*7420*/  LDSM.16.MT88.4 R100, [R148+0x2000] ;  /* 0x002000009464783b */ /* 0x000ee60000004200 */
        /* <DEDUP_REMOVED lines=8> */
[----:B------:R-:W1:Y:S03]  /*74b0*/  LDSM.16.MT88.4 R104, [R151+0x2000] ;  /* 0x002000009768783b */ /* 0x000e660000004200 */
[C---:B------:R-:W-:Y:S02]  /*74c0*/  FMUL.FTZ R71, R3.reuse, R71 ;  /* 0x0000004703477220 */ /* 0x040fe40000410000 */
[C---:B------:R-:W-:Y:S02]  /*74d0*/  FMUL.FTZ R73, R132.reuse, R73 ;  /* 0x0000004984497220 */ /* 0x040fe40000410000 */
[C---:B-----5:R-:W-:Y:S01]  /*74e0*/  HMMA.16816.F32.BF16 R44, R136.reuse, R108, R44 ;  /* 0x0000006c882c723c */ /* 0x060fe2000004182c */
[----:B------:R-:W5:Y:S03]  /*74f0*/  MUFU.EX2 R173, R173 ;  /* 0x000000ad00ad7308 */ /* 0x000f660000000800 */
[C---:B------:R-:W-:Y:S02]  /*7500*/  FMUL.FTZ R74, R3.reuse, R74 ;  /* 0x0000004a034a7220 */ /* 0x040fe40000410000 */
[C---:B------:R-:W-:Y:S02]  /*7510*/  FMUL.FTZ R75, R3.reuse, R75 ;  /* 0x0000004b034b7220 */ /* 0x040fe40000410000 */
[C---:B------:R-:W-:Y:S01]  /*7520*/  HMMA.16816.F32.BF16 R48, R136.reuse, R110, R48 ;  /* 0x0000006e8830723c */ /* 0x040fe20000041830 */
[----:B------:R-:W2:Y:S02]  /*7530*/  LDSM.16.MT88.4 R108, [R150+0x4000] ;  /* 0x00400000966c783b */ /* 0x000ea40000004200 */
[----:B------:R-:W-:Y:S01]  /*7540*/  MUFU.EX2 R161, R161 ;  /* 0x000000a100a17308 */ /* 0x000fe20000000800 */
[C---:B------:R-:W-:Y:S02]  /*7550*/  FMUL.FTZ R76, R132.reuse, R76 ;  /* 0x0000004c844c7220 */ /* 0x040fe40000410000 */
[C---:B------:R-:W-:Y:S02]  /*7560*/  FMUL.FTZ R77, R132.reuse, R77 ;  /* 0x0000004d844d7220 */ /* 0x040fe40000410000 */
[C---:B------:R-:W-:Y:S01]  /*7570*/  FMUL.FTZ R78, R3.reuse, R78 ;  /* 0x0000004e034e7220 */ /* 0x040fe20000410000 */
        /* <DEDUP_REMOVED lines=10> */
[C---:B-1----:R-:W-:Y:S04]  /*7620*/  HMMA.16816.F32.BF16 R60, R136.reuse, R104, R60 ;  /* 0x00000068883c723c */ /* 0x042fe8000004183c */
[C---:B------:R-:W-:Y:S02]  /*7630*/  FMUL.FTZ R84, R132.reuse, R84 ;  /* 0x0000005484547220 */ /* 0x040fe40000410000 */
[C---:B------:R-:W-:Y:S02]  /*7640*/  FMUL.FTZ R85, R132.reuse, R85 ;  /* 0x0000005584557220 */ /* 0x040fe40000410000 */
        /* <DEDUP_REMOVED lines=12> */
[C---:B------:R-:W-:Y:S02]  /*7710*/  FMUL.FTZ R91, R3.reuse, R91 ;  /* 0x0000005b035b7220 */ /* 0x040fe40000410000 */
[C---:B------:R-:W-:Y:S01]  /*7720*/  FMUL.FTZ R92, R132.reuse, R92 ;  /* 0x0000005c845c7220 */ /* 0x040fe20000410000 */
[C---:B---3--:R-:W-:Y:S03]  /*7730*/  HMMA.16816.F32.BF16 R76, R136.reuse, R100, R76 ;  /* 0x00000064884c723c */ /* 0x048fe6000004184c */
[C---:B------:R-:W-:Y:S02]  /*7740*/  FMUL.FTZ R93, R132.reuse, R93 ;  /* 0x0000005d845d7220 */ /* 0x040fe40000410000 */
[C---:B------:R-:W-:Y:S02]  /*7750*/  FMUL.FTZ R94, R3.reuse, R94 ;  /* 0x0000005e035e7220 */ /* 0x040fe40000410000 */
[----:B------:R-:W-:Y:S01]  /*7760*/  FMUL.FTZ R95, R3, R95 ;  /* 0x0000005f035f7220 */ /* 0x000fe20000410000 */
[C---:B------:R-:W-:Y:S04]  /*7770*/  HMMA.16816.F32.BF16 R80, R136.reuse, R102, R80 ;  /* 0x000000668850723c */ /* 0x040fe80000041850 */
[C---:B------:R-:W-:Y:S01]  /*7780*/  FMUL.FTZ R96, R132.reuse, R96 ;  /* 0x0000006084607220 */ /* 0x040fe20000410000 */
[----:B------:R-:W-:Y:S01]  /*7790*/  F2FP.BF16.PACK_AB R100, R163, R162 ;  /* 0x000000a2a364723e */ /* 0x000fe200000010ff */
[----:B------:R-:W-:Y:S01]  /*77a0*/  FMUL.FTZ R97, R132, R97 ;  /* 0x0000006184617220 */ /* 0x000fe20000410000 */
[----:B------:R-:W-:Y:S01]  /*77b0*/  F2FP.BF16.PACK_AB R102, R165, R164 ;  /* 0x000000a4a566723e */ /* 0x000fe200000010ff */
[C---:B-1----:R-:W-:Y:S04]  /*77c0*/  HMMA.16816.F32.BF16 R84, R136.reuse, R104, R84 ;  /* 0x000000688854723c */ /* 0x042fe80000041854 */
[----:B------:R-:W-:Y:S01]  /*77d0*/  FMUL.FTZ R98, R3, R98 ;  /* 0x0000006203627220 */ /* 0x000fe20000410000 */
[----:B----4-:R-:W-:Y:S01]  /*77e0*/  F2FP.BF16.PACK_AB R101, R167, R166 ;  /* 0x000000a6a765723e */ /* 0x010fe200000010ff */
[----:B------:R-:W-:Y:S01]  /*77f0*/  FMUL.FTZ R99, R3, R99 ;  /* 0x0000006303637220 */ /* 0x000fe20000410000 */
[----:B------:R-:W-:Y:S01]  /*7800*/  F2FP.BF16.PACK_AB R103, R169, R168 ;  /* 0x000000a8a967723e */ /* 0x000fe200000010ff */
[C---:B------:R-:W-:Y:S01]  /*7810*/  HMMA.16816.F32.BF16 R88, R136.reuse, R106, R88 ;  /* 0x0000006a8858723c */ /* 0x040fe20000041858 */
[----:B------:R-:W1:Y:S03]  /*7820*/  LDSM.16.MT88.4 R104, [R148+0x800] ;  /* 0x000800009468783b */ /* 0x000e660000004200 */
[--C-:B------:R-:W-:Y:S02]  /*7830*/  FFMA.FTZ R171, R171, c[0x0][0x2d0], -R140.reuse ;  /* 0x0000b400abab7a23 */ /* 0x100fe4000001088c */
[--C-:B------:R-:W-:Y:S02]  /*7840*/  FFMA.FTZ R170, R170, c[0x0][0x2d0], -R140.reuse ;  /* 0x0000b400aaaa7a23 */ /* 0x100fe4000001088c */
[C---:B--2---:R-:W-:Y:S02]  /*7850*/  HMMA.16816.F32.BF16 R92, R136.reuse, R108, R92 ;  /* 0x0000006c885c723c */ /* 0x044fe4000004185c */
[----:B------:R-:W2:Y:S02]  /*7860*/  MUFU.EX2 R171, R171 ;  /* 0x000000ab00ab7308 */ /* 0x000ea40000000800 */
[----:B------:R-:W-:Y:S02]  /*7870*/  FFMA.FTZ R140, R141, c[0x0][0x2d0], -R140 ;  /* 0x0000b4008d8c7a23 */ /* 0x000fe4000001088c */
[--C-:B------:R-:W-:Y:S02]  /*7880*/  FFMA.FTZ R160, R160, c[0x0][0x2d0], -R146.reuse ;  /* 0x0000b400a0a07a23 */ /* 0x100fe40000010892 */
[----:B------:R-:W-:Y:S01]  /*7890*/  HMMA.16816.F32.BF16 R96, R136, R110, R96 ;  /* 0x0000006e8860723c */ /* 0x000fe20000041860 */
[----:B------:R-:W3:Y:S03]  /*78a0*/  LDSM.16.MT88.4 R108, [R148+0x2800] ;  /* 0x00280000946c783b */ /* 0x000ee60000004200 */
[----:B------:R-:W-:Y:S01]  /*78b0*/  FFMA.FTZ R146, R145, c[0x0][0x2d0], -R146 ;  /* 0x0000b40091927a23 */ /* 0x000fe20000010892 */
[----:B------:R4:W-:Y:S01]  /*78c0*/  MUFU.EX2 R244, R140 ;  /* 0x0000008c00f47308 */ /* 0x0009e20000000800 */
[----:B------:R-:W-:Y:S02]  /*78d0*/  FFMA.FTZ R155, R3, R229, R155 ;  /* 0x000000e5039b7223 */ /* 0x000fe4000001009b */
[C---:B------:R-:W-:Y:S01]  /*78e0*/  HMMA.16816.F32.BF16 R4, R100.reuse, R112, R4 ;  /* 0x000000706404723c */ /* 0x040fe20000041804 */
[----:B------:R-:W-:Y:S04]  /*78f0*/  LDSM.16.MT88.4 R136, [R149+0x3000] ;  /* 0x003000009588783b */ /* 0x000fe80000004200 */
[----:B------:R-:W-:Y:S01]  /*7900*/  FFMA.FTZ R159, R132, R232, R159 ;  /* 0x000000e8849f7223 */ /* 0x000fe2000001009f */
[----:B------:R-:W-:Y:S01]  /*7910*/  MOV R132, R0 ;  /* 0x0000000000847202 */ /* 0x000fe20000000f00 */
[----:B------:R1:W-:Y:S01]  /*7920*/  MUFU.EX2 R240, R146 ;  /* 0x0000009200f07308 */ /* 0x0003e20000000800 */
[C---:B------:R-:W-:Y:S01]  /*7930*/  HMMA.16816.F32.BF16 R8, R100.reuse, R114, R8 ;  /* 0x000000726408723c */ /* 0x040fe20000041808 */
[----:B------:R-:W2:Y:S03]  /*7940*/  LDSM.16.MT88.4 R112, [R151+0x2800] ;  /* 0x002800009770783b */ /* 0x000ea60000004200 */
[----:B------:R-:W-:Y:S02]  /*7950*/  FADD.FTZ R159, R158, R159 ;  /* 0x0000009f9e9f7221 */ /* 0x000fe40000010000 */
[----:B------:R-:W-:Y:S02]  /*7960*/  FADD.FTZ R155, R154, R155 ;  /* 0x0000009b9a9b7221 */ /* 0x000fe40000010000 */
[C---:B------:R-:W-:Y:S01]  /*7970*/  HMMA.16816.F32.BF16 R12, R100.reuse, R116, R12 ;  /* 0x00000074640c723c */ /* 0x040fe2000004180c */
[----:B------:R-:W2:Y:S03]  /*7980*/  MUFU.EX2 R170, R170 ;  /* 0x000000aa00aa7308 */ /* 0x000ea60000000800 */
[----:B------:R-:W-:Y:S01]  /*7990*/  FADD.FTZ R159, R157, R159 ;  /* 0x0000009f9d9f7221 */ /* 0x000fe20000010000 */
[----:B----4-:R-:W-:Y:S01]  /*79a0*/  LDSM.16.MT88.4 R140, [R150+0x3800] ;  /* 0x00380000968c783b */ /* 0x010fe20000004200 */
[----:B------:R-:W-:Y:S02]  /*79b0*/  FADD.FTZ R155, R153, R155 ;  /* 0x0000009b999b7221 */ /* 0x000fe40000010000 */
[C---:B------:R-:W-:Y:S03]  /*79c0*/  HMMA.16816.F32.BF16 R16, R100.reuse, R118, R16 ;  /* 0x000000766410723c */ /* 0x040fe60000041810 */
[----:B------:R-:W4:Y:S01]  /*79d0*/  MUFU.EX2 R160, R160 ;  /* 0x000000a000a07308 */ /* 0x000f220000000800 */
[----:B------:R-:W-:Y:S01]  /*79e0*/  FADD.FTZ R159, R156, R159 ;  /* 0x0000009f9c9f7221 */ /* 0x000fe20000010000 */
[----:B------:R-:W-:Y:S01]  /*79f0*/  LDSM.16.MT88.4 R116, [R149+0x4800] ;  /* 0x004800009574783b */ /* 0x000fe20000004200 */
[----:B------:R-:W-:Y:S02]  /*7a00*/  FADD.FTZ R152, R152, R155 ;  /* 0x0000009b98987221 */ /* 0x000fe40000010000 */
[C---:B-1----:R-:W-:Y:S04]  /*7a10*/  HMMA.16816.F32.BF16 R20, R100.reuse, R104, R20 ;  /* 0x000000686414723c */ /* 0x042fe80000041814 */
[----:B------:R-:W-:Y:S01]  /*7a20*/  FADD.FTZ R162, R162, R159 ;  /* 0x0000009fa2a27221 */ /* 0x000fe20000010000 */
[----:B------:R-:W-:Y:S01]  /*7a30*/  LDSM.16.MT88.4 R144, [R149+0x3800] ;  /* 0x003800009590783b */ /* 0x000fe20000004200 */
[----:B------:R-:W-:Y:S02]  /*7a40*/  FADD.FTZ R152, R166, R152 ;  /* 0x00000098a6987221 */ /* 0x000fe40000010000 */
[C---:B------:R-:W-:Y:S04]  /*7a50*/  HMMA.16816.F32.BF16 R24, R100.reuse, R106, R24 ;  /* 0x0000006a6418723c */ /* 0x040fe80000041818 */
[----:B------:R-:W-:Y:S01]  /*7a60*/  FADD.FTZ R162, R163, R162 ;  /* 0x000000a2a3a27221 */ /* 0x000fe20000010000 */
[----:B------:R-:W1:Y:S01]  /*7a70*/  LDSM.16.MT88.4 R104, [R150+0x4800] ;  /* 0x004800009668783b */ /* 0x000e620000004200 */
[----:B------:R-:W-:Y:S02]  /*7a80*/  FADD.FTZ R167, R167, R152 ;  /* 0x00000098a7a77221 */ /* 0x000fe40000010000 */
        /* <DEDUP_REMOVED lines=8> */
[----:B------:R-:W-:Y:S04]  /*7b10*/  FADD.FTZ R169, R174, R169 ;  /* 0x000000a9aea97221 */ /* 0x000fe80000010000 */
[C---:B------:R-:W-:Y:S01]  /*7b20*/  HMMA.16816.F32.BF16 R40, R100.reuse, R126, R40 ;  /* 0x0000007e6428723c */ /* 0x040fe20000041828 */
[----:B------:R-:W-:Y:S03]  /*7b30*/  LDSM.16.MT88.4 R124, [R151+0x1000] ;  /* 0x00100000977c783b */ /* 0x000fe60000004200 */
[----:B-----5:R-:W-:Y:S04]  /*7b40*/  FADD.FTZ R169, R173, R169 ;  /* 0x000000a9ada97221 */ /* 0x020fe80000010000 */
[C---:B------:R-:W-:Y:S04]  /*7b50*/  HMMA.16816.F32.BF16 R44, R100.reuse, R128, R44 ;  /* 0x00000080642c723c */ /* 0x040fe8000004182c */
[----:B--2---:R-:W-:Y:S04]  /*7b60*/  FADD.FTZ R169, R171, R169 ;  /* 0x000000a9aba97221 */ /* 0x004fe80000010000 */
[C---:B------:R-:W-:Y:S01]  /*7b70*/  HMMA.16816.F32.BF16 R48, R100.reuse, R130, R48 ;  /* 0x000000826430723c */ /* 0x040fe20000041830 */
[----:B------:R-:W-:Y:S03]  /*7b80*/  LDSM.16.MT88.4 R128, [R150+0x3000] ;  /* 0x003000009680783b */ /* 0x000fe60000004200 */
[----:B------:R-:W-:Y:S04]  /*7b90*/  FADD.FTZ R169, R170, R169 ;  /* 0x000000a9aaa97221 */ /* 0x000fe80000010000 */
[C---:B---3--:R-:W-:Y:S04]  /*7ba0*/  HMMA.16816.F32.BF16 R52, R100.reuse, R108, R52 ;  /* 0x0000006c6434723c */ /* 0x048fe80000041834 */
[----:B------:R-:W-:Y:S04]  /*7bb0*/  FADD.FTZ R169, R241, R169 ;  /* 0x000000a9f1a97221 */ /* 0x000fe80000010000 */
[C---:B------:R-:W-:Y:S01]  /*7bc0*/  HMMA.16816.F32.BF16 R56, R100.reuse, R110, R56 ;  /* 0x0000006e6438723c */ /* 0x040fe20000041838 */
[----:B------:R-:W2:Y:S03]  /*7bd0*/  LDSM.16.MT88.4 R108, [R148+0x4800] ;  /* 0x00480000946c783b */ /* 0x000ea60000004200 */
[----:B------:R-:W-:Y:S04]  /*7be0*/  FADD.FTZ R169, R242, R169 ;  /* 0x000000a9f2a97221 */ /* 0x000fe80000010000 */
[C---:B------:R-:W-:Y:S04]  /*7bf0*/  HMMA.16816.F32.BF16 R60, R100.reuse, R112, R60 ;  /* 0x00000070643c723c */ /* 0x040fe8000004183c */
[----:B------:R-:W-:Y:S04]  /*7c00*/  FADD.FTZ R169, R243, R169 ;  /* 0x000000a9f3a97221 */ /* 0x000fe80000010000 */
[C---:B------:R-:W-:Y:S01]  /*7c10*/  HMMA.16816.F32.BF16 R64, R100.reuse, R114, R64 ;  /* 0x000000726440723c */ /* 0x040fe20000041840 */
[----:B------:R-:W3:Y:S03]  /*7c20*/  LDSM.16.MT88.4 R112, [R151+0x4800] ;  /* 0x004800009770783b */ /* 0x000ee60000004200 */
[----:B------:R-:W-:Y:S04]  /*7c30*/  FADD.FTZ R229, R244, R169 ;  /* 0x000000a9f4e57221 */ /* 0x000fe80000010000 */
[C---:B-1----:R-:W-:Y:S08]  /*7c40*/  HMMA.16816.F32.BF16 R68, R100.reuse, R104, R68 ;  /* 0x000000686444723c */ /* 0x042ff00000041844 */
[C---:B------:R-:W-:Y:S01]  /*7c50*/  HMMA.16816.F32.BF16 R72, R100.reuse, R106, R72 ;  /* 0x0000006a6448723c */ /* 0x040fe20000041848 */
[----:B------:R-:W1:Y:S07]  /*7c60*/  LDSM.16.MT88.4 R104, [R150+0x1000] ;  /* 0x001000009668783b */ /* 0x000e6e0000004200 */
[C---:B------:R-:W-:Y:S08]  /*7c70*/  HMMA.16816.F32.BF16 R76, R100.reuse, R116, R76 ;  /* 0x00000074644c723c */ /* 0x040ff0000004184c */
[C---:B------:R-:W-:Y:S01]  /*7c80*/  HMMA.16816.F32.BF16 R80, R100.reuse, R118, R80 ;  /* 0x000000766450723c */ /* 0x040fe20000041850 */
[----:B------:R-:W5:Y:S07]  /*7c90*/  LDSM.16.MT88.4 R116, [R148+0x1000] ;  /* 0x001000009474783b */ /* 0x000f6e0000004200 */
[C---:B--2---:R-:W-:Y:S08]  /*7ca0*/  HMMA.16816.F32.BF16 R84, R100.reuse, R108, R84 ;  /* 0x0000006c6454723c */ /* 0x044ff00000041854 */
[C---:B------:R-:W-:Y:S01]  /*7cb0*/  HMMA.16816.F32.BF16 R88, R100.reuse, R110, R88 ;  /* 0x0000006e6458723c */ /* 0x040fe20000041858 */
[----:B------:R-:W2:Y:S07]  /*7cc0*/  LDSM.16.MT88.4 R108, [R148+0x3000] ;  /* 0x00300000946c783b */ /* 0x000eae0000004200 */
        /* <DEDUP_REMOVED lines=8> */
[----:B------:R-:W-:Y:S03]  /*7d50*/  F2FP.BF16.PACK_AB R103, R170, R171 ;  /* 0x000000abaa67723e */ /* 0x000fe600000010ff */
[----:B------:R-:W-:Y:S04]  /*7d60*/  FADD.FTZ R172, R237, R172 ;  /* 0x000000acedac7221 */ /* 0x000fe80000010000 */
[C---:B-1----:R-:W-:Y:S03]  /*7d70*/  HMMA.16816.F32.BF16 R4, R100.reuse, R104, R4 ;  /* 0x000000686404723c */ /* 0x042fe60000041804 */
[----:B------:R-:W-:Y:S04]  /*7d80*/  FADD.FTZ R172, R175, R172 ;  /* 0x000000acafac7221 */ /* 0x000fe80000010000 */
[----:B------:R-:W-:Y:S01]  /*7d90*/  FADD.FTZ R172, R161, R172 ;  /* 0x000000aca1ac7221 */ /* 0x000fe20000010000 */
[C---:B------:R-:W-:Y:S01]  /*7da0*/  HMMA.16816.F32.BF16 R8, R100.reuse, R106, R8 ;  /* 0x0000006a6408723c */ /* 0x040fe20000041808 */
[----:B------:R-:W1:Y:S03]  /*7db0*/  LDSM.16.MT88.4 R104, [R151+0x3000] ;  /* 0x003000009768783b */ /* 0x000e660000004200 */
[----:B----4-:R-:W-:Y:S04]  /*7dc0*/  FADD.FTZ R172, R160, R172 ;  /* 0x000000aca0ac7221 */ /* 0x010fe80000010000 */
[C---:B------:R-:W-:Y:S04]  /*7dd0*/  HMMA.16816.F32.BF16 R12, R100.reuse, R120, R12 ;  /* 0x00000078640c723c */ /* 0x040fe8000004180c */
[----:B------:R-:W-:Y:S04]  /*7de0*/  FADD.FTZ R172, R239, R172 ;  /* 0x000000acefac7221 */ /* 0x000fe80000010000 */
[C---:B------:R-:W-:Y:S01]  /*7df0*/  HMMA.16816.F32.BF16 R16, R100.reuse, R122, R16 ;  /* 0x0000007a6410723c */ /* 0x040fe20000041810 */
[----:B------:R-:W-:Y:S03]  /*7e00*/  LDSM.16.MT88.4 R120, [R151+0x1800] ;  /* 0x001800009778783b */ /* 0x000fe60000004200 */
[----:B------:R-:W-:Y:S04]  /*7e10*/  FADD.FTZ R232, R240, R172 ;  /* 0x000000acf0e87221 */ /* 0x000fe80000010000 */
[C---:B-----5:R-:W-:Y:S08]  /*7e20*/  HMMA.16816.F32.BF16 R20, R100.reuse, R116, R20 ;  /* 0x000000746414723c */ /* 0x060ff00000041814 */
[C---:B------:R-:W-:Y:S01]  /*7e30*/  HMMA.16816.F32.BF16 R24, R100.reuse, R118, R24 ;  /* 0x000000766418723c */ /* 0x040fe20000041818 */
[----:B------:R-:W3:Y:S07]  /*7e40*/  LDSM.16.MT88.4 R116, [R149+0x5000] ;  /* 0x005000009574783b */ /* 0x000eee0000004200 */
[C---:B------:R-:W-:Y:S08]  /*7e50*/  HMMA.16816.F32.BF16 R28, R100.reuse, R124, R28 ;  /* 0x0000007c641c723c */ /* 0x040ff0000004181c */
[C---:B------:R-:W-:Y:S01]  /*7e60*/  HMMA.16816.F32.BF16 R32, R100.reuse, R126, R32 ;  /* 0x0000007e6420723c */ /* 0x040fe20000041820 */
[----:B------:R-:W-:Y:S07]  /*7e70*/  LDSM.16.MT88.4 R124, [R150+0x1800] ;  /* 0x00180000967c783b */ /* 0x000fee0000004200 */
[C---:B------:R-:W-:Y:S08]  /*7e80*/  HMMA.16816.F32.BF16 R36, R100.reuse, R128, R36 ;  /* 0x000000806424723c */ /* 0x040ff00000041824 */
[C---:B------:R-:W-:Y:S08]  /*7e90*/  HMMA.16816.F32.BF16 R40, R100.reuse, R130, R40 ;  /* 0x000000826428723c */ /* 0x040ff00000041828 */
[C---:B------:R-:W-:Y:S07]  /*7ea0*/  HMMA.16816.F32.BF16 R44, R100.reuse, R136, R44 ;  /* 0x00000088642c723c */ /* 0x040fee000004182c */
[----:B------:R-:W-:Y:S01]  /*7eb0*/  F2FP.BF16.PACK_AB R136, R160, R161 ;  /* 0x000000a1a088723e */ /* 0x000fe200000010ff */
[C---:B------:R-:W-:Y:S04]  /*7ec0*/  HMMA.16816.F32.BF16 R48, R100.reuse, R138, R48 ;  /* 0x0000008a6430723c */ /* 0x040fe80000041830 */
[----:B------:R-:W-:Y:S03]  /*7ed0*/  F2FP.BF16.PACK_AB R137, R242, R241 ;  /* 0x000000f1f289723e */ /* 0x000fe600000010ff */
[----:B------:R-:W-:Y:S01]  /*7ee0*/  F2FP.BF16.PACK_AB R138, R240, R239 ;  /* 0x000000eff08a723e */ /* 0x000fe200000010ff */
[C---:B--2---:R-:W-:Y:S04]  /*7ef0*/  HMMA.16816.F32.BF16 R52, R100.reuse, R108, R52 ;  /* 0x0000006c6434723c */ /* 0x044fe80000041834 */
[----:B------:R-:W-:Y:S04]  /*7f00*/  F2FP.BF16.PACK_AB R139, R244, R243 ;  /* 0x000000f3f48b723e */ /* 0x000fe800000010ff */
[C---:B------:R-:W-:Y:S01]  /*7f10*/  HMMA.16816.F32.BF16 R56, R100.reuse, R110, R56 ;  /* 0x0000006e6438723c */ /* 0x040fe20000041838 */
[----:B------:R-:W2:Y:S07]  /*7f20*/  LDSM.16.MT88.4 R108, [R148+0x5000] ;  /* 0x00500000946c783b */ /* 0x000eae0000004200 */
[C---:B-1----:R-:W-:Y:S08]  /*7f30*/  HMMA.16816.F32.BF16 R60, R100.reuse, R104, R60 ;  /* 0x00000068643c723c */ /* 0x042ff0000004183c */
        /* <DEDUP_REMOVED lines=18> */
[C---:B------:R-:W-:Y:S01]  /*8060*/  HMMA.16816.F32.BF16 R104, R136.reuse, R114, R16 ;  /* 0x000000728868723c */ /* 0x040fe20000041810 */
[----:B------:R-:W5:Y:S07]  /*8070*/  LDSM.16.MT88.4 R16, [R149+0x5800] ;  /* 0x005800009510783b */ /* 0x000f6e0000004200 */
[C---:B---3--:R-:W-:Y:S07]  /*8080*/  HMMA.16816.F32.BF16 R108, R136.reuse, R116, R20 ;  /* 0x00000074886c723c */ /* 0x048fee0000041814 */
[----:B------:R-:W-:Y:S01]  /*8090*/  IADD3 R20, R236, -0x2, RZ ;  /* 0xfffffffeec147810 */ /* 0x000fe20007ffe0ff */
[C---:B------:R-:W-:Y:S03]  /*80a0*/  HMMA.16816.F32.BF16 R112, R136.reuse, R118, R24 ;  /* 0x000000768870723c */ /* 0x040fe60000041818 */
[----:B------:R-:W-:Y:S05]  /*80b0*/  ISETP.GE.AND P6, PT, R20, R223, PT ;  /* 0x000000df1400720c */ /* 0x000fea0003fc6270 */
[C---:B------:R-:W-:Y:S08]  /*80c0*/  HMMA.16816.F32.BF16 R116, R136.reuse, R120, R28 ;  /* 0x000000788874723c */ /* 0x040ff0000004181c */
[C---:B------:R-:W-:Y:S03]  /*80d0*/  HMMA.16816.F32.BF16 R120, R136.reuse, R122, R32 ;  /* 0x0000007a8878723c */ /* 0x040fe60000041820 */
[----:B------:R-:W-:Y:S02]  /*80e0*/  @P6 ISETP.GE.AND P3, PT, R212, c[0x0][0x1d4], PT ;  /* 0x00007500d4006a0c */ /* 0x000fe40003f66270 */
[----:B------:R-:W-:Y:S03]  /*80f0*/  @P6 ISETP.GE.AND P1, PT, R198, c[0x0][0x1d4], PT ;  /* 0x00007500c6006a0c */ /* 0x000fe60003f26270 */
        /* <DEDUP_REMOVED lines=16> */
[----:B------:R-:W-:Y:S01]  /*8200*/  @P6 IMAD.IADD R3, R21, 0x1, R8 ;  /* 0x0000000115036824 */ /* 0x000fe200078e0208 */
[C---:B------:R-:W-:Y:S01]  /*8210*/  @P6 SHF.L.U32 R12, R20.reuse, 0x6, RZ ;  /* 0x00000006140c6819 */ /* 0x040fe200000006ff */
[----:B------:R-:W2:Y:S01]  /*8220*/  LDSM.16.MT88.4 R8, [R151+0x5800] ;  /* 0x005800009708783b */ /* 0x000ea20000004200 */
[----:B------:R-:W-:Y:S01]  /*8230*/  @P6 MOV R15, c[0x0][0x1e4] ;  /* 0x00007900000f6a02 */ /* 0x000fe20000000f00 */
[C---:B-----5:R-:W-:Y:S04]  /*8240*/  HMMA.16816.F32.BF16 R76, R136.reuse, R16, R76 ;  /* 0x00000010884c723c */ /* 0x060fe8000004184c */
[----:B------:R-:W-:Y:S02]  /*8250*/  @P6 SHF.L.U64.HI R3, R20, 0x6, R3 ;  /* 0x0000000614036819 */ /* 0x000fe40000010203 */
[C---:B------:R-:W-:Y:S02]  /*8260*/  @P6 LEA R14, P0, R13.reuse, R12, 0x5 ;  /* 0x0000000c0d0e6211 */ /* 0x040fe400078028ff */
[-C--:B------:R-:W-:Y:S01]  /*8270*/  @P6 IADD3 R12, P4, R12, R230.reuse, RZ ;  /* 0x000000e60c0c6210 */ /* 0x080fe20007f9e0ff */
[C---:B------:R-:W-:Y:S03]  /*8280*/  HMMA.16816.F32.BF16 R80, R136.reuse, R18, R80 ;  /* 0x000000128850723c */ /* 0x040fe60000041850 */
[----:B------:R-:W-:Y:S01]  /*8290*/  @P6 LEA.HI.X R15, R13, R3, R15, 0x5, P0 ;  /* 0x000000030d0f6211 */ /* 0x000fe200000f2c0f */
[----:B------:R-:W-:Y:S01]  /*82a0*/  @P6 IMAD.X R3, R3, 0x1, R222, P4 ;  /* 0x0000000103036824 */ /* 0x000fe200020e06de */
[C---:B------:R-:W-:Y:S02]  /*82b0*/  ISETP.GE.AND P0, PT, R228.reuse, 0x1, PT ;  /* 0x00000001e400780c */ /* 0x040fe40003f06270 */
[----:B------:R-:W-:Y:S01]  /*82c0*/  IADD3 R228, R228, 0x1, RZ ;  /* 0x00000001e4e47810 */ /* 0x000fe20007ffe0ff */
[C---:B-1----:R-:W-:Y:S04]  /*82d0*/  HMMA.16816.F32.BF16 R84, R136.reuse, R4, R84 ;  /* 0x000000048854723c */ /* 0x042fe80000041854 */
[----:B------:R-:W-:Y:S02]  /*82e0*/  SEL R228, R228, RZ, !P0 ;  /* 0x000000ffe4e47207 */ /* 0x000fe40004000000 */
[----:B------:R-:W-:Y:S02]  /*82f0*/  @P6 LEA R16, P5, R12, c[0x0][0x1c8], 0x1 ;  /* 0x000072000c106a11 */ /* 0x000fe400078a08ff */
[----:B------:R-:W-:Y:S01]  /*8300*/  @P6 IADD3 R14, P0, R14, R230, RZ ;  /* 0x000000e60e0e6210 */ /* 0x000fe20007f1e0ff */
[C---:B------:R-:W-:Y:S03]  /*8310*/  HMMA.16816.F32.BF16 R88, R136.reuse, R6, R88 ;  /* 0x000000068858723c */ /* 0x040fe60000041858 */
[----:B------:R-:W-:Y:S01]  /*8320*/  @P6 LEA.HI.X R17, R12, c[0x0][0x1cc], R3, 0x1, P5 ;  /* 0x000073000c116a11 */ /* 0x000fe200028f0c03 */
[----:B------:R-:W-:Y:S01]  /*8330*/  @P6 IMAD R3, R228, 0x6000, R200 ;  /* 0x00006000e4036824 */ /* 0x000fe200078e02c8 */
[C---:B------:R-:W-:Y:S02]  /*8340*/  @P6 LEA R4, P4, R14.reuse, c[0x0][0x1c8], 0x1 ;  /* 0x000072000e046a11 */ /* 0x040fe400078808ff */
[----:B------:R-:W-:Y:S02]  /*8350*/  @P6 IADD3.X R15, R15, R222, RZ, P0, !PT ;  /* 0x000000de0f0f6210 */ /* 0x000fe400007fe4ff */
[----:B------:R-:W-:Y:S01]  /*8360*/  @!PT LDS RZ, [RZ] ;  /* 0x00000000fffff984 */ /* 0x000fe20000000800 */
[----:B------:R-:W-:Y:S01]  /*8370*/  @!PT LDS RZ, [RZ] ;  /* 0x00000000fffff984 */ /* 0x000fe20000000800 */
[----:B------:R-:W-:Y:S01]  /*8380*/  @!PT LDS RZ, [RZ] ;  /* 0x00000000fffff984 */ /* 0x000fe20000000800 */
[----:B------:R1:W-:Y:S01]  /*8390*/  @P6 LDGSTS.E.BYPASS.LTC128B.128 [R3], [R16.64], !P3 ;  /* 0x0000000010036fae */ /* 0x0003e2000d901d48 */
[----:B------:R-:W-:Y:S02]  /*83a0*/  @P6 ISETP.GE.AND P0, PT, R197, c[0x0][0x1d4], PT ;  /* 0x00007500c5006a0c */ /* 0x000fe40003f06270 */
[----:B------:R-:W-:Y:S01]  /*83b0*/  @P6 LEA.HI.X R5, R14, c[0x0][0x1cc], R15, 0x1, P4 ;  /* 0x000073000e056a11 */ /* 0x000fe200020f0c0f */
[C---:B--2---:R-:W-:Y:S04]  /*83c0*/  HMMA.16816.F32.BF16 R92, R136.reuse, R8, R92 ;  /* 0x00000008885c723c */ /* 0x044fe8000004185c */
[----:B------:R1:W-:Y:S04]  /*83d0*/  @P6 LDGSTS.E.BYPASS.LTC128B.128 [R3+0x2000], [R16.64+0x80], !P1 ;  /* 0x0200008010036fae */ /* 0x0003e8000c901d48 */
[----:B------:R-:W-:Y:S04]  /*83e0*/  HMMA.16816.F32.BF16 R96, R136, R10, R96 ;  /* 0x0000000a8860723c */ /* 0x000fe80000041860 */
[----:B------:R1:W-:Y:S08]  /*83f0*/  @P6 LDGSTS.E.BYPASS.LTC128B.128 [R3+0x4000], [R16.64+0x100], !P0 ;  /* 0x0400010010036fae */ /* 0x0003f0000c101d48 */
[----:B------:R1:W-:Y:S08]  /*8400*/  @P6 LDGSTS.E.BYPASS.LTC128B.128 [R3+0x1000], [R4.64], !P3 ;  /* 0x0100000004036fae */ /* 0x0003f0000d901d48 */
[----:B------:R1:W-:Y:S01]  /*8410*/  @P6 LDGSTS.E.BYPASS.LTC128B.128 [R3+0x3000], [R4.64+0x80], !P1 ;  /* 0x0300008004036fae */ /* 0x0003e2000c901d48 */
[C---:B------:R-:W-:Y:S02]  /*8420*/  ISETP.GE.AND P1, PT, R133.reuse, 0x1, PT ;  /* 0x000000018500780c */ /* 0x040fe40003f26270 */
[----:B------:R-:W-:Y:S04]  /*8430*/  IADD3 R133, R133, 0x1, RZ ;  /* 0x0000000185857810 */ /* 0x000fe80007ffe0ff */
[----:B------:R-:W-:Y:S01]  /*8440*/  SEL R133, R133, RZ, !P1 ;  /* 0x000000ff85857207 */ /* 0x000fe20004800000 */
[----:B------:R1:W-:Y:S01]  /*8450*/  @P6 LDGSTS.E.BYPASS.LTC128B.128 [R3+0x5000], [R4.64+0x100], !P0 ;  /* 0x0500010004036fae */ /* 0x0003e2000c101d48 */
[----:B------:R-:W-:Y:S02]  /*8460*/  ISETP.GT.AND P0, PT, R236, R233, PT ;  /* 0x000000e9ec00720c */ /* 0x000fe40003f04270 */
[----:B------:R-:W-:Y:S05]  /*8470*/  MOV R236, R235 ;  /* 0x000000eb00ec7202 */ /* 0x000fea0000000f00 */
[----:B------:R-:W0:Y:S01]  /*8480*/  LDGDEPBAR ;  /* 0x00000000000079af */ /* 0x000e220000000000 */
[----:B-1----:R-:W-:Y:S05]  /*8490*/  MOV R3, R2 ;  /* 0x0000000200037202 */ /* 0x002fea0000000f00 */
[----:B------:R-:W-:-:S05]  /*84a0*/  @P0 BRA `(.L_x_2136) ;  /* 0xffffd23000000947 */ /* 0x000fca000383ffff */
.L_x_2135:
[----:B------:R-:W-:-:S13]  /*84b0*/  ISETP.GE.AND P0, PT, R235, R223, PT ;  /* 0x000000dfeb00720c */ /* 0x000fda0003f06270 */
[----:B------:R-:W-:Y:S05]  /*84c0*/  @!P0 BRA `(.L_x_2137) ;  /* 0x000028e000008947 */ /* 0x000fea0003800000 */
[----:B------:R-:W-:Y:S02]  /*84d0*/  MOV R3, R0 ;  /* 0x0000000000037202 */ /* 0x000fe40000000f00 */
[----:B------:R-:W-:Y:S02]  /*84e0*/  MOV R132, R2 ;  /* 0x0000000200847202 */ /* 0x000fe40000000f00 */
.L_x_2138:
        /* <DEDUP_REMOVED lines=10> */
[C---:B------:R-:W-:Y:S01]  /*8590*/  @!P6 IMAD.WIDE.U32 R28, R233.reuse, c[0x0][0x208], RZ ;  /* 0x00008200e91cea25 */ /* 0x040fe200078e00ff */
[----:B------:R-:W-:Y:S02]  /*85a0*/  @!P6 MOV R2, c[0x0][0x208] ;  /* 0x000082000002ea02 */ /* 0x000fe40000000f00 */
[----:B------:R-:W-:Y:S01]  /*85b0*/  @!P6 ISETP.GE.AND P2, PT, R212, c[0x0][0x1d4], PT ;  /* 0x00007500d400ea0c */ /* 0x000fe20003f46270 */
[----:B------:R-:W-:Y:S01]  /*85c0*/  @!P6 IMAD R0, R0, c[0x0][0x208], RZ ;  /* 0x000082000000ea24 */ /* 0x000fe200078e02ff */
[----:B------:R-:W-:Y:S02]  /*85d0*/  @!P6 SHF.L.U32 R153, R28, 0x6, RZ ;  /* 0x000000061c99e819 */ /* 0x000fe400000006ff */
[----:B------:R-:W-:Y:S01]  /*85e0*/  @!P6 ISETP.GE.AND P1, PT, R198, c[0x0][0x1d4], PT ;  /* 0x00007500c600ea0c */ /* 0x000fe20003f26270 */
[----:B------:R-:W-:Y:S01]  /*85f0*/  LDSM.16.M88.4 R32, [R183] ;  /* 0x00000000b720783b */ /* 0x000fe20000000200 */
[----:B------:R-:W-:Y:S01]  /*8600*/  @!P6 IMAD R0, R233, c[0x0][0x20c], R0 ;  /* 0x00008300e900ea24 */ /* 0x000fe200078e0200 */
[----:B------:R-:W-:Y:S02]  /*8610*/  @!P6 LEA R152, P0, R2, R153, 0x5 ;  /* 0x000000990298e211 */ /* 0x000fe400078028ff */
[----:B------:R-:W-:Y:S02]  /*8620*/  @!P6 IADD3 R153, P3, R153, R226, RZ ;  /* 0x000000e29999e210 */ /* 0x000fe40007f7e0ff */
[----:B------:R-:W-:Y:S02]  /*8630*/  @!P6 IADD3 R0, R29, R0, RZ ;  /* 0x000000001d00e210 */ /* 0x000fe40007ffe0ff */
[----:B-1----:R-:W1:Y:S01]  /*8640*/  LDSM.16.M88.4 R8, [R173] ;  /* 0x00000000ad08783b */ /* 0x002e620000000200 */
[----:B------:R-:W-:Y:S02]  /*8650*/  @!P6 LEA R158, P5, R153, c[0x0][0x1f8], 0x1 ;  /* 0x00007e00999eea11 */ /* 0x000fe400078a08ff */
[----:B------:R-:W-:Y:S02]  /*8660*/  @!P6 IADD3 R152, P4, R152, R226, RZ ;  /* 0x000000e29898e210 */ /* 0x000fe40007f9e0ff */
[----:B------:R-:W-:Y:S03]  /*8670*/  @!P6 SHF.L.U64.HI R0, R28, 0x6, R0 ;  /* 0x000000061c00e819 */ /* 0x000fe60000010200 */
[----:B------:R-:W2:Y:S08]  /*8680*/  LDSM.16.M88.4 R16, [R173+0x800] ;  /* 0x00080000ad10783b */ /* 0x000eb00000000200 */
        /* <DEDUP_REMOVED lines=12> */
[----:B------:R-:W-:Y:S01]  /*8750*/  @!P6 MOV R136, c[0x0][0x20c] ;  /* 0x000083000088ea02 */ /* 0x000fe20000000f00 */
[----:B------:R-:W-:Y:S04]  /*8760*/  HMMA.16816.F32.BF16 R32, R32, R138, RZ ;  /* 0x0000008a2020723c */ /* 0x000fe800000418ff */
[----:B------:R-:W-:Y:S02]  /*8770*/  @!P6 LEA.HI.X R2, R2, R0, R136, 0x5, P0 ;  /* 0x000000000202e211 */ /* 0x000fe400000f2c88 */
[-C--:B------:R-:W-:Y:S01]  /*8780*/  @!P6 IADD3.X R0, R0, R190.reuse, RZ, P3, !PT ;  /* 0x000000be0000e210 */ /* 0x080fe20001ffe4ff */
[----:B------:R-:W2:Y:S01]  /*8790*/  LDSM.16.M88.4 R136, [R172+0x1000] ;  /* 0x00100000ac88783b */ /* 0x000ea20000000200 */
[C---:B-1----:R-:W-:Y:S05]  /*87a0*/  HMMA.16816.F32.BF16 R4, R140.reuse, R144, R4 ;  /* 0x000000908c04723c */ /* 0x042fea0000041804 */
[----:B------:R-:W-:Y:S01]  /*87b0*/  @!P6 IADD3.X R154, R2, R190, RZ, P4, !PT ;  /* 0x000000be029ae210 */ /* 0x000fe200027fe4ff */
[----:B------:R-:W-:Y:S01]  /*87c0*/  @!P6 IMAD R2, R228, 0x6000, R201 ;  /* 0x00006000e402e824 */ /* 0x000fe200078e02c9 */
[C---:B------:R-:W-:Y:S01]  /*87d0*/  @!P6 LEA R156, P3, R152.reuse, c[0x0][0x1f8], 0x1 ;  /* 0x00007e00989cea11 */ /* 0x040fe200078608ff */
[C---:B------:R-:W-:Y:S03]  /*87e0*/  HMMA.16816.F32.BF16 R8, R140.reuse, R146, R8 ;  /* 0x000000928c08723c */ /* 0x040fe60000041808 */
[----:B------:R-:W-:Y:S02]  /*87f0*/  @!P6 ISETP.GE.AND P0, PT, R197, c[0x0][0x1d4], PT ;  /* 0x00007500c500ea0c */ /* 0x000fe40003f06270 */
[----:B------:R-:W-:Y:S02]  /*8800*/  @!P6 LEA.HI.X R159, R153, c[0x0][0x1fc], R0, 0x1, P5 ;  /* 0x00007f00999fea11 */ /* 0x000fe400028f0c00 */
[----:B------:R-:W-:Y:S01]  /*8810*/  @!P6 LEA.HI.X R157, R152, c[0x0][0x1fc], R154, 0x1, P3 ;  /* 0x00007f00989dea11 */ /* 0x000fe200018f0c9a */
[C---:B-----5:R-:W-:Y:S01]  /*8820*/  HMMA.16816.F32.BF16 R12, R140.reuse, R148, R12 ;  /* 0x000000948c0c723c */ /* 0x060fe2000004180c */
[----:B------:R-:W1:Y:S03]  /*8830*/  LDSM.16.M88.4 R152, [R172+0x1800] ;  /* 0x00180000ac98783b */ /* 0x000e660000000200 */
[----:B------:R-:W-:Y:S04]  /*8840*/  IADD3 R0, R134, R173, RZ ;  /* 0x000000ad86007210 */ /* 0x000fe80007ffe0ff */
[C---:B------:R-:W-:Y:S01]  /*8850*/  HMMA.16816.F32.BF16 R16, R140.reuse, R150, R16 ;  /* 0x000000968c10723c */ /* 0x040fe20000041810 */
[----:B------:R-:W-:Y:S01]  /*8860*/  @!PT LDS RZ, [RZ] ;  /* 0x00000000fffff984 */ /* 0x000fe20000000800 */
[----:B------:R-:W-:Y:S01]  /*8870*/  @!PT LDS RZ, [RZ] ;  /* 0x00000000fffff984 */ /* 0x000fe20000000800 */
[----:B------:R-:W-:Y:S01]  /*8880*/  @!PT LDS RZ, [RZ] ;  /* 0x00000000fffff984 */ /* 0x000fe20000000800 */
[----:B------:R3:W-:Y:S08]  /*8890*/  @!P6 LDGSTS.E.BYPASS.LTC128B.128 [R2], [R158.64], !P2 ;  /* 0x000000009e02efae */ /* 0x0007f0000d101d48 */
[----:B------:R3:W-:Y:S01]  /*88a0*/  @!P6 LDGSTS.E.BYPASS.LTC128B.128 [R2+0x2000], [R158.64+0x80], !P1 ;  /* 0x020000809e02efae */ /* 0x0007e2000c901d48 */
[C---:B--2---:R-:W-:Y:S07]  /*88b0*/  HMMA.16816.F32.BF16 R20, R140.reuse, R136, R20 ;  /* 0x000000888c14723c */ /* 0x044fee0000041814 */
[----:B------:R3:W-:Y:S01]  /*88c0*/  @!P6 LDGSTS.E.BYPASS.LTC128B.128 [R2+0x4000], [R158.64+0x100], !P0 ;  /* 0x040001009e02efae */ /* 0x0007e2000c101d48 */
[C---:B------:R-:W-:Y:S07]  /*88d0*/  HMMA.16816.F32.BF16 R24, R140.reuse, R138, R24 ;  /* 0x0000008a8c18723c */ /* 0x040fee0000041818 */
[----:B------:R3:W-:Y:S01]  /*88e0*/  @!P6 LDGSTS.E.BYPASS.LTC128B.128 [R2+0x1000], [R156.64], !P2 ;  /* 0x010000009c02efae */ /* 0x0007e2000d101d48 */
[C---:B-1----:R-:W-:Y:S07]  /*88f0*/  HMMA.16816.F32.BF16 R28, R140.reuse, R152, R28 ;  /* 0x000000988c1c723c */ /* 0x042fee000004181c */
[----:B------:R3:W-:Y:S01]  /*8900*/  @!P6 LDGSTS.E.BYPASS.LTC128B.128 [R2+0x3000], [R156.64+0x80], !P1 ;  /* 0x030000809c02efae */ /* 0x0007e2000c901d48 */
[----:B------:R-:W-:Y:S07]  /*8910*/  HMMA.16816.F32.BF16 R32, R140, R154, R32 ;  /* 0x0000009a8c20723c */ /* 0x000fee0000041820 */
[----:B------:R3:W-:Y:S01]  /*8920*/  @!P6 LDGSTS.E.BYPASS.LTC128B.128 [R2+0x5000], [R156.64+0x100], !P0 ;  /* 0x050001009c02efae */ /* 0x0007e2000c101d48 */
[C---:B------:R-:W-:Y:S04]  /*8930*/  ISETP.GE.AND P6, PT, R228.reuse, 0x1, PT ;  /* 0x00000001e400780c */ /* 0x040fe80003fc6270 */
[----:B------:R-:W-:Y:S03]  /*8940*/  IADD3 R228, R228, 0x1, RZ ;  /* 0x00000001e4e47810 */ /* 0x000fe60007ffe0ff */
[----:B------:R-:W-:Y:S01]  /*8950*/  LDSM.16.M88.4 R144, [R179] ;  /* 0x00000000b390783b */ /* 0x000fe20000000200 */
[----:B------:R-:W-:Y:S07]  /*8960*/  SEL R228, R228, RZ, !P6 ;  /* 0x000000ffe4e47207 */ /* 0x000fee0007000000 */
[----:B------:R-:W-:Y:S08]  /*8970*/  LDSM.16.M88.4 R160, [R0+0x800] ;  /* 0x0008000000a0783b */ /* 0x000ff00000000200 */
[----:B------:R-:W-:Y:S01]  /*8980*/  LDSM.16.M88.4 R148, [R0+0x1000] ;  /* 0x001000000094783b */ /* 0x000fe20000000200 */
[----:B---3--:R-:W-:Y:S07]  /*8990*/  IADD3 R2, R134, R172, RZ ;  /* 0x000000ac86027210 */ /* 0x008fee0007ffe0ff */
[----:B------:R-:W1:Y:S08]  /*89a0*/  LDSM.16.M88.4 R156, [R0] ;  /* 0x00000000009c783b */ /* 0x000e700000000200 */
[----:B------:R-:W0:Y:S08]  /*89b0*/  LDGDEPBAR ;  /* 0x00000000000079af */ /* 0x000e300000000000 */
[----:B------:R-:W2:Y:S08]  /*89c0*/  LDSM.16.M88.4 R164, [R0+0x1800] ;  /* 0x0018000000a4783b */ /* 0x000eb00000000200 */
[----:B------:R-:W-:Y:S08]  /*89d0*/  LDSM.16.M88.4 R136, [R178] ;  /* 0x00000000b288783b */ /* 0x000ff00000000200 */
[----:B------:R-:W3:Y:S01]  /*89e0*/  LDSM.16.M88.4 R168, [R2] ;  /* 0x0000000002a8783b */ /* 0x000ee20000000200 */
[C---:B-1----:R-:W-:Y:S07]  /*89f0*/  HMMA.16816.F32.BF16 R4, R144.reuse, R156, R4 ;  /* 0x0000009c9004723c */ /* 0x042fee0000041804 */
[----:B------:R-:W1:Y:S01]  /*8a00*/  LDSM.16.M88.4 R140, [R2+0x800] ;  /* 0x00080000028c783b */ /* 0x000e620000000200 */
[C---:B------:R-:W-:Y:S07]  /*8a10*/  HMMA.16816.F32.BF16 R8, R144.reuse, R158, R8 ;  /* 0x0000009e9008723c */ /* 0x040fee0000041808 */
[----:B------:R-:W4:Y:S01]  /*8a20*/  LDSM.16.M88.4 R152, [R2+0x1000] ;  /* 0x001000000298783b */ /* 0x000f220000000200 */
[C---:B------:R-:W-:Y:S07]  /*8a30*/  HMMA.16816.F32.BF16 R12, R144.reuse, R160, R12 ;  /* 0x000000a0900c723c */ /* 0x040fee000004180c */
[----:B------:R-:W5:Y:S01]  /*8a40*/  LDSM.16.M88.4 R156, [R2+0x1800] ;  /* 0x00180000029c783b */ /* 0x000f620000000200 */
[C---:B------:R-:W-:Y:S07]  /*8a50*/  HMMA.16816.F32.BF16 R16, R144.reuse, R162, R16 ;  /* 0x000000a29010723c */ /* 0x040fee0000041810 */
[----:B------:R-:W-:Y:S01]  /*8a60*/  LDSM.16.M88.4 R160, [R173+0x2800] ;  /* 0x00280000ada0783b */ /* 0x000fe20000000200 */
[C---:B------:R-:W-:Y:S08]  /*8a70*/  HMMA.16816.F32.BF16 R20, R144.reuse, R148, R20 ;  /* 0x000000949014723c */ /* 0x040ff00000041814 */
[C---:B------:R-:W-:Y:S01]  /*8a80*/  HMMA.16816.F32.BF16 R24, R144.reuse, R150, R24 ;  /* 0x000000969018723c */ /* 0x040fe20000041818 */
[----:B------:R-:W-:Y:S07]  /*8a90*/  LDSM.16.M88.4 R148, [R173+0x2000] ;  /* 0x00200000ad94783b */ /* 0x000fee0000000200 */
[C---:B--2---:R-:W-:Y:S08]  /*8aa0*/  HMMA.16816.F32.BF16 R28, R144.reuse, R164, R28 ;  /* 0x000000a4901c723c */ /* 0x044ff0000004181c */
[----:B------:R-:W-:Y:S01]  /*8ab0*/  HMMA.16816.F32.BF16 R32, R144, R166, R32 ;  /* 0x000000a69020723c */ /* 0x000fe20000041820 */
[----:B------:R-:W2:Y:S07]  /*8ac0*/  LDSM.16.M88.4 R144, [R183+0x4000] ;  /* 0x00400000b790783b */ /* 0x000eae0000000200 */
[C---:B---3--:R-:W-:Y:S01]  /*8ad0*/  HMMA.16816.F32.BF16 R4, R136.reuse, R168, R4 ;  /* 0x000000a88804723c */ /* 0x048fe20000041804 */
[----:B------:R-:W-:Y:S07]  /*8ae0*/  LDSM.16.M88.4 R164, [R180+0x4000] ;  /* 0x00400000b4a4783b */ /* 0x000fee0000000200 */
[C---:B------:R-:W-:Y:S01]  /*8af0*/  HMMA.16816.F32.BF16 R8, R136.reuse, R170, R8 ;  /* 0x000000aa8808723c */ /* 0x040fe20000041808 */
[----:B------:R-:W-:Y:S07]  /*8b00*/  LDSM.16.M88.4 R168, [R172+0x2000] ;  /* 0x00200000aca8783b */ /* 0x000fee0000000200 */
[C---:B-1----:R-:W-:Y:S08]  /*8b10*/  HMMA.16816.F32.BF16 R12, R136.reuse, R140, R12 ;  /* 0x0000008c880c723c */ /* 0x042ff0000004180c */
[C---:B------:R-:W-:Y:S01]  /*8b20*/  HMMA.16816.F32.BF16 R16, R136.reuse, R142, R16 ;  /* 0x0000008e8810723c */ /* 0x040fe20000041810 */
[----:B------:R-:W1:Y:S07]  /*8b30*/  LDSM.16.M88.4 R140, [R173+0x3000] ;  /* 0x00300000ad8c783b */ /* 0x000e6e0000000200 */
[C---:B----4-:R-:W-:Y:S08]  /*8b40*/  HMMA.16816.F32.BF16 R20, R136.reuse, R152, R20 ;  /* 0x000000988814723c */ /* 0x050ff00000041814 */
[C---:B------:R-:W-:Y:S01]  /*8b50*/  HMMA.16816.F32.BF16 R24, R136.reuse, R154, R24 ;  /* 0x0000009a8818723c */ /* 0x040fe20000041818 */
[----:B------:R-:W3:Y:S07]  /*8b60*/  LDSM.16.M88.4 R152, [R173+0x3800] ;  /* 0x00380000ad98783b */ /* 0x000eee0000000200 */
[C---:B-----5:R-:W-:Y:S08]  /*8b70*/  HMMA.16816.F32.BF16 R28, R136.reuse, R156, R28 ;  /* 0x0000009c881c723c */ /* 0x060ff0000004181c */
[----:B------:R-:W-:Y:S01]  /*8b80*/  HMMA.16816.F32.BF16 R32, R136, R158, R32 ;  /* 0x0000009e8820723c */ /* 0x000fe20000041820 */
[----:B------:R-:W4:Y:S07]  /*8b90*/  LDSM.16.M88.4 R136, [R172+0x2800] ;  /* 0x00280000ac88783b */ /* 0x000f2e0000000200 */
[C---:B--2---:R-:W-:Y:S01]  /*8ba0*/  HMMA.16816.F32.BF16 R4, R144.reuse, R148, R4 ;  /* 0x000000949004723c */ /* 0x044fe20000041804 */
[----:B------:R-:W-:Y:S07]  /*8bb0*/  LDSM.16.M88.4 R156, [R172+0x3800] ;  /* 0x00380000ac9c783b */ /* 0x000fee0000000200 */
        /* <DEDUP_REMOVED lines=18> */
[C---:B--2---:R-:W-:Y:S08]  /*8ce0*/  HMMA.16816.F32.BF16 R20, R164.reuse, R148, R20 ;  /* 0x00000094a414723c */ /* 0x044ff00000041814 */
[C---:B------:R-:W-:Y:S01]  /*8cf0*/  HMMA.16816.F32.BF16 R24, R164.reuse, R150, R24 ;  /* 0x00000096a418723c */ /* 0x040fe20000041818 */
[----:B------:R-:W2:Y:S07]  /*8d00*/  LDSM.16.M88.4 R148, [R0+0x3800] ;  /* 0x003800000094783b */ /* 0x000eae0000000200 */
[C---:B------:R-:W-:Y:S08]  /*8d10*/  HMMA.16816.F32.BF16 R28, R164.reuse, R156, R28 ;  /* 0x0000009ca41c723c */ /* 0x040ff0000004181c */
[----:B------:R-:W-:Y:S01]  /*8d20*/  HMMA.16816.F32.BF16 R32, R164, R158, R32 ;  /* 0x0000009ea420723c */ /* 0x000fe20000041820 */
[----:B------:R-:W5:Y:S07]  /*8d30*/  LDSM.16.M88.4 R156, [R185+0x2800] ;  /* 0x00280000b99c783b */ /* 0x000f6e0000000200 */
[C---:B-1----:R-:W-:Y:S01]  /*8d40*/  HMMA.16816.F32.BF16 R4, R140.reuse, R160, R4 ;  /* 0x000000a08c04723c */ /* 0x042fe20000041804 */
[----:B------:R-:W-:Y:S07]  /*8d50*/  LDSM.16.M88.4 R164, [R173+0x5000] ;  /* 0x00500000ada4783b */ /* 0x000fee0000000200 */
[C---:B------:R-:W-:Y:S01]  /*8d60*/  HMMA.16816.F32.BF16 R8, R140.reuse, R162, R8 ;  /* 0x000000a28c08723c */ /* 0x040fe20000041808 */
[----:B------:R-:W-:Y:S07]  /*8d70*/  LDSM.16.M88.4 R160, [R173+0x4800] ;  /* 0x00480000ada0783b */ /* 0x000fee0000000200 */
[C---:B---3--:R-:W-:Y:S08]  /*8d80*/  HMMA.16816.F32.BF16 R12, R140.reuse, R144, R12 ;  /* 0x000000908c0c723c */ /* 0x048ff0000004180c */
[C---:B------:R-:W-:Y:S01]  /*8d90*/  HMMA.16816.F32.BF16 R16, R140.reuse, R146, R16 ;  /* 0x000000928c10723c */ /* 0x040fe20000041810 */
[----:B------:R-:W1:Y:S07]  /*8da0*/  LDSM.16.M88.4 R144, [R185+0x3000] ;  /* 0x00300000b990783b */ /* 0x000e6e0000000200 */
[C---:B----4-:R-:W-:Y:S08]  /*8db0*/  HMMA.16816.F32.BF16 R20, R140.reuse, R136, R20 ;  /* 0x000000888c14723c */ /* 0x050ff00000041814 */
[C---:B------:R-:W-:Y:S01]  /*8dc0*/  HMMA.16816.F32.BF16 R24, R140.reuse, R138, R24 ;  /* 0x0000008a8c18723c */ /* 0x040fe20000041818 */
[----:B------:R-:W3:Y:S07]  /*8dd0*/  LDSM.16.M88.4 R136, [R185+0x3800] ;  /* 0x00380000b988783b */ /* 0x000eee0000000200 */
[C---:B--2---:R-:W-:Y:S08]  /*8de0*/  HMMA.16816.F32.BF16 R28, R140.reuse, R148, R28 ;  /* 0x000000948c1c723c */ /* 0x044ff0000004181c */
[----:B------:R-:W-:Y:S01]  /*8df0*/  HMMA.16816.F32.BF16 R32, R140, R150, R32 ;  /* 0x000000968c20723c */ /* 0x000fe20000041820 */
[----:B------:R-:W-:Y:S07]  /*8e00*/  LDSM.16.M88.4 R140, [R183+0x8000] ;  /* 0x00800000b78c783b */ /* 0x000fee0000000200 */
[C---:B------:R-:W-:Y:S01]  /*8e10*/  HMMA.16816.F32.BF16 R4, R152.reuse, R168, R4 ;  /* 0x000000a89804723c */ /* 0x040fe20000041804 */
[----:B------:R-:W2:Y:S07]  /*8e20*/  LDSM.16.M88.4 R148, [R173+0x4000] ;  /* 0x00400000ad94783b */ /* 0x000eae0000000200 */
        /* <DEDUP_REMOVED lines=8> */
[C---:B---3--:R-:W-:Y:S08]  /*8eb0*/  HMMA.16816.F32.BF16 R28, R152.reuse, R136, R28 ;  /* 0x00000088981c723c */ /* 0x048ff0000004181c */
[----:B------:R-:W-:Y:S01]  /*8ec0*/  HMMA.16816.F32.BF16 R32, R152, R138, R32 ;  /* 0x0000008a9820723c */ /* 0x000fe20000041820 */
[----:B------:R-:W3:Y:S07]  /*8ed0*/  LDSM.16.M88.4 R136, [R172+0x4800] ;  /* 0x00480000ac88783b */ /* 0x000eee0000000200 */
[C---:B--2---:R-:W-:Y:S01]  /*8ee0*/  HMMA.16816.F32.BF16 R4, R140.reuse, R148, R4 ;  /* 0x000000948c04723c */ /* 0x044fe20000041804 */
[----:B------:R-:W-:Y:S07]  /*8ef0*/  LDSM.16.M88.4 R152, [R172+0x5800] ;  /* 0x00580000ac98783b */ /* 0x000fee0000000200 */
[C---:B------:R-:W-:Y:S01]  /*8f00*/  HMMA.16816.F32.BF16 R8, R140.reuse, R150, R8 ;  /* 0x000000968c08723c */ /* 0x040fe20000041808 */
[----:B------:R-:W2:Y:S07]  /*8f10*/  LDSM.16.M88.4 R148, [R172+0x5000] ;  /* 0x00500000ac94783b */ /* 0x000eae0000000200 */
        /* <DEDUP_REMOVED lines=14> */
[C---:B---3--:R-:W-:Y:S08]  /*9000*/  HMMA.16816.F32.BF16 R12, R144.reuse, R136, R12 ;  /* 0x00000088900c723c */ /* 0x048ff0000004180c */
[C---:B------:R-:W-:Y:S01]  /*9010*/  HMMA.16816.F32.BF16 R16, R144.reuse, R138, R16 ;  /* 0x0000008a9010723c */ /* 0x040fe20000041810 */
[----:B------:R-:W3:Y:S07]  /*9020*/  LDSM.16.M88.4 R136, [R0+0x5800] ;  /* 0x005800000088783b */ /* 0x000eee0000000200 */
[C---:B--2---:R-:W-:Y:S08]  /*9030*/  HMMA.16816.F32.BF16 R20, R144.reuse, R148, R20 ;  /* 0x000000949014723c */ /* 0x044ff00000041814 */
[C---:B------:R-:W-:Y:S08]  /*9040*/  HMMA.16816.F32.BF16 R24, R144.reuse, R150, R24 ;  /* 0x000000969018723c */ /* 0x040ff00000041818 */
[C---:B------:R-:W-:Y:S08]  /*9050*/  HMMA.16816.F32.BF16 R28, R144.reuse, R152, R28 ;  /* 0x00000098901c723c */ /* 0x040ff0000004181c */
[----:B------:R-:W-:Y:S01]  /*9060*/  HMMA.16816.F32.BF16 R32, R144, R154, R32 ;  /* 0x0000009a9020723c */ /* 0x000fe20000041820 */
[----:B------:R-:W2:Y:S07]  /*9070*/  LDSM.16.M88.4 R144, [R185+0x4800] ;  /* 0x00480000b990783b */ /* 0x000eae0000000200 */
[C---:B-----5:R-:W-:Y:S08]  /*9080*/  HMMA.16816.F32.BF16 R4, R160.reuse, R164, R4 ;  /* 0x000000a4a004723c */ /* 0x060ff00000041804 */
[C---:B------:R-:W-:Y:S08]  /*9090*/  HMMA.16816.F32.BF16 R8, R160.reuse, R166, R8 ;  /* 0x000000a6a008723c */ /* 0x040ff00000041808 */
[C---:B----4-:R-:W-:Y:S08]  /*90a0*/  HMMA.16816.F32.BF16 R12, R160.reuse, R140, R12 ;  /* 0x0000008ca00c723c */ /* 0x050ff0000004180c */
[C---:B------:R-:W-:Y:S01]  /*90b0*/  HMMA.16816.F32.BF16 R16, R160.reuse, R142, R16 ;  /* 0x0000008ea010723c */ /* 0x040fe20000041810 */
[----:B------:R-:W4:Y:S07]  /*90c0*/  LDSM.16.M88.4 R140, [R185+0x5000] ;  /* 0x00500000b98c783b */ /* 0x000f2e0000000200 */
[C---:B-1----:R-:W-:Y:S07]  /*90d0*/  HMMA.16816.F32.BF16 R20, R160.reuse, R156, R20 ;  /* 0x0000009ca014723c */ /* 0x042fee0000041814 */
[-C--:B------:R-:W-:Y:S01]  /*90e0*/  IADD3 R156, R176, R184.reuse, RZ ;  /* 0x000000b8b09c7210 */ /* 0x080fe20007ffe0ff */
[C---:B------:R-:W-:Y:S07]  /*90f0*/  HMMA.16816.F32.BF16 R24, R160.reuse, R158, R24 ;  /* 0x0000009ea018723c */ /* 0x040fee0000041818 */
[----:B------:R-:W-:Y:S01]  /*9100*/  IADD3 R158, R177, R184, RZ ;  /* 0x000000b8b19e7210 */ /* 0x000fe20007ffe0ff */
[C---:B---3--:R-:W-:Y:S04]  /*9110*/  HMMA.16816.F32.BF16 R28, R160.reuse, R136, R28 ;  /* 0x00000088a01c723c */ /* 0x048fe8000004181c */
[C---:B------:R-:W-:Y:S02]  /*9120*/  IADD3 R157, R181.reuse, R158, RZ ;  /* 0x0000009eb59d7210 */ /* 0x040fe40007ffe0ff */
[----:B------:R-:W-:Y:S02]  /*9130*/  IADD3 R159, R181, R156, RZ ;  /* 0x0000009cb59f7210 */ /* 0x000fe40007ffe0ff */
[----:B------:R-:W-:Y:S01]  /*9140*/  HMMA.16816.F32.BF16 R32, R160, R138, R32 ;  /* 0x0000008aa020723c */ /* 0x000fe20000041820 */
[----:B------:R-:W1:Y:S01]  /*9150*/  LDSM.16.M88.4 R136, [R185+0x5800] ;  /* 0x00580000b988783b */ /* 0x000e620000000200 */
[----:B------:R-:W-:Y:S06]  /*9160*/  DEPBAR.LE SB0, 0x2 ;  /* 0x000080800000791a */ /* 0x000fec0000000000 */
[C---:B------:R-:W-:Y:S01]  /*9170*/  HMMA.16816.F32.BF16 R4, R168.reuse, R172, R4 ;  /* 0x000000aca804723c */ /* 0x040fe20000041804 */
[----:B------:R-:W-:Y:S07]  /*9180*/  BAR.SYNC.DEFER_BLOCKING 0x0 ;  /* 0x0000000000007b1d */ /* 0x000fee0000010000 */
[C---:B------:R-:W-:Y:S08]  /*9190*/  HMMA.16816.F32.BF16 R8, R168.reuse, R174, R8 ;  /* 0x000000aea808723c */ /* 0x040ff00000041808 */
[C---:B--2---:R-:W-:Y:S08]  /*91a0*/  HMMA.16816.F32.BF16 R12, R168.reuse, R144, R12 ;  /* 0x00000090a80c723c */ /* 0x044ff0000004180c */
        /* <DEDUP_REMOVED lines=8> */
[C---:B------:R-:W-:Y:S01]  /*9230*/  HMMA.16816.F32.BF16 R24, R168.reuse, R142, R24 ;  /* 0x0000008ea818723c */ /* 0x040fe20000041818 */
[----:B------:R-:W-:Y:S03]  /*9240*/  LDSM.16.MT88.4 R140, [R157] ;  /* 0x000000009d8c783b */ /* 0x000fe60000004200 */
[----:B------:R-:W-:Y:S02]  /*9250*/  FMNMX.FTZ R0, R8, R0, !PT ;  /* 0x0000000008007209 */ /* 0x000fe40007810000 */
[----:B------:R-:W-:Y:S02]  /*9260*/  FMNMX.FTZ R2, R10, R2, !PT ;  /* 0x000000020a027209 */ /* 0x000fe40007810000 */
[C---:B-1----:R-:W-:Y:S01]  /*9270*/  HMMA.16816.F32.BF16 R28, R168.reuse, R136, R28 ;  /* 0x00000088a81c723c */ /* 0x042fe2000004181c */
[----:B------:R-:W-:Y:S03]  /*9280*/  LDSM.16.MT88.4 R152, [R156+0x2800] ;  /* 0x002800009c98783b */ /* 0x000fe60000004200 */
        /* <DEDUP_REMOVED lines=37> */
[--C-:B------:R-:W-:Y:S01]  /*94e0*/  FFMA.FTZ R160, R4, c[0x0][0x2d0], -R169.reuse ;  /* 0x0000b40004a07a23 */ /* 0x100fe200000108a9 */
[----:B------:R-:W1:Y:S01]  /*94f0*/  LDSM.16.MT88.4 R136, [R158] ;  /* 0x000000009e88783b */ /* 0x000e620000004200 */
[----:B------:R-:W-:Y:S02]  /*9500*/  FFMA.FTZ R161, R5, c[0x0][0x2d0], -R169 ;  /* 0x0000b40005a17a23 */ /* 0x000fe400000108a9 */
[C---:B------:R-:W-:Y:S02]  /*9510*/  FMUL.FTZ R168, R0.reuse, c[0x0][0x2d0] ;  /* 0x0000b40000a87a20 */ /* 0x040fe40000410000 */
[----:B------:R-:W-:Y:S01]  /*9520*/  FADD.FTZ R3, -R0, R3 ;  /* 0x0000000300037221 */ /* 0x000fe20000010100 */
        /* <DEDUP_REMOVED lines=8> */
[----:B------:R-:W-:Y:S02]  /*95b0*/  FMUL.FTZ R132, R132, c[0x0][0x2d0] ;  /* 0x0000b40084847a20 */ /* 0x000fe40000410000 */
[----:B------:R-:W-:Y:S02]  /*95c0*/  FMUL.FTZ R3, R3, c[0x0][0x2d0] ;  /* 0x0000b40003037a20 */ /* 0x000fe40000410000 */
[--C-:B------:R-:W-:Y:S02]  /*95d0*/  FFMA.FTZ R170, R12, c[0x0][0x2d0], -R169.reuse ;  /* 0x0000b4000caa7a23 */ /* 0x100fe400000108a9 */
[--C-:B------:R-:W-:Y:S01]  /*95e0*/  FFMA.FTZ R171, R13, c[0x0][0x2d0], -R169.reuse ;  /* 0x0000b4000dab7a23 */ /* 0x100fe200000108a9 */
[----:B------:R-:W2:Y:S01]  /*95f0*/  MUFU.EX2 R132, R132 ;  /* 0x0000008400847308 */ /* 0x000ea20000000800 */
[--C-:B------:R-:W-:Y:S02]  /*9600*/  FFMA.FTZ R174, R14, c[0x0][0x2d0], -R168.reuse ;  /* 0x0000b4000eae7a23 */ /* 0x100fe400000108a8 */
[--C-:B------:R-:W-:Y:S02]  /*9610*/  FFMA.FTZ R175, R15, c[0x0][0x2d0], -R168.reuse ;  /* 0x0000b4000faf7a23 */ /* 0x100fe400000108a8 */
[----:B------:R-:W-:Y:S01]  /*9620*/  LDSM.16.MT88.4 R12, [R159+0x4000] ;  /* 0x004000009f0c783b */ /* 0x000fe20000004200 */
[--C-:B------:R-:W-:Y:S02]  /*9630*/  FFMA.FTZ R172, R16, c[0x0][0x2d0], -R169.reuse ;  /* 0x0000b40010ac7a23 */ /* 0x100fe400000108a9 */
[--C-:B------:R-:W-:Y:S02]  /*9640*/  FFMA.FTZ R173, R17, c[0x0][0x2d0], -R169.reuse ;  /* 0x0000b40011ad7a23 */ /* 0x100fe400000108a9 */
[----:B------:R-:W3:Y:S01]  /*9650*/  MUFU.EX2 R3, R3 ;  /* 0x0000000300037308 */ /* 0x000ee20000000800 */
[--C-:B------:R-:W-:Y:S02]  /*9660*/  FFMA.FTZ R184, R18, c[0x0][0x2d0], -R168.reuse ;  /* 0x0000b40012b87a23 */ /* 0x100fe400000108a8 */
[--C-:B------:R-:W-:Y:S02]  /*9670*/  FFMA.FTZ R185, R19, c[0x0][0x2d0], -R168.reuse ;  /* 0x0000b40013b97a23 */ /* 0x100fe400000108a8 */
[----:B------:R-:W-:Y:S01]  /*9680*/  LDSM.16.MT88.4 R16, [R157+0x800] ;  /* 0x000800009d10783b */ /* 0x000fe20000004200 */
[--C-:B------:R-:W-:Y:S02]  /*9690*/  FFMA.FTZ R234, R31, c[0x0][0x2d0], -R168.reuse ;  /* 0x0000b4001fea7a23 */ /* 0x100fe400000108a8 */
[----:B------:R-:W-:Y:S02]  /*96a0*/  FFMA.FTZ R236, R34, c[0x0][0x2d0], -R168 ;  /* 0x0000b40022ec7a23 */ /* 0x000fe400000108a8 */
[----:B------:R-:W-:Y:S01]  /*96b0*/  MUFU.EX2 R162, R162 ;  /* 0x000000a200a27308 */ /* 0x000fe20000000800 */
[C---:B--2---:R-:W-:Y:S01]  /*96c0*/  FMUL.FTZ R4, R132.reuse, R128 ;  /* 0x0000008084047220 */ /* 0x044fe20000410000 */
[----:B------:R-:W-:Y:S01]  /*96d0*/  F2FP.BF16.PACK_AB R128, R161, R160 ;  /* 0x000000a0a180723e */ /* 0x000fe200000010ff */
[C---:B------:R-:W-:Y:S02]  /*96e0*/  FMUL.FTZ R5, R132.reuse, R129 ;  /* 0x0000008184057220 */ /* 0x040fe40000410000 */
[C---:B------:R-:W-:Y:S05]  /*96f0*/  FMUL.FTZ R8, R132.reuse, R124 ;  /* 0x0000007c84087220 */ /* 0x040fea0000410000 */
[----:B------:R-:W2:Y:S01]  /*9700*/  MUFU.EX2 R163, R163 ;  /* 0x000000a300a37308 */ /* 0x000ea20000000800 */
[C---:B------:R-:W-:Y:S02]  /*9710*/  FMUL.FTZ R9, R132.reuse, R125 ;  /* 0x0000007d84097220 */ /* 0x040fe40000410000 */
[C---:B------:R-:W-:Y:S02]  /*9720*/  FMUL.FTZ R100, R132.reuse, R100 ;  /* 0x0000006484647220 */ /* 0x040fe40000410000 */
[C---:B---3--:R-:W-:Y:S02]  /*9730*/  FMUL.FTZ R6, R3.reuse, R130 ;  /* 0x0000008203067220 */ /* 0x048fe40000410000 */
[C---:B------:R-:W-:Y:S02]  /*9740*/  FMUL.FTZ R7, R3.reuse, R131 ;  /* 0x0000008303077220 */ /* 0x040fe40000410000 */
[C---:B------:R-:W-:Y:S01]  /*9750*/  FMUL.FTZ R10, R3.reuse, R126 ;  /* 0x0000007e030a7220 */ /* 0x040fe20000410000 */
[----:B------:R-:W-:Y:S01]  /*9760*/  MUFU.EX2 R164, R164 ;  /* 0x000000a400a47308 */ /* 0x000fe20000000800 */
[C---:B------:R-:W-:Y:S02]  /*9770*/  FMUL.FTZ R11, R3.reuse, R127 ;  /* 0x0000007f030b7220 */ /* 0x040fe40000410000 */
[----:B------:R-:W3:Y:S01]  /*9780*/  LDSM.16.MT88.4 R124, [R159] ;  /* 0x000000009f7c783b */ /* 0x000ee20000004200 */
[C---:B------:R-:W-:Y:S02]  /*9790*/  FMUL.FTZ R101, R132.reuse, R101 ;  /* 0x0000006584657220 */ /* 0x040fe40000410000 */
[C---:B------:R-:W-:Y:S02]  /*97a0*/  FMUL.FTZ R102, R3.reuse, R102 ;  /* 0x0000006603667220 */ /* 0x040fe40000410000 */
[----:B------:R-:W-:Y:S02]  /*97b0*/  FMUL.FTZ R103, R3, R103 ;  /* 0x0000006703677220 */ /* 0x000fe40000410000 */
[----:B------:R-:W4:Y:S01]  /*97c0*/  MUFU.EX2 R165, R165 ;  /* 0x000000a500a57308 */ /* 0x000f220000000800 */
        /* <DEDUP_REMOVED lines=15> */
[----:B----4-:R-:W-:Y:S01]  /*98c0*/  F2FP.BF16.PACK_AB R129, R165, R164 ;  /* 0x000000a4a581723e */ /* 0x010fe200000010ff */
        /* <DEDUP_REMOVED lines=22> */
[----:B------:R-:W-:Y:S02]  /*9a30*/  MUFU.EX2 R173, R173 ;  /* 0x000000ad00ad7308 */ /* 0x000fe40000000800 */
[C---:B------:R-:W-:Y:S02]  /*9a40*/  FMUL.FTZ R43, R3.reuse, R43 ;  /* 0x0000002b032b7220 */ /* 0x040fe40000410000 */
[C---:B------:R-:W-:Y:S02]  /*9a50*/  FMUL.FTZ R44, R132.reuse, R44 ;  /* 0x0000002c842c7220 */ /* 0x040fe40000410000 */
[C---:B------:R-:W-:Y:S04]  /*9a60*/  HMMA.16816.F32.BF16 R100, R128.reuse, R140, R100 ;  /* 0x0000008c8064723c */ /* 0x040fe80000041864 */
[C---:B------:R-:W-:Y:S01]  /*9a70*/  FMUL.FTZ R45, R132.reuse, R45 ;  /* 0x0000002d842d7220 */ /* 0x040fe20000410000 */
[----:B------:R-:W-:Y:S01]  /*9a80*/  MUFU.EX2 R174, R174 ;  /* 0x000000ae00ae7308 */ /* 0x000fe20000000800 */
[C---:B------:R-:W-:Y:S02]  /*9a90*/  FMUL.FTZ R46, R3.reuse, R46 ;  /* 0x0000002e032e7220 */ /* 0x040fe40000410000 */
[C---:B------:R-:W-:Y:S01]  /*9aa0*/  HMMA.16816.F32.BF16 R104, R128.reuse, R142, R104 ;  /* 0x0000008e8068723c */ /* 0x040fe20000041868 */
[----:B------:R-:W2:Y:S03]  /*9ab0*/  LDSM.16.MT88.4 R140, [R157+0x2000] ;  /* 0x002000009d8c783b */ /* 0x000ea60000004200 */
[C---:B------:R-:W-:Y:S02]  /*9ac0*/  FMUL.FTZ R47, R3.reuse, R47 ;  /* 0x0000002f032f7220 */ /* 0x040fe40000410000 */
[C---:B------:R-:W-:Y:S01]  /*9ad0*/  FMUL.FTZ R48, R132.reuse, R48 ;  /* 0x0000003084307220 */ /* 0x040fe20000410000 */
[----:B------:R-:W5:Y:S01]  /*9ae0*/  MUFU.EX2 R175, R175 ;  /* 0x000000af00af7308 */ /* 0x000f620000000800 */
[C---:B------:R-:W-:Y:S04]  /*9af0*/  HMMA.16816.F32.BF16 R108, R128.reuse, R144, R108 ;  /* 0x00000090806c723c */ /* 0x040fe8000004186c */
[C---:B------:R-:W-:Y:S02]  /*9b00*/  FMUL.FTZ R49, R132.reuse, R49 ;  /* 0x0000003184317220 */ /* 0x040fe40000410000 */
[C---:B------:R-:W-:Y:S02]  /*9b10*/  FMUL.FTZ R50, R3.reuse, R50 ;  /* 0x0000003203327220 */ /* 0x040fe40000410000 */
[C---:B------:R-:W-:Y:S01]  /*9b20*/  HMMA.16816.F32.BF16 R112, R128.reuse, R146, R112 ;  /* 0x000000928070723c */ /* 0x040fe20000041870 */
[----:B------:R-:W-:Y:S01]  /*9b30*/  LDSM.16.MT88.4 R144, [R158+0x2800] ;  /* 0x002800009e90783b */ /* 0x000fe20000004200 */
[----:B------:R-:W-:Y:S02]  /*9b40*/  MUFU.EX2 R184, R184 ;  /* 0x000000b800b87308 */ /* 0x000fe40000000800 */
[C---:B------:R-:W-:Y:S02]  /*9b50*/  FMUL.FTZ R51, R3.reuse, R51 ;  /* 0x0000003303337220 */ /* 0x040fe40000410000 */
[C---:B------:R-:W-:Y:S02]  /*9b60*/  FMUL.FTZ R52, R132.reuse, R52 ;  /* 0x0000003484347220 */ /* 0x040fe40000410000 */
[C---:B---3--:R-:W-:Y:S04]  /*9b70*/  HMMA.16816.F32.BF16 R116, R128.reuse, R124, R116 ;  /* 0x0000007c8074723c */ /* 0x048fe80000041874 */
[C---:B------:R-:W-:Y:S01]  /*9b80*/  FMUL.FTZ R53, R132.reuse, R53 ;  /* 0x0000003584357220 */ /* 0x040fe20000410000 */
[----:B------:R-:W3:Y:S01]  /*9b90*/  MUFU.EX2 R185, R185 ;  /* 0x000000b900b97308 */ /* 0x000ee20000000800 */
[C---:B------:R-:W-:Y:S02]  /*9ba0*/  FMUL.FTZ R54, R3.reuse, R54 ;  /* 0x0000003603367220 */ /* 0x040fe40000410000 */
        /* <DEDUP_REMOVED lines=36> */
[C---:B--2---:R-:W-:Y:S04]  /*9df0*/  HMMA.16816.F32.BF16 R68, R128.reuse, R140, R68 ;  /* 0x0000008c8044723c */ /* 0x044fe80000041844 */
[C---:B------:R-:W-:Y:S02]  /*9e00*/  FMUL.FTZ R75, R3.reuse, R75 ;  /* 0x0000004b034b7220 */ /* 0x040fe40000410000 */
[C---:B------:R-:W-:Y:S02]  /*9e10*/  FMUL.FTZ R76, R132.reuse, R76 ;  /* 0x0000004c844c7220 */ /* 0x040fe40000410000 */
[C---:B------:R-:W-:Y:S03]  /*9e20*/  FMUL.FTZ R77, R132.reuse, R77 ;  /* 0x0000004d844d7220 */ /* 0x040fe60000410000 */
[C---:B------:R-:W-:Y:S01]  /*9e30*/  HMMA.16816.F32.BF16 R72, R128.reuse, R142, R72 ;  /* 0x0000008e8048723c */ /* 0x040fe20000041848 */
[----:B------:R-:W-:Y:S02]  /*9e40*/  LDSM.16.MT88.4 R140, [R159+0x800] ;  /* 0x000800009f8c783b */ /* 0x000fe40000004200 */
[C---:B------:R-:W-:Y:S02]  /*9e50*/  FMUL.FTZ R78, R3.reuse, R78 ;  /* 0x0000004e034e7220 */ /* 0x040fe40000410000 */
[C---:B------:R-:W-:Y:S02]  /*9e60*/  FMUL.FTZ R79, R3.reuse, R79 ;  /* 0x0000004f034f7220 */ /* 0x040fe40000410000 */
[C---:B------:R-:W-:Y:S02]  /*9e70*/  FMUL.FTZ R80, R132.reuse, R80 ;  /* 0x0000005084507220 */ /* 0x040fe40000410000 */
[C---:B------:R-:W-:Y:S03]  /*9e80*/  FMUL.FTZ R81, R132.reuse, R81 ;  /* 0x0000005184517220 */ /* 0x040fe60000410000 */
[C---:B---3--:R-:W-:Y:S03]  /*9e90*/  HMMA.16816.F32.BF16 R76, R128.reuse, R124, R76 ;  /* 0x0000007c804c723c */ /* 0x048fe6000004184c */
        /* <DEDUP_REMOVED lines=14> */
[C---:B------:R-:W-:Y:S03]  /*9f80*/  FMUL.FTZ R93, R132.reuse, R93 ;  /* 0x0000005d845d7220 */ /* 0x040fe60000410000 */
[C---:B------:R-:W-:Y:S01]  /*9f90*/  HMMA.16816.F32.BF16 R88, R128.reuse, R138, R88 ;  /* 0x0000008a8058723c */ /* 0x040fe20000041858 */
[----:B------:R-:W1:Y:S02]  /*9fa0*/  LDSM.16.MT88.4 R136, [R156+0x800] ;  /* 0x000800009c88783b */ /* 0x000e640000004200 */
[C---:B------:R-:W-:Y:S02]  /*9fb0*/  FMUL.FTZ R94, R3.reuse, R94 ;  /* 0x0000005e035e7220 */ /* 0x040fe40000410000 */
[C---:B------:R-:W-:Y:S02]  /*9fc0*/  FMUL.FTZ R95, R3.reuse, R95 ;  /* 0x0000005f035f7220 */ /* 0x040fe40000410000 */
[C---:B------:R-:W-:Y:S02]  /*9fd0*/  FMUL.FTZ R96, R132.reuse, R96 ;  /* 0x0000006084607220 */ /* 0x040fe40000410000 */
[C---:B------:R-:W-:Y:S03]  /*9fe0*/  FMUL.FTZ R97, R132.reuse, R97 ;  /* 0x0000006184617220 */ /* 0x040fe60000410000 */
[C---:B------:R-:W-:Y:S03]  /*9ff0*/  HMMA.16816.F32.BF16 R92, R128.reuse, R12, R92 ;  /* 0x0000000c805c723c */ /* 0x040fe6000004185c */
[C---:B------:R-:W-:Y:S02]  /*a000*/  FMUL.FTZ R98, R3.reuse, R98 ;  /* 0x0000006203627220 */ /* 0x040fe40000410000 */
[----:B------:R-:W-:Y:S02]  /*a010*/  FMUL.FTZ R99, R3, R99 ;  /* 0x0000006303637220 */ /* 0x000fe40000410000 */
[----:B----4-:R-:W-:Y:S01]  /*a020*/  F2FP.BF16.PACK_AB R12, R171, R170 ;  /* 0x000000aaab0c723e */ /* 0x010fe200000010ff */
[----:B------:R-:W-:Y:S01]  /*a030*/  FFMA.FTZ R164, R3, R229, R164 ;  /* 0x000000e503a47223 */ /* 0x000fe200000100a4 */
[----:B-----5:R-:W-:Y:S03]  /*a040*/  F2FP.BF16.PACK_AB R13, R175, R174 ;  /* 0x000000aeaf0d723e */ /* 0x020fe600000010ff */
[----:B------:R-:W-:Y:S01]  /*a050*/  HMMA.16816.F32.BF16 R96, R128, R14, R96 ;  /* 0x0000000e8060723c */ /* 0x000fe20000041860 */
[----:B------:R-:W3:Y:S02]  /*a060*/  LDSM.16.MT88.4 R128, [R159+0x2800] ;  /* 0x002800009f80783b */ /* 0x000ee40000004200 */
[----:B------:R-:W-:Y:S01]  /*a070*/  FFMA.FTZ R160, R132, R232, R160 ;  /* 0x000000e884a07223 */ /* 0x000fe200000100a0 */
[----:B------:R-:W-:Y:S01]  /*a080*/  MOV R132, R2 ;  /* 0x0000000200847202 */ /* 0x000fe20000000f00 */
[----:B------:R-:W-:Y:S02]  /*a090*/  FADD.FTZ R164, R165, R164 ;  /* 0x000000a4a5a47221 */ /* 0x000fe40000010000 */
[----:B------:R-:W-:Y:S01]  /*a0a0*/  F2FP.BF16.PACK_AB R14, R173, R172 ;  /* 0x000000acad0e723e */ /* 0x000fe200000010ff */
[----:B------:R-:W-:Y:S01]  /*a0b0*/  FADD.FTZ R160, R161, R160 ;  /* 0x000000a0a1a07221 */ /* 0x000fe20000010000 */
[----:B------:R-:W-:Y:S03]  /*a0c0*/  F2FP.BF16.PACK_AB R15, R185, R184 ;  /* 0x000000b8b90f723e */ /* 0x000fe600000010ff */
        /* <DEDUP_REMOVED lines=20> */
[----:B------:R-:W1:Y:S07]  /*a210*/  LDSM.16.MT88.4 R136, [R156+0x4800] ;  /* 0x004800009c88783b */ /* 0x000e6e0000004200 */
[C---:B------:R-:W-:Y:S08]  /*a220*/  HMMA.16816.F32.BF16 R116, R12.reuse, R140, R116 ;  /* 0x0000008c0c74723c */ /* 0x040ff00000041874 */
[C---:B------:R-:W-:Y:S01]  /*a230*/  HMMA.16816.F32.BF16 R120, R12.reuse, R142, R120 ;  /* 0x0000008e0c78723c */ /* 0x040fe20000041878 */
[----:B------:R-:W-:Y:S07]  /*a240*/  LDSM.16.MT88.4 R140, [R156+0x3800] ;  /* 0x003800009c8c783b */ /* 0x000fee0000004200 */
[C---:B------:R-:W-:Y:S07]  /*a250*/  HMMA.16816.F32.BF16 R36, R12.reuse, R144, R36 ;  /* 0x000000900c24723c */ /* 0x040fee0000041824 */
[--C-:B------:R-:W-:Y:S01]  /*a260*/  FFMA.FTZ R144, R20, c[0x0][0x2d0], -R169.reuse ;  /* 0x0000b40014907a23 */ /* 0x100fe200000108a9 */
[C---:B------:R-:W-:Y:S04]  /*a270*/  HMMA.16816.F32.BF16 R40, R12.reuse, R146, R40 ;  /* 0x000000920c28723c */ /* 0x040fe80000041828 */
[--C-:B------:R-:W-:Y:S01]  /*a280*/  FFMA.FTZ R145, R21, c[0x0][0x2d0], -R169.reuse ;  /* 0x0000b40015917a23 */ /* 0x100fe200000108a9 */
[----:B------:R-:W4:Y:S02]  /*a290*/  MUFU.EX2 R144, R144 ;  /* 0x0000009000907308 */ /* 0x000f240000000800 */
[--C-:B------:R-:W-:Y:S01]  /*a2a0*/  FFMA.FTZ R146, R24, c[0x0][0x2d0], -R169.reuse ;  /* 0x0000b40018927a23 */ /* 0x100fe200000108a9 */
[C---:B------:R-:W-:Y:S04]  /*a2b0*/  HMMA.16816.F32.BF16 R44, R12.reuse, R148, R44 ;  /* 0x000000940c2c723c */ /* 0x040fe8000004182c */
[--C-:B------:R-:W-:Y:S03]  /*a2c0*/  FFMA.FTZ R147, R25, c[0x0][0x2d0], -R169.reuse ;  /* 0x0000b40019937a23 */ /* 0x100fe600000108a9 */
[--C-:B------:R-:W-:Y:S01]  /*a2d0*/  FFMA.FTZ R148, R22, c[0x0][0x2d0], -R168.reuse ;  /* 0x0000b40016947a23 */ /* 0x100fe200000108a8 */
[C---:B------:R-:W-:Y:S01]  /*a2e0*/  HMMA.16816.F32.BF16 R48, R12.reuse, R150, R48 ;  /* 0x000000960c30723c */ /* 0x040fe20000041830 */
[----:B------:R-:W5:Y:S03]  /*a2f0*/  MUFU.EX2 R145, R145 ;  /* 0x0000009100917308 */ /* 0x000f660000000800 */
[--C-:B------:R-:W-:Y:S02]  /*a300*/  FFMA.FTZ R149, R23, c[0x0][0x2d0], -R168.reuse ;  /* 0x0000b40017957a23 */ /* 0x100fe400000108a8 */
[----:B------:R-:W-:Y:S01]  /*a310*/  LDSM.16.MT88.4 R20, [R157+0x1000] ;  /* 0x001000009d14783b */ /* 0x000fe20000004200 */
[--C-:B------:R-:W-:Y:S01]  /*a320*/  FFMA.FTZ R150, R26, c[0x0][0x2d0], -R168.reuse ;  /* 0x0000b4001a967a23 */ /* 0x100fe200000108a8 */
[C---:B------:R-:W-:Y:S03]  /*a330*/  HMMA.16816.F32.BF16 R52, R12.reuse, R152, R52 ;  /* 0x000000980c34723c */ /* 0x040fe60000041834 */
[----:B------:R-:W1:Y:S01]  /*a340*/  MUFU.EX2 R146, R146 ;  /* 0x0000009200927308 */ /* 0x000e620000000800 */
[----:B------:R-:W-:Y:S02]  /*a350*/  FFMA.FTZ R151, R27, c[0x0][0x2d0], -R168 ;  /* 0x0000b4001b977a23 */ /* 0x000fe400000108a8 */
[----:B------:R-:W-:Y:S01]  /*a360*/  LDSM.16.MT88.4 R24, [R156+0x1000] ;  /* 0x001000009c18783b */ /* 0x000fe20000004200 */
[--C-:B------:R-:W-:Y:S01]  /*a370*/  FFMA.FTZ R152, R28, c[0x0][0x2d0], -R169.reuse ;  /* 0x0000b4001c987a23 */ /* 0x100fe200000108a9 */
[C---:B------:R-:W-:Y:S04]  /*a380*/  HMMA.16816.F32.BF16 R56, R12.reuse, R154, R56 ;  /* 0x0000009a0c38723c */ /* 0x040fe80000041838 */
[--C-:B------:R-:W-:Y:S01]  /*a390*/  FFMA.FTZ R153, R29, c[0x0][0x2d0], -R169.reuse ;  /* 0x0000b4001d997a23 */ /* 0x100fe200000108a9 */
[----:B------:R-:W-:Y:S01]  /*a3a0*/  MUFU.EX2 R147, R147 ;  /* 0x0000009300937308 */ /* 0x000fe20000000800 */
[----:B----4-:R-:W-:Y:S02]  /*a3b0*/  FADD.FTZ R170, R144, R170 ;  /* 0x000000aa90aa7221 */ /* 0x010fe40000010000 */
[C---:B---3--:R-:W-:Y:S04]  /*a3c0*/  HMMA.16816.F32.BF16 R60, R12.reuse, R128, R60 ;  /* 0x000000800c3c723c */ /* 0x048fe8000004183c */
[--C-:B------:R-:W-:Y:S02]  /*a3d0*/  FFMA.FTZ R154, R32, c[0x0][0x2d0], -R169.reuse ;  /* 0x0000b400209a7a23 */ /* 0x100fe400000108a9 */
[----:B------:R-:W-:Y:S01]  /*a3e0*/  FFMA.FTZ R169, R33, c[0x0][0x2d0], -R169 ;  /* 0x0000b40021a97a23 */ /* 0x000fe200000108a9 */
[----:B------:R-:W3:Y:S01]  /*a3f0*/  MUFU.EX2 R148, R148 ;  /* 0x0000009400947308 */ /* 0x000ee20000000800 */
[C---:B------:R-:W-:Y:S01]  /*a400*/  HMMA.16816.F32.BF16 R64, R12.reuse, R130, R64 ;  /* 0x000000820c40723c */ /* 0x040fe20000041840 */
[----:B------:R-:W4:Y:S03]  /*a410*/  LDSM.16.MT88.4 R128, [R159+0x4800] ;  /* 0x004800009f80783b */ /* 0x000f260000004200 */
[--C-:B------:R-:W-:Y:S02]  /*a420*/  FFMA.FTZ R155, R30, c[0x0][0x2d0], -R168.reuse ;  /* 0x0000b4001e9b7a23 */ /* 0x100fe400000108a8 */
[----:B------:R-:W-:Y:S02]  /*a430*/  FFMA.FTZ R168, R35, c[0x0][0x2d0], -R168 ;  /* 0x0000b40023a87a23 */ /* 0x000fe400000108a8 */
[C---:B--2---:R-:W-:Y:S01]  /*a440*/  HMMA.16816.F32.BF16 R68, R12.reuse, R16, R68 ;  /* 0x000000100c44723c */ /* 0x044fe20000041844 */
[----:B------:R-:W-:Y:S01]  /*a450*/  LDSM.16.MT88.4 R28, [R156+0x1800] ;  /* 0x001800009c1c783b */ /* 0x000fe20000004200 */
[----:B------:R-:W2:Y:S02]  /*a460*/  MUFU.EX2 R149, R149 ;  /* 0x0000009500957308 */ /* 0x000ea40000000800 */
[----:B-----5:R-:W-:Y:S04]  /*a470*/  FADD.FTZ R170, R145, R170 ;  /* 0x000000aa91aa7221 */ /* 0x020fe80000010000 */
[C---:B------:R-:W-:Y:S01]  /*a480*/  HMMA.16816.F32.BF16 R72, R12.reuse, R18, R72 ;  /* 0x000000120c48723c */ /* 0x040fe20000041848 */
[----:B------:R-:W5:Y:S03]  /*a490*/  LDSM.16.MT88.4 R16, [R158+0x1000] ;  /* 0x001000009e10783b */ /* 0x000f660000004200 */
[----:B------:R-:W4:Y:S01]  /*a4a0*/  MUFU.EX2 R150, R150 ;  /* 0x0000009600967308 */ /* 0x000f220000000800 */
[----:B-1----:R-:W-:Y:S02]  /*a4b0*/  FADD.FTZ R170, R146, R170 ;  /* 0x000000aa92aa7221 */ /* 0x002fe40000010000 */
[----:B---3--:R-:W-:Y:S01]  /*a4c0*/  FADD.FTZ R174, R148, R174 ;  /* 0x000000ae94ae7221 */ /* 0x008fe20000010000 */
[C---:B------:R-:W-:Y:S01]  /*a4d0*/  HMMA.16816.F32.BF16 R76, R12.reuse, R124, R76 ;  /* 0x0000007c0c4c723c */ /* 0x040fe2000004184c */
[----:B------:R-:W-:Y:S03]  /*a4e0*/  LDSM.16.MT88.4 R32, [R158+0x3800] ;  /* 0x003800009e20783b */ /* 0x000fe60000004200 */
[----:B------:R-:W-:Y:S02]  /*a4f0*/  FADD.FTZ R170, R147, R170 ;  /* 0x000000aa93aa7221 */ /* 0x000fe40000010000 */
[----:B------:R-:W1:Y:S02]  /*a500*/  MUFU.EX2 R151, R151 ;  /* 0x0000009700977308 */ /* 0x000e640000000800 */
[C---:B------:R-:W-:Y:S01]  /*a510*/  HMMA.16816.F32.BF16 R80, R12.reuse, R126, R80 ;  /* 0x0000007e0c50723c */ /* 0x040fe20000041850 */
[----:B------:R-:W3:Y:S03]  /*a520*/  LDSM.16.MT88.4 R124, [R159+0x1000] ;  /* 0x001000009f7c783b */ /* 0x000ee60000004200 */
[----:B--2---:R-:W-:Y:S04]  /*a530*/  FADD.FTZ R174, R149, R174 ;  /* 0x000000ae95ae7221 */ /* 0x004fe80000010000 */
[C---:B------:R-:W-:Y:S01]  /*a540*/  HMMA.16816.F32.BF16 R84, R12.reuse, R136, R84 ;  /* 0x000000880c54723c */ /* 0x040fe20000041854 */
[----:B------:R-:W2:Y:S03]  /*a550*/  MUFU.EX2 R152, R152 ;  /* 0x0000009800987308 */ /* 0x000ea60000000800 */
[----:B----4-:R-:W-:Y:S04]  /*a560*/  FADD.FTZ R174, R150, R174 ;  /* 0x000000ae96ae7221 */ /* 0x010fe80000010000 */
[C---:B------:R-:W-:Y:S01]  /*a570*/  HMMA.16816.F32.BF16 R88, R12.reuse, R138, R88 ;  /* 0x0000008a0c58723c */ /* 0x040fe20000041858 */
[----:B------:R-:W-:Y:S02]  /*a580*/  LDSM.16.MT88.4 R136, [R157+0x3000] ;  /* 0x003000009d88783b */ /* 0x000fe40000004200 */
[----:B------:R-:W4:Y:S01]  /*a590*/  MUFU.EX2 R153, R153 ;  /* 0x0000009900997308 */ /* 0x000f220000000800 */
[----:B-1----:R-:W-:Y:S04]  /*a5a0*/  FADD.FTZ R174, R151, R174 ;  /* 0x000000ae97ae7221 */ /* 0x002fe80000010000 */
[C---:B------:R-:W-:Y:S05]  /*a5b0*/  HMMA.16816.F32.BF16 R92, R12.reuse, R128, R92 ;  /* 0x000000800c5c723c */ /* 0x040fea000004185c */
[----:B------:R-:W1:Y:S03]  /*a5c0*/  MUFU.EX2 R154, R154 ;  /* 0x0000009a009a7308 */ /* 0x000e660000000800 */
[----:B------:R-:W-:Y:S01]  /*a5d0*/  HMMA.16816.F32.BF16 R96, R12, R130, R96 ;  /* 0x000000820c60723c */ /* 0x000fe20000041860 */
[----:B------:R-:W3:Y:S03]  /*a5e0*/  LDSM.16.MT88.4 R128, [R158+0x3000] ;  /* 0x003000009e80783b */ /* 0x000ee60000004200 */
[----:B--2---:R-:W-:Y:S03]  /*a5f0*/  FADD.FTZ R170, R152, R170 ;  /* 0x000000aa98aa7221 */ /* 0x004fe60000010000 */
[----:B------:R-:W-:Y:S01]  /*a600*/  F2FP.BF16.PACK_AB R12, R145, R144 ;  /* 0x00000090910c723e */ /* 0x000fe200000010ff */
[----:B------:R-:W2:Y:S01]  /*a610*/  MUFU.EX2 R169, R169 ;  /* 0x000000a900a97308 */ /* 0x000ea20000000800 */
[----:B------:R-:W-:Y:S03]  /*a620*/  F2FP.BF16.PACK_AB R14, R147, R146 ;  /* 0x00000092930e723e */ /* 0x000fe600000010ff */
[----:B------:R-:W-:Y:S01]  /*a630*/  F2FP.BF16.PACK_AB R13, R149, R148 ;  /* 0x00000094950d723e */ /* 0x000fe200000010ff */
[----:B----4-:R-:W-:Y:S01]  /*a640*/  FADD.FTZ R170, R153, R170 ;  /* 0x000000aa99aa7221 */ /* 0x010fe20000010000 */
[----:B------:R-:W-:Y:S04]  /*a650*/  F2FP.BF16.PACK_AB R15, R151, R150 ;  /* 0x00000096970f723e */ /* 0x000fe800000010ff */
[----:B------:R-:W4:Y:S03]  /*a660*/  MUFU.EX2 R155, R155 ;  /* 0x0000009b009b7308 */ /* 0x000f260000000800 */
[C---:B-----5:R-:W-:Y:S03]  /*a670*/  HMMA.16816.F32.BF16 R4, R12.reuse, R16, R4 ;  /* 0x000000100c04723c */ /* 0x060fe60000041804 */
[----:B-1----:R-:W-:Y:S04]  /*a680*/  FADD.FTZ R170, R154, R170 ;  /* 0x000000aa9aaa7221 */ /* 0x002fe80000010000 */
[----:B------:R-:W1:Y:S01]  /*a690*/  MUFU.EX2 R168, R168 ;  /* 0x000000a800a87308 */ /* 0x000e620000000800 */
[C---:B------:R-:W-:Y:S01]  /*a6a0*/  HMMA.16816.F32.BF16 R8, R12.reuse, R18, R8 ;  /* 0x000000120c08723c */ /* 0x040fe20000041808 */
[----:B------:R-:W5:Y:S03]  /*a6b0*/  LDSM.16.MT88.4 R16, [R156+0x3000] ;  /* 0x003000009c10783b */ /* 0x000f660000004200 */
[----:B--2---:R-:W-:Y:S04]  /*a6c0*/  FADD.FTZ R232, R169, R170 ;  /* 0x000000aaa9e87221 */ /* 0x004fe80000010000 */
[C---:B------:R-:W-:Y:S04]  /*a6d0*/  HMMA.16816.F32.BF16 R100, R12.reuse, R20, R100 ;  /* 0x000000140c64723c */ /* 0x040fe80000041864 */
[----:B----4-:R-:W-:Y:S04]  /*a6e0*/  FADD.FTZ R174, R155, R174 ;  /* 0x000000ae9bae7221 */ /* 0x010fe80000010000 */
[C---:B------:R-:W-:Y:S01]  /*a6f0*/  HMMA.16816.F32.BF16 R104, R12.reuse, R22, R104 ;  /* 0x000000160c68723c */ /* 0x040fe20000041868 */
[----:B------:R-:W2:Y:S03]  /*a700*/  LDSM.16.MT88.4 R20, [R159+0x3000] ;  /* 0x003000009f14783b */ /* 0x000ea60000004200 */
[----:B------:R-:W-:Y:S04]  /*a710*/  FADD.FTZ R174, R234, R174 ;  /* 0x000000aeeaae7221 */ /* 0x000fe80000010000 */
[C---:B------:R-:W-:Y:S04]  /*a720*/  HMMA.16816.F32.BF16 R108, R12.reuse, R24, R108 ;  /* 0x000000180c6c723c */ /* 0x040fe8000004186c */
[----:B------:R-:W-:Y:S04]  /*a730*/  FADD.FTZ R174, R236, R174 ;  /* 0x000000aeecae7221 */ /* 0x000fe80000010000 */
[C---:B------:R-:W-:Y:S01]  /*a740*/  HMMA.16816.F32.BF16 R112, R12.reuse, R26, R112 ;  /* 0x0000001a0c70723c */ /* 0x040fe20000041870 */
[----:B------:R-:W4:Y:S03]  /*a750*/  LDSM.16.MT88.4 R24, [R158+0x5000] ;  /* 0x005000009e18783b */ /* 0x000f260000004200 */
[----:B-1----:R-:W-:Y:S04]  /*a760*/  FADD.FTZ R229, R168, R174 ;  /* 0x000000aea8e57221 */ /* 0x002fe80000010000 */
[C---:B---3--:R-:W-:Y:S08]  /*a770*/  HMMA.16816.F32.BF16 R116, R12.reuse, R124, R116 ;  /* 0x0000007c0c74723c */ /* 0x048ff00000041874 */
[C---:B------:R-:W-:Y:S01]  /*a780*/  HMMA.16816.F32.BF16 R120, R12.reuse, R126, R120 ;  /* 0x0000007e0c78723c */ /* 0x040fe20000041878 */
[----:B------:R-:W1:Y:S07]  /*a790*/  LDSM.16.MT88.4 R124, [R157+0x5000] ;  /* 0x005000009d7c783b */ /* 0x000e6e0000004200 */
[C---:B------:R-:W-:Y:S08]  /*a7a0*/  HMMA.16816.F32.BF16 R36, R12.reuse, R128, R36 ;  /* 0x000000800c24723c */ /* 0x040ff00000041824 */
[C---:B------:R-:W-:Y:S08]  /*a7b0*/  HMMA.16816.F32.BF16 R40, R12.reuse, R130, R40 ;  /* 0x000000820c28723c */ /* 0x040ff00000041828 */
[C---:B------:R-:W-:Y:S08]  /*a7c0*/  HMMA.16816.F32.BF16 R44, R12.reuse, R136, R44 ;  /* 0x000000880c2c723c */ /* 0x040ff0000004182c */
[C---:B------:R-:W-:Y:S01]  /*a7d0*/  HMMA.16816.F32.BF16 R48, R12.reuse, R138, R48 ;  /* 0x0000008a0c30723c */ /* 0x040fe20000041830 */
[----:B------:R-:W-:Y:S07]  /*a7e0*/  LDSM.16.MT88.4 R136, [R157+0x3800] ;  /* 0x003800009d88783b */ /* 0x000fee0000004200 */
[C---:B-----5:R-:W-:Y:S08]  /*a7f0*/  HMMA.16816.F32.BF16 R52, R12.reuse, R16, R52 ;  /* 0x000000100c34723c */ /* 0x060ff00000041834 */
[C---:B------:R-:W-:Y:S01]  /*a800*/  HMMA.16816.F32.BF16 R56, R12.reuse, R18, R56 ;  /* 0x000000120c38723c */ /* 0x040fe20000041838 */
[----:B------:R-:W3:Y:S07]  /*a810*/  LDSM.16.MT88.4 R16, [R156+0x5000] ;  /* 0x005000009c10783b */ /* 0x000eee0000004200 */
[C---:B--2---:R-:W-:Y:S08]  /*a820*/  HMMA.16816.F32.BF16 R60, R12.reuse, R20, R60 ;  /* 0x000000140c3c723c */ /* 0x044ff0000004183c */
[C---:B------:R-:W-:Y:S01]  /*a830*/  HMMA.16816.F32.BF16 R64, R12.reuse, R22, R64 ;  /* 0x000000160c40723c */ /* 0x040fe20000041840 */
[----:B------:R-:W2:Y:S07]  /*a840*/  LDSM.16.MT88.4 R20, [R159+0x5000] ;  /* 0x005000009f14783b */ /* 0x000eae0000004200 */
[C---:B----4-:R-:W-:Y:S08]  /*a850*/  HMMA.16816.F32.BF16 R68, R12.reuse, R24, R68 ;  /* 0x000000180c44723c */ /* 0x050ff00000041844 */
[C---:B------:R-:W-:Y:S01]  /*a860*/  HMMA.16816.F32.BF16 R72, R12.reuse, R26, R72 ;  /* 0x0000001a0c48723c */ /* 0x040fe20000041848 */
[----:B------:R-:W-:Y:S07]  /*a870*/  LDSM.16.MT88.4 R24, [R157+0x1800] ;  /* 0x001800009d18783b */ /* 0x000fee0000004200 */
        /* <DEDUP_REMOVED lines=13> */
[C---:B-1----:R-:W-:Y:S01]  /*a950*/  HMMA.16816.F32.BF16 R128, R12.reuse, R124, R4 ;  /* 0x0000007c0c80723c */ /* 0x042fe20000041804 */
[----:B------:R-:W1:Y:S07]  /*a960*/  LDSM.16.MT88.4 R4, [R158+0x5800] ;  /* 0x005800009e04783b */ /* 0x000e6e0000004200 */
[C---:B------:R-:W-:Y:S01]  /*a970*/  HMMA.16816.F32.BF16 R124, R12.reuse, R126, R8 ;  /* 0x0000007e0c7c723c */ /* 0x040fe20000041808 */
[----:B------:R-:W4:Y:S07]  /*a980*/  LDSM.16.MT88.4 R8, [R157+0x5800] ;  /* 0x005800009d08783b */ /* 0x000f2e0000004200 */
[C---:B------:R-:W-:Y:S08]  /*a990*/  HMMA.16816.F32.BF16 R100, R12.reuse, R24, R100 ;  /* 0x000000180c64723c */ /* 0x040ff00000041864 */
[C---:B------:R-:W-:Y:S08]  /*a9a0*/  HMMA.16816.F32.BF16 R104, R12.reuse, R26, R104 ;  /* 0x0000001a0c68723c */ /* 0x040ff00000041868 */
[C---:B------:R-:W-:Y:S08]  /*a9b0*/  HMMA.16816.F32.BF16 R108, R12.reuse, R28, R108 ;  /* 0x0000001c0c6c723c */ /* 0x040ff0000004186c */
[C---:B------:R-:W-:Y:S08]  /*a9c0*/  HMMA.16816.F32.BF16 R112, R12.reuse, R30, R112 ;  /* 0x0000001e0c70723c */ /* 0x040ff00000041870 */
        /* <DEDUP_REMOVED lines=9> */
[C---:B--2---:R-:W-:Y:S07]  /*aa60*/  HMMA.16816.F32.BF16 R60, R12.reuse, R20, R60 ;  /* 0x000000140c3c723c */ /* 0x044fee000004183c */
[----:B------:R-:W-:Y:S01]  /*aa70*/  IADD3 R20, R235, -0x2, RZ ;  /* 0xfffffffeeb147810 */ /* 0x000fe20007ffe0ff */
[C---:B------:R-:W-:Y:S03]  /*aa80*/  HMMA.16816.F32.BF16 R64, R12.reuse, R22, R64 ;  /* 0x000000160c40723c */ /* 0x040fe60000041840 */
[----:B------:R-:W-:Y:S05]  /*aa90*/  ISETP.GE.AND P5, PT, R20, R223, PT ;  /* 0x000000df1400720c */ /* 0x000fea0003fa6270 */
[C---:B-1----:R-:W-:Y:S08]  /*aaa0*/  HMMA.16816.F32.BF16 R68, R12.reuse, R4, R68 ;  /* 0x000000040c44723c */ /* 0x042ff00000041844 */
[C---:B------:R-:W-:Y:S01]  /*aab0*/  HMMA.16816.F32.BF16 R72, R12.reuse, R6, R72 ;  /* 0x000000060c48723c */ /* 0x040fe20000041848 */
[----:B------:R-:W1:Y:S02]  /*aac0*/  LDSM.16.MT88.4 R4, [R159+0x5800] ;  /* 0x005800009f04783b */ /* 0x000e640000004200 */
[----:B------:R-:W-:Y:S02]  /*aad0*/  @P5 ISETP.GE.AND P2, PT, R212, c[0x0][0x1d4], PT ;  /* 0x00007500d4005a0c */ /* 0x000fe40003f46270 */
[----:B------:R-:W-:Y:S02]  /*aae0*/  @P5 SHF.R.S32.HI R3, RZ, 0x1f, R20 ;  /* 0x0000001fff035819 */ /* 0x000fe40000011414 */
[----:B------:R-:W-:Y:S01]  /*aaf0*/  @P5 ISETP.GE.AND P1, PT, R198, c[0x0][0x1d4], PT ;  /* 0x00007500c6005a0c */ /* 0x000fe20003f26270 */
[C---:B----4-:R-:W-:Y:S04]  /*ab00*/  HMMA.16816.F32.BF16 R76, R12.reuse, R8, R76 ;  /* 0x000000080c4c723c */ /* 0x050fe8000004184c */
[----:B------:R-:W-:Y:S04]  /*ab10*/  @P5 IMAD R3, R3, c[0x0][0x1e0], RZ ;  /* 0x0000780003035a24 */ /* 0x000fe800078e02ff */
[C---:B------:R-:W-:Y:S01]  /*ab20*/  @P5 IMAD R3, R20.reuse, c[0x0][0x1e4], R3 ;  /* 0x0000790014035a24 */ /* 0x040fe200078e0203 */
[C---:B------:R-:W-:Y:S03]  /*ab30*/  HMMA.16816.F32.BF16 R80, R12.reuse, R10, R80 ;  /* 0x0000000a0c50723c */ /* 0x040fe60000041850 */
[----:B------:R-:W-:Y:S04]  /*ab40*/  @P5 IMAD.WIDE.U32 R20, R20, c[0x0][0x1e0], RZ ;  /* 0x0000780014145a25 */ /* 0x000fe800078e00ff */
[----:B------:R-:W-:Y:S01]  /*ab50*/  @P5 MOV R10, c[0x0][0x1e4] ;  /* 0x00007900000a5a02 */ /* 0x000fe20000000f00 */
[C---:B---3--:R-:W-:Y:S04]  /*ab60*/  HMMA.16816.F32.BF16 R84, R12.reuse, R16, R84 ;  /* 0x000000100c54723c */ /* 0x048fe80000041854 */
[----:B------:R-:W-:Y:S02]  /*ab70*/  @P5 IADD3 R8, R21, R3, RZ ;  /* 0x0000000315085210 */ /* 0x000fe40007ffe0ff */
[C---:B------:R-:W-:Y:S02]  /*ab80*/  @P5 SHF.L.U32 R3, R20.reuse, 0x6, RZ ;  /* 0x0000000614035819 */ /* 0x040fe400000006ff */
[----:B------:R-:W-:Y:S01]  /*ab90*/  @P5 SHF.L.U64.HI R20, R20, 0x6, R8 ;  /* 0x0000000614145819 */ /* 0x000fe20000010208 */
[C---:B------:R-:W-:Y:S03]  /*aba0*/  HMMA.16816.F32.BF16 R88, R12.reuse, R18, R88 ;  /* 0x000000120c58723c */ /* 0x040fe60000041858 */
[----:B------:R-:W-:Y:S04]  /*abb0*/  @P5 MOV R8, c[0x0][0x1e0] ;  /* 0x0000780000085a02 */ /* 0x000fe80000000f00 */
[C---:B------:R-:W-:Y:S01]  /*abc0*/  @P5 LEA R9, P0, R8.reuse, R3, 0x5 ;  /* 0x0000000308095211 */ /* 0x040fe200078028ff */
[C---:B-1----:R-:W-:Y:S04]  /*abd0*/  HMMA.16816.F32.BF16 R92, R12.reuse, R4, R92 ;  /* 0x000000040c5c723c */ /* 0x042fe8000004185c */
[----:B------:R-:W-:Y:S02]  /*abe0*/  @P5 IADD3 R3, P3, R3, R230, RZ ;  /* 0x000000e603035210 */ /* 0x000fe40007f7e0ff */
[----:B------:R-:W-:Y:S02]  /*abf0*/  @P5 LEA.HI.X R10, R8, R20, R10, 0x5, P0 ;  /* 0x00000014080a5211 */ /* 0x000fe400000f2c0a */
[----:B------:R-:W-:Y:S01]  /*ac00*/  @P5 LEA R16, P4, R3, c[0x0][0x1c8], 0x1 ;  /* 0x0000720003105a11 */ /* 0x000fe200078808ff */
[----:B------:R-:W-:Y:S03]  /*ac10*/  HMMA.16816.F32.BF16 R96, R12, R6, R96 ;  /* 0x000000060c60723c */ /* 0x000fe60000041860 */
[----:B------:R-:W-:Y:S02]  /*ac20*/  @P5 IADD3.X R20, R20, R222, RZ, P3, !PT ;  /* 0x000000de14145210 */ /* 0x000fe40001ffe4ff */
[----:B------:R-:W-:Y:S02]  /*ac30*/  @P5 IADD3 R9, P0, R9, R230, RZ ;  /* 0x000000e609095210 */ /* 0x000fe40007f1e0ff */
[----:B------:R-:W-:Y:S01]  /*ac40*/  @P5 LEA.HI.X R17, R3, c[0x0][0x1cc], R20, 0x1, P4 ;  /* 0x0000730003115a11 */ /* 0x000fe200020f0c14 */
[----:B------:R-:W-:Y:S01]  /*ac50*/  @P5 IMAD R3, R228, 0x6000, R200 ;  /* 0x00006000e4035824 */ /* 0x000fe200078e02c8 */
[----:B------:R-:W-:Y:S03]  /*ac60*/  @P5 LEA R8, P3, R9, c[0x0][0x1c8], 0x1 ;  /* 0x0000720009085a11 */ /* 0x000fe600078608ff */
[----:B------:R-:W-:Y:S01]  /*ac70*/  @P5 IADD3.X R10, R10, R222, RZ, P0, !PT ;  /* 0x000000de0a0a5210 */ /* 0x000fe200007fe4ff */
[----:B------:R-:W-:Y:S01]  /*ac80*/  @!PT LDS RZ, [RZ] ;  /* 0x00000000fffff984 */ /* 0x000fe20000000800 */
[----:B------:R-:W-:Y:S01]  /*ac90*/  @!PT LDS RZ, [RZ] ;  /* 0x00000000fffff984 */ /* 0x000fe20000000800 */
[----:B------:R-:W-:Y:S01]  /*aca0*/  @!PT LDS RZ, [RZ] ;  /* 0x00000000fffff984 */ /* 0x000fe20000000800 */
[----:B------:R1:W-:Y:S01]  /*acb0*/  @P5 LDGSTS.E.BYPASS.LTC128B.128 [R3], [R16.64], !P2 ;  /* 0x0000000010035fae */ /* 0x0003e2000d101d48 */
[----:B------:R-:W-:Y:S02]  /*acc0*/  @P5 ISETP.GE.AND P0, PT, R197, c[0x0][0x1d4], PT ;  /* 0x00007500c5005a0c */ /* 0x000fe40003f06270 */
[----:B------:R-:W-:Y:S05]  /*acd0*/  @P5 LEA.HI.X R9, R9, c[0x0][0x1cc], R10, 0x1, P3 ;  /* 0x0000730009095a11 */ /* 0x000fea00018f0c0a */
        /* <DEDUP_REMOVED lines=9> */
[----:B------:R-:W-:Y:S05]  /*ad70*/  MOV R235, R233 ;  /* 0x000000e900eb7202 */ /* 0x000fea0000000f00 */
[----:B------:R-:W0:Y:S01]  /*ad80*/  LDGDEPBAR ;  /* 0x00000000000079af */ /* 0x000e220000000000 */
[----:B-1----:R-:W-:Y:S05]  /*ad90*/  MOV R3, R0 ;  /* 0x0000000000037202 */ /* 0x002fea0000000f00 */
[----:B------:R-:W-:-:S05]  /*ada0*/  @!P0 BRA `(.L_x_2138) ;  /* 0xffffd74000008947 */ /* 0x000fca000383ffff */
.L_x_2137:
[----:B------:R-:W-:Y:S02]  /*adb0*/  MOV R5, 0x1f ;  /* 0x0000001f00057802 */ /* 0x000fe40000000f00 */
[----:B------:R-:W-:Y:S01]  /*adc0*/  MOV R4, 0xffffffff ;  /* 0xffffffff00047802 */ /* 0x000fe20000000f00 */
[----:B------:R-:W-:Y:S05]  /*add0*/  BRA.DIV ~URZ, `(.L_x_2139) ;  /* 0x00004ff27f007947 */ /* 0x000fea000b800000 */
[----:B------:R2:W3:Y:S02]  /*ade0*/  SHFL.BFLY PT, R3, R232, 0x2, 0x1f ;  /* 0x0c401f00e8037f89 */ /* 0x0004e400000e0000 */
.L_x_2212:
[----:B---3--:R-:W-:Y:S01]  /*adf0*/  FADD.FTZ R3, R3, R232 ;  /* 0x000000e803037221 */ /* 0x008fe20000010000 */
[----:B------:R-:W-:Y:S05]  /*ae00*/  BRA.DIV ~URZ, `(.L_x_2140) ;  /* 0x000050227f007947 */ /* 0x000fea000b800000 */
[----:B------:R-:W3:Y:S04]  /*ae10*/  SHFL.BFLY PT, R5, R229, 0x2, 0x1f ;  /* 0x0c401f00e5057f89 */ /* 0x000ee800000e0000 */
[----:B------:R-:W4:Y:S01]  /*ae20*/  SHFL.BFLY PT, R4, R3, 0x1, 0x1f ;  /* 0x0c201f0003047f89 */ /* 0x000f2200000e0000 */
[----:B---3--:R-:W-:-:S02]  /*ae30*/  FADD.FTZ R229, R5, R229 ;  /* 0x000000e505e57221 */ /* 0x008fc40000010000 */
[----:B----4-:R-:W-:-:S03]  /*ae40*/  FADD.FTZ R3, R3, R4 ;  /* 0x0000000403037221 */ /* 0x010fc60000010000 */
[----:B------:R3:W4:Y:S04]  /*ae50*/  SHFL.BFLY PT, R5, R229, 0x1, 0x1f ;  /* 0x0c201f00e5057f89 */ /* 0x00072800000e0000 */
.L_x_2213:
[----:B------:R-:W-:Y:S01]  /*ae60*/  FSETP.NE.FTZ.AND P1, PT, R3, RZ, PT ;  /* 0x000000ff0300720b */ /* 0x000fe20003f35000 */
[----:B----4-:R-:W-:Y:S01]  /*ae70*/  FADD.FTZ R5, R5, R229 ;  /* 0x000000e505057221 */ /* 0x010fe20000010000 */
[----:B-1----:R-:W-:Y:S02]  /*ae80*/  MOV R6, RZ ;  /* 0x000000ff00067202 */ /* 0x002fe40000000f00 */
[----:B------:R-:W-:Y:S02]  /*ae90*/  MOV R4, 0xff800000 ;  /* 0xff80000000047802 */ /* 0x000fe40000000f00 */
[----:B------:R-:W-:-:S07]  /*aea0*/  FSETP.NE.FTZ.AND P0, PT, R5, RZ, PT ;  /* 0x000000ff0500720b */ /* 0x000fce0003f15000 */
[----:B------:R-:W1:Y:S01]  /*aeb0*/  @P1 MUFU.LG2 R7, R3 ;  /* 0x0000000300071308 */ /* 0x000e620000000c00 */
[----:B------:R-:W-:-:S05]  /*aec0*/  @P1 MOV R8, 0x3f317218 ;  /* 0x3f31721800081802 */ /* 0x000fca0000000f00 */
[----:B------:R-:W-:Y:S02]  /*aed0*/  @P1 FMUL.FTZ R8, R8, c[0x0][0x2d0] ;  /* 0x0000b40008081a20 */ /* 0x000fe40000410000 */
[----:B------:R-:W4:Y:S01]  /*aee0*/  @P1 MUFU.RCP R6, R3 ;  /* 0x0000000300061308 */ /* 0x000f220000001000 */
[----:B-1----:R-:W-:-:S04]  /*aef0*/  @P1 FMUL.FTZ R7, R7, 0.69314718246459960938 ;  /* 0x3f31721807071820 */ /* 0x002fc80000410000 */
[----:B------:R-:W-:Y:S01]  /*af00*/  @P1 FFMA.FTZ R4, R8, R2, R7 ;  /* 0x0000000208041223 */ /* 0x000fe20000010007 */
[----:B------:R-:W-:Y:S02]  /*af10*/  @P0 MOV R7, 0x3f317218 ;  /* 0x3f31721800070802 */ /* 0x000fe40000000f00 */
[----:B------:R-:W-:Y:S01]  /*af20*/  MOV R2, 0xff800000 ;  /* 0xff80000000027802 */ /* 0x000fe20000000f00 */
[C---:B----4-:R-:W-:Y:S01]  /*af30*/  FMUL.FTZ R128, R6.reuse, R128 ;  /* 0x0000008006807220 */ /* 0x050fe20000410000 */
[----:B------:R-:W-:Y:S01]  /*af40*/  MOV R3, RZ ;  /* 0x000000ff00037202 */ /* 0x000fe20000000f00 */
[C---:B------:R-:W-:Y:S01]  /*af50*/  FMUL.FTZ R129, R6.reuse, R129 ;  /* 0x0000008106817220 */ /* 0x040fe20000410000 */
[----:B------:R-:W-:Y:S01]  /*af60*/  MOV R8, 0x1 ;  /* 0x0000000100087802 */ /* 0x000fe20000000f00 */
        /* <DEDUP_REMOVED lines=48> */
[----:B-1----:R-:W-:Y:S02]  /*b270*/  @P0 FMUL.FTZ R6, R5, 0.69314718246459960938 ;  /* 0x3f31721805060820 */ /* 0x002fe40000410000 */
[----:B------:R-:W-:Y:S02]  /*b280*/  @P0 FMUL.FTZ R5, R7, c[0x0][0x2d0] ;  /* 0x0000b40007050a20 */ /* 0x000fe40000410000 */
        /* <DEDUP_REMOVED lines=48> */
[----:B------:R-:W-:Y:S02]  /*b590*/  @P0 FFMA.FTZ R2, R5, R0, R6 ;  /* 0x0000000005020223 */ /* 0x000fe40000010006 */
.L_x_2116:
        /* <DEDUP_REMOVED lines=8> */
[----:B------:R-:W4:Y:S01]  /*b620*/  POPC R3, UR4 ;  /* 0x0000000400037d09 */ /* 0x000f220008000000 */
[----:B-1----:R-:W-:-:S13]  /*b630*/  ISETP.EQ.U32.AND P0, PT, R5, R0, PT ;  /* 0x000000000500720c */ /* 0x002fda0003f02070 */
[----:B----4-:R-:W4:Y:S04]  /*b640*/  @P0 ATOMG.E.ADD.STRONG.GPU PT, R3, [R6.64], R3 ;  /* 0x00000003060309a8 */ /* 0x010f2800081ee1c8 */
[----:B------:R-:W1:Y:S02]  /*b650*/  S2R R0, SR_LTMASK ;  /* 0x0000000000007919 */ /* 0x000e640000003900 */
[----:B-1----:R-:W-:-:S04]  /*b660*/  LOP3.LUT R0, R0, UR4, RZ, 0xc0, !PT ;  /* 0x0000000400007c12 */ /* 0x002fc8000f8ec0ff */
[----:B------:R-:W1:Y:S01]  /*b670*/  POPC R188, R0 ;  /* 0x0000000000bc7309 */ /* 0x000e620000000000 */
[----:B----4-:R-:W1:Y:S02]  /*b680*/  SHFL.IDX PT, R3, R3, R5, 0x1f ;  /* 0x00001f0503037589 */ /* 0x010e6400000e0000 */
[----:B-1----:R-:W-:-:S05]  /*b690*/  IADD3 R188, R3, c[0x0][0xc], R188 ;  /* 0x0000030003bc7a10 */ /* 0x002fca0007ffe0bc */
.L_x_2142:
[----:B------:R-:W-:Y:S05]  /*b6a0*/  BSYNC B0 ;  /* 0x0000000000007941 */ /* 0x000fea0003800000 */
.L_x_2141:
[----:B------:R-:W-:Y:S01]  /*b6b0*/  PRMT R8, R8, 0x9910, RZ ;  /* 0x0000991008087816 */ /* 0x000fe200000000ff */
[----:B------:R-:W-:Y:S01]  /*b6c0*/  BSSY B1, `(.L_x_2143) ;  /* 0x000030e000017945 */ /* 0x000fe20003800000 */
[----:B------:R-:W-:Y:S01]  /*b6d0*/  IMAD.MOV.U32 R3, RZ, RZ, R188 ;  /* 0x000000ffff037224 */ /* 0x000fe200078e00bc */
[----:B------:R-:W-:Y:S02]  /*b6e0*/  SHF.R.S32.HI R7, RZ, 0x1f, R220 ;  /* 0x0000001fff077819 */ /* 0x000fe400000114dc */
        /* <DEDUP_REMOVED lines=17> */
[----:B-1----:R-:W-:-:S02]  /*b800*/  F2FP.BF16.PACK_AB R5, R127, R126 ;  /* 0x0000007e7f05723e */ /* 0x002fc400000010ff */
[----:B----4-:R-:W-:-:S03]  /*b810*/  F2FP.BF16.PACK_AB R6, R101, R100 ;  /* 0x000000646506723e */ /* 0x010fc600000010ff */
[----:B------:R1:W-:Y:S01]  /*b820*/  STS [R199+0x400], R5 ;  /* 0x00040005c7007388 */ /* 0x0003e20000000800 */
[----:B--2---:R-:W-:-:S03]  /*b830*/  F2FP.BF16.PACK_AB R0, R103, R102 ;  /* 0x000000666700723e */ /* 0x004fc600000010ff */
[----:B------:R2:W-:Y:S04]  /*b840*/  STS [R216], R6 ;  /* 0x00000006d8007388 */ /* 0x0005e80000000800 */
[----:B------:R4:W-:Y:S01]  /*b850*/  STS [R216+0x400], R0 ;  /* 0x00040000d8007388 */ /* 0x0009e20000000800 */
[----:B-1----:R-:W-:Y:S02]  /*b860*/  F2FP.BF16.PACK_AB R5, R105, R104 ;  /* 0x000000686905723e */ /* 0x002fe400000010ff */
[----:B--2---:R-:W-:-:S03]  /*b870*/  F2FP.BF16.PACK_AB R6, R107, R106 ;  /* 0x0000006a6b06723e */ /* 0x004fc600000010ff */
[----:B------:R1:W-:Y:S01]  /*b880*/  STS [R211], R5 ;  /* 0x00000005d3007388 */ /* 0x0003e20000000800 */
[----:B----4-:R-:W-:-:S03]  /*b890*/  F2FP.BF16.PACK_AB R0, R109, R108 ;  /* 0x0000006c6d00723e */ /* 0x010fc600000010ff */
[----:B------:R2:W-:Y:S04]  /*b8a0*/  STS [R211+0x400], R6 ;  /* 0x00040006d3007388 */ /* 0x0005e80000000800 */
[----:B------:R4:W-:Y:S01]  /*b8b0*/  STS [R215], R0 ;  /* 0x00000000d7007388 */ /* 0x0009e20000000800 */
[----:B-1----:R-:W-:Y:S02]  /*b8c0*/  F2FP.BF16.PACK_AB R5, R111, R110 ;  /* 0x0000006e6f05723e */ /* 0x002fe400000010ff */
[----:B--2---:R-:W-:-:S03]  /*b8d0*/  F2FP.BF16.PACK_AB R6, R113, R112 ;  /* 0x000000707106723e */ /* 0x004fc600000010ff */
[----:B------:R1:W-:Y:S01]  /*b8e0*/  STS [R215+0x400], R5 ;  /* 0x00040005d7007388 */ /* 0x0003e20000000800 */
[----:B----4-:R-:W-:-:S03]  /*b8f0*/  F2FP.BF16.PACK_AB R0, R115, R114 ;  /* 0x000000727300723e */ /* 0x010fc600000010ff */
        /* <DEDUP_REMOVED lines=12> */
[----:B------:R2:W-:Y:S04]  /*b9c0*/  STS [R207+0x4000], R6 ;  /* 0x00400006cf007388 */ /* 0x0005e80000000800 */
[----:B------:R4:W-:Y:S01]  /*b9d0*/  STS [R207+0x4400], R0 ;  /* 0x00440000cf007388 */ /* 0x0009e20000000800 */
        /* <DEDUP_REMOVED lines=51> */
[----:B----4-:R-:W-:-:S05]  /*bd10*/  F2FP.BF16.PACK_AB R0, R91, R90 ;  /* 0x0000005a5b00723e */ /* 0x010fca00000010ff */
[----:B------:R2:W-:Y:S04]  /*bd20*/  STS [R218+0x8400], R0 ;  /* 0x00840000da007388 */ /* 0x0005e80000000800 */
[----:B------:R4:W-:Y:S01]  /*bd30*/  STS [R214+0x8000], R6 ;  /* 0x00800006d6007388 */ /* 0x0009e20000000800 */
[----:B-1----:R-:W-:-:S05]  /*bd40*/  F2FP.BF16.PACK_AB R5, R95, R94 ;  /* 0x0000005e5f05723e */ /* 0x002fca00000010ff */
[----:B------:R1:W-:Y:S01]  /*bd50*/  STS [R214+0x8400], R5 ;  /* 0x00840005d6007388 */ /* 0x0003e20000000800 */
[----:B--2---:R-:W-:-:S03]  /*bd60*/  F2FP.BF16.PACK_AB R0, R97, R96 ;  /* 0x000000606100723e */ /* 0x004fc600000010ff */
[----:B------:R-:W-:Y:S01]  /*bd70*/  STS [R217+0x8400], R8 ;  /* 0x00840008d9007388 */ /* 0x000fe20000000800 */
[----:B----4-:R-:W-:-:S03]  /*bd80*/  IMAD.MOV.U32 R6, RZ, RZ, c[0x0][0x388] ;  /* 0x0000e200ff067624 */ /* 0x010fc600078e00ff */
[----:B------:R2:W-:Y:S04]  /*bd90*/  STS [R217+0x8000], R0 ;  /* 0x00800000d9007388 */ /* 0x0005e80000000800 */
[----:B------:R-:W-:Y:S01]  /*bda0*/  BAR.SYNC.DEFER_BLOCKING 0x1, 0x100 ;  /* 0x0044000000007b1d */ /* 0x000fe20000010000 */
[----:B-1----:R-:W-:-:S04]  /*bdb0*/  IMAD.MOV.U32 R5, RZ, RZ, 0x4 ;  /* 0x00000004ff057424 */ /* 0x002fc800078e00ff */
[----:B------:R-:W-:-:S04]  /*bdc0*/  IMAD.WIDE R12, R220, R5, c[0x0][0x500] ;  /* 0x00014000dc0c7625 */ /* 0x000fc800078e0205 */
[----:B--2---:R-:W-:Y:S01]  /*bdd0*/  IMAD.MOV.U32 R0, RZ, RZ, RZ ;  /* 0x000000ffff007224 */ /* 0x004fe200078e00ff */
[----:B------:R1:W5:Y:S05]  /*bde0*/  @P2 LDG.E R6, [R10.64] ;  /* 0x000000080a062981 */ /* 0x00036a000c1e1900 */
[----:B------:R1:W5:Y:S01]  /*bdf0*/  @P1 LDG.E R0, [R12.64] ;  /* 0x000000080c001981 */ /* 0x000362000c1e1900 */
[----:B------:R-:W-:-:S04]  /*be00*/  ISETP.NE.AND P0, PT, R224, RZ, PT ;  /* 0x000000ffe000720c */ /* 0x000fc80003f05270 */
[----:B------:R-:W-:Y:S01]  /*be10*/  SEL R224, R224, c[0x0][0x3d4], P0 ;  /* 0x0000f500e0e07a07 */ /* 0x000fe20000000000 */
[----:B------:R-:W-:Y:S05]  /*be20*/  @P2 BRA `(.L_x_2145) ;  /* 0x0000004000002947 */ /* 0x000fea0003800000 */
[----:B------:R-:W-:Y:S05]  /*be30*/  @!P1 BRA `(.L_x_2145) ;  /* 0x0000003000009947 */ /* 0x000fea0003800000 */
[----:B-----5:R2:W4:Y:S04]  /*be40*/  LDG.E R6, [R12.64] ;  /* 0x000000080c067981 */ /* 0x020528000c1e1900 */
[----:B-12---:R-:W4:Y:S02]  /*be50*/  LDG.E R12, [R12.64+0x4] ;  /* 0x000004080c0c7981 */ /* 0x006f24000c1e1900 */
[----:B----4-:R-:W-:Y:S02]  /*be60*/  IADD3 R6, -R6, R12, RZ ;  /* 0x0000000c06067210 */ /* 0x010fe40007ffe1ff */
.L_x_2145:
[----:B------:R-:W-:Y:S01]  /*be70*/  IMAD.MOV.U32 R22, RZ, RZ, 0x368 ;  /* 0x00000368ff167424 */ /* 0x000fe200078e00ff */
[----:B------:R-:W-:Y:S01]  /*be80*/  ISETP.GT.AND P3, PT, R224, 0x1, PT ;  /* 0x00000001e000780c */ /* 0x000fe20003f64270 */
[----:B------:R-:W-:Y:S01]  /*be90*/  IMAD.MOV.U32 R5, RZ, RZ, c[0x0][0x4e8] ;  /* 0x00013a00ff057624 */ /* 0x000fe200078e00ff */
[----:B------:R-:W-:Y:S01]  /*bea0*/  ISETP.NE.U32.AND P0, PT, RZ, c[0x0][0x500], PT ;  /* 0x00014000ff007a0c */ /* 0x000fe20003f05070 */
[----:B-----5:R-:W-:Y:S01]  /*beb0*/  IMAD R6, R6, c[0x0][0x4e8], RZ ;  /* 0x00013a0006067a24 */ /* 0x020fe200078e02ff */
[----:B------:R-:W-:-:S02]  /*bec0*/  SEL R22, R22, 0x328, P3 ;  /* 0x0000032816167807 */ /* 0x000fc40001800000 */
[----:B------:R-:W-:Y:S02]  /*bed0*/  ISETP.NE.AND.EX P0, PT, RZ, c[0x0][0x504], PT, P0 ;  /* 0x00014100ff007a0c */ /* 0x000fe40003f05300 */
[----:B------:R-:W2:Y:S01]  /*bee0*/  LDC.64 R20, c[0x0][R22+0x170] ;  /* 0x00005c0016147b82 */ /* 0x000ea20000000a00 */
[----:B------:R-:W-:Y:S01]  /*bef0*/  ISETP.NE.AND P2, PT, R5, 0x1, PT ;  /* 0x000000010500780c */ /* 0x000fe20003f45270 */
[----:B------:R-:W-:Y:S01]  /*bf00*/  IMAD.IADD R5, R204, 0x1, R189 ;  /* 0x00000001cc057824 */ /* 0x000fe200078e02bd */
[----:B------:R-:W-:Y:S02]  /*bf10*/  SEL R220, R220, RZ, !P0 ;  /* 0x000000ffdcdc7207 */ /* 0x000fe40004000000 */
[----:B------:R-:W-:Y:S01]  /*bf20*/  SEL R7, R7, RZ, !P0 ;  /* 0x000000ff07077207 */ /* 0x000fe20004000000 */
[----:B-1----:R-:W-:Y:S02]  /*bf30*/  IMAD.MOV.U32 R13, RZ, RZ, R5 ;  /* 0x000000ffff0d7224 */ /* 0x002fe400078e0005 */
[----:B------:R-:W1:Y:S08]  /*bf40*/  LDC.64 R16, c[0x0][R22+0x168] ;  /* 0x00005a0016107b82 */ /* 0x000e700000000a00 */
[----:B------:R-:W4:Y:S08]  /*bf50*/  LDC.64 R18, c[0x0][R22+0x178] ;  /* 0x00005e0016127b82 */ /* 0x000f300000000a00 */
[----:B------:R-:W3:Y:S01]  /*bf60*/  LDC.64 R14, c[0x0][R22+0x160] ;  /* 0x00005800160e7b82 */ /* 0x000ee20000000a00 */
[----:B--2---:R-:W-:-:S04]  /*bf70*/  IMAD R8, R21, R220, RZ ;  /* 0x000000dc15087224 */ /* 0x004fc800078e02ff */
[----:B------:R-:W-:Y:S02]  /*bf80*/  IMAD R8, R20, R7, R8 ;  /* 0x0000000714087224 */ /* 0x000fe400078e0208 */
[----:B------:R-:W-:-:S04]  /*bf90*/  @P2 IMAD.HI.U32 R7, R5, c[0x0][0x4ec], RZ ;  /* 0x00013b0005072a27 */ /* 0x000fc800078e00ff */
[-C--:B-1----:R-:W-:Y:S01]  /*bfa0*/  IMAD.WIDE.U32 R10, R16, R221.reuse, RZ ;  /* 0x000000dd100a7225 */ /* 0x082fe200078e00ff */
[----:B------:R-:W-:Y:S02]  /*bfb0*/  SEL R16, R225, RZ, P3 ;  /* 0x000000ffe1107207 */ /* 0x000fe40001800000 */
[----:B------:R-:W-:Y:S01]  /*bfc0*/  @P2 SHF.R.U32.HI R13, RZ, c[0x0][0x4f0], R7 ;  /* 0x00013c00ff0d2a19 */ /* 0x000fe20000011607 */
[----:B------:R-:W-:Y:S01]  /*bfd0*/  IMAD R9, R17, R221, RZ ;  /* 0x000000dd11097224 */ /* 0x000fe200078e02ff */
[----:B------:R-:W-:Y:S01]  /*bfe0*/  SHF.R.S32.HI R7, RZ, 0x1f, R0 ;  /* 0x0000001fff077819 */ /* 0x000fe20000011400 */
[----:B------:R-:W-:-:S04]  /*bff0*/  IMAD.WIDE.U32 R20, R20, R220, RZ ;  /* 0x000000dc14147225 */ /* 0x000fc800078e00ff */
[----:B------:R-:W-:Y:S01]  /*c000*/  IMAD.IADD R9, R11, 0x1, R9 ;  /* 0x000000010b097824 */ /* 0x000fe200078e0209 */
[----:B------:R-:W-:Y:S01]  /*c010*/  IADD3 R12, P1, P0, R20, R10, R0 ;  /* 0x0000000a140c7210 */ /* 0x000fe2000783e000 */
[----:B------:R-:W-:Y:S02]  /*c020*/  IMAD.IADD R8, R21, 0x1, R8 ;  /* 0x0000000115087824 */ /* 0x000fe400078e0208 */
[-C--:B----4-:R-:W-:Y:S02]  /*c030*/  IMAD R11, R19, R16.reuse, RZ ;  /* 0x00000010130b7224 */ /* 0x090fe400078e02ff */
        /* <DEDUP_REMOVED lines=8> */
[-C--:B---3--:R-:W-:Y:S01]  /*c0c0*/  IMAD R9, R15, R10.reuse, RZ ;  /* 0x0000000a0f097224 */ /* 0x088fe200078e02ff */
        /* <DEDUP_REMOVED lines=13> */
[----:B------:R-:W2:Y:S04]  /*c1a0*/  SHFL.IDX PT, R11, R9, RZ, 0x1c1f ;  /* 0x001c1fff090b7589 */ /* 0x000ea800000e0000 */
[----:B------:R3:W4:Y:S01]  /*c1b0*/  SHFL.IDX PT, R13, R9, 0x1, 0x1c1f ;  /* 0x003c1f00090d7f89 */ /* 0x00072200000e0000 */
[----:B-1----:R-:W-:-:S05]  /*c1c0*/  IMAD.IADD R8, R205, 0x1, R189 ;  /* 0x00000001cd087824 */ /* 0x002fca00078e02bd */
[C---:B------:R-:W-:Y:S02]  /*c1d0*/  ISETP.GE.OR P1, PT, R8.reuse, R6, P0 ;  /* 0x000000060800720c */ /* 0x040fe40000726670 */
[----:B---3--:R-:W-:-:S04]  /*c1e0*/  IADD3 R9, R8, 0x8, RZ ;  /* 0x0000000808097810 */ /* 0x008fc80007ffe0ff */
[----:B------:R-:W-:-:S07]  /*c1f0*/  ISETP.GE.OR P0, PT, R9, R6, P0 ;  /* 0x000000060900720c */ /* 0x000fce0000706670 */
[----:B--2---:R1:W-:Y:S01]  /*c200*/  @!P1 ST.E [R10.64], R4 ;  /* 0x000000040a009985 */ /* 0x0043e2000c101908 */
[----:B------:R-:W-:-:S05]  /*c210*/  ISETP.GE.AND P1, PT, R8, R6, PT ;  /* 0x000000060800720c */ /* 0x000fca0003f26270 */
[----:B----4-:R1:W-:Y:S01]  /*c220*/  @!P0 ST.E [R12.64], R2 ;  /* 0x000000020c008985 */ /* 0x0103e2000c101908 */
[----:B------:R-:W-:Y:S01]  /*c230*/  ISETP.GE.AND P0, PT, R9, R6, PT ;  /* 0x000000060900720c */ /* 0x000fe20003f06270 */
[----:B------:R-:W-:Y:S05]  /*c240*/  @P3 BRA `(.L_x_2146) ;  /* 0x000007c000003947 */ /* 0x000fea0003800000 */
[----:B-1----:R-:W-:Y:S01]  /*c250*/  IMAD R2, R7, c[0x0][0x3a0], RZ ;  /* 0x0000e80007027a24 */ /* 0x002fe200078e02ff */
[----:B------:R-:W-:Y:S01]  /*c260*/  SHF.R.S32.HI R4, RZ, 0x1f, R220 ;  /* 0x0000001fff047819 */ /* 0x000fe200000114dc */
        /* <DEDUP_REMOVED lines=43> */
.L_x_2214:
[----:B------:R-:W-:Y:S05]  /*c520*/  BRA.DIV ~URZ, `(.L_x_2148) ;  /* 0x00003a727f007947 */ /* 0x000fea000b800000 */
[----:B------:R4:W2:Y:S02]  /*c530*/  SHFL.IDX PT, R0, R56, RZ, 0x181f ;  /* 0x00181fff38007589 */ /* 0x0008a400000e0000 */
.L_x_2215:
        /* <DEDUP_REMOVED lines=15> */
.L_x_2150:
[----:B------:R-:W-:Y:S05]  /*c630*/  BSYNC B0 ;  /* 0x0000000000007941 */ /* 0x000fea0003800000 */
.L_x_2149:
[----:B------:R-:W-:Y:S05]  /*c640*/  BRA.DIV ~URZ, `(.L_x_2151) ;  /* 0x000039c27f007947 */ /* 0x000fea000b800000 */
[----:B-12---:R1:W2:Y:S04]  /*c650*/  SHFL.IDX PT, R20, R7, 0x1, 0x181f ;  /* 0x00381f0007147f89 */ /* 0x0062a800000e0000 */
[----:B------:R1:W4:Y:S02]  /*c660*/  SHFL.IDX PT, R2, R56, 0x1, 0x181f ;  /* 0x00381f0038027f89 */ /* 0x00032400000e0000 */
.L_x_2216:
        /* <DEDUP_REMOVED lines=10> */
[-C--:B--2---:R-:W-:Y:S02]  /*c710*/  @!P2 LEA.HI.X R23, R212, R20.reuse, R213, 0x1, P5 ;  /* 0x00000014d417a211 */ /* 0x084fe400028f0cd5 */
[-C--:B------:R-:W-:Y:S02]  /*c720*/  @!P1 LEA.HI.X R5, R198, R20.reuse, R193, 0x1, P4 ;  /* 0x00000014c6059211 */ /* 0x080fe400020f0cc1 */
[----:B------:R-:W-:Y:S01]  /*c730*/  @!P0 LEA.HI.X R37, R197, R20, R192, 0x1, P3 ;  /* 0x00000014c5258211 */ /* 0x000fe200018f0cc0 */
[----:B------:R2:W-:Y:S04]  /*c740*/  @!P2 ST.E.128 [R22.64], R48 ;  /* 0x000000301600a985 */ /* 0x0005e8000c101d08 */
[----:B------:R2:W-:Y:S04]  /*c750*/  @!P1 ST.E.128 [R4.64], R32 ;  /* 0x0000002004009985 */ /* 0x0005e8000c101d08 */
[----:B------:R2:W-:Y:S02]  /*c760*/  @!P0 ST.E.128 [R36.64], R16 ;  /* 0x0000001024008985 */ /* 0x0005e4000c101d08 */
.L_x_2153:
[----:B------:R-:W-:Y:S05]  /*c770*/  BSYNC B0 ;  /* 0x0000000000007941 */ /* 0x000fea0003800000 */
.L_x_2152:
[----:B------:R-:W-:Y:S05]  /*c780*/  BRA.DIV ~URZ, `(.L_x_2154) ;  /* 0x000039427f007947 */ /* 0x000fea000b800000 */
[----:B--2---:R2:W1:Y:S02]  /*c790*/  SHFL.IDX PT, R16, R7, 0x2, 0x181f ;  /* 0x00581f0007107f89 */ /* 0x00446400000e0000 */
.L_x_2217:
[----:B------:R-:W-:Y:S05]  /*c7a0*/  BRA.DIV ~URZ, `(.L_x_2155) ;  /* 0x000039927f007947 */ /* 0x000fea000b800000 */
[----:B----4-:R4:W2:Y:S02]  /*c7b0*/  SHFL.IDX PT, R2, R56, 0x2, 0x181f ;  /* 0x00581f0038027f89 */ /* 0x0108a400000e0000 */
.L_x_2218:
        /* <DEDUP_REMOVED lines=16> */
.L_x_2157:
[----:B------:R-:W-:Y:S05]  /*c8c0*/  BSYNC B0 ;  /* 0x0000000000007941 */ /* 0x000fea0003800000 */
.L_x_2156:
[----:B------:R-:W-:Y:S05]  /*c8d0*/  BRA.DIV ~URZ, `(.L_x_2158) ;  /* 0x000038c27f007947 */ /* 0x000fea000b800000 */
[----:B-12---:R-:W1:Y:S04]  /*c8e0*/  SHFL.IDX PT, R7, R7, 0x3, 0x181f ;  /* 0x00781f0007077f89 */ /* 0x006e6800000e0000 */
[----:B----4-:R-:W2:Y:S02]  /*c8f0*/  SHFL.IDX PT, R56, R56, 0x3, 0x181f ;  /* 0x00781f0038387f89 */ /* 0x010ea400000e0000 */
.L_x_2219:
[----:B------:R-:W-:-:S04]  /*c900*/  IADD3 R189, R189, 0x60, RZ ;  /* 0x00000060bdbd7810 */ /* 0x000fc80007ffe0ff */
[----:B------:R-:W-:-:S13]  /*c910*/  ISETP.GE.AND P0, PT, R189, R6, PT ;  /* 0x00000006bd00720c */ /* 0x000fda0003f06270 */
[----:B------:R-:W-:Y:S05]  /*c920*/  @P0 BRA `(.L_x_2159) ;  /* 0x00001e7000000947 */ /* 0x000fea0003800000 */
[----:B------:R-:W-:Y:S02]  /*c930*/  ISETP.GE.AND P1, PT, R212, c[0x0][0x3c8], PT ;  /* 0x0000f200d4007a0c */ /* 0x000fe40003f26270 */
[----:B------:R-:W-:-:S11]  /*c940*/  ISETP.GE.AND P0, PT, R198, c[0x0][0x3c8], PT ;  /* 0x0000f200c6007a0c */ /* 0x000fd60003f06270 */
[-C--:B--2---:R-:W-:Y:S02]  /*c950*/  @!P1 LEA R12, P3, R212, R56.reuse, 0x1 ;  /* 0x00000038d40c9211 */ /* 0x084fe400078608ff */
[----:B------:R-:W-:Y:S02]  /*c960*/  @!P0 LEA R4, P2, R198, R56, 0x1 ;  /* 0x00000038c6048211 */ /* 0x000fe400078408ff */
        /* <DEDUP_REMOVED lines=10> */
.L_x_2146:
[----:B------:R-:W-:Y:S01]  /*ca10*/  IMAD R7, R7, c[0x0][0x408], RZ ;  /* 0x0001020007077a24 */ /* 0x000fe200078e02ff */
[----:B-1----:R-:W-:Y:S01]  /*ca20*/  MOV R4, R5 ;  /* 0x0000000500047202 */ /* 0x002fe20000000f00 */
[----:B------:R-:W-:-:S04]  /*ca30*/  IMAD.WIDE.U32 R8, R0, c[0x0][0x408], RZ ;  /* 0x0001020000087a25 */ /* 0x000fc800078e00ff */
[----:B------:R-:W-:Y:S01]  /*ca40*/  IMAD R7, R0, c[0x0][0x40c], R7 ;  /* 0x0001030000077a24 */ /* 0x000fe200078e0207 */
[----:B------:R-:W-:Y:S01]  /*ca50*/  MOV R6, R8 ;  /* 0x0000000800067202 */ /* 0x000fe20000000f00 */
[----:B------:R-:W-:Y:S01]  /*ca60*/  @P2 IMAD.HI.U32 R2, R5, c[0x0][0x4ec], RZ ;  /* 0x00013b0005022a27 */ /* 0x000fe200078e00ff */
[----:B------:R-:W-:Y:S02]  /*ca70*/  SHF.R.S32.HI R0, RZ, 0x1f, R220 ;  /* 0x0000001fff007819 */ /* 0x000fe400000114dc */
[----:B------:R-:W-:Y:S02]  /*ca80*/  IADD3 R7, R9, R7, RZ ;  /* 0x0000000709077210 */ /* 0x000fe40007ffe0ff */
[----:B------:R-:W-:Y:S01]  /*ca90*/  @P2 SHF.R.U32.HI R4, RZ, c[0x0][0x4f0], R2 ;  /* 0x00013c00ff042a19 */ /* 0x000fe20000011602 */
[----:B------:R-:W-:Y:S02]  /*caa0*/  IMAD R0, R0, c[0x0][0x440], RZ ;  /* 0x0001100000007a24 */ /* 0x000fe400078e02ff */
[----:B------:R-:W-:Y:S01]  /*cab0*/  IMAD.WIDE.U32 R6, R221, c[0x0][0x438], R6 ;  /* 0x00010e00dd067a25 */ /* 0x000fe200078e0006 */
[----:B------:R-:W-:-:S03]  /*cac0*/  SHF.R.S32.HI R2, RZ, 0x1f, R4 ;  /* 0x0000001fff027819 */ /* 0x000fc60000011404 */
[----:B------:R-:W-:Y:S02]  /*cad0*/  IMAD R7, R221, c[0x0][0x43c], R7 ;  /* 0x00010f00dd077a24 */ /* 0x000fe400078e0207 */
[C---:B------:R-:W-:Y:S02]  /*cae0*/  IMAD R0, R220.reuse, c[0x0][0x444], R0 ;  /* 0x00011100dc007a24 */ /* 0x040fe400078e0200 */
[----:B------:R-:W-:-:S04]  /*caf0*/  IMAD.WIDE.U32 R6, R220, c[0x0][0x440], R6 ;  /* 0x00011000dc067a25 */ /* 0x000fc800078e0006 */
[----:B------:R-:W-:Y:S01]  /*cb00*/  IMAD R2, R2, c[0x0][0x430], RZ ;  /* 0x00010c0002027a24 */ /* 0x000fe200078e02ff */
[----:B------:R-:W-:Y:S02]  /*cb10*/  IADD3 R7, R7, R0, RZ ;  /* 0x0000000007077210 */ /* 0x000fe40007ffe0ff */
[C---:B------:R-:W-:Y:S01]  /*cb20*/  IADD3 R0, -R4.reuse, RZ, RZ ;  /* 0x000000ff04007210 */ /* 0x040fe20007ffe1ff */
[----:B------:R-:W-:Y:S02]  /*cb30*/  IMAD R2, R4, c[0x0][0x434], R2 ;  /* 0x00010d0004027a24 */ /* 0x000fe400078e0202 */
[----:B------:R-:W-:-:S04]  /*cb40*/  IMAD.WIDE.U32 R6, R225, c[0x0][0x448], R6 ;  /* 0x00011200e1067a25 */ /* 0x000fc800078e0006 */
[----:B------:R-:W-:Y:S02]  /*cb50*/  IMAD R7, R225, c[0x0][0x44c], R7 ;  /* 0x00011300e1077a24 */ /* 0x000fe400078e0207 */
[----:B------:R-:W-:Y:S02]  /*cb60*/  IMAD R0, R0, c[0x0][0x4e8], R5 ;  /* 0x00013a0000007a24 */ /* 0x000fe400078e0205 */
[----:B------:R-:W-:-:S03]  /*cb70*/  IMAD.WIDE.U32 R6, R4, c[0x0][0x430], R6 ;  /* 0x00010c0004067a25 */ /* 0x000fc600078e0006 */
[----:B------:R-:W-:Y:S02]  /*cb80*/  SHF.R.S32.HI R4, RZ, 0x1f, R0 ;  /* 0x0000001fff047819 */ /* 0x000fe40000011400 */
[----:B------:R-:W-:-:S03]  /*cb90*/  IADD3 R5, R7, R2, RZ ;  /* 0x0000000207057210 */ /* 0x000fc60007ffe0ff */
        /* <DEDUP_REMOVED lines=9> */
.L_x_2220:
[----:B------:R-:W-:Y:S05]  /*cc30*/  BRA.DIV ~URZ, `(.L_x_2161) ;  /* 0x000036a27f007947 */ /* 0x000fea000b800000 */
[----:B------:R3:W4:Y:S02]  /*cc40*/  SHFL.IDX PT, R0, R149, RZ, 0x1c1f ;  /* 0x001c1fff95007589 */ /* 0x00072400000e0000 */
.L_x_2221:
        /* <DEDUP_REMOVED lines=110> */
[----:B----4-:R-:W-:Y:S02]  /*d330*/  @!P1 LEA R4, P2, R24, R0, 0x2 ;  /* 0x0000000018049211 */ /* 0x010fe400078410ff */
        /* <DEDUP_REMOVED lines=23> */
[----:B------:R-:W-:Y:S02]  /*d4b0*/  @!P5 LEA R40, P1, R12, R0, 0x2 ;  /* 0x000000000c28d211 */ /* 0x000fe400078210ff */
[-C--:B------:R-:W-:Y:S02]  /*d4c0*/  @!P6 LEA.HI.X R5, R14, R150.reuse, R13, 0x2, P2 ;  /* 0x000000960e05e211 */ /* 0x080fe400010f140d */
[----:B------:R-:W-:Y:S02]  /*d4d0*/  @!P5 LEA.HI.X R41, R12, R150, R11, 0x2, P1 ;  /* 0x000000960c29d211 */ /* 0x000fe400008f140b */
[C---:B------:R-:W-:Y:S01]  /*d4e0*/  @!P3 LEA R44, P1, R8.reuse, R0, 0x2 ;  /* 0x00000000082cb211 */ /* 0x040fe200078210ff */
[----:B------:R4:W-:Y:S03]  /*d4f0*/  @!P6 ST.E.64 [R4.64], R84 ;  /* 0x000000540400e985 */ /* 0x0009e6000c101b08 */
[----:B------:R-:W-:Y:S01]  /*d500*/  @!P3 LEA.HI.X R45, R8, R150, R7, 0x2, P1 ;  /* 0x00000096082db211 */ /* 0x000fe200008f1407 */
[----:B------:R4:W-:Y:S01]  /*d510*/  @!P5 ST.E.64 [R40.64], R88 ;  /* 0x000000582800d985 */ /* 0x0009e2000c101b08 */
[----:B--2---:R-:W-:-:S04]  /*d520*/  @!P4 LEA R36, P2, R10, R0, 0x2 ;  /* 0x000000000a24c211 */ /* 0x004fc800078410ff */
[----:B------:R-:W-:-:S05]  /*d530*/  @!P4 LEA.HI.X R37, R10, R150, R9, 0x2, P2 ;  /* 0x000000960a25c211 */ /* 0x000fca00010f1409 */
[----:B------:R4:W-:Y:S04]  /*d540*/  @!P4 ST.E.64 [R36.64], R92 ;  /* 0x0000005c2400c985 */ /* 0x0009e8000c101b08 */
[----:B------:R4:W-:Y:S02]  /*d550*/  @!P3 ST.E.64 [R44.64], R96 ;  /* 0x000000602c00b985 */ /* 0x0009e4000c101b08 */
.L_x_2163:
[----:B------:R-:W-:Y:S05]  /*d560*/  BSYNC B0 ;  /* 0x0000000000007941 */ /* 0x000fea0003800000 */
.L_x_2162:
[----:B------:R-:W-:Y:S05]  /*d570*/  BRA.DIV ~URZ, `(.L_x_2164) ;  /* 0x00002dd27f007947 */ /* 0x000fea000b800000 */
[----:B-1----:R-:W1:Y:S04]  /*d580*/  SHFL.IDX PT, R148, R148, 0x1, 0x1c1f ;  /* 0x003c1f0094947f89 */ /* 0x002e6800000e0000 */
[----:B---3--:R-:W3:Y:S02]  /*d590*/  SHFL.IDX PT, R149, R149, 0x1, 0x1c1f ;  /* 0x003c1f0095957f89 */ /* 0x008ee400000e0000 */
.L_x_2222:
[----:B------:R-:W-:Y:S05]  /*d5a0*/  @P0 BRA `(.L_x_2159) ;  /* 0x000011f000000947 */ /* 0x000fea0003800000 */
[----:B------:R-:W-:Y:S02]  /*d5b0*/  ISETP.GE.AND P2, PT, R146, c[0x0][0x3c8], PT ;  /* 0x0000f20092007a0c */ /* 0x000fe40003f46270 */
[----:B------:R-:W-:-:S02]  /*d5c0*/  ISETP.GE.AND P4, PT, R203, c[0x0][0x3c8], PT ;  /* 0x0000f200cb007a0c */ /* 0x000fc40003f86270 */
[----:B------:R-:W-:Y:S02]  /*d5d0*/  ISETP.GE.AND P3, PT, R147, c[0x0][0x3c8], PT ;  /* 0x0000f20093007a0c */ /* 0x000fe40003f66270 */
[----:B------:R-:W-:Y:S02]  /*d5e0*/  ISETP.GE.AND P0, PT, R142, c[0x0][0x3c8], PT ;  /* 0x0000f2008e007a0c */ /* 0x000fe40003f06270 */
[----:B------:R-:W-:-:S05]  /*d5f0*/  ISETP.GE.AND P1, PT, R144, c[0x0][0x3c8], PT ;  /* 0x0000f20090007a0c */ /* 0x000fca0003f26270 */
[CC--:B---34-:R-:W-:Y:S02]  /*d600*/  @!P2 LEA R4, P5, R146.reuse, R149.reuse, 0x2 ;  /* 0x000000959204a211 */ /* 0x0d8fe400078a10ff */
[----:B------:R-:W-:Y:S02]  /*d610*/  @!P4 IMAD.MOV.U32 R48, RZ, RZ, R149 ;  /* 0x000000ffff30c224 */ /* 0x000fe400078e0095 */
[----:B-1----:R-:W-:Y:S01]  /*d620*/  @!P4 IMAD.MOV.U32 R49, RZ, RZ, R148 ;  /* 0x000000ffff31c224 */ /* 0x002fe200078e0094 */
[-C--:B------:R-:W-:Y:S02]  /*d630*/  @!P2 LEA.HI.X R5, R146, R148.reuse, R145, 0x2, P5 ;  /* 0x000000949205a211 */ /* 0x080fe400028f1491 */
[-C--:B------:R-:W-:Y:S01]  /*d640*/  @!P3 LEA R36, P6, R147, R149.reuse, 0x2 ;  /* 0x000000959324b211 */ /* 0x080fe200078c10ff */
[----:B------:R-:W-:Y:S01]  /*d650*/  @!P4 IMAD.WIDE R48, R203, 0x4, R48 ;  /* 0x00000004cb30c825 */ /* 0x000fe200078e0230 */
[----:B------:R-:W-:Y:S02]  /*d660*/  @!P0 LEA R40, P5, R142, R149, 0x2 ;  /* 0x000000958e288211 */ /* 0x000fe400078a10ff */
[----:B------:R-:W-:-:S02]  /*d670*/  @!P3 LEA.HI.X R37, R147, R148, R6, 0x2, P6 ;  /* 0x000000949325b211 */ /* 0x000fc400030f1406 */
[-C--:B------:R-:W-:Y:S01]  /*d680*/  @!P0 LEA.HI.X R41, R142, R148.reuse, R141, 0x2, P5 ;  /* 0x000000948e298211 */ /* 0x080fe200028f148d */
[----:B------:R-:W-:Y:S01]  /*d690*/  @!P4 ST.E.64 [R48.64], R130 ;  /* 0x000000823000c985 */ /* 0x000fe2000c101b08 */
[----:B------:R-:W-:Y:S02]  /*d6a0*/  ISETP.GE.AND P5, PT, R140, c[0x0][0x3c8], PT ;  /* 0x0000f2008c007a0c */ /* 0x000fe40003fa6270 */
[----:B------:R-:W-:Y:S01]  /*d6b0*/  ISETP.GE.AND P4, PT, R138, c[0x0][0x3c8], PT ;  /* 0x0000f2008a007a0c */ /* 0x000fe20003f86270 */
[----:B------:R1:W-:Y:S01]  /*d6c0*/  @!P3 ST.E.64 [R36.64], R126 ;  /* 0x0000007e2400b985 */ /* 0x0003e2000c101b08 */
[----:B------:R-:W-:Y:S02]  /*d6d0*/  @!P1 LEA R44, P6, R144, R149, 0x2 ;  /* 0x00000095902c9211 */ /* 0x000fe400078c10ff */
[----:B------:R-:W-:Y:S01]  /*d6e0*/  ISETP.GE.AND P3, PT, R136, c[0x0][0x3c8], PT ;  /* 0x0000f20088007a0c */ /* 0x000fe20003f66270 */
[----:B------:R3:W-:Y:S01]  /*d6f0*/  @!P2 ST.E.64 [R4.64], R102 ;  /* 0x000000660400a985 */ /* 0x0007e2000c101b08 */
[----:B------:R-:W-:-:S02]  /*d700*/  @!P1 LEA.HI.X R45, R144, R148, R143, 0x2, P6 ;  /* 0x00000094902d9211 */ /* 0x000fc400030f148f */
[----:B------:R-:W-:-:S03]  /*d710*/  ISETP.GE.AND P2, PT, R134, c[0x0][0x3c8], PT ;  /* 0x0000f20086007a0c */ /* 0x000fc60003f46270 */
[----:B------:R-:W-:Y:S01]  /*d720*/  @!P1 ST.E.64 [R44.64], R106 ;  /* 0x0000006a2c009985 */ /* 0x000fe2000c101b08 */
[----:B------:R-:W-:-:S03]  /*d730*/  ISETP.GE.AND P1, PT, R132, c[0x0][0x3c8], PT ;  /* 0x0000f20084007a0c */ /* 0x000fc60003f26270 */
[----:B------:R4:W-:Y:S01]  /*d740*/  @!P0 ST.E.64 [R40.64], R110 ;  /* 0x0000006e28008985 */ /* 0x0009e2000c101b08 */
[-C--:B-1----:R-:W-:Y:S02]  /*d750*/  @!P5 LEA R36, P6, R140, R149.reuse, 0x2 ;  /* 0x000000958c24d211 */ /* 0x082fe400078c10ff */
[----:B---3--:R-:W-:Y:S02]  /*d760*/  @!P4 LEA R4, P0, R138, R149, 0x2 ;  /* 0x000000958a04c211 */ /* 0x008fe400078010ff */
[-C--:B------:R-:W-:Y:S02]  /*d770*/  @!P5 LEA.HI.X R37, R140, R148.reuse, R139, 0x2, P6 ;  /* 0x000000948c25d211 */ /* 0x080fe400030f148b */
[----:B------:R-:W-:Y:S02]  /*d780*/  @!P4 LEA.HI.X R5, R138, R148, R137, 0x2, P0 ;  /* 0x000000948a05c211 */ /* 0x000fe400000f1489 */
[----:B------:R-:W-:Y:S01]  /*d790*/  ISETP.GE.AND P0, PT, R34, c[0x0][0x3c8], PT ;  /* 0x0000f20022007a0c */ /* 0x000fe20003f06270 */
[----:B------:R-:W-:Y:S01]  /*d7a0*/  @!P5 ST.E.64 [R36.64], R114 ;  /* 0x000000722400d985 */ /* 0x000fe2000c101b08 */
[----:B------:R-:W-:-:S02]  /*d7b0*/  ISETP.GE.AND P5, PT, R32, c[0x0][0x3c8], PT ;  /* 0x0000f20020007a0c */ /* 0x000fc40003fa6270 */
[-C--:B----4-:R-:W-:Y:S01]  /*d7c0*/  @!P3 LEA R40, P6, R136, R149.reuse, 0x2 ;  /* 0x000000958828b211 */ /* 0x090fe200078c10ff */
[----:B------:R1:W-:Y:S01]  /*d7d0*/  @!P4 ST.E.64 [R4.64], R118 ;  /* 0x000000760400c985 */ /* 0x0003e2000c101b08 */
[----:B------:R-:W-:Y:S02]  /*d7e0*/  ISETP.GE.AND P4, PT, R30, c[0x0][0x3c8], PT ;  /* 0x0000f2001e007a0c */ /* 0x000fe40003f86270 */
[----:B------:R-:W-:Y:S02]  /*d7f0*/  @!P3 LEA.HI.X R41, R136, R148, R135, 0x2, P6 ;  /* 0x000000948829b211 */ /* 0x000fe400030f1487 */
[----:B------:R-:W-:-:S03]  /*d800*/  @!P2 LEA R44, P6, R134, R149, 0x2 ;  /* 0x00000095862ca211 */ /* 0x000fc600078c10ff */
[----:B------:R-:W-:Y:S01]  /*d810*/  @!P3 ST.E.64 [R40.64], R122 ;  /* 0x0000007a2800b985 */ /* 0x000fe2000c101b08 */
[-C--:B------:R-:W-:Y:S02]  /*d820*/  @!P2 LEA.HI.X R45, R134, R148.reuse, R133, 0x2, P6 ;  /* 0x00000094862da211 */ /* 0x080fe400030f1485 */
[-C--:B------:R-:W-:Y:S02]  /*d830*/  @!P1 LEA R48, P6, R132, R149.reuse, 0x2 ;  /* 0x0000009584309211 */ /* 0x080fe400078c10ff */
[----:B------:R-:W-:Y:S01]  /*d840*/  ISETP.GE.AND P3, PT, R28, c[0x0][0x3c8], PT ;  /* 0x0000f2001c007a0c */ /* 0x000fe20003f66270 */
[----:B------:R-:W-:Y:S01]  /*d850*/  @!P2 ST.E.64 [R44.64], R38 ;  /* 0x000000262c00a985 */ /* 0x000fe2000c101b08 */
[-C--:B------:R-:W-:Y:S02]  /*d860*/  @!P1 LEA.HI.X R49, R132, R148.reuse, R35, 0x2, P6 ;  /* 0x0000009484319211 */ /* 0x080fe400030f1423 */
[----:B------:R-:W-:Y:S02]  /*d870*/  @!P0 LEA R52, P6, R34, R149, 0x2 ;  /* 0x0000009522348211 */ /* 0x000fe400078c10ff */
[----:B------:R-:W-:Y:S01]  /*d880*/  ISETP.GE.AND P2, PT, R26, c[0x0][0x3c8], PT ;  /* 0x0000f2001a007a0c */ /* 0x000fe20003f46270 */
[----:B------:R-:W-:Y:S01]  /*d890*/  @!P1 ST.E.64 [R48.64], R42 ;  /* 0x0000002a30009985 */ /* 0x000fe2000c101b08 */
[----:B------:R-:W-:-:S02]  /*d8a0*/  @!P0 LEA.HI.X R53, R34, R148, R33, 0x2, P6 ;  /* 0x0000009422358211 */ /* 0x000fc400030f1421 */
[-C--:B------:R-:W-:Y:S02]  /*d8b0*/  @!P5 LEA R34, P6, R32, R149.reuse, 0x2 ;  /* 0x000000952022d211 */ /* 0x080fe400078c10ff */
[----:B------:R-:W-:Y:S01]  /*d8c0*/  ISETP.GE.AND P1, PT, R24, c[0x0][0x3c8], PT ;  /* 0x0000f20018007a0c */ /* 0x000fe20003f26270 */
[----:B------:R-:W-:Y:S01]  /*d8d0*/  @!P0 ST.E.64 [R52.64], R46 ;  /* 0x0000002e34008985 */ /* 0x000fe2000c101b08 */
[-C--:B------:R-:W-:Y:S02]  /*d8e0*/  @!P5 LEA.HI.X R35, R32, R148.reuse, R31, 0x2, P6 ;  /* 0x000000942023d211 */ /* 0x080fe400030f141f */
[-C--:B-1----:R-:W-:Y:S02]  /*d8f0*/  @!P4 LEA R4, P0, R30, R149.reuse, 0x2 ;  /* 0x000000951e04c211 */ /* 0x082fe400078010ff */
[----:B------:R-:W-:Y:S01]  /*d900*/  @!P3 LEA R32, P6, R28, R149, 0x2 ;  /* 0x000000951c20b211 */ /* 0x000fe200078c10ff */
[----:B------:R-:W-:Y:S01]  /*d910*/  @!P5 ST.E.64 [R34.64], R50 ;  /* 0x000000322200d985 */ /* 0x000fe2000c101b08 */
[----:B------:R-:W-:-:S02]  /*d920*/  @!P4 LEA.HI.X R5, R30, R148, R29, 0x2, P0 ;  /* 0x000000941e05c211 */ /* 0x000fc400000f141d */
[----:B------:R-:W-:Y:S02]  /*d930*/  ISETP.GE.AND P0, PT, R22, c[0x0][0x3c8], PT ;  /* 0x0000f20016007a0c */ /* 0x000fe40003f06270 */
[-C--:B------:R-:W-:Y:S01]  /*d940*/  @!P3 LEA.HI.X R33, R28, R148.reuse, R27, 0x2, P6 ;  /* 0x000000941c21b211 */ /* 0x080fe200030f141b */
[----:B------:R1:W-:Y:S01]  /*d950*/  @!P4 ST.E.64 [R4.64], R54 ;  /* 0x000000360400c985 */ /* 0x0003e2000c101b08 */
[-C--:B------:R-:W-:Y:S02]  /*d960*/  @!P2 LEA R28, P6, R26, R149.reuse, 0x2 ;  /* 0x000000951a1ca211 */ /* 0x080fe400078c10ff */
[----:B------:R-:W-:Y:S01]  /*d970*/  ISETP.GE.AND P5, PT, R20, c[0x0][0x3c8], PT ;  /* 0x0000f20014007a0c */ /* 0x000fe20003fa6270 */
[----:B------:R3:W-:Y:S01]  /*d980*/  @!P3 ST.E.64 [R32.64], R58 ;  /* 0x0000003a2000b985 */ /* 0x0007e2000c101b08 */
[----:B------:R-:W-:Y:S02]  /*d990*/  @!P2 LEA.HI.X R29, R26, R148, R25, 0x2, P6 ;  /* 0x000000941a1da211 */ /* 0x000fe400030f1419 */
[----:B------:R-:W-:-:S02]  /*d9a0*/  @!P1 LEA R26, P6, R24, R149, 0x2 ;  /* 0x00000095181a9211 */ /* 0x000fc400078c10ff */
[----:B------:R-:W-:Y:S01]  /*d9b0*/  ISETP.GE.AND P4, PT, R18, c[0x0][0x3c8], PT ;  /* 0x0000f20012007a0c */ /* 0x000fe20003f86270 */
[----:B------:R3:W-:Y:S01]  /*d9c0*/  @!P2 ST.E.64 [R28.64], R62 ;  /* 0x0000003e1c00a985 */ /* 0x0007e2000c101b08 */
[-C--:B------:R-:W-:Y:S02]  /*d9d0*/  @!P1 LEA.HI.X R27, R24, R148.reuse, R23, 0x2, P6 ;  /* 0x00000094181b9211 */ /* 0x080fe400030f1417 */
[----:B------:R-:W-:Y:S02]  /*d9e0*/  @!P0 LEA R24, P6, R22, R149, 0x2 ;  /* 0x0000009516188211 */ /* 0x000fe400078c10ff */
[----:B------:R-:W-:Y:S01]  /*d9f0*/  ISETP.GE.AND P3, PT, R16, c[0x0][0x3c8], PT ;  /* 0x0000f20010007a0c */ /* 0x000fe20003f66270 */
[----:B------:R3:W-:Y:S01]  /*da00*/  @!P1 ST.E.64 [R26.64], R66 ;  /* 0x000000421a009985 */ /* 0x0007e2000c101b08 */
[----:B------:R-:W-:Y:S02]  /*da10*/  @!P0 LEA.HI.X R25, R22, R148, R21, 0x2, P6 ;  /* 0x0000009416198211 */ /* 0x000fe400030f1415 */
[----:B------:R-:W-:-:S02]  /*da20*/  ISETP.GE.AND P2, PT, R14, c[0x0][0x3c8], PT ;  /* 0x0000f2000e007a0c */ /* 0x000fc40003f46270 */
[----:B------:R-:W-:Y:S01]  /*da30*/  @!P5 LEA R22, P6, R20, R149, 0x2 ;  /* 0x000000951416d211 */ /* 0x000fe200078c10ff */
[----:B------:R3:W-:Y:S01]  /*da40*/  @!P0 ST.E.64 [R24.64], R70 ;  /* 0x0000004618008985 */ /* 0x0007e2000c101b08 */
[----:B------:R-:W-:Y:S02]  /*da50*/  ISETP.GE.AND P1, PT, R12, c[0x0][0x3c8], PT ;  /* 0x0000f2000c007a0c */ /* 0x000fe40003f26270 */
[----:B------:R-:W-:-:S03]  /*da60*/  @!P5 LEA.HI.X R23, R20, R148, R19, 0x2, P6 ;  /* 0x000000941417d211 */ /* 0x000fc600030f1413 */
[-C--:B------:R-:W-:Y:S02]  /*da70*/  @!P3 LEA R20, P6, R16, R149.reuse, 0x2 ;  /* 0x000000951014b211 */ /* 0x080fe400078c10ff */
[-C--:B-1----:R-:W-:Y:S01]  /*da80*/  @!P4 LEA R4, P0, R18, R149.reuse, 0x2 ;  /* 0x000000951204c211 */ /* 0x082fe200078010ff */
[----:B------:R3:W-:Y:S01]  /*da90*/  @!P5 ST.E.64 [R22.64], R74 ;  /* 0x0000004a1600d985 */ /* 0x0007e2000c101b08 */
[-C--:B------:R-:W-:Y:S02]  /*daa0*/  @!P3 LEA.HI.X R21, R16, R148.reuse, R15, 0x2, P6 ;  /* 0x000000941015b211 */ /* 0x080fe400030f140f */
[-C--:B------:R-:W-:Y:S02]  /*dab0*/  @!P4 LEA.HI.X R5, R18, R148.reuse, R17, 0x2, P0 ;  /* 0x000000941205c211 */ /* 0x080fe400000f1411 */
[----:B------:R-:W-:Y:S02]  /*dac0*/  ISETP.GE.AND P0, PT, R10, c[0x0][0x3c8], PT ;  /* 0x0000f2000a007a0c */ /* 0x000fe40003f06270 */
[CC--:B------:R-:W-:Y:S01]  /*dad0*/  @!P2 LEA R16, P6, R14.reuse, R149.reuse, 0x2 ;  /* 0x000000950e10a211 */ /* 0x0c0fe200078c10ff */
[----:B------:R3:W-:Y:S03]  /*dae0*/  @!P4 ST.E.64 [R4.64], R78 ;  /* 0x0000004e0400c985 */ /* 0x0007e6000c101b08 */
[----:B------:R-:W-:Y:S01]  /*daf0*/  @!P2 LEA.HI.X R17, R14, R148, R13, 0x2, P6 ;  /* 0x000000940e11a211 */ /* 0x000fe200030f140d */
[----:B------:R3:W-:Y:S01]  /*db00*/  @!P3 ST.E.64 [R20.64], R82 ;  /* 0x000000521400b985 */ /* 0x0007e2000c101b08 */
[----:B------:R-:W-:-:S03]  /*db10*/  @!P1 LEA R14, P6, R12, R149, 0x2 ;  /* 0x000000950c0e9211 */ /* 0x000fc600078c10ff */
        /* <DEDUP_REMOVED lines=8> */
[----:B---3--:R-:W-:-:S04]  /*dba0*/  LEA R4, P0, R8, R149, 0x2 ;  /* 0x0000009508047211 */ /* 0x008fc800078010ff */
[----:B------:R-:W-:-:S05]  /*dbb0*/  LEA.HI.X R5, R8, R148, R7, 0x2, P0 ;  /* 0x0000009408057211 */ /* 0x000fca00000f1407 */
[----:B------:R1:W-:Y:S01]  /*dbc0*/  ST.E.64 [R4.64], R98 ;  /* 0x0000006204007985 */ /* 0x0003e2000c101b08 */
[----:B------:R-:W-:Y:S05]  /*dbd0*/  BRA `(.L_x_2159) ;  /* 0x00000bc000007947 */ /* 0x000fea0003800000 */
.L_x_2144:
        /* <DEDUP_REMOVED lines=17> */
[----:B-1--4-:R-:W2:Y:S02]  /*dcf0*/  LDG.E R4, [R4.64+0x4] ;  /* 0x0000040804047981 */ /* 0x012ea4000c1e1900 */
[----:B--2---:R-:W-:Y:S02]  /*dd00*/  IADD3 R6, -R6, R4, RZ ;  /* 0x0000000406067210 */ /* 0x004fe40007ffe1ff */
.L_x_2165:
[----:B------:R-:W-:Y:S01]  /*dd10*/  ISETP.GT.AND P0, PT, R196, 0x7f, PT ;  /* 0x0000007fc400780c */ /* 0x000fe20003f04270 */
[----:B------:R-:W-:Y:S01]  /*dd20*/  BSSY B0, `(.L_x_2166) ;  /* 0x0000034000007945 */ /* 0x000fe20003800000 */
[----:B------:R-:W-:Y:S02]  /*dd30*/  SEL R220, R220, RZ, !P2 ;  /* 0x000000ffdcdc7207 */ /* 0x000fe40005000000 */
[----:B------:R-:W-:-:S02]  /*dd40*/  SEL R7, R7, RZ, !P2 ;  /* 0x000000ff07077207 */ /* 0x000fc40005000000 */
[----:B-1---5:R-:W-:-:S07]  /*dd50*/  SHF.R.S32.HI R4, RZ, 0x1f, R0 ;  /* 0x0000001fff047819 */ /* 0x022fce0000011400 */
        /* <DEDUP_REMOVED lines=13> */
[----:B------:R-:W4:Y:S03]  /*de30*/  LDC.64 R14, c[0x0][R22+0x168] ;  /* 0x00005a00160e7b82 */ /* 0x000f260000000a00 */
[----:B------:R-:W-:-:S05]  /*de40*/  @P0 IMAD.HI.U32 R9, R2, c[0x0][0x4ec], RZ ;  /* 0x00013b0002090a27 */ /* 0x000fca00078e00ff */
[----:B------:R-:W5:Y:S01]  /*de50*/  LDC.64 R18, c[0x0][R22+0x178] ;  /* 0x00005e0016127b82 */ /* 0x000f620000000a00 */
[----:B------:R-:W-:-:S05]  /*de60*/  @P0 SHF.R.U32.HI R10, RZ, c[0x0][0x4f0], R9 ;  /* 0x00013c00ff0a0a19 */ /* 0x000fca0000011609 */
[----:B------:R-:W-:Y:S02]  /*de70*/  IMAD.MOV R9, RZ, RZ, -R10 ;  /* 0x000000ffff097224 */ /* 0x000fe400078e0a0a */
[----:B------:R-:W2:Y:S02]  /*de80*/  LDC.64 R16, c[0x0][R22+0x160] ;  /* 0x0000580016107b82 */ /* 0x000ea40000000a00 */
[----:B------:R-:W-:Y:S02]  /*de90*/  IMAD R9, R9, c[0x0][0x4e8], R2 ;  /* 0x00013a0009097a24 */ /* 0x000fe400078e0202 */
[-C--:B-1----:R-:W-:Y:S02]  /*dea0*/  IMAD R5, R21, R220.reuse, RZ ;  /* 0x000000dc15057224 */ /* 0x082fe400078e02ff */
[----:B------:R-:W-:-:S04]  /*deb0*/  IMAD.WIDE.U32 R12, R20, R220, RZ ;  /* 0x000000dc140c7225 */ /* 0x000fc800078e00ff */
        /* <DEDUP_REMOVED lines=11> */
[----:B--2---:R-:W-:Y:S01]  /*df70*/  IMAD R2, R17, R9, RZ ;  /* 0x0000000911027224 */ /* 0x004fe200078e02ff */
        /* <DEDUP_REMOVED lines=14> */
.L_x_2167:
[----:B------:R-:W-:Y:S05]  /*e060*/  BSYNC B0 ;  /* 0x0000000000007941 */ /* 0x000fea0003800000 */
.L_x_2166:
        /* <DEDUP_REMOVED lines=36> */
[----:B------:R1:W4:Y:S02]  /*e2b0*/  SHFL.IDX PT, R9, R8, RZ, 0x181f ;  /* 0x00181fff08097589 */ /* 0x00032400000e0000 */
.L_x_2223:
[----:B------:R-:W-:Y:S05]  /*e2c0*/  BRA.DIV ~URZ, `(.L_x_2169) ;  /* 0x000021c27f007947 */ /* 0x000fea000b800000 */
[----:B------:R1:W2:Y:S02]  /*e2d0*/  SHFL.IDX PT, R0, R7, RZ, 0x181f ;  /* 0x00181fff07007589 */ /* 0x0002a400000e0000 */
.L_x_2224:
[----:B------:R-:W-:Y:S01]  /*e2e0*/  IMAD R6, R6, c[0x0][0x4e8], RZ ;  /* 0x00013a0006067a24 */ /* 0x000fe200078e02ff */
[----:B------:R-:W-:Y:S04]  /*e2f0*/  BSSY B0, `(.L_x_2170) ;  /* 0x000000f000007945 */ /* 0x000fe80003800000 */
        /* <DEDUP_REMOVED lines=8> */
[-C--:B----4-:R-:W-:Y:S02]  /*e380*/  @!P2 LEA.HI.X R11, R212, R9.reuse, R213, 0x1, P5 ;  /* 0x00000009d40ba211 */ /* 0x090fe400028f0cd5 */
[-C--:B------:R-:W-:Y:S02]  /*e390*/  @!P1 LEA.HI.X R5, R198, R9.reuse, R193, 0x1, P4 ;  /* 0x00000009c6059211 */ /* 0x080fe400020f0cc1 */
[----:B------:R-:W-:Y:S01]  /*e3a0*/  @!P0 LEA.HI.X R13, R197, R9, R192, 0x1, P3 ;  /* 0x00000009c50d8211 */ /* 0x000fe200018f0cc0 */
[----:B------:R2:W-:Y:S04]  /*e3b0*/  @!P2 ST.E.128 [R10.64], RZ ;  /* 0x000000ff0a00a985 */ /* 0x0005e8000c101d08 */
[----:B------:R2:W-:Y:S04]  /*e3c0*/  @!P1 ST.E.128 [R4.64], RZ ;  /* 0x000000ff04009985 */ /* 0x0005e8000c101d08 */
[----:B------:R2:W-:Y:S02]  /*e3d0*/  @!P0 ST.E.128 [R12.64], RZ ;  /* 0x000000ff0c008985 */ /* 0x0005e4000c101d08 */
.L_x_2171:
[----:B------:R-:W-:Y:S05]  /*e3e0*/  BSYNC B0 ;  /* 0x0000000000007941 */ /* 0x000fea0003800000 */
.L_x_2170:
[----:B------:R-:W-:Y:S05]  /*e3f0*/  BRA.DIV ~URZ, `(.L_x_2172) ;  /* 0x000021027f007947 */ /* 0x000fea000b800000 */
[----:B----4-:R4:W1:Y:S04]  /*e400*/  SHFL.IDX PT, R9, R8, 0x1, 0x181f ;  /* 0x00381f0008097f89 */ /* 0x01086800000e0000 */
[----:B--2---:R4:W2:Y:S02]  /*e410*/  SHFL.IDX PT, R0, R7, 0x1, 0x181f ;  /* 0x00381f0007007f89 */ /* 0x0048a400000e0000 */
.L_x_2225:
        /* <DEDUP_REMOVED lines=13> */
[----:B------:R1:W-:Y:S04]  /*e4f0*/  @!P2 ST.E.128 [R10.64], RZ ;  /* 0x000000ff0a00a985 */ /* 0x0003e8000c101d08 */
[----:B------:R1:W-:Y:S04]  /*e500*/  @!P1 ST.E.128 [R4.64], RZ ;  /* 0x000000ff04009985 */ /* 0x0003e8000c101d08 */
[----:B------:R1:W-:Y:S02]  /*e510*/  @!P0 ST.E.128 [R12.64], RZ ;  /* 0x000000ff0c008985 */ /* 0x0003e4000c101d08 */
.L_x_2174:
[----:B------:R-:W-:Y:S05]  /*e520*/  BSYNC B0 ;  /* 0x0000000000007941 */ /* 0x000fea0003800000 */
.L_x_2173:
[----:B------:R-:W-:Y:S05]  /*e530*/  BRA.DIV ~URZ, `(.L_x_2175) ;  /* 0x000020927f007947 */ /* 0x000fea000b800000 */
[----:B-1----:R1:W3:Y:S02]  /*e540*/  SHFL.IDX PT, R9, R8, 0x2, 0x181f ;  /* 0x00581f0008097f89 */ /* 0x0022e400000e0000 */
.L_x_2226:
[----:B------:R-:W-:Y:S05]  /*e550*/  BRA.DIV ~URZ, `(.L_x_2176) ;  /* 0x000020e27f007947 */ /* 0x000fea000b800000 */
[----:B--2---:R2:W1:Y:S02]  /*e560*/  SHFL.IDX PT, R0, R7, 0x2, 0x181f ;  /* 0x00581f0007007f89 */ /* 0x00446400000e0000 */
.L_x_2227:
        /* <DEDUP_REMOVED lines=16> */
.L_x_2178:
[----:B------:R-:W-:Y:S05]  /*e670*/  BSYNC B0 ;  /* 0x0000000000007941 */ /* 0x000fea0003800000 */
.L_x_2177:
[----:B------:R-:W-:Y:S05]  /*e680*/  BRA.DIV ~URZ, `(.L_x_2179) ;  /* 0x000020227f007947 */ /* 0x000fea000b800000 */
[----:B-1--4-:R-:W1:Y:S04]  /*e690*/  SHFL.IDX PT, R8, R8, 0x3, 0x181f ;  /* 0x00781f0008087f89 */ /* 0x012e6800000e0000 */
[----:B--2---:R-:W2:Y:S02]  /*e6a0*/  SHFL.IDX PT, R7, R7, 0x3, 0x181f ;  /* 0x00781f0007077f89 */ /* 0x004ea400000e0000 */
.L_x_2228:
        /* <DEDUP_REMOVED lines=15> */
.L_x_2159:
[----:B------:R-:W-:Y:S05]  /*e7a0*/  BSYNC B1 ;  /* 0x0000000000017941 */ /* 0x000fea0003800000 */
.L_x_2143:
[----:B------:R-:W-:-:S13]  /*e7b0*/  ISETP.NE.AND P0, PT, R210, RZ, PT ;  /* 0x000000ffd200720c */ /* 0x000fda0003f05270 */
[----:B------:R-:W-:Y:S01]  /*e7c0*/  @P0 WARPSYNC 0xffffffff ;  /* 0xffffffff00000948 */ /* 0x000fe20003800000 */
[----:B------:R-:W-:Y:S06]  /*e7d0*/  @P0 BAR.SYNC.DEFER_BLOCKING 0x5, 0x100 ;  /* 0x0144000000000b1d */ /* 0x000fec0000010000 */
[----:B------:R-:W4:Y:S04]  /*e7e0*/  @P0 LDS.128 R188, [0x24100] ;  /* 0x02410000ffbc0984 */ /* 0x000f280000000c00 */
[----:B------:R-:W-:Y:S06]  /*e7f0*/  @P0 BAR.ARV 0x4, 0x100 ;  /* 0x0104000000000b1d */ /* 0x000fec0000002000 */
[----:B------:R-:W-:Y:S05]  /*e800*/  @P0 BRA `(.L_x_2180) ;  /* 0x00000ea000000947 */ /* 0x000fea0003800000 */
[----:B-1----:R-:W-:Y:S01]  /*e810*/  LOP3.LUT R6, R196, 0x1f, RZ, 0xc0, !PT ;  /* 0x0000001fc4067812 */ /* 0x002fe200078ec0ff */
[----:B--2---:R-:W-:-:S03]  /*e820*/  IMAD.MOV.U32 R11, RZ, RZ, RZ ;  /* 0x000000ffff0b7224 */ /* 0x004fc600078e00ff */
[----:B------:R-:W-:Y:S01]  /*e830*/  ISETP.NE.AND P5, PT, R6, 0x1f, PT ;  /* 0x0000001f0600780c */ /* 0x000fe20003fa5270 */
[----:B------:R-:W-:Y:S10]  /*e840*/  BRA.DIV ~URZ, `(.L_x_2181) ;  /* 0x00001f327f007947 */ /* 0x000ff4000b800000 */
[----:B------:R1:W2:Y:S02]  /*e850*/  SHFL.IDX PT, R7, R3, RZ, 0x1f ;  /* 0x00001fff03077589 */ /* 0x0002a400000e0000 */
.L_x_2229:
[----:B------:R-:W-:Y:S05]  /*e860*/  BRA.DIV ~URZ, `(.L_x_2182) ;  /* 0x00001f827f007947 */ /* 0x000fea000b800000 */
[----:B-1----:R-:W1:Y:S02]  /*e870*/  SHFL.IDX PT, R3, R3, 0x1, 0x1f ;  /* 0x00201f0003037f89 */ /* 0x002e6400000e0000 */
.L_x_2230:
[----:B---34-:R-:W-:Y:S02]  /*e880*/  IMAD.IADD R4, R191, 0x1, R6 ;  /* 0x00000001bf047824 */ /* 0x018fe400078e0206 */
        /* <DEDUP_REMOVED lines=17> */
.L_x_2231:
        /* <DEDUP_REMOVED lines=16> */
.L_x_2232:
[----:B----4-:R-:W-:Y:S01]  /*eaa0*/  IMAD R0, R0, c[0x0][0x538], RZ ;  /* 0x00014e0000007a24 */ /* 0x010fe200078e02ff */
[----:B------:R-:W-:Y:S04]  /*eab0*/  BSSY B1, `(.L_x_2185) ;  /* 0x00000ba000017945 */ /* 0x000fe80003800000 */
[----:B-1----:R-:W-:-:S04]  /*eac0*/  IADD3 R188, R0, R3, RZ ;  /* 0x0000000300bc7210 */ /* 0x002fc80007ffe0ff */
[----:B--2---:R-:W-:-:S13]  /*ead0*/  ISETP.GT.AND P6, PT, R188, R7, PT ;  /* 0x00000007bc00720c */ /* 0x004fda0003fc4270 */
[----:B------:R-:W-:Y:S05]  /*eae0*/  @P6 BRA `(.L_x_2186) ;  /* 0x0000024000006947 */ /* 0x000fea0003800000 */
.L_x_2190:
        /* <DEDUP_REMOVED lines=16> */
.L_x_2233:
        /* <DEDUP_REMOVED lines=16> */
.L_x_2234:
[----:B--2---:R-:W-:-:S05]  /*ecf0*/  IMAD R0, R0, c[0x0][0x538], RZ ;  /* 0x00014e0000007a24 */ /* 0x004fca00078e02ff */
[----:B------:R-:W-:-:S04]  /*ed00*/  IADD3 R188, R0, R188, RZ ;  /* 0x000000bc00bc7210 */ /* 0x000fc80007ffe0ff */
[----:B------:R-:W-:-:S13]  /*ed10*/  ISETP.GT.AND P6, PT, R188, R7, PT ;  /* 0x00000007bc00720c */ /* 0x000fda0003fc4270 */
[----:B-1----:R-:W-:Y:S05]  /*ed20*/  @!P6 BRA `(.L_x_2190) ;  /* 0xfffffdc00000e947 */ /* 0x002fea000383ffff */
.L_x_2186:
[----:B------:R-:W-:-:S05]  /*ed30*/  IADD3 R188, -R0, R188, RZ ;  /* 0x000000bc00bc7210 */ /* 0x000fca0007ffe1ff */
[----:B------:R-:W-:-:S05]  /*ed40*/  IMAD R0, R9, c[0x0][0x538], R188 ;  /* 0x00014e0009007a24 */ /* 0x000fca00078e02bc */
[----:B------:R-:W-:Y:S01]  /*ed50*/  ISETP.GT.AND P0, PT, R0, R7, PT ;  /* 0x000000070000720c */ /* 0x000fe20003f04270 */
[----:B------:R-:W-:-:S12]  /*ed60*/  BRA.DIV ~URZ, `(.L_x_2191) ;  /* 0x00001f127f007947 */ /* 0x000fd8000b800000 */
[----:B------:R-:W-:-:S04]  /*ed70*/  VOTE.ANY R8, PT, !P0 ;  /* 0x0000000000087806 */ /* 0x000fc800040e0100 */
.L_x_2235:
[----:B------:R-:W1:Y:S02]  /*ed80*/  POPC R12, R8 ;  /* 0x00000008000c7309 */ /* 0x000e640000000000 */
[----:B-1----:R-:W-:Y:S01]  /*ed90*/  IADD3 R191, R12, R191, RZ ;  /* 0x000000bf0cbf7210 */ /* 0x002fe20007ffe0ff */
[----:B------:R-:W-:Y:S05]  /*eda0*/  BRA.DIV ~URZ, `(.L_x_2192) ;  /* 0x00001f127f007947 */ /* 0x000fea000b800000 */
[----:B------:R1:W2:Y:S04]  /*edb0*/  SHFL.IDX PT, R189, R189, R12, 0x1f ;  /* 0x00001f0cbdbd7589 */ /* 0x0002a800000e0000 */
[----:B------:R1:W4:Y:S02]  /*edc0*/  SHFL.IDX PT, R3, R11, R12, 0x1f ;  /* 0x00001f0c0b037589 */ /* 0x00032400000e0000 */
.L_x_2236:
[----:B------:R-:W-:Y:S01]  /*edd0*/  ISETP.NE.AND P0, PT, R8, RZ, PT ;  /* 0x000000ff0800720c */ /* 0x000fe20003f05270 */
[----:B------:R-:W-:-:S12]  /*ede0*/  BSSY B0, `(.L_x_2193) ;  /* 0x0000005000007945 */ /* 0x000fd80003800000 */
[----:B------:R-:W-:Y:S05]  /*edf0*/  @!P0 BRA `(.L_x_2194) ;  /* 0x0000003000008947 */ /* 0x000fea0003800000 */
[----:B------:R-:W-:Y:S01]  /*ee00*/  IADD3 R4, R12, -0x1, RZ ;  /* 0xffffffff0c047810 */ /* 0x000fe20007ffe0ff */
[----:B------:R-:W-:Y:S05]  /*ee10*/  BRA.DIV ~URZ, `(.L_x_2195) ;  /* 0x00001f727f007947 */ /* 0x000fea000b800000 */
[----:B------:R1:W3:Y:S02]  /*ee20*/  SHFL.IDX PT, R10, R9, R4, 0x1f ;  /* 0x00001f04090a7589 */ /* 0x0002e400000e0000 */
.L_x_2194:
[----:B------:R-:W-:Y:S05]  /*ee30*/  BSYNC B0 ;  /* 0x0000000000007941 */ /* 0x000fea0003800000 */
.L_x_2193:
[----:B----4-:R-:W-:Y:S01]  /*ee40*/  ISETP.NE.AND P0, PT, R3, 0x1, PT ;  /* 0x000000010300780c */ /* 0x010fe20003f05270 */
[----:B---3--:R-:W-:Y:S01]  /*ee50*/  IMAD R188, R10, c[0x0][0x538], R188 ;  /* 0x00014e000abc7a24 */ /* 0x008fe200078e02bc */
[----:B------:R-:W-:Y:S04]  /*ee60*/  BSSY B0, `(.L_x_2196) ;  /* 0x0000077000007945 */ /* 0x000fe80003800000 */
[----:B------:R-:W-:-:S07]  /*ee70*/  IADD3 R5, -R188, R7, RZ ;  /* 0x00000007bc057210 */ /* 0x000fce0007ffe1ff */
        /* <DEDUP_REMOVED lines=56> */
.L_x_2197:
[----:B------:R-:W-:-:S04]  /*f200*/  IMAD.MOV.U32 R0, RZ, RZ, 0x4 ;  /* 0x00000004ff007424 */ /* 0x000fc800078e00ff */
[----:B------:R-:W-:-:S06]  /*f210*/  IMAD.WIDE R2, R191, R0, c[0x0][0x590] ;  /* 0x00016400bf027625 */ /* 0x000fcc00078e0200 */
[----:B------:R-:W3:Y:S01]  /*f220*/  LDG.E R3, [R2.64] ;  /* 0x0000000802037981 */ /* 0x000ee2000c1e1900 */
        /* <DEDUP_REMOVED lines=57> */
[----:B------:R-:W-:Y:S02]  /*f5c0*/  IMAD.MOV.U32 R2, RZ, RZ, R7 ;  /* 0x000000ffff027224 */ /* 0x000fe400078e0007 */
.L_x_2198:
[----:B------:R-:W-:Y:S05]  /*f5d0*/  BSYNC B0 ;  /* 0x0000000000007941 */ /* 0x000fea0003800000 */
.L_x_2196:
[----:B------:R-:W-:-:S04]  /*f5e0*/  LOP3.LUT R2, RZ, R2, RZ, 0x33, !PT ;  /* 0x00000002ff027212 */ /* 0x000fc800078e33ff */
[----:B------:R-:W-:Y:S01]  /*f5f0*/  IADD3 R189, R2, R189, RZ ;  /* 0x000000bd02bd7210 */ /* 0x000fe20007ffe0ff */
[----:B------:R-:W-:Y:S05]  /*f600*/  BRA `(.L_x_2199) ;  /* 0x0000004000007947 */ /* 0x000fea0003800000 */
.L_x_2187:
[----:B------:R-:W-:Y:S01]  /*f610*/  IMAD.MOV.U32 R188, RZ, RZ, R7 ;  /* 0x000000ffffbc7224 */ /* 0x000fe200078e0007 */
[----:B------:R-:W-:Y:S01]  /*f620*/  MOV R190, RZ ;  /* 0x000000ff00be7202 */ /* 0x000fe20000000f00 */
[----:B------:R-:W-:Y:S01]  /*f630*/  IMAD.MOV.U32 R189, RZ, RZ, RZ ;  /* 0x000000ffffbd7224 */ /* 0x000fe200078e00ff */
[----:B------:R-:W-:Y:S02]  /*f640*/  MOV R191, c[0x0][0x53c] ;  /* 0x00014f0000bf7a02 */ /* 0x000fe40000000f00 */
.L_x_2199:
[----:B------:R-:W-:Y:S05]  /*f650*/  BSYNC B1 ;  /* 0x0000000000017941 */ /* 0x000fea0003800000 */
.L_x_2185:
[----:B------:R-:W-:Y:S01]  /*f660*/  WARPSYNC 0xffffffff ;  /* 0xffffffff00007948 */ /* 0x000fe20003800000 */
[----:B------:R-:W-:Y:S01]  /*f670*/  BAR.SYNC.DEFER_BLOCKING 0x4, 0x100 ;  /* 0x0104000000007b1d */ /* 0x000fe20000010000 */
[----:B------:R-:W-:-:S13]  /*f680*/  ISETP.NE.AND P0, PT, R6, RZ, PT ;  /* 0x000000ff0600720c */ /* 0x000fda0003f05270 */
[----:B------:R1:W-:Y:S04]  /*f690*/  @!P0 STS.128 [0x24100], R188 ;  /* 0x024100bcff008388 */ /* 0x0003e80000000c00 */
[----:B------:R-:W-:Y:S06]  /*f6a0*/  BAR.ARV 0x5, 0x100 ;  /* 0x0144000000007b1d */ /* 0x000fec0000002000 */
.L_x_2180:
[----:B----4-:R-:W-:-:S13]  /*f6b0*/  ISETP.GE.AND P0, PT, R191, c[0x0][0x53c], PT ;  /* 0x00014f00bf007a0c */ /* 0x010fda0003f06270 */
[----:B-123--:R-:W-:Y:S01]  /*f6c0*/  @P0 CALL.REL.NOINC `(.L_x_2200) ;  /* 0x0000001000000944 */ /* 0x00efe20003c00000 */
[----:B------:R-:W-:Y:S05]  /*f6d0*/  BRA `(.L_x_2201) ;  /* 0xffff1f6000007947 */ /* 0x000fea000383ffff */
.L_x_2200:
[----:B------:R-:W-:Y:S05]  /*f6e0*/  EXIT ;  /* 0x000000000000794d */ /* 0x000fea0003800000 */
.L_x_2099:
[----:B------:R-:W-:Y:S01]  /*f6f0*/  IMAD.MOV.U32 R9, RZ, RZ, R8 ;  /* 0x000000ffff097224 */ /* 0x000fe200078e0008 */
[----:B------:R-:W-:Y:S02]  /*f700*/  MOV R2, 0x1 ;  /* 0x0000000100027802 */ /* 0x000fe40000000f00 */
[----:B------:R-:W-:Y:S02]  /*f710*/  MOV R0, 0xf730 ;  /* 0x0000f73000007802 */ /* 0x000fe40000000f00 */
[----:B------:R-:W-:Y:S05]  /*f720*/  CALL.REL.NOINC `($__internal_46_$__cuda_sm70_shflsync_up_p) ;  /* 0x0000176000007944 */ /* 0x000fea0003c00000 */
[----:B--2---:R-:W-:Y:S01]  /*f730*/  MOV R0, R2 ;  /* 0x0000000200007202 */ /* 0x004fe20000000f00 */
[----:B-1----:R-:W-:Y:S05]  /*f740*/  BRA `(.L_x_2202) ;  /* 0xffff0d2000007947 */ /* 0x002fea000383ffff */
.L_x_2100:
[----:B------:R-:W-:Y:S01]  /*f750*/  IMAD.MOV.U32 R9, RZ, RZ, R8 ;  /* 0x000000ffff097224 */ /* 0x000fe200078e0008 */
[----:B------:R-:W-:Y:S02]  /*f760*/  MOV R2, 0x2 ;  /* 0x0000000200027802 */ /* 0x000fe40000000f00 */
[----:B------:R-:W-:Y:S02]  /*f770*/  MOV R0, 0xf790 ;  /* 0x0000f79000007802 */ /* 0x000fe40000000f00 */
[----:B------:R-:W-:Y:S05]  /*f780*/  CALL.REL.NOINC `($__internal_46_$__cuda_sm70_shflsync_up_p) ;  /* 0x0000170000007944 */ /* 0x000fea0003c00000 */
[----:B-12---:R-:W-:Y:S01]  /*f790*/  SEL R9, R2, RZ, P4 ;  /* 0x000000ff02097207 */ /* 0x006fe20002000000 */
[----:B------:R-:W-:Y:S01]  /*f7a0*/  IMAD.MOV.U32 R2, RZ, RZ, 0x4 ;  /* 0x00000004ff027424 */ /* 0x000fe200078e00ff */
[----:B------:R-:W-:-:S03]  /*f7b0*/  MOV R0, 0xf7e0 ;  /* 0x0000f7e000007802 */ /* 0x000fc60000000f00 */
[----:B------:R-:W-:Y:S02]  /*f7c0*/  IMAD.IADD R9, R8, 0x1, R9 ;  /* 0x0000000108097824 */ /* 0x000fe400078e0209 */
[----:B------:R-:W-:Y:S05]  /*f7d0*/  CALL.REL.NOINC `($__internal_46_$__cuda_sm70_shflsync_up_p) ;  /* 0x000016b000007944 */ /* 0x000fea0003c00000 */
[----:B--2---:R-:W-:Y:S02]  /*f7e0*/  SEL R2, R2, RZ, P3 ;  /* 0x000000ff02027207 */ /* 0x004fe40001800000 */
[----:B------:R-:W-:-:S03]  /*f7f0*/  MOV R0, 0xf830 ;  /* 0x0000f83000007802 */ /* 0x000fc60000000f00 */
[----:B-1----:R-:W-:Y:S02]  /*f800*/  IMAD.IADD R9, R9, 0x1, R2 ;  /* 0x0000000109097824 */ /* 0x002fe400078e0202 */
[----:B------:R-:W-:Y:S02]  /*f810*/  IMAD.MOV.U32 R2, RZ, RZ, 0x8 ;  /* 0x00000008ff027424 */ /* 0x000fe400078e00ff */
[----:B------:R-:W-:Y:S05]  /*f820*/  CALL.REL.NOINC `($__internal_46_$__cuda_sm70_shflsync_up_p) ;  /* 0x0000166000007944 */ /* 0x000fea0003c00000 */
[----:B--2---:R-:W-:Y:S02]  /*f830*/  SEL R2, R2, RZ, P2 ;  /* 0x000000ff02027207 */ /* 0x004fe40001000000 */
[----:B------:R-:W-:-:S03]  /*f840*/  MOV R0, 0xf880 ;  /* 0x0000f88000007802 */ /* 0x000fc60000000f00 */
[----:B-1----:R-:W-:Y:S02]  /*f850*/  IMAD.IADD R9, R9, 0x1, R2 ;  /* 0x0000000109097824 */ /* 0x002fe400078e0202 */
[----:B------:R-:W-:Y:S02]  /*f860*/  IMAD.MOV.U32 R2, RZ, RZ, 0x10 ;  /* 0x00000010ff027424 */ /* 0x000fe400078e00ff */
[----:B------:R-:W-:Y:S05]  /*f870*/  CALL.REL.NOINC `($__internal_46_$__cuda_sm70_shflsync_up_p) ;  /* 0x0000161000007944 */ /* 0x000fea0003c00000 */
[----:B--2---:R-:W-:Y:S01]  /*f880*/  SEL R2, R2, RZ, P1 ;  /* 0x000000ff02027207 */ /* 0x004fe20000800000 */
[----:B------:R-:W-:Y:S01]  /*f890*/  IMAD.MOV.U32 R4, RZ, RZ, 0x1f ;  /* 0x0000001fff047424 */ /* 0x000fe200078e00ff */
[----:B------:R-:W-:-:S03]  /*f8a0*/  MOV R0, 0xf8f0 ;  /* 0x0000f8f000007802 */ /* 0x000fc60000000f00 */
[----:B-1----:R-:W-:Y:S01]  /*f8b0*/  IMAD.IADD R9, R9, 0x1, R2 ;  /* 0x0000000109097824 */ /* 0x002fe200078e0202 */
[----:B------:R-:W-:-:S03]  /*f8c0*/  MOV R2, 0x1f ;  /* 0x0000001f00027802 */ /* 0x000fc60000000f00 */
[----:B------:R-:W-:Y:S02]  /*f8d0*/  IMAD.MOV.U32 R5, RZ, RZ, R9 ;  /* 0x000000ffff057224 */ /* 0x000fe400078e0009 */
[----:B------:R-:W-:Y:S05]  /*f8e0*/  CALL.REL.NOINC `($__internal_45_$__cuda_sm70_shflsync_idx_p) ;  /* 0x0000155000007944 */ /* 0x000fea0003c00000 */
[----:B------:R-:W-:Y:S05]  /*f8f0*/  BRA `(.L_x_2203) ;  /* 0xffff0c7000007947 */ /* 0x000fea000383ffff */
.L_x_2102:
[----:B------:R-:W-:Y:S02]  /*f900*/  SEL R2, RZ, 0x1, P0 ;  /* 0x00000001ff027807 */ /* 0x000fe40000000000 */
[----:B------:R-:W-:Y:S02]  /*f910*/  MOV R0, 0xf930 ;  /* 0x0000f93000007802 */ /* 0x000fe40000000f00 */
[----:B------:R-:W-:Y:S05]  /*f920*/  CALL.REL.NOINC `($__internal_47_$__cuda_sm70_votesync_ballot) ;  /* 0x000015b000007944 */ /* 0x000fea0003c00000 */
[----:B------:R-:W-:Y:S05]  /*f930*/  BRA `(.L_x_2204) ;  /* 0xffff0cc000007947 */ /* 0x000fea000383ffff */
.L_x_2103:
[----:B------:R-:W-:Y:S01]  /*f940*/  IMAD.MOV.U32 R5, RZ, RZ, R10 ;  /* 0x000000ffff057224 */ /* 0x000fe200078e000a */
[----:B------:R-:W-:Y:S01]  /*f950*/  MOV R4, R3 ;  /* 0x0000000300047202 */ /* 0x000fe20000000f00 */
[----:B------:R-:W-:Y:S01]  /*f960*/  IMAD.MOV.U32 R2, RZ, RZ, 0x1f ;  /* 0x0000001fff027424 */ /* 0x000fe200078e00ff */
[----:B------:R-:W-:Y:S02]  /*f970*/  MOV R0, 0xf990 ;  /* 0x0000f99000007802 */ /* 0x000fe40000000f00 */
[----:B------:R-:W-:Y:S05]  /*f980*/  CALL.REL.NOINC `($__internal_45_$__cuda_sm70_shflsync_idx_p) ;  /* 0x000014b000007944 */ /* 0x000fea0003c00000 */
[----:B------:R-:W-:Y:S01]  /*f990*/  IMAD.MOV.U32 R10, RZ, RZ, R2 ;  /* 0x000000ffff0a7224 */ /* 0x000fe200078e0002 */
[----:B------:R-:W-:Y:S01]  /*f9a0*/  MOV R5, R7 ;  /* 0x0000000700057202 */ /* 0x000fe20000000f00 */
[----:B------:R-:W-:Y:S01]  /*f9b0*/  IMAD.MOV.U32 R11, RZ, RZ, RZ ;  /* 0x000000ffff0b7224 */ /* 0x000fe200078e00ff */
[----:B------:R-:W-:Y:S01]  /*f9c0*/  MOV R4, R3 ;  /* 0x0000000300047202 */ /* 0x000fe20000000f00 */
[----:B------:R-:W-:Y:S01]  /*f9d0*/  IMAD.MOV.U32 R2, RZ, RZ, 0x1f ;  /* 0x0000001fff027424 */ /* 0x000fe200078e00ff */
[----:B------:R-:W-:-:S02]  /*f9e0*/  MOV R0, 0xfa00 ;  /* 0x0000fa0000007802 */ /* 0x000fc40000000f00 */
[----:B------:R-:W-:Y:S05]  /*f9f0*/  CALL.REL.NOINC `($__internal_45_$__cuda_sm70_shflsync_idx_p) ;  /* 0x0000144000007944 */ /* 0x000fea0003c00000 */
[----:B------:R-:W-:Y:S01]  /*fa00*/  MOV R7, R2 ;  /* 0x0000000200077202 */ /* 0x000fe20000000f00 */
[----:B------:R-:W-:Y:S05]  /*fa10*/  BRA `(.L_x_2205) ;  /* 0xffff0c4000007947 */ /* 0x000fea000383ffff */
.L_x_2106:
[----:B------:R-:W-:Y:S01]  /*fa20*/  IMAD.MOV.U32 R5, RZ, RZ, R9 ;  /* 0x000000ffff057224 */ /* 0x000fe200078e0009 */
[----:B------:R-:W-:Y:S01]  /*fa30*/  MOV R4, R3 ;  /* 0x0000000300047202 */ /* 0x000fe20000000f00 */
[----:B------:R-:W-:Y:S01]  /*fa40*/  IMAD.MOV.U32 R2, RZ, RZ, 0x1f ;  /* 0x0000001fff027424 */ /* 0x000fe200078e00ff */
[----:B------:R-:W-:-:S02]  /*fa50*/  MOV R0, 0xfa70 ;  /* 0x0000fa7000007802 */ /* 0x000fc40000000f00 */
[----:B--23--:R-:W-:Y:S05]  /*fa60*/  CALL.REL.NOINC `($__internal_45_$__cuda_sm70_shflsync_idx_p) ;  /* 0x000013d000007944 */ /* 0x00cfea0003c00000 */
[----:B------:R-:W-:Y:S01]  /*fa70*/  MOV R11, R2 ;  /* 0x00000002000b7202 */ /* 0x000fe20000000f00 */
[----:B------:R-:W-:Y:S05]  /*fa80*/  BRA `(.L_x_2105) ;  /* 0xffff0c3000007947 */ /* 0x000fea000383ffff */
.L_x_2117:
[----:B------:R-:W-:Y:S01]  /*fa90*/  IMAD.MOV.U32 R5, RZ, RZ, R8 ;  /* 0x000000ffff057224 */ /* 0x000fe200078e0008 */
[----:B------:R-:W-:Y:S01]  /*faa0*/  MOV R4, RZ ;  /* 0x000000ff00047202 */ /* 0x000fe20000000f00 */
[----:B------:R-:W-:Y:S01]  /*fab0*/  IMAD.MOV.U32 R2, RZ, RZ, 0x181f ;  /* 0x0000181fff027424 */ /* 0x000fe200078e00ff */
[----:B------:R-:W-:-:S02]  /*fac0*/  MOV R0, 0xfae0 ;  /* 0x0000fae000007802 */ /* 0x000fc40000000f00 */
[----:B------:R-:W-:Y:S05]  /*fad0*/  CALL.REL.NOINC `($__internal_45_$__cuda_sm70_shflsync_idx_p) ;  /* 0x0000136000007944 */ /* 0x000fea0003c00000 */
[----:B------:R-:W-:Y:S01]  /*fae0*/  MOV R10, R2 ;  /* 0x00000002000a7202 */ /* 0x000fe20000000f00 */
[----:B------:R-:W-:Y:S05]  /*faf0*/  BRA `(.L_x_2206) ;  /* 0xffff29e000007947 */ /* 0x000fea000383ffff */
.L_x_2118:
[----:B------:R-:W-:Y:S01]  /*fb00*/  IMAD.MOV.U32 R5, RZ, RZ, R9 ;  /* 0x000000ffff057224 */ /* 0x000fe200078e0009 */
[----:B------:R-:W-:Y:S01]  /*fb10*/  MOV R4, RZ ;  /* 0x000000ff00047202 */ /* 0x000fe20000000f00 */
[----:B------:R-:W-:Y:S01]  /*fb20*/  IMAD.MOV.U32 R2, RZ, RZ, 0x181f ;  /* 0x0000181fff027424 */ /* 0x000fe200078e00ff */
[----:B------:R-:W-:-:S02]  /*fb30*/  MOV R0, 0xfb50 ;  /* 0x0000fb5000007802 */ /* 0x000fc40000000f00 */
[----:B-12---:R-:W-:Y:S05]  /*fb40*/  CALL.REL.NOINC `($__internal_45_$__cuda_sm70_shflsync_idx_p) ;  /* 0x000012f000007944 */ /* 0x006fea0003c00000 */
[----:B------:R-:W-:Y:S01]  /*fb50*/  MOV R0, R2 ;  /* 0x0000000200007202 */ /* 0x000fe20000000f00 */
[----:B------:R-:W-:Y:S05]  /*fb60*/  BRA `(.L_x_2207) ;  /* 0xffff299000007947 */ /* 0x000fea000383ffff */
.L_x_2121:
[----:B--2---:R-:W-:Y:S01]  /*fb70*/  IMAD.MOV.U32 R5, RZ, RZ, R8 ;  /* 0x000000ffff057224 */ /* 0x004fe200078e0008 */
[----:B------:R-:W-:Y:S01]  /*fb80*/  MOV R4, 0x1 ;  /* 0x0000000100047802 */ /* 0x000fe20000000f00 */
[----:B------:R-:W-:Y:S01]  /*fb90*/  IMAD.MOV.U32 R2, RZ, RZ, 0x181f ;  /* 0x0000181fff027424 */ /* 0x000fe200078e00ff */
[----:B----4-:R-:W-:-:S02]  /*fba0*/  MOV R0, 0xfbc0 ;  /* 0x0000fbc000007802 */ /* 0x010fc40000000f00 */
[----:B-1-3--:R-:W-:Y:S05]  /*fbb0*/  CALL.REL.NOINC `($__internal_45_$__cuda_sm70_shflsync_idx_p) ;  /* 0x0000128000007944 */ /* 0x00afea0003c00000 */
[----:B------:R-:W-:Y:S01]  /*fbc0*/  IMAD.MOV.U32 R10, RZ, RZ, R2 ;  /* 0x000000ffff0a7224 */ /* 0x000fe200078e0002 */
[----:B------:R-:W-:Y:S01]  /*fbd0*/  MOV R4, 0x1 ;  /* 0x0000000100047802 */ /* 0x000fe20000000f00 */
[----:B------:R-:W-:Y:S01]  /*fbe0*/  IMAD.MOV.U32 R5, RZ, RZ, R9 ;  /* 0x000000ffff057224 */ /* 0x000fe200078e0009 */
[----:B------:R-:W-:-:S02]  /*fbf0*/  MOV R2, 0x181f ;  /* 0x0000181f00027802 */ /* 0x000fc40000000f00 */
[----:B------:R-:W-:Y:S02]  /*fc00*/  MOV R0, 0xfc20 ;  /* 0x0000fc2000007802 */ /* 0x000fe40000000f00 */
[----:B------:R-:W-:Y:S05]  /*fc10*/  CALL.REL.NOINC `($__internal_45_$__cuda_sm70_shflsync_idx_p) ;  /* 0x0000122000007944 */ /* 0x000fea0003c00000 */
[----:B------:R-:W-:Y:S05]  /*fc20*/  BRA `(.L_x_2208) ;  /* 0xffff2a1000007947 */ /* 0x000fea000383ffff */
.L_x_2124:
[----:B-1----:R-:W-:Y:S01]  /*fc30*/  IMAD.MOV.U32 R5, RZ, RZ, R8 ;  /* 0x000000ffff057224 */ /* 0x002fe200078e0008 */
[----:B------:R-:W-:Y:S01]  /*fc40*/  MOV R4, 0x2 ;  /* 0x0000000200047802 */ /* 0x000fe20000000f00 */
[----:B---3--:R-:W-:Y:S01]  /*fc50*/  IMAD.MOV.U32 R2, RZ, RZ, 0x181f ;  /* 0x0000181fff027424 */ /* 0x008fe200078e00ff */
[----:B------:R-:W-:Y:S02]  /*fc60*/  MOV R0, 0xfc80 ;  /* 0x0000fc8000007802 */ /* 0x000fe40000000f00 */
[----:B--2---:R-:W-:Y:S05]  /*fc70*/  CALL.REL.NOINC `($__internal_45_$__cuda_sm70_shflsync_idx_p) ;  /* 0x000011c000007944 */ /* 0x004fea0003c00000 */
[----:B------:R-:W-:Y:S01]  /*fc80*/  MOV R10, R2 ;  /* 0x00000002000a7202 */ /* 0x000fe20000000f00 */
[----:B------:R-:W-:Y:S05]  /*fc90*/  BRA `(.L_x_2209) ;  /* 0xffff2ad000007947 */ /* 0x000fea000383ffff */
.L_x_2125:
[----:B------:R-:W-:Y:S01]  /*fca0*/  IMAD.MOV.U32 R5, RZ, RZ, R9 ;  /* 0x000000ffff057224 */ /* 0x000fe200078e0009 */
[----:B------:R-:W-:Y:S01]  /*fcb0*/  MOV R4, 0x2 ;  /* 0x0000000200047802 */ /* 0x000fe20000000f00 */
[----:B---3--:R-:W-:Y:S01]  /*fcc0*/  IMAD.MOV.U32 R2, RZ, RZ, 0x181f ;  /* 0x0000181fff027424 */ /* 0x008fe200078e00ff */
[----:B------:R-:W-:Y:S02]  /*fcd0*/  MOV R0, 0xfcf0 ;  /* 0x0000fcf000007802 */ /* 0x000fe40000000f00 */
[----:B-12-4-:R-:W-:Y:S05]  /*fce0*/  CALL.REL.NOINC `($__internal_45_$__cuda_sm70_shflsync_idx_p) ;  /* 0x0000115000007944 */ /* 0x016fea0003c00000 */
[----:B------:R-:W-:Y:S05]  /*fcf0*/  BRA `(.L_x_2210) ;  /* 0xffff2a9000007947 */ /* 0x000fea000383ffff */
.L_x_2128:
[----:B-1----:R-:W-:Y:S01]  /*fd00*/  IMAD.MOV.U32 R5, RZ, RZ, R8 ;  /* 0x000000ffff057224 */ /* 0x002fe200078e0008 */
[----:B------:R-:W-:Y:S01]  /*fd10*/  MOV R4, 0x3 ;  /* 0x0000000300047802 */ /* 0x000fe20000000f00 */
[----:B------:R-:W-:Y:S01]  /*fd20*/  IMAD.MOV.U32 R2, RZ, RZ, 0x181f ;  /* 0x0000181fff027424 */ /* 0x000fe200078e00ff */
[----:B------:R-:W-:-:S02]  /*fd30*/  MOV R0, 0xfd50 ;  /* 0x0000fd5000007802 */ /* 0x000fc40000000f00 */
[----:B--234-:R-:W-:Y:S05]  /*fd40*/  CALL.REL.NOINC `($__internal_45_$__cuda_sm70_shflsync_idx_p) ;  /* 0x000010f000007944 */ /* 0x01cfea0003c00000 */
[----:B------:R-:W-:Y:S01]  /*fd50*/  IMAD.MOV.U32 R8, RZ, RZ, R2 ;  /* 0x000000ffff087224 */ /* 0x000fe200078e0002 */
[----:B------:R-:W-:Y:S01]  /*fd60*/  MOV R4, 0x3 ;  /* 0x0000000300047802 */ /* 0x000fe20000000f00 */
[----:B------:R-:W-:Y:S01]  /*fd70*/  IMAD.MOV.U32 R5, RZ, RZ, R9 ;  /* 0x000000ffff057224 */ /* 0x000fe200078e0009 */
[----:B------:R-:W-:-:S02]  /*fd80*/  MOV R2, 0x181f ;  /* 0x0000181f00027802 */ /* 0x000fc40000000f00 */
[----:B------:R-:W-:Y:S02]  /*fd90*/  MOV R0, 0xfdb0 ;  /* 0x0000fdb000007802 */ /* 0x000fe40000000f00 */
[----:B------:R-:W-:Y:S05]  /*fda0*/  CALL.REL.NOINC `($__internal_45_$__cuda_sm70_shflsync_idx_p) ;  /* 0x0000109000007944 */ /* 0x000fea0003c00000 */
[----:B------:R-:W-:Y:S01]  /*fdb0*/  MOV R9, R2 ;  /* 0x0000000200097202 */ /* 0x000fe20000000f00 */
[----:B------:R-:W-:Y:S05]  /*fdc0*/  BRA `(.L_x_2211) ;  /* 0xffff2b0000007947 */ /* 0x000fea000383ffff */
.L_x_2139:
[----:B-1----:R-:W-:Y:S01]  /*fdd0*/  IMAD.MOV.U32 R8, RZ, RZ, R232 ;  /* 0x000000ffff087224 */ /* 0x002fe200078e00e8 */
[----:B------:R-:W-:Y:S02]  /*fde0*/  MOV R7, 0x2 ;  /* 0x0000000200077802 */ /* 0x000fe40000000f00 */
[----:B------:R-:W-:Y:S02]  /*fdf0*/  MOV R6, 0xfe10 ;  /* 0x0000fe1000067802 */ /* 0x000fe40000000f00 */
[----:B------:R-:W-:Y:S05]  /*fe00*/  CALL.REL.NOINC `($__internal_44_$__cuda_sm70_shflsync_bfly_p) ;  /* 0x00000fe000007944 */ /* 0x000fea0003c00000 */
[----:B------:R-:W-:Y:S01]  /*fe10*/  MOV R3, R7 ;  /* 0x0000000700037202 */ /* 0x000fe20000000f00 */
[----:B------:R-:W-:Y:S05]  /*fe20*/  BRA `(.L_x_2212) ;  /* 0xffffafc000007947 */ /* 0x000fea000383ffff */
.L_x_2140:
[----:B-1----:R-:W-:Y:S01]  /*fe30*/  IMAD.MOV.U32 R8, RZ, RZ, R3 ;  /* 0x000000ffff087224 */ /* 0x002fe200078e0003 */
[----:B------:R-:W-:Y:S02]  /*fe40*/  MOV R7, 0x1 ;  /* 0x0000000100077802 */ /* 0x000fe40000000f00 */
[----:B------:R-:W-:Y:S02]  /*fe50*/  MOV R6, 0xfe70 ;  /* 0x0000fe7000067802 */ /* 0x000fe40000000f00 */
[----:B--2---:R-:W-:Y:S05]  /*fe60*/  CALL.REL.NOINC `($__internal_44_$__cuda_sm70_shflsync_bfly_p) ;  /* 0x00000f8000007944 */ /* 0x004fea0003c00000 */
[----:B------:R-:W-:Y:S01]  /*fe70*/  FADD.FTZ R3, R3, R7 ;  /* 0x0000000703037221 */ /* 0x000fe20000010000 */
[----:B------:R-:W-:Y:S02]  /*fe80*/  MOV R8, R229 ;  /* 0x000000e500087202 */ /* 0x000fe40000000f00 */
[----:B------:R-:W-:-:S02]  /*fe90*/  MOV R7, 0x2 ;  /* 0x0000000200077802 */ /* 0x000fc40000000f00 */
[----:B------:R-:W-:Y:S02]  /*fea0*/  MOV R6, 0xfec0 ;  /* 0x0000fec000067802 */ /* 0x000fe40000000f00 */
[----:B------:R-:W-:Y:S05]  /*feb0*/  CALL.REL.NOINC `($__internal_44_$__cuda_sm70_shflsync_bfly_p) ;  /* 0x00000f3000007944 */ /* 0x000fea0003c00000 */
[----:B------:R-:W-:Y:S01]  /*fec0*/  FADD.FTZ R229, R229, R7 ;  /* 0x00000007e5e57221 */ /* 0x000fe20000010000 */
[----:B------:R-:W-:Y:S02]  /*fed0*/  MOV R7, 0x1 ;  /* 0x0000000100077802 */ /* 0x000fe40000000f00 */
[----:B------:R-:W-:Y:S02]  /*fee0*/  MOV R6, 0xff10 ;  /* 0x0000ff1000067802 */ /* 0x000fe40000000f00 */
[----:B------:R-:W-:Y:S02]  /*fef0*/  MOV R8, R229 ;  /* 0x000000e500087202 */ /* 0x000fe40000000f00 */
[----:B------:R-:W-:Y:S05]  /*ff00*/  CALL.REL.NOINC `($__internal_44_$__cuda_sm70_shflsync_bfly_p) ;  /* 0x00000ee000007944 */ /* 0x000fea0003c00000 */
[----:B------:R-:W-:Y:S01]  /*ff10*/  MOV R5, R7 ;  /* 0x0000000700057202 */ /* 0x000fe20000000f00 */
[----:B------:R-:W-:Y:S05]  /*ff20*/  BRA `(.L_x_2213) ;  /* 0xffffaf3000007947 */ /* 0x000fea000383ffff */
.L_x_2147:
[----:B--234-:R-:W-:Y:S01]  /*ff30*/  IMAD.MOV.U32 R5, RZ, RZ, R7 ;  /* 0x000000ffff057224 */ /* 0x01cfe200078e0007 */
[----:B------:R-:W-:Y:S01]  /*ff40*/  MOV R4, RZ ;  /* 0x000000ff00047202 */ /* 0x000fe20000000f00 */
[----:B------:R-:W-:Y:S01]  /*ff50*/  IMAD.MOV.U32 R2, RZ, RZ, 0x181f ;  /* 0x0000181fff027424 */ /* 0x000fe200078e00ff */
[----:B------:R-:W-:Y:S02]  /*ff60*/  MOV R0, 0xff80 ;  /* 0x0000ff8000007802 */ /* 0x000fe40000000f00 */
[----:B-1----:R-:W-:Y:S05]  /*ff70*/  CALL.REL.NOINC `($__internal_45_$__cuda_sm70_shflsync_idx_p) ;  /* 0x00000ec000007944 */ /* 0x002fea0003c00000 */
[----:B------:R-:W-:Y:S01]  /*ff80*/  MOV R57, R2 ;  /* 0x0000000200397202 */ /* 0x000fe20000000f00 */
[----:B------:R-:W-:Y:S05]  /*ff90*/  BRA `(.L_x_2214) ;  /* 0xffffc58000007947 */ /* 0x000fea000383ffff */
.L_x_2148:
[----:B------:R-:W-:Y:S01]  /*ffa0*/  IMAD.MOV.U32 R5, RZ, RZ, R56 ;  /* 0x000000ffff057224 */ /* 0x000fe200078e0038 */
[----:B------:R-:W-:Y:S01]  /*ffb0*/  MOV R4, RZ ;  /* 0x000000ff00047202 */ /* 0x000fe20000000f00 */
[----:B------:R-:W-:Y:S01]  /*ffc0*/  IMAD.MOV.U32 R2, RZ, RZ, 0x181f ;  /* 0x0000181fff027424 */ /* 0x000fe200078e00ff */
[----:B------:R-:W-:-:S02]  /*ffd0*/  MOV R0, 0xfff0 ;  /* 0x0000fff000007802 */ /* 0x000fc40000000f00 */
[----:B-123--:R-:W-:Y:S05]  /*ffe0*/  CALL.REL.NOINC `($__internal_45_$__cuda_sm70_shflsync_idx_p) ;  /* 0x00000e5000007944 */ /* 0x00efea0003c00000 */
[----:B------:R-:W-:Y:S01]  /*fff0*/  MOV R0, R2 ;  /* 0x0000000200007202 */ /* 0x000fe20000000f00 */
[----:B------:R-:W-:Y:S05]  /*10000*/  BRA `(.L_x_2215) ;  /* 0xffffc53000007947 */ /* 0x000fea000383ffff */
.L_x_2151:
[----:B--2---:R-:W-:Y:S01]  /*10010*/  IMAD.MOV.U32 R5, RZ, RZ, R7 ;  /* 0x000000ffff057224 */ /* 0x004fe200078e0007 */
[----:B------:R-:W-:Y:S01]  /*10020*/  MOV R4, 0x1 ;  /* 0x0000000100047802 */ /* 0x000fe20000000f00 */
[----:B------:R-:W-:Y:S01]  /*10030*/  IMAD.MOV.U32 R2, RZ, RZ, 0x181f ;  /* 0x0000181fff027424 */ /* 0x000fe200078e00ff */
[----:B------:R-:W-:-:S02]  /*10040*/  MOV R0, 0x10060 ;  /* 0x0001006000007802 */ /* 0x000fc40000000f00 */
[----:B-1-34-:R-:W-:Y:S05]  /*10050*/  CALL.REL.NOINC `($__internal_45_$__cuda_sm70_shflsync_idx_p) ;  /* 0x00000de000007944 */ /* 0x01afea0003c00000 */
[----:B------:R-:W-:Y:S01]  /*10060*/  IMAD.MOV.U32 R20, RZ, RZ, R2 ;  /* 0x000000ffff147224 */ /* 0x000fe200078e0002 */
[----:B------:R-:W-:Y:S01]  /*10070*/  MOV R4, 0x1 ;  /* 0x0000000100047802 */ /* 0x000fe20000000f00 */
[----:B------:R-:W-:Y:S01]  /*10080*/  IMAD.MOV.U32 R5, RZ, RZ, R56 ;  /* 0x000000ffff057224 */ /* 0x000fe200078e0038 */
[----:B------:R-:W-:-:S02]  /*10090*/  MOV R2, 0x181f ;  /* 0x0000181f00027802 */ /* 0x000fc40000000f00 */
[----:B------:R-:W-:Y:S02]  /*100a0*/  MOV R0, 0x100c0 ;  /* 0x000100c000007802 */ /* 0x000fe40000000f00 */
[----:B------:R-:W-:Y:S05]  /*100b0*/  CALL.REL.NOINC `($__internal_45_$__cuda_sm70_shflsync_idx_p) ;  /* 0x00000d8000007944 */ /* 0x000fea0003c00000 */
[----:B------:R-:W-:Y:S05]  /*100c0*/  BRA `(.L_x_2216) ;  /* 0xffffc5a000007947 */ /* 0x000fea000383ffff */
.L_x_2154:
[----:B--2---:R-:W-:Y:S01]  /*100d0*/  IMAD.MOV.U32 R5, RZ, RZ, R7 ;  /* 0x000000ffff057224 */ /* 0x004fe200078e0007 */
[----:B------:R-:W-:Y:S01]  /*100e0*/  MOV R4, 0x2 ;  /* 0x0000000200047802 */ /* 0x000fe20000000f00 */
[----:B----4-:R-:W-:Y:S01]  /*100f0*/  IMAD.MOV.U32 R2, RZ, RZ, 0x181f ;  /* 0x0000181fff027424 */ /* 0x010fe200078e00ff */
[----:B------:R-:W-:Y:S02]  /*10100*/  MOV R0, 0x10120 ;  /* 0x0001012000007802 */ /* 0x000fe40000000f00 */
[----:B-1-3--:R-:W-:Y:S05]  /*10110*/  CALL.REL.NOINC `($__internal_45_$__cuda_sm70_shflsync_idx_p) ;  /* 0x00000d2000007944 */ /* 0x00afea0003c00000 */
[----:B------:R-:W-:Y:S01]  /*10120*/  MOV R16, R2 ;  /* 0x0000000200107202 */ /* 0x000fe20000000f00 */
[----:B------:R-:W-:Y:S05]  /*10130*/  BRA `(.L_x_2217) ;  /* 0xffffc66000007947 */ /* 0x000fea000383ffff */
.L_x_2155:
[----:B------:R-:W-:Y:S01]  /*10140*/  IMAD.MOV.U32 R5, RZ, RZ, R56 ;  /* 0x000000ffff057224 */ /* 0x000fe200078e0038 */
[----:B------:R-:W-:Y:S01]  /*10150*/  MOV R4, 0x2 ;  /* 0x0000000200047802 */ /* 0x000fe20000000f00 */
[----:B----4-:R-:W-:Y:S01]  /*10160*/  IMAD.MOV.U32 R2, RZ, RZ, 0x181f ;  /* 0x0000181fff027424 */ /* 0x010fe200078e00ff */
[----:B------:R-:W-:Y:S02]  /*10170*/  MOV R0, 0x10190 ;  /* 0x0001019000007802 */ /* 0x000fe40000000f00 */
[----:B-123--:R-:W-:Y:S05]  /*10180*/  CALL.REL.NOINC `($__internal_45_$__cuda_sm70_shflsync_idx_p) ;  /* 0x00000cb000007944 */ /* 0x00efea0003c00000 */
[----:B------:R-:W-:Y:S05]  /*10190*/  BRA `(.L_x_2218) ;  /* 0xffffc62000007947 */ /* 0x000fea000383ffff */
.L_x_2158:
[----:B-1----:R-:W-:Y:S01]  /*101a0*/  IMAD.MOV.U32 R5, RZ, RZ, R7 ;  /* 0x000000ffff057224 */ /* 0x002fe200078e0007 */
[----:B------:R-:W-:Y:S01]  /*101b0*/  MOV R4, 0x3 ;  /* 0x0000000300047802 */ /* 0x000fe20000000f00 */
[----:B--2---:R-:W-:Y:S01]  /*101c0*/  IMAD.MOV.U32 R2, RZ, RZ, 0x181f ;  /* 0x0000181fff027424 */ /* 0x004fe200078e00ff */
[----:B------:R-:W-:-:S02]  /*101d0*/  MOV R0, 0x101f0 ;  /* 0x000101f000007802 */ /* 0x000fc40000000f00 */
[----:B---34-:R-:W-:Y:S05]  /*101e0*/  CALL.REL.NOINC `($__internal_45_$__cuda_sm70_shflsync_idx_p) ;  /* 0x00000c5000007944 */ /* 0x018fea0003c00000 */
        /* <DEDUP_REMOVED lines=8> */
.L_x_2160:
[----:B------:R-:W-:Y:S01]  /*10270*/  IMAD.MOV.U32 R5, RZ, RZ, R148 ;  /* 0x000000ffff057224 */ /* 0x000fe200078e0094 */
[----:B------:R-:W-:Y:S01]  /*10280*/  MOV R4, RZ ;  /* 0x000000ff00047202 */ /* 0x000fe20000000f00 */
[----:B------:R-:W-:Y:S01]  /*10290*/  IMAD.MOV.U32 R2, RZ, RZ, 0x1c1f ;  /* 0x00001c1fff027424 */ /* 0x000fe200078e00ff */
[----:B------:R-:W-:Y:S02]  /*102a0*/  MOV R0, 0x102c0 ;  /* 0x000102c000007802 */ /* 0x000fe40000000f00 */
[----:B------:R-:W-:Y:S05]  /*102b0*/  CALL.REL.NOINC `($__internal_45_$__cuda_sm70_shflsync_idx_p) ;  /* 0x00000b8000007944 */ /* 0x000fea0003c00000 */
[----:B------:R-:W-:Y:S01]  /*102c0*/  MOV R150, R2 ;  /* 0x0000000200967202 */ /* 0x000fe20000000f00 */
[----:B------:R-:W-:Y:S05]  /*102d0*/  BRA `(.L_x_2220) ;  /* 0xffffc95000007947 */ /* 0x000fea000383ffff */
.L_x_2161:
[----:B------:R-:W-:Y:S01]  /*102e0*/  IMAD.MOV.U32 R5, RZ, RZ, R149 ;  /* 0x000000ffff057224 */ /* 0x000fe200078e0095 */
[----:B------:R-:W-:Y:S01]  /*102f0*/  MOV R4, RZ ;  /* 0x000000ff00047202 */ /* 0x000fe20000000f00 */
[----:B------:R-:W-:Y:S01]  /*10300*/  IMAD.MOV.U32 R2, RZ, RZ, 0x1c1f ;  /* 0x00001c1fff027424 */ /* 0x000fe200078e00ff */
[----:B------:R-:W-:Y:S02]  /*10310*/  MOV R0, 0x10330 ;  /* 0x0001033000007802 */ /* 0x000fe40000000f00 */
[----:B-12---:R-:W-:Y:S05]  /*10320*/  CALL.REL.NOINC `($__internal_45_$__cuda_sm70_shflsync_idx_p) ;  /* 0x00000b1000007944 */ /* 0x006fea0003c00000 */
[----:B------:R-:W-:Y:S01]  /*10330*/  MOV R0, R2 ;  /* 0x0000000200007202 */ /* 0x000fe20000000f00 */
[----:B------:R-:W-:Y:S05]  /*10340*/  BRA `(.L_x_2221) ;  /* 0xffffc90000007947 */ /* 0x000fea000383ffff */
.L_x_2164:
[----:B----4-:R-:W-:Y:S01]  /*10350*/  IMAD.MOV.U32 R5, RZ, RZ, R148 ;  /* 0x000000ffff057224 */ /* 0x010fe200078e0094 */
[----:B------:R-:W-:Y:S01]  /*10360*/  MOV R4, 0x1 ;  /* 0x0000000100047802 */ /* 0x000fe20000000f00 */
[----:B------:R-:W-:Y:S01]  /*10370*/  IMAD.MOV.U32 R2, RZ, RZ, 0x1c1f ;  /* 0x00001c1fff027424 */ /* 0x000fe200078e00ff */
[----:B------:R-:W-:-:S02]  /*10380*/  MOV R0, 0x103a0 ;  /* 0x000103a000007802 */ /* 0x000fc40000000f00 */
[----:B-123--:R-:W-:Y:S05]  /*10390*/  CALL.REL.NOINC `($__internal_45_$__cuda_sm70_shflsync_idx_p) ;  /* 0x00000aa000007944 */ /* 0x00efea0003c00000 */
        /* <DEDUP_REMOVED lines=8> */
.L_x_2168:
[----:B------:R-:W-:Y:S01]  /*10420*/  IMAD.MOV.U32 R5, RZ, RZ, R8 ;  /* 0x000000ffff057224 */ /* 0x000fe200078e0008 */
[----:B------:R-:W-:Y:S01]  /*10430*/  MOV R4, RZ ;  /* 0x000000ff00047202 */ /* 0x000fe20000000f00 */
[----:B------:R-:W-:Y:S01]  /*10440*/  IMAD.MOV.U32 R2, RZ, RZ, 0x181f ;  /* 0x0000181fff027424 */ /* 0x000fe200078e00ff */
[----:B------:R-:W-:Y:S02]  /*10450*/  MOV R0, 0x10470 ;  /* 0x0001047000007802 */ /* 0x000fe40000000f00 */
[----:B--23--:R-:W-:Y:S05]  /*10460*/  CALL.REL.NOINC `($__internal_45_$__cuda_sm70_shflsync_idx_p) ;  /* 0x000009d000007944 */ /* 0x00cfea0003c00000 */
[----:B------:R-:W-:Y:S01]  /*10470*/  MOV R9, R2 ;  /* 0x0000000200097202 */ /* 0x000fe20000000f00 */
[----:B------:R-:W-:Y:S05]  /*10480*/  BRA `(.L_x_2223) ;  /* 0xffffde3000007947 */ /* 0x000fea000383ffff */
.L_x_2169:
[----:B------:R-:W-:Y:S01]  /*10490*/  IMAD.MOV.U32 R5, RZ, RZ, R7 ;  /* 0x000000ffff057224 */ /* 0x000fe200078e0007 */
[----:B------:R-:W-:Y:S01]  /*104a0*/  MOV R4, RZ ;  /* 0x000000ff00047202 */ /* 0x000fe20000000f00 */
[----:B------:R-:W-:Y:S01]  /*104b0*/  IMAD.MOV.U32 R2, RZ, RZ, 0x181f ;  /* 0x0000181fff027424 */ /* 0x000fe200078e00ff */
[----:B------:R-:W-:Y:S02]  /*104c0*/  MOV R0, 0x104e0 ;  /* 0x000104e000007802 */ /* 0x000fe40000000f00 */
[----:B-1234-:R-:W-:Y:S05]  /*104d0*/  CALL.REL.NOINC `($__internal_45_$__cuda_sm70_shflsync_idx_p) ;  /* 0x0000096000007944 */ /* 0x01efea0003c00000 */
[----:B------:R-:W-:Y:S01]  /*104e0*/  MOV R0, R2 ;  /* 0x0000000200007202 */ /* 0x000fe20000000f00 */
[----:B------:R-:W-:Y:S05]  /*104f0*/  BRA `(.L_x_2224) ;  /* 0xffffdde000007947 */ /* 0x000fea000383ffff */
.L_x_2172:
        /* <DEDUP_REMOVED lines=13> */
.L_x_2175:
[----:B-1----:R-:W-:Y:S01]  /*105d0*/  IMAD.MOV.U32 R5, RZ, RZ, R8 ;  /* 0x000000ffff057224 */ /* 0x002fe200078e0008 */
[----:B------:R-:W-:Y:S01]  /*105e0*/  MOV R4, 0x2 ;  /* 0x0000000200047802 */ /* 0x000fe20000000f00 */
[----:B------:R-:W-:Y:S01]  /*105f0*/  IMAD.MOV.U32 R2, RZ, RZ, 0x181f ;  /* 0x0000181fff027424 */ /* 0x000fe200078e00ff */
[----:B--2---:R-:W-:Y:S02]  /*10600*/  MOV R0, 0x10620 ;  /* 0x0001062000007802 */ /* 0x004fe40000000f00 */
[----:B---34-:R-:W-:Y:S05]  /*10610*/  CALL.REL.NOINC `($__internal_45_$__cuda_sm70_shflsync_idx_p) ;  /* 0x0000082000007944 */ /* 0x018fea0003c00000 */
[----:B------:R-:W-:Y:S01]  /*10620*/  MOV R9, R2 ;  /* 0x0000000200097202 */ /* 0x000fe20000000f00 */
[----:B------:R-:W-:Y:S05]  /*10630*/  BRA `(.L_x_2226) ;  /* 0xffffdf1000007947 */ /* 0x000fea000383ffff */
.L_x_2176:
[----:B------:R-:W-:Y:S01]  /*10640*/  IMAD.MOV.U32 R5, RZ, RZ, R7 ;  /* 0x000000ffff057224 */ /* 0x000fe200078e0007 */
[----:B------:R-:W-:Y:S01]  /*10650*/  MOV R4, 0x2 ;  /* 0x0000000200047802 */ /* 0x000fe20000000f00 */
[----:B------:R-:W-:Y:S01]  /*10660*/  IMAD.MOV.U32 R2, RZ, RZ, 0x181f ;  /* 0x0000181fff027424 */ /* 0x000fe200078e00ff */
[----:B--2---:R-:W-:Y:S02]  /*10670*/  MOV R0, 0x10690 ;  /* 0x0001069000007802 */ /* 0x004fe40000000f00 */
[----:B-1-34-:R-:W-:Y:S05]  /*10680*/  CALL.REL.NOINC `($__internal_45_$__cuda_sm70_shflsync_idx_p) ;  /* 0x000007b000007944 */ /* 0x01afea0003c00000 */
[----:B------:R-:W-:Y:S01]  /*10690*/  MOV R0, R2 ;  /* 0x0000000200007202 */ /* 0x000fe20000000f00 */
[----:B------:R-:W-:Y:S05]  /*106a0*/  BRA `(.L_x_2227) ;  /* 0xffffdec000007947 */ /* 0x000fea000383ffff */
.L_x_2179:
        /* <DEDUP_REMOVED lines=13> */
.L_x_2181:
[----:B---34-:R-:W-:Y:S01]  /*10780*/  IMAD.MOV.U32 R5, RZ, RZ, R3 ;  /* 0x000000ffff057224 */ /* 0x018fe200078e0003 */
[----:B------:R-:W-:Y:S01]  /*10790*/  MOV R4, RZ ;  /* 0x000000ff00047202 */ /* 0x000fe20000000f00 */
[----:B------:R-:W-:Y:S01]  /*107a0*/  IMAD.MOV.U32 R2, RZ, RZ, 0x1f ;  /* 0x0000001fff027424 */ /* 0x000fe200078e00ff */
[----:B------:R-:W-:Y:S02]  /*107b0*/  MOV R0, 0x107d0 ;  /* 0x000107d000007802 */ /* 0x000fe40000000f00 */
[----:B------:R-:W-:Y:S05]  /*107c0*/  CALL.REL.NOINC `($__internal_45_$__cuda_sm70_shflsync_idx_p) ;  /* 0x0000067000007944 */ /* 0x000fea0003c00000 */
[----:B------:R-:W-:Y:S01]  /*107d0*/  MOV R7, R2 ;  /* 0x0000000200077202 */ /* 0x000fe20000000f00 */
[----:B------:R-:W-:Y:S05]  /*107e0*/  BRA `(.L_x_2229) ;  /* 0xffffe07000007947 */ /* 0x000fea000383ffff */
.L_x_2182:
[----:B---34-:R-:W-:Y:S01]  /*107f0*/  IMAD.MOV.U32 R5, RZ, RZ, R3 ;  /* 0x000000ffff057224 */ /* 0x018fe200078e0003 */
[----:B------:R-:W-:Y:S01]  /*10800*/  MOV R4, 0x1 ;  /* 0x0000000100047802 */ /* 0x000fe20000000f00 */
[----:B------:R-:W-:Y:S01]  /*10810*/  IMAD.MOV.U32 R2, RZ, RZ, 0x1f ;  /* 0x0000001fff027424 */ /* 0x000fe200078e00ff */
[----:B------:R-:W-:Y:S02]  /*10820*/  MOV R0, 0x10840 ;  /* 0x0001084000007802 */ /* 0x000fe40000000f00 */
[----:B-12---:R-:W-:Y:S05]  /*10830*/  CALL.REL.NOINC `($__internal_45_$__cuda_sm70_shflsync_idx_p) ;  /* 0x0000060000007944 */ /* 0x006fea0003c00000 */
[----:B------:R-:W-:Y:S01]  /*10840*/  MOV R3, R2 ;  /* 0x0000000200037202 */ /* 0x000fe20000000f00 */
[----:B------:R-:W-:Y:S05]  /*10850*/  BRA `(.L_x_2230) ;  /* 0xffffe02000007947 */ /* 0x000fea000383ffff */
.L_x_2183:
[----:B------:R-:W-:Y:S02]  /*10860*/  MOV R2, 0x1 ;  /* 0x0000000100027802 */ /* 0x000fe40000000f00 */
[----:B------:R-:W-:-:S02]  /*10870*/  MOV R0, 0x10890 ;  /* 0x0001089000007802 */ /* 0x000fc40000000f00 */
[----:B-12---:R-:W-:Y:S05]  /*10880*/  CALL.REL.NOINC `($__internal_46_$__cuda_sm70_shflsync_up_p) ;  /* 0x0000060000007944 */ /* 0x006fea0003c00000 */
[----:B--2---:R-:W-:Y:S01]  /*10890*/  MOV R0, R2 ;  /* 0x0000000200007202 */ /* 0x004fe20000000f00 */
[----:B-1----:R-:W-:Y:S05]  /*108a0*/  BRA `(.L_x_2231) ;  /* 0xffffe0f000007947 */ /* 0x002fea000383ffff */
.L_x_2184:
[----:B------:R-:W-:Y:S02]  /*108b0*/  MOV R2, 0x2 ;  /* 0x0000000200027802 */ /* 0x000fe40000000f00 */
[----:B------:R-:W-:-:S02]  /*108c0*/  MOV R0, 0x108e0 ;  /* 0x000108e000007802 */ /* 0x000fc40000000f00 */
[----:B-12---:R-:W-:Y:S05]  /*108d0*/  CALL.REL.NOINC `($__internal_46_$__cuda_sm70_shflsync_up_p) ;  /* 0x000005b000007944 */ /* 0x006fea0003c00000 */
        /* <DEDUP_REMOVED lines=22> */
[----:B------:R-:W-:Y:S01]  /*10a40*/  MOV R0, R2 ;  /* 0x0000000200007202 */ /* 0x000fe20000000f00 */
[----:B------:R-:W-:Y:S05]  /*10a50*/  BRA `(.L_x_2232) ;  /* 0xffffe04000007947 */ /* 0x000fea000383ffff */
.L_x_2188:
[----:B---3--:R-:W-:Y:S01]  /*10a60*/  IMAD.MOV.U32 R9, RZ, RZ, R3 ;  /* 0x000000ffff097224 */ /* 0x008fe200078e0003 */
[----:B------:R-:W-:Y:S02]  /*10a70*/  MOV R2, 0x1 ;  /* 0x0000000100027802 */ /* 0x000fe40000000f00 */
[----:B------:R-:W-:Y:S02]  /*10a80*/  MOV R0, 0x10aa0 ;  /* 0x00010aa000007802 */ /* 0x000fe40000000f00 */
[----:B------:R-:W-:Y:S05]  /*10a90*/  CALL.REL.NOINC `($__internal_46_$__cuda_sm70_shflsync_up_p) ;  /* 0x000003f000007944 */ /* 0x000fea0003c00000 */
[----:B--2---:R-:W-:Y:S01]  /*10aa0*/  MOV R0, R2 ;  /* 0x0000000200007202 */ /* 0x004fe20000000f00 */
[----:B-1----:R-:W-:Y:S05]  /*10ab0*/  BRA `(.L_x_2233) ;  /* 0xffffe13000007947 */ /* 0x002fea000383ffff */
.L_x_2189:
[----:B---3--:R-:W-:Y:S01]  /*10ac0*/  IMAD.MOV.U32 R9, RZ, RZ, R3 ;  /* 0x000000ffff097224 */ /* 0x008fe200078e0003 */
        /* <DEDUP_REMOVED lines=27> */
.L_x_2191:
[----:B------:R-:W-:Y:S02]  /*10c80*/  SEL R2, RZ, 0x1, P0 ;  /* 0x00000001ff027807 */ /* 0x000fe40000000000 */
[----:B------:R-:W-:Y:S02]  /*10c90*/  MOV R0, 0x10cb0 ;  /* 0x00010cb000007802 */ /* 0x000fe40000000f00 */
[----:B---3--:R-:W-:Y:S05]  /*10ca0*/  CALL.REL.NOINC `($__internal_47_$__cuda_sm70_votesync_ballot) ;  /* 0x0000023000007944 */ /* 0x008fea0003c00000 */
[----:B------:R-:W-:Y:S05]  /*10cb0*/  BRA `(.L_x_2235) ;  /* 0xffffe0c000007947 */ /* 0x000fea000383ffff */
.L_x_2192:
[----:B------:R-:W-:Y:S01]  /*10cc0*/  IMAD.MOV.U32 R5, RZ, RZ, R189 ;  /* 0x000000ffff057224 */ /* 0x000fe200078e00bd */
[----:B------:R-:W-:Y:S01]  /*10cd0*/  MOV R4, R12 ;  /* 0x0000000c00047202 */ /* 0x000fe20000000f00 */
[----:B------:R-:W-:Y:S01]  /*10ce0*/  IMAD.MOV.U32 R2, RZ, RZ, 0x1f ;  /* 0x0000001fff027424 */ /* 0x000fe200078e00ff */
[----:B------:R-:W-:Y:S02]  /*10cf0*/  MOV R0, 0x10d10 ;  /* 0x00010d1000007802 */ /* 0x000fe40000000f00 */
[----:B---3--:R-:W-:Y:S05]  /*10d00*/  CALL.REL.NOINC `($__internal_45_$__cuda_sm70_shflsync_idx_p) ;  /* 0x0000013000007944 */ /* 0x008fea0003c00000 */
[----:B------:R-:W-:Y:S01]  /*10d10*/  IMAD.MOV.U32 R189, RZ, RZ, R2 ;  /* 0x000000ffffbd7224 */ /* 0x000fe200078e0002 */
[----:B------:R-:W-:Y:S01]  /*10d20*/  MOV R4, R12 ;  /* 0x0000000c00047202 */ /* 0x000fe20000000f00 */
[----:B------:R-:W-:Y:S01]  /*10d30*/  IMAD.MOV.U32 R5, RZ, RZ, R11 ;  /* 0x000000ffff057224 */ /* 0x000fe200078e000b */
[----:B------:R-:W-:Y:S02]  /*10d40*/  MOV R2, 0x1f ;  /* 0x0000001f00027802 */ /* 0x000fe40000000f00 */
[----:B------:R-:W-:-:S02]  /*10d50*/  MOV R0, 0x10d70 ;  /* 0x00010d7000007802 */ /* 0x000fc40000000f00 */
[----:B------:R-:W-:Y:S05]  /*10d60*/  CALL.REL.NOINC `($__internal_45_$__cuda_sm70_shflsync_idx_p) ;  /* 0x000000d000007944 */ /* 0x000fea0003c00000 */
[----:B------:R-:W-:Y:S01]  /*10d70*/  MOV R3, R2 ;  /* 0x0000000200037202 */ /* 0x000fe20000000f00 */
[----:B------:R-:W-:Y:S05]  /*10d80*/  BRA `(.L_x_2236) ;  /* 0xffffe04000007947 */ /* 0x000fea000383ffff */
.L_x_2195:
[----:B------:R-:W-:Y:S01]  /*10d90*/  IMAD.MOV.U32 R5, RZ, RZ, R9 ;  /* 0x000000ffff057224 */ /* 0x000fe200078e0009 */
[----:B------:R-:W-:-:S02]  /*10da0*/  MOV R2, 0x1f ;  /* 0x0000001f00027802 */ /* 0x000fc40000000f00 */
[----:B------:R-:W-:Y:S02]  /*10db0*/  MOV R0, 0x10dd0 ;  /* 0x00010dd000007802 */ /* 0x000fe40000000f00 */
[----:B-1234-:R-:W-:Y:S05]  /*10dc0*/  CALL.REL.NOINC `($__internal_45_$__cuda_sm70_shflsync_idx_p) ;  /* 0x0000007000007944 */ /* 0x01efea0003c00000 */
[----:B------:R-:W-:Y:S01]  /*10dd0*/  MOV R10, R2 ;  /* 0x00000002000a7202 */ /* 0x000fe20000000f00 */
[----:B------:R-:W-:Y:S05]  /*10de0*/  BRA `(.L_x_2194) ;  /* 0xffffe04000007947 */ /* 0x000fea000383ffff */
        .weak           $__internal_44_$__cuda_sm70_shflsync_bfly_p
        .type           $__internal_44_$__cuda_sm70_shflsync_bfly_p,@function
        .size           $__internal_44_$__cuda_sm70_shflsync_bfly_p,($__internal_45_$__cuda_sm70_shflsync_idx_p - $__internal_44_$__cuda_sm70_shflsync_bfly_p)
$__internal_44_$__cuda_sm70_shflsync_bfly_p:
[----:B------:R-:W-:Y:S04]  /*10df0*/  WARPSYNC R4 ;  /* 0x0000000400007348 */ /* 0x000fe80003800000 */
[----:B------:R1:W2:Y:S01]  /*10e00*/  SHFL.BFLY PT, R7, R8, R7, R5 ;  /* 0x0c00000708077389 */ /* 0x0002a200000e0005 */
[----:B------:R-:W-:Y:S02]  /*10e10*/  MOV R9, 0x0 ;  /* 0x0000000000097802 */ /* 0x000fe40000000f00 */
[----:B-1----:R-:W-:-:S04]  /*10e20*/  MOV R8, R6 ;  /* 0x0000000600087202 */ /* 0x002fc80000000f00 */
[----:B--2---:R-:W-:Y:S05]  /*10e30*/  RET.REL.NODEC R8 `(_ZN7cutlass13device_kernelIN5flash19enable_sm80_to_sm89INS1_16FlashAttnFwdSm80INS1_25CollectiveMainloopFwdSm80ILi8ELi2ELb0EN4cute5tupleIJNS5_1CILi128EEENS7_ILi64EEENS7_ILi192EEEEEELi192ENS_10bfloat16_tEfNS_4arch4Sm80ELb1ELb0ELb0ELb1ELb0ELb0ELb1ELb1EEENS1_21CollectiveEpilogueFwdINS6_IJS8_SA_S9_EEENS6_IJNS7_ILi1EEESI_SI_EEESC_SE_Li256ELb1ELb1ELb1ELb0EEENS1_36VarlenDynamicPersistentTileSchedulerILi128ELi64ELi256ELi256ELb1ELb1ELb0ELb1ELb1ELb1EEEEEEEEEvNT_6ParamsE) ;  /* 0xfffef1c008007950 */ /* 0x004fea0003c3ffff */
        .weak           $__internal_45_$__cuda_sm70_shflsync_idx_p
        .type           $__internal_45_$__cuda_sm70_shflsync_idx_p,@function
        .size           $__internal_45_$__cuda_sm70_shflsync_idx_p,($__internal_46_$__cuda_sm70_shflsync_up_p - $__internal_45_$__cuda_sm70_shflsync_idx_p)
$__internal_45_$__cuda_sm70_shflsync_idx_p:
[----:B------:R-:W-:Y:S04]  /*10e40*/  WARPSYNC R187 ;  /* 0x000000bb00007348 */ /* 0x000fe80003800000 */
[----:B------:R1:W2:Y:S02]  /*10e50*/  SHFL.IDX PT, R2, R5, R4, R2 ;  /* 0x0000000405027389 */ /* 0x0002a400000e0002 */
[----:B-1----:R-:W-:Y:S02]  /*10e60*/  MOV R4, R0 ;  /* 0x0000000000047202 */ /* 0x002fe40000000f00 */
[----:B------:R-:W-:-:S04]  /*10e70*/  MOV R5, 0x0 ;  /* 0x0000000000057802 */ /* 0x000fc80000000f00 */
[----:B--2---:R-:W-:Y:S05]  /*10e80*/  RET.REL.NODEC R4 `(_ZN7cutlass13device_kernelIN5flash19enable_sm80_to_sm89INS1_16FlashAttnFwdSm80INS1_25CollectiveMainloopFwdSm80ILi8ELi2ELb0EN4cute5tupleIJNS5_1CILi128EEENS7_ILi64EEENS7_ILi192EEEEEELi192ENS_10bfloat16_tEfNS_4arch4Sm80ELb1ELb0ELb0ELb1ELb0ELb0ELb1ELb1EEENS1_21CollectiveEpilogueFwdINS6_IJS8_SA_S9_EEENS6_IJNS7_ILi1EEESI_SI_EEESC_SE_Li256ELb1ELb1ELb1ELb0EEENS1_36VarlenDynamicPersistentTileSchedulerILi128ELi64ELi256ELi256ELb1ELb1ELb0ELb1ELb1ELb1EEEEEEEEEvNT_6ParamsE) ;  /* 0xfffef17004007950 */ /* 0x004fea0003c3ffff */
        .weak           $__internal_46_$__cuda_sm70_shflsync_up_p
        .type           $__internal_46_$__cuda_sm70_shflsync_up_p,@function
        .size           $__internal_46_$__cuda_sm70_shflsync_up_p,($__internal_47_$__cuda_sm70_votesync_ballot - $__internal_46_$__cuda_sm70_shflsync_up_p)
$__internal_46_$__cuda_sm70_shflsync_up_p:
[----:B------:R-:W-:Y:S01]  /*10e90*/  MOV R4, R0 ;  /* 0x0000000000047202 */ /* 0x000fe20000000f00 */
[----:B------:R-:W-:Y:S04]  /*10ea0*/  WARPSYNC R194 ;  /* 0x000000c200007348 */ /* 0x000fe80003800000 */
[----:B------:R-:W-:Y:S01]  /*10eb0*/  MOV R5, 0x0 ;  /* 0x0000000000057802 */ /* 0x000fe20000000f00 */
[----:B------:R1:W2:Y:S03]  /*10ec0*/  SHFL.UP PT, R2, R9, R2, R195 ;  /* 0x0400000209027389 */ /* 0x0002a600000e00c3 */
[----:B------:R-:W-:Y:S05]  /*10ed0*/  RET.REL.NODEC R4 `(_ZN7cutlass13device_kernelIN5flash19enable_sm80_to_sm89INS1_16FlashAttnFwdSm80INS1_25CollectiveMainloopFwdSm80ILi8ELi2ELb0EN4cute5tupleIJNS5_1CILi128EEENS7_ILi64EEENS7_ILi192EEEEEELi192ENS_10bfloat16_tEfNS_4arch4Sm80ELb1ELb0ELb0ELb1ELb0ELb0ELb1ELb1EEENS1_21CollectiveEpilogueFwdINS6_IJS8_SA_S9_EEENS6_IJNS7_ILi1EEESI_SI_EEESC_SE_Li256ELb1ELb1ELb1ELb0EEENS1_36VarlenDynamicPersistentTileSchedulerILi128ELi64ELi256ELi256ELb1ELb1ELb0ELb1ELb1ELb1EEEEEEEEEvNT_6ParamsE) ;  /* 0xfffef12004007950 */ /* 0x000fea0003c3ffff */
        .weak           $__internal_47_$__cuda_sm70_votesync_ballot
        .type           $__internal_47_$__cuda_sm70_votesync_ballot,@function
        .size           $__internal_47_$__cuda_sm70_votesync_ballot,(.L_x_2512 - $__internal_47_$__cuda_sm70_votesync_ballot)
$__internal_47_$__cuda_sm70_votesync_ballot:
[----:B------:R-:W-:Y:S01]  /*10ee0*/  ISETP.NE.U32.AND P0, PT, R2, 0x1, PT ;  /* 0x000000010200780c */ /* 0x000fe20003f05070 */
[----:B------:R-:W-:Y:S01]  /*10ef0*/  IMAD.MOV.U32 R2, RZ, RZ, R0 ;  /* 0x000000ffff027224 */ /* 0x000fe200078e0000 */
[----:B------:R-:W-:Y:S04]  /*10f00*/  WARPSYNC R186 ;  /* 0x000000ba00007348 */ /* 0x000fe80003800000 */
[----:B------:R-:W-:-:S07]  /*10f10*/  IMAD.MOV.U32 R3, RZ, RZ, 0x0 ;  /* 0x00000000ff037424 */ /* 0x000fce00078e00ff */
[----:B------:R-:W-:-:S04]  /*10f20*/  VOTE.ANY R8, PT, !P0 ;  /* 0x0000000000087806 */ /* 0x000fc800040e0100 */
[----:B------:R-:W-:Y:S01]  /*10f30*/  LOP3.LUT R8, R8, R186, RZ, 0xc0, !PT ;  /* 0x000000ba08087212 */ /* 0x000fe200078ec0ff */
[----:B------:R-:W-:Y:S06]  /*10f40*/  RET.REL.NODEC R2 `(_ZN7cutlass13device_kernelIN5flash19enable_sm80_to_sm89INS1_16FlashAttnFwdSm80INS1_25CollectiveMainloopFwdSm80ILi8ELi2ELb0EN4cute5tupleIJNS5_1CILi128EEENS7_ILi64EEENS7_ILi192EEEEEELi192ENS_10bfloat16_tEfNS_4arch4Sm80ELb1ELb0ELb0ELb1ELb0ELb0ELb1ELb1EEENS1_21CollectiveEpilogueFwdINS6_IJS8_SA_S9_EEENS6_IJNS7_ILi1EEESI_SI_EEESC_SE_Li256ELb1ELb1ELb1ELb0EEENS1_36VarlenDynamicPersistentTileSchedulerILi128ELi64ELi256ELi256ELb1ELb1ELb0ELb1ELb1ELb1EEEEEEEEEvNT_6ParamsE) ;  /* 0xfffef0b002007950 */ /* 0x000fec0003c3ffff */
.L_x_2237:
        /* <DEDUP_REMOVED lines=11> */
.L_x_2512:


//--------------------- .text._ZN7cutlass13device_kernelIN5flash19enable_sm80_to_sm89INS1_16FlashAttnFwdSm80INS1_25CollectiveMainloopFwdSm80ILi8ELi2ELb0EN4cute5tupleIJNS5_1CILi128EEENS7_ILi64EEENS7_ILi192EEEEEELi192ENS_10bfloat16_tEfNS_4arch4Sm80ELb1ELb0ELb0ELb1ELb0ELb1ELb1ELb1EEENS1_21CollectiveEpilogueFwdINS6_IJS8_SA_S9_EEENS6_IJNS7_ILi1EEESI_SI_EEESC_SE_Li256ELb1ELb1ELb1ELb0EEENS1_36VarlenDynamicPersistentTileSchedulerILi128ELi64ELi256ELi256ELb1ELb1ELb0ELb1ELb1ELb1EEEEEEEEEvNT_6ParamsE --------------------------
	.section	.text._ZN7cutlass13device_kernelIN5flash19enable_sm80_to_sm89INS1_16FlashAttnFwdSm80INS1_25CollectiveMainloopFwdSm80ILi8ELi2ELb0EN4cute5tupleIJNS5_1CILi128EEENS7_ILi64EEENS7_ILi192EEEEEELi192ENS_10bfloat16_tEfNS_4arch4Sm80ELb1ELb0ELb0ELb1ELb0ELb1ELb1ELb1EEENS1_21CollectiveEpilogueFwdINS6_IJS8_SA_S9_EEENS6_IJNS7_ILi1EEESI_SI_EEESC_SE_Li256ELb1ELb1ELb1ELb0EEENS1_36VarlenDynamicPersistentTileSchedulerILi128ELi64ELi256ELi256ELb1ELb1ELb0ELb1ELb1ELb1EEEEEEEEEvNT_6ParamsE,"ax",@progbits
	.sectioninfo	@"SHI_REGISTERS=254"
	.align	128
.text._ZN7cutlass13device_kernelIN5flash19enable_sm80_to_sm89INS1_16FlashAttnFwdSm80INS1_25CollectiveMainloopFwdSm80ILi8ELi2ELb0EN4cute5tupleIJNS5_1CILi128EEENS7_ILi64EEENS7_ILi192EEEEEELi192ENS_10bfloat16_tEfNS_4arch4Sm80ELb1ELb0ELb0ELb1ELb0ELb1ELb1ELb1EEENS1_21CollectiveEpilogueFwdINS6_IJS8_SA_S9_EEENS6_IJNS7_ILi1EEESI_SI_EEESC_SE_Li256ELb1ELb1ELb1ELb0EEENS1_36VarlenDynamicPersistentTileSchedulerILi128ELi64ELi256ELi256ELb1ELb1ELb0ELb1ELb1ELb1EEEEEEEEEvNT_6ParamsE:
        .type           _ZN7cutlass13device_kernelIN5flash19enable_sm80_to_sm89INS1_16FlashAttnFwdSm80INS1_25CollectiveMainloopFwdSm80ILi8ELi2ELb0EN4cute5tupleIJNS5_1CILi128EEENS7_ILi64EEENS7_ILi192EEEEEELi192ENS_10bfloat16_tEfNS_4arch4Sm80ELb1ELb0ELb0ELb1ELb0ELb1ELb1ELb1EEENS1_21CollectiveEpilogueFwdINS6_IJS8_SA_S9_EEENS6_IJNS7_ILi1EEESI_SI_EEESC_SE_Li256ELb1ELb1ELb1ELb0EEENS1_36VarlenDynamicPersistentTileSchedulerILi128ELi64ELi256ELi256ELb1ELb1ELb0ELb1ELb1ELb1EEEEEEEEEvNT_6ParamsE,@function
        .size           _ZN7cutlass13device_kernelIN5flash19enable_sm80_to_sm89INS1_16FlashAttnFwdSm80INS1_25CollectiveMainloopFwdSm80ILi8ELi2ELb0EN4cute5tupleIJNS5_1CILi128EEENS7_ILi64EEENS7_ILi192EEEEEELi192ENS_10bfloat16_tEfNS_4arch4Sm80ELb1ELb0ELb0ELb1ELb0ELb1ELb1ELb1EEENS1_21CollectiveEpilogueFwdINS6_IJS8_SA_S9_EEENS6_IJNS7_ILi1EEESI_SI_EEESC_SE_Li256ELb1ELb1ELb1ELb0EEENS1_36VarlenDynamicPersistentTileSchedulerILi128ELi64ELi256ELi256ELb1ELb1ELb0ELb1ELb1ELb1EEEEEEEEEvNT_6ParamsE,(.L_x_2517 - _ZN7cutlass13device_kernelIN5flash19enable_sm80_to_sm89INS1_16FlashAttnFwdSm80INS1_25CollectiveMainloopFwdSm80ILi8ELi2ELb0EN4cute5tupleIJNS5_1CILi128EEENS7_ILi64EEENS7_ILi192EEEEEELi192ENS_10bfloat16_tEfNS_4arch4Sm80ELb1ELb0ELb0ELb1ELb0ELb1ELb1ELb1EEENS1_21CollectiveEpilogueFwdINS6_IJS8_SA_S9_EEENS6_IJNS7_ILi1EEESI_SI_EEESC_SE_Li256ELb1ELb1ELb1ELb0EEENS1_36VarlenDynamicPersistentTileSchedulerILi128ELi64ELi256ELi256ELb1ELb1ELb0ELb1ELb1ELb1EEEEEEEEEvNT_6ParamsE)
        .other          _ZN7cutlass13device_kernelIN5flash19enable_sm80_to_sm89INS1_16FlashAttnFwdSm80INS1_25CollectiveMainloopFwdSm80ILi8ELi2ELb0EN4cute5tupleIJNS5_1CILi128EEENS7_ILi64EEENS7_ILi192EEEEEELi192ENS_10bfloat16_tEfNS_4arch4Sm80ELb1ELb0ELb0ELb1ELb0ELb1ELb1ELb1EEENS1_21CollectiveEpilogueFwdINS6_IJS8_SA_S9_EEENS6_IJNS7_ILi1EEESI_SI_EEESC_SE_Li256ELb1ELb1ELb1ELb0EEENS1_36VarlenDynamicPersistentTileSchedulerILi128ELi64ELi256ELi256ELb1ELb1ELb0ELb1ELb1ELb1EEEEEEEEEvNT_6ParamsE,@"STO_CUDA_ENTRY STV_DEFAULT"
_ZN7cutlass13device_kernelIN5flash19enable_sm80_to_sm89INS1_16FlashAttnFwdSm80INS1_25CollectiveMainloopFwdSm80ILi8ELi2ELb0EN4cute5tupleIJNS5_1CILi128EEENS7_ILi64EEENS7_ILi192EEEEEELi192ENS_10bfloat16_tEfNS_4arch4Sm80ELb1ELb0ELb0ELb1ELb0ELb1ELb1ELb1EEENS1_21CollectiveEpilogueFwdINS6_IJS8_SA_S9_EEENS6_IJNS7_ILi1EEESI_SI_EEESC_SE_Li256ELb1ELb1ELb1ELb0EEENS1_36VarlenDynamicPersistentTileSchedulerILi128ELi64ELi256ELi256ELb1ELb1ELb0ELb1ELb1ELb1EEEEEEEEEvNT_6ParamsE:
        /* <DEDUP_REMOVED lines=55> */
.L_x_2243:
        /* <DEDUP_REMOVED lines=16> */
.L_x_2416:
        /* <DEDUP_REMOVED lines=16> */
.L_x_2417:
[----:B--2---:R-:W-:-:S05]  /*0570*/  IMAD R17, R17, c[0x0][0x538], RZ ;  /* 0x00014e0011117a24 */ /* 0x004fca00078e02ff */
[----:B------:R-:W-:-:S04]  /*0580*/  IADD3 R6, R17, R6, RZ ;  /* 0x0000000611067210 */ /* 0x000fc80007ffe0ff */
[----:B------:R-:W-:-:S13]  /*0590*/  ISETP.GT.AND P0, PT, R6, UR4, PT ;  /* 0x0000000406007c0c */ /* 0x000fda000bf04270 */
[----:B-1----:R-:W-:Y:S05]  /*05a0*/  @!P0 BRA `(.L_x_2243) ;  /* 0xfffffdc000008947 */ /* 0x002fea000383ffff */
.L_x_2239:
[----:B------:R-:W-:-:S05]  /*05b0*/  IADD3 R200, -R17, R6, RZ ;  /* 0x0000000611c87210 */ /* 0x000fca0007ffe1ff */
[----:B------:R-:W-:-:S05]  /*05c0*/  IMAD R0, R7, c[0x0][0x538], R200 ;  /* 0x00014e0007007a24 */ /* 0x000fca00078e02c8 */
[----:B------:R-:W-:Y:S01]  /*05d0*/  ISETP.GT.AND P0, PT, R0, UR4, PT ;  /* 0x0000000400007c0c */ /* 0x000fe2000bf04270 */
[----:B------:R-:W-:-:S12]  /*05e0*/  BRA.DIV ~URZ, `(.L_x_2244) ;  /* 0x0001bfe27f007947 */ /* 0x000fd8000b800000 */
[----:B------:R-:W-:-:S04]  /*05f0*/  VOTE.ANY R5, PT, !P0 ;  /* 0x0000000000057806 */ /* 0x000fc800040e0100 */
.L_x_2418:
[----:B------:R-:W1:Y:S02]  /*0600*/  POPC R16, R5 ;  /* 0x0000000500107309 */ /* 0x000e640000000000 */
[----:B-1----:R-:W-:Y:S01]  /*0610*/  IADD3 R203, R16, R203, RZ ;  /* 0x000000cb10cb7210 */ /* 0x002fe20007ffe0ff */
[----:B------:R-:W-:Y:S05]  /*0620*/  BRA.DIV ~URZ, `(.L_x_2245) ;  /* 0x0001bfe27f007947 */ /* 0x000fea000b800000 */
[----:B------:R1:W2:Y:S01]  /*0630*/  SHFL.IDX PT, R4, R4, R16, 0x1f ;  /* 0x00001f1004047589 */ /* 0x0002a200000e0000 */
[----:B------:R-:W-:-:S03]  /*0640*/  MOV R9, RZ ;  /* 0x000000ff00097202 */ /* 0x000fc60000000f00 */
[----:B------:R1:W3:Y:S04]  /*0650*/  SHFL.IDX PT, R3, R3, R16, 0x1f ;  /* 0x00001f1003037589 */ /* 0x0002e800000e0000 */
.L_x_2419:
[----:B------:R-:W-:Y:S01]  /*0660*/  ISETP.NE.AND P0, PT, R5, RZ, PT ;  /* 0x000000ff0500720c */ /* 0x000fe20003f05270 */
[----:B------:R-:W-:-:S12]  /*0670*/  BSSY B0, `(.L_x_2246) ;  /* 0x0000005000007945 */ /* 0x000fd80003800000 */
[----:B------:R-:W-:Y:S05]  /*0680*/  @!P0 BRA `(.L_x_2247) ;  /* 0x0000003000008947 */ /* 0x000fea0003800000 */
[----:B-1----:R-:W-:Y:S01]  /*0690*/  IADD3 R16, R16, -0x1, RZ ;  /* 0xffffffff10107810 */ /* 0x002fe20007ffe0ff */
[----:B------:R-:W-:Y:S05]  /*06a0*/  BRA.DIV ~URZ, `(.L_x_2248) ;  /* 0x0001c0227f007947 */ /* 0x000fea000b800000 */
[----:B------:R1:W4:Y:S02]  /*06b0*/  SHFL.IDX PT, R9, R7, R16, 0x1f ;  /* 0x00001f1007097589 */ /* 0x00032400000e0000 */
.L_x_2247:
[----:B------:R-:W-:Y:S05]  /*06c0*/  BSYNC B0 ;  /* 0x0000000000007941 */ /* 0x000fea0003800000 */
.L_x_2246:
[----:B---3--:R-:W-:Y:S01]  /*06d0*/  ISETP.NE.AND P0, PT, R3, 0x1, PT ;  /* 0x000000010300780c */ /* 0x008fe20003f05270 */
[----:B----4-:R-:W-:Y:S01]  /*06e0*/  IMAD R200, R9, c[0x0][0x538], R200 ;  /* 0x00014e0009c87a24 */ /* 0x010fe200078e02c8 */
[----:B------:R-:W-:Y:S04]  /*06f0*/  BSSY B0, `(.L_x_2249) ;  /* 0x0000076000007945 */ /* 0x000fe80003800000 */
[----:B-1----:R-:W-:-:S07]  /*0700*/  IADD3 R7, -R200, UR4, RZ ;  /* 0x00000004c8077c10 */ /* 0x002fce000fffe1ff */
        /* <DEDUP_REMOVED lines=56> */
.L_x_2250:
        /* <DEDUP_REMOVED lines=60> */
.L_x_2251:
[----:B------:R-:W-:Y:S05]  /*0e50*/  BSYNC B0 ;  /* 0x0000000000007941 */ /* 0x000fea0003800000 */
.L_x_2249:
[----:B------:R-:W-:-:S04]  /*0e60*/  LOP3.LUT R201, RZ, R10, RZ, 0x33, !PT ;  /* 0x0000000affc97212 */ /* 0x000fc800078e33ff */
[----:B------:R-:W-:Y:S01]  /*0e70*/  IADD3 R201, R201, R4, RZ ;  /* 0x00000004c9c97210 */ /* 0x000fe20007ffe0ff */
[----:B------:R-:W-:Y:S05]  /*0e80*/  BRA `(.L_x_2252) ;  /* 0x0000004000007947 */ /* 0x000fea0003800000 */
.L_x_2240:
[----:B------:R-:W-:Y:S01]  /*0e90*/  IMAD.MOV.U32 R201, RZ, RZ, RZ ;  /* 0x000000ffffc97224 */ /* 0x000fe200078e00ff */
[----:B------:R-:W-:Y:S01]  /*0ea0*/  MOV R202, RZ ;  /* 0x000000ff00ca7202 */ /* 0x000fe20000000f00 */
[----:B------:R-:W-:Y:S01]  /*0eb0*/  IMAD.U32 R200, RZ, RZ, UR4 ;  /* 0x00000004ffc87e24 */ /* 0x000fe2000f8e00ff */
[----:B------:R-:W-:Y:S02]  /*0ec0*/  MOV R203, c[0x0][0x53c] ;  /* 0x00014f0000cb7a02 */ /* 0x000fe40000000f00 */
.L_x_2252:
[----:B------:R-:W-:Y:S01]  /*0ed0*/  ISETP.NE.AND P0, PT, R2, RZ, PT ;  /* 0x000000ff0200720c */ /* 0x000fe20003f05270 */
[----:B------:R-:W-:-:S12]  /*0ee0*/  WARPSYNC 0xffffffff ;  /* 0xffffffff00007948 */ /* 0x000fd80003800000 */
[----:B------:R1:W-:Y:S04]  /*0ef0*/  @!P0 STS.128 [0x24100], R200 ;  /* 0x024100c8ff008388 */ /* 0x0003e80000000c00 */
[----:B------:R-:W-:Y:S06]  /*0f00*/  BAR.ARV 0x5, 0x100 ;  /* 0x0144000000007b1d */ /* 0x000fec0000002000 */
.L_x_2238:
[----:B-1----:R-:W-:-:S13]  /*0f10*/  ISETP.GE.AND P0, PT, R203, c[0x0][0x53c], PT ;  /* 0x00014f00cb007a0c */ /* 0x002fda0003f06270 */
[----:B------:R-:W-:Y:S05]  /*0f20*/  @P0 EXIT ;  /* 0x000000000000094d */ /* 0x000fea0003800000 */
[----:B------:R-:W-:-:S04]  /*0f30*/  SHF.R.S32.HI R10, RZ, 0x1f, R205 ;  /* 0x0000001fff0a7819 */ /* 0x000fc800000114cd */
[CC--:B------:R-:W-:Y:S02]  /*0f40*/  LEA.HI R11, R10.reuse, R205.reuse, RZ, 0x3 ;  /* 0x000000cd0a0b7211 */ /* 0x0c0fe400078f18ff */
[CC--:B------:R-:W-:Y:S02]  /*0f50*/  LEA.HI R5, R10.reuse, R205.reuse, RZ, 0x4 ;  /* 0x000000cd0a057211 */ /* 0x0c0fe400078f20ff */
[----:B------:R-:W-:Y:S02]  /*0f60*/  SHF.R.S32.HI R9, RZ, 0x3, R11 ;  /* 0x00000003ff097819 */ /* 0x000fe4000001140b */
[----:B------:R-:W-:Y:S02]  /*0f70*/  LOP3.LUT R0, R11, 0xfffffff8, RZ, 0xc0, !PT ;  /* 0xfffffff80b007812 */ /* 0x000fe400078ec0ff */
        /* <DEDUP_REMOVED lines=14> */
[----:B------:R-:W-:Y:S02]  /*1060*/  SHF.R.S32.HI R6, RZ, 0x1f, R7 ;  /* 0x0000001fff067819 */ /* 0x000fe40000011407 */
[----:B------:R-:W-:Y:S02]  /*1070*/  LOP3.LUT R138, R3, R2, R138, 0xf6, !PT ;  /* 0x00000002038a7212 */ /* 0x000fe400078ef68a */
[----:B------:R-:W-:Y:S02]  /*1080*/  LEA.HI R3, R6, R7, RZ, 0x3 ;  /* 0x0000000706037211 */ /* 0x000fe400078f18ff */
[----:B------:R-:W-:Y:S01]  /*1090*/  LEA.HI R5, R5, R8, RZ, 0x1 ;  /* 0x0000000805057211 */ /* 0x000fe200078f08ff */
[----:B------:R-:W-:Y:S01]  /*10a0*/  IMAD.SHL.U32 R138, R138, 0x2, RZ ;  /* 0x000000028a8a7824 */ /* 0x000fe200078e00ff */
[C---:B------:R-:W-:Y:S01]  /*10b0*/  LOP3.LUT R6, R3.reuse, 0xfffffff8, RZ, 0xc0, !PT ;  /* 0xfffffff803067812 */ /* 0x040fe200078ec0ff */
[----:B------:R-:W-:Y:S01]  /*10c0*/  IMAD.SHL.U32 R3, R3, 0x40, RZ ;  /* 0x0000004003037824 */ /* 0x000fe200078e00ff */
[----:B------:R-:W-:-:S02]  /*10d0*/  SHF.R.S32.HI R2, RZ, 0x5, R4 ;  /* 0x00000005ff027819 */ /* 0x000fc40000011404 */
[----:B------:R-:W-:Y:S01]  /*10e0*/  SHF.R.S32.HI R9, RZ, 0x1f, R4 ;  /* 0x0000001fff097819 */ /* 0x000fe20000011404 */
[----:B------:R-:W-:Y:S01]  /*10f0*/  IMAD.IADD R6, R7, 0x1, -R6 ;  /* 0x0000000107067824 */ /* 0x000fe200078e0a06 */
[----:B------:R-:W-:Y:S02]  /*1100*/  LOP3.LUT R4, R4, 0xffffffe0, RZ, 0xc0, !PT ;  /* 0xffffffe004047812 */ /* 0x000fe400078ec0ff */
[----:B------:R-:W-:Y:S02]  /*1110*/  LOP3.LUT R5, R5, 0xfffffffe, RZ, 0xc0, !PT ;  /* 0xfffffffe05057812 */ /* 0x000fe400078ec0ff */
[----:B------:R-:W-:Y:S01]  /*1120*/  LEA.HI R9, R9, R2, RZ, 0x3 ;  /* 0x0000000209097211 */ /* 0x000fe200078f18ff */
[----:B------:R-:W-:Y:S01]  /*1130*/  IMAD.IADD R209, R205, 0x1, -R4 ;  /* 0x00000001cdd17824 */ /* 0x000fe200078e0a04 */
[----:B------:R-:W-:Y:S01]  /*1140*/  LEA.HI R211, R10, R205, RZ, 0x2 ;  /* 0x000000cd0ad37211 */ /* 0x000fe200078f10ff */
[----:B------:R-:W-:Y:S01]  /*1150*/  IMAD.IADD R5, R8, 0x1, -R5 ;  /* 0x0000000108057824 */ /* 0x000fe200078e0a05 */
[----:B------:R-:W-:Y:S01]  /*1160*/  LOP3.LUT R9, R9, 0xffffff8, RZ, 0xc0, !PT ;  /* 0x0ffffff809097812 */ /* 0x000fe200078ec0ff */
[----:B------:R-:W-:Y:S01]  /*1170*/  IMAD.SHL.U32 R4, R6, 0x40, RZ ;  /* 0x0000004006047824 */ /* 0x000fe200078e00ff */
[----:B------:R-:W-:Y:S01]  /*1180*/  SHF.R.S32.HI R8, RZ, 0x1f, R209 ;  /* 0x0000001fff087819 */ /* 0x000fe200000114d1 */
[----:B------:R-:W-:Y:S01]  /*1190*/  IMAD.SHL.U32 R7, R5, 0x8, RZ ;  /* 0x0000000805077824 */ /* 0x000fe200078e00ff */
[----:B------:R-:W-:Y:S01]  /*11a0*/  LOP3.LUT R210, R211, 0xfffffffc, RZ, 0xc0, !PT ;  /* 0xfffffffcd3d27812 */ /* 0x000fe200078ec0ff */
[----:B------:R-:W-:Y:S01]  /*11b0*/  IMAD.IADD R9, R2, 0x1, -R9 ;  /* 0x0000000102097824 */ /* 0x000fe200078e0a09 */
[----:B------:R-:W-:Y:S01]  /*11c0*/  LOP3.LUT R4, R4, 0x1c0, RZ, 0xc0, !PT ;  /* 0x000001c004047812 */ /* 0x000fe200078ec0ff */
[----:B------:R-:W-:Y:S01]  /*11d0*/  IMAD.SHL.U32 R2, R2, 0x400, RZ ;  /* 0x0000040002027824 */ /* 0x000fe200078e00ff */
[----:B------:R-:W-:Y:S01]  /*11e0*/  LOP3.LUT R0, R0, 0x1c0, RZ, 0xc0, !PT ;  /* 0x000001c000007812 */ /* 0x000fe200078ec0ff */
[----:B------:R-:W-:Y:S01]  /*11f0*/  IMAD.IADD R210, R205, 0x1, -R210 ;  /* 0x00000001cdd27824 */ /* 0x000fe200078e0ad2 */
[----:B------:R-:W-:-:S02]  /*1200*/  LEA.HI R8, R8, R209, RZ, 0x2 ;  /* 0x000000d108087211 */ /* 0x000fc400078f10ff */
[----:B------:R-:W-:Y:S01]  /*1210*/  LOP3.LUT R7, R4, 0x8, R7, 0xf8, !PT ;  /* 0x0000000804077812 */ /* 0x000fe200078ef807 */
[C---:B------:R-:W-:Y:S01]  /*1220*/  IMAD.SHL.U32 R140, R210.reuse, 0x4, RZ ;  /* 0x00000004d28c7824 */ /* 0x040fe200078e00ff */
[----:B------:R-:W-:Y:S01]  /*1230*/  SHF.R.U32.HI R4, RZ, 0x3, R4 ;  /* 0x00000003ff047819 */ /* 0x000fe20000011604 */
[----:B------:R-:W-:Y:S01]  /*1240*/  IMAD.SHL.U32 R142, R210, 0x8, RZ ;  /* 0x00000008d28e7824 */ /* 0x000fe200078e00ff */
[----:B------:R-:W-:Y:S02]  /*1250*/  LOP3.LUT R11, R0, 0x8, R11, 0xf8, !PT ;  /* 0x00000008000b7812 */ /* 0x000fe400078ef80b */
[----:B------:R-:W-:Y:S02]  /*1260*/  SHF.R.U32.HI R0, RZ, 0x3, R0 ;  /* 0x00000003ff007819 */ /* 0x000fe40000011600 */
[----:B------:R-:W-:Y:S02]  /*1270*/  SHF.R.S32.HI R208, RZ, 0x2, R8 ;  /* 0x00000002ffd07819 */ /* 0x000fe40000011408 */
[----:B------:R-:W-:Y:S01]  /*1280*/  LOP3.LUT R4, R7, R4, RZ, 0x3c, !PT ;  /* 0x0000000407047212 */ /* 0x000fe200078e3cff */
[----:B------:R-:W-:Y:S01]  /*1290*/  IMAD.MOV.U32 R7, RZ, RZ, 0x40 ;  /* 0x00000040ff077424 */ /* 0x000fe200078e00ff */
[----:B------:R-:W-:Y:S01]  /*12a0*/  LOP3.LUT R3, R3, 0xfffffe00, RZ, 0xc0, !PT ;  /* 0xfffffe0003037812 */ /* 0x000fe200078ec0ff */
[----:B------:R-:W-:Y:S01]  /*12b0*/  IMAD R208, R9, 0x10, R208 ;  /* 0x0000001009d07824 */ /* 0x000fe200078e02d0 */
[----:B------:R-:W-:-:S02]  /*12c0*/  LOP3.LUT R0, R11, R0, RZ, 0x3c, !PT ;  /* 0x000000000b007212 */ /* 0x000fc400078e3cff */
[----:B------:R-:W-:Y:S01]  /*12d0*/  R2P PR, R6, 0x6 ;  /* 0x0000000606007804 */ /* 0x000fe20000000000 */
[----:B------:R-:W-:Y:S01]  /*12e0*/  IMAD.MOV.U32 R6, RZ, RZ, 0x20 ;  /* 0x00000020ff067424 */ /* 0x000fe200078e00ff */
[CC--:B------:R-:W-:Y:S01]  /*12f0*/  IADD3 R2, R4.reuse, R3.reuse, R2 ;  /* 0x0000000304027210 */ /* 0x0c0fe20007ffe002 */
[----:B------:R-:W-:Y:S01]  /*1300*/  IMAD R0, R5, 0x200, R0 ;  /* 0x0000020005007824 */ /* 0x000fe200078e0200 */
[----:B------:R-:W-:Y:S02]  /*1310*/  LOP3.LUT R4, R4, R3, RZ, 0xfc, !PT ;  /* 0x0000000304047212 */ /* 0x000fe400078efcff */
[----:B------:R-:W-:Y:S02]  /*1320*/  LEA.HI R9, R210, R210, RZ, 0x1 ;  /* 0x000000d2d2097211 */ /* 0x000fe400078f08ff */
[----:B------:R-:W-:Y:S02]  /*1330*/  IADD3 R3, R140, 0x40, RZ ;  /* 0x000000408c037810 */ /* 0x000fe40007ffe0ff */
[----:B------:R-:W-:-:S02]  /*1340*/  LOP3.LUT R9, R9, 0x1ffffffe, RZ, 0xc0, !PT ;  /* 0x1ffffffe09097812 */ /* 0x000fc400078ec0ff */
[----:B------:R-:W-:Y:S01]  /*1350*/  LOP3.LUT R8, R8, 0x7ffffffc, RZ, 0xc0, !PT ;  /* 0x7ffffffc08087812 */ /* 0x000fe200078ec0ff */
[----:B------:R-:W-:Y:S01]  /*1360*/  IMAD.IADD R136, R140, 0x1, R3 ;  /* 0x000000018c887824 */ /* 0x000fe200078e0203 */
[----:B------:R-:W-:Y:S01]  /*1370*/  SEL R189, R6, 0xffffffe0, !P1 ;  /* 0xffffffe006bd7807 */ /* 0x000fe20004800000 */
[----:B------:R-:W-:Y:S01]  /*1380*/  IMAD.IADD R9, R210, 0x1, -R9 ;  /* 0x00000001d2097824 */ /* 0x000fe200078e0a09 */
[----:B------:R-:W-:Y:S01]  /*1390*/  LEA R184, R4, 0x100, 0x1 ;  /* 0x0000010004b87811 */ /* 0x000fe200078e08ff */
[----:B------:R-:W-:Y:S01]  /*13a0*/  IMAD.IADD R213, R209, 0x1, -R8 ;  /* 0x00000001d1d57824 */ /* 0x000fe200078e0a08 */
[----:B------:R-:W-:Y:S01]  /*13b0*/  LEA R190, R2, 0x18100, 0x1 ;  /* 0x0001810002be7811 */ /* 0x000fe200078e08ff */
[----:B------:R-:W-:Y:S01]  /*13c0*/  IMAD R214, R9, 0x8, R208 ;  /* 0x0000000809d67824 */ /* 0x000fe200078e02d0 */
[----:B------:R-:W-:Y:S01]  /*13d0*/  IADD3 R5, R140, 0x20, RZ ;  /* 0x000000208c057810 */ /* 0x000fe20007ffe0ff */
[----:B------:R-:W-:Y:S01]  /*13e0*/  IMAD.SHL.U32 R213, R213, 0x2, RZ ;  /* 0x00000002d5d57824 */ /* 0x000fe200078e00ff */
[----:B------:R-:W-:Y:S01]  /*13f0*/  SEL R3, R7, 0xffffffc0, !P2 ;  /* 0xffffffc007037807 */ /* 0x000fe20005000000 */
[----:B------:R-:W-:Y:S01]  /*1400*/  IMAD.IADD R187, R190, 0x1, R189 ;  /* 0x00000001bebb7824 */ /* 0x000fe200078e02bd */
[----:B------:R-:W-:Y:S01]  /*1410*/  LEA R188, R0, 0xc100, 0x1 ;  /* 0x0000c10000bc7811 */ /* 0x000fe200078e08ff */
[--C-:B------:R-:W-:Y:S01]  /*1420*/  IMAD.IADD R0, R189, 0x1, R184.reuse ;  /* 0x00000001bd007824 */ /* 0x100fe200078e02b8 */
[----:B------:R-:W-:Y:S01]  /*1430*/  SHF.R.S32.HI R211, RZ, 0x2, R211 ;  /* 0x00000002ffd37819 */ /* 0x000fe200000114d3 */
[----:B------:R-:W-:Y:S01]  /*1440*/  IMAD.IADD R137, R140, 0x1, R5 ;  /* 0x000000018c897824 */ /* 0x000fe200078e0205 */
        /* <DEDUP_REMOVED lines=8> */
.L_x_2415:
        /* <DEDUP_REMOVED lines=30> */
[----:B------:R1:W5:Y:S04]  /*16b0*/  @P6 LDG.E R86, [R8.64] ;  /* 0x0000000808566981 */ /* 0x000368000c1e1900 */
[----:B------:R1:W5:Y:S01]  /*16c0*/  @P5 LDG.E R4, [R12.64] ;  /* 0x000000080c045981 */ /* 0x000362000c1e1900 */
[----:B------:R-:W-:Y:S01]  /*16d0*/  YIELD ;  /* 0x0000000000007946 */ /* 0x000fe20003800000 */
[----:B------:R-:W-:-:S02]  /*16e0*/  LOP3.LUT R217, R202, 0xffff, RZ, 0xc0, !PT ;  /* 0x0000ffffcad97812 */ /* 0x000fc400078ec0ff */
[----:B--2---:R-:W-:Y:S01]  /*16f0*/  P2R R2, PR, RZ, 0x40 ;  /* 0x00000040ff027803 */ /* 0x004fe20000000000 */
[----:B------:R-:W-:Y:S05]  /*1700*/  @P4 BRA `(.L_x_2253) ;  /* 0x0000005000004947 */ /* 0x000fea0003800000 */
[----:B-----5:R-:W-:Y:S01]  /*1710*/  MOV R232, c[0x0][0x168] ;  /* 0x00005a0000e87a02 */ /* 0x020fe20000000f00 */
[----:B------:R-:W-:Y:S05]  /*1720*/  @!P3 BRA `(.L_x_2253) ;  /* 0x000000300000b947 */ /* 0x000fea0003800000 */
[----:B------:R-:W2:Y:S04]  /*1730*/  LDG.E R232, [R14.64] ;  /* 0x000000080ee87981 */ /* 0x000ea8000c1e1900 */
[----:B------:R-:W2:Y:S02]  /*1740*/  LDG.E R3, [R14.64+0x4] ;  /* 0x000004080e037981 */ /* 0x000ea4000c1e1900 */
[----:B--2---:R-:W-:Y:S02]  /*1750*/  IADD3 R232, -R232, R3, RZ ;  /* 0x00000003e8e87210 */ /* 0x004fe40007ffe1ff */
.L_x_2253:
[----:B------:R-:W-:-:S04]  /*1760*/  ISETP.NE.U32.AND P0, PT, RZ, c[0x0][0x368], PT ;  /* 0x0000da00ff007a0c */ /* 0x000fc80003f05070 */
[----:B------:R-:W-:-:S13]  /*1770*/  ISETP.NE.AND.EX P0, PT, RZ, c[0x0][0x36c], PT, P0 ;  /* 0x0000db00ff007a0c */ /* 0x000fda0003f05300 */
[----:B------:R-:W-:Y:S05]  /*1780*/  @!P0 BRA `(.L_x_2254) ;  /* 0x0000004000008947 */ /* 0x000fea0003800000 */
[----:B-1----:R-:W-:-:S04]  /*1790*/  LEA R8, P0, R216, c[0x0][0x368], 0x2 ;  /* 0x0000da00d8087a11 */ /* 0x002fc800078010ff */
[----:B------:R-:W-:-:S05]  /*17a0*/  LEA.HI.X R9, R216, c[0x0][0x36c], R85, 0x2, P0 ;  /* 0x0000db00d8097a11 */ /* 0x000fca00000f1455 */
[----:B------:R1:W5:Y:S01]  /*17b0*/  LDG.E R3, [R8.64] ;  /* 0x0000000808037981 */ /* 0x000362000c1e1900 */
[----:B------:R-:W-:Y:S05]  /*17c0*/  BRA `(.L_x_2255) ;  /* 0x0000005000007947 */ /* 0x000fea0003800000 */
.L_x_2254:
[----:B------:R-:W-:Y:S01]  /*17d0*/  MOV R3, c[0x0][0x1d0] ;  /* 0x0000740000037a02 */ /* 0x000fe20000000f00 */
[----:B------:R-:W-:Y:S05]  /*17e0*/  @!P6 BRA `(.L_x_2255) ;  /* 0x000000300000e947 */ /* 0x000fea0003800000 */
[----:B------:R-:W2:Y:S04]  /*17f0*/  LDG.E R3, [R8.64] ;  /* 0x0000000808037981 */ /* 0x000ea8000c1e1900 */
[----:B------:R-:W2:Y:S02]  /*1800*/  LDG.E R0, [R8.64+0x4] ;  /* 0x0000040808007981 */ /* 0x000ea4000c1e1900 */
[----:B--2---:R-:W-:Y:S02]  /*1810*/  IADD3 R3, -R3, R0, RZ ;  /* 0x0000000003037210 */ /* 0x004fe40007ffe1ff */
.L_x_2255:
[----:B------:R-:W2:Y:S04]  /*1820*/  @P5 LDG.E R5, [R12.64] ;  /* 0x000000080c055981 */ /* 0x000ea8000c1e1900 */
[----:B-1----:R-:W2:Y:S01]  /*1830*/  @P5 LDG.E R8, [R12.64+0x4] ;  /* 0x000004080c085981 */ /* 0x002ea2000c1e1900 */
[----:B------:R-:W-:Y:S01]  /*1840*/  ISETP.NE.U32.AND P0, PT, RZ, c[0x0][0x378], PT ;  /* 0x0000de00ff007a0c */ /* 0x000fe20003f05070 */
[----:B-----5:R-:W-:-:S03]  /*1850*/  IMAD.MOV.U32 R81, RZ, RZ, R3 ;  /* 0x000000ffff517224 */ /* 0x020fc600078e0003 */
[----:B------:R-:W-:Y:S01]  /*1860*/  ISETP.NE.AND.EX P1, PT, RZ, c[0x0][0x37c], PT, P0 ;  /* 0x0000df00ff007a0c */ /* 0x000fe20003f25300 */
[----:B------:R-:W-:Y:S02]  /*1870*/  IMAD.MOV.U32 R231, RZ, RZ, c[0x0][0x2c4] ;  /* 0x0000b100ffe77624 */ /* 0x000fe400078e00ff */
[----:B------:R-:W-:-:S10]  /*1880*/  IMAD.SHL.U32 R201, R201, 0x80, RZ ;  /* 0x00000080c9c97824 */ /* 0x000fd400078e00ff */
[----:B------:R-:W-:-:S04]  /*1890*/  @P1 LEA R14, P0, R216, c[0x0][0x378], 0x2 ;  /* 0x0000de00d80e1a11 */ /* 0x000fc800078010ff */
[----:B------:R-:W-:Y:S02]  /*18a0*/  @P1 LEA.HI.X R15, R216, c[0x0][0x37c], R85, 0x2, P0 ;  /* 0x0000df00d80f1a11 */ /* 0x000fe400000f1455 */
[----:B------:R-:W-:Y:S01]  /*18b0*/  ISETP.NE.AND P0, PT, R231, 0x1, PT ;  /* 0x00000001e700780c */ /* 0x000fe20003f05270 */
[----:B------:R-:W-:Y:S01]  /*18c0*/  IMAD.MOV.U32 R90, RZ, RZ, c[0x0][0x228] ;  /* 0x00008a00ff5a7624 */ /* 0x000fe200078e00ff */
[----:B------:R-:W-:Y:S01]  /*18d0*/  IADD3 R0, R201, 0x7f, RZ ;  /* 0x0000007fc9007810 */ /* 0x000fe20007ffe0ff */
[----:B------:R1:W5:Y:S01]  /*18e0*/  @P1 LDG.E R81, [R14.64] ;  /* 0x000000080e511981 */ /* 0x000362000c1e1900 */
[----:B------:R-:W-:Y:S09]  /*18f0*/  BSSY B0, `(.L_x_2256) ;  /* 0x0000035000007945 */ /* 0x000ff20003800000 */
[----:B------:R-:W-:-:S05]  /*1900*/  @P0 IMAD.HI.U32 R7, R0, c[0x0][0x2c8], RZ ;  /* 0x0000b20000070a27 */ /* 0x000fca00078e00ff */
[----:B------:R-:W-:Y:S01]  /*1910*/  @P0 SHF.R.U32.HI R0, RZ, c[0x0][0x2cc], R7 ;  /* 0x0000b300ff000a19 */ /* 0x000fe20000011607 */
[----:B--2---:R-:W-:Y:S01]  /*1920*/  @P5 IMAD.IADD R90, R8, 0x1, -R5 ;  /* 0x00000001085a5824 */ /* 0x004fe200078e0a05 */
[C---:B------:R-:W-:Y:S01]  /*1930*/  LOP3.LUT R8, R202.reuse, 0xff000000, RZ, 0xc0, !PT ;  /* 0xff000000ca087812 */ /* 0x040fe200078ec0ff */
[----:B------:R-:W-:Y:S01]  /*1940*/  IMAD.IADD R5, R3, 0x1, -R87 ;  /* 0x0000000103057824 */ /* 0x000fe200078e0a57 */
[----:B------:R-:W-:Y:S02]  /*1950*/  LOP3.LUT R202, R202, 0xff0000, RZ, 0xc0, !PT ;  /* 0x00ff0000caca7812 */ /* 0x000fe400078ec0ff */
[----:B------:R-:W-:Y:S01]  /*1960*/  SHF.R.U32.HI R13, RZ, 0x8, R8 ;  /* 0x00000008ff0d7819 */ /* 0x000fe20000011608 */
[----:B------:R-:W-:-:S03]  /*1970*/  IMAD.IADD R233, R5, 0x1, R90 ;  /* 0x0000000105e97824 */ /* 0x000fc600078e025a */
[----:B------:R-:W-:Y:S02]  /*1980*/  LEA.HI R13, R202, R13, RZ, 0x10 ;  /* 0x0000000dca0d7211 */ /* 0x000fe400078f80ff */
[C---:B------:R-:W-:Y:S02]  /*1990*/  IADD3 R89, R233.reuse, 0x40, -R232 ;  /* 0x00000040e9597810 */ /* 0x040fe40007ffe8e8 */
[----:B------:R-:W-:Y:S02]  /*19a0*/  IADD3 R12, R233, 0x3f, RZ ;  /* 0x0000003fe90c7810 */ /* 0x000fe40007ffe0ff */
[----:B------:R-:W-:Y:S01]  /*19b0*/  SHF.R.U32.HI R202, RZ, 0x10, R13 ;  /* 0x00000010ffca7819 */ /* 0x000fe2000001160d */
[----:B------:R-:W-:Y:S01]  /*19c0*/  IMAD.IADD R7, R89, 0x1, R0 ;  /* 0x0000000159077824 */ /* 0x000fe200078e0200 */
[----:B------:R-:W-:Y:S02]  /*19d0*/  SHF.R.S32.HI R9, RZ, 0x1f, R12 ;  /* 0x0000001fff097819 */ /* 0x000fe4000001140c */
[----:B------:R-:W-:-:S02]  /*19e0*/  ISETP.NE.AND P1, PT, R202, RZ, PT ;  /* 0x000000ffca00720c */ /* 0x000fc40003f25270 */
        /* <DEDUP_REMOVED lines=8> */
[----:B------:R-:W-:Y:S02]  /*1a70*/  SEL R91, R202, c[0x0][0x338], P1 ;  /* 0x0000ce00ca5b7a07 */ /* 0x000fe40000800000 */
[----:B------:R-:W-:-:S13]  /*1a80*/  ISETP.GE.AND P0, PT, R8, 0x1, PT ;  /* 0x000000010800780c */ /* 0x000fda0003f06270 */
        /* <DEDUP_REMOVED lines=27> */
.L_x_2257:
[----:B-1----:R-:W-:Y:S05]  /*1c40*/  BSYNC B0 ;  /* 0x0000000000007941 */ /* 0x002fea0003800000 */
.L_x_2256:
[----:B------:R-:W-:Y:S01]  /*1c50*/  IMAD R0, R218, R7, RZ ;  /* 0x00000007da007224 */ /* 0x000fe200078e02ff */
[----:B------:R-:W-:-:S03]  /*1c60*/  SHF.R.S32.HI R88, RZ, 0x1f, R205 ;  /* 0x0000001fff587819 */ /* 0x000fc600000114cd */
[----:B------:R-:W-:Y:S01]  /*1c70*/  IMAD.IADD R7, R0, 0x1, R7 ;  /* 0x0000000100077824 */ /* 0x000fe200078e0207 */
[-C--:B------:R-:W-:Y:S01]  /*1c80*/  LEA.HI R82, R88, R205.reuse, RZ, 0x2 ;  /* 0x000000cd58527211 */ /* 0x080fe200078f10ff */
[--C-:B------:R-:W-:Y:S01]  /*1c90*/  IMAD R0, R0, 0x40, -R5.reuse ;  /* 0x0000004000007824 */ /* 0x100fe200078e0a05 */
[----:B------:R-:W-:Y:S02]  /*1ca0*/  LEA.HI R12, R88, R205, RZ, 0x5 ;  /* 0x000000cd580c7211 */ /* 0x000fe400078f28ff */
[----:B------:R-:W-:Y:S02]  /*1cb0*/  IMNMX R8, R8, R7, PT ;  /* 0x0000000708087217 */ /* 0x000fe40003800200 */
[----:B------:R-:W-:Y:S02]  /*1cc0*/  IMNMX R0, RZ, R0, !PT ;  /* 0x00000000ff007217 */ /* 0x000fe40007800200 */
[----:B------:R-:W-:Y:S01]  /*1cd0*/  SHF.R.S32.HI R82, RZ, 0x1f, R82 ;  /* 0x0000001fff527819 */ /* 0x000fe20000011452 */
[----:B------:R-:W-:Y:S01]  /*1ce0*/  IMAD R7, R8, 0x40, -R5 ;  /* 0x0000004008077824 */ /* 0x000fe200078e0a05 */
[----:B------:R-:W-:-:S02]  /*1cf0*/  SHF.R.U32.HI R14, RZ, 0x6, R0 ;  /* 0x00000006ff0e7819 */ /* 0x000fc40000011600 */
[----:B------:R-:W-:Y:S02]  /*1d00*/  LEA.HI R82, R82, R211, RZ, 0x3 ;  /* 0x000000d352527211 */ /* 0x000fe400078f18ff */
[----:B------:R-:W-:Y:S01]  /*1d10*/  IMNMX R7, R7, R90, PT ;  /* 0x0000005a07077217 */ /* 0x000fe20003800200 */
[----:B------:R-:W-:Y:S01]  /*1d20*/  IMAD.MOV.U32 R5, RZ, RZ, R14 ;  /* 0x000000ffff057224 */ /* 0x000fe200078e000e */
[----:B------:R-:W-:Y:S02]  /*1d30*/  LOP3.LUT R82, R82, 0xfffffff8, RZ, 0xc0, !PT ;  /* 0xfffffff852527812 */ /* 0x000fe400078ec0ff */
[----:B------:R-:W-:Y:S02]  /*1d40*/  ISETP.GT.AND P0, PT, R7, R0, PT ;  /* 0x000000000700720c */ /* 0x000fe40003f04270 */
[----:B------:R-:W-:Y:S01]  /*1d50*/  SHF.R.S32.HI R12, RZ, 0x5, R12 ;  /* 0x00000005ff0c7819 */ /* 0x000fe2000001140c */
[----:B------:R-:W-:-:S04]  /*1d60*/  IMAD.IADD R82, R211, 0x1, -R82 ;  /* 0x00000001d3527824 */ /* 0x000fc800078e0a52 */
[----:B------:R-:W-:Y:S02]  /*1d70*/  IMAD.SHL.U32 R83, R82, 0x40, RZ ;  /* 0x0000004052537824 */ /* 0x000fe400078e00ff */
[----:B------:R-:W-:-:S03]  /*1d80*/  IMAD.SHL.U32 R12, R12, 0x200, RZ ;  /* 0x000002000c0c7824 */ /* 0x000fc600078e00ff */
[----:B------:R-:W-:Y:S02]  /*1d90*/  LOP3.LUT R83, R83, 0x1c0, RZ, 0xc0, !PT ;  /* 0x000001c053537812 */ /* 0x000fe400078ec0ff */
[----:B------:R-:W-:Y:S02]  /*1da0*/  @P0 IADD3 R7, R7, 0x3f, RZ ;  /* 0x0000003f07070810 */ /* 0x000fe40007ffe0ff */
[----:B------:R-:W-:Y:S02]  /*1db0*/  SHF.R.U32.HI R13, RZ, 0x3, R83 ;  /* 0x00000003ff0d7819 */ /* 0x000fe40000011653 */
        /* <DEDUP_REMOVED lines=15> */
[----:B------:R-:W-:Y:S02]  /*1eb0*/  SHF.R.S32.HI R221, RZ, 0x1f, R220 ;  /* 0x0000001fffdd7819 */ /* 0x000fe400000114dc */
[----:B------:R-:W-:Y:S02]  /*1ec0*/  IADD3 R17, P0, R7, R4, RZ ;  /* 0x0000000407117210 */ /* 0x000fe40007f1e0ff */
[----:B------:R-:W-:-:S02]  /*1ed0*/  SEL R6, R85, RZ, !P5 ;  /* 0x000000ff55067207 */ /* 0x000fc40006800000 */
[----:B------:R-:W-:Y:S01]  /*1ee0*/  LEA.HI.X.SX32 R8, R7, R8, 0x1, P0 ;  /* 0x0000000807087211 */ /* 0x000fe200000f0eff */
[----:B------:R-:W-:Y:S01]  /*1ef0*/  IMAD.WIDE.U32 R18, R17, c[0x0][0x238], R220 ;  /* 0x00008e0011127a25 */ /* 0x000fe200078e00dc */
[----:B------:R-:W-:Y:S02]  /*1f00*/  IADD3 R15, R5, -0x1, RZ ;  /* 0xffffffff050f7810 */ /* 0x000fe40007ffe0ff */
[----:B------:R-:W-:Y:S01]  /*1f10*/  IADD3 R156, R3, R86, RZ ;  /* 0x00000056039c7210 */ /* 0x000fe20007ffe0ff */
[----:B------:R-:W-:Y:S01]  /*1f20*/  IMAD R0, R8, c[0x0][0x238], RZ ;  /* 0x00008e0008007a24 */ /* 0x000fe200078e02ff */
[----:B------:R-:W-:Y:S01]  /*1f30*/  SEL R152, R216, RZ, !P5 ;  /* 0x000000ffd8987207 */ /* 0x000fe20006800000 */
[----:B------:R-:W-:Y:S01]  /*1f40*/  IMAD.MOV.U32 R3, RZ, RZ, 0x6 ;  /* 0x00000006ff037424 */ /* 0x000fe200078e00ff */
[----:B------:R-:W-:Y:S01]  /*1f50*/  MOV R16, c[0x0][0x238] ;  /* 0x00008e0000107a02 */ /* 0x000fe20000000f00 */
[----:B------:R-:W-:Y:S01]  /*1f60*/  IMAD R0, R17, c[0x0][0x23c], R0 ;  /* 0x00008f0011007a24 */ /* 0x000fe200078e0200 */
[----:B------:R-:W-:Y:S01]  /*1f70*/  SHF.R.S32.HI R4, RZ, 0x1f, R15 ;  /* 0x0000001fff047819 */ /* 0x000fe2000001140f */
[----:B------:R-:W-:Y:S01]  /*1f80*/  IMAD R159, R6, c[0x0][0x248], RZ ;  /* 0x00009200069f7a24 */ /* 0x000fe200078e02ff */
[C---:B------:R-:W-:Y:S01]  /*1f90*/  SHF.L.U64.HI R102, R16.reuse, R3, c[0x0][0x23c] ;  /* 0x00008f0010667619 */ /* 0x040fe20000010203 */
[----:B------:R-:W-:Y:S01]  /*1fa0*/  IMAD.IADD R19, R19, 0x1, R0 ;  /* 0x0000000113137824 */ /* 0x000fe200078e0200 */
[----:B------:R-:W-:Y:S01]  /*1fb0*/  SHF.L.U32 R104, R16, 0x6, RZ ;  /* 0x0000000610687819 */ /* 0x000fe200000006ff */
[----:B------:R-:W-:Y:S01]  /*1fc0*/  IMAD.IADD R0, R90, 0x1, -R7 ;  /* 0x000000015a007824 */ /* 0x000fe200078e0a07 */
[----:B------:R-:W-:Y:S01]  /*1fd0*/  SHF.L.U64.HI R105, R16, R107, c[0x0][0x23c] ;  /* 0x00008f0010697619 */ /* 0x000fe2000001026b */
[----:B------:R-:W-:Y:S01]  /*1fe0*/  IMAD.WIDE.U32 R150, R217, c[0x0][0x240], R18 ;  /* 0x00009000d9967a25 */ /* 0x000fe200078e0012 */
[----:B------:R-:W-:-:S02]  /*1ff0*/  ISETP.GE.AND P5, PT, R220, c[0x0][0x1d4], PT ;  /* 0x00007500dc007a0c */ /* 0x000fc40003fa6270 */
[----:B------:R-:W-:Y:S01]  /*2000*/  ISETP.GE.AND P4, PT, R207, c[0x0][0x1d4], PT ;  /* 0x00007500cf007a0c */ /* 0x000fe20003f86270 */
[----:B------:R-:W-:Y:S01]  /*2010*/  IMAD R151, R217, c[0x0][0x244], R151 ;  /* 0x00009100d9977a24 */ /* 0x000fe200078e0297 */
[----:B------:R-:W-:Y:S01]  /*2020*/  MOV R108, c[0x0][0x258] ;  /* 0x00009600006c7a02 */ /* 0x000fe20000000f00 */
[----:B------:R-:W-:Y:S01]  /*2030*/  IMAD R0, R15, -0x40, R0 ;  /* 0xffffffc00f007824 */ /* 0x000fe200078e0200 */
[----:B------:R-:W-:Y:S01]  /*2040*/  SHF.L.U64.HI R98, R100, R3, c[0x0][0x1e4] ;  /* 0x0000790064627619 */ /* 0x000fe20000010203 */
[----:B------:R-:W-:Y:S01]  /*2050*/  IMAD R159, R152, c[0x0][0x24c], R159 ;  /* 0x00009300989f7a24 */ /* 0x000fe200078e029f */
[----:B------:R-:W-:Y:S01]  /*2060*/  SHF.L.U64.HI R107, R108, R107, c[0x0][0x25c] ;  /* 0x000097006c6b7619 */ /* 0x000fe2000001026b */
[----:B------:R-:W-:Y:S01]  /*2070*/  IMAD.WIDE.U32 R150, R152, c[0x0][0x248], R150 ;  /* 0x0000920098967a25 */ /* 0x000fe200078e0096 */
[C---:B------:R-:W-:Y:S02]  /*2080*/  ISETP.GE.AND P1, PT, R0.reuse, 0x21, PT ;  /* 0x000000210000780c */ /* 0x040fe40003f26270 */
[----:B------:R-:W-:Y:S01]  /*2090*/  ISETP.GE.AND P2, PT, R0, 0x1, PT ;  /* 0x000000010000780c */ /* 0x000fe20003f46270 */
[----:B------:R-:W-:Y:S01]  /*20a0*/  IMAD R7, R102, R15, RZ ;  /* 0x0000000f66077224 */ /* 0x000fe200078e02ff */
[----:B------:R-:W-:Y:S01]  /*20b0*/  IADD3 R159, R151, R159, RZ ;  /* 0x0000009f979f7210 */ /* 0x000fe20007ffe0ff */
[----:B------:R-:W-:Y:S01]  /*20c0*/  IMAD.MOV.U32 R158, RZ, RZ, R150 ;  /* 0x000000ffff9e7224 */ /* 0x000fe200078e0096 */
[----:B------:R-:W-:Y:S01]  /*20d0*/  SHF.R.S32.HI R0, RZ, 0x1f, R156 ;  /* 0x0000001fff007819 */ /* 0x000fe2000001149c */
[-C--:B------:R-:W-:Y:S01]  /*20e0*/  IMAD R7, R4, R104.reuse, R7 ;  /* 0x0000006804077224 */ /* 0x080fe200078e0207 */
[C---:B------:R-:W-:Y:S01]  /*20f0*/  SHF.L.U64.HI R99, R108.reuse, R3, c[0x0][0x25c] ;  /* 0x000097006c637619 */ /* 0x040fe20000010203 */
[----:B------:R-:W-:Y:S01]  /*2100*/  IMAD.WIDE.U32 R18, R15, R104, R158 ;  /* 0x000000680f127225 */ /* 0x000fe200078e009e */
[----:B------:R-:W-:-:S02]  /*2110*/  SHF.L.U32 R101, R108, 0x6, RZ ;  /* 0x000000066c657819 */ /* 0x000fc400000006ff */
[----:B------:R-:W-:Y:S01]  /*2120*/  SHF.R.S32.HI R143, RZ, 0x1f, R142 ;  /* 0x0000001fff8f7819 */ /* 0x000fe2000001148e */
[----:B------:R-:W-:Y:S01]  /*2130*/  IMAD.SHL.U32 R106, R16, 0x20, RZ ;  /* 0x00000020106a7824 */ /* 0x000fe200078e00ff */
[----:B------:R-:W-:Y:S01]  /*2140*/  IADD3 R16, R19, R7, RZ ;  /* 0x0000000713107210 */ /* 0x000fe20007ffe0ff */
[----:B------:R-:W-:Y:S01]  /*2150*/  IMAD R8, R8, c[0x0][0x258], RZ ;  /* 0x0000960008087a24 */ /* 0x000fe200078e02ff */
[----:B------:R-:W-:Y:S01]  /*2160*/  @P2 LEA R26, P3, R18, c[0x0][0x220], 0x1 ;  /* 0x00008800121a2a11 */ /* 0x000fe200078608ff */
[C---:B------:R-:W-:Y:S01]  /*2170*/  IMAD.WIDE.U32 R20, R17.reuse, c[0x0][0x258], R220 ;  /* 0x0000960011147a25 */ /* 0x040fe200078e00dc */
[----:B------:R-:W-:Y:S02]  /*2180*/  @P1 IADD3 R7, P0, R106, R18, RZ ;  /* 0x000000126a071210 */ /* 0x000fe40007f1e0ff */
[----:B------:R-:W-:Y:S01]  /*2190*/  @P2 LEA.HI.X R27, R18, c[0x0][0x224], R16, 0x1, P3 ;  /* 0x00008900121b2a11 */ /* 0x000fe200018f0c10 */
[----:B------:R-:W-:Y:S01]  /*21a0*/  IMAD R8, R17, c[0x0][0x25c], R8 ;  /* 0x0000970011087a24 */ /* 0x000fe200078e0208 */
[----:B------:R-:W-:Y:S01]  /*21b0*/  ISETP.GE.AND P3, PT, R206, c[0x0][0x1d4], PT ;  /* 0x00007500ce007a0c */ /* 0x000fe20003f66270 */
[----:B------:R-:W-:Y:S01]  /*21c0*/  IMAD R9, R0, c[0x0][0x1e0], RZ ;  /* 0x0000780000097a24 */ /* 0x000fe200078e02ff */
[----:B------:R-:W-:Y:S01]  /*21d0*/  SHF.R.S32.HI R141, RZ, 0x1f, R140 ;  /* 0x0000001fff8d7819 */ /* 0x000fe2000001148c */
[----:B------:R-:W-:Y:S01]  /*21e0*/  IMAD.WIDE.U32 R22, R156, c[0x0][0x1e0], RZ ;  /* 0x000078009c167a25 */ /* 0x000fe200078e00ff */
[----:B------:R-:W-:Y:S01]  /*21f0*/  IADD3 R21, R21, R8, RZ ;  /* 0x0000000815157210 */ /* 0x000fe20007ffe0ff */
[----:B------:R-:W-:Y:S01]  /*2200*/  @!PT LDS RZ, [RZ] ;  /* 0x00000000fffff984 */ /* 0x000fe20000000800 */
[----:B------:R-:W-:Y:S01]  /*2210*/  @!PT LDS RZ, [RZ] ;  /* 0x00000000fffff984 */ /* 0x000fe20000000800 */
[----:B------:R-:W-:Y:S01]  /*2220*/  @!PT LDS RZ, [RZ] ;  /* 0x00000000fffff984 */ /* 0x000fe20000000800 */
[----:B------:R1:W-:Y:S02]  /*2230*/  @P2 LDGSTS.E.BYPASS.LTC128B.128 [R138+0xc100], [R26.64], !P5 ;  /* 0x0c1000001a8a2fae */ /* 0x0003e4000e901d48 */
[----:B------:R-:W-:Y:S01]  /*2240*/  @P1 IMAD.X R8, R16, 0x1, R105, P0 ;  /* 0x0000000110081824 */ /* 0x000fe200000e0669 */
[----:B------:R-:W-:Y:S01]  /*2250*/  @P1 LEA R24, P0, R7, c[0x0][0x220], 0x1 ;  /* 0x0000880007181a11 */ /* 0x000fe200078008ff */
[----:B------:R-:W-:Y:S01]  /*2260*/  IMAD R9, R156, c[0x0][0x1e4], R9 ;  /* 0x000079009c097a24 */ /* 0x000fe200078e0209 */
[----:B------:R1:W-:Y:S01]  /*2270*/  @P2 LDGSTS.E.BYPASS.LTC128B.128 [R138+0xe100], [R26.64+0x80], !P4 ;  /* 0x0e1000801a8a2fae */ /* 0x0003e2000e101d48 */
[----:B------:R-:W-:Y:S01]  /*2280*/  IMAD.WIDE.U32 R20, R217, c[0x0][0x260], R20 ;  /* 0x00009800d9147a25 */ /* 0x000fe200078e0014 */
[----:B------:R-:W-:-:S02]  /*2290*/  @P1 LEA.HI.X R25, R7, c[0x0][0x224], R8, 0x1, P0 ;  /* 0x0000890007191a11 */ /* 0x000fc400000f0c08 */
[----:B------:R-:W-:Y:S01]  /*22a0*/  ISETP.NE.AND P0, PT, R2, RZ, PT ;  /* 0x000000ff0200720c */ /* 0x000fe20003f05270 */
[----:B------:R-:W-:Y:S01]  /*22b0*/  IMAD.IADD R23, R23, 0x1, R9 ;  /* 0x0000000117177824 */ /* 0x000fe200078e0209 */
[----:B------:R-:W-:Y:S01]  /*22c0*/  SHF.R.S32.HI R9, RZ, 0x1f, R211 ;  /* 0x0000001fff097819 */ /* 0x000fe200000114d3 */
[----:B------:R-:W-:Y:S01]  /*22d0*/  IMAD R95, R6, c[0x0][0x268], RZ ;  /* 0x00009a00065f7a24 */ /* 0x000fe200078e02ff */
[----:B------:R-:W-:Y:S01]  /*22e0*/  MOV R6, R20 ;  /* 0x0000001400067202 */ /* 0x000fe20000000f00 */
[C---:B------:R-:W-:Y:S01]  /*22f0*/  IMAD.WIDE.U32 R154, R217.reuse, c[0x0][0x1e8], R22 ;  /* 0x00007a00d99a7a25 */ /* 0x040fe200078e0016 */
[----:B------:R1:W-:Y:S03]  /*2300*/  @P2 LDGSTS.E.BYPASS.LTC128B.128 [R138+0x10100], [R26.64+0x100], !P3 ;  /* 0x101001001a8a2fae */ /* 0x0003e6000d901d48 */
[----:B------:R-:W-:Y:S01]  /*2310*/  IMAD R7, R217, c[0x0][0x264], R21 ;  /* 0x00009900d9077a24 */ /* 0x000fe200078e0215 */
[----:B------:R1:W-:Y:S01]  /*2320*/  @P1 LDGSTS.E.BYPASS.LTC128B.128 [R138+0xd100], [R24.64], !P5 ;  /* 0x0d100000188a1fae */ /* 0x0003e2000e901d48 */
[----:B------:R-:W-:-:S02]  /*2330*/  IMAD R2, R9, c[0x0][0x1e0], RZ ;  /* 0x0000780009027a24 */ /* 0x000fc400078e02ff */
[----:B------:R-:W-:Y:S01]  /*2340*/  IMAD R155, R217, c[0x0][0x1ec], R155 ;  /* 0x00007b00d99b7a24 */ /* 0x000fe200078e029b */
[----:B------:R1:W-:Y:S01]  /*2350*/  @P1 LDGSTS.E.BYPASS.LTC128B.128 [R138+0xf100], [R24.64+0x80], !P4 ;  /* 0x0f100080188a1fae */ /* 0x0003e2000e101d48 */
[C---:B------:R-:W-:Y:S02]  /*2360*/  IMAD R95, R152.reuse, c[0x0][0x26c], R95 ;  /* 0x00009b00985f7a24 */ /* 0x040fe400078e025f */
[----:B------:R-:W-:Y:S01]  /*2370*/  IMAD.WIDE.U32 R152, R152, c[0x0][0x268], R6 ;  /* 0x00009a0098987a25 */ /* 0x000fe200078e0006 */
[----:B------:R1:W-:Y:S03]  /*2380*/  @P1 LDGSTS.E.BYPASS.LTC128B.128 [R138+0x11100], [R24.64+0x100], !P3 ;  /* 0x11100100188a1fae */ /* 0x0003e6000d901d48 */
[----:B------:R-:W-:Y:S01]  /*2390*/  IMAD R103, R211, c[0x0][0x1e4], R2 ;  /* 0x00007900d3677a24 */ /* 0x000fe200078e0202 */
[----:B------:R-:W0:Y:S01]  /*23a0*/  LDGDEPBAR ;  /* 0x00000000000079af */ /* 0x000e220000000000 */
[----:B------:R-:W-:Y:S01]  /*23b0*/  WARPSYNC 0xffffffff ;  /* 0xffffffff00007948 */ /* 0x000fe20003800000 */
[----:B------:R-:W-:Y:S01]  /*23c0*/  IMAD.SHL.U32 R100, R100, 0x40, RZ ;  /* 0x0000004064647824 */ /* 0x000fe200078e00ff */
[----:B------:R-:W-:Y:S01]  /*23d0*/  IADD3 R95, R153, R95, RZ ;  /* 0x0000005f995f7210 */ /* 0x000fe20007ffe0ff */
[----:B------:R-:W-:Y:S01]  /*23e0*/  IMAD.SHL.U32 R108, R108, 0x20, RZ ;  /* 0x000000206c6c7824 */ /* 0x000fe200078e00ff */
[----:B------:R-:W-:-:S02]  /*23f0*/  IADD3 R103, R161, R103, RZ ;  /* 0x00000067a1677210 */ /* 0x000fc40007ffe0ff */
        /* <DEDUP_REMOVED lines=11> */
[----:B------:R-:W-:Y:S02]  /*24b0*/  IMAD R2, R99, R15, RZ ;  /* 0x0000000f63027224 */ /* 0x000fe400078e02ff */
[----:B------:R-:W-:Y:S02]  /*24c0*/  IMAD.MOV.U32 R94, RZ, RZ, R152 ;  /* 0x000000ffff5e7224 */ /* 0x000fe400078e0098 */
[-C--:B------:R-:W-:Y:S01]  /*24d0*/  IMAD R4, R4, R101.reuse, R2 ;  /* 0x0000006504047224 */ /* 0x080fe200078e0202 */
[----:B------:R-:W-:Y:S01]  /*24e0*/  ULDC.U8 UR4, c[0x0][0x298] ;  /* 0x0000a60000047ab9 */ /* 0x000fe20000000000 */
[----:B------:R-:W-:-:S04]  /*24f0*/  IMAD.WIDE.U32 R6, R15, R101, R94 ;  /* 0x000000650f067225 */ /* 0x000fc800078e005e */
[----:B------:R-:W-:Y:S01]  /*2500*/  IMAD.IADD R4, R7, 0x1, R4 ;  /* 0x0000000107047824 */ /* 0x000fe200078e0204 */
[----:B------:R-:W-:Y:S01]  /*2510*/  @P0 IADD3 R17, R5, -0x2, RZ ;  /* 0xfffffffe05110810 */ /* 0x000fe20007ffe0ff */
[----:B------:R-:W-:Y:S01]  /*2520*/  IMAD.MOV.U32 R96, RZ, RZ, 0x1 ;  /* 0x00000001ff607424 */ /* 0x000fe200078e00ff */
[----:B------:R-:W-:Y:S01]  /*2530*/  @P2 LEA R18, P6, R6, c[0x0][0x250], 0x1 ;  /* 0x0000940006122a11 */ /* 0x000fe200078c08ff */
[----:B------:R-:W-:Y:S01]  /*2540*/  IMAD R162, R9, c[0x0][0x280], RZ ;  /* 0x0000a00009a27a24 */ /* 0x000fe200078e02ff */
[----:B------:R-:W-:Y:S01]  /*2550*/  @P0 SHF.R.S32.HI R2, RZ, 0x1f, R17 ;  /* 0x0000001fff020819 */ /* 0x000fe20000011411 */
[----:B------:R-:W-:Y:S01]  /*2560*/  @P0 IMAD R7, R102, R17, RZ ;  /* 0x0000001166070224 */ /* 0x000fe200078e02ff */
[----:B------:R-:W-:Y:S01]  /*2570*/  @P2 LEA.HI.X R19, R6, c[0x0][0x254], R4, 0x1, P6 ;  /* 0x0000950006132a11 */ /* 0x000fe200030f0c04 */
[----:B------:R-:W-:Y:S01]  /*2580*/  @P0 IMAD.WIDE.U32 R16, R17, R104, R158 ;  /* 0x0000006811100225 */ /* 0x000fe200078e009e */
[----:B------:R-:W-:-:S03]  /*2590*/  @P1 IADD3 R5, P6, R108, R6, RZ ;  /* 0x000000066c051210 */ /* 0x000fc60007fde0ff */
[----:B------:R-:W-:Y:S01]  /*25a0*/  @P0 IMAD R2, R2, R104, R7 ;  /* 0x0000006802020224 */ /* 0x000fe200078e0207 */
[----:B------:R-:W-:Y:S01]  /*25b0*/  @!PT LDS RZ, [RZ] ;  /* 0x00000000fffff984 */ /* 0x000fe20000000800 */
[----:B------:R-:W-:Y:S01]  /*25c0*/  @!PT LDS RZ, [RZ] ;  /* 0x00000000fffff984 */ /* 0x000fe20000000800 */
[----:B------:R-:W-:Y:S01]  /*25d0*/  @!PT LDS RZ, [RZ] ;  /* 0x00000000fffff984 */ /* 0x000fe20000000800 */
[----:B------:R1:W-:Y:S01]  /*25e0*/  @P2 LDGSTS.E.BYPASS.LTC128B.128 [R138+0x100], [R18.64], !P5 ;  /* 0x00100000128a2fae */ /* 0x0003e2000e901d48 */
[----:B------:R-:W-:Y:S02]  /*25f0*/  IMAD.MOV.U32 R7, RZ, RZ, c[0x0][0x27c] ;  /* 0x00009f00ff077624 */ /* 0x000fe400078e00ff */
[----:B------:R-:W-:Y:S01]  /*2600*/  @P1 IMAD.X R4, R4, 0x1, R107, P6 ;  /* 0x0000000104041824 */ /* 0x000fe200030e066b */
[----:B------:R1:W-:Y:S01]  /*2610*/  @P2 LDGSTS.E.BYPASS.LTC128B.128 [R138+0x2100], [R18.64+0x80], !P4 ;  /* 0x02100080128a2fae */ /* 0x0003e2000e101d48 */
[----:B------:R-:W-:Y:S01]  /*2620*/  IMAD.SHL.U32 R7, R7, 0x2, RZ ;  /* 0x0000000207077824 */ /* 0x000fe200078e00ff */
[----:B------:R-:W-:Y:S01]  /*2630*/  @P0 LEA R20, P6, R16, c[0x0][0x220], 0x1 ;  /* 0x0000880010140a11 */ /* 0x000fe200078c08ff */
[----:B------:R-:W-:Y:S01]  /*2640*/  @P0 IMAD.IADD R2, R17, 0x1, R2 ;  /* 0x0000000111020824 */ /* 0x000fe200078e0202 */
[----:B------:R1:W-:Y:S01]  /*2650*/  @P2 LDGSTS.E.BYPASS.LTC128B.128 [R138+0x4100], [R18.64+0x100], !P3 ;  /* 0x04100100128a2fae */ /* 0x0003e2000d901d48 */
[----:B------:R-:W-:Y:S01]  /*2660*/  @P1 LEA R24, P2, R5, c[0x0][0x250], 0x1 ;  /* 0x0000940005181a11 */ /* 0x000fe200078408ff */
[----:B------:R-:W-:Y:S01]  /*2670*/  IMAD.WIDE.U32 R22, R217, c[0x0][0x210], R142 ;  /* 0x00008400d9167a25 */ /* 0x000fe200078e008e */
[----:B------:R-:W-:-:S02]  /*2680*/  IADD3 R8, -R7, c[0x0][0x1d4], RZ ;  /* 0x0000750007087a10 */ /* 0x000fc40007ffe1ff */
[----:B------:R-:W-:Y:S01]  /*2690*/  @P1 LEA.HI.X R25, R5, c[0x0][0x254], R4, 0x1, P2 ;  /* 0x0000950005191a11 */ /* 0x000fe200010f0c04 */
[----:B------:R-:W-:Y:S01]  /*26a0*/  IMAD R162, R211, c[0x0][0x284], R162 ;  /* 0x0000a100d3a27a24 */ /* 0x000fe200078e02a2 */
[----:B------:R-:W-:Y:S01]  /*26b0*/  ISETP.GE.AND P2, PT, R142, c[0x0][0x27c], PT ;  /* 0x00009f008e007a0c */ /* 0x000fe20003f46270 */
[----:B------:R-:W-:Y:S01]  /*26c0*/  IMAD R127, R127, c[0x0][0x218], RZ ;  /* 0x000086007f7f7a24 */ /* 0x000fe200078e02ff */
[----:B------:R-:W-:Y:S01]  /*26d0*/  @P0 LEA.HI.X R21, R16, c[0x0][0x224], R2, 0x1, P6 ;  /* 0x0000890010150a11 */ /* 0x000fe200030f0c02 */
[----:B------:R-:W-:Y:S01]  /*26e0*/  IMAD.WIDE.U32 R16, R211, c[0x0][0x280], R140 ;  /* 0x0000a000d3107a25 */ /* 0x000fe200078e008c */
[----:B------:R-:W-:Y:S01]  /*26f0*/  ISETP.GE.AND P6, PT, R137, c[0x0][0x27c], PT ;  /* 0x00009f0089007a0c */ /* 0x000fe20003fc6270 */
[----:B------:R2:W-:Y:S01]  /*2700*/  @P1 LDGSTS.E.BYPASS.LTC128B.128 [R138+0x1100], [R24.64], !P5 ;  /* 0x01100000188a1fae */ /* 0x0005e2000e901d48 */
[----:B------:R-:W-:Y:S01]  /*2710*/  SEL R5, RZ, c[0x0][0x27c], !P2 ;  /* 0x00009f00ff057a07 */ /* 0x000fe20005000000 */
[----:B------:R-:W-:Y:S01]  /*2720*/  IMAD.WIDE.U32 R166, R211, c[0x0][0x280], R142 ;  /* 0x0000a000d3a67a25 */ /* 0x000fe200078e008e */
[----:B------:R-:W-:Y:S01]  /*2730*/  SEL R2, RZ, c[0x0][0x27c], !P6 ;  /* 0x00009f00ff027a07 */ /* 0x000fe20007000000 */
[----:B------:R2:W-:Y:S02]  /*2740*/  @P1 LDGSTS.E.BYPASS.LTC128B.128 [R138+0x3100], [R24.64+0x80], !P4 ;  /* 0x03100080188a1fae */ /* 0x0005e4000e101d48 */
[----:B------:R-:W-:-:S02]  /*2750*/  IMAD R23, R217, c[0x0][0x214], R23 ;  /* 0x00008500d9177a24 */ /* 0x000fc400078e0217 */
[----:B------:R-:W-:Y:S01]  /*2760*/  IMAD.IADD R163, R162, 0x1, R17 ;  /* 0x00000001a2a37824 */ /* 0x000fe200078e0211 */
[----:B------:R2:W-:Y:S01]  /*2770*/  @P1 LDGSTS.E.BYPASS.LTC128B.128 [R138+0x5100], [R24.64+0x100], !P3 ;  /* 0x05100100188a1fae */ /* 0x0005e2000d901d48 */
[C---:B------:R-:W-:Y:S02]  /*2780*/  IMAD R127, R148.reuse, c[0x0][0x21c], R127 ;  /* 0x00008700947f7a24 */ /* 0x040fe400078e027f */
[----:B------:R-:W-:Y:S01]  /*2790*/  IMAD.IADD R167, R167, 0x1, R162 ;  /* 0x00000001a7a77824 */ /* 0x000fe200078e02a2 */
[----:B------:R-:W0:Y:S01]  /*27a0*/  LDGDEPBAR ;  /* 0x00000000000079af */ /* 0x000e220000000000 */
[----:B------:R-:W-:Y:S01]  /*27b0*/  IMAD.WIDE.U32 R148, R148, c[0x0][0x218], R22 ;  /* 0x0000860094947a25 */ /* 0x000fe200078e0016 */
[CC--:B-1----:R-:W-:Y:S02]  /*27c0*/  SEL R18, R7.reuse, R8.reuse, !P2 ;  /* 0x0000000807127207 */ /* 0x0c2fe40005000000 */
[----:B------:R-:W-:Y:S01]  /*27d0*/  ISETP.GE.AND P2, PT, R136, c[0x0][0x27c], PT ;  /* 0x00009f0088007a0c */ /* 0x000fe20003f46270 */
[----:B------:R-:W-:Y:S01]  /*27e0*/  IMAD.MOV.U32 R162, RZ, RZ, R16 ;  /* 0x000000ffffa27224 */ /* 0x000fe200078e0010 */
[-C--:B------:R-:W-:Y:S01]  /*27f0*/  SEL R19, R7, R8.reuse, !P6 ;  /* 0x0000000807137207 */ /* 0x080fe20007000000 */
[----:B------:R-:W-:Y:S01]  /*2800*/  IMAD R164, R9, c[0x0][0x290], RZ ;  /* 0x0000a40009a47a24 */ /* 0x000fe200078e02ff */
[----:B------:R-:W-:Y:S01]  /*2810*/  SEL R8, R7, R8, !P2 ;  /* 0x0000000807087207 */ /* 0x000fe20005000000 */
[C---:B------:R-:W-:Y:S01]  /*2820*/  IMAD.WIDE.U32 R168, R211.reuse, c[0x0][0x290], R142 ;  /* 0x0000a400d3a87a25 */ /* 0x040fe200078e008e */
[C---:B------:R-:W-:Y:S01]  /*2830*/  IADD3 R156, P6, R211.reuse, R156, RZ ;  /* 0x0000009cd39c7210 */ /* 0x040fe20007fde0ff */
[----:B------:R2:W-:Y:S01]  /*2840*/  @P0 LDGSTS.E.BYPASS.LTC128B.128 [R138+0x12100], [R20.64], !P5 ;  /* 0x12100000148a0fae */ /* 0x0005e2000e901d48 */
[----:B------:R-:W-:Y:S01]  /*2850*/  SEL R7, RZ, c[0x0][0x27c], !P2 ;  /* 0x00009f00ff077a07 */ /* 0x000fe20005000000 */
[----:B------:R-:W-:Y:S01]  /*2860*/  IMAD R164, R211, c[0x0][0x294], R164 ;  /* 0x0000a500d3a47a24 */ /* 0x000fe200078e02a4 */
[----:B------:R-:W-:Y:S01]  /*2870*/  ISETP.LE.AND P2, PT, R96, c[0x0][0x27c], PT ;  /* 0x00009f0060007a0c */ /* 0x000fe20003f43270 */
[----:B------:R-:W-:Y:S01]  /*2880*/  IMAD.X R157, R0, 0x1, R9, P6 ;  /* 0x00000001009d7824 */ /* 0x000fe200030e0609 */
[----:B------:R2:W-:Y:S01]  /*2890*/  @P0 LDGSTS.E.BYPASS.LTC128B.128 [R138+0x14100], [R20.64+0x80], !P4 ;  /* 0x14100080148a0fae */ /* 0x0005e2000e101d48 */
[----:B------:R-:W-:Y:S01]  /*28a0*/  IMAD.IADD R22, R136, 0x1, R7 ;  /* 0x0000000188167824 */ /* 0x000fe200078e0207 */
[----:B------:R-:W-:Y:S01]  /*28b0*/  P2R R0, PR, RZ, 0x4 ;  /* 0x00000004ff007803 */ /* 0x000fe20000000000 */
[----:B------:R-:W-:Y:S01]  /*28c0*/  IMAD.IADD R0, R142, 0x1, R5 ;  /* 0x000000018e007824 */ /* 0x000fe200078e0205 */
[----:B------:R-:W-:Y:S01]  /*28d0*/  SHF.R.S32.HI R7, RZ, 0x1f, R8 ;  /* 0x0000001fff077819 */ /* 0x000fe20000011408 */
[----:B------:R-:W-:Y:S01]  /*28e0*/  IMAD.IADD R5, R137, 0x1, R2 ;  /* 0x0000000189057824 */ /* 0x000fe200078e0202 */
[----:B------:R-:W-:Y:S01]  /*28f0*/  SHF.R.S32.HI R9, RZ, 0x1f, R22 ;  /* 0x0000001fff097819 */ /* 0x000fe20000011416 */
[----:B------:R-:W-:Y:S01]  /*2900*/  IMAD.WIDE.U32 R26, R211, c[0x0][0x290], R140 ;  /* 0x0000a400d31a7a25 */ /* 0x000fe200078e008c */
[----:B------:R-:W-:Y:S01]  /*2910*/  SHF.R.S32.HI R17, RZ, 0x1f, R0 ;  /* 0x0000001fff117819 */ /* 0x000fe20000011400 */
[----:B------:R2:W-:Y:S01]  /*2920*/  @P0 LDGSTS.E.BYPASS.LTC128B.128 [R138+0x16100], [R20.64+0x100], !P3 ;  /* 0x16100100148a0fae */ /* 0x0005e2000d901d48 */
[----:B------:R-:W-:Y:S01]  /*2930*/  SHF.R.S32.HI R16, RZ, 0x1f, R5 ;  /* 0x0000001fff107819 */ /* 0x000fe20000011405 */
[----:B------:R-:W-:Y:S01]  /*2940*/  IMAD.IADD R169, R169, 0x1, R164 ;  /* 0x00000001a9a97824 */ /* 0x000fe200078e02a4 */
[CC--:B------:R-:W-:Y:S01]  /*2950*/  LEA.HI R6, R17.reuse, R0.reuse, RZ, 0x3 ;  /* 0x0000000011067211 */ /* 0x0c0fe200078f18ff */
[----:B------:R-:W-:Y:S01]  /*2960*/  IMAD.IADD R165, R164, 0x1, R27 ;  /* 0x00000001a4a57824 */ /* 0x000fe200078e021b */
[----:B------:R-:W-:Y:S01]  /*2970*/  LEA.HI R17, R17, R0, RZ, 0x6 ;  /* 0x0000000011117211 */ /* 0x000fe200078f30ff */
[----:B------:R-:W-:Y:S01]  /*2980*/  IMAD.MOV.U32 R164, RZ, RZ, R26 ;  /* 0x000000ffffa47224 */ /* 0x000fe200078e001a */
[CC--:B------:R-:W-:Y:S01]  /*2990*/  LEA.HI R4, R16.reuse, R5.reuse, RZ, 0x3 ;  /* 0x0000000510047211 */ /* 0x0c0fe200078f18ff */
[----:B------:R-:W-:Y:S01]  /*29a0*/  IMAD.MOV.U32 R112, RZ, RZ, c[0x0][0x290] ;  /* 0x0000a400ff707624 */ /* 0x000fe200078e00ff */
[----:B------:R-:W-:Y:S01]  /*29b0*/  SHF.R.S32.HI R0, RZ, 0x1f, R19 ;  /* 0x0000001fff007819 */ /* 0x000fe20000011413 */
[----:B------:R-:W-:Y:S01]  /*29c0*/  IMAD.MOV.U32 R116, RZ, RZ, c[0x0][0x280] ;  /* 0x0000a000ff747624 */ /* 0x000fe200078e00ff */
[----:B------:R-:W-:Y:S01]  /*29d0*/  LEA.HI R16, R16, R5, RZ, 0x6 ;  /* 0x0000000510107211 */ /* 0x000fe200078f30ff */
[----:B-----5:R-:W-:Y:S01]  /*29e0*/  IMAD.WIDE.U32 R168, R81, c[0x0][0x290], R168 ;  /* 0x0000a40051a87a25 */ /* 0x020fe200078e00a8 */
[----:B------:R-:W-:-:S02]  /*29f0*/  LEA.HI R2, R9, R22, RZ, 0x3 ;  /* 0x0000001609027211 */ /* 0x000fc400078f18ff */
[----:B------:R-:W-:Y:S01]  /*2a00*/  LEA.HI R0, R0, R19, RZ, 0x4 ;  /* 0x0000001300007211 */ /* 0x000fe200078f20ff */
[----:B------:R-:W-:Y:S01]  /*2a10*/  IMAD.SHL.U32 R19, R17, 0x40, RZ ;  /* 0x0000004011137824 */ /* 0x000fe200078e00ff */
[----:B------:R-:W-:Y:S01]  /*2a20*/  LEA.HI R9, R9, R22, RZ, 0x6 ;  /* 0x0000001609097211 */ /* 0x000fe200078f30ff */
[----:B------:R-:W-:Y:S01]  /*2a30*/  IMAD.SHL.U32 R17, R16, 0x40, RZ ;  /* 0x0000004010117824 */ /* 0x000fe200078e00ff */
[----:B------:R-:W-:Y:S01]  /*2a40*/  LOP3.LUT R22, R83, 0x38, R4, 0xf8, !PT ;  /* 0x0000003853167812 */ /* 0x000fe200078ef804 */
[----:B------:R-:W-:Y:S01]  /*2a50*/  IMAD.WIDE.U32 R166, R81, c[0x0][0x280], R166 ;  /* 0x0000a00051a67a25 */ /* 0x000fe200078e00a6 */
[----:B------:R-:W-:Y:S02]  /*2a60*/  LEA.HI R7, R7, R8, RZ, 0x4 ;  /* 0x0000000807077211 */ /* 0x000fe400078f20ff */
[----:B------:R-:W-:Y:S01]  /*2a70*/  SHF.R.S32.HI R5, RZ, 0x1f, R18 ;  /* 0x0000001fff057819 */ /* 0x000fe20000011412 */
[----:B------:R-:W-:Y:S01]  /*2a80*/  IMAD.SHL.U32 R8, R9, 0x40, RZ ;  /* 0x0000004009087824 */ /* 0x000fe200078e00ff */
[----:B------:R-:W-:Y:S01]  /*2a90*/  LOP3.LUT R9, R17, 0xfffff000, RZ, 0xc0, !PT ;  /* 0xfffff00011097812 */ /* 0x000fe200078ec0ff */
[----:B------:R-:W-:Y:S01]  /*2aa0*/  IMAD.WIDE.U32 R164, R81, c[0x0][0x290], R164 ;  /* 0x0000a40051a47a25 */ /* 0x000fe200078e00a4 */
[----:B------:R-:W-:-:S02]  /*2ab0*/  LOP3.LUT R117, R22, R13, RZ, 0x3c, !PT ;  /* 0x0000000d16757212 */ /* 0x000fc400078e3cff */
[----:B------:R-:W-:Y:S01]  /*2ac0*/  LEA.HI R5, R5, R18, RZ, 0x4 ;  /* 0x0000001205057211 */ /* 0x000fe200078f20ff */
[----:B------:R-:W-:Y:S01]  /*2ad0*/  IMAD.WIDE.U32 R162, R81, c[0x0][0x280], R162 ;  /* 0x0000a00051a27a25 */ /* 0x000fe200078e00a2 */
[----:B------:R-:W-:Y:S02]  /*2ae0*/  IADD3 R117, R117, R9, R12 ;  /* 0x0000000975757210 */ /* 0x000fe40007ffe00c */
[----:B------:R-:W-:Y:S01]  /*2af0*/  SHF.R.S32.HI R9, RZ, 0x4, R0 ;  /* 0x00000004ff097819 */ /* 0x000fe20000011400 */
[----:B------:R-:W-:Y:S01]  /*2b00*/  IMAD.MOV.U32 R59, RZ, RZ, 0x1 ;  /* 0x00000001ff3b7424 */ /* 0x000fe200078e00ff */
[----:B------:R-:W-:Y:S01]  /*2b10*/  SHF.R.S32.HI R5, RZ, 0x4, R5 ;  /* 0x00000004ff057819 */ /* 0x000fe20000011405 */
[----:B------:R-:W-:Y:S01]  /*2b20*/  IMAD.MOV.U32 R47, RZ, RZ, RZ ;  /* 0x000000ffff2f7224 */ /* 0x000fe200078e00ff */
[----:B------:R-:W-:Y:S01]  /*2b30*/  LEA.HI.SX32 R120, R4, R9, 0x1d ;  /* 0x0000000904787211 */ /* 0x000fe200078feaff */
[----:B------:R-:W-:Y:S01]  /*2b40*/  IMAD.IADD R127, R149, 0x1, R127 ;  /* 0x00000001957f7824 */ /* 0x000fe200078e027f */
[----:B------:R-:W-:-:S02]  /*2b50*/  LEA.HI.SX32 R122, R6, R5, 0x1d ;  /* 0x00000005067a7211 */ /* 0x000fc400078feaff */
[----:B------:R-:W-:Y:S02]  /*2b60*/  SHF.R.S32.HI R5, RZ, 0x1f, R120 ;  /* 0x0000001fff057819 */ /* 0x000fe40000011478 */
[----:B------:R-:W-:Y:S02]  /*2b70*/  LOP3.LUT R26, R83, 0x38, R6, 0xf8, !PT ;  /* 0x00000038531a7812 */ /* 0x000fe400078ef806 */
[----:B------:R-:W-:Y:S01]  /*2b80*/  LEA.HI R5, R5, R120, RZ, 0x3 ;  /* 0x0000007805057211 */ /* 0x000fe200078f18ff */
[----:B------:R-:W-:Y:S01]  /*2b90*/  IMAD.SHL.U32 R120, R120, 0x8, RZ ;  /* 0x0000000878787824 */ /* 0x000fe200078e00ff */
[----:B------:R-:W-:Y:S02]  /*2ba0*/  LOP3.LUT R16, R19, 0xfffff000, RZ, 0xc0, !PT ;  /* 0xfffff00013107812 */ /* 0x000fe400078ec0ff */
[----:B------:R-:W-:Y:S01]  /*2bb0*/  LOP3.LUT R119, R26, R13, RZ, 0x3c, !PT ;  /* 0x0000000d1a777212 */ /* 0x000fe200078e3cff */
[----:B------:R-:W-:Y:S01]  /*2bc0*/  IMAD.SHL.U32 R5, R5, 0x200, RZ ;  /* 0x0000020005057824 */ /* 0x000fe200078e00ff */
[----:B------:R-:W-:-:S02]  /*2bd0*/  SHF.R.S32.HI R7, RZ, 0x4, R7 ;  /* 0x00000004ff077819 */ /* 0x000fc40000011407 */
[----:B------:R-:W-:Y:S02]  /*2be0*/  IADD3 R119, R119, R16, R12 ;  /* 0x0000001077777210 */ /* 0x000fe40007ffe00c */
[----:B------:R-:W-:Y:S02]  /*2bf0*/  LOP3.LUT R16, R83, 0x38, R120, 0xf8, !PT ;  /* 0x0000003853107812 */ /* 0x000fe400078ef878 */
[----:B------:R-:W-:Y:S02]  /*2c00*/  LEA.HI.SX32 R118, R2, R7, 0x1d ;  /* 0x0000000702767211 */ /* 0x000fe400078feaff */
[----:B------:R-:W-:Y:S02]  /*2c10*/  LOP3.LUT R111, R16, R13, RZ, 0x3c, !PT ;  /* 0x0000000d106f7212 */ /* 0x000fe400078e3cff */
[----:B------:R-:W-:Y:S02]  /*2c20*/  @P0 LEA R16, P1, R106, R20, 0x1 ;  /* 0x000000146a100211 */ /* 0x000fe400078208ff */
[----:B------:R-:W-:-:S02]  /*2c30*/  SHF.R.S32.HI R9, RZ, 0x1f, R118 ;  /* 0x0000001fff097819 */ /* 0x000fc40000011476 */
[----:B------:R-:W-:Y:S02]  /*2c40*/  LOP3.LUT R18, R83, 0x38, R2, 0xf8, !PT ;  /* 0x0000003853127812 */ /* 0x000fe400078ef802 */
[----:B------:R-:W-:Y:S02]  /*2c50*/  @P0 LEA.HI.X R17, R106, R21, R105, 0x1, P1 ;  /* 0x000000156a110211 */ /* 0x000fe400008f0c69 */
[----:B------:R-:W-:Y:S01]  /*2c60*/  LEA.HI R0, R9, R118, RZ, 0x3 ;  /* 0x0000007609007211 */ /* 0x000fe200078f18ff */
[----:B------:R-:W-:Y:S01]  /*2c70*/  IMAD.SHL.U32 R118, R118, 0x8, RZ ;  /* 0x0000000876767824 */ /* 0x000fe200078e00ff */
[----:B------:R-:W-:Y:S01]  /*2c80*/  LOP3.LUT R8, R8, 0xfffff000, RZ, 0xc0, !PT ;  /* 0xfffff00008087812 */ /* 0x000fe200078ec0ff */
[----:B------:R1:W-:Y:S01]  /*2c90*/  @P0 LDGSTS.E.BYPASS.LTC128B.128 [R138+0x13100], [R16.64], !P5 ;  /* 0x13100000108a0fae */ /* 0x0003e2000e901d48 */
[----:B------:R-:W-:Y:S01]  /*2ca0*/  LOP3.LUT R115, R18, R13, RZ, 0x3c, !PT ;  /* 0x0000000d12737212 */ /* 0x000fe200078e3cff */
[----:B------:R-:W-:Y:S01]  /*2cb0*/  IMAD.SHL.U32 R0, R0, 0x200, RZ ;  /* 0x0000020000007824 */ /* 0x000fe200078e00ff */
[----:B------:R-:W-:Y:S01]  /*2cc0*/  SHF.R.S32.HI R7, RZ, 0x1f, R122 ;  /* 0x0000001fff077819 */ /* 0x000fe2000001147a */
[----:B------:R1:W-:Y:S01]  /*2cd0*/  @P0 LDGSTS.E.BYPASS.LTC128B.128 [R138+0x15100], [R16.64+0x80], !P4 ;  /* 0x15100080108a0fae */ /* 0x0003e2000e101d48 */
[----:B------:R-:W-:-:S02]  /*2ce0*/  IADD3 R115, R115, R8, R12 ;  /* 0x0000000873737210 */ /* 0x000fc40007ffe00c */
[----:B------:R-:W-:Y:S01]  /*2cf0*/  LOP3.LUT R8, R83, 0x38, R118, 0xf8, !PT ;  /* 0x0000003853087812 */ /* 0x000fe200078ef876 */
[----:B------:R1:W-:Y:S01]  /*2d00*/  @P0 LDGSTS.E.BYPASS.LTC128B.128 [R138+0x17100], [R16.64+0x100], !P3 ;  /* 0x17100100108a0fae */ /* 0x0003e2000d901d48 */
[----:B------:R-:W-:Y:S01]  /*2d10*/  LEA.HI R7, R7, R122, RZ, 0x3 ;  /* 0x0000007a07077211 */ /* 0x000fe200078f18ff */
[----:B------:R-:W-:Y:S01]  /*2d20*/  IMAD.SHL.U32 R122, R122, 0x8, RZ ;  /* 0x000000087a7a7824 */ /* 0x000fe200078e00ff */
[----:B------:R-:W-:Y:S01]  /*2d30*/  LOP3.LUT R109, R8, R13, RZ, 0x3c, !PT ;  /* 0x0000000d086d7212 */ /* 0x000fe200078e3cff */
[----:B------:R-:W0:Y:S01]  /*2d40*/  LDGDEPBAR ;  /* 0x00000000000079af */ /* 0x000e220000000000 */
[----:B------:R-:W-:Y:S01]  /*2d50*/  SHF.R.S32.HI R8, RZ, 0x1f, R81 ;  /* 0x0000001fff087819 */ /* 0x000fe20000011451 */
[----:B------:R-:W-:Y:S01]  /*2d60*/  IMAD.SHL.U32 R7, R7, 0x200, RZ ;  /* 0x0000020007077824 */ /* 0x000fe200078e00ff */
[----:B------:R-:W-:Y:S02]  /*2d70*/  LOP3.LUT R0, R0, 0xfffff000, RZ, 0xc0, !PT ;  /* 0xfffff00000007812 */ /* 0x000fe400078ec0ff */
[----:B------:R-:W-:-:S02]  /*2d80*/  IADD3 R94, P1, P0, R154, R160, R142 ;  /* 0x000000a09a5e7210 */ /* 0x000fc4000783e08e */
[----:B------:R-:W-:Y:S02]  /*2d90*/  LOP3.LUT R18, R83, 0x38, R122, 0xf8, !PT ;  /* 0x0000003853127812 */ /* 0x000fe400078ef87a */
[----:B------:R-:W-:Y:S02]  /*2da0*/  IADD3 R109, R109, R0, R12 ;  /* 0x000000006d6d7210 */ /* 0x000fe40007ffe00c */
[----:B------:R-:W-:Y:S02]  /*2db0*/  IADD3.X R93, R97, R103, R143, P1, P0 ;  /* 0x00000067615d7210 */ /* 0x000fe40000fe048f */
[----:B------:R-:W-:Y:S02]  /*2dc0*/  LOP3.LUT R113, R18, R13, RZ, 0x3c, !PT ;  /* 0x0000000d12717212 */ /* 0x000fe400078e3cff */
[----:B------:R-:W-:Y:S02]  /*2dd0*/  LOP3.LUT R7, R7, 0xfffff000, RZ, 0xc0, !PT ;  /* 0xfffff00007077812 */ /* 0x000fe400078ec0ff */
[----:B------:R-:W-:-:S02]  /*2de0*/  LOP3.LUT R5, R5, 0xfffff000, RZ, 0xc0, !PT ;  /* 0xfffff00005057812 */ /* 0x000fc400078ec0ff */
[----:B------:R-:W-:Y:S02]  /*2df0*/  LOP3.LUT R0, R83, 0x18, R142, 0xf8, !PT ;  /* 0x0000001853007812 */ /* 0x000fe400078ef88e */
[----:B------:R-:W-:Y:S01]  /*2e00*/  ISETP.NE.AND P0, PT, RZ, UR4, PT ;  /* 0x00000004ff007c0c */ /* 0x000fe2000bf05270 */
[----:B-1----:R-:W-:Y:S01]  /*2e10*/  IMAD R16, R8, c[0x0][0x290], RZ ;  /* 0x0000a40008107a24 */ /* 0x002fe200078e02ff */
[----:B------:R-:W-:Y:S01]  /*2e20*/  LOP3.LUT R133, R6, 0xfffffff8, RZ, 0xc0, !PT ;  /* 0xfffffff806857812 */ /* 0x000fe200078ec0ff */
[----:B------:R-:W-:Y:S01]  /*2e30*/  IMAD R8, R8, c[0x0][0x280], RZ ;  /* 0x0000a00008087a24 */ /* 0x000fe200078e02ff */
[----:B------:R-:W-:Y:S01]  /*2e40*/  LOP3.LUT R131, R4, 0xfffffff8, RZ, 0xc0, !PT ;  /* 0xfffffff804837812 */ /* 0x000fe200078ec0ff */
[C---:B------:R-:W-:Y:S01]  /*2e50*/  IMAD R123, R81.reuse, c[0x0][0x294], R16 ;  /* 0x0000a500517b7a24 */ /* 0x040fe200078e0210 */
[----:B------:R-:W-:Y:S01]  /*2e60*/  LOP3.LUT R129, R2, 0xfffffff8, RZ, 0xc0, !PT ;  /* 0xfffffff802817812 */ /* 0x000fe200078ec0ff */
[----:B------:R-:W-:Y:S01]  /*2e70*/  IMAD R121, R81, c[0x0][0x284], R8 ;  /* 0x0000a10051797a24 */ /* 0x000fe200078e0208 */
[-C--:B------:R-:W-:Y:S01]  /*2e80*/  SHF.L.U64.HI R110, R112, R3.reuse, c[0x0][0x294] ;  /* 0x0000a500706e7619 */ /* 0x080fe20000010203 */
[----:B------:R-:W-:Y:S01]  /*2e90*/  IMAD.IADD R125, R169, 0x1, R123 ;  /* 0x00000001a97d7824 */ /* 0x000fe200078e027b */
[----:B------:R-:W-:Y:S01]  /*2ea0*/  SHF.L.U64.HI R114, R116, R3, c[0x0][0x284] ;  /* 0x0000a10074727619 */ /* 0x000fe20000010203 */
[----:B------:R-:W-:Y:S01]  /*2eb0*/  IMAD.IADD R124, R167, 0x1, R121 ;  /* 0x00000001a77c7824 */ /* 0x000fe200078e0279 */
[--C-:B------:R-:W-:Y:S01]  /*2ec0*/  IADD3 R113, R113, R7, R12.reuse ;  /* 0x0000000771717210 */ /* 0x100fe20007ffe00c */
[----:B------:R-:W-:Y:S01]  /*2ed0*/  IMAD.SHL.U32 R112, R112, 0x40, RZ ;  /* 0x0000004070707824 */ /* 0x000fe200078e00ff */
[----:B------:R-:W-:Y:S01]  /*2ee0*/  IADD3 R111, R111, R5, R12 ;  /* 0x000000056f6f7210 */ /* 0x000fe20007ffe00c */
[----:B------:R-:W-:Y:S01]  /*2ef0*/  IMAD.SHL.U32 R116, R116, 0x40, RZ ;  /* 0x0000004074747824 */ /* 0x000fe200078e00ff */
[----:B------:R-:W-:Y:S01]  /*2f00*/  LOP3.LUT P6, RZ, R82, 0x4, RZ, 0xc0, !PT ;  /* 0x0000000452ff7812 */ /* 0x000fe200078cc0ff */
[----:B------:R-:W-:Y:S01]  /*2f10*/  IMAD.IADD R123, R123, 0x1, R165 ;  /* 0x000000017b7b7824 */ /* 0x000fe200078e02a5 */
[----:B------:R-:W-:Y:S01]  /*2f20*/  LOP3.LUT R0, R12, R0, R13, 0xf6, !PT ;  /* 0x000000000c007212 */ /* 0x000fe200078ef60d */
[----:B------:R-:W-:Y:S01]  /*2f30*/  IMAD.IADD R121, R121, 0x1, R163 ;  /* 0x0000000179797824 */ /* 0x000fe200078e02a3 */
[----:B------:R-:W-:-:S02]  /*2f40*/  P2R R135, PR, RZ, 0x1 ;  /* 0x00000001ff877803 */ /* 0x000fc40000000000 */
[----:B------:R-:W-:Y:S02]  /*2f50*/  SHF.R.S32.HI R146, RZ, 0x1f, R133 ;  /* 0x0000001fff927819 */ /* 0x000fe40000011485 */
[----:B------:R-:W-:Y:S02]  /*2f60*/  SHF.R.S32.HI R144, RZ, 0x1f, R131 ;  /* 0x0000001fff907819 */ /* 0x000fe40000011483 */
[----:B------:R-:W-:Y:S02]  /*2f70*/  SHF.R.S32.HI R134, RZ, 0x1f, R129 ;  /* 0x0000001fff867819 */ /* 0x000fe40000011481 */
[----:B------:R-:W-:Y:S02]  /*2f80*/  SHF.R.S32.HI R132, RZ, 0x1f, R122 ;  /* 0x0000001fff847819 */ /* 0x000fe4000001147a */
[----:B------:R-:W-:Y:S02]  /*2f90*/  SHF.R.S32.HI R130, RZ, 0x1f, R120 ;  /* 0x0000001fff827819 */ /* 0x000fe40000011478 */
[----:B--2---:R-:W-:-:S02]  /*2fa0*/  SHF.R.S32.HI R128, RZ, 0x1f, R118 ;  /* 0x0000001fff807819 */ /* 0x004fc40000011476 */
.L_x_2283:
        /* <DEDUP_REMOVED lines=72> */
[----:B------:R-:W-:-:S13]  /*3430*/  ISETP.GE.AND P0, PT, R140, c[0x0][0x27c], PT ;  /* 0x00009f008c007a0c */ /* 0x000fda0003f06270 */
[----:B------:R1:W5:Y:S04]  /*3440*/  @!P0 LDG.E.64 R42, [R16.64] ;  /* 0x00000008102a8981 */ /* 0x000368000c1e1b00 */
[----:B------:R1:W5:Y:S01]  /*3450*/  @!P0 LDG.E.64 R74, [R2.64] ;  /* 0x00000008024a8981 */ /* 0x000362000c1e1b00 */
[----:B------:R-:W-:-:S13]  /*3460*/  ISETP.GE.AND P0, PT, R36, c[0x0][0x27c], PT ;  /* 0x00009f0024007a0c */ /* 0x000fda0003f06270 */
[----:B------:R1:W5:Y:S04]  /*3470*/  @!P0 LDG.E.64 R44, [R16.64+0x20] ;  /* 0x00002008102c8981 */ /* 0x000368000c1e1b00 */
[----:B------:R1:W5:Y:S01]  /*3480*/  @!P0 LDG.E.64 R72, [R2.64+0x20] ;  /* 0x0000200802488981 */ /* 0x000362000c1e1b00 */
        /* <DEDUP_REMOVED lines=11> */
[----:B------:R1:W5:Y:S02]  /*3540*/  @!P0 LDG.E.64 R56, [R2.64+0xa0] ;  /* 0x0000a00802388981 */ /* 0x000364000c1e1b00 */
.L_x_2263:
[----:B------:R-:W-:Y:S05]  /*3550*/  BSYNC B0 ;  /* 0x0000000000007941 */ /* 0x000fea0003800000 */
.L_x_2262:
        /* <DEDUP_REMOVED lines=99> */
.L_x_2266:
[----:B------:R-:W-:Y:S05]  /*3b90*/  BSYNC B0 ;  /* 0x0000000000007941 */ /* 0x000fea0003800000 */
.L_x_2265:
[----:B------:R-:W-:Y:S01]  /*3ba0*/  ISETP.GE.AND P0, PT, R137, c[0x0][0x1d4], PT ;  /* 0x0000750089007a0c */ /* 0x000fe20003f06270 */
[----:B------:R-:W-:-:S12]  /*3bb0*/  BSSY B0, `(.L_x_2267) ;  /* 0x0000035000007945 */ /* 0x000fd80003800000 */
[----:B------:R-:W-:-:S05]  /*3bc0*/  @P0 BRA `(.L_x_2268) ;  /* 0x0000033000000947 */ /* 0x000fca0003800000 */
[----:B------:R-:W-:Y:S01]  /*3bd0*/  ISETP.GE.AND P0, PT, R36, c[0x0][0x27c], PT ;  /* 0x00009f0024007a0c */ /* 0x000fe20003f06270 */
[----:B-1----:R-:W1:-:S12]  /*3be0*/  LDS.128 R16, [R145+0xc000] ;  /* 0x00c0000091107984 */ /* 0x002e580000000c00 */
        /* <DEDUP_REMOVED lines=49> */
.L_x_2268:
[----:B------:R-:W-:Y:S05]  /*3f00*/  BSYNC B0 ;  /* 0x0000000000007941 */ /* 0x000fea0003800000 */
.L_x_2267:
        /* <DEDUP_REMOVED lines=54> */
.L_x_2270:
[----:B------:R-:W-:Y:S05]  /*4270*/  BSYNC B0 ;  /* 0x0000000000007941 */ /* 0x000fea0003800000 */
.L_x_2269:
[----:B------:R-:W-:Y:S01]  /*4280*/  IADD3 R2, R142, 0x60, RZ ;  /* 0x000000608e027810 */ /* 0x000fe20007ffe0ff */
[----:B------:R-:W-:Y:S03]  /*4290*/  BSSY B0, `(.L_x_2271) ;  /* 0x0000036000007945 */ /* 0x000fe60003800000 */
[----:B------:R-:W-:-:S13]  /*42a0*/  ISETP.GE.AND P0, PT, R2, c[0x0][0x1d4], PT ;  /* 0x0000750002007a0c */ /* 0x000fda0003f06270 */
        /* <DEDUP_REMOVED lines=52> */
.L_x_2272:
[----:B------:R-:W-:Y:S05]  /*45f0*/  BSYNC B0 ;  /* 0x0000000000007941 */ /* 0x000fea0003800000 */
.L_x_2271:
        /* <DEDUP_REMOVED lines=15> */
[----:B------:R-:W-:Y:S02]  /*46f0*/  @!P0 LOP3.LUT R30, R58, 0xffff0000, RZ, 0xc0, !PT ;  /* 0xffff00003a1e8812 */ /* 0x000fe400078ec0ff */
        /* <DEDUP_REMOVED lines=39> */
.L_x_2274:
[----:B------:R-:W-:Y:S05]  /*4970*/  BSYNC B0 ;  /* 0x0000000000007941 */ /* 0x000fea0003800000 */
.L_x_2273:
[----:B------:R-:W-:Y:S04]  /*4980*/  IADD3 R2, R142, 0xa0, RZ ;  /* 0x000000a08e027810 */ /* 0x000fe80007ffe0ff */
        /* <DEDUP_REMOVED lines=54> */
.L_x_2261:
        /* <DEDUP_REMOVED lines=36> */
[----:B------:R1:W5:Y:S04]  /*4f30*/  @!P0 LDG.E.128 R32, [R2.64] ;  /* 0x0000000802208981 */ /* 0x000368000c1e1d00 */
[----:B------:R1:W5:Y:S01]  /*4f40*/  @!P0 LDG.E.128 R48, [R6.64] ;  /* 0x0000000806308981 */ /* 0x000362000c1e1d00 */
[----:B------:R-:W-:-:S13]  /*4f50*/  ISETP.GE.AND P0, PT, R137, c[0x0][0x27c], PT ;  /* 0x00009f0089007a0c */ /* 0x000fda0003f06270 */
[----:B------:R1:W5:Y:S04]  /*4f60*/  @!P0 LDG.E.128 R24, [R2.64+0x40] ;  /* 0x0000400802188981 */ /* 0x000368000c1e1d00 */
[----:B------:R1:W5:Y:S01]  /*4f70*/  @!P0 LDG.E.128 R68, [R6.64+0x40] ;  /* 0x0000400806448981 */ /* 0x000362000c1e1d00 */
[----:B------:R-:W-:-:S13]  /*4f80*/  ISETP.GE.AND P0, PT, R136, c[0x0][0x27c], PT ;  /* 0x00009f0088007a0c */ /* 0x000fda0003f06270 */
[----:B------:R1:W5:Y:S04]  /*4f90*/  @!P0 LDG.E.128 R16, [R2.64+0x80] ;  /* 0x0000800802108981 */ /* 0x000368000c1e1d00 */
[----:B------:R1:W5:Y:S02]  /*4fa0*/  @!P0 LDG.E.128 R64, [R6.64+0x80] ;  /* 0x0000800806408981 */ /* 0x000364000c1e1d00 */
.L_x_2276:
[----:B------:R-:W-:Y:S05]  /*4fb0*/  BSYNC B0 ;  /* 0x0000000000007941 */ /* 0x000fea0003800000 */
.L_x_2275:
        /* <DEDUP_REMOVED lines=161> */
.L_x_2278:
[----:B------:R-:W-:Y:S05]  /*59d0*/  BSYNC B0 ;  /* 0x0000000000007941 */ /* 0x000fea0003800000 */
.L_x_2277:
[----:B------:R-:W-:Y:S01]  /*59e0*/  ISETP.GE.AND P0, PT, R137, c[0x0][0x1d4], PT ;  /* 0x0000750089007a0c */ /* 0x000fe20003f06270 */
[----:B------:R-:W-:-:S12]  /*59f0*/  BSSY B0, `(.L_x_2279) ;  /* 0x0000074000007945 */ /* 0x000fd80003800000 */
[----:B------:R-:W-:-:S05]  /*5a00*/  @P0 BRA `(.L_x_2280) ;  /* 0x0000072000000947 */ /* 0x000fca0003800000 */
[----:B------:R-:W-:Y:S01]  /*5a10*/  ISETP.GE.AND P2, PT, R120, c[0x0][0x1d4], PT ;  /* 0x0000750078007a0c */ /* 0x000fe20003f46270 */
[----:B------:R-:W-:Y:S01]  /*5a20*/  IMAD.IADD R60, R111, 0x1, R172 ;  /* 0x000000016f3c7824 */ /* 0x000fe200078e02ac */
[-C--:B------:R-:W-:Y:S03]  /*5a30*/  IADD3 R57, P1, P0, R154, R171.reuse, R131 ;  /* 0x000000ab9a397210 */ /* 0x080fe6000783e083 */
[----:B------:R-:W-:Y:S01]  /*5a40*/  IMAD.SHL.U32 R58, R60, 0x2, RZ ;  /* 0x000000023c3a7824 */ /* 0x000fe200078e00ff */
[CC--:B------:R-:W-:Y:S04]  /*5a50*/  IADD3.X R50, R97.reuse, R170.reuse, R144, P1, P0 ;  /* 0x000000aa61327210 */ /* 0x0c0fe80000fe0490 */
[----:B-1----:R-:W1:Y:S03]  /*5a60*/  LDS.128 R20, [R58+0xc100] ;  /* 0x00c100003a147984 */ /* 0x002e660000000c00 */
        /* <DEDUP_REMOVED lines=11> */
[----:B------:R-:W-:Y:S02]  /*5b20*/  @!P0 SHF.R.U32.HI R32, RZ, 0x10, R69 ;  /* 0x00000010ff208819 */ /* 0x000fe40000011645 */
[----:B------:R-:W-:Y:S01]  /*5b30*/  @!P0 PRMT R39, R39, 0x5410, R26 ;  /* 0x0000541027278816 */ /* 0x000fe2000000001a */
[C---:B-1----:R-:W-:Y:S01]  /*5b40*/  @!P0 IMAD.U32 R26, R20.reuse, 0x10000, RZ ;  /* 0x00010000141a8824 */ /* 0x042fe200078e00ff */
[----:B------:R-:W-:Y:S02]  /*5b50*/  @!P0 SHF.R.U32.HI R41, RZ, 0x10, R71 ;  /* 0x00000010ff298819 */ /* 0x000fe40000011647 */
[----:B------:R-:W-:Y:S02]  /*5b60*/  @!P0 SHF.R.U32.HI R33, RZ, 0x10, R27 ;  /* 0x00000010ff218819 */ /* 0x000fe4000001161b */
        /* <DEDUP_REMOVED lines=10> */
[----:B------:R-:W-:Y:S02]  /*5c10*/  @!P0 LOP3.LUT R24, R37, 0xffff0000, RZ, 0xc0, !PT ;  /* 0xffff000025188812 */ /* 0x000fe400078ec0ff */
[----:B------:R-:W-:Y:S02]  /*5c20*/  @!P0 SHF.R.U64 R34, R70, 0x10, R71 ;  /* 0x0000001046228819 */ /* 0x000fe40000001247 */
[----:B------:R-:W-:Y:S01]  /*5c30*/  @!P0 PRMT R80, R80, 0x5410, R35 ;  /* 0x0000541050508816 */ /* 0x000fe20000000023 */
[----:B------:R-:W-:Y:S01]  /*5c40*/  @!P0 FMUL.FTZ R3, R27, R24 ;  /* 0x000000181b038220 */ /* 0x000fe20000410000 */
[C---:B--2---:R-:W-:Y:S01]  /*5c50*/  @!P0 LOP3.LUT R41, R72.reuse, 0xffff0000, RZ, 0xc0, !PT ;  /* 0xffff000048298812 */ /* 0x044fe200078ec0ff */
[----:B------:R-:W-:Y:S01]  /*5c60*/  @!P0 IMAD.U32 R32, R72, 0x10000, RZ ;  /* 0x0001000048208824 */ /* 0x000fe200078e00ff */
[----:B------:R-:W-:Y:S01]  /*5c70*/  @!P0 LOP3.LUT R43, R73, 0xffff0000, RZ, 0xc0, !PT ;  /* 0xffff0000492b8812 */ /* 0x000fe200078ec0ff */
[C---:B------:R-:W-:Y:S01]  /*5c80*/  @!P0 IMAD.U32 R46, R75.reuse, 0x10000, RZ ;  /* 0x000100004b2e8824 */ /* 0x040fe200078e00ff */
[----:B------:R-:W-:Y:S01]  /*5c90*/  @!P0 LOP3.LUT R53, R75, 0xffff0000, RZ, 0xc0, !PT ;  /* 0xffff00004b358812 */ /* 0x000fe200078ec0ff */
[C---:B------:R-:W-:Y:S01]  /*5ca0*/  @!P0 IMAD.U32 R42, R74.reuse, 0x10000, RZ ;  /* 0x000100004a2a8824 */ /* 0x040fe200078e00ff */
[----:B------:R-:W-:Y:S02]  /*5cb0*/  @!P0 LOP3.LUT R49, R74, 0xffff0000, RZ, 0xc0, !PT ;  /* 0xffff00004a318812 */ /* 0x000fe400078ec0ff */
[----:B------:R-:W-:Y:S02]  /*5cc0*/  @!P0 SHF.L.U32 R35, R80, 0x10, RZ ;  /* 0x0000001050238819 */ /* 0x000fe400000006ff */
[----:B------:R-:W-:Y:S01]  /*5cd0*/  @!P0 PRMT R36, R36, 0x5410, R25 ;  /* 0x0000541024248816 */ /* 0x000fe20000000019 */
[----:B------:R-:W-:Y:S01]  /*5ce0*/  @!P0 IMAD.U32 R25, R37, 0x10000, RZ ;  /* 0x0001000025198824 */ /* 0x000fe200078e00ff */
[----:B------:R-:W-:Y:S01]  /*5cf0*/  @!P0 PRMT R77, R77, 0x5410, R34 ;  /* 0x000054104d4d8816 */ /* 0x000fe20000000022 */
[----:B------:R-:W-:Y:S01]  /*5d00*/  @!P0 FMUL.FTZ R50, R26, R35 ;  /* 0x000000231a328220 */ /* 0x000fe20000410000 */
[----:B------:R-:W-:Y:S01]  /*5d10*/  @!P0 LOP3.LUT R34, R80, 0xffff0000, RZ, 0xc0, !PT ;  /* 0xffff000050228812 */ /* 0x000fe200078ec0ff */
[-C--:B------:R-:W-:Y:S01]  /*5d20*/  @!P0 FMUL.FTZ R2, R26, R25.reuse ;  /* 0x000000191a028220 */ /* 0x080fe20000410000 */
[----:B------:R-:W-:Y:S01]  /*5d30*/  @!P0 SHF.L.U32 R26, R21, 0x10, RZ ;  /* 0x00000010151a8819 */ /* 0x000fe200000006ff */
[----:B------:R-:W-:Y:S01]  /*5d40*/  @!P0 FFMA.FTZ R50, R32, R25, -R50 ;  /* 0x0000001920328223 */ /* 0x000fe20000010832 */
[----:B------:R-:W-:Y:S01]  /*5d50*/  @!P0 LOP3.LUT R44, R77, 0xffff0000, RZ, 0xc0, !PT ;  /* 0xffff00004d2c8812 */ /* 0x000fe200078ec0ff */
[----:B------:R-:W-:Y:S01]  /*5d60*/  @!P0 FMUL.FTZ R173, R27, R34 ;  /* 0x000000221bad8220 */ /* 0x000fe20000410000 */
[----:B------:R-:W-:Y:S01]  /*5d70*/  @!P0 LOP3.LUT R27, R21, 0xffff0000, RZ, 0xc0, !PT ;  /* 0xffff0000151b8812 */ /* 0x000fe200078ec0ff */
[----:B------:R-:W-:Y:S01]  /*5d80*/  @!P0 FFMA.FTZ R2, R35, R32, R2 ;  /* 0x0000002023028223 */ /* 0x000fe20000010002 */
[----:B------:R-:W-:Y:S01]  /*5d90*/  @!P0 PRMT R38, R38, 0x5410, R33 ;  /* 0x0000541026268816 */ /* 0x000fe20000000021 */
[----:B------:R-:W-:Y:S02]  /*5da0*/  @!P0 IMAD.U32 R35, R79, 0x10000, RZ ;  /* 0x000100004f238824 */ /* 0x000fe400078e00ff */
[----:B------:R-:W-:Y:S01]  /*5db0*/  @!P0 FFMA.FTZ R173, R41, R24, -R173 ;  /* 0x0000001829ad8223 */ /* 0x000fe200000108ad */
[C---:B------:R-:W-:Y:S01]  /*5dc0*/  @!P0 LOP3.LUT R24, R36.reuse, 0xffff0000, RZ, 0xc0, !PT ;  /* 0xffff000024188812 */ /* 0x040fe200078ec0ff */
[----:B------:R-:W-:Y:S02]  /*5dd0*/  @!P0 IMAD.U32 R25, R36, 0x10000, RZ ;  /* 0x0001000024198824 */ /* 0x000fe400078e00ff */
[----:B------:R-:W-:Y:S01]  /*5de0*/  @!P0 FMUL.FTZ R175, R27, R40 ;  /* 0x000000281baf8220 */ /* 0x000fe20000410000 */
[----:B------:R-:W-:Y:S01]  /*5df0*/  @!P0 F2FP.BF16.PACK_AB R50, R173, R50 ;  /* 0x00000032ad32823e */ /* 0x000fe200000010ff */
[----:B------:R-:W-:Y:S02]  /*5e00*/  @!P0 IMAD.U32 R32, R73, 0x10000, RZ ;  /* 0x0001000049208824 */ /* 0x000fe400078e00ff */
[C---:B------:R-:W-:Y:S02]  /*5e10*/  @!P0 FMUL.FTZ R52, R26.reuse, R35 ;  /* 0x000000231a348220 */ /* 0x040fe40000410000 */
[-C--:B------:R-:W-:Y:S01]  /*5e20*/  @!P0 FMUL.FTZ R4, R26, R25.reuse ;  /* 0x000000191a048220 */ /* 0x080fe20000410000 */
[----:B------:R-:W-:Y:S01]  /*5e30*/  @!P0 SHF.L.U32 R26, R23, 0x10, RZ ;  /* 0x00000010171a8819 */ /* 0x000fe200000006ff */
[-C--:B------:R-:W-:Y:S01]  /*5e40*/  @!P0 FMUL.FTZ R5, R27, R24.reuse ;  /* 0x000000181b058220 */ /* 0x080fe20000410000 */
[----:B------:R-:W-:Y:S01]  /*5e50*/  @!P0 LOP3.LUT R27, R23, 0xffff0000, RZ, 0xc0, !PT ;  /* 0xffff0000171b8812 */ /* 0x000fe200078ec0ff */
[----:B------:R-:W-:Y:S01]  /*5e60*/  @!P0 FFMA.FTZ R175, R43, R24, -R175 ;  /* 0x000000182baf8223 */ /* 0x000fe200000108af */
[----:B------:R-:W-:Y:S01]  /*5e70*/  @!P0 LOP3.LUT R24, R38, 0xffff0000, RZ, 0xc0, !PT ;  /* 0xffff000026188812 */ /* 0x000fe200078ec0ff */
        /* <DEDUP_REMOVED lines=8> */
[C---:B------:R-:W-:Y:S01]  /*5f00*/  @!P0 SHF.L.U32 R26, R22.reuse, 0x10, RZ ;  /* 0x00000010161a8819 */ /* 0x040fe200000006ff */
[----:B------:R-:W-:Y:S01]  /*5f10*/  @!P0 IMAD.U32 R45, R77, 0x10000, RZ ;  /* 0x000100004d2d8824 */ /* 0x000fe200078e00ff */
[----:B------:R-:W-:Y:S01]  /*5f20*/  @!P0 LOP3.LUT R27, R22, 0xffff0000, RZ, 0xc0, !PT ;  /* 0xffff0000161b8812 */ /* 0x000fe200078ec0ff */
[----:B------:R-:W-:Y:S02]  /*5f30*/  @!P0 FFMA.FTZ R58, R46, R25, -R58 ;  /* 0x000000192e3a8223 */ /* 0x000fe4000001083a */
[----:B------:R-:W-:Y:S02]  /*5f40*/  @!P0 IMAD.U32 R25, R39, 0x10000, RZ ;  /* 0x0001000027198824 */ /* 0x000fe400078e00ff */
[----:B------:R-:W-:Y:S01]  /*5f50*/  @!P0 FFMA.FTZ R177, R53, R24, -R177 ;  /* 0x0000001835b18223 */ /* 0x000fe200000108b1 */
[----:B------:R-:W-:Y:S01]  /*5f60*/  @!P0 LOP3.LUT R24, R39, 0xffff0000, RZ, 0xc0, !PT ;  /* 0xffff000027188812 */ /* 0x000fe200078ec0ff */
[----:B------:R-:W-:Y:S02]  /*5f70*/  @!P0 FMUL.FTZ R60, R26, R45 ;  /* 0x0000002d1a3c8220 */ /* 0x000fe40000410000 */
[----:B------:R-:W-:Y:S01]  /*5f80*/  @!P0 FMUL.FTZ R179, R27, R44 ;  /* 0x0000002c1bb38220 */ /* 0x000fe20000410000 */
[----:B------:R-:W-:Y:S01]  /*5f90*/  @!P0 F2FP.BF16.PACK_AB R58, R177, R58 ;  /* 0x0000003ab13a823e */ /* 0x000fe200000010ff */
        /* <DEDUP_REMOVED lines=25> */
.L_x_2280:
[----:B------:R-:W-:Y:S05]  /*6130*/  BSYNC B0 ;  /* 0x0000000000007941 */ /* 0x000fea0003800000 */
.L_x_2279:
[----:B------:R-:W-:-:S13]  /*6140*/  ISETP.GE.AND P0, PT, R136, c[0x0][0x1d4], PT ;  /* 0x0000750088007a0c */ /* 0x000fda0003f06270 */
        /* <DEDUP_REMOVED lines=12> */
[--C-:B------:R-:W-:Y:S02]  /*6210*/  @!P0 SHF.R.U32.HI R26, RZ, 0x10, R65.reuse ;  /* 0x00000010ff1a8819 */ /* 0x100fe40000011641 */
[----:B------:R-:W-:Y:S02]  /*6220*/  @!P0 SHF.R.U64 R27, R64, 0x10, R65 ;  /* 0x00000010401b8819 */ /* 0x000fe40000001241 */
[----:B------:R-:W-:Y:S02]  /*6230*/  @!P0 PRMT R63, R63, 0x5410, R26 ;  /* 0x000054103f3f8816 */ /* 0x000fe4000000001a */
[--C-:B------:R-:W-:Y:S02]  /*6240*/  @!P0 SHF.R.U64 R16, R16, 0x10, R17.reuse ;  /* 0x0000001010108819 */ /* 0x100fe40000001211 */
[----:B------:R-:W-:Y:S02]  /*6250*/  @!P0 SHF.R.U32.HI R17, RZ, 0x10, R17 ;  /* 0x00000010ff118819 */ /* 0x000fe40000011611 */
[----:B------:R-:W-:Y:S02]  /*6260*/  @!P0 PRMT R29, R29, 0x5410, R16 ;  /* 0x000054101d1d8816 */ /* 0x000fe40000000010 */
[----:B------:R-:W-:Y:S02]  /*6270*/  @!P0 PRMT R28, R28, 0x5410, R17 ;  /* 0x000054101c1c8816 */ /* 0x000fe40000000011 */
[----:B------:R-:W-:Y:S01]  /*6280*/  @!P0 LOP3.LUT R36, R63, 0xffff0000, RZ, 0xc0, !PT ;  /* 0xffff00003f248812 */ /* 0x000fe200078ec0ff */
[----:B------:R-:W-:Y:S01]  /*6290*/  @!P0 IMAD.U32 R17, R29, 0x10000, RZ ;  /* 0x000100001d118824 */ /* 0x000fe200078e00ff */
[----:B------:R-:W-:Y:S02]  /*62a0*/  @!P0 PRMT R76, R76, 0x5410, R27 ;  /* 0x000054104c4c8816 */ /* 0x000fe4000000001b */
[----:B------:R-:W-:Y:S02]  /*62b0*/  @!P0 SHF.R.U64 R33, R66, 0x10, R67 ;  /* 0x0000001042218819 */ /* 0x000fe40000001243 */
[--C-:B------:R-:W-:Y:S01]  /*62c0*/  @!P0 SHF.R.U64 R18, R18, 0x10, R19.reuse ;  /* 0x0000001012128819 */ /* 0x100fe20000001213 */
[----:B------:R-:W-:Y:S01]  /*62d0*/  @!P0 IMAD.U32 R27, R76, 0x10000, RZ ;  /* 0x000100004c1b8824 */ /* 0x000fe200078e00ff */
[----:B------:R-:W-:Y:S02]  /*62e0*/  @!P0 SHF.R.U32.HI R19, RZ, 0x10, R19 ;  /* 0x00000010ff138819 */ /* 0x000fe40000011613 */
[----:B------:R-:W-:Y:S01]  /*62f0*/  @!P0 PRMT R31, R31, 0x5410, R18 ;  /* 0x000054101f1f8816 */ /* 0x000fe20000000012 */
[----:B-1----:R-:W-:Y:S01]  /*6300*/  @!P0 IMAD.U32 R16, R20, 0x10000, RZ ;  /* 0x0001000014108824 */ /* 0x002fe200078e00ff */
[----:B------:R-:W-:Y:S01]  /*6310*/  @!P0 PRMT R30, R30, 0x5410, R19 ;  /* 0x000054101e1e8816 */ /* 0x000fe20000000013 */
[----:B------:R-:W-:Y:S01]  /*6320*/  @!P0 IMAD.U32 R19, R21, 0x10000, RZ ;  /* 0x0001000015138824 */ /* 0x000fe200078e00ff */
[----:B------:R-:W-:Y:S01]  /*6330*/  @!P0 LOP3.LUT R18, R20, 0xffff0000, RZ, 0xc0, !PT ;  /* 0xffff000014128812 */ /* 0x000fe200078ec0ff */
[----:B------:R-:W-:Y:S01]  /*6340*/  @!P0 FMUL.FTZ R46, R16, R27 ;  /* 0x0000001b102e8220 */ /* 0x000fe20000410000 */
[----:B------:R-:W-:Y:S01]  /*6350*/  @!P0 LOP3.LUT R25, R22, 0xffff0000, RZ, 0xc0, !PT ;  /* 0xffff000016198812 */ /* 0x000fe200078ec0ff */
        /* <DEDUP_REMOVED lines=10> */
[----:B------:R-:W-:Y:S01]  /*6400*/  @!P0 IMAD.U32 R24, R23, 0x10000, RZ ;  /* 0x0001000017188824 */ /* 0x000fe200078e00ff */
[----:B------:R-:W-:Y:S01]  /*6410*/  @!P0 LOP3.LUT R41, R50, 0xffff0000, RZ, 0xc0, !PT ;  /* 0xffff000032298812 */ /* 0x000fe200078ec0ff */
[----:B------:R-:W-:Y:S01]  /*6420*/  @!P0 FFMA.FTZ R2, R27, R26, R2 ;  /* 0x0000001a1b028223 */ /* 0x000fe20000010002 */
[C---:B------:R-:W-:Y:S01]  /*6430*/  @!P0 LOP3.LUT R45, R51.reuse, 0xffff0000, RZ, 0xc0, !PT ;  /* 0xffff0000332d8812 */ /* 0x040fe200078ec0ff */
[----:B------:R-:W-:Y:S01]  /*6440*/  @!P0 IMAD.U32 R42, R51, 0x10000, RZ ;  /* 0x00010000332a8824 */ /* 0x000fe200078e00ff */
[----:B------:R-:W-:Y:S02]  /*6450*/  @!P0 LOP3.LUT R17, R29, 0xffff0000, RZ, 0xc0, !PT ;  /* 0xffff00001d118812 */ /* 0x000fe400078ec0ff */
[----:B------:R-:W-:Y:S01]  /*6460*/  @!P0 PRMT R62, R62, 0x5410, R33 ;  /* 0x000054103e3e8816 */ /* 0x000fe20000000021 */
[----:B------:R-:W-:Y:S01]  /*6470*/  @!P0 IMAD.U32 R33, R63, 0x10000, RZ ;  /* 0x000100003f218824 */ /* 0x000fe200078e00ff */
[----:B------:R-:W-:Y:S01]  /*6480*/  @!P0 PRMT R61, R61, 0x5410, R32 ;  /* 0x000054103d3d8816 */ /* 0x000fe20000000020 */
[----:B------:R-:W-:Y:S01]  /*6490*/  @!P0 FMUL.FTZ R3, R18, R17 ;  /* 0x0000001112038220 */ /* 0x000fe20000410000 */
[----:B------:R-:W-:Y:S01]  /*64a0*/  @!P0 LOP3.LUT R32, R76, 0xffff0000, RZ, 0xc0, !PT ;  /* 0xffff00004c208812 */ /* 0x000fe200078ec0ff */
[----:B------:R-:W-:Y:S01]  /*64b0*/  @!P0 FMUL.FTZ R54, R19, R33 ;  /* 0x0000002113368220 */ /* 0x000fe20000410000 */
[C---:B------:R-:W-:Y:S01]  /*64c0*/  @!P0 LOP3.LUT R40, R62.reuse, 0xffff0000, RZ, 0xc0, !PT ;  /* 0xffff00003e288812 */ /* 0x040fe200078ec0ff */
[----:B------:R-:W-:Y:S01]  /*64d0*/  @!P0 IMAD.U32 R37, R62, 0x10000, RZ ;  /* 0x000100003e258824 */ /* 0x000fe200078e00ff */
[----:B------:R-:W-:Y:S01]  /*64e0*/  @!P0 LOP3.LUT R44, R61, 0xffff0000, RZ, 0xc0, !PT ;  /* 0xffff00003d2c8812 */ /* 0x000fe200078ec0ff */
[----:B------:R-:W-:Y:S01]  /*64f0*/  @!P0 FMUL.FTZ R55, R18, R32 ;  /* 0x0000002012378220 */ /* 0x000fe20000410000 */
[----:B------:R-:W-:Y:S01]  /*6500*/  @!P0 LOP3.LUT R18, R21, 0xffff0000, RZ, 0xc0, !PT ;  /* 0xffff000015128812 */ /* 0x000fe200078ec0ff */
[----:B------:R-:W-:Y:S01]  /*6510*/  @!P0 FFMA.FTZ R54, R35, R16, -R54 ;  /* 0x0000001023368223 */ /* 0x000fe20000010836 */
[----:B------:R-:W-:Y:S01]  /*6520*/  @!P0 SHF.L.U32 R16, R31, 0x10, RZ ;  /* 0x000000101f108819 */ /* 0x000fe200000006ff */
[----:B------:R-:W-:Y:S02]  /*6530*/  @!P0 IMAD.U32 R19, R22, 0x10000, RZ ;  /* 0x0001000016138824 */ /* 0x000fe400078e00ff */
[----:B------:R-:W-:Y:S01]  /*6540*/  @!P0 FFMA.FTZ R55, R34, R17, -R55 ;  /* 0x0000001122378223 */ /* 0x000fe20000010837 */
[----:B------:R-:W-:Y:S01]  /*6550*/  @!P0 LOP3.LUT R17, R28, 0xffff0000, RZ, 0xc0, !PT ;  /* 0xffff00001c118812 */ /* 0x000fe200078ec0ff */
[C---:B------:R-:W-:Y:S02]  /*6560*/  @!P0 FMUL.FTZ R57, R18.reuse, R36 ;  /* 0x0000002412398220 */ /* 0x040fe40000410000 */
        /* <DEDUP_REMOVED lines=43> */
[----:B------:R-:W-:-:S13]  /*6820*/  ISETP.GE.AND P0, PT, R118, c[0x0][0x1d4], PT ;  /* 0x0000750076007a0c */ /* 0x000fda0003f06270 */
[----:B------:R-:W-:-:S05]  /*6830*/  @P0 BRA `(.L_x_2264) ;  /* 0x000001f000000947 */ /* 0x000fca0003800000 */
[----:B------:R-:W-:Y:S04]  /*6840*/  IADD3 R171, P1, P0, R154, R171, R118 ;  /* 0x000000ab9aab7210 */ /* 0x000fe8000783e076 */
[----:B------:R-:W-:Y:S02]  /*6850*/  IADD3.X R170, R97, R170, R128, P1, P0 ;  /* 0x000000aa61aa7210 */ /* 0x000fe40000fe0480 */
[C---:B------:R-:W-:Y:S04]  /*6860*/  LEA R2, P0, R171.reuse, c[0x0][0x1c8], 0x1 ;  /* 0x00007200ab027a11 */ /* 0x040fe800078008ff */
[----:B------:R-:W-:Y:S05]  /*6870*/  LEA.HI.X R3, R171, c[0x0][0x1cc], R170, 0x1, P0 ;  /* 0x00007300ab037a11 */ /* 0x000fea00000f0caa */
[----:B------:R2:W-:Y:S01]  /*6880*/  STG.E.128 [R2.64], R20 ;  /* 0x0000001402007986 */ /* 0x0005e2000c101d08 */
[----:B------:R-:W-:-:S05]  /*6890*/  BRA `(.L_x_2264) ;  /* 0x0000019000007947 */ /* 0x000fca0003800000 */
.L_x_2260:
[----:B------:R-:W-:Y:S05]  /*68a0*/  IMAD R126, R15, -0x40, R90 ;  /* 0xffffffc00f7e7824 */ /* 0x000fea00078e025a */
[----:B------:R-:W-:Y:S04]  /*68b0*/  IMNMX R126, R126, 0x40, PT ;  /* 0x000000407e7e7817 */ /* 0x000fe80003800200 */
[----:B------:R-:W-:-:S13]  /*68c0*/  ISETP.GE.AND P0, PT, R211, R126, PT ;  /* 0x0000007ed300720c */ /* 0x000fda0003f06270 */
[----:B------:R-:W-:-:S05]  /*68d0*/  @P0 BRA `(.L_x_2264) ;  /* 0x0000015000000947 */ /* 0x000fca0003800000 */
[C---:B------:R-:W-:Y:S02]  /*68e0*/  ISETP.GE.AND P0, PT, R142.reuse, c[0x0][0x1d4], PT ;  /* 0x000075008e007a0c */ /* 0x040fe40003f06270 */
[----:B------:R-:W-:Y:S11]  /*68f0*/  IADD3 R2, R142, 0x60, RZ ;  /* 0x000000608e027810 */ /* 0x000ff60007ffe0ff */
[----:B------:R-:W1:Y:S04]  /*6900*/  @!P0 LDS.128 R16, [R147+0xc000] ;  /* 0x00c0000093108984 */ /* 0x000e680000000c00 */
[----:B-1----:R-:W-:Y:S01]  /*6910*/  @!P0 STG.E.128 [R76.64], R16 ;  /* 0x000000104c008986 */ /* 0x002fe2000c101d08 */
[----:B------:R-:W-:-:S13]  /*6920*/  ISETP.GE.AND P0, PT, R137, c[0x0][0x1d4], PT ;  /* 0x0000750089007a0c */ /* 0x000fda0003f06270 */
[----:B------:R-:W1:Y:S04]  /*6930*/  @!P0 LDS.128 R4, [R145+0xc000] ;  /* 0x00c0000091048984 */ /* 0x000e680000000c00 */
[----:B-1----:R-:W-:Y:S01]  /*6940*/  @!P0 STG.E.128 [R76.64+0x40], R4 ;  /* 0x000040044c008986 */ /* 0x002fe2000c101d08 */
[----:B------:R-:W-:-:S13]  /*6950*/  ISETP.GE.AND P0, PT, R136, c[0x0][0x1d4], PT ;  /* 0x0000750088007a0c */ /* 0x000fda0003f06270 */
        /* <DEDUP_REMOVED lines=10> */
[----:B------:R-:W-:-:S13]  /*6a00*/  ISETP.GE.AND P0, PT, R2, c[0x0][0x1d4], PT ;  /* 0x0000750002007a0c */ /* 0x000fda0003f06270 */
[----:B------:R-:W1:Y:S04]  /*6a10*/  @!P0 LDS.128 R4, [R145+0x10000] ;  /* 0x0100000091048984 */ /* 0x000e680000000c00 */
[----:B-1----:R1:W-:Y:S02]  /*6a20*/  @!P0 STG.E.128 [R76.64+0x140], R4 ;  /* 0x000140044c008986 */ /* 0x0023e4000c101d08 */
.L_x_2264:
[----:B------:R-:W-:Y:S05]  /*6a30*/  BSYNC B1 ;  /* 0x0000000000017941 */ /* 0x000fea0003800000 */
.L_x_2259:
[----:B------:R-:W-:Y:S01]  /*6a40*/  ISETP.GT.AND P0, PT, R15, R14, PT ;  /* 0x0000000e0f00720c */ /* 0x000fe20003f04270 */
[----:B------:R-:W-:-:S12]  /*6a50*/  BSSY B0, `(.L_x_2281) ;  /* 0x000003d000007945 */ /* 0x000fd80003800000 */
        /* <DEDUP_REMOVED lines=43> */
[----:B------:R-:W-:-:S13]  /*6d10*/  ISETP.GE.AND P0, PT, R136, c[0x0][0x1d4], PT ;  /* 0x0000750088007a0c */ /* 0x000fda0003f06270 */
[----:B------:R-:W1:Y:S04]  /*6d20*/  @!P0 LDS.128 R4, [R147+0x2000] ;  /* 0x0020000093048984 */ /* 0x000e680000000c00 */
[----:B-1----:R-:W-:Y:S01]  /*6d30*/  @!P0 STG.E.128 [R8.64+0x80], R4 ;  /* 0x0000800408008986 */ /* 0x002fe2000c101d08 */
[----:B------:R-:W-:Y:S02]  /*6d40*/  ISETP.GE.AND P0, PT, R2, c[0x0][0x1d4], PT ;  /* 0x0000750002007a0c */ /* 0x000fe40003f06270 */
[----:B------:R-:W-:Y:S11]  /*6d50*/  IADD3 R2, R142, 0x60, RZ ;  /* 0x000000608e027810 */ /* 0x000ff60007ffe0ff */
[----:B------:R-:W1:Y:S04]  /*6d60*/  @!P0 LDS.128 R20, [R147+0x4000] ;  /* 0x0040000093148984 */ /* 0x000e680000000c00 */
[----:B-1----:R-:W-:Y:S01]  /*6d70*/  @!P0 STG.E.128 [R8.64+0x100], R20 ;  /* 0x0001001408008986 */ /* 0x002fe2000c101d08 */
[----:B------:R-:W-:-:S13]  /*6d80*/  ISETP.GE.AND P0, PT, R137, c[0x0][0x1d4], PT ;  /* 0x0000750089007a0c */ /* 0x000fda0003f06270 */
[----:B------:R-:W1:Y:S04]  /*6d90*/  @!P0 LDS.128 R24, [R145] ;  /* 0x0000000091188984 */ /* 0x000e680000000c00 */
        /* <DEDUP_REMOVED lines=8> */
.L_x_2282:
[----:B-1----:R-:W-:Y:S05]  /*6e20*/  BSYNC B0 ;  /* 0x0000000000007941 */ /* 0x002fea0003800000 */
.L_x_2281:
[----:B------:R-:W-:Y:S04]  /*6e30*/  IADD3 R3, R15, -0x2, RZ ;  /* 0xfffffffe0f037810 */ /* 0x000fe80007ffe0ff */
[----:B------:R-:W-:-:S13]  /*6e40*/  ISETP.GE.AND P0, PT, R3, R14, PT ;  /* 0x0000000e0300720c */ /* 0x000fda0003f06270 */
        /* <DEDUP_REMOVED lines=30> */
.L_x_2258:
[----:B------:R-:W-:Y:S01]  /*7030*/  ISETP.NE.AND P3, PT, R231, 0x1, PT ;  /* 0x00000001e700780c */ /* 0x000fe20003f65270 */
[----:B------:R-:W-:Y:S01]  /*7040*/  BSSY B0, `(.L_x_2284) ;  /* 0x0000028000007945 */ /* 0x000fe20003800000 */
[----:B-1----:R-:W-:-:S02]  /*7050*/  IADD3 R2, R201, 0x7f, RZ ;  /* 0x0000007fc9027810 */ /* 0x002fc40007ffe0ff */
[----:B------:R-:W-:-:S09]  /*7060*/  P2R R0, PR, RZ, 0x8 ;  /* 0x00000008ff007803 */ /* 0x000fd20000000000 */
[----:B------:R-:W-:-:S05]  /*7070*/  @P3 IMAD.HI.U32 R0, R2, c[0x0][0x2c8], RZ ;  /* 0x0000b20002003a27 */ /* 0x000fca00078e00ff */
[----:B------:R-:W-:-:S05]  /*7080*/  @P3 SHF.R.U32.HI R2, RZ, c[0x0][0x2cc], R0 ;  /* 0x0000b300ff023a19 */ /* 0x000fca0000011600 */
[----:B------:R-:W-:-:S05]  /*7090*/  IMAD.IADD R89, R89, 0x1, R2 ;  /* 0x0000000159597824 */ /* 0x000fca00078e0202 */
[----:B------:R-:W-:-:S04]  /*70a0*/  SHF.R.S32.HI R0, RZ, 0x1f, R89 ;  /* 0x0000001fff007819 */ /* 0x000fc80000011459 */
[----:B------:R-:W-:-:S04]  /*70b0*/  LEA.HI R0, R0, R89, RZ, 0x6 ;  /* 0x0000005900007211 */ /* 0x000fc800078f30ff */
[----:B------:R-:W-:Y:S01]  /*70c0*/  SHF.R.S32.HI R3, RZ, 0x6, R0 ;  /* 0x00000006ff037819 */ /* 0x000fe20000011400 */
[----:B------:R-:W-:-:S03]  /*70d0*/  IMAD.IADD R0, R86, 0x1, R87 ;  /* 0x0000000156007824 */ /* 0x000fc600078e0257 */
[----:B------:R-:W-:Y:S01]  /*70e0*/  IMNMX R8, R92, R3, PT ;  /* 0x000000035c087217 */ /* 0x000fe20003800200 */
[----:B------:R-:W-:-:S03]  /*70f0*/  IMAD.MOV.U32 R3, RZ, RZ, RZ ;  /* 0x000000ffff037224 */ /* 0x000fc600078e00ff */
[----:B------:R-:W-:-:S13]  /*7100*/  ISETP.GE.AND P0, PT, R8, 0x1, PT ;  /* 0x000000010800780c */ /* 0x000fda0003f06270 */
        /* <DEDUP_REMOVED lines=27> */
.L_x_2285:
[----:B------:R-:W-:Y:S05]  /*72c0*/  BSYNC B0 ;  /* 0x0000000000007941 */ /* 0x000fea0003800000 */
.L_x_2284:
        /* <DEDUP_REMOVED lines=59> */
[----:B------:R-:W-:-:S06]  /*7680*/  @P1 IMAD.WIDE R224, R216, R3, c[0x0][0x340] ;  /* 0x0000d000d8e01625 */ /* 0x000fcc00078e0203 */
[----:B------:R-:W2:Y:S01]  /*7690*/  @P1 LDG.E R224, [R224.64] ;  /* 0x00000008e0e01981 */ /* 0x000ea2000c1e1900 */
[----:B------:R-:W-:Y:S01]  /*76a0*/  SHF.R.S32.HI R3, RZ, 0x1f, R84 ;  /* 0x0000001fff037819 */ /* 0x000fe20000011454 */
[----:B------:R-:W-:Y:S01]  /*76b0*/  IMAD.WIDE.U32 R14, R84, c[0x0][0x178], RZ ;  /* 0x00005e00540e7a25 */ /* 0x000fe200078e00ff */
[----:B------:R-:W-:Y:S02]  /*76c0*/  LEA.HI R4, R88, R205, RZ, 0x3 ;  /* 0x000000cd58047211 */ /* 0x000fe400078f18ff */
[----:B------:R-:W-:Y:S01]  /*76d0*/  SHF.R.S32.HI R5, RZ, 0x1f, R0 ;  /* 0x0000001fff057819 */ /* 0x000fe20000011400 */
[----:B------:R-:W-:Y:S01]  /*76e0*/  IMAD R3, R3, c[0x0][0x178], RZ ;  /* 0x00005e0003037a24 */ /* 0x000fe200078e02ff */
[----:B------:R-:W-:Y:S02]  /*76f0*/  SHF.R.S32.HI R2, RZ, 0x3, R4 ;  /* 0x00000003ff027819 */ /* 0x000fe40000011404 */
[----:B------:R-:W-:Y:S01]  /*7700*/  LOP3.LUT R4, R4, 0xfffffff8, RZ, 0xc0, !PT ;  /* 0xfffffff804047812 */ /* 0x000fe200078ec0ff */
[----:B------:R-:W-:Y:S01]  /*7710*/  IMAD R6, R84, c[0x0][0x17c], R3 ;  /* 0x00005f0054067a24 */ /* 0x000fe200078e0203 */
[----:B------:R-:W-:-:S02]  /*7720*/  IADD3 R3, P0, R2, R0, RZ ;  /* 0x0000000002037210 */ /* 0x000fc40007f1e0ff */
[----:B------:R-:W-:Y:S01]  /*7730*/  ISETP.NE.U32.AND P2, PT, RZ, c[0x0][0x348], PT ;  /* 0x0000d200ff007a0c */ /* 0x000fe20003f45070 */
[----:B------:R-:W-:Y:S01]  /*7740*/  IMAD.IADD R9, R205, 0x1, -R4 ;  /* 0x00000001cd097824 */ /* 0x000fe200078e0a04 */
[----:B------:R-:W-:Y:S01]  /*7750*/  LEA.HI.X.SX32 R5, R2, R5, 0x1, P0 ;  /* 0x0000000502057211 */ /* 0x000fe200000f0eff */
[----:B------:R-:W-:Y:S01]  /*7760*/  IMAD.IADD R7, R15, 0x1, R6 ;  /* 0x000000010f077824 */ /* 0x000fe200078e0206 */
[----:B------:R-:W-:Y:S01]  /*7770*/  SHF.R.S32.HI R23, RZ, 0x1f, R220 ;  /* 0x0000001fff177819 */ /* 0x000fe200000114dc */
[----:B------:R-:W-:Y:S01]  /*7780*/  IMAD R4, R9, 0x20, R2 ;  /* 0x0000002009047824 */ /* 0x000fe200078e0202 */
[----:B------:R-:W-:Y:S01]  /*7790*/  MOV R22, R220 ;  /* 0x000000dc00167202 */ /* 0x000fe20000000f00 */
[C---:B------:R-:W-:Y:S01]  /*77a0*/  IMAD R0, R5.reuse, c[0x0][0x1e0], RZ ;  /* 0x0000780005007a24 */ /* 0x040fe200078e02ff */
[----:B------:R-:W-:Y:S01]  /*77b0*/  MOV R6, R14 ;  /* 0x0000000e00067202 */ /* 0x000fe20000000f00 */
[----:B------:R-:W-:Y:S01]  /*77c0*/  IMAD R5, R5, c[0x0][0x208], RZ ;  /* 0x0000820005057a24 */ /* 0x000fe200078e02ff */
[----:B------:R-:W-:Y:S01]  /*77d0*/  ISETP.NE.AND.EX P0, PT, RZ, c[0x0][0x34c], PT, P2 ;  /* 0x0000d300ff007a0c */ /* 0x000fe20003f05320 */
[----:B------:R-:W-:Y:S01]  /*77e0*/  IMAD.WIDE.U32 R20, R3, c[0x0][0x1e0], R22 ;  /* 0x0000780003147a25 */ /* 0x000fe200078e0016 */
[----:B------:R-:W-:-:S02]  /*77f0*/  IADD3 R4, R201, R4, RZ ;  /* 0x00000004c9047210 */ /* 0x000fc40007ffe0ff */
[----:B------:R-:W-:Y:S01]  /*7800*/  ISETP.GE.AND P5, PT, R220, c[0x0][0x198], PT ;  /* 0x00006600dc007a0c */ /* 0x000fe20003fa6270 */
[----:B------:R-:W-:Y:S01]  /*7810*/  IMAD R0, R3, c[0x0][0x1e4], R0 ;  /* 0x0000790003007a24 */ /* 0x000fe200078e0200 */
[----:B------:R-:W-:Y:S01]  /*7820*/  ISETP.GE.AND P4, PT, R207, c[0x0][0x198], PT ;  /* 0x00006600cf007a0c */ /* 0x000fe20003f86270 */
[----:B------:R-:W-:Y:S01]  /*7830*/  IMAD.WIDE.U32 R18, R217, c[0x0][0x1b8], R6 ;  /* 0x00006e00d9127a25 */ /* 0x000fe200078e0006 */
[----:B------:R-:W-:Y:S02]  /*7840*/  SEL R6, R85, RZ, !P0 ;  /* 0x000000ff55067207 */ /* 0x000fe40004000000 */
[----:B------:R-:W-:Y:S01]  /*7850*/  IADD3 R21, R21, R0, RZ ;  /* 0x0000000015157210 */ /* 0x000fe20007ffe0ff */
[----:B------:R-:W-:Y:S01]  /*7860*/  @P3 IMAD.HI.U32 R7, R4, c[0x0][0x2c8], RZ ;  /* 0x0000b20004073a27 */ /* 0x000fe200078e00ff */
[----:B------:R-:W-:Y:S02]  /*7870*/  SEL R0, R216, RZ, !P0 ;  /* 0x000000ffd8007207 */ /* 0x000fe40004000000 */
[----:B------:R-:W-:Y:S01]  /*7880*/  ISETP.NE.U32.AND P0, PT, RZ, c[0x0][0x350], PT ;  /* 0x0000d400ff007a0c */ /* 0x000fe20003f05070 */
[----:B------:R-:W-:Y:S01]  /*7890*/  IMAD.WIDE.U32 R16, R3, c[0x0][0x208], R22 ;  /* 0x0000820003107a25 */ /* 0x000fe200078e0016 */
[----:B------:R-:W-:-:S02]  /*78a0*/  IADD3 R88, R8, -0x1, RZ ;  /* 0xffffffff08587810 */ /* 0x000fc40007ffe0ff */
[----:B------:R-:W-:Y:S01]  /*78b0*/  ISETP.NE.AND.EX P0, PT, RZ, c[0x0][0x354], PT, P0 ;  /* 0x0000d500ff007a0c */ /* 0x000fe20003f05300 */
[----:B------:R-:W-:Y:S02]  /*78c0*/  IMAD R5, R3, c[0x0][0x20c], R5 ;  /* 0x0000830003057a24 */ /* 0x000fe400078e0205 */
[----:B------:R-:W-:Y:S01]  /*78d0*/  IMAD.MOV.U32 R3, RZ, RZ, R4 ;  /* 0x000000ffff037224 */ /* 0x000fe200078e0004 */
[----:B------:R-:W-:Y:S01]  /*78e0*/  @P3 SHF.R.U32.HI R3, RZ, c[0x0][0x2cc], R7 ;  /* 0x0000b300ff033a19 */ /* 0x000fe20000011607 */
[----:B------:R-:W-:Y:S01]  /*78f0*/  IMAD R19, R217, c[0x0][0x1bc], R19 ;  /* 0x00006f00d9137a24 */ /* 0x000fe200078e0213 */
[----:B------:R-:W-:Y:S01]  /*7900*/  IADD3 R17, R17, R5, RZ ;  /* 0x0000000511117210 */ /* 0x000fe20007ffe0ff */
[----:B------:R-:W-:Y:S01]  /*7910*/  IMAD R15, R6, c[0x0][0x1c0], RZ ;  /* 0x00007000060f7a24 */ /* 0x000fe200078e02ff */
[----:B------:R-:W-:Y:S01]  /*7920*/  ISETP.GE.AND P3, PT, R206, c[0x0][0x198], PT ;  /* 0x00006600ce007a0c */ /* 0x000fe20003f66270 */
[----:B------:R-:W-:-:S04]  /*7930*/  IMAD.WIDE.U32 R18, R0, c[0x0][0x1c0], R18 ;  /* 0x0000700000127a25 */ /* 0x000fc800078e0012 */
[----:B------:R-:W-:Y:S01]  /*7940*/  IMAD R6, R0, c[0x0][0x1c4], R15 ;  /* 0x0000710000067a24 */ /* 0x000fe200078e020f */
[--C-:B------:R-:W-:Y:S01]  /*7950*/  SHF.R.S32.HI R0, RZ, 0x1f, R3.reuse ;  /* 0x0000001fff007819 */ /* 0x100fe20000011403 */
[----:B------:R-:W-:Y:S02]  /*7960*/  IMAD.MOV R5, RZ, RZ, -R3 ;  /* 0x000000ffff057224 */ /* 0x000fe400078e0a03 */
[----:B------:R-:W-:Y:S01]  /*7970*/  IMAD.WIDE.U32 R228, R217, c[0x0][0x1e8], R20 ;  /* 0x00007a00d9e47a25 */ /* 0x000fe200078e0014 */
[----:B------:R-:W-:-:S03]  /*7980*/  IADD3 R19, R19, R6, RZ ;  /* 0x0000000613137210 */ /* 0x000fc60007ffe0ff */
[----:B------:R-:W-:Y:S02]  /*7990*/  IMAD R4, R5, c[0x0][0x2c4], R4 ;  /* 0x0000b10005047a24 */ /* 0x000fe400078e0204 */
[----:B------:R-:W-:Y:S02]  /*79a0*/  IMAD R0, R0, c[0x0][0x1b0], RZ ;  /* 0x00006c0000007a24 */ /* 0x000fe400078e02ff */
[----:B------:R-:W-:-:S04]  /*79b0*/  IMAD.WIDE.U32 R14, R3, c[0x0][0x1b0], R18 ;  /* 0x00006c00030e7a25 */ /* 0x000fc800078e0012 */
[----:B------:R-:W-:Y:S01]  /*79c0*/  IMAD R0, R3, c[0x0][0x1b4], R0 ;  /* 0x00006d0003007a24 */ /* 0x000fe200078e0200 */
[----:B------:R-:W-:Y:S01]  /*79d0*/  SHF.R.S32.HI R3, RZ, 0x1f, R4 ;  /* 0x0000001fff037819 */ /* 0x000fe20000011404 */
[----:B------:R-:W-:-:S03]  /*79e0*/  IMAD.WIDE.U32 R16, R217, c[0x0][0x210], R16 ;  /* 0x00008400d9107a25 */ /* 0x000fc600078e0010 */
[----:B------:R-:W-:Y:S01]  /*79f0*/  IADD3 R15, R15, R0, RZ ;  /* 0x000000000f0f7210 */ /* 0x000fe20007ffe0ff */
[----:B------:R-:W-:Y:S02]  /*7a00*/  IMAD R3, R3, c[0x0][0x1a8], RZ ;  /* 0x00006a0003037a24 */ /* 0x000fe400078e02ff */
[C---:B------:R-:W-:Y:S02]  /*7a10*/  IMAD R229, R217.reuse, c[0x0][0x1ec], R229 ;  /* 0x00007b00d9e57a24 */ /* 0x040fe400078e02e5 */
[C---:B------:R-:W-:Y:S02]  /*7a20*/  IMAD R7, R4.reuse, c[0x0][0x1ac], R3 ;  /* 0x00006b0004077a24 */ /* 0x040fe400078e0203 */
[----:B------:R-:W-:Y:S02]  /*7a30*/  IMAD R17, R217, c[0x0][0x214], R17 ;  /* 0x00008500d9117a24 */ /* 0x000fe400078e0211 */
[----:B------:R-:W-:-:S05]  /*7a40*/  IMAD.WIDE.U32 R4, R4, c[0x0][0x1a8], R14 ;  /* 0x00006a0004047a25 */ /* 0x000fca00078e000e */
[----:B------:R-:W-:Y:S01]  /*7a50*/  IADD3 R7, R5, R7, RZ ;  /* 0x0000000705077210 */ /* 0x000fe20007ffe0ff */
[----:B------:R-:W-:Y:S01]  /*7a60*/  IMAD.IADD R5, R2, 0x1, R201 ;  /* 0x0000000102057824 */ /* 0x000fe200078e02c9 */
[----:B--2---:R-:W-:Y:S01]  /*7a70*/  @P1 SHF.R.S32.HI R219, RZ, 0x1f, R224 ;  /* 0x0000001fffdb1819 */ /* 0x004fe200000114e0 */
[----:B------:R-:W-:Y:S01]  /*7a80*/  @!P1 IMAD.MOV.U32 R219, RZ, RZ, R85 ;  /* 0x000000ffffdb9224 */ /* 0x000fe200078e0055 */
[----:B------:R-:W-:-:S04]  /*7a90*/  @!P1 MOV R224, R216 ;  /* 0x000000d800e09202 */ /* 0x000fc80000000f00 */
[----:B------:R-:W-:Y:S02]  /*7aa0*/  SEL R219, R219, RZ, !P0 ;  /* 0x000000ffdbdb7207 */ /* 0x000fe40004000000 */
[----:B------:R-:W-:Y:S02]  /*7ab0*/  SEL R224, R224, RZ, !P0 ;  /* 0x000000ffe0e07207 */ /* 0x000fe40004000000 */
[C---:B------:R-:W-:Y:S01]  /*7ac0*/  LEA R14, P0, R4.reuse, c[0x0][0x160], 0x1 ;  /* 0x00005800040e7a11 */ /* 0x040fe200078008ff */
[C---:B------:R-:W-:Y:S02]  /*7ad0*/  IMAD R3, R219.reuse, c[0x0][0x1f0], RZ ;  /* 0x00007c00db037a24 */ /* 0x040fe400078e02ff */
[----:B------:R-:W-:Y:S01]  /*7ae0*/  IMAD R219, R219, c[0x0][0x218], RZ ;  /* 0x00008600dbdb7a24 */ /* 0x000fe200078e02ff */
[----:B------:R-:W-:Y:S01]  /*7af0*/  LEA.HI.X R7, R4, c[0x0][0x164], R7, 0x1, P0 ;  /* 0x0000590004077a11 */ /* 0x000fe200000f0c07 */
[C---:B------:R-:W-:Y:S02]  /*7b00*/  IMAD R3, R224.reuse, c[0x0][0x1f4], R3 ;  /* 0x00007d00e0037a24 */ /* 0x040fe400078e0203 */
[----:B------:R-:W-:-:S02]  /*7b10*/  IMAD R219, R224, c[0x0][0x21c], R219 ;  /* 0x00008700e0db7a24 */ /* 0x000fc400078e02db */
[----:B------:R-:W-:-:S04]  /*7b20*/  IMAD.WIDE.U32 R228, R224, c[0x0][0x1f0], R228 ;  /* 0x00007c00e0e47a25 */ /* 0x000fc800078e00e4 */
[----:B------:R-:W-:Y:S01]  /*7b30*/  IMAD.WIDE.U32 R224, R224, c[0x0][0x218], R16 ;  /* 0x00008600e0e07a25 */ /* 0x000fe200078e0010 */
[----:B------:R-:W-:-:S04]  /*7b40*/  IADD3 R222, R229, R3, RZ ;  /* 0x00000003e5de7210 */ /* 0x000fc80007ffe0ff */
[----:B------:R-:W-:Y:S01]  /*7b50*/  IADD3 R219, R225, R219, RZ ;  /* 0x000000dbe1db7210 */ /* 0x000fe20007ffe0ff */
[----:B------:R-:W-:Y:S05]  /*7b60*/  BRA.DIV ~URZ, `(.L_x_2287) ;  /* 0x00014bc27f007947 */ /* 0x000fea000b800000 */
[----:B------:R1:W2:Y:S02]  /*7b70*/  SHFL.IDX PT, R15, R7, RZ, 0x181f ;  /* 0x00181fff070f7589 */ /* 0x0002a400000e0000 */
.L_x_2420:
[----:B------:R-:W-:Y:S05]  /*7b80*/  BRA.DIV ~URZ, `(.L_x_2288) ;  /* 0x00014c127f007947 */ /* 0x000fea000b800000 */
[----:B------:R3:W4:Y:S02]  /*7b90*/  SHFL.IDX PT, R17, R14, RZ, 0x181f ;  /* 0x00181fff0e117589 */ /* 0x00072400000e0000 */
.L_x_2421:
[----:B------:R-:W-:Y:S01]  /*7ba0*/  IMAD R4, R232, c[0x0][0x2c4], RZ ;  /* 0x0000b100e8047a24 */ /* 0x000fe200078e02ff */
[----:B------:R-:W-:Y:S01]  /*7bb0*/  BSSY B0, `(.L_x_2289) ;  /* 0x0000011000007945 */ /* 0x000fe20003800000 */
[----:B------:R-:W-:Y:S02]  /*7bc0*/  SHF.R.S32.HI R6, RZ, 0x1f, R207 ;  /* 0x0000001fff067819 */ /* 0x000fe400000114cf */
[----:B------:R-:W-:Y:S02]  /*7bd0*/  SHF.R.S32.HI R3, RZ, 0x1f, R206 ;  /* 0x0000001fff037819 */ /* 0x000fe400000114ce */
[----:B------:R-:W-:-:S13]  /*7be0*/  ISETP.GE.AND P0, PT, R5, R4, PT ;  /* 0x000000040500720c */ /* 0x000fda0003f06270 */
[----:B------:R-:W-:Y:S05]  /*7bf0*/  @P0 BRA `(.L_x_2290) ;  /* 0x000000c000000947 */ /* 0x000fea0003800000 */
[-C--:B----4-:R-:W-:Y:S02]  /*7c00*/  LEA R18, P2, R220, R17.reuse, 0x1 ;  /* 0x00000011dc127211 */ /* 0x090fe400078408ff */
[CC--:B------:R-:W-:Y:S02]  /*7c10*/  LEA R16, P1, R207.reuse, R17.reuse, 0x1 ;  /* 0x00000011cf107211 */ /* 0x0c0fe400078208ff */
[----:B------:R-:W-:Y:S02]  /*7c20*/  LEA R20, P0, R206, R17, 0x1 ;  /* 0x00000011ce147211 */ /* 0x000fe400078008ff */
        /* <DEDUP_REMOVED lines=9> */
.L_x_2290:
[----:B------:R-:W-:Y:S05]  /*7cc0*/  BSYNC B0 ;  /* 0x0000000000007941 */ /* 0x000fea0003800000 */
.L_x_2289:
[----:B------:R-:W-:Y:S05]  /*7cd0*/  BRA.DIV ~URZ, `(.L_x_2291) ;  /* 0x00014b227f007947 */ /* 0x000fea000b800000 */
[----:B--2---:R2:W1:Y:S04]  /*7ce0*/  SHFL.IDX PT, R15, R7, 0x1, 0x181f ;  /* 0x00381f00070f7f89 */ /* 0x00446800000e0000 */
[----:B------:R2:W3:Y:S02]  /*7cf0*/  SHFL.IDX PT, R19, R14, 0x1, 0x181f ;  /* 0x00381f000e137f89 */ /* 0x0004e400000e0000 */
.L_x_2422:
[----:B----4-:R-:W-:Y:S01]  /*7d00*/  IADD3 R17, R5, 0x20, RZ ;  /* 0x0000002005117810 */ /* 0x010fe20007ffe0ff */
[----:B------:R-:W-:Y:S03]  /*7d10*/  BSSY B0, `(.L_x_2292) ;  /* 0x000000f000007945 */ /* 0x000fe60003800000 */
[----:B------:R-:W-:-:S13]  /*7d20*/  ISETP.GE.AND P0, PT, R17, R4, PT ;  /* 0x000000041100720c */ /* 0x000fda0003f06270 */
[----:B------:R-:W-:Y:S05]  /*7d30*/  @P0 BRA `(.L_x_2293) ;  /* 0x000000c000000947 */ /* 0x000fea0003800000 */
[-C--:B---3--:R-:W-:Y:S02]  /*7d40*/  LEA R18, P2, R220, R19.reuse, 0x1 ;  /* 0x00000013dc127211 */ /* 0x088fe400078408ff */
[CC--:B------:R-:W-:Y:S02]  /*7d50*/  LEA R16, P1, R207.reuse, R19.reuse, 0x1 ;  /* 0x00000013cf107211 */ /* 0x0c0fe400078208ff */
[----:B------:R-:W-:Y:S02]  /*7d60*/  LEA R20, P0, R206, R19, 0x1 ;  /* 0x00000013ce147211 */ /* 0x000fe400078008ff */
        /* <DEDUP_REMOVED lines=9> */
.L_x_2293:
[----:B------:R-:W-:Y:S05]  /*7e00*/  BSYNC B0 ;  /* 0x0000000000007941 */ /* 0x000fea0003800000 */
.L_x_2292:
[----:B------:R-:W-:Y:S05]  /*7e10*/  BRA.DIV ~URZ, `(.L_x_2294) ;  /* 0x00014ab27f007947 */ /* 0x000fea000b800000 */
[----:B-1----:R1:W4:Y:S02]  /*7e20*/  SHFL.IDX PT, R15, R7, 0x2, 0x181f ;  /* 0x00581f00070f7f89 */ /* 0x00232400000e0000 */
.L_x_2423:
[----:B------:R-:W-:Y:S05]  /*7e30*/  BRA.DIV ~URZ, `(.L_x_2295) ;  /* 0x00014b027f007947 */ /* 0x000fea000b800000 */
[----:B---3--:R3:W1:Y:S02]  /*7e40*/  SHFL.IDX PT, R19, R14, 0x2, 0x181f ;  /* 0x00581f000e137f89 */ /* 0x00866400000e0000 */
.L_x_2424:
[----:B------:R-:W-:Y:S01]  /*7e50*/  IADD3 R17, R5, 0x40, RZ ;  /* 0x0000004005117810 */ /* 0x000fe20007ffe0ff */
[----:B------:R-:W-:Y:S03]  /*7e60*/  BSSY B0, `(.L_x_2296) ;  /* 0x000000f000007945 */ /* 0x000fe60003800000 */
[----:B------:R-:W-:-:S13]  /*7e70*/  ISETP.GE.AND P0, PT, R17, R4, PT ;  /* 0x000000041100720c */ /* 0x000fda0003f06270 */
[----:B------:R-:W-:Y:S05]  /*7e80*/  @P0 BRA `(.L_x_2297) ;  /* 0x000000c000000947 */ /* 0x000fea0003800000 */
[-C--:B-1----:R-:W-:Y:S02]  /*7e90*/  LEA R18, P2, R220, R19.reuse, 0x1 ;  /* 0x00000013dc127211 */ /* 0x082fe400078408ff */
[CC--:B------:R-:W-:Y:S02]  /*7ea0*/  LEA R16, P1, R207.reuse, R19.reuse, 0x1 ;  /* 0x00000013cf107211 */ /* 0x0c0fe400078208ff */
[----:B------:R-:W-:Y:S02]  /*7eb0*/  LEA R20, P0, R206, R19, 0x1 ;  /* 0x00000013ce147211 */ /* 0x000fe400078008ff */
        /* <DEDUP_REMOVED lines=9> */
.L_x_2297:
[----:B------:R-:W-:Y:S05]  /*7f50*/  BSYNC B0 ;  /* 0x0000000000007941 */ /* 0x000fea0003800000 */
.L_x_2296:
[----:B------:R-:W-:Y:S05]  /*7f60*/  BRA.DIV ~URZ, `(.L_x_2298) ;  /* 0x00014a427f007947 */ /* 0x000fea000b800000 */
[----:B-12---:R-:W1:Y:S04]  /*7f70*/  SHFL.IDX PT, R7, R7, 0x3, 0x181f ;  /* 0x00781f0007077f89 */ /* 0x006e6800000e0000 */
[----:B------:R2:W3:Y:S02]  /*7f80*/  SHFL.IDX PT, R17, R14, 0x3, 0x181f ;  /* 0x00781f000e117f89 */ /* 0x0004e400000e0000 */
.L_x_2425:
[----:B------:R-:W-:-:S04]  /*7f90*/  IADD3 R5, R5, 0x60, RZ ;  /* 0x0000006005057810 */ /* 0x000fc80007ffe0ff */
[----:B------:R-:W-:-:S13]  /*7fa0*/  ISETP.GE.AND P0, PT, R5, R4, PT ;  /* 0x000000040500720c */ /* 0x000fda0003f06270 */
[CC--:B---3--:R-:W-:Y:S02]  /*7fb0*/  @!P0 LEA R18, P1, R220.reuse, R17.reuse, 0x1 ;  /* 0x00000011dc128211 */ /* 0x0c8fe400078208ff */
[C---:B--2---:R-:W-:Y:S02]  /*7fc0*/  @!P0 LEA R14, P2, R207.reuse, R17, 0x1 ;  /* 0x00000011cf0e8211 */ /* 0x044fe400078408ff */
[----:B-1----:R-:W-:Y:S02]  /*7fd0*/  @!P0 LEA.HI.X R19, R220, R7, R23, 0x1, P1 ;  /* 0x00000007dc138211 */ /* 0x002fe400008f0c17 */
[C---:B------:R-:W-:Y:S02]  /*7fe0*/  @!P0 LEA R16, P1, R206.reuse, R17, 0x1 ;  /* 0x00000011ce108211 */ /* 0x040fe400078208ff */
[-C--:B----4-:R-:W-:Y:S01]  /*7ff0*/  @!P0 LEA.HI.X R15, R207, R7.reuse, R6, 0x1, P2 ;  /* 0x00000007cf0f8211 */ /* 0x090fe200010f0c06 */
        /* <DEDUP_REMOVED lines=18> */
[C---:B------:R-:W-:Y:S01]  /*8120*/  ISETP.GE.AND P0, PT, R5.reuse, 0x21, PT ;  /* 0x000000210500780c */ /* 0x040fe20003f06270 */
        /* <DEDUP_REMOVED lines=8> */
[----:B------:R-:W-:-:S03]  /*81b0*/  IMAD R15, R15, c[0x0][0x208], RZ ;  /* 0x000082000f0f7a24 */ /* 0x000fc600078e02ff */
[----:B------:R-:W-:Y:S01]  /*81c0*/  LEA.HI.X R0, R18, R222, R7, 0x6, P2 ;  /* 0x000000de12007211 */ /* 0x000fe200010f3407 */
[----:B------:R-:W-:Y:S01]  /*81d0*/  IMAD R7, R2, c[0x0][0x1e4], RZ ;  /* 0x0000790002077a24 */ /* 0x000fe200078e02ff */
[C---:B------:R-:W-:Y:S01]  /*81e0*/  @P0 IADD3 R14, P2, R3.reuse, R16, RZ ;  /* 0x00000010030e0210 */ /* 0x040fe20007f5e0ff */
[----:B------:R-:W-:Y:S01]  /*81f0*/  IMAD.WIDE.U32 R18, R88, c[0x0][0x208], RZ ;  /* 0x0000820058127a25 */ /* 0x000fe200078e00ff */
[C---:B------:R-:W-:Y:S02]  /*8200*/  @P1 LEA R16, P3, R3.reuse, c[0x0][0x1c8], 0x1 ;  /* 0x0000720003101a11 */ /* 0x040fe400078608ff */
[----:B------:R-:W-:Y:S01]  /*8210*/  @P1 ISETP.GE.AND P5, PT, R220, c[0x0][0x1d4], PT ;  /* 0x00007500dc001a0c */ /* 0x000fe20003fa6270 */
[----:B------:R-:W-:Y:S01]  /*8220*/  IMAD R6, R88, c[0x0][0x20c], R15 ;  /* 0x0000830058067a24 */ /* 0x000fe200078e020f */
[----:B------:R-:W-:Y:S02]  /*8230*/  @P0 IADD3.X R7, R0, R17, R7, P2, !PT ;  /* 0x0000001100070210 */ /* 0x000fe400017fe407 */
[----:B------:R-:W-:Y:S01]  /*8240*/  @P1 LEA.HI.X R17, R3, c[0x0][0x1cc], R0, 0x1, P3 ;  /* 0x0000730003111a11 */ /* 0x000fe200018f0c00 */
[----:B------:R-:W-:Y:S01]  /*8250*/  IMAD.IADD R6, R19, 0x1, R6 ;  /* 0x0000000113067824 */ /* 0x000fe200078e0206 */
[----:B------:R-:W-:-:S02]  /*8260*/  LEA R0, P3, R18, R224, 0x6 ;  /* 0x000000e012007211 */ /* 0x000fc400078630ff */
[C---:B------:R-:W-:Y:S02]  /*8270*/  @P1 ISETP.GE.AND P2, PT, R207.reuse, c[0x0][0x1d4], PT ;  /* 0x00007500cf001a0c */ /* 0x040fe40003f46270 */
[----:B------:R-:W-:Y:S02]  /*8280*/  LEA.HI.X R3, R18, R219, R6, 0x6, P3 ;  /* 0x000000db12037211 */ /* 0x000fe400018f3406 */
[----:B------:R-:W-:Y:S01]  /*8290*/  @P1 ISETP.GE.AND P3, PT, R206, c[0x0][0x1d4], PT ;  /* 0x00007500ce001a0c */ /* 0x000fe20003f66270 */
[----:B------:R-:W-:Y:S01]  /*82a0*/  @!PT LDS RZ, [RZ] ;  /* 0x00000000fffff984 */ /* 0x000fe20000000800 */
[----:B------:R-:W-:Y:S01]  /*82b0*/  @!PT LDS RZ, [RZ] ;  /* 0x00000000fffff984 */ /* 0x000fe20000000800 */
[----:B------:R-:W-:Y:S01]  /*82c0*/  @!PT LDS RZ, [RZ] ;  /* 0x00000000fffff984 */ /* 0x000fe20000000800 */
[----:B------:R1:W-:Y:S01]  /*82d0*/  @P1 LDGSTS.E.BYPASS.LTC128B.128 [R138+0xc100], [R16.64], !P5 ;  /* 0x0c100000108a1fae */ /* 0x0003e2000e901d48 */
[----:B------:R-:W-:Y:S02]  /*82e0*/  @P0 ISETP.GE.AND P6, PT, R220, c[0x0][0x1d4], PT ;  /* 0x00007500dc000a0c */ /* 0x000fe40003fc6270 */
[----:B------:R-:W-:Y:S02]  /*82f0*/  @P0 ISETP.GE.AND P5, PT, R207, c[0x0][0x1d4], PT ;  /* 0x00007500cf000a0c */ /* 0x000fe40003fa6270 */
[----:B------:R-:W-:-:S03]  /*8300*/  @P0 LEA R20, P4, R14, c[0x0][0x1c8], 0x1 ;  /* 0x000072000e140a11 */ /* 0x000fc600078808ff */
[----:B------:R1:W-:Y:S01]  /*8310*/  @P1 LDGSTS.E.BYPASS.LTC128B.128 [R138+0xe100], [R16.64+0x80], !P2 ;  /* 0x0e100080108a1fae */ /* 0x0003e2000d101d48 */
[----:B------:R-:W-:Y:S02]  /*8320*/  LEA R6, P2, R0, c[0x0][0x1f8], 0x1 ;  /* 0x00007e0000067a11 */ /* 0x000fe400078408ff */
[----:B------:R-:W-:Y:S01]  /*8330*/  @P0 LEA.HI.X R21, R14, c[0x0][0x1cc], R7, 0x1, P4 ;  /* 0x000073000e150a11 */ /* 0x000fe200020f0c07 */
[----:B------:R1:W-:Y:S01]  /*8340*/  @P1 LDGSTS.E.BYPASS.LTC128B.128 [R138+0x10100], [R16.64+0x100], !P3 ;  /* 0x10100100108a1fae */ /* 0x0003e2000d901d48 */
[----:B------:R-:W-:Y:S01]  /*8350*/  LEA.HI.X R7, R0, c[0x0][0x1fc], R3, 0x1, P2 ;  /* 0x00007f0000077a11 */ /* 0x000fe200010f0c03 */
[----:B------:R-:W-:Y:S01]  /*8360*/  IMAD.MOV.U32 R0, RZ, RZ, 0x40 ;  /* 0x00000040ff007424 */ /* 0x000fe200078e00ff */
[----:B------:R-:W-:Y:S01]  /*8370*/  @P0 ISETP.GE.AND P4, PT, R206, c[0x0][0x1d4], PT ;  /* 0x00007500ce000a0c */ /* 0x000fe20003f86270 */
[----:B------:R1:W-:Y:S01]  /*8380*/  @P0 LDGSTS.E.BYPASS.LTC128B.128 [R138+0xd100], [R20.64], !P6 ;  /* 0x0d100000148a0fae */ /* 0x0003e2000f101d48 */
[----:B------:R-:W-:Y:S02]  /*8390*/  ISETP.GE.AND P3, PT, R220, c[0x0][0x1d4], PT ;  /* 0x00007500dc007a0c */ /* 0x000fe40003f66270 */
[----:B------:R-:W-:Y:S01]  /*83a0*/  ISETP.GE.AND P2, PT, R207, c[0x0][0x1d4], PT ;  /* 0x00007500cf007a0c */ /* 0x000fe20003f46270 */
[----:B------:R1:W-:Y:S01]  /*83b0*/  @P0 LDGSTS.E.BYPASS.LTC128B.128 [R138+0xf100], [R20.64+0x80], !P5 ;  /* 0x0f100080148a0fae */ /* 0x0003e2000e901d48 */
[----:B------:R-:W-:-:S02]  /*83c0*/  ISETP.LT.OR P6, PT, R5, 0x1, P3 ;  /* 0x000000010500780c */ /* 0x000fc40001fc1670 */
[C---:B------:R-:W-:Y:S02]  /*83d0*/  ISETP.LT.OR P5, PT, R5.reuse, 0x1, P2 ;  /* 0x000000010500780c */ /* 0x040fe400017a1670 */
[----:B------:R-:W-:Y:S02]  /*83e0*/  ISETP.GE.AND P1, PT, R206, c[0x0][0x1d4], PT ;  /* 0x00007500ce007a0c */ /* 0x000fe40003f26270 */
[C---:B------:R-:W-:Y:S01]  /*83f0*/  ISETP.LT.OR P3, PT, R5.reuse, 0x21, P3 ;  /* 0x000000210500780c */ /* 0x040fe20001f61670 */
[----:B------:R1:W-:Y:S01]  /*8400*/  @P0 LDGSTS.E.BYPASS.LTC128B.128 [R138+0x11100], [R20.64+0x100], !P4 ;  /* 0x11100100148a0fae */ /* 0x0003e2000e101d48 */
[C---:B------:R-:W-:Y:S02]  /*8410*/  ISETP.LT.OR P4, PT, R5.reuse, 0x1, P1 ;  /* 0x000000010500780c */ /* 0x040fe40000f81670 */
[C---:B------:R-:W-:Y:S01]  /*8420*/  ISETP.LT.OR P2, PT, R5.reuse, 0x21, P2 ;  /* 0x000000210500780c */ /* 0x040fe20001741670 */
[----:B------:R-:W0:Y:S01]  /*8430*/  LDGDEPBAR ;  /* 0x00000000000079af */ /* 0x000e220000000000 */
[----:B------:R-:W-:-:S02]  /*8440*/  ISETP.LT.OR P1, PT, R5, 0x21, P1 ;  /* 0x000000210500780c */ /* 0x000fc40000f21670 */
[----:B------:R-:W-:Y:S01]  /*8450*/  IADD3 R14, P0, R6, UR7, RZ ;  /* 0x00000007060e7c10 */ /* 0x000fe2000ff1e0ff */
[----:B------:R1:W-:Y:S03]  /*8460*/  LDGSTS.E.BYPASS.LTC128B.128 [R138+0x100], [R6.64], !P6 ;  /* 0x00100000068a7fae */ /* 0x0003e6000f101d48 */
[----:B------:R-:W-:Y:S01]  /*8470*/  IADD3.X R15, R7, UR5, RZ, P0, !PT ;  /* 0x00000005070f7c10 */ /* 0x000fe200087fe4ff */
[----:B------:R1:W-:Y:S01]  /*8480*/  LDGSTS.E.BYPASS.LTC128B.128 [R138+0x2100], [R6.64+0x80], !P5 ;  /* 0x02100080068a7fae */ /* 0x0003e2000e901d48 */
[----:B------:R-:W-:-:S03]  /*8490*/  ISETP.GT.AND P5, PT, R88, R223, PT ;  /* 0x000000df5800720c */ /* 0x000fc60003fa4270 */
[----:B------:R1:W-:Y:S04]  /*84a0*/  LDGSTS.E.BYPASS.LTC128B.128 [R138+0x4100], [R6.64+0x100], !P4 ;  /* 0x04100100068a7fae */ /* 0x0003e8000e101d48 */
        /* <DEDUP_REMOVED lines=22> */
[----:B------:R-:W-:-:S07]  /*8610*/  IADD3.X R7, R17, R15, R3, P3, !PT ;  /* 0x0000000f11077210 */ /* 0x000fce0001ffe403 */
[----:B------:R1:W-:Y:S04]  /*8620*/  LDGSTS.E.BYPASS.LTC128B.128 [R138+0x14100], [R16.64+0x80], !P1 ;  /* 0x14100080108a7fae */ /* 0x0003e8000c901d48 */
[----:B------:R1:W-:Y:S04]  /*8630*/  LDGSTS.E.BYPASS.LTC128B.128 [R138+0x16100], [R16.64+0x100], !P0 ;  /* 0x16100100108a7fae */ /* 0x0003e8000c101d48 */
[----:B------:R1:W-:Y:S04]  /*8640*/  LDGSTS.E.BYPASS.LTC128B.128 [R138+0x13100], [R6.64], !P2 ;  /* 0x13100000068a7fae */ /* 0x0003e8000d101d48 */
[----:B------:R1:W-:Y:S04]  /*8650*/  LDGSTS.E.BYPASS.LTC128B.128 [R138+0x15100], [R6.64+0x80], !P1 ;  /* 0x15100080068a7fae */ /* 0x0003e8000c901d48 */
[----:B------:R1:W-:Y:S02]  /*8660*/  LDGSTS.E.BYPASS.LTC128B.128 [R138+0x17100], [R6.64+0x100], !P0 ;  /* 0x17100100068a7fae */ /* 0x0003e4000c101d48 */
.L_x_2300:
[----:B------:R-:W-:Y:S05]  /*8670*/  BSYNC B0 ;  /* 0x0000000000007941 */ /* 0x000fea0003800000 */
.L_x_2299:
[----:B------:R-:W-:Y:S01]  /*8680*/  ISETP.LT.AND P0, PT, RZ, c[0x0][0x27c], PT ;  /* 0x00009f00ff007a0c */ /* 0x000fe20003f01270 */
[----:B------:R-:W0:Y:S01]  /*8690*/  LDGDEPBAR ;  /* 0x00000000000079af */ /* 0x000e220000000000 */
[----:B------:R-:W-:-:S11]  /*86a0*/  ISETP.NE.AND P6, PT, R231, 0x1, PT ;  /* 0x00000001e700780c */ /* 0x000fd60003fc5270 */
[----:B------:R-:W-:Y:S05]  /*86b0*/  @P0 BRA `(.L_x_2301) ;  /* 0x0000002000000947 */ /* 0x000fea0003800000 */
[----:B------:R-:W-:-:S04]  /*86c0*/  DEPBAR.LE SB0, 0x3 ;  /* 0x000080c00000791a */ /* 0x000fc80000000000 */
[----:B------:R-:W-:Y:S05]  /*86d0*/  BRA `(.L_x_2302) ;  /* 0x000072e000007947 */ /* 0x000fea0003800000 */
.L_x_2301:
[----:B------:R-:W-:Y:S01]  /*86e0*/  ULDC.U8 UR4, c[0x0][0x298] ;  /* 0x0000a60000047ab9 */ /* 0x000fe20000000000 */
[----:B-1---5:R-:W-:Y:S01]  /*86f0*/  SHF.R.S32.HI R14, RZ, 0x1f, R81 ;  /* 0x0000001fff0e7819 */ /* 0x022fe20000011451 */
[----:B------:R-:W-:Y:S01]  /*8700*/  IMAD.WIDE.U32 R18, R81, c[0x0][0x280], RZ ;  /* 0x0000a00051127a25 */ /* 0x000fe200078e00ff */
[----:B------:R-:W-:Y:S01]  /*8710*/  ISETP.NE.AND P0, PT, RZ, UR4, PT ;  /* 0x00000004ff007c0c */ /* 0x000fe2000bf05270 */
[----:B------:R-:W-:Y:S01]  /*8720*/  BSSY B2, `(.L_x_2302) ;  /* 0x0000729000027945 */ /* 0x000fe20003800000 */
[C---:B------:R-:W-:Y:S01]  /*8730*/  IADD3 R15, R211.reuse, R201, RZ ;  /* 0x000000c9d30f7210 */ /* 0x040fe20007ffe0ff */
[C---:B------:R-:W-:Y:S01]  /*8740*/  IMAD R6, R14.reuse, c[0x0][0x280], RZ ;  /* 0x0000a0000e067a24 */ /* 0x040fe200078e02ff */
[----:B------:R-:W-:Y:S01]  /*8750*/  IADD3 R3, R211, 0x40, RZ ;  /* 0x00000040d3037810 */ /* 0x000fe20007ffe0ff */
[----:B------:R-:W-:Y:S01]  /*8760*/  IMAD R14, R14, c[0x0][0x290], RZ ;  /* 0x0000a4000e0e7a24 */ /* 0x000fe200078e02ff */
[----:B------:R-:W-:Y:S01]  /*8770*/  LEA R7, R210, R15, 0x6 ;  /* 0x0000000fd2077211 */ /* 0x000fe200078e30ff */
[----:B------:R-:W-:-:S02]  /*8780*/  IMAD R6, R81, c[0x0][0x284], R6 ;  /* 0x0000a10051067a24 */ /* 0x000fc400078e0206 */
[C---:B------:R-:W-:Y:S02]  /*8790*/  IMAD R5, R81.reuse, c[0x0][0x294], R14 ;  /* 0x0000a50051057a24 */ /* 0x040fe400078e020e */
[----:B------:R-:W-:Y:S01]  /*87a0*/  IMAD.WIDE.U32 R20, R81, c[0x0][0x290], RZ ;  /* 0x0000a40051147a25 */ /* 0x000fe200078e00ff */
[----:B------:R-:W-:-:S04]  /*87b0*/  IADD3 R17, R6, R19, RZ ;  /* 0x0000001306117210 */ /* 0x000fc80007ffe0ff */
[----:B------:R-:W-:Y:S01]  /*87c0*/  IADD3 R5, R5, R21, RZ ;  /* 0x0000001505057210 */ /* 0x000fe20007ffe0ff */
[----:B------:R-:W-:Y:S05]  /*87d0*/  @!P0 BRA `(.L_x_2303) ;  /* 0x0000387000008947 */ /* 0x000fea0003800000 */
[----:B------:R-:W-:Y:S01]  /*87e0*/  @P6 IMAD.HI.U32 R6, R7, c[0x0][0x2c8], RZ ;  /* 0x0000b20007066a27 */ /* 0x000fe200078e00ff */
[C---:B------:R-:W-:Y:S01]  /*87f0*/  IADD3 R29, R140.reuse, 0x20, RZ ;  /* 0x000000208c1d7810 */ /* 0x040fe20007ffe0ff */
[----:B------:R-:W-:Y:S01]  /*8800*/  BSSY B0, `(.L_x_2304) ;  /* 0x000006c000007945 */ /* 0x000fe20003800000 */
[C---:B------:R-:W-:Y:S01]  /*8810*/  IADD3 R36, R140.reuse, 0x10, RZ ;  /* 0x000000108c247810 */ /* 0x040fe20007ffe0ff */
[----:B------:R-:W-:Y:S01]  /*8820*/  IMAD.MOV.U32 R19, RZ, RZ, R17 ;  /* 0x000000ffff137224 */ /* 0x000fe200078e0011 */
[----:B------:R-:W-:Y:S01]  /*8830*/  @P6 SHF.R.U32.HI R7, RZ, c[0x0][0x2cc], R6 ;  /* 0x0000b300ff076a19 */ /* 0x000fe20000011606 */
[----:B------:R-:W-:Y:S01]  /*8840*/  IMAD.MOV.U32 R16, RZ, RZ, R20 ;  /* 0x000000ffff107224 */ /* 0x000fe200078e0014 */
[----:B------:R-:W-:Y:S01]  /*8850*/  IADD3 R24, R140, 0x30, RZ ;  /* 0x000000308c187810 */ /* 0x000fe20007ffe0ff */
[----:B------:R-:W-:Y:S01]  /*8860*/  IMAD.MOV.U32 R17, RZ, RZ, R5 ;  /* 0x000000ffff117224 */ /* 0x000fe200078e0005 */
[----:B------:R-:W-:Y:S01]  /*8870*/  SHF.R.S32.HI R6, RZ, 0x1f, R7 ;  /* 0x0000001fff067819 */ /* 0x000fe20000011407 */
[C---:B------:R-:W-:Y:S01]  /*8880*/  IMAD.WIDE.U32 R18, R7.reuse, c[0x0][0x280], R18 ;  /* 0x0000a00007127a25 */ /* 0x040fe200078e0012 */
[----:B------:R-:W-:Y:S01]  /*8890*/  CS2R R42, SRZ ;  /* 0x00000000002a7805 */ /* 0x000fe2000001ff00 */
[----:B------:R-:W-:Y:S01]  /*88a0*/  CS2R R90, SRZ ;  /* 0x00000000005a7805 */ /* 0x000fe2000001ff00 */
[----:B------:R-:W-:Y:S01]  /*88b0*/  CS2R R98, SRZ ;  /* 0x0000000000627805 */ /* 0x000fe2000001ff00 */
[----:B------:R-:W-:Y:S01]  /*88c0*/  IMAD R14, R6, c[0x0][0x280], RZ ;  /* 0x0000a000060e7a24 */ /* 0x000fe200078e02ff */
        /* <DEDUP_REMOVED lines=12> */
[----:B------:R-:W-:Y:S01]  /*8990*/  IADD3 R14, R140, 0x50, RZ ;  /* 0x000000508c0e7810 */ /* 0x000fe20007ffe0ff */
[----:B------:R-:W-:Y:S01]  /*89a0*/  CS2R R86, SRZ ;  /* 0x0000000000567805 */ /* 0x000fe2000001ff00 */
[----:B------:R-:W-:Y:S01]  /*89b0*/  LEA.HI.X R28, R18, c[0x0][0x274], R28, 0x1, P0 ;  /* 0x00009d00121c7a11 */ /* 0x000fe200000f0c1c */
[----:B------:R-:W-:Y:S01]  /*89c0*/  IMAD.IADD R25, R17, 0x1, R25 ;  /* 0x0000000111197824 */ /* 0x000fe200078e0219 */
[----:B------:R-:W-:Y:S01]  /*89d0*/  ISETP.GE.AND P0, PT, R15, R4, PT ;  /* 0x000000040f00720c */ /* 0x000fe20003f06270 */
[----:B------:R1:W3:Y:S01]  /*89e0*/  SHFL.IDX PT, R32, R22, RZ, 0x1c1f ;  /* 0x001c1fff16207589 */ /* 0x0002e200000e0000 */
[----:B------:R-:W-:Y:S01]  /*89f0*/  IADD3 R18, R140, 0x40, RZ ;  /* 0x000000408c127810 */ /* 0x000fe20007ffe0ff */
[----:B------:R-:W-:Y:S01]  /*8a00*/  CS2R R96, SRZ ;  /* 0x0000000000607805 */ /* 0x000fe2000001ff00 */
[----:B------:R-:W-:Y:S01]  /*8a10*/  LEA.HI.X R25, R16, c[0x0][0x28c], R25, 0x1, P1 ;  /* 0x0000a30010197a11 */ /* 0x000fe200008f0c19 */
[----:B------:R1:W4:Y:S01]  /*8a20*/  SHFL.IDX PT, R35, R28, RZ, 0x1c1f ;  /* 0x001c1fff1c237589 */ /* 0x00032200000e0000 */
[----:B------:R-:W-:Y:S01]  /*8a30*/  CS2R R104, SRZ ;  /* 0x0000000000687805 */ /* 0x000fe2000001ff00 */
[----:B------:R-:W-:Y:S01]  /*8a40*/  CS2R R114, SRZ ;  /* 0x0000000000727805 */ /* 0x000fe2000001ff00 */
[----:B------:R-:W-:Y:S01]  /*8a50*/  CS2R R118, SRZ ;  /* 0x0000000000767805 */ /* 0x000fe2000001ff00 */
[----:B------:R1:W1:Y:S01]  /*8a60*/  SHFL.IDX PT, R33, R25, RZ, 0x1c1f ;  /* 0x001c1fff19217589 */ /* 0x00026200000e0000 */
[----:B------:R-:W-:Y:S01]  /*8a70*/  CS2R R106, SRZ ;  /* 0x00000000006a7805 */ /* 0x000fe2000001ff00 */
[----:B------:R-:W-:-:S02]  /*8a80*/  SHF.R.S32.HI R6, RZ, 0x1f, R29 ;  /* 0x0000001fff067819 */ /* 0x000fc4000001141d */
[----:B------:R-:W-:Y:S02]  /*8a90*/  SHF.R.S32.HI R19, RZ, 0x1f, R36 ;  /* 0x0000001fff137819 */ /* 0x000fe40000011424 */
[----:B------:R-:W-:Y:S02]  /*8aa0*/  SHF.R.S32.HI R17, RZ, 0x1f, R14 ;  /* 0x0000001fff117819 */ /* 0x000fe4000001140e */
[----:B------:R-:W-:Y:S02]  /*8ab0*/  SHF.R.S32.HI R7, RZ, 0x1f, R18 ;  /* 0x0000001fff077819 */ /* 0x000fe40000011412 */
[----:B------:R-:W-:Y:S01]  /*8ac0*/  SHF.R.S32.HI R5, RZ, 0x1f, R24 ;  /* 0x0000001fff057819 */ /* 0x000fe20000011418 */
[----:B------:R-:W-:Y:S05]  /*8ad0*/  @P0 BRA `(.L_x_2305) ;  /* 0x000003e000000947 */ /* 0x000fea0003800000 */
[----:B--2---:R-:W-:Y:S01]  /*8ae0*/  ISETP.GE.AND P0, PT, R36, c[0x0][0x27c], PT ;  /* 0x00009f0024007a0c */ /* 0x004fe20003f06270 */
[----:B------:R-:W-:Y:S01]  /*8af0*/  CS2R R120, SRZ ;  /* 0x0000000000787805 */ /* 0x000fe2000001ff00 */
[----:B------:R-:W-:Y:S01]  /*8b00*/  ISETP.GE.AND P3, PT, R29, c[0x0][0x27c], PT ;  /* 0x00009f001d007a0c */ /* 0x000fe20003f66270 */
[----:B------:R-:W-:Y:S01]  /*8b10*/  CS2R R118, SRZ ;  /* 0x0000000000767805 */ /* 0x000fe2000001ff00 */
[----:B------:R-:W-:-:S09]  /*8b20*/  ISETP.GE.AND P2, PT, R24, c[0x0][0x27c], PT ;  /* 0x00009f0018007a0c */ /* 0x000fd20003f46270 */
[C---:B------:R-:W-:Y:S01]  /*8b30*/  @!P0 IMAD.SHL.U32 R23, R36.reuse, 0x2, RZ ;  /* 0x0000000224178824 */ /* 0x040fe200078e00ff */
[----:B------:R-:W-:-:S04]  /*8b40*/  @!P0 SHF.L.U64.HI R21, R36, 0x1, R19 ;  /* 0x0000000124158819 */ /* 0x000fc80000010213 */
[-C--:B------:R-:W-:Y:S02]  /*8b50*/  @!P0 IADD3 R30, P1, R34, R23.reuse, RZ ;  /* 0x00000017221e8210 */ /* 0x080fe40007f3e0ff */
[----:B---3--:R-:W-:Y:S01]  /*8b60*/  @!P0 IADD3 R38, P4, R32, R23, RZ ;  /* 0x0000001720268210 */ /* 0x008fe20007f9e0ff */
[----:B------:R-:W-:Y:S02]  /*8b70*/  @!P3 IMAD.SHL.U32 R47, R29, 0x2, RZ ;  /* 0x000000021d2fb824 */ /* 0x000fe400078e00ff */
[--C-:B----4-:R-:W-:Y:S01]  /*8b80*/  @!P0 IMAD.X R31, R35, 0x1, R21.reuse, P1 ;  /* 0x00000001231f8824 */ /* 0x110fe200008e0615 */
[----:B------:R-:W-:Y:S01]  /*8b90*/  ISETP.GE.AND P1, PT, R18, c[0x0][0x27c], PT ;  /* 0x00009f0012007a0c */ /* 0x000fe20003f26270 */
[----:B-1----:R-:W-:Y:S01]  /*8ba0*/  @!P0 IMAD.X R39, R33, 0x1, R21, P4 ;  /* 0x0000000121278824 */ /* 0x002fe200020e0615 */
[----:B------:R-:W-:Y:S02]  /*8bb0*/  @!P3 SHF.L.U64.HI R27, R29, 0x1, R6 ;  /* 0x000000011d1bb819 */ /* 0x000fe40000010206 */
[----:B------:R1:W5:Y:S01]  /*8bc0*/  @!P0 LD.E.64 R120, [R30.64] ;  /* 0x000000081e788980 */ /* 0x000362000c101b00 */
[----:B------:R-:W-:-:S03]  /*8bd0*/  @!P2 IMAD.SHL.U32 R37, R24, 0x2, RZ ;  /* 0x000000021825a824 */ /* 0x000fc600078e00ff */
[----:B------:R2:W5:Y:S01]  /*8be0*/  @!P0 LD.E.64 R118, [R38.64] ;  /* 0x0000000826768980 */ /* 0x000562000c101b00 */
[-C--:B------:R-:W-:Y:S01]  /*8bf0*/  @!P3 IADD3 R48, P0, R34, R47.reuse, RZ ;  /* 0x0000002f2230b210 */ /* 0x080fe20007f1e0ff */
[----:B------:R-:W-:Y:S01]  /*8c00*/  CS2R R102, SRZ ;  /* 0x0000000000667805 */ /* 0x000fe2000001ff00 */
[----:B------:R-:W-:Y:S01]  /*8c10*/  @!P2 SHF.L.U64.HI R23, R24, 0x1, R5 ;  /* 0x000000011817a819 */ /* 0x000fe20000010205 */
[----:B------:R-:W-:Y:S01]  /*8c20*/  CS2R R106, SRZ ;  /* 0x00000000006a7805 */ /* 0x000fe2000001ff00 */
[----:B------:R-:W-:Y:S01]  /*8c30*/  @!P3 IADD3 R46, P4, R32, R47, RZ ;  /* 0x0000002f202eb210 */ /* 0x000fe20007f9e0ff */
[----:B------:R-:W-:Y:S01]  /*8c40*/  @!P3 IMAD.X R49, R35, 0x1, R27, P0 ;  /* 0x000000012331b824 */ /* 0x000fe200000e061b */
[-C--:B------:R-:W-:Y:S02]  /*8c50*/  @!P2 IADD3 R40, P0, R34, R37.reuse, RZ ;  /* 0x000000252228a210 */ /* 0x080fe40007f1e0ff */
[----:B------:R-:W-:Y:S01]  /*8c60*/  @!P1 SHF.L.U64.HI R21, R18, 0x1, R7 ;  /* 0x0000000112159819 */ /* 0x000fe20000010207 */
[----:B------:R-:W-:Y:S01]  /*8c70*/  @!P3 IMAD.X R47, R33, 0x1, R27, P4 ;  /* 0x00000001212fb824 */ /* 0x000fe200020e061b */
[----:B------:R-:W-:Y:S01]  /*8c80*/  @!P2 IADD3 R44, P4, R32, R37, RZ ;  /* 0x00000025202ca210 */ /* 0x000fe20007f9e0ff */
[----:B------:R-:W-:-:S04]  /*8c90*/  @!P2 IMAD.X R41, R35, 0x1, R23, P0 ;  /* 0x000000012329a824 */ /* 0x000fc800000e0617 */
[----:B------:R-:W-:Y:S01]  /*8ca0*/  @!P2 IMAD.X R45, R33, 0x1, R23, P4 ;  /* 0x00000001212da824 */ /* 0x000fe200020e0617 */
[----:B------:R-:W-:Y:S01]  /*8cb0*/  ISETP.GE.AND P4, PT, R140, c[0x0][0x27c], PT ;  /* 0x00009f008c007a0c */ /* 0x000fe20003f86270 */
[----:B-1----:R-:W-:-:S05]  /*8cc0*/  @!P1 IMAD.SHL.U32 R31, R18, 0x2, RZ ;  /* 0x00000002121f9824 */ /* 0x002fca00078e00ff */
[----:B--2---:R-:W-:-:S07]  /*8cd0*/  @!P1 IADD3 R38, P0, R34, R31, RZ ;  /* 0x0000001f22269210 */ /* 0x004fce0007f1e0ff */
[----:B------:R-:W-:-:S04]  /*8ce0*/  @!P4 IMAD.WIDE R52, R140, 0x2, R34 ;  /* 0x000000028c34c825 */ /* 0x000fc800078e0222 */
[----:B------:R-:W-:Y:S01]  /*8cf0*/  @!P1 IMAD.X R39, R35, 0x1, R21, P0 ;  /* 0x0000000123279824 */ /* 0x000fe200000e0615 */
[----:B------:R-:W-:Y:S01]  /*8d00*/  @!P1 IADD3 R30, P0, R32, R31, RZ ;  /* 0x0000001f201e9210 */ /* 0x000fe20007f1e0ff */
[----:B------:R-:W-:Y:S01]  /*8d10*/  @!P4 IMAD.WIDE R50, R140, 0x2, R32 ;  /* 0x000000028c32c825 */ /* 0x000fe200078e0220 */
[----:B------:R1:W5:Y:S03]  /*8d20*/  @!P4 LD.E.64 R102, [R52.64] ;  /* 0x000000083466c980 */ /* 0x000366000c101b00 */
[----:B------:R-:W-:Y:S01]  /*8d30*/  @!P1 IMAD.X R31, R33, 0x1, R21, P0 ;  /* 0x00000001211f9824 */ /* 0x000fe200000e0615 */
[----:B------:R-:W-:Y:S01]  /*8d40*/  ISETP.GE.AND P0, PT, R14, c[0x0][0x27c], PT ;  /* 0x00009f000e007a0c */ /* 0x000fe20003f06270 */
[----:B------:R1:W5:-:S12]  /*8d50*/  @!P4 LD.E.64 R106, [R50.64] ;  /* 0x00000008326ac980 */ /* 0x000358000c101b00 */
[C---:B------:R-:W-:Y:S01]  /*8d60*/  @!P0 IMAD.SHL.U32 R20, R14.reuse, 0x2, RZ ;  /* 0x000000020e148824 */ /* 0x040fe200078e00ff */
[----:B------:R-:W-:-:S04]  /*8d70*/  @!P0 SHF.L.U64.HI R16, R14, 0x1, R17 ;  /* 0x000000010e108819 */ /* 0x000fc80000010211 */
[----:B------:R-:W-:-:S05]  /*8d80*/  @!P0 IADD3 R34, P4, R34, R20, RZ ;  /* 0x0000001422228210 */ /* 0x000fca0007f9e0ff */
[--C-:B------:R-:W-:Y:S01]  /*8d90*/  @!P0 IMAD.X R35, R35, 0x1, R16.reuse, P4 ;  /* 0x0000000123238824 */ /* 0x100fe200020e0610 */
[----:B------:R-:W-:Y:S01]  /*8da0*/  @!P0 IADD3 R20, P4, R32, R20, RZ ;  /* 0x0000001420148210 */ /* 0x000fe20007f9e0ff */
        /* <DEDUP_REMOVED lines=8> */
[----:B------:R-:W-:Y:S01]  /*8e30*/  @!P0 IMAD.X R21, R33, 0x1, R16, P4 ;  /* 0x0000000121158824 */ /* 0x000fe200020e0610 */
[----:B------:R1:W5:Y:S04]  /*8e40*/  @!P3 LD.E.64 R116, [R48.64] ;  /* 0x000000083074b980 */ /* 0x000368000c101b00 */
[----:B------:R1:W5:Y:S04]  /*8e50*/  @!P3 LD.E.64 R114, [R46.64] ;  /* 0x000000082e72b980 */ /* 0x000368000c101b00 */
[----:B------:R1:W5:Y:S04]  /*8e60*/  @!P2 LD.E.64 R110, [R40.64] ;  /* 0x00000008286ea980 */ /* 0x000368000c101b00 */
[----:B------:R1:W5:Y:S04]  /*8e70*/  @!P2 LD.E.64 R104, [R44.64] ;  /* 0x000000082c68a980 */ /* 0x000368000c101b00 */
[----:B------:R1:W5:Y:S04]  /*8e80*/  @!P1 LD.E.64 R98, [R38.64] ;  /* 0x0000000826629980 */ /* 0x000368000c101b00 */
[----:B------:R1:W5:Y:S04]  /*8e90*/  @!P1 LD.E.64 R96, [R30.64] ;  /* 0x000000081e609980 */ /* 0x000368000c101b00 */
[----:B------:R1:W5:Y:S04]  /*8ea0*/  @!P0 LD.E.64 R90, [R34.64] ;  /* 0x00000008225a8980 */ /* 0x000368000c101b00 */
[----:B------:R1:W5:Y:S02]  /*8eb0*/  @!P0 LD.E.64 R86, [R20.64] ;  /* 0x0000000814568980 */ /* 0x000364000c101b00 */
.L_x_2305:
[----:B--2---:R-:W-:Y:S05]  /*8ec0*/  BSYNC B0 ;  /* 0x0000000000007941 */ /* 0x004fea0003800000 */
.L_x_2304:
[----:B------:R-:W-:Y:S01]  /*8ed0*/  IADD3 R15, R15, 0x40, RZ ;  /* 0x000000400f0f7810 */ /* 0x000fe20007ffe0ff */
[----:B-1---5:R-:W-:Y:S01]  /*8ee0*/  IMAD.MOV.U32 R21, RZ, RZ, R90 ;  /* 0x000000ffff157224 */ /* 0x022fe200078e005a */
[----:B------:R1:W2:Y:S01]  /*8ef0*/  SHFL.IDX PT, R27, R28, 0x1, 0x1c1f ;  /* 0x003c1f001c1b7f89 */ /* 0x0002a200000e0000 */
        /* <DEDUP_REMOVED lines=43> */
[----:B------:R-:W4:Y:S01]  /*91b0*/  SHFL.IDX PT, R26, R26, 0x1, 0x1c1f ;  /* 0x003c1f001a1a7f89 */ /* 0x000f2200000e0000 */
        /* <DEDUP_REMOVED lines=27> */
[-C--:B----4-:R-:W-:Y:S02]  /*9370*/  @!P0 IADD3 R38, P1, R26, R21.reuse, RZ ;  /* 0x000000151a268210 */ /* 0x090fe40007f3e0ff */
[----:B-1----:R-:W-:-:S03]  /*9380*/  @!P0 IADD3 R30, P4, R22, R21, RZ ;  /* 0x00000015161e8210 */ /* 0x002fc60007f9e0ff */
[--C-:B------:R-:W-:Y:S01]  /*9390*/  @!P0 IMAD.X R39, R27, 0x1, R19.reuse, P1 ;  /* 0x000000011b278824 */ /* 0x100fe200008e0613 */
[----:B------:R-:W-:Y:S01]  /*93a0*/  ISETP.GE.AND P1, PT, R18, c[0x0][0x27c], PT ;  /* 0x00009f0012007a0c */ /* 0x000fe20003f26270 */
[----:B---3--:R-:W-:Y:S02]  /*93b0*/  @!P0 IMAD.X R31, R23, 0x1, R19, P4 ;  /* 0x00000001171f8824 */ /* 0x008fe400020e0613 */
[C---:B------:R-:W-:Y:S01]  /*93c0*/  @!P3 IMAD.SHL.U32 R19, R29.reuse, 0x2, RZ ;  /* 0x000000021d13b824 */ /* 0x040fe200078e00ff */
[----:B------:R1:W5:Y:S01]  /*93d0*/  @!P0 LD.E.64 R70, [R38.64] ;  /* 0x0000000826468980 */ /* 0x000362000c101b00 */
[----:B------:R-:W-:Y:S02]  /*93e0*/  @!P3 SHF.L.U64.HI R6, R29, 0x1, R6 ;  /* 0x000000011d06b819 */ /* 0x000fe40000010206 */
[----:B------:R-:W-:Y:S01]  /*93f0*/  @!P2 SHF.L.U64.HI R20, R24, 0x1, R5 ;  /* 0x000000011814a819 */ /* 0x000fe20000010205 */
[----:B------:R2:W5:Y:S01]  /*9400*/  @!P0 LD.E.64 R68, [R30.64] ;  /* 0x000000081e448980 */ /* 0x000562000c101b00 */
[-C--:B------:R-:W-:Y:S01]  /*9410*/  @!P3 IADD3 R34, P0, R26, R19.reuse, RZ ;  /* 0x000000131a22b210 */ /* 0x080fe20007f1e0ff */
[----:B------:R-:W-:Y:S01]  /*9420*/  @!P2 IMAD.SHL.U32 R5, R24, 0x2, RZ ;  /* 0x000000021805a824 */ /* 0x000fe200078e00ff */
[----:B------:R-:W-:Y:S01]  /*9430*/  @!P3 IADD3 R44, P4, R22, R19, RZ ;  /* 0x00000013162cb210 */ /* 0x000fe20007f9e0ff */
[----:B------:R-:W-:Y:S01]  /*9440*/  CS2R R78, SRZ ;  /* 0x00000000004e7805 */ /* 0x000fe2000001ff00 */
[C---:B------:R-:W-:Y:S01]  /*9450*/  @!P1 IMAD.SHL.U32 R19, R18.reuse, 0x2, RZ ;  /* 0x0000000212139824 */ /* 0x040fe200078e00ff */
[----:B------:R-:W-:Y:S01]  /*9460*/  @!P1 SHF.L.U64.HI R7, R18, 0x1, R7 ;  /* 0x0000000112079819 */ /* 0x000fe20000010207 */
[--C-:B------:R-:W-:Y:S01]  /*9470*/  @!P3 IMAD.X R35, R27, 0x1, R6.reuse, P0 ;  /* 0x000000011b23b824 */ /* 0x100fe200000e0606 */
[----:B------:R-:W-:Y:S01]  /*9480*/  @!P2 IADD3 R32, P0, R26, R5, RZ ;  /* 0x000000051a20a210 */ /* 0x000fe20007f1e0ff */
[----:B------:R-:W-:Y:S01]  /*9490*/  @!P3 IMAD.X R45, R23, 0x1, R6, P4 ;  /* 0x00000001172db824 */ /* 0x000fe200020e0606 */
[----:B------:R-:W-:-:S03]  /*94a0*/  CS2R R76, SRZ ;  /* 0x00000000004c7805 */ /* 0x000fc6000001ff00 */
[----:B------:R-:W-:Y:S01]  /*94b0*/  @!P2 IMAD.X R33, R27, 0x1, R20, P0 ;  /* 0x000000011b21a824 */ /* 0x000fe200000e0614 */
[----:B-1----:R-:W-:Y:S02]  /*94c0*/  @!P2 IADD3 R38, P4, R22, R5, RZ ;  /* 0x000000051626a210 */ /* 0x002fe40007f9e0ff */
[----:B--2---:R-:W-:-:S03]  /*94d0*/  @!P1 IADD3 R30, P0, R26, R19, RZ ;  /* 0x000000131a1e9210 */ /* 0x004fc60007f1e0ff */
[----:B------:R-:W-:Y:S01]  /*94e0*/  @!P2 IMAD.X R39, R23, 0x1, R20, P4 ;  /* 0x000000011727a824 */ /* 0x000fe200020e0614 */
[----:B------:R-:W-:Y:S01]  /*94f0*/  ISETP.GE.AND P4, PT, R140, c[0x0][0x27c], PT ;  /* 0x00009f008c007a0c */ /* 0x000fe20003f86270 */
[----:B------:R-:W-:Y:S01]  /*9500*/  @!P1 IMAD.X R31, R27, 0x1, R7, P0 ;  /* 0x000000011b1f9824 */ /* 0x000fe200000e0607 */
[----:B------:R-:W-:-:S05]  /*9510*/  @!P1 IADD3 R6, P0, R22, R19, RZ ;  /* 0x0000001316069210 */ /* 0x000fca0007f1e0ff */
[----:B------:R-:W-:Y:S01]  /*9520*/  @!P1 IMAD.X R7, R23, 0x1, R7, P0 ;  /* 0x0000000117079824 */ /* 0x000fe200000e0607 */
[----:B------:R-:W-:-:S05]  /*9530*/  ISETP.GE.AND P0, PT, R14, c[0x0][0x27c], PT ;  /* 0x00009f000e007a0c */ /* 0x000fca0003f06270 */
[----:B------:R-:W-:-:S04]  /*9540*/  @!P4 IMAD.WIDE R42, R140, 0x2, R26 ;  /* 0x000000028c2ac825 */ /* 0x000fc800078e021a */
[----:B------:R-:W-:Y:S01]  /*9550*/  @!P4 IMAD.WIDE R40, R140, 0x2, R22 ;  /* 0x000000028c28c825 */ /* 0x000fe200078e0216 */
[----:B------:R1:W5:Y:S04]  /*9560*/  @!P4 LD.E.64 R78, [R42.64] ;  /* 0x000000082a4ec980 */ /* 0x000368000c101b00 */
[----:B------:R2:W5:Y:S01]  /*9570*/  @!P4 LD.E.64 R76, [R40.64] ;  /* 0x00000008284cc980 */ /* 0x000562000c101b00 */
        /* <DEDUP_REMOVED lines=11> */
[----:B------:R-:W-:Y:S01]  /*9630*/  @!P0 IMAD.X R23, R23, 0x1, R17, P4 ;  /* 0x0000000117178824 */ /* 0x000fe200020e0611 */
[----:B------:R3:W5:Y:S01]  /*9640*/  @!P3 LD.E.64 R66, [R34.64] ;  /* 0x000000082242b980 */ /* 0x000762000c101b00 */
[----:B-1----:R-:W-:-:S03]  /*9650*/  CS2R R42, SRZ ;  /* 0x00000000002a7805 */ /* 0x002fc6000001ff00 */
[----:B------:R3:W5:Y:S01]  /*9660*/  @!P3 LD.E.64 R64, [R44.64] ;  /* 0x000000082c40b980 */ /* 0x000762000c101b00 */
[----:B--2---:R-:W-:-:S03]  /*9670*/  CS2R R40, SRZ ;  /* 0x0000000000287805 */ /* 0x004fc6000001ff00 */
[----:B------:R3:W5:Y:S04]  /*9680*/  @!P2 LD.E.64 R60, [R32.64] ;  /* 0x00000008203ca980 */ /* 0x000768000c101b00 */
[----:B------:R3:W5:Y:S04]  /*9690*/  @!P2 LD.E.64 R58, [R38.64] ;  /* 0x00000008263aa980 */ /* 0x000768000c101b00 */
[----:B------:R3:W5:Y:S04]  /*96a0*/  @!P1 LD.E.64 R50, [R30.64] ;  /* 0x000000081e329980 */ /* 0x000768000c101b00 */
[----:B------:R3:W5:Y:S04]  /*96b0*/  @!P1 LD.E.64 R46, [R6.64] ;  /* 0x00000008062e9980 */ /* 0x000768000c101b00 */
[----:B------:R3:W5:Y:S04]  /*96c0*/  @!P0 LD.E.64 R42, [R20.64] ;  /* 0x00000008142a8980 */ /* 0x000768000c101b00 */
[----:B------:R3:W5:Y:S02]  /*96d0*/  @!P0 LD.E.64 R40, [R22.64] ;  /* 0x0000000816288980 */ /* 0x000764000c101b00 */
.L_x_2307:
[----:B--2---:R-:W-:Y:S05]  /*96e0*/  BSYNC B0 ;  /* 0x0000000000007941 */ /* 0x004fea0003800000 */
.L_x_2306:
[----:B---3-5:R-:W-:Y:S01]  /*96f0*/  IMAD.MOV.U32 R6, RZ, RZ, R42 ;  /* 0x000000ffff067224 */ /* 0x028fe200078e002a */
        /* <DEDUP_REMOVED lines=8> */
[----:B-1----:R-:W-:Y:S01]  /*9780*/  PRMT R22, R7, 0x7610, R22 ;  /* 0x0000761007167816 */ /* 0x002fe20000000016 */
[----:B------:R-:W-:Y:S01]  /*9790*/  IMAD.MOV.U32 R7, RZ, RZ, R67 ;  /* 0x000000ffff077224 */ /* 0x000fe200078e0043 */
[----:B------:R-:W-:Y:S01]  /*97a0*/  PRMT R28, R6, 0x7610, R28 ;  /* 0x00007610061c7816 */ /* 0x000fe2000000001c */
[----:B------:R-:W-:Y:S01]  /*97b0*/  IMAD.MOV.U32 R6, RZ, RZ, R70 ;  /* 0x000000ffff067224 */ /* 0x000fe200078e0046 */
[----:B------:R-:W-:Y:S01]  /*97c0*/  PRMT R27, R5, 0x7610, R27 ;  /* 0x00007610051b7816 */ /* 0x000fe2000000001b */
[----:B------:R-:W-:Y:S01]  /*97d0*/  IMAD.MOV.U32 R5, RZ, RZ, R71 ;  /* 0x000000ffff057224 */ /* 0x000fe200078e0047 */
[----:B------:R-:W-:Y:S01]  /*97e0*/  LOP3.LUT R19, R12, R19, R13, 0xf6, !PT ;  /* 0x000000130c137212 */ /* 0x000fe200078ef60d */
[----:B------:R-:W-:Y:S01]  /*97f0*/  IMAD.MOV.U32 R12, RZ, RZ, R50 ;  /* 0x000000ffff0c7224 */ /* 0x000fe200078e0032 */
[----:B------:R-:W-:Y:S01]  /*9800*/  PRMT R31, R7, 0x7610, R31 ;  /* 0x00007610071f7816 */ /* 0x000fe2000000001f */
[----:B------:R-:W-:Y:S01]  /*9810*/  IMAD.IADD R56, R4, 0x1, -R201 ;  /* 0x0000000104387824 */ /* 0x000fe200078e0ac9 */
[----:B----4-:R-:W-:Y:S01]  /*9820*/  PRMT R35, R6, 0x7610, R35 ;  /* 0x0000761006237816 */ /* 0x010fe20000000023 */
[----:B------:R-:W-:Y:S01]  /*9830*/  IMAD.MOV.U32 R7, RZ, RZ, R79 ;  /* 0x000000ffff077224 */ /* 0x000fe200078e004f */
        /* <DEDUP_REMOVED lines=31> */
[C---:B------:R-:W-:Y:S01]  /*9a30*/  IADD3 R4, R19.reuse, 0x18100, RZ ;  /* 0x0001810013047810 */ /* 0x040fe20007ffe0ff */
        /* <DEDUP_REMOVED lines=14> */
[--C-:B------:R-:W-:Y:S02]  /*9b20*/  SHF.R.U64 R101, R102, 0x10, R103.reuse ;  /* 0x0000001066657819 */ /* 0x100fe40000001267 */
[----:B------:R-:W-:Y:S02]  /*9b30*/  SHF.R.U32.HI R102, RZ, 0x10, R103 ;  /* 0x00000010ff667819 */ /* 0x000fe40000011667 */
[----:B------:R-:W-:Y:S02]  /*9b40*/  PRMT R82, R15, 0x5432, R82 ;  /* 0x000054320f527816 */ /* 0x000fe40000000052 */
[----:B------:R-:W-:Y:S02]  /*9b50*/  PRMT R95, R95, 0x5410, R102 ;  /* 0x000054105f5f7816 */ /* 0x000fe40000000066 */
[----:B------:R-:W-:-:S02]  /*9b60*/  SHF.R.U64 R83, R106, 0x10, R107 ;  /* 0x000000106a537819 */ /* 0x000fc4000000126b */
[----:B------:R-:W-:Y:S02]  /*9b70*/  PRMT R100, R100, 0x5410, R101 ;  /* 0x0000541064647816 */ /* 0x000fe40000000065 */
[----:B------:R-:W-:Y:S02]  /*9b80*/  LOP3.LUT R109, R95, 0xffff0000, RZ, 0xc0, !PT ;  /* 0xffff00005f6d7812 */ /* 0x000fe400078ec0ff */
[----:B------:R-:W-:Y:S02]  /*9b90*/  PRMT R83, R16, 0x5432, R83 ;  /* 0x0000543210537816 */ /* 0x000fe40000000053 */
[C---:B-1----:R-:W-:Y:S01]  /*9ba0*/  LOP3.LUT R101, R6.reuse, 0xffff0000, RZ, 0xc0, !PT ;  /* 0xffff000006657812 */ /* 0x042fe200078ec0ff */
[----:B------:R-:W-:Y:S01]  /*9bb0*/  IMAD.U32 R102, R6, 0x10000, RZ ;  /* 0x0001000006667824 */ /* 0x000fe200078e00ff */
[C---:B------:R-:W-:Y:S01]  /*9bc0*/  SHF.L.U32 R108, R4.reuse, 0x10, RZ ;  /* 0x00000010046c7819 */ /* 0x040fe200000006ff */
[C---:B------:R-:W-:Y:S01]  /*9bd0*/  IMAD.U32 R6, R7.reuse, 0x10000, RZ ;  /* 0x0001000007067824 */ /* 0x040fe200078e00ff */
        /* <DEDUP_REMOVED lines=10> */
[C---:B------:R-:W-:Y:S02]  /*9c80*/  FFMA.FTZ R95, R102.reuse, R7, -R95 ;  /* 0x00000007665f7223 */ /* 0x040fe4000001085f */
[C---:B------:R-:W-:Y:S01]  /*9c90*/  IMAD.U32 R7, R83.reuse, 0x10000, RZ ;  /* 0x0001000053077824 */ /* 0x040fe200078e00ff */
[----:B------:R-:W-:Y:S01]  /*9ca0*/  LOP3.LUT R83, R83, 0xffff0000, RZ, 0xc0, !PT ;  /* 0xffff000053537812 */ /* 0x000fe200078ec0ff */
[----:B------:R-:W-:Y:S01]  /*9cb0*/  FFMA.FTZ R4, R102, R4, R101 ;  /* 0x0000000466047223 */ /* 0x000fe20000010065 */
[----:B------:R-:W-:Y:S01]  /*9cc0*/  SHF.L.U32 R101, R100, 0x10, RZ ;  /* 0x0000001064657819 */ /* 0x000fe200000006ff */
[-C--:B------:R-:W-:Y:S02]  /*9cd0*/  FMUL.FTZ R103, R103, R109.reuse ;  /* 0x0000006d67677220 */ /* 0x080fe40000410000 */
        /* <DEDUP_REMOVED lines=16> */
.L_x_2311:
[----:B------:R-:W-:Y:S05]  /*9de0*/  BSYNC B0 ;  /* 0x0000000000007941 */ /* 0x000fea0003800000 */
.L_x_2310:
        /* <DEDUP_REMOVED lines=21> */
[CC--:B------:R-:W-:Y:S01]  /*9f40*/  FMUL.FTZ R106, R82.reuse, R4.reuse ;  /* 0x00000004526a7220 */ /* 0x0c0fe20000410000 */
[----:B------:R-:W-:Y:S01]  /*9f50*/  LOP3.LUT R93, R93, 0xffff0000, RZ, 0xc0, !PT ;  /* 0xffff00005d5d7812 */ /* 0x000fe200078ec0ff */
[-C--:B------:R-:W-:Y:S01]  /*9f60*/  FMUL.FTZ R82, R82, R7.reuse ;  /* 0x0000000752527220 */ /* 0x080fe20000410000 */
[----:B------:R-:W-:Y:S01]  /*9f70*/  SHF.L.U32 R100, R5, 0x10, RZ ;  /* 0x0000001005647819 */ /* 0x000fe200000006ff */
[----:B------:R-:W-:Y:S01]  /*9f80*/  FFMA.FTZ R106, R83, R7, -R106 ;  /* 0x00000007536a7223 */ /* 0x000fe2000001086a */
[----:B------:R-:W-:Y:S01]  /*9f90*/  LOP3.LUT R103, R5, 0xffff0000, RZ, 0xc0, !PT ;  /* 0xffff000005677812 */ /* 0x000fe200078ec0ff */
[----:B------:R-:W-:Y:S01]  /*9fa0*/  FFMA.FTZ R83, R83, R4, R82 ;  /* 0x0000000453537223 */ /* 0x000fe20000010052 */
[C---:B------:R-:W-:Y:S01]  /*9fb0*/  SHF.L.U32 R7, R94.reuse, 0x10, RZ ;  /* 0x000000105e077819 */ /* 0x040fe200000006ff */
[C---:B------:R-:W-:Y:S01]  /*9fc0*/  FMUL.FTZ R5, R95.reuse, R89 ;  /* 0x000000595f057220 */ /* 0x040fe20000410000 */
[----:B------:R-:W-:Y:S01]  /*9fd0*/  LOP3.LUT R94, R94, 0xffff0000, RZ, 0xc0, !PT ;  /* 0xffff00005e5e7812 */ /* 0x000fe200078ec0ff */
[C---:B------:R-:W-:Y:S01]  /*9fe0*/  IMAD.U32 R4, R92.reuse, 0x10000, RZ ;  /* 0x000100005c047824 */ /* 0x040fe200078e00ff */
[----:B------:R-:W-:Y:S01]  /*9ff0*/  LOP3.LUT R92, R92, 0xffff0000, RZ, 0xc0, !PT ;  /* 0xffff00005c5c7812 */ /* 0x000fe200078ec0ff */
[----:B------:R-:W-:-:S02]  /*a000*/  FMUL.FTZ R95, R95, R93 ;  /* 0x0000005d5f5f7220 */ /* 0x000fc40000410000 */
[C---:B------:R-:W-:Y:S02]  /*a010*/  FFMA.FTZ R5, R6.reuse, R93, -R5 ;  /* 0x0000005d06057223 */ /* 0x040fe40000010805 */
[----:B------:R-:W-:Y:S02]  /*a020*/  FFMA.FTZ R82, R6, R89, R95 ;  /* 0x0000005906527223 */ /* 0x000fe4000001005f */
[----:B------:R-:W-:Y:S02]  /*a030*/  FMUL.FTZ R6, R101, R4 ;  /* 0x0000000465067220 */ /* 0x000fe40000410000 */
[----:B------:R-:W-:Y:S02]  /*a040*/  FMUL.FTZ R89, R103, R92 ;  /* 0x0000005c67597220 */ /* 0x000fe40000410000 */
[----:B------:R-:W-:Y:S02]  /*a050*/  FMUL.FTZ R101, R101, R7 ;  /* 0x0000000765657220 */ /* 0x000fe40000410000 */
[----:B------:R-:W-:-:S02]  /*a060*/  FMUL.FTZ R103, R103, R94 ;  /* 0x0000005e67677220 */ /* 0x000fc40000410000 */
[----:B------:R-:W-:Y:S01]  /*a070*/  FFMA.FTZ R93, R102, R7, -R6 ;  /* 0x00000007665d7223 */ /* 0x000fe20000010806 */
[----:B------:R-:W-:Y:S01]  /*a080*/  F2FP.BF16.PACK_AB R7, R82, R5 ;  /* 0x000000055207723e */ /* 0x000fe200000010ff */
[----:B------:R-:W-:Y:S01]  /*a090*/  FFMA.FTZ R4, R102, R4, R101 ;  /* 0x0000000466047223 */ /* 0x000fe20000010065 */
[----:B------:R-:W-:Y:S01]  /*a0a0*/  F2FP.BF16.PACK_AB R6, R83, R106 ;  /* 0x0000006a5306723e */ /* 0x000fe200000010ff */
[C---:B------:R-:W-:Y:S02]  /*a0b0*/  FFMA.FTZ R89, R100.reuse, R94, -R89 ;  /* 0x0000005e64597223 */ /* 0x040fe40000010859 */
[----:B------:R-:W-:Y:S01]  /*a0c0*/  FFMA.FTZ R92, R100, R92, R103 ;  /* 0x0000005c645c7223 */ /* 0x000fe20000010067 */
[----:B------:R-:W-:-:S04]  /*a0d0*/  F2FP.BF16.PACK_AB R4, R4, R93 ;  /* 0x0000005d0404723e */ /* 0x000fc800000010ff */
[----:B------:R-:W-:-:S05]  /*a0e0*/  F2FP.BF16.PACK_AB R5, R92, R89 ;  /* 0x000000595c05723e */ /* 0x000fca00000010ff */
[----:B------:R1:W-:Y:S02]  /*a0f0*/  STS.128 [R12], R4 ;  /* 0x000000040c007388 */ /* 0x0003e40000000c00 */
.L_x_2313:
[----:B------:R-:W-:Y:S05]  /*a100*/  BSYNC B0 ;  /* 0x0000000000007941 */ /* 0x000fea0003800000 */
.L_x_2312:
        /* <DEDUP_REMOVED lines=22> */
[CC--:B------:R-:W-:Y:S01]  /*a270*/  FMUL.FTZ R84, R82.reuse, R4.reuse ;  /* 0x0000000452547220 */ /* 0x0c0fe20000410000 */
[C---:B------:R-:W-:Y:S01]  /*a280*/  SHF.L.U32 R92, R5.reuse, 0x10, RZ ;  /* 0x00000010055c7819 */ /* 0x040fe200000006ff */
[-C--:B------:R-:W-:Y:S01]  /*a290*/  FMUL.FTZ R82, R82, R7.reuse ;  /* 0x0000000752527220 */ /* 0x080fe20000410000 */
[----:B------:R-:W-:Y:S01]  /*a2a0*/  LOP3.LUT R100, R5, 0xffff0000, RZ, 0xc0, !PT ;  /* 0xffff000005647812 */ /* 0x000fe200078ec0ff */
[----:B------:R-:W-:Y:S01]  /*a2b0*/  FFMA.FTZ R84, R83, R7, -R84 ;  /* 0x0000000753547223 */ /* 0x000fe20000010854 */
[----:B------:R-:W-:Y:S01]  /*a2c0*/  SHF.L.U32 R7, R85, 0x10, RZ ;  /* 0x0000001055077819 */ /* 0x000fe200000006ff */
[----:B------:R-:W-:Y:S01]  /*a2d0*/  FFMA.FTZ R83, R83, R4, R82 ;  /* 0x0000000453537223 */ /* 0x000fe20000010052 */
[----:B------:R-:W-:Y:S01]  /*a2e0*/  LOP3.LUT R85, R85, 0xffff0000, RZ, 0xc0, !PT ;  /* 0xffff000055557812 */ /* 0x000fe200078ec0ff */
[----:B------:R-:W-:-:S02]  /*a2f0*/  FMUL.FTZ R5, R89, R80 ;  /* 0x0000005059057220 */ /* 0x000fc40000410000 */
[C---:B------:R-:W-:Y:S01]  /*a300*/  IMAD.U32 R4, R81.reuse, 0x10000, RZ ;  /* 0x0001000051047824 */ /* 0x040fe200078e00ff */
[----:B------:R-:W-:Y:S01]  /*a310*/  LOP3.LUT R81, R81, 0xffff0000, RZ, 0xc0, !PT ;  /* 0xffff000051517812 */ /* 0x000fe200078ec0ff */
[-C--:B------:R-:W-:Y:S02]  /*a320*/  FMUL.FTZ R89, R89, R95.reuse ;  /* 0x0000005f59597220 */ /* 0x080fe40000410000 */
[C---:B------:R-:W-:Y:S02]  /*a330*/  FFMA.FTZ R5, R6.reuse, R95, -R5 ;  /* 0x0000005f06057223 */ /* 0x040fe40000010805 */
[----:B------:R-:W-:Y:S02]  /*a340*/  FFMA.FTZ R80, R6, R80, R89 ;  /* 0x0000005006507223 */ /* 0x000fe40000010059 */
[----:B------:R-:W-:Y:S02]  /*a350*/  FMUL.FTZ R6, R93, R4 ;  /* 0x000000045d067220 */ /* 0x000fe40000410000 */
[----:B------:R-:W-:-:S02]  /*a360*/  FMUL.FTZ R82, R100, R81 ;  /* 0x0000005164527220 */ /* 0x000fc40000410000 */
[----:B------:R-:W-:Y:S02]  /*a370*/  FMUL.FTZ R93, R93, R7 ;  /* 0x000000075d5d7220 */ /* 0x000fe40000410000 */
[----:B------:R-:W-:Y:S02]  /*a380*/  FMUL.FTZ R100, R100, R85 ;  /* 0x0000005564647220 */ /* 0x000fe40000410000 */
        /* <DEDUP_REMOVED lines=8> */
[----:B------:R1:W-:Y:S02]  /*a410*/  STS.128 [R19+0x1c100], R4 ;  /* 0x01c1000413007388 */ /* 0x0003e40000000c00 */
.L_x_2315:
[----:B------:R-:W-:Y:S05]  /*a420*/  BSYNC B0 ;  /* 0x0000000000007941 */ /* 0x000fea0003800000 */
.L_x_2314:
        /* <DEDUP_REMOVED lines=11> */
[----:B------:R-:W-:Y:S02]  /*a4e0*/  PRMT R73, R73, 0x5410, R82 ;  /* 0x0000541049497816 */ /* 0x000fe40000000052 */
[----:B------:R-:W-:Y:S02]  /*a4f0*/  LOP3.LUT R89, R72, 0xffff0000, RZ, 0xc0, !PT ;  /* 0xffff000048597812 */ /* 0x000fe400078ec0ff */
[----:B------:R-:W-:Y:S01]  /*a500*/  LOP3.LUT R93, R74, 0xffff0000, RZ, 0xc0, !PT ;  /* 0xffff00004a5d7812 */ /* 0x000fe200078ec0ff */
[C---:B-1----:R-:W-:Y:S01]  /*a510*/  IMAD.U32 R81, R6.reuse, 0x10000, RZ ;  /* 0x0001000006517824 */ /* 0x042fe200078e00ff */
[----:B------:R-:W-:Y:S01]  /*a520*/  LOP3.LUT R80, R6, 0xffff0000, RZ, 0xc0, !PT ;  /* 0xffff000006507812 */ /* 0x000fe200078ec0ff */
[----:B------:R-:W-:Y:S01]  /*a530*/  IMAD.U32 R6, R7, 0x10000, RZ ;  /* 0x0001000007067824 */ /* 0x000fe200078e00ff */
[----:B------:R-:W-:-:S02]  /*a540*/  SHF.L.U32 R85, R4, 0x10, RZ ;  /* 0x0000001004557819 */ /* 0x000fc400000006ff */
[----:B------:R-:W-:Y:S01]  /*a550*/  LOP3.LUT R84, R4, 0xffff0000, RZ, 0xc0, !PT ;  /* 0xffff000004547812 */ /* 0x000fe200078ec0ff */
[----:B------:R-:W-:Y:S01]  /*a560*/  IMAD.U32 R4, R72, 0x10000, RZ ;  /* 0x0001000048047824 */ /* 0x000fe200078e00ff */
[----:B------:R-:W-:Y:S01]  /*a570*/  LOP3.LUT R82, R7, 0xffff0000, RZ, 0xc0, !PT ;  /* 0xffff000007527812 */ /* 0x000fe200078ec0ff */
[----:B------:R-:W-:Y:S01]  /*a580*/  IMAD.U32 R7, R74, 0x10000, RZ ;  /* 0x000100004a077824 */ /* 0x000fe200078e00ff */
[C---:B------:R-:W-:Y:S01]  /*a590*/  SHF.L.U32 R83, R5.reuse, 0x10, RZ ;  /* 0x0000001005537819 */ /* 0x040fe200000006ff */
[CC--:B------:R-:W-:Y:S01]  /*a5a0*/  FMUL.FTZ R72, R80.reuse, R4.reuse ;  /* 0x0000000450487220 */ /* 0x0c0fe20000410000 */
[----:B------:R-:W-:Y:S01]  /*a5b0*/  LOP3.LUT R74, R5, 0xffff0000, RZ, 0xc0, !PT ;  /* 0xffff0000054a7812 */ /* 0x000fe200078ec0ff */
[-C--:B------:R-:W-:Y:S02]  /*a5c0*/  FMUL.FTZ R80, R80, R7.reuse ;  /* 0x0000000750507220 */ /* 0x080fe40000410000 */
        /* <DEDUP_REMOVED lines=14> */
[C---:B------:R-:W-:Y:S01]  /*a6b0*/  FFMA.FTZ R89, R85.reuse, R7, -R6 ;  /* 0x0000000755597223 */ /* 0x040fe20000010806 */
        /* <DEDUP_REMOVED lines=8> */
.L_x_2317:
[----:B------:R-:W-:Y:S05]  /*a740*/  BSYNC B0 ;  /* 0x0000000000007941 */ /* 0x000fea0003800000 */
.L_x_2316:
        /* <DEDUP_REMOVED lines=12> */
[----:B------:R-:W-:Y:S01]  /*a810*/  LOP3.LUT R83, R62, 0xffff0000, RZ, 0xc0, !PT ;  /* 0xffff00003e537812 */ /* 0x000fe200078ec0ff */
        /* <DEDUP_REMOVED lines=36> */
.L_x_2319:
[----:B------:R-:W-:Y:S05]  /*aa60*/  BSYNC B0 ;  /* 0x0000000000007941 */ /* 0x000fea0003800000 */
.L_x_2318:
        /* <DEDUP_REMOVED lines=48> */
.L_x_2309:
[----:B------:R-:W-:Y:S05]  /*ad70*/  BSYNC B1 ;  /* 0x0000000000017941 */ /* 0x000fea0003800000 */
.L_x_2308:
        /* <DEDUP_REMOVED lines=30> */
[----:B------:R-:W-:Y:S01]  /*af60*/  SHF.L.U32 R6, R44, 0x10, RZ ;  /* 0x000000102c067819 */ /* 0x000fe200000006ff */
[----:B------:R-:W-:Y:S01]  /*af70*/  FMUL.FTZ R62, R52, R45 ;  /* 0x0000002d343e7220 */ /* 0x000fe20000410000 */
[----:B------:R-:W-:Y:S01]  /*af80*/  LOP3.LUT R44, R44, 0xffff0000, RZ, 0xc0, !PT ;  /* 0xffff00002c2c7812 */ /* 0x000fe200078ec0ff */
[C---:B------:R-:W-:Y:S01]  /*af90*/  IMAD.U32 R4, R48.reuse, 0x10000, RZ ;  /* 0x0001000030047824 */ /* 0x040fe200078e00ff */
[----:B------:R-:W-:Y:S01]  /*afa0*/  LOP3.LUT R48, R48, 0xffff0000, RZ, 0xc0, !PT ;  /* 0xffff000030307812 */ /* 0x000fe200078ec0ff */
[----:B------:R-:W-:-:S02]  /*afb0*/  FMUL.FTZ R52, R52, R39 ;  /* 0x0000002734347220 */ /* 0x000fc40000410000 */
[C---:B------:R-:W-:Y:S02]  /*afc0*/  FFMA.FTZ R7, R3.reuse, R39, -R62 ;  /* 0x0000002703077223 */ /* 0x040fe4000001083e */
[----:B------:R-:W-:Y:S02]  /*afd0*/  FFMA.FTZ R52, R3, R45, R52 ;  /* 0x0000002d03347223 */ /* 0x000fe40000010034 */
[----:B------:R-:W-:Y:S02]  /*afe0*/  FMUL.FTZ R3, R54, R4 ;  /* 0x0000000436037220 */ /* 0x000fe40000410000 */
[C---:B------:R-:W-:Y:S01]  /*aff0*/  FMUL.FTZ R39, R5.reuse, R48 ;  /* 0x0000003005277220 */ /* 0x040fe20000410000 */
[----:B------:R-:W-:Y:S01]  /*b000*/  F2FP.BF16.PACK_AB R7, R52, R7 ;  /* 0x000000073407723e */ /* 0x000fe200000010ff */
[----:B------:R-:W-:Y:S02]  /*b010*/  FMUL.FTZ R54, R54, R6 ;  /* 0x0000000636367220 */ /* 0x000fe40000410000 */
[----:B------:R-:W-:-:S02]  /*b020*/  FMUL.FTZ R5, R5, R44 ;  /* 0x0000002c05057220 */ /* 0x000fc40000410000 */
[----:B------:R-:W-:Y:S01]  /*b030*/  FFMA.FTZ R3, R55, R6, -R3 ;  /* 0x0000000637037223 */ /* 0x000fe20000010803 */
[----:B------:R-:W-:Y:S01]  /*b040*/  F2FP.BF16.PACK_AB R6, R49, R56 ;  /* 0x000000383106723e */ /* 0x000fe200000010ff */
[----:B------:R-:W-:Y:S02]  /*b050*/  FFMA.FTZ R4, R55, R4, R54 ;  /* 0x0000000437047223 */ /* 0x000fe40000010036 */
[C---:B------:R-:W-:Y:S02]  /*b060*/  FFMA.FTZ R39, R53.reuse, R44, -R39 ;  /* 0x0000002c35277223 */ /* 0x040fe40000010827 */
[----:B------:R-:W-:Y:S01]  /*b070*/  FFMA.FTZ R48, R53, R48, R5 ;  /* 0x0000003035307223 */ /* 0x000fe20000010005 */
[----:B------:R-:W-:-:S04]  /*b080*/  F2FP.BF16.PACK_AB R4, R4, R3 ;  /* 0x000000030404723e */ /* 0x000fc800000010ff */
[----:B------:R-:W-:-:S05]  /*b090*/  F2FP.BF16.PACK_AB R5, R48, R39 ;  /* 0x000000273005723e */ /* 0x000fca00000010ff */
[----:B------:R1:W-:Y:S02]  /*b0a0*/  STS.128 [R19+0x1a100], R4 ;  /* 0x01a1000413007388 */ /* 0x0003e40000000c00 */
.L_x_2322:
[----:B------:R-:W-:Y:S05]  /*b0b0*/  BSYNC B0 ;  /* 0x0000000000007941 */ /* 0x000fea0003800000 */
.L_x_2321:
        /* <DEDUP_REMOVED lines=13> */
[----:B------:R-:W-:Y:S01]  /*b190*/  LOP3.LUT R49, R34, 0xffff0000, RZ, 0xc0, !PT ;  /* 0xffff000022317812 */ /* 0x000fe200078ec0ff */
[C---:B-1----:R-:W-:Y:S01]  /*b1a0*/  IMAD.U32 R36, R6.reuse, 0x10000, RZ ;  /* 0x0001000006247824 */ /* 0x042fe200078e00ff */
[----:B------:R-:W-:Y:S01]  /*b1b0*/  LOP3.LUT R6, R6, 0xffff0000, RZ, 0xc0, !PT ;  /* 0xffff000006067812 */ /* 0x000fe200078ec0ff */
[C---:B------:R-:W-:Y:S01]  /*b1c0*/  IMAD.U32 R3, R7.reuse, 0x10000, RZ ;  /* 0x0001000007037824 */ /* 0x040fe200078e00ff */
[----:B------:R-:W-:Y:S01]  /*b1d0*/  LOP3.LUT R44, R7, 0xffff0000, RZ, 0xc0, !PT ;  /* 0xffff0000072c7812 */ /* 0x000fe200078ec0ff */
[C---:B------:R-:W-:Y:S01]  /*b1e0*/  IMAD.U32 R7, R37.reuse, 0x10000, RZ ;  /* 0x0001000025077824 */ /* 0x040fe200078e00ff */
[----:B------:R-:W-:-:S02]  /*b1f0*/  LOP3.LUT R37, R37, 0xffff0000, RZ, 0xc0, !PT ;  /* 0xffff000025257812 */ /* 0x000fc400078ec0ff */
[----:B------:R-:W-:Y:S01]  /*b200*/  SHF.L.U32 R48, R4, 0x10, RZ ;  /* 0x0000001004307819 */ /* 0x000fe200000006ff */
[----:B------:R-:W-:Y:S01]  /*b210*/  FMUL.FTZ R34, R6, R7 ;  /* 0x0000000706227220 */ /* 0x000fe20000410000 */
[----:B------:R-:W-:Y:S01]  /*b220*/  LOP3.LUT R45, R4, 0xffff0000, RZ, 0xc0, !PT ;  /* 0xffff0000042d7812 */ /* 0x000fe200078ec0ff */
[----:B------:R-:W-:Y:S01]  /*b230*/  FMUL.FTZ R6, R6, R39 ;  /* 0x0000002706067220 */ /* 0x000fe20000410000 */
[C---:B------:R-:W-:Y:S01]  /*b240*/  SHF.L.U32 R4, R5.reuse, 0x10, RZ ;  /* 0x0000001005047819 */ /* 0x040fe200000006ff */
[----:B------:R-:W-:Y:S01]  /*b250*/  FMUL.FTZ R52, R44, R37 ;  /* 0x000000252c347220 */ /* 0x000fe20000410000 */
[----:B------:R-:W-:Y:S01]  /*b260*/  LOP3.LUT R5, R5, 0xffff0000, RZ, 0xc0, !PT ;  /* 0xffff000005057812 */ /* 0x000fe200078ec0ff */
[C---:B------:R-:W-:Y:S02]  /*b270*/  FFMA.FTZ R7, R36.reuse, R7, R6 ;  /* 0x0000000724077223 */ /* 0x040fe40000010006 */
[----:B------:R-:W-:Y:S01]  /*b280*/  FFMA.FTZ R34, R36, R39, -R34 ;  /* 0x0000002724227223 */ /* 0x000fe20000010822 */
[C---:B------:R-:W-:Y:S01]  /*b290*/  SHF.L.U32 R36, R35.reuse, 0x10, RZ ;  /* 0x0000001023247819 */ /* 0x040fe200000006ff */
[C---:B------:R-:W-:Y:S01]  /*b2a0*/  IMAD.U32 R6, R38.reuse, 0x10000, RZ ;  /* 0x0001000026067824 */ /* 0x040fe200078e00ff */
[----:B------:R-:W-:Y:S01]  /*b2b0*/  LOP3.LUT R38, R38, 0xffff0000, RZ, 0xc0, !PT ;  /* 0xffff000026267812 */ /* 0x000fe200078ec0ff */
[-C--:B------:R-:W-:Y:S01]  /*b2c0*/  FMUL.FTZ R44, R44, R49.reuse ;  /* 0x000000312c2c7220 */ /* 0x080fe20000410000 */
[----:B------:R-:W-:Y:S01]  /*b2d0*/  LOP3.LUT R35, R35, 0xffff0000, RZ, 0xc0, !PT ;  /* 0xffff000023237812 */ /* 0x000fe200078ec0ff */
[----:B------:R-:W-:-:S02]  /*b2e0*/  FFMA.FTZ R52, R3, R49, -R52 ;  /* 0x0000003103347223 */ /* 0x000fc40000010834 */
[----:B------:R-:W-:Y:S02]  /*b2f0*/  FFMA.FTZ R3, R3, R37, R44 ;  /* 0x0000002503037223 */ /* 0x000fe4000001002c */
[----:B------:R-:W-:Y:S02]  /*b300*/  FMUL.FTZ R37, R45, R6 ;  /* 0x000000062d257220 */ /* 0x000fe40000410000 */
[----:B------:R-:W-:Y:S02]  /*b310*/  FMUL.FTZ R39, R5, R38 ;  /* 0x0000002605277220 */ /* 0x000fe40000410000 */
[-C--:B------:R-:W-:Y:S02]  /*b320*/  FMUL.FTZ R45, R45, R36.reuse ;  /* 0x000000242d2d7220 */ /* 0x080fe40000410000 */
[----:B------:R-:W-:Y:S02]  /*b330*/  FMUL.FTZ R5, R5, R35 ;  /* 0x0000002305057220 */ /* 0x000fe40000410000 */
[----:B------:R-:W-:-:S02]  /*b340*/  FFMA.FTZ R37, R48, R36, -R37 ;  /* 0x0000002430257223 */ /* 0x000fc40000010825 */
        /* <DEDUP_REMOVED lines=8> */
.L_x_2324:
[----:B------:R-:W-:Y:S05]  /*b3d0*/  BSYNC B0 ;  /* 0x0000000000007941 */ /* 0x000fea0003800000 */
.L_x_2323:
        /* <DEDUP_REMOVED lines=49> */
.L_x_2326:
[----:B------:R-:W-:Y:S05]  /*b6f0*/  BSYNC B0 ;  /* 0x0000000000007941 */ /* 0x000fea0003800000 */
.L_x_2325:
        /* <DEDUP_REMOVED lines=23> */
[-C--:B------:R-:W-:Y:S01]  /*b870*/  FMUL.FTZ R6, R6, R29.reuse ;  /* 0x0000001d06067220 */ /* 0x080fe20000410000 */
[C---:B------:R-:W-:Y:S01]  /*b880*/  SHF.L.U32 R4, R5.reuse, 0x10, RZ ;  /* 0x0000001005047819 */ /* 0x040fe200000006ff */
[C---:B------:R-:W-:Y:S01]  /*b890*/  FFMA.FTZ R27, R24.reuse, R29, -R27 ;  /* 0x0000001d181b7223 */ /* 0x040fe2000001081b */
[----:B------:R-:W-:Y:S01]  /*b8a0*/  LOP3.LUT R5, R5, 0xffff0000, RZ, 0xc0, !PT ;  /* 0xffff000005057812 */ /* 0x000fe200078ec0ff */
[----:B------:R-:W-:Y:S01]  /*b8b0*/  FFMA.FTZ R6, R24, R7, R6 ;  /* 0x0000000718067223 */ /* 0x000fe20000010006 */
[----:B------:R-:W-:Y:S01]  /*b8c0*/  SHF.L.U32 R29, R28, 0x10, RZ ;  /* 0x000000101c1d7819 */ /* 0x000fe200000006ff */
[----:B------:R-:W-:Y:S01]  /*b8d0*/  FMUL.FTZ R34, R30, R25 ;  /* 0x000000191e227220 */ /* 0x000fe20000410000 */
[----:B------:R-:W-:Y:S01]  /*b8e0*/  LOP3.LUT R28, R28, 0xffff0000, RZ, 0xc0, !PT ;  /* 0xffff00001c1c7812 */ /* 0x000fe200078ec0ff */
[C---:B------:R-:W-:Y:S01]  /*b8f0*/  IMAD.U32 R24, R26.reuse, 0x10000, RZ ;  /* 0x000100001a187824 */ /* 0x040fe200078e00ff */
[----:B------:R-:W-:Y:S01]  /*b900*/  LOP3.LUT R26, R26, 0xffff0000, RZ, 0xc0, !PT ;  /* 0xffff00001a1a7812 */ /* 0x000fe200078ec0ff */
[----:B------:R-:W-:Y:S01]  /*b910*/  FMUL.FTZ R30, R30, R33 ;  /* 0x000000211e1e7220 */ /* 0x000fe20000410000 */
[----:B------:R-:W-:Y:S01]  /*b920*/  F2FP.BF16.PACK_AB R6, R6, R27 ;  /* 0x0000001b0606723e */ /* 0x000fe200000010ff */
[----:B------:R-:W-:-:S02]  /*b930*/  FFMA.FTZ R7, R3, R33, -R34 ;  /* 0x0000002103077223 */ /* 0x000fc40000010822 */
[----:B------:R-:W-:Y:S02]  /*b940*/  FFMA.FTZ R30, R3, R25, R30 ;  /* 0x00000019031e7223 */ /* 0x000fe4000001001e */
[----:B------:R-:W-:Y:S02]  /*b950*/  FMUL.FTZ R3, R31, R24 ;  /* 0x000000181f037220 */ /* 0x000fe40000410000 */
[----:B------:R-:W-:Y:S01]  /*b960*/  FMUL.FTZ R25, R5, R26 ;  /* 0x0000001a05197220 */ /* 0x000fe20000410000 */
[----:B------:R-:W-:Y:S01]  /*b970*/  F2FP.BF16.PACK_AB R7, R30, R7 ;  /* 0x000000071e07723e */ /* 0x000fe200000010ff */
[-C--:B------:R-:W-:Y:S02]  /*b980*/  FMUL.FTZ R31, R31, R29.reuse ;  /* 0x0000001d1f1f7220 */ /* 0x080fe40000410000 */
[----:B------:R-:W-:Y:S02]  /*b990*/  FMUL.FTZ R5, R5, R28 ;  /* 0x0000001c05057220 */ /* 0x000fe40000410000 */
[----:B------:R-:W-:-:S02]  /*b9a0*/  FFMA.FTZ R3, R32, R29, -R3 ;  /* 0x0000001d20037223 */ /* 0x000fc40000010803 */
[----:B------:R-:W-:Y:S02]  /*b9b0*/  FFMA.FTZ R24, R32, R24, R31 ;  /* 0x0000001820187223 */ /* 0x000fe4000001001f */
[C---:B------:R-:W-:Y:S02]  /*b9c0*/  FFMA.FTZ R25, R4.reuse, R28, -R25 ;  /* 0x0000001c04197223 */ /* 0x040fe40000010819 */
[----:B------:R-:W-:Y:S01]  /*b9d0*/  FFMA.FTZ R26, R4, R26, R5 ;  /* 0x0000001a041a7223 */ /* 0x000fe20000010005 */
[----:B------:R-:W-:-:S04]  /*b9e0*/  F2FP.BF16.PACK_AB R4, R24, R3 ;  /* 0x000000031804723e */ /* 0x000fc800000010ff */
[----:B------:R-:W-:-:S05]  /*b9f0*/  F2FP.BF16.PACK_AB R5, R26, R25 ;  /* 0x000000191a05723e */ /* 0x000fca00000010ff */
[----:B------:R1:W-:Y:S02]  /*ba00*/  STS.128 [R12+0x6000], R4 ;  /* 0x006000040c007388 */ /* 0x0003e40000000c00 */
.L_x_2328:
[----:B------:R-:W-:Y:S05]  /*ba10*/  BSYNC B0 ;  /* 0x0000000000007941 */ /* 0x000fea0003800000 */
.L_x_2327:
        /* <DEDUP_REMOVED lines=36> */
[C---:B------:R-:W-:Y:S02]  /*bc60*/  FMUL.FTZ R3, R26.reuse, R6 ;  /* 0x000000061a037220 */ /* 0x040fe40000410000 */
[C---:B------:R-:W-:Y:S02]  /*bc70*/  FMUL.FTZ R20, R29.reuse, R21 ;  /* 0x000000151d147220 */ /* 0x040fe40000410000 */
[----:B------:R-:W-:Y:S02]  /*bc80*/  FMUL.FTZ R26, R26, R18 ;  /* 0x000000121a1a7220 */ /* 0x000fe40000410000 */
[----:B------:R-:W-:-:S02]  /*bc90*/  FMUL.FTZ R29, R29, R23 ;  /* 0x000000171d1d7220 */ /* 0x000fc40000410000 */
[C---:B------:R-:W-:Y:S02]  /*bca0*/  FFMA.FTZ R3, R27.reuse, R18, -R3 ;  /* 0x000000121b037223 */ /* 0x040fe40000010803 */
[----:B------:R-:W-:Y:S01]  /*bcb0*/  FFMA.FTZ R26, R27, R6, R26 ;  /* 0x000000061b1a7223 */ /* 0x000fe2000001001a */
[----:B------:R-:W-:Y:S01]  /*bcc0*/  F2FP.BF16.PACK_AB R6, R7, R22 ;  /* 0x000000160706723e */ /* 0x000fe200000010ff */
[----:B------:R-:W-:Y:S01]  /*bcd0*/  FFMA.FTZ R20, R4, R23, -R20 ;  /* 0x0000001704147223 */ /* 0x000fe20000010814 */
[----:B------:R-:W-:Y:S01]  /*bce0*/  F2FP.BF16.PACK_AB R7, R24, R5 ;  /* 0x000000051807723e */ /* 0x000fe200000010ff */
[----:B------:R-:W-:Y:S01]  /*bcf0*/  FFMA.FTZ R29, R4, R21, R29 ;  /* 0x00000015041d7223 */ /* 0x000fe2000001001d */
[----:B------:R-:W-:-:S04]  /*bd00*/  F2FP.BF16.PACK_AB R4, R26, R3 ;  /* 0x000000031a04723e */ /* 0x000fc800000010ff */
[----:B------:R-:W-:-:S05]  /*bd10*/  F2FP.BF16.PACK_AB R5, R29, R20 ;  /* 0x000000141d05723e */ /* 0x000fca00000010ff */
[----:B------:R1:W-:Y:S02]  /*bd20*/  STS.128 [R19+0x22100], R4 ;  /* 0x0221000413007388 */ /* 0x0003e40000000c00 */
.L_x_2330:
[----:B------:R-:W-:Y:S05]  /*bd30*/  BSYNC B0 ;  /* 0x0000000000007941 */ /* 0x000fea0003800000 */
.L_x_2329:
        /* <DEDUP_REMOVED lines=47> */
[----:B------:R1:W-:Y:S01]  /*c030*/  STS.128 [R12+0xa000], R4 ;  /* 0x00a000040c007388 */ /* 0x0003e20000000c00 */
[----:B------:R-:W-:Y:S05]  /*c040*/  BRA `(.L_x_2320) ;  /* 0x0000396000007947 */ /* 0x000fea0003800000 */
.L_x_2303:
        /* <DEDUP_REMOVED lines=10> */
[C---:B------:R-:W-:Y:S01]  /*c0f0*/  IMAD.WIDE.U32 R24, R7.reuse, c[0x0][0x280], R24 ;  /* 0x0000a00007187a25 */ /* 0x040fe200078e0018 */
[----:B------:R-:W-:Y:S01]  /*c100*/  LEA.HI R90, R92, R137, RZ, 0x3 ;  /* 0x000000895c5a7211 */ /* 0x000fe200078f18ff */
[----:B------:R-:W-:Y:S01]  /*c110*/  CS2R R26, SRZ ;  /* 0x00000000001a7805 */ /* 0x000fe2000001ff00 */
[----:B------:R-:W-:Y:S01]  /*c120*/  CS2R R50, SRZ ;  /* 0x0000000000327805 */ /* 0x000fe2000001ff00 */
[----:B------:R-:W-:Y:S01]  /*c130*/  IMAD R14, R6, c[0x0][0x280], RZ ;  /* 0x0000a000060e7a24 */ /* 0x000fe200078e02ff */
[----:B------:R-:W-:Y:S01]  /*c140*/  LEA R21, P0, R24, c[0x0][0x270], 0x1 ;  /* 0x00009c0018157a11 */ /* 0x000fe200078008ff */
[----:B------:R-:W-:Y:S01]  /*c150*/  IMAD.MOV.U32 R17, RZ, RZ, R5 ;  /* 0x000000ffff117224 */ /* 0x000fe200078e0005 */
[----:B------:R-:W-:Y:S01]  /*c160*/  SHF.R.S32.HI R5, RZ, 0x1f, R142 ;  /* 0x0000001fff057819 */ /* 0x000fe2000001148e */
[----:B------:R-:W-:Y:S01]  /*c170*/  IMAD R14, R7, c[0x0][0x284], R14 ;  /* 0x0000a100070e7a24 */ /* 0x000fe200078e020e */
[----:B------:R-:W-:Y:S01]  /*c180*/  CS2R R48, SRZ ;  /* 0x0000000000307805 */ /* 0x000fe2000001ff00 */
[----:B------:R-:W-:Y:S01]  /*c190*/  IMAD R20, R6, c[0x0][0x290], RZ ;  /* 0x0000a40006147a24 */ /* 0x000fe200078e02ff */
[----:B------:R-:W-:Y:S01]  /*c1a0*/  CS2R R58, SRZ ;  /* 0x00000000003a7805 */ /* 0x000fe2000001ff00 */
[----:B------:R-:W-:Y:S01]  /*c1b0*/  IMAD.IADD R22, R25, 0x1, R14 ;  /* 0x0000000119167824 */ /* 0x000fe200078e020e */
[----:B------:R-:W-:Y:S01]  /*c1c0*/  CS2R R56, SRZ ;  /* 0x0000000000387805 */ /* 0x000fe2000001ff00 */
[C---:B------:R-:W-:Y:S01]  /*c1d0*/  IMAD.WIDE.U32 R16, R7.reuse, c[0x0][0x290], R16 ;  /* 0x0000a40007107a25 */ /* 0x040fe200078e0010 */
[----:B------:R-:W-:Y:S01]  /*c1e0*/  CS2R R66, SRZ ;  /* 0x0000000000427805 */ /* 0x000fe2000001ff00 */
[----:B------:R-:W-:Y:S01]  /*c1f0*/  CS2R R64, SRZ ;  /* 0x0000000000407805 */ /* 0x000fe2000001ff00 */
[----:B------:R-:W-:Y:S01]  /*c200*/  LEA.HI.X R22, R24, c[0x0][0x274], R22, 0x1, P0 ;  /* 0x00009d0018167a11 */ /* 0x000fe200000f0c16 */
[----:B------:R-:W-:Y:S01]  /*c210*/  IMAD R20, R7, c[0x0][0x294], R20 ;  /* 0x0000a50007147a24 */ /* 0x000fe200078e0214 */
[----:B------:R-:W-:Y:S01]  /*c220*/  ISETP.GE.AND P0, PT, R15, R4, PT ;  /* 0x000000040f00720c */ /* 0x000fe20003f06270 */
[----:B------:R-:W-:Y:S01]  /*c230*/  CS2R R46, SRZ ;  /* 0x00000000002e7805 */ /* 0x000fe2000001ff00 */
[C---:B------:R-:W-:Y:S01]  /*c240*/  LEA R18, P1, R16.reuse, c[0x0][0x288], 0x1 ;  /* 0x0000a20010127a11 */ /* 0x040fe200078208ff */
[----:B------:R-:W-:Y:S01]  /*c250*/  IMAD.IADD R20, R17, 0x1, R20 ;  /* 0x0000000111147824 */ /* 0x000fe200078e0214 */
[----:B------:R-:W-:Y:S01]  /*c260*/  CS2R R44, SRZ ;  /* 0x00000000002c7805 */ /* 0x000fe2000001ff00 */
[----:B------:R1:W2:Y:S01]  /*c270*/  SHFL.IDX PT, R17, R22, RZ, 0x1c1f ;  /* 0x001c1fff16117589 */ /* 0x0002a200000e0000 */
[----:B------:R-:W-:Y:S01]  /*c280*/  CS2R R54, SRZ ;  /* 0x0000000000367805 */ /* 0x000fe2000001ff00 */
[----:B------:R-:W-:Y:S01]  /*c290*/  CS2R R52, SRZ ;  /* 0x0000000000347805 */ /* 0x000fe2000001ff00 */
[----:B------:R-:W-:Y:S01]  /*c2a0*/  LEA.HI.X R20, R16, c[0x0][0x28c], R20, 0x1, P1 ;  /* 0x0000a30010147a11 */ /* 0x000fe200008f0c14 */
[----:B------:R1:W3:Y:S01]  /*c2b0*/  SHFL.IDX PT, R6, R18, RZ, 0x1c1f ;  /* 0x001c1fff12067589 */ /* 0x0002e200000e0000 */
[----:B------:R-:W-:Y:S01]  /*c2c0*/  CS2R R62, SRZ ;  /* 0x00000000003e7805 */ /* 0x000fe2000001ff00 */
[----:B------:R-:W-:Y:S01]  /*c2d0*/  CS2R R60, SRZ ;  /* 0x00000000003c7805 */ /* 0x000fe2000001ff00 */
[----:B------:R-:W-:Y:S01]  /*c2e0*/  SHF.R.S32.HI R76, RZ, 0x3, R78 ;  /* 0x00000003ff4c7819 */ /* 0x000fe2000001144e */
[----:B------:R1:W4:Y:S01]  /*c2f0*/  SHFL.IDX PT, R16, R21, RZ, 0x1c1f ;  /* 0x001c1fff15107589 */ /* 0x00032200000e0000 */
[----:B------:R-:W-:-:S03]  /*c300*/  SHF.R.S32.HI R89, RZ, 0x3, R90 ;  /* 0x00000003ff597819 */ /* 0x000fc6000001145a */
[----:B------:R1:W1:Y:S01]  /*c310*/  SHFL.IDX PT, R7, R20, RZ, 0x1c1f ;  /* 0x001c1fff14077589 */ /* 0x00026200000e0000 */
[----:B------:R-:W-:Y:S05]  /*c320*/  @P0 BRA `(.L_x_2332) ;  /* 0x0000021000000947 */ /* 0x000fea0003800000 */
[----:B------:R-:W-:Y:S01]  /*c330*/  ISETP.GE.AND P0, PT, R142, c[0x0][0x27c], PT ;  /* 0x00009f008e007a0c */ /* 0x000fe20003f06270 */
[----:B------:R-:W-:Y:S01]  /*c340*/  CS2R R58, SRZ ;  /* 0x00000000003a7805 */ /* 0x000fe2000001ff00 */
[----:B------:R-:W-:Y:S01]  /*c350*/  ISETP.GE.AND P2, PT, R137, c[0x0][0x27c], PT ;  /* 0x00009f0089007a0c */ /* 0x000fe20003f46270 */
[----:B------:R-:W-:Y:S01]  /*c360*/  CS2R R56, SRZ ;  /* 0x0000000000387805 */ /* 0x000fe2000001ff00 */
[----:B------:R-:W-:Y:S01]  /*c370*/  ISETP.GE.AND P1, PT, R136, c[0x0][0x27c], PT ;  /* 0x00009f0088007a0c */ /* 0x000fe20003f26270 */
[----:B------:R-:W-:Y:S01]  /*c380*/  CS2R R54, SRZ ;  /* 0x0000000000367805 */ /* 0x000fe2000001ff00 */
[----:B------:R-:W-:Y:S01]  /*c390*/  CS2R R52, SRZ ;  /* 0x0000000000347805 */ /* 0x000fe2000001ff00 */
[----:B------:R-:W-:Y:S01]  /*c3a0*/  CS2R R50, SRZ ;  /* 0x0000000000327805 */ /* 0x000fe2000001ff00 */
[----:B------:R-:W-:-:S05]  /*c3b0*/  CS2R R48, SRZ ;  /* 0x0000000000307805 */ /* 0x000fca000001ff00 */
[----:B------:R-:W-:Y:S02]  /*c3c0*/  @!P0 IMAD.SHL.U32 R25, R142, 0x2, RZ ;  /* 0x000000028e198824 */ /* 0x000fe400078e00ff */
[----:B------:R-:W-:Y:S02]  /*c3d0*/  @!P2 SHF.L.U32 R19, R89, 0x3, RZ ;  /* 0x000000035913a819 */ /* 0x000fe400000006ff */
[----:B------:R-:W-:Y:S01]  /*c3e0*/  @!P1 IMAD.SHL.U32 R31, R76, 0x8, RZ ;  /* 0x000000084c1f9824 */ /* 0x000fe200078e00ff */
[-C--:B---3--:R-:W-:Y:S02]  /*c3f0*/  @!P0 IADD3 R24, P3, R6, R25.reuse, RZ ;  /* 0x0000001906188210 */ /* 0x088fe40007f7e0ff */
[----:B-1----:R-:W-:Y:S01]  /*c400*/  @!P2 IMAD.WIDE R36, R19, 0x2, R6 ;  /* 0x000000021324a825 */ /* 0x002fe200078e0206 */
[----:B----4-:R-:W-:-:S03]  /*c410*/  @!P0 IADD3 R28, P4, R16, R25, RZ ;  /* 0x00000019101c8210 */ /* 0x010fc60007f9e0ff */
[C---:B--2---:R-:W-:Y:S01]  /*c420*/  @!P1 IMAD.WIDE R32, R31.reuse, 0x2, R16 ;  /* 0x000000021f209825 */ /* 0x044fe200078e0210 */
[----:B------:R-:W-:Y:S01]  /*c430*/  CS2R R46, SRZ ;  /* 0x00000000002e7805 */ /* 0x000fe2000001ff00 */
[----:B------:R-:W-:Y:S01]  /*c440*/  CS2R R44, SRZ ;  /* 0x00000000002c7805 */ /* 0x000fe2000001ff00 */
[----:B------:R-:W-:Y:S01]  /*c450*/  CS2R R66, SRZ ;  /* 0x0000000000427805 */ /* 0x000fe2000001ff00 */
[----:B------:R-:W-:Y:S01]  /*c460*/  @!P1 IMAD.WIDE R30, R31, 0x2, R6 ;  /* 0x000000021f1e9825 */ /* 0x000fe200078e0206 */
[----:B------:R-:W-:Y:S01]  /*c470*/  @!P0 SHF.L.U64.HI R6, R142, 0x1, R5 ;  /* 0x000000018e068819 */ /* 0x000fe20000010205 */
[----:B------:R-:W-:Y:S01]  /*c480*/  CS2R R64, SRZ ;  /* 0x0000000000407805 */ /* 0x000fe2000001ff00 */
[----:B------:R-:W-:Y:S01]  /*c490*/  CS2R R62, SRZ ;  /* 0x00000000003e7805 */ /* 0x000fe2000001ff00 */
[----:B------:R-:W-:Y:S01]  /*c4a0*/  CS2R R60, SRZ ;  /* 0x00000000003c7805 */ /* 0x000fe2000001ff00 */
[----:B------:R-:W-:Y:S01]  /*c4b0*/  @!P2 IMAD.WIDE R34, R19, 0x2, R16 ;  /* 0x000000021322a825 */ /* 0x000fe200078e0210 */
[----:B------:R-:W-:Y:S01]  /*c4c0*/  @!P0 IADD3.X R29, R17, R6, RZ, P4, !PT ;  /* 0x00000006111d8210 */ /* 0x000fe200027fe4ff */
[----:B------:R1:W5:Y:S02]  /*c4d0*/  @!P2 LD.E.128 R52, [R36.64] ;  /* 0x000000082434a980 */ /* 0x000364000c101d00 */
[----:B------:R-:W-:-:S02]  /*c4e0*/  @!P0 IMAD.X R25, R7, 0x1, R6, P3 ;  /* 0x0000000107198824 */ /* 0x000fc400018e0606 */
[----:B------:R1:W5:Y:S04]  /*c4f0*/  @!P2 LD.E.128 R56, [R34.64] ;  /* 0x000000082238a980 */ /* 0x000368000c101d00 */
[----:B------:R1:W5:Y:S04]  /*c500*/  @!P1 LD.E.128 R48, [R32.64] ;  /* 0x0000000820309980 */ /* 0x000368000c101d00 */
[----:B------:R1:W5:Y:S04]  /*c510*/  @!P1 LD.E.128 R44, [R30.64] ;  /* 0x000000081e2c9980 */ /* 0x000368000c101d00 */
[----:B------:R1:W5:Y:S04]  /*c520*/  @!P0 LD.E.128 R64, [R28.64] ;  /* 0x000000081c408980 */ /* 0x000368000c101d00 */
[----:B------:R1:W5:Y:S02]  /*c530*/  @!P0 LD.E.128 R60, [R24.64] ;  /* 0x00000008183c8980 */ /* 0x000364000c101d00 */
.L_x_2332:
[----:B------:R-:W-:Y:S05]  /*c540*/  BSYNC B0 ;  /* 0x0000000000007941 */ /* 0x000fea0003800000 */
.L_x_2331:
[----:B-1----:R-:W-:Y:S01]  /*c550*/  IADD3 R7, R15, 0x40, RZ ;  /* 0x000000400f077810 */ /* 0x002fe20007ffe0ff */
[----:B-----5:R-:W-:Y:S01]  /*c560*/  IMAD.MOV.U32 R15, RZ, RZ, R50 ;  /* 0x000000ffff0f7224 */ /* 0x020fe200078e0032 */
[----:B------:R1:W4:Y:S01]  /*c570*/  SHFL.IDX PT, R69, R22, 0x1, 0x1c1f ;  /* 0x003c1f0016457f89 */ /* 0x00032200000e0000 */
[----:B------:R-:W-:Y:S01]  /*c580*/  IMAD.MOV.U32 R14, RZ, RZ, R51 ;  /* 0x000000ffff0e7224 */ /* 0x000fe200078e0033 */
[----:B------:R-:W-:Y:S01]  /*c590*/  ISETP.GE.AND P0, PT, R7, R4, PT ;  /* 0x000000040700720c */ /* 0x000fe20003f06270 */
[----:B------:R-:W-:Y:S01]  /*c5a0*/  IMAD.MOV.U32 R7, RZ, RZ, R48 ;  /* 0x000000ffff077224 */ /* 0x000fe200078e0030 */
[----:B------:R-:W-:Y:S01]  /*c5b0*/  PRMT R108, R15, 0x7610, R108 ;  /* 0x000076100f6c7816 */ /* 0x000fe2000000006c */
[----:B---3--:R-:W-:Y:S01]  /*c5c0*/  IMAD.MOV.U32 R6, RZ, RZ, R49 ;  /* 0x000000ffff067224 */ /* 0x008fe200078e0031 */
        /* <DEDUP_REMOVED lines=33> */
[----:B--2---:R-:W-:Y:S01]  /*c7e0*/  IMAD.MOV.U32 R17, RZ, RZ, R62 ;  /* 0x000000ffff117224 */ /* 0x004fe200078e003e */
[----:B------:R-:W-:Y:S01]  /*c7f0*/  PRMT R15, R7, 0x7610, R15 ;  /* 0x00007610070f7816 */ /* 0x000fe2000000000f */
[----:B----4-:R-:W-:Y:S01]  /*c800*/  IMAD.MOV.U32 R16, RZ, RZ, R63 ;  /* 0x000000ffff107224 */ /* 0x010fe200078e003f */
[----:B------:R-:W-:Y:S01]  /*c810*/  PRMT R14, R6, 0x7610, R14 ;  /* 0x00007610060e7816 */ /* 0x000fe2000000000e */
[----:B------:R-:W-:Y:S01]  /*c820*/  IMAD.MOV.U32 R7, RZ, RZ, R60 ;  /* 0x000000ffff077224 */ /* 0x000fe200078e003c */
[----:B------:R-:W2:Y:S01]  /*c830*/  SHFL.IDX PT, R68, R21, 0x1, 0x1c1f ;  /* 0x003c1f0015447f89 */ /* 0x000ea200000e0000 */
[----:B------:R-:W-:Y:S01]  /*c840*/  IMAD.MOV.U32 R6, RZ, RZ, R61 ;  /* 0x000000ffff067224 */ /* 0x000fe200078e003d */
[----:B------:R-:W-:Y:S01]  /*c850*/  BSSY B0, `(.L_x_2333) ;  /* 0x0000034000007945 */ /* 0x000fe20003800000 */
[----:B------:R-:W-:Y:S01]  /*c860*/  PRMT R120, R17, 0x7610, R120 ;  /* 0x0000761011787816 */ /* 0x000fe20000000078 */
[----:B------:R3:W4:Y:S01]  /*c870*/  SHFL.IDX PT, R19, R20, 0x1, 0x1c1f ;  /* 0x003c1f0014137f89 */ /* 0x00072200000e0000 */
        /* <DEDUP_REMOVED lines=14> */
[----:B---3--:R-:W-:Y:S01]  /*c960*/  CS2R R20, SRZ ;  /* 0x0000000000147805 */ /* 0x008fe2000001ff00 */
[----:B------:R-:W-:Y:S05]  /*c970*/  @P0 BRA `(.L_x_2334) ;  /* 0x0000021000000947 */ /* 0x000fea0003800000 */
[----:B----4-:R-:W-:Y:S01]  /*c980*/  ISETP.GE.AND P0, PT, R142, c[0x0][0x27c], PT ;  /* 0x00009f008e007a0c */ /* 0x010fe20003f06270 */
        /* <DEDUP_REMOVED lines=8> */
[C---:B------:R-:W-:Y:S01]  /*ca10*/  @!P0 IMAD.SHL.U32 R16, R142.reuse, 0x2, RZ ;  /* 0x000000028e108824 */ /* 0x040fe200078e00ff */
[----:B------:R-:W-:Y:S02]  /*ca20*/  @!P0 SHF.L.U64.HI R5, R142, 0x1, R5 ;  /* 0x000000018e058819 */ /* 0x000fe40000010205 */
[----:B------:R-:W-:Y:S01]  /*ca30*/  @!P2 SHF.L.U32 R7, R89, 0x3, RZ ;  /* 0x000000035907a819 */ /* 0x000fe200000006ff */
[----:B------:R-:W-:Y:S01]  /*ca40*/  @!P1 IMAD.SHL.U32 R6, R76, 0x8, RZ ;  /* 0x000000084c069824 */ /* 0x000fe200078e00ff */
[-C--:B--2---:R-:W-:Y:S02]  /*ca50*/  @!P0 IADD3 R70, P4, R68, R16.reuse, RZ ;  /* 0x0000001044468210 */ /* 0x084fe40007f9e0ff */
[----:B------:R-:W-:Y:S01]  /*ca60*/  @!P0 IADD3 R16, P3, R18, R16, RZ ;  /* 0x0000001012108210 */ /* 0x000fe20007f7e0ff */
[C-C-:B------:R-:W-:Y:S01]  /*ca70*/  @!P2 IMAD.WIDE R74, R7.reuse, 0x2, R68.reuse ;  /* 0x00000002074aa825 */ /* 0x140fe200078e0244 */
[----:B------:R-:W-:Y:S01]  /*ca80*/  CS2R R22, SRZ ;  /* 0x0000000000167805 */ /* 0x000fe2000001ff00 */
[----:B------:R-:W-:Y:S01]  /*ca90*/  CS2R R20, SRZ ;  /* 0x0000000000147805 */ /* 0x000fe2000001ff00 */
[----:B------:R-:W-:Y:S01]  /*caa0*/  CS2R R42, SRZ ;  /* 0x00000000002a7805 */ /* 0x000fe2000001ff00 */
[C---:B------:R-:W-:Y:S01]  /*cab0*/  @!P1 IMAD.WIDE R72, R6.reuse, 0x2, R68 ;  /* 0x0000000206489825 */ /* 0x040fe200078e0244 */
[----:B------:R-:W-:Y:S01]  /*cac0*/  CS2R R40, SRZ ;  /* 0x0000000000287805 */ /* 0x000fe2000001ff00 */
[----:B------:R-:W-:Y:S01]  /*cad0*/  CS2R R38, SRZ ;  /* 0x0000000000267805 */ /* 0x000fe2000001ff00 */
[----:B------:R-:W-:Y:S01]  /*cae0*/  CS2R R36, SRZ ;  /* 0x0000000000247805 */ /* 0x000fe2000001ff00 */
[--C-:B------:R-:W-:Y:S01]  /*caf0*/  @!P2 IMAD.WIDE R80, R7, 0x2, R18.reuse ;  /* 0x000000020750a825 */ /* 0x100fe200078e0212 */
[----:B------:R-:W-:Y:S01]  /*cb00*/  @!P0 IADD3.X R71, R69, R5, RZ, P4, !PT ;  /* 0x0000000545478210 */ /* 0x000fe200027fe4ff */
[----:B------:R1:W5:Y:S02]  /*cb10*/  @!P2 LD.E.128 R32, [R74.64] ;  /* 0x000000084a20a980 */ /* 0x000364000c101d00 */
[----:B------:R-:W-:-:S02]  /*cb20*/  @!P1 IMAD.WIDE R6, R6, 0x2, R18 ;  /* 0x0000000206069825 */ /* 0x000fc400078e0212 */
[----:B------:R1:W5:Y:S02]  /*cb30*/  @!P2 LD.E.128 R28, [R80.64] ;  /* 0x00000008501ca980 */ /* 0x000364000c101d00 */
[----:B------:R-:W-:Y:S02]  /*cb40*/  @!P0 IMAD.X R17, R19, 0x1, R5, P3 ;  /* 0x0000000113118824 */ /* 0x000fe400018e0605 */
[----:B------:R1:W5:Y:S04]  /*cb50*/  @!P1 LD.E.128 R24, [R72.64] ;  /* 0x0000000848189980 */ /* 0x000368000c101d00 */
[----:B------:R1:W5:Y:S04]  /*cb60*/  @!P1 LD.E.128 R20, [R6.64] ;  /* 0x0000000806149980 */ /* 0x000368000c101d00 */
[----:B------:R1:W5:Y:S04]  /*cb70*/  @!P0 LD.E.128 R40, [R70.64] ;  /* 0x0000000846288980 */ /* 0x000368000c101d00 */
[----:B------:R1:W5:Y:S02]  /*cb80*/  @!P0 LD.E.128 R36, [R16.64] ;  /* 0x0000000810248980 */ /* 0x000364000c101d00 */
.L_x_2334:
[----:B----4-:R-:W-:Y:S05]  /*cb90*/  BSYNC B0 ;  /* 0x0000000000007941 */ /* 0x010fea0003800000 */
.L_x_2333:
[----:B-----5:R-:W-:Y:S01]  /*cba0*/  IMAD.MOV.U32 R5, RZ, RZ, R26 ;  /* 0x000000ffff057224 */ /* 0x020fe200078e001a */
[----:B------:R-:W-:-:S04]  /*cbb0*/  DEPBAR.LE SB0, 0x3 ;  /* 0x000080c00000791a */ /* 0x000fc80000000000 */
[----:B-1----:R-:W-:Y:S01]  /*cbc0*/  PRMT R75, R5, 0x7610, R75 ;  /* 0x00007610054b7816 */ /* 0x002fe2000000004b */
[----:B------:R-:W-:Y:S01]  /*cbd0*/  IMAD.MOV.U32 R6, RZ, RZ, R25 ;  /* 0x000000ffff067224 */ /* 0x000fe200078e0019 */
        /* <DEDUP_REMOVED lines=160> */
.L_x_2338:
[----:B------:R-:W-:Y:S05]  /*d5e0*/  BSYNC B0 ;  /* 0x0000000000007941 */ /* 0x000fea0003800000 */
.L_x_2337:
        /* <DEDUP_REMOVED lines=113> */
.L_x_2340:
[----:B------:R-:W-:Y:S05]  /*dd00*/  BSYNC B0 ;  /* 0x0000000000007941 */ /* 0x000fea0003800000 */
.L_x_2339:
        /* <DEDUP_REMOVED lines=112> */
.L_x_2336:
[----:B------:R-:W-:Y:S05]  /*e410*/  BSYNC B1 ;  /* 0x0000000000017941 */ /* 0x000fea0003800000 */
.L_x_2335:
        /* <DEDUP_REMOVED lines=118> */
.L_x_2342:
[----:B------:R-:W-:Y:S05]  /*eb80*/  BSYNC B0 ;  /* 0x0000000000007941 */ /* 0x000fea0003800000 */
.L_x_2341:
        /* <DEDUP_REMOVED lines=22> */
[----:B------:R-:W-:Y:S02]  /*ecf0*/  SHF.R.U64 R32, R32, 0x10, R33 ;  /* 0x0000001020207819 */ /* 0x000fe40000001221 */
[----:B------:R-:W-:Y:S01]  /*ed00*/  SHF.R.U32.HI R28, RZ, 0x10, R29 ;  /* 0x00000010ff1c7819 */ /* 0x000fe2000001161d */
[----:B------:R-:W-:Y:S01]  /*ed10*/  IMAD.SHL.U32 R19, R19, 0x2, RZ ;  /* 0x0000000213137824 */ /* 0x000fe200078e00ff */
[----:B------:R-:W-:Y:S02]  /*ed20*/  PRMT R80, R80, 0x5410, R37 ;  /* 0x0000541050507816 */ /* 0x000fe40000000025 */
[----:B------:R-:W-:Y:S02]  /*ed30*/  SHF.R.U64 R34, R34, 0x10, R35 ;  /* 0x0000001022227819 */ /* 0x000fe40000001223 */
[----:B------:R-:W2:Y:S01]  /*ed40*/  LDS.128 R4, [R19+0x18100] ;  /* 0x0181000013047984 */ /* 0x000ea20000000c00 */
[----:B------:R-:W-:Y:S01]  /*ed50*/  PRMT R85, R85, 0x5410, R32 ;  /* 0x0000541055557816 */ /* 0x000fe20000000020 */
[----:B------:R-:W-:Y:S01]  /*ed60*/  IMAD.U32 R40, R80, 0x10000, RZ ;  /* 0x0001000050287824 */ /* 0x000fe200078e00ff */
[----:B------:R-:W-:-:S02]  /*ed70*/  SHF.R.U32.HI R33, RZ, 0x10, R33 ;  /* 0x00000010ff217819 */ /* 0x000fc40000011621 */
[--C-:B------:R-:W-:Y:S01]  /*ed80*/  SHF.R.U64 R29, R30, 0x10, R31.reuse ;  /* 0x000000101e1d7819 */ /* 0x100fe2000000121f */
[----:B------:R-:W-:Y:S01]  /*ed90*/  IMAD.U32 R36, R85, 0x10000, RZ ;  /* 0x0001000055247824 */ /* 0x000fe200078e00ff */
[----:B------:R-:W-:Y:S02]  /*eda0*/  SHF.R.U32.HI R30, RZ, 0x10, R31 ;  /* 0x00000010ff1e7819 */ /* 0x000fe4000001161f */
[----:B------:R-:W-:Y:S02]  /*edb0*/  PRMT R79, R79, 0x5410, R28 ;  /* 0x000054104f4f7816 */ /* 0x000fe4000000001c */
[----:B------:R-:W-:Y:S02]  /*edc0*/  PRMT R87, R87, 0x5410, R34 ;  /* 0x0000541057577816 */ /* 0x000fe40000000022 */
[----:B------:R-:W-:Y:S01]  /*edd0*/  SHF.R.U32.HI R35, RZ, 0x10, R35 ;  /* 0x00000010ff237819 */ /* 0x000fe20000011623 */
[----:B------:R-:W-:Y:S01]  /*ede0*/  IMAD.U32 R38, R79, 0x10000, RZ ;  /* 0x000100004f267824 */ /* 0x000fe200078e00ff */
[----:B------:R-:W-:-:S02]  /*edf0*/  PRMT R84, R84, 0x5410, R33 ;  /* 0x0000541054547816 */ /* 0x000fc40000000021 */
[----:B------:R-:W-:Y:S02]  /*ee00*/  PRMT R82, R82, 0x5410, R29 ;  /* 0x0000541052527816 */ /* 0x000fe4000000001d */
[----:B------:R-:W-:Y:S02]  /*ee10*/  PRMT R81, R81, 0x5410, R30 ;  /* 0x0000541051517816 */ /* 0x000fe4000000001e */
[----:B------:R-:W-:Y:S02]  /*ee20*/  PRMT R86, R86, 0x5410, R35 ;  /* 0x0000541056567816 */ /* 0x000fe40000000023 */
[----:B------:R-:W-:Y:S02]  /*ee30*/  LOP3.LUT R85, R85, 0xffff0000, RZ, 0xc0, !PT ;  /* 0xffff000055557812 */ /* 0x000fe400078ec0ff */
        /* <DEDUP_REMOVED lines=24> */
[----:B------:R-:W-:Y:S02]  /*efc0*/  FMUL.FTZ R39, R15, R38 ;  /* 0x000000260f277220 */ /* 0x000fe40000410000 */
[----:B------:R-:W-:-:S02]  /*efd0*/  FFMA.FTZ R29, R29, R40, R41 ;  /* 0x000000281d1d7223 */ /* 0x000fc40000010029 */
[C---:B------:R-:W-:Y:S01]  /*efe0*/  IMAD.U32 R40, R86.reuse, 0x10000, RZ ;  /* 0x0001000056287824 */ /* 0x040fe200078e00ff */
[----:B------:R-:W-:Y:S01]  /*eff0*/  LOP3.LUT R86, R86, 0xffff0000, RZ, 0xc0, !PT ;  /* 0xffff000056567812 */ /* 0x000fe200078ec0ff */
[-C--:B------:R-:W-:Y:S02]  /*f000*/  FMUL.FTZ R41, R15, R6.reuse ;  /* 0x000000060f297220 */ /* 0x080fe40000410000 */
[----:B------:R-:W-:Y:S01]  /*f010*/  FFMA.FTZ R6, R28, R6, -R39 ;  /* 0x000000061c067223 */ /* 0x000fe20000010827 */
[----:B------:R-:W-:Y:S01]  /*f020*/  LOP3.LUT R39, R80, 0xffff0000, RZ, 0xc0, !PT ;  /* 0xffff000050277812 */ /* 0x000fe200078ec0ff */
[C---:B------:R-:W-:Y:S02]  /*f030*/  FMUL.FTZ R15, R35.reuse, R36 ;  /* 0x00000024230f7220 */ /* 0x040fe40000410000 */
[-C--:B------:R-:W-:Y:S02]  /*f040*/  FMUL.FTZ R35, R35, R40.reuse ;  /* 0x0000002823237220 */ /* 0x080fe40000410000 */
[----:B------:R-:W-:-:S02]  /*f050*/  FFMA.FTZ R15, R13, R40, -R15 ;  /* 0x000000280d0f7223 */ /* 0x000fc4000001080f */
[----:B------:R-:W-:Y:S02]  /*f060*/  FFMA.FTZ R35, R13, R36, R35 ;  /* 0x000000240d237223 */ /* 0x000fe40000010023 */
[----:B------:R-:W-:Y:S02]  /*f070*/  FMUL.FTZ R13, R4, R39 ;  /* 0x00000027040d7220 */ /* 0x000fe40000410000 */
[----:B------:R-:W-:Y:S02]  /*f080*/  FFMA.FTZ R28, R28, R38, R41 ;  /* 0x000000261c1c7223 */ /* 0x000fe40000010029 */
[----:B------:R-:W-:Y:S02]  /*f090*/  FMUL.FTZ R4, R4, R85 ;  /* 0x0000005504047220 */ /* 0x000fe40000410000 */
[C---:B------:R-:W-:Y:S01]  /*f0a0*/  IMAD.U32 R38, R82.reuse, 0x10000, RZ ;  /* 0x0001000052267824 */ /* 0x040fe200078e00ff */
[----:B------:R-:W-:Y:S01]  /*f0b0*/  LOP3.LUT R82, R82, 0xffff0000, RZ, 0xc0, !PT ;  /* 0xffff000052527812 */ /* 0x000fe200078ec0ff */
[C---:B------:R-:W-:Y:S01]  /*f0c0*/  IMAD.U32 R40, R87.reuse, 0x10000, RZ ;  /* 0x0001000057287824 */ /* 0x040fe200078e00ff */
[----:B------:R-:W-:Y:S01]  /*f0d0*/  LOP3.LUT R87, R87, 0xffff0000, RZ, 0xc0, !PT ;  /* 0xffff000057577812 */ /* 0x000fe200078ec0ff */
[----:B------:R-:W-:-:S02]  /*f0e0*/  FFMA.FTZ R4, R12, R39, R4 ;  /* 0x000000270c047223 */ /* 0x000fc40000010004 */
[C---:B------:R-:W-:Y:S02]  /*f0f0*/  FMUL.FTZ R39, R33.reuse, R38 ;  /* 0x0000002621277220 */ /* 0x040fe40000410000 */
[-C--:B------:R-:W-:Y:S01]  /*f100*/  FMUL.FTZ R33, R33, R40.reuse ;  /* 0x0000002821217220 */ /* 0x080fe20000410000 */
[----:B------:R-:W-:Y:S01]  /*f110*/  F2FP.BF16.PACK_AB R4, R4, R29 ;  /* 0x0000001d0404723e */ /* 0x000fe200000010ff */
[C---:B------:R-:W-:Y:S02]  /*f120*/  FFMA.FTZ R39, R30.reuse, R40, -R39 ;  /* 0x000000281e277223 */ /* 0x040fe40000010827 */
[----:B------:R-:W-:Y:S02]  /*f130*/  FFMA.FTZ R33, R30, R38, R33 ;  /* 0x000000261e217223 */ /* 0x000fe40000010021 */
[----:B------:R-:W-:Y:S02]  /*f140*/  FFMA.FTZ R36, R12, R85, -R13 ;  /* 0x000000550c247223 */ /* 0x000fe4000001080d */
[----:B------:R-:W-:-:S02]  /*f150*/  FMUL.FTZ R30, R5, R82 ;  /* 0x00000052051e7220 */ /* 0x000fc40000410000 */
[----:B------:R-:W-:Y:S01]  /*f160*/  FMUL.FTZ R41, R5, R87 ;  /* 0x0000005705297220 */ /* 0x000fe20000410000 */
[----:B------:R-:W-:Y:S01]  /*f170*/  F2FP.BF16.PACK_AB R12, R36, R7 ;  /* 0x00000007240c723e */ /* 0x000fe200000010ff */
[C---:B------:R-:W-:Y:S02]  /*f180*/  FMUL.FTZ R13, R34.reuse, R79 ;  /* 0x0000004f220d7220 */ /* 0x040fe40000410000 */
[C---:B------:R-:W-:Y:S02]  /*f190*/  FMUL.FTZ R5, R37.reuse, R81 ;  /* 0x0000005125057220 */ /* 0x040fe40000410000 */
[----:B------:R-:W-:Y:S02]  /*f1a0*/  FMUL.FTZ R34, R34, R84 ;  /* 0x0000005422227220 */ /* 0x000fe40000410000 */
[----:B------:R-:W-:Y:S02]  /*f1b0*/  FMUL.FTZ R37, R37, R86 ;  /* 0x0000005625257220 */ /* 0x000fe40000410000 */
[----:B------:R-:W-:-:S02]  /*f1c0*/  FFMA.FTZ R13, R31, R84, -R13 ;  /* 0x000000541f0d7223 */ /* 0x000fc4000001080d */
[----:B------:R-:W-:Y:S02]  /*f1d0*/  FFMA.FTZ R30, R14, R87, -R30 ;  /* 0x000000570e1e7223 */ /* 0x000fe4000001081e */
[----:B------:R-:W-:Y:S01]  /*f1e0*/  FFMA.FTZ R86, R32, R86, -R5 ;  /* 0x0000005620567223 */ /* 0x000fe20000010805 */
[----:B------:R-:W-:Y:S01]  /*f1f0*/  F2FP.BF16.PACK_AB R13, R13, R6 ;  /* 0x000000060d0d723e */ /* 0x000fe200000010ff */
[----:B------:R-:W-:Y:S02]  /*f200*/  FFMA.FTZ R31, R31, R79, R34 ;  /* 0x0000004f1f1f7223 */ /* 0x000fe40000010022 */
[----:B------:R-:W-:Y:S01]  /*f210*/  FFMA.FTZ R82, R14, R82, R41 ;  /* 0x000000520e527223 */ /* 0x000fe20000010029 */
[----:B------:R-:W-:Y:S01]  /*f220*/  F2FP.BF16.PACK_AB R14, R30, R39 ;  /* 0x000000271e0e723e */ /* 0x000fe200000010ff */
[----:B------:R-:W-:Y:S01]  /*f230*/  FFMA.FTZ R32, R32, R81, R37 ;  /* 0x0000005120207223 */ /* 0x000fe20000010025 */
[----:B------:R-:W-:Y:S02]  /*f240*/  F2FP.BF16.PACK_AB R15, R86, R15 ;  /* 0x0000000f560f723e */ /* 0x000fe400000010ff */
[----:B------:R-:W-:-:S02]  /*f250*/  F2FP.BF16.PACK_AB R5, R31, R28 ;  /* 0x0000001c1f05723e */ /* 0x000fc400000010ff */
[----:B------:R-:W-:Y:S01]  /*f260*/  F2FP.BF16.PACK_AB R6, R82, R33 ;  /* 0x000000215206723e */ /* 0x000fe200000010ff */
[----:B------:R1:W-:Y:S01]  /*f270*/  STS.128 [R18], R12 ;  /* 0x0000000c12007388 */ /* 0x0003e20000000c00 */
[----:B------:R-:W-:-:S05]  /*f280*/  F2FP.BF16.PACK_AB R7, R32, R35 ;  /* 0x000000232007723e */ /* 0x000fca00000010ff */
[----:B------:R1:W-:Y:S02]  /*f290*/  STS.128 [R19+0x18100], R4 ;  /* 0x0181000413007388 */ /* 0x0003e40000000c00 */
.L_x_2344:
[----:B------:R-:W-:Y:S05]  /*f2a0*/  BSYNC B0 ;  /* 0x0000000000007941 */ /* 0x000fea0003800000 */
.L_x_2343:
        /* <DEDUP_REMOVED lines=19> */
[----:B------:R-:W1:Y:S01]  /*f3e0*/  LDS.128 R12, [R16] ;  /* 0x00000000100c7984 */ /* 0x000e620000000c00 */
[----:B------:R-:W-:Y:S02]  /*f3f0*/  IADD3 R3, R6, R7, R3 ;  /* 0x0000000706037210 */ /* 0x000fe40007ffe003 */
[----:B------:R-:W-:Y:S02]  /*f400*/  SHF.R.U64 R18, R24, 0x10, R25 ;  /* 0x0000001018127819 */ /* 0x000fe40000001219 */
[--C-:B------:R-:W-:Y:S01]  /*f410*/  SHF.R.U64 R24, R26, 0x10, R27.reuse ;  /* 0x000000101a187819 */ /* 0x100fe2000000121b */
[----:B------:R-:W-:Y:S01]  /*f420*/  IMAD.SHL.U32 R3, R3, 0x2, RZ ;  /* 0x0000000203037824 */ /* 0x000fe200078e00ff */
[----:B------:R-:W-:Y:S02]  /*f430*/  SHF.R.U32.HI R27, RZ, 0x10, R27 ;  /* 0x00000010ff1b7819 */ /* 0x000fe4000001161b */
[----:B------:R-:W-:-:S02]  /*f440*/  SHF.R.U32.HI R21, RZ, 0x10, R21 ;  /* 0x00000010ff157819 */ /* 0x000fc40000011615 */
[----:B------:R-:W2:Y:S01]  /*f450*/  LDS.128 R4, [R3+0x18100] ;  /* 0x0181000003047984 */ /* 0x000ea20000000c00 */
[----:B------:R-:W-:Y:S02]  /*f460*/  PRMT R69, R69, 0x5410, R20 ;  /* 0x0000541045457816 */ /* 0x000fe40000000014 */
[----:B------:R-:W-:Y:S02]  /*f470*/  PRMT R73, R73, 0x5410, R18 ;  /* 0x0000541049497816 */ /* 0x000fe40000000012 */
[----:B------:R-:W-:Y:S02]  /*f480*/  SHF.R.U32.HI R25, RZ, 0x10, R25 ;  /* 0x00000010ff197819 */ /* 0x000fe40000011619 */
[----:B------:R-:W-:Y:S01]  /*f490*/  SHF.R.U64 R22, R22, 0x10, R23 ;  /* 0x0000001016167819 */ /* 0x000fe20000001217 */
[----:B------:R-:W-:Y:S01]  /*f4a0*/  IMAD.U32 R31, R73, 0x10000, RZ ;  /* 0x00010000491f7824 */ /* 0x000fe200078e00ff */
[----:B------:R-:W-:Y:S01]  /*f4b0*/  PRMT R74, R74, 0x5410, R27 ;  /* 0x000054104a4a7816 */ /* 0x000fe2000000001b */
        /* <DEDUP_REMOVED lines=8> */
[----:B------:R-:W-:-:S02]  /*f540*/  LOP3.LUT R69, R69, 0xffff0000, RZ, 0xc0, !PT ;  /* 0xffff000045457812 */ /* 0x000fc400078ec0ff */
        /* <DEDUP_REMOVED lines=20> */
[----:B------:R-:W-:Y:S02]  /*f690*/  FFMA.FTZ R7, R18, R31, -R25 ;  /* 0x0000001f12077223 */ /* 0x000fe40000010819 */
[C---:B------:R-:W-:Y:S01]  /*f6a0*/  IMAD.U32 R30, R72.reuse, 0x10000, RZ ;  /* 0x00010000481e7824 */ /* 0x040fe200078e00ff */
[----:B------:R-:W-:Y:S01]  /*f6b0*/  LOP3.LUT R72, R72, 0xffff0000, RZ, 0xc0, !PT ;  /* 0xffff000048487812 */ /* 0x000fe200078ec0ff */
[----:B------:R-:W-:Y:S02]  /*f6c0*/  FMUL.FTZ R6, R15, R28 ;  /* 0x0000001c0f067220 */ /* 0x000fe40000410000 */
[C---:B------:R-:W-:Y:S01]  /*f6d0*/  IMAD.U32 R25, R70.reuse, 0x10000, RZ ;  /* 0x0001000046197824 */ /* 0x040fe200078e00ff */
[----:B------:R-:W-:Y:S01]  /*f6e0*/  LOP3.LUT R70, R70, 0xffff0000, RZ, 0xc0, !PT ;  /* 0xffff000046467812 */ /* 0x000fe200078ec0ff */
[----:B------:R-:W-:-:S02]  /*f6f0*/  FFMA.FTZ R18, R18, R27, R29 ;  /* 0x0000001b12127223 */ /* 0x000fc4000001001d */
[C---:B------:R-:W-:Y:S01]  /*f700*/  IMAD.U32 R27, R74.reuse, 0x10000, RZ ;  /* 0x000100004a1b7824 */ /* 0x040fe200078e00ff */
[----:B------:R-:W-:Y:S01]  /*f710*/  LOP3.LUT R74, R74, 0xffff0000, RZ, 0xc0, !PT ;  /* 0xffff00004a4a7812 */ /* 0x000fe200078ec0ff */
[-C--:B------:R-:W-:Y:S02]  /*f720*/  FMUL.FTZ R15, R15, R30.reuse ;  /* 0x0000001e0f0f7220 */ /* 0x080fe40000410000 */
[C---:B------:R-:W-:Y:S02]  /*f730*/  FFMA.FTZ R6, R17.reuse, R30, -R6 ;  /* 0x0000001e11067223 */ /* 0x040fe40000010806 */
[C---:B------:R-:W-:Y:S02]  /*f740*/  FMUL.FTZ R30, R24.reuse, R25 ;  /* 0x00000019181e7220 */ /* 0x040fe40000410000 */
[----:B------:R-:W-:Y:S02]  /*f750*/  FMUL.FTZ R24, R24, R27 ;  /* 0x0000001b18187220 */ /* 0x000fe40000410000 */
[----:B------:R-:W-:-:S02]  /*f760*/  FFMA.FTZ R17, R17, R28, R15 ;  /* 0x0000001c11117223 */ /* 0x000fc4000001000f */
[C---:B------:R-:W-:Y:S02]  /*f770*/  FFMA.FTZ R15, R13.reuse, R27, -R30 ;  /* 0x0000001b0d0f7223 */ /* 0x040fe4000001081e */
[----:B------:R-:W-:Y:S02]  /*f780*/  FFMA.FTZ R24, R13, R25, R24 ;  /* 0x000000190d187223 */ /* 0x000fe40000010018 */
[C---:B------:R-:W-:Y:S02]  /*f790*/  FMUL.FTZ R13, R4.reuse, R69 ;  /* 0x00000045040d7220 */ /* 0x040fe40000410000 */
[----:B------:R-:W-:Y:S02]  /*f7a0*/  FMUL.FTZ R4, R4, R73 ;  /* 0x0000004904047220 */ /* 0x000fe40000410000 */
[C---:B------:R-:W-:Y:S01]  /*f7b0*/  IMAD.U32 R25, R71.reuse, 0x10000, RZ ;  /* 0x0001000047197824 */ /* 0x040fe200078e00ff */
[----:B------:R-:W-:Y:S01]  /*f7c0*/  LOP3.LUT R71, R71, 0xffff0000, RZ, 0xc0, !PT ;  /* 0xffff000047477812 */ /* 0x000fe200078ec0ff */
[C---:B------:R-:W-:Y:S01]  /*f7d0*/  IMAD.U32 R27, R75.reuse, 0x10000, RZ ;  /* 0x000100004b1b7824 */ /* 0x040fe200078e00ff */
[----:B------:R-:W-:Y:S01]  /*f7e0*/  LOP3.LUT R75, R75, 0xffff0000, RZ, 0xc0, !PT ;  /* 0xffff00004b4b7812 */ /* 0x000fe200078ec0ff */
[----:B------:R-:W-:-:S02]  /*f7f0*/  FFMA.FTZ R69, R12, R69, R4 ;  /* 0x000000450c457223 */ /* 0x000fc40000010004 */
[C---:B------:R-:W-:Y:S02]  /*f800*/  FMUL.FTZ R4, R22.reuse, R25 ;  /* 0x0000001916047220 */ /* 0x040fe40000410000 */
[----:B------:R-:W-:Y:S02]  /*f810*/  FMUL.FTZ R22, R22, R27 ;  /* 0x0000001b16167220 */ /* 0x000fe40000410000 */
[----:B------:R-:W-:Y:S02]  /*f820*/  FFMA.FTZ R28, R12, R73, -R13 ;  /* 0x000000490c1c7223 */ /* 0x000fe4000001080d */
[C---:B------:R-:W-:Y:S02]  /*f830*/  FFMA.FTZ R27, R19.reuse, R27, -R4 ;  /* 0x0000001b131b7223 */ /* 0x040fe40000010804 */
[----:B------:R-:W-:Y:S02]  /*f840*/  FFMA.FTZ R22, R19, R25, R22 ;  /* 0x0000001913167223 */ /* 0x000fe40000010016 */
[----:B------:R-:W-:-:S02]  /*f850*/  FMUL.FTZ R19, R5, R71 ;  /* 0x0000004705137220 */ /* 0x000fc40000410000 */
[----:B------:R-:W-:Y:S02]  /*f860*/  FMUL.FTZ R12, R5, R75 ;  /* 0x0000004b050c7220 */ /* 0x000fe40000410000 */
        /* <DEDUP_REMOVED lines=14> */
[----:B------:R-:W-:Y:S02]  /*f950*/  F2FP.BF16.PACK_AB R4, R69, R18 ;  /* 0x000000124504723e */ /* 0x000fe400000010ff */
[----:B------:R-:W-:Y:S01]  /*f960*/  F2FP.BF16.PACK_AB R5, R20, R17 ;  /* 0x000000111405723e */ /* 0x000fe200000010ff */
[----:B------:R1:W-:Y:S01]  /*f970*/  STS.128 [R16], R12 ;  /* 0x0000000c10007388 */ /* 0x0003e20000000c00 */
[----:B------:R-:W-:Y:S02]  /*f980*/  F2FP.BF16.PACK_AB R6, R71, R22 ;  /* 0x000000164706723e */ /* 0x000fe400000010ff */
[----:B------:R-:W-:-:S05]  /*f990*/  F2FP.BF16.PACK_AB R7, R21, R24 ;  /* 0x000000181507723e */ /* 0x000fca00000010ff */
[----:B------:R1:W-:Y:S02]  /*f9a0*/  STS.128 [R3+0x18100], R4 ;  /* 0x0181000403007388 */ /* 0x0003e40000000c00 */
.L_x_2320:
[----:B------:R-:W-:Y:S05]  /*f9b0*/  BSYNC B2 ;  /* 0x0000000000027941 */ /* 0x000fea0003800000 */
.L_x_2302:
[----:B------:R-:W-:-:S04]  /*f9c0*/  DEPBAR.LE SB0, 0x2 ;  /* 0x000080800000791a */ /* 0x000fc80000000000 */
[----:B------:R-:W-:Y:S01]  /*f9d0*/  BAR.SYNC.DEFER_BLOCKING 0x0 ;  /* 0x0000000000007b1d */ /* 0x000fe20000010000 */
[----:B------:R-:W-:-:S04]  /*f9e0*/  LOP3.LUT P0, RZ, R9, 0x2, RZ, 0xc0, !PT ;  /* 0x0000000209ff7812 */ /* 0x000fc8000780c0ff */
[----:B------:R-:W-:Y:S01]  /*f9f0*/  SEL R192, R2, 0xffffffe0, !P0 ;  /* 0xffffffe002c07807 */ /* 0x000fe20004000000 */
[----:B------:R-:W-:Y:S04]  /*fa00*/  BSSY B0, `(.L_x_2345) ;  /* 0x0000025000007945 */ /* 0x000fe80003800000 */
[----:B-1----:R-:W-:Y:S01]  /*fa10*/  IMAD.IADD R3, R188, 0x1, R192 ;  /* 0x00000001bc037824 */ /* 0x002fe200078e02c0 */
[----:B-----5:R1:W2:Y:S04]  /*fa20*/  LDSM.16.M88.4 R80, [R190] ;  /* 0x00000000be50783b */ /* 0x0202a80000000200 */
[----:B------:R1:W3:Y:S04]  /*fa30*/  LDSM.16.M88.4 R48, [R188] ;  /* 0x00000000bc30783b */ /* 0x0002e80000000200 */
[----:B------:R1:W4:Y:S04]  /*fa40*/  LDSM.16.M88.4 R40, [R188+0x800] ;  /* 0x00080000bc28783b */ /* 0x0003280000000200 */
[----:B------:R1:W1:Y:S04]  /*fa50*/  LDSM.16.M88.4 R32, [R188+0x1000] ;  /* 0x00100000bc20783b */ /* 0x0002680000000200 */
        /* <DEDUP_REMOVED lines=31> */
.L_x_2346:
[----:B------:R-:W-:Y:S05]  /*fc50*/  BSYNC B0 ;  /* 0x0000000000007941 */ /* 0x000fea0003800000 */
.L_x_2345:
[----:B------:R-:W-:Y:S01]  /*fc60*/  LOP3.LUT P0, RZ, R9, 0x4, RZ, 0xc0, !PT ;  /* 0x0000000409ff7812 */ /* 0x000fe2000780c0ff */
[C---:B--23--:R-:W-:Y:S01]  /*fc70*/  HMMA.16816.F32.BF16 R52, R80.reuse, R48, RZ ;  /* 0x000000305034723c */ /* 0x04cfe200000418ff */
[----:B------:R-:W-:Y:S01]  /*fc80*/  LDSM.16.M88.4 R68, [R186] ;  /* 0x00000000ba44783b */ /* 0x000fe20000000200 */
[C---:B------:R-:W-:Y:S01]  /*fc90*/  IMAD.IADD R173, R189.reuse, 0x1, R184 ;  /* 0x00000001bdad7824 */ /* 0x040fe200078e02b8 */
[----:B------:R-:W-:Y:S01]  /*fca0*/  SEL R193, R0, 0xffffffc0, !P0 ;  /* 0xffffffc000c17807 */ /* 0x000fe20004000000 */
[----:B------:R-:W-:Y:S01]  /*fcb0*/  IMAD.IADD R165, R189, 0x1, R139 ;  /* 0x00000001bda57824 */ /* 0x000fe200078e028b */
[----:B------:R-:W0:Y:S01]  /*fcc0*/  LDGDEPBAR ;  /* 0x00000000000079af */ /* 0x000e220000000000 */
[----:B------:R-:W-:Y:S01]  /*fcd0*/  BSSY B0, `(.L_x_2347) ;  /* 0x000022a000007945 */ /* 0x000fe20003800000 */
[----:B------:R-:W-:Y:S01]  /*fce0*/  IADD3 R0, R193, R188, R192 ;  /* 0x000000bcc1007210 */ /* 0x000fe20007ffe0c0 */
[----:B----4-:R-:W-:Y:S01]  /*fcf0*/  HMMA.16816.F32.BF16 R44, R80, R40, RZ ;  /* 0x00000028502c723c */ /* 0x010fe200000418ff */
[----:B------:R-:W-:-:S03]  /*fd00*/  IMAD.IADD R2, R188, 0x1, R193 ;  /* 0x00000001bc027824 */ /* 0x000fc600078e02c1 */
[----:B------:R-:W-:Y:S04]  /*fd10*/  LDSM.16.M88.4 R64, [R0] ;  /* 0x000000000040783b */ /* 0x000fe80000000200 */
[C---:B------:R-:W-:Y:S01]  /*fd20*/  HMMA.16816.F32.BF16 R48, R80.reuse, R50, RZ ;  /* 0x000000325030723c */ /* 0x040fe200000418ff */
[----:B------:R-:W2:Y:S04]  /*fd30*/  LDSM.16.M88.4 R16, [R2] ;  /* 0x000000000210783b */ /* 0x000ea80000000200 */
[----:B------:R-:W3:Y:S03]  /*fd40*/  LDSM.16.M88.4 R12, [R2+0x800] ;  /* 0x00080000020c783b */ /* 0x000ee60000000200 */
[C---:B------:R-:W-:Y:S01]  /*fd50*/  HMMA.16816.F32.BF16 R40, R80.reuse, R42, RZ ;  /* 0x0000002a5028723c */ /* 0x040fe200000418ff */
[----:B------:R-:W-:Y:S04]  /*fd60*/  LDSM.16.M88.4 R72, [R2+0x1800] ;  /* 0x001800000248783b */ /* 0x000fe80000000200 */
[----:B------:R-:W-:Y:S03]  /*fd70*/  LDSM.16.M88.4 R60, [R0+0x800] ;  /* 0x00080000003c783b */ /* 0x000fe60000000200 */
[C---:B-1----:R-:W-:Y:S08]  /*fd80*/  HMMA.16816.F32.BF16 R36, R80.reuse, R32, RZ ;  /* 0x000000205024723c */ /* 0x042ff000000418ff */
[C---:B------:R-:W-:Y:S08]  /*fd90*/  HMMA.16816.F32.BF16 R32, R80.reuse, R34, RZ ;  /* 0x000000225020723c */ /* 0x040ff000000418ff */
[C---:B------:R-:W-:Y:S08]  /*fda0*/  HMMA.16816.F32.BF16 R28, R80.reuse, R4, RZ ;  /* 0x00000004501c723c */ /* 0x040ff000000418ff */
[----:B------:R-:W-:Y:S01]  /*fdb0*/  HMMA.16816.F32.BF16 R80, R80, R6, RZ ;  /* 0x000000065050723c */ /* 0x000fe200000418ff */
[----:B------:R-:W1:Y:S07]  /*fdc0*/  LDSM.16.M88.4 R4, [R2+0x1000] ;  /* 0x001000000204783b */ /* 0x000e6e0000000200 */
[C---:B------:R-:W-:Y:S08]  /*fdd0*/  HMMA.16816.F32.BF16 R52, R76.reuse, R56, R52 ;  /* 0x000000384c34723c */ /* 0x040ff00000041834 */
[C---:B------:R-:W-:Y:S01]  /*fde0*/  HMMA.16816.F32.BF16 R48, R76.reuse, R58, R48 ;  /* 0x0000003a4c30723c */ /* 0x040fe20000041830 */
[----:B------:R-:W-:Y:S07]  /*fdf0*/  LDSM.16.M88.4 R56, [R0+0x1000] ;  /* 0x001000000038783b */ /* 0x000fee0000000200 */
[C---:B------:R-:W-:Y:S08]  /*fe00*/  HMMA.16816.F32.BF16 R44, R76.reuse, R24, R44 ;  /* 0x000000184c2c723c */ /* 0x040ff0000004182c */
[C---:B------:R-:W-:Y:S01]  /*fe10*/  HMMA.16816.F32.BF16 R40, R76.reuse, R26, R40 ;  /* 0x0000001a4c28723c */ /* 0x040fe20000041828 */
[----:B------:R-:W-:Y:S07]  /*fe20*/  LDSM.16.M88.4 R24, [R0+0x1800] ;  /* 0x001800000018783b */ /* 0x000fee0000000200 */
[C---:B------:R-:W-:Y:S08]  /*fe30*/  HMMA.16816.F32.BF16 R36, R76.reuse, R20, R36 ;  /* 0x000000144c24723c */ /* 0x040ff00000041824 */
[C---:B------:R-:W-:Y:S01]  /*fe40*/  HMMA.16816.F32.BF16 R32, R76.reuse, R22, R32 ;  /* 0x000000164c20723c */ /* 0x040fe20000041820 */
[----:B------:R-:W4:Y:S07]  /*fe50*/  LDSM.16.M88.4 R20, [R185] ;  /* 0x00000000b914783b */ /* 0x000f2e0000000200 */
[C---:B------:R-:W-:Y:S08]  /*fe60*/  HMMA.16816.F32.BF16 R28, R76.reuse, R84, R28 ;  /* 0x000000544c1c723c */ /* 0x040ff0000004181c */
[----:B------:R-:W-:Y:S01]  /*fe70*/  HMMA.16816.F32.BF16 R76, R76, R86, R80 ;  /* 0x000000564c4c723c */ /* 0x000fe20000041850 */
[----:B------:R-:W-:Y:S04]  /*fe80*/  LDSM.16.M88.4 R80, [R190+0x4000] ;  /* 0x00400000be50783b */ /* 0x000fe80000000200 */
[----:B------:R-:W-:Y:S03]  /*fe90*/  LDSM.16.M88.4 R84, [R188+0x3800] ;  /* 0x00380000bc54783b */ /* 0x000fe60000000200 */
[C---:B--2---:R-:W-:Y:S08]  /*fea0*/  HMMA.16816.F32.BF16 R52, R68.reuse, R16, R52 ;  /* 0x000000104434723c */ /* 0x044ff00000041834 */
[C---:B------:R-:W-:Y:S01]  /*feb0*/  HMMA.16816.F32.BF16 R48, R68.reuse, R18, R48 ;  /* 0x000000124430723c */ /* 0x040fe20000041830 */
[----:B------:R-:W2:Y:S07]  /*fec0*/  LDSM.16.M88.4 R16, [R188+0x2000] ;  /* 0x00200000bc10783b */ /* 0x000eae0000000200 */
[C---:B---3--:R-:W-:Y:S08]  /*fed0*/  HMMA.16816.F32.BF16 R44, R68.reuse, R12, R44 ;  /* 0x0000000c442c723c */ /* 0x048ff0000004182c */
[C---:B------:R-:W-:Y:S01]  /*fee0*/  HMMA.16816.F32.BF16 R40, R68.reuse, R14, R40 ;  /* 0x0000000e4428723c */ /* 0x040fe20000041828 */
[----:B------:R-:W3:Y:S07]  /*fef0*/  LDSM.16.M88.4 R12, [R188+0x2800] ;  /* 0x00280000bc0c783b */ /* 0x000eee0000000200 */
[C---:B-1----:R-:W-:Y:S08]  /*ff00*/  HMMA.16816.F32.BF16 R36, R68.reuse, R4, R36 ;  /* 0x000000044424723c */ /* 0x042ff00000041824 */
[C---:B------:R-:W-:Y:S01]  /*ff10*/  HMMA.16816.F32.BF16 R32, R68.reuse, R6, R32 ;  /* 0x000000064420723c */ /* 0x040fe20000041820 */
[----:B------:R-:W1:Y:S07]  /*ff20*/  LDSM.16.M88.4 R4, [R188+0x3000] ;  /* 0x00300000bc04783b */ /* 0x000e6e0000000200 */
[C---:B------:R-:W-:Y:S08]  /*ff30*/  HMMA.16816.F32.BF16 R28, R68.reuse, R72, R28 ;  /* 0x00000048441c723c */ /* 0x040ff0000004181c */
[----:B------:R-:W-:Y:S01]  /*ff40*/  HMMA.16816.F32.BF16 R76, R68, R74, R76 ;  /* 0x0000004a444c723c */ /* 0x000fe2000004184c */
[----:B------:R-:W-:Y:S04]  /*ff50*/  LDSM.16.M88.4 R72, [R187+0x4000] ;  /* 0x00400000bb48783b */ /* 0x000fe80000000200 */
[----:B------:R-:W5:Y:S03]  /*ff60*/  LDSM.16.M88.4 R68, [R3+0x2000] ;  /* 0x002000000344783b */ /* 0x000f660000000200 */
[C---:B----4-:R-:W-:Y:S08]  /*ff70*/  HMMA.16816.F32.BF16 R52, R20.reuse, R64, R52 ;  /* 0x000000401434723c */ /* 0x050ff00000041834 */
[C---:B------:R-:W-:Y:S01]  /*ff80*/  HMMA.16816.F32.BF16 R48, R20.reuse, R66, R48 ;  /* 0x000000421430723c */ /* 0x040fe20000041830 */
[----:B------:R-:W4:Y:S07]  /*ff90*/  LDSM.16.M88.4 R64, [R3+0x2800] ;  /* 0x002800000340783b */ /* 0x000f2e0000000200 */
        /* <DEDUP_REMOVED lines=8> */
[----:B------:R-:W-:Y:S04]  /*10020*/  LDSM.16.M88.4 R24, [R186+0x4000] ;  /* 0x00400000ba18783b */ /* 0x000fe80000000200 */
[----:B------:R-:W4:Y:S03]  /*10030*/  LDSM.16.M88.4 R20, [R2+0x2000] ;  /* 0x002000000214783b */ /* 0x000f260000000200 */
        /* <DEDUP_REMOVED lines=10> */
[----:B------:R-:W-:Y:S08]  /*100e0*/  HMMA.16816.F32.BF16 R76, R80, R86, R76 ;  /* 0x00000056504c723c */ /* 0x000ff0000004184c */
[C---:B-----5:R-:W-:Y:S08]  /*100f0*/  HMMA.16816.F32.BF16 R52, R72.reuse, R68, R52 ;  /* 0x000000444834723c */ /* 0x060ff00000041834 */
[C---:B------:R-:W-:Y:S08]  /*10100*/  HMMA.16816.F32.BF16 R48, R72.reuse, R70, R48 ;  /* 0x000000464830723c */ /* 0x040ff00000041830 */
[C---:B----4-:R-:W-:Y:S08]  /*10110*/  HMMA.16816.F32.BF16 R44, R72.reuse, R64, R44 ;  /* 0x00000040482c723c */ /* 0x050ff0000004182c */
[C---:B------:R-:W-:Y:S01]  /*10120*/  HMMA.16816.F32.BF16 R40, R72.reuse, R66, R40 ;  /* 0x000000424828723c */ /* 0x040fe20000041828 */
[----:B------:R-:W-:Y:S07]  /*10130*/  LDSM.16.M88.4 R64, [R185+0x4000] ;  /* 0x00400000b940783b */ /* 0x000fee0000000200 */
[C---:B------:R-:W-:Y:S08]  /*10140*/  HMMA.16816.F32.BF16 R36, R72.reuse, R60, R36 ;  /* 0x0000003c4824723c */ /* 0x040ff00000041824 */
[C---:B------:R-:W-:Y:S01]  /*10150*/  HMMA.16816.F32.BF16 R32, R72.reuse, R62, R32 ;  /* 0x0000003e4820723c */ /* 0x040fe20000041820 */
[----:B------:R-:W4:Y:S07]  /*10160*/  LDSM.16.M88.4 R60, [R0+0x2000] ;  /* 0x00200000003c783b */ /* 0x000f2e0000000200 */
[C---:B------:R-:W-:Y:S01]  /*10170*/  HMMA.16816.F32.BF16 R68, R72.reuse, R56, R28 ;  /* 0x000000384844723c */ /* 0x040fe2000004181c */
[----:B------:R-:W5:Y:S07]  /*10180*/  LDSM.16.M88.4 R28, [R0+0x2800] ;  /* 0x00280000001c783b */ /* 0x000f6e0000000200 */
[----:B------:R-:W-:Y:S01]  /*10190*/  HMMA.16816.F32.BF16 R76, R72, R58, R76 ;  /* 0x0000003a484c723c */ /* 0x000fe2000004184c */
[----:B------:R-:W-:Y:S04]  /*101a0*/  LDSM.16.M88.4 R56, [R187+0x8000] ;  /* 0x00800000bb38783b */ /* 0x000fe80000000200 */
[----:B------:R-:W-:Y:S03]  /*101b0*/  LDSM.16.M88.4 R72, [R2+0x5800] ;  /* 0x005800000248783b */ /* 0x000fe60000000200 */
[C---:B------:R-:W-:Y:S08]  /*101c0*/  HMMA.16816.F32.BF16 R52, R24.reuse, R20, R52 ;  /* 0x000000141834723c */ /* 0x040ff00000041834 */
        /* <DEDUP_REMOVED lines=8> */
[C---:B-1----:R-:W-:Y:S08]  /*10250*/  HMMA.16816.F32.BF16 R68, R24.reuse, R4, R68 ;  /* 0x000000041844723c */ /* 0x042ff00000041844 */
[----:B------:R-:W-:Y:S01]  /*10260*/  HMMA.16816.F32.BF16 R76, R24, R6, R76 ;  /* 0x00000006184c723c */ /* 0x000fe2000004184c */
[----:B------:R-:W1:Y:S04]  /*10270*/  LDSM.16.M88.4 R4, [R188+0x4000] ;  /* 0x00400000bc04783b */ /* 0x000e680000000200 */
[----:B------:R-:W1:Y:S03]  /*10280*/  LDSM.16.M88.4 R24, [R188+0x4800] ;  /* 0x00480000bc18783b */ /* 0x000e660000000200 */
[C---:B----4-:R-:W-:Y:S08]  /*10290*/  HMMA.16816.F32.BF16 R52, R64.reuse, R60, R52 ;  /* 0x0000003c4034723c */ /* 0x050ff00000041834 */
[C---:B------:R-:W-:Y:S01]  /*102a0*/  HMMA.16816.F32.BF16 R48, R64.reuse, R62, R48 ;  /* 0x0000003e4030723c */ /* 0x040fe20000041830 */
[----:B------:R-:W-:Y:S07]  /*102b0*/  LDSM.16.M88.4 R60, [R2+0x4000] ;  /* 0x00400000023c783b */ /* 0x000fee0000000200 */
        /* <DEDUP_REMOVED lines=8> */
[----:B------:R-:W3:Y:S04]  /*10340*/  LDSM.16.M88.4 R12, [R188+0x5800] ;  /* 0x00580000bc0c783b */ /* 0x000ee80000000200 */
[----:B------:R-:W-:Y:S03]  /*10350*/  LDSM.16.M88.4 R64, [R186+0x8000] ;  /* 0x00800000ba40783b */ /* 0x000fe60000000200 */
[C---:B-1----:R-:W-:Y:S08]  /*10360*/  HMMA.16816.F32.BF16 R52, R20.reuse, R4, R52 ;  /* 0x000000041434723c */ /* 0x042ff00000041834 */
[C---:B------:R-:W-:Y:S01]  /*10370*/  HMMA.16816.F32.BF16 R48, R20.reuse, R6, R48 ;  /* 0x000000061430723c */ /* 0x040fe20000041830 */
[----:B------:R-:W1:Y:S07]  /*10380*/  LDSM.16.M88.4 R4, [R3+0x4800] ;  /* 0x004800000304783b */ /* 0x000e6e0000000200 */
[C---:B------:R-:W-:Y:S08]  /*10390*/  HMMA.16816.F32.BF16 R44, R20.reuse, R24, R44 ;  /* 0x00000018142c723c */ /* 0x040ff0000004182c */
[----:B------:R-:W-:Y:S01]  /*103a0*/  HMMA.16816.F32.BF16 R40, R20, R26, R40 ;  /* 0x0000001a1428723c */ /* 0x000fe20000041828 */
[----:B------:R-:W4:Y:S07]  /*103b0*/  LDSM.16.M88.4 R24, [R3+0x5000] ;  /* 0x005000000318783b */ /* 0x000f2e0000000200 */
[----:B--2---:R-:W-:Y:S08]  /*103c0*/  HMMA.16816.F32.BF16 R52, R56, R16, R52 ;  /* 0x000000103834723c */ /* 0x004ff00000041834 */
[C---:B------:R-:W-:Y:S08]  /*103d0*/  HMMA.16816.F32.BF16 R36, R20.reuse, R28, R36 ;  /* 0x0000001c1424723c */ /* 0x040ff00000041824 */
[C---:B------:R-:W-:Y:S01]  /*103e0*/  HMMA.16816.F32.BF16 R32, R20.reuse, R30, R32 ;  /* 0x0000001e1420723c */ /* 0x040fe20000041820 */
[----:B------:R-:W-:Y:S07]  /*103f0*/  LDSM.16.M88.4 R28, [R3+0x5800] ;  /* 0x00580000031c783b */ /* 0x000fee0000000200 */
[C---:B---3--:R-:W-:Y:S08]  /*10400*/  HMMA.16816.F32.BF16 R68, R20.reuse, R12, R68 ;  /* 0x0000000c1444723c */ /* 0x048ff00000041844 */
[----:B------:R-:W-:Y:S01]  /*10410*/  HMMA.16816.F32.BF16 R76, R20, R14, R76 ;  /* 0x0000000e144c723c */ /* 0x000fe2000004184c */
[----:B------:R-:W-:Y:S04]  /*10420*/  LDSM.16.M88.4 R20, [R185+0x8000] ;  /* 0x00800000b914783b */ /* 0x000fe80000000200 */
[----:B------:R-:W2:Y:S03]  /*10430*/  LDSM.16.M88.4 R12, [R2+0x4800] ;  /* 0x00480000020c783b */ /* 0x000ea60000000200 */
[C---:B-1----:R-:W-:Y:S08]  /*10440*/  HMMA.16816.F32.BF16 R44, R56.reuse, R4, R44 ;  /* 0x00000004382c723c */ /* 0x042ff0000004182c */
[----:B------:R-:W-:Y:S01]  /*10450*/  HMMA.16816.F32.BF16 R40, R56, R6, R40 ;  /* 0x000000063828723c */ /* 0x000fe20000041828 */
[----:B------:R-:W1:Y:S07]  /*10460*/  LDSM.16.M88.4 R4, [R0+0x4000] ;  /* 0x004000000004783b */ /* 0x000e6e0000000200 */
[----:B------:R-:W-:Y:S08]  /*10470*/  HMMA.16816.F32.BF16 R52, R64, R60, R52 ;  /* 0x0000003c4034723c */ /* 0x000ff00000041834 */
[C---:B------:R-:W-:Y:S01]  /*10480*/  HMMA.16816.F32.BF16 R48, R56.reuse, R18, R48 ;  /* 0x000000123830723c */ /* 0x040fe20000041830 */
[----:B------:R3:W5:Y:S07]  /*10490*/  LDSM.16.M88.4 R16, [R2+0x5000] ;  /* 0x005000000210783b */ /* 0x00076e0000000200 */
[C---:B----4-:R-:W-:Y:S08]  /*104a0*/  HMMA.16816.F32.BF16 R36, R56.reuse, R24, R36 ;  /* 0x000000183824723c */ /* 0x050ff00000041824 */
[----:B------:R-:W-:Y:S01]  /*104b0*/  HMMA.16816.F32.BF16 R32, R56, R26, R32 ;  /* 0x0000001a3820723c */ /* 0x000fe20000041820 */
[----:B------:R-:W4:Y:S07]  /*104c0*/  LDSM.16.M88.4 R24, [R0+0x4800] ;  /* 0x004800000018783b */ /* 0x000f2e0000000200 */
[----:B--2---:R-:W-:Y:S08]  /*104d0*/  HMMA.16816.F32.BF16 R44, R64, R12, R44 ;  /* 0x0000000c402c723c */ /* 0x004ff0000004182c */
[----:B-1----:R-:W-:Y:S07]  /*104e0*/  HMMA.16816.F32.BF16 R52, R20, R4, R52 ;  /* 0x000000041434723c */ /* 0x002fee0000041834 */
[----:B------:R-:W-:Y:S01]  /*104f0*/  IMAD.IADD R4, R214, 0x1, R201 ;  /* 0x00000001d6047824 */ /* 0x000fe200078e02c9 */
[----:B------:R-:W-:Y:S01]  /*10500*/  HMMA.16816.F32.BF16 R40, R64, R14, R40 ;  /* 0x0000000e4028723c */ /* 0x000fe20000041828 */
[----:B------:R-:W-:Y:S01]  /*10510*/  LDSM.16.M88.4 R12, [R0+0x5000] ;  /* 0x00500000000c783b */ /* 0x000fe20000000200 */
[----:B------:R-:W-:-:S02]  /*10520*/  IMAD.MOV.U32 R5, RZ, RZ, -0x40 ;  /* 0xffffffc0ff057424 */ /* 0x000fc400078e00ff */
[----:B---3--:R-:W-:-:S04]  /*10530*/  @P6 IMAD.HI.U32 R2, R4, c[0x0][0x2c8], RZ ;  /* 0x0000b20004026a27 */ /* 0x008fc800078e00ff */
[----:B------:R-:W-:Y:S01]  /*10540*/  HMMA.16816.F32.BF16 R48, R64, R62, R48 ;  /* 0x0000003e4030723c */ /* 0x000fe20000041830 */
[----:B------:R-:W-:-:S05]  /*10550*/  @P6 SHF.R.U32.HI R4, RZ, c[0x0][0x2cc], R2 ;  /* 0x0000b300ff046a19 */ /* 0x000fca0000011602 */
[----:B------:R-:W1:Y:S02]  /*10560*/  SHFL.IDX PT, R2, R4, RZ, 0x1c1f ;  /* 0x001c1fff04027589 */ /* 0x000e6400000e0000 */
[C---:B------:R-:W-:Y:S02]  /*10570*/  HMMA.16816.F32.BF16 R68, R56.reuse, R28, R68 ;  /* 0x0000001c3844723c */ /* 0x040fe40000041844 */
[----:B------:R-:W2:Y:S06]  /*10580*/  SHFL.IDX PT, R3, R4, 0x1, 0x1c1f ;  /* 0x003c1f0004037f89 */ /* 0x000eac00000e0000 */
[----:B------:R-:W-:Y:S08]  /*10590*/  HMMA.16816.F32.BF16 R76, R56, R30, R76 ;  /* 0x0000001e384c723c */ /* 0x000ff0000004184c */
[C---:B-----5:R-:W-:Y:S08]  /*105a0*/  HMMA.16816.F32.BF16 R36, R64.reuse, R16, R36 ;  /* 0x000000104024723c */ /* 0x060ff00000041824 */
[----:B------:R-:W-:Y:S01]  /*105b0*/  HMMA.16816.F32.BF16 R32, R64, R18, R32 ;  /* 0x000000124020723c */ /* 0x000fe20000041820 */
[----:B------:R3:W5:Y:S01]  /*105c0*/  LDSM.16.M88.4 R16, [R0+0x5800] ;  /* 0x005800000010783b */ /* 0x0007620000000200 */
[----:B------:R-:W-:-:S04]  /*105d0*/  DEPBAR.LE SB0, 0x2 ;  /* 0x000080800000791a */ /* 0x000fc80000000000 */
[----:B------:R-:W-:Y:S02]  /*105e0*/  BAR.SYNC.DEFER_BLOCKING 0x0 ;  /* 0x0000000000007b1d */ /* 0x000fe40000010000 */
[----:B------:R-:W-:Y:S08]  /*105f0*/  HMMA.16816.F32.BF16 R48, R20, R6, R48 ;  /* 0x000000061430723c */ /* 0x000ff00000041830 */
[----:B------:R-:W-:Y:S01]  /*10600*/  HMMA.16816.F32.BF16 R68, R64, R72, R68 ;  /* 0x000000484044723c */ /* 0x000fe20000041844 */
[----:B---3--:R-:W-:-:S07]  /*10610*/  IMAD R0, R88, R5, 0x1 ;  /* 0x0000000158007424 */ /* 0x008fce00078e0205 */
[----:B------:R-:W-:Y:S01]  /*10620*/  HMMA.16816.F32.BF16 R76, R64, R74, R76 ;  /* 0x0000004a404c723c */ /* 0x000fe2000004184c */
[--C-:B------:R-:W-:Y:S01]  /*10630*/  IMAD R88, R88, -0x40, R233.reuse ;  /* 0xffffffc058587824 */ /* 0x100fe200078e02e9 */
[----:B------:R-:W-:-:S03]  /*10640*/  IADD3 R5, -R213, R0, R233 ;  /* 0x00000000d5057210 */ /* 0x000fc60007ffe1e9 */
[----:B------:R-:W-:Y:S01]  /*10650*/  IMAD.IADD R88, R88, 0x1, -R213 ;  /* 0x0000000158587824 */ /* 0x000fe200078e0ad5 */
[----:B------:R-:W-:Y:S02]  /*10660*/  LDSM.16.MT88.4 R60, [R139+0x2000] ;  /* 0x002000008b3c783b */ /* 0x000fe40000004200 */
[C---:B----4-:R-:W-:Y:S01]  /*10670*/  HMMA.16816.F32.BF16 R44, R20.reuse, R24, R44 ;  /* 0x00000018142c723c */ /* 0x050fe2000004182c */
[----:B------:R-:W-:Y:S01]  /*10680*/  IMAD.IADD R0, R5, 0x1, -R232 ;  /* 0x0000000105007824 */ /* 0x000fe200078e0ae8 */
[----:B------:R-:W-:Y:S03]  /*10690*/  LDSM.16.MT88.4 R128, [R184] ;  /* 0x00000000b880783b */ /* 0x000fe60000004200 */
[C---:B-1----:R-:W-:Y:S01]  /*106a0*/  IMAD.IADD R5, R0.reuse, 0x1, R2 ;  /* 0x0000000100057824 */ /* 0x042fe200078e0202 */
[----:B------:R-:W-:Y:S01]  /*106b0*/  LDSM.16.MT88.4 R108, [R173] ;  /* 0x00000000ad6c783b */ /* 0x000fe20000004200 */
[----:B--2---:R-:W-:Y:S01]  /*106c0*/  IMAD.IADD R3, R0, 0x1, R3 ;  /* 0x0000000100037824 */ /* 0x004fe200078e0203 */
[----:B------:R-:W-:Y:S02]  /*106d0*/  HMMA.16816.F32.BF16 R40, R20, R26, R40 ;  /* 0x0000001a1428723c */ /* 0x000fe40000041828 */
[C---:B------:R-:W-:Y:S01]  /*106e0*/  IMNMX R2, R88.reuse, R5, PT ;  /* 0x0000000558027217 */ /* 0x040fe20003800200 */
[----:B------:R-:W-:Y:S01]  /*106f0*/  LDSM.16.MT88.4 R116, [R139] ;  /* 0x000000008b74783b */ /* 0x000fe20000004200 */
[----:B------:R-:W-:-:S02]  /*10700*/  IMNMX R0, R88, R3, PT ;  /* 0x0000000358007217 */ /* 0x000fc40003800200 */
[C---:B------:R-:W-:Y:S01]  /*10710*/  ISETP.GT.AND P3, PT, R2.reuse, RZ, PT ;  /* 0x000000ff0200720c */ /* 0x040fe20003f64270 */
[----:B------:R-:W-:Y:S01]  /*10720*/  LDSM.16.MT88.4 R124, [R215] ;  /* 0x00000000d77c783b */ /* 0x000fe20000004200 */
[C---:B------:R-:W-:Y:S01]  /*10730*/  HMMA.16816.F32.BF16 R36, R20.reuse, R12, R36 ;  /* 0x0000000c1424723c */ /* 0x040fe20000041824 */
[----:B------:R-:W-:Y:S02]  /*10740*/  ISETP.GT.AND P2, PT, R2, 0x1, PT ;  /* 0x000000010200780c */ /* 0x000fe40003f44270 */
[----:B------:R-:W-:Y:S01]  /*10750*/  FSEL R52, R52, -INF , P3 ;  /* 0xff80000034347808 */ /* 0x000fe20001800000 */
[----:B------:R-:W-:Y:S01]  /*10760*/  LDSM.16.MT88.4 R84, [R173+0x4000] ;  /* 0x00400000ad54783b */ /* 0x000fe20000004200 */
[----:B------:R-:W-:Y:S02]  /*10770*/  ISETP.GT.AND P1, PT, R0, RZ, PT ;  /* 0x000000ff0000720c */ /* 0x000fe40003f24270 */
[----:B------:R-:W-:Y:S01]  /*10780*/  FSEL R28, R53, -INF , P2 ;  /* 0xff800000351c7808 */ /* 0x000fe20001000000 */
[----:B------:R-:W-:Y:S01]  /*10790*/  HMMA.16816.F32.BF16 R32, R20, R14, R32 ;  /* 0x0000000e1420723c */ /* 0x000fe20000041820 */
[----:B------:R-:W-:Y:S01]  /*107a0*/  ISETP.GT.AND P3, PT, R2, 0x8, PT ;  /* 0x000000080200780c */ /* 0x000fe20003f64270 */
[----:B------:R-:W-:Y:S01]  /*107b0*/  LDSM.16.MT88.4 R92, [R139+0x4000] ;  /* 0x004000008b5c783b */ /* 0x000fe20000004200 */
[----:B------:R-:W-:-:S02]  /*107c0*/  ISETP.GT.AND P0, PT, R0, 0x1, PT ;  /* 0x000000010000780c */ /* 0x000fc40003f04270 */
[----:B------:R-:W-:Y:S01]  /*107d0*/  FSEL R54, R54, -INF , P1 ;  /* 0xff80000036367808 */ /* 0x000fe20000800000 */
[----:B------:R-:W-:Y:S01]  /*107e0*/  LDSM.16.MT88.4 R144, [R173+0x800] ;  /* 0x00080000ad90783b */ /* 0x000fe20000004200 */
[----:B------:R-:W-:Y:S01]  /*107f0*/  ISETP.GT.AND P2, PT, R2, 0x9, PT ;  /* 0x000000090200780c */ /* 0x000fe20003f44270 */
[C---:B-----5:R-:W-:Y:S01]  /*10800*/  HMMA.16816.F32.BF16 R68, R20.reuse, R16, R68 ;  /* 0x000000101444723c */ /* 0x060fe20000041844 */
[----:B------:R-:W-:Y:S02]  /*10810*/  FSEL R48, R48, -INF , P3 ;  /* 0xff80000030307808 */ /* 0x000fe40001800000 */
[----:B------:R-:W-:Y:S02]  /*10820*/  FMNMX.FTZ R3, R52, R28, !PT ;  /* 0x0000001c34037209 */ /* 0x000fe40007810000 */
[----:B------:R-:W-:Y:S02]  /*10830*/  FSEL R26, R55, -INF , P0 ;  /* 0xff800000371a7808 */ /* 0x000fe40000000000 */
[----:B------:R-:W-:Y:S01]  /*10840*/  ISETP.GT.AND P1, PT, R0, 0x8, PT ;  /* 0x000000080000780c */ /* 0x000fe20003f24270 */
[----:B------:R-:W-:Y:S01]  /*10850*/  HMMA.16816.F32.BF16 R76, R20, R18, R76 ;  /* 0x00000012144c723c */ /* 0x000fe2000004184c */
[----:B------:R-:W-:-:S02]  /*10860*/  FSEL R30, R49, -INF , P2 ;  /* 0xff800000311e7808 */ /* 0x000fc40001000000 */
[----:B------:R-:W-:Y:S02]  /*10870*/  ISETP.GT.AND P3, PT, R2, 0x10, PT ;  /* 0x000000100200780c */ /* 0x000fe40003f64270 */
[----:B------:R-:W-:Y:S02]  /*10880*/  FMNMX.FTZ R3, R48, R3, !PT ;  /* 0x0000000330037209 */ /* 0x000fe40007810000 */
        /* <DEDUP_REMOVED lines=9> */
[----:B------:R-:W-:-:S02]  /*10920*/  ISETP.GT.AND P0, PT, R0, 0x11, PT ;  /* 0x000000110000780c */ /* 0x000fc40003f04270 */
[----:B------:R-:W-:Y:S02]  /*10930*/  FSEL R18, R46, -INF , P1 ;  /* 0xff8000002e127808 */ /* 0x000fe40000800000 */
[----:B------:R-:W-:Y:S02]  /*10940*/  FSEL R20, R45, -INF , P2 ;  /* 0xff8000002d147808 */ /* 0x000fe40001000000 */
[C---:B------:R-:W-:Y:S02]  /*10950*/  ISETP.GT.AND P4, PT, R2.reuse, 0x18, PT ;  /* 0x000000180200780c */ /* 0x040fe40003f84270 */
[----:B------:R-:W-:Y:S02]  /*10960*/  ISETP.GT.AND P1, PT, R2, 0x21, PT ;  /* 0x000000210200780c */ /* 0x000fe40003f24270 */
[----:B------:R-:W-:Y:S02]  /*10970*/  FMNMX.FTZ R3, R22, R3, !PT ;  /* 0x0000000316037209 */ /* 0x000fe40007810000 */
[----:B------:R-:W-:-:S02]  /*10980*/  FMNMX.FTZ R5, R24, R5, !PT ;  /* 0x0000000518057209 */ /* 0x000fc40007810000 */
[----:B------:R-:W-:Y:S02]  /*10990*/  FSEL R16, R47, -INF , P0 ;  /* 0xff8000002f107808 */ /* 0x000fe40000000000 */
[C---:B------:R-:W-:Y:S01]  /*109a0*/  ISETP.GT.AND P3, PT, R2.reuse, 0x19, PT ;  /* 0x000000190200780c */ /* 0x040fe20003f64270 */
[----:B------:R-:W-:Y:S01]  /*109b0*/  LDSM.16.MT88.4 R44, [R184+0x2000] ;  /* 0x00200000b82c783b */ /* 0x000fe20000004200 */
[----:B------:R-:W-:Y:S02]  /*109c0*/  ISETP.GT.AND P0, PT, R2, 0x28, PT ;  /* 0x000000280200780c */ /* 0x000fe40003f04270 */
[----:B------:R-:W-:Y:S02]  /*109d0*/  FSEL R6, R40, -INF , P4 ;  /* 0xff80000028067808 */ /* 0x000fe40002000000 */
[----:B------:R-:W-:Y:S02]  /*109e0*/  FSEL R170, R37, -INF , P1 ;  /* 0xff80000025aa7808 */ /* 0x000fe40000800000 */
[----:B------:R-:W-:-:S02]  /*109f0*/  FMNMX.FTZ R3, R20, R3, !PT ;  /* 0x0000000314037209 */ /* 0x000fc40007810000 */
[----:B------:R-:W-:Y:S02]  /*10a00*/  ISETP.GT.AND P1, PT, R0, 0x18, PT ;  /* 0x000000180000780c */ /* 0x000fe40003f24270 */
[----:B------:R-:W-:Y:S02]  /*10a10*/  FMNMX.FTZ R5, R18, R5, !PT ;  /* 0x0000000512057209 */ /* 0x000fe40007810000 */
[----:B------:R-:W-:Y:S02]  /*10a20*/  ISETP.GT.AND P2, PT, R2, 0x20, PT ;  /* 0x000000200200780c */ /* 0x000fe40003f44270 */
[----:B------:R-:W-:Y:S02]  /*10a30*/  FSEL R4, R41, -INF , P3 ;  /* 0xff80000029047808 */ /* 0x000fe40001800000 */
[----:B------:R-:W-:Y:S02]  /*10a40*/  FSEL R168, R32, -INF , P0 ;  /* 0xff80000020a87808 */ /* 0x000fe40000000000 */
[----:B------:R-:W-:-:S02]  /*10a50*/  FMNMX.FTZ R3, R6, R3, !PT ;  /* 0x0000000306037209 */ /* 0x000fc40007810000 */
[----:B------:R-:W-:Y:S02]  /*10a60*/  ISETP.GT.AND P0, PT, R0, 0x19, PT ;  /* 0x000000190000780c */ /* 0x000fe40003f04270 */
[----:B------:R-:W-:Y:S02]  /*10a70*/  FSEL R14, R42, -INF , P1 ;  /* 0xff8000002a0e7808 */ /* 0x000fe40000800000 */
[----:B------:R-:W-:Y:S02]  /*10a80*/  FMNMX.FTZ R5, R16, R5, !PT ;  /* 0x0000000510057209 */ /* 0x000fe40007810000 */
[----:B------:R-:W-:Y:S02]  /*10a90*/  FSEL R236, R36, -INF , P2 ;  /* 0xff80000024ec7808 */ /* 0x000fe40001000000 */
[----:B------:R-:W-:Y:S02]  /*10aa0*/  FMNMX.FTZ R3, R4, R3, !PT ;  /* 0x0000000304037209 */ /* 0x000fe40007810000 */
[----:B------:R-:W-:-:S02]  /*10ab0*/  FSEL R12, R43, -INF , P0 ;  /* 0xff8000002b0c7808 */ /* 0x000fc40000000000 */
[----:B------:R-:W-:Y:S02]  /*10ac0*/  ISETP.GT.AND P1, PT, R0, 0x20, PT ;  /* 0x000000200000780c */ /* 0x000fe40003f24270 */
[----:B------:R-:W-:Y:S02]  /*10ad0*/  FMNMX.FTZ R5, R14, R5, !PT ;  /* 0x000000050e057209 */ /* 0x000fe40007810000 */
[----:B------:R-:W-:Y:S02]  /*10ae0*/  FMNMX.FTZ R3, R236, R3, !PT ;  /* 0x00000003ec037209 */ /* 0x000fe40007810000 */
[----:B------:R-:W-:Y:S02]  /*10af0*/  ISETP.GT.AND P0, PT, R0, 0x21, PT ;  /* 0x000000210000780c */ /* 0x000fe40003f04270 */
[----:B------:R-:W-:Y:S02]  /*10b00*/  FSEL R174, R38, -INF , P1 ;  /* 0xff80000026ae7808 */ /* 0x000fe40000800000 */
[----:B------:R-:W-:-:S02]  /*10b10*/  FMNMX.FTZ R5, R12, R5, !PT ;  /* 0x000000050c057209 */ /* 0x000fc40007810000 */
[----:B------:R-:W-:Y:S02]  /*10b20*/  ISETP.GT.AND P4, PT, R2, 0x29, PT ;  /* 0x000000290200780c */ /* 0x000fe40003f84270 */
[----:B------:R-:W-:Y:S02]  /*10b30*/  FMNMX.FTZ R3, R170, R3, !PT ;  /* 0x00000003aa037209 */ /* 0x000fe40007810000 */
[----:B------:R-:W-:Y:S02]  /*10b40*/  FSEL R230, R39, -INF , P0 ;  /* 0xff80000027e67808 */ /* 0x000fe40000000000 */
[----:B------:R-:W-:Y:S01]  /*10b50*/  ISETP.GT.AND P1, PT, R0, 0x28, PT ;  /* 0x000000280000780c */ /* 0x000fe20003f24270 */
[----:B------:R-:W-:Y:S01]  /*10b60*/  LDSM.16.MT88.4 R36, [R139+0x800] ;  /* 0x000800008b24783b */ /* 0x000fe20000004200 */
[----:B------:R-:W-:Y:S02]  /*10b70*/  FMNMX.FTZ R5, R174, R5, !PT ;  /* 0x00000005ae057209 */ /* 0x000fe40007810000 */
[----:B------:R-:W-:-:S02]  /*10b80*/  ISETP.GT.AND P6, PT, R2, 0x30, PT ;  /* 0x000000300200780c */ /* 0x000fc40003fc4270 */
[----:B------:R-:W-:Y:S02]  /*10b90*/  FSEL R234, R33, -INF , P4 ;  /* 0xff80000021ea7808 */ /* 0x000fe40002000000 */
[----:B------:R-:W-:Y:S02]  /*10ba0*/  FMNMX.FTZ R3, R168, R3, !PT ;  /* 0x00000003a8037209 */ /* 0x000fe40007810000 */
[----:B------:R-:W-:Y:S02]  /*10bb0*/  ISETP.GT.AND P0, PT, R0, 0x29, PT ;  /* 0x000000290000780c */ /* 0x000fe40003f04270 */
[----:B------:R-:W-:Y:S02]  /*10bc0*/  FSEL R226, R34, -INF , P1 ;  /* 0xff80000022e27808 */ /* 0x000fe40000800000 */
[----:B------:R-:W-:Y:S02]  /*10bd0*/  FMNMX.FTZ R5, R230, R5, !PT ;  /* 0x00000005e6057209 */ /* 0x000fe40007810000 */
[----:B------:R-:W-:-:S02]  /*10be0*/  ISETP.GT.AND P5, PT, R2, 0x31, PT ;  /* 0x000000310200780c */ /* 0x000fc40003fa4270 */
[----:B------:R-:W-:Y:S02]  /*10bf0*/  FSEL R196, R68, -INF , P6 ;  /* 0xff80000044c47808 */ /* 0x000fe40003000000 */
        /* <DEDUP_REMOVED lines=18> */
[----:B------:R-:W-:-:S02]  /*10d20*/  FSEL R178, R77, -INF , P2 ;  /* 0xff8000004db27808 */ /* 0x000fc40001000000 */
[----:B------:R-:W-:Y:S02]  /*10d30*/  FMNMX.FTZ R3, R182, R3, !PT ;  /* 0x00000003b6037209 */ /* 0x000fe40007810000 */
[----:B------:R-:W-:Y:S02]  /*10d40*/  ISETP.GT.AND P0, PT, R0, 0x39, PT ;  /* 0x000000390000780c */ /* 0x000fe40003f04270 */
[----:B------:R-:W-:Y:S02]  /*10d50*/  FSEL R148, R78, -INF , P1 ;  /* 0xff8000004e947808 */ /* 0x000fe40000800000 */
[----:B------:R-:W-:Y:S02]  /*10d60*/  FMNMX.FTZ R5, R150, R5, !PT ;  /* 0x0000000596057209 */ /* 0x000fe40007810000 */
[----:B------:R-:W-:Y:S02]  /*10d70*/  FMNMX.FTZ R2, R178, R3, !PT ;  /* 0x00000003b2027209 */ /* 0x000fe40007810000 */
[----:B------:R-:W-:-:S02]  /*10d80*/  FSEL R172, R79, -INF , P0 ;  /* 0xff8000004fac7808 */ /* 0x000fc40000000000 */
        /* <DEDUP_REMOVED lines=22> */
[--C-:B------:R-:W-:Y:S01]  /*10ef0*/  FFMA.FTZ R162, R54, c[0x0][0x2d0], -R171.reuse ;  /* 0x0000b40036a27a23 */ /* 0x100fe200000108ab */
[----:B------:R-:W-:Y:S01]  /*10f00*/  LDSM.16.MT88.4 R28, [R173+0x2800] ;  /* 0x00280000ad1c783b */ /* 0x000fe20000004200 */
[----:B------:R-:W-:-:S02]  /*10f10*/  FFMA.FTZ R161, R26, c[0x0][0x2d0], -R171 ;  /* 0x0000b4001aa17a23 */ /* 0x000fc400000108ab */
[--C-:B------:R-:W-:Y:S01]  /*10f20*/  FFMA.FTZ R160, R50, c[0x0][0x2d0], -R171.reuse ;  /* 0x0000b40032a07a23 */ /* 0x100fe200000108ab */
[----:B------:R-:W1:Y:S01]  /*10f30*/  LDSM.16.MT88.4 R52, [R173+0x2000] ;  /* 0x00200000ad34783b */ /* 0x000e620000004200 */
[----:B------:R-:W-:Y:S01]  /*10f40*/  FFMA.FTZ R157, R24, c[0x0][0x2d0], -R171 ;  /* 0x0000b400189d7a23 */ /* 0x000fe200000108ab */
[----:B------:R-:W2:Y:S01]  /*10f50*/  MUFU.EX2 R163, R163 ;  /* 0x000000a300a37308 */ /* 0x000ea20000000800 */
[--C-:B------:R-:W-:Y:S01]  /*10f60*/  FFMA.FTZ R154, R6, c[0x0][0x2d0], -R149.reuse ;  /* 0x0000b400069a7a23 */ /* 0x100fe20000010895 */
[----:B------:R-:W-:Y:S01]  /*10f70*/  LDSM.16.MT88.4 R24, [R184+0x800] ;  /* 0x00080000b818783b */ /* 0x000fe20000004200 */
[--C-:B------:R-:W-:Y:S02]  /*10f80*/  FFMA.FTZ R3, R4, c[0x0][0x2d0], -R149.reuse ;  /* 0x0000b40004037a23 */ /* 0x100fe40000010895 */
[--C-:B------:R-:W-:Y:S01]  /*10f90*/  FFMA.FTZ R158, R22, c[0x0][0x2d0], -R149.reuse ;  /* 0x0000b400169e7a23 */ /* 0x100fe20000010895 */
[----:B------:R-:W3:Y:S01]  /*10fa0*/  LDSM.16.MT88.4 R4, [R215+0x4000] ;  /* 0x00400000d704783b */ /* 0x000ee20000004200 */
[----:B------:R-:W-:Y:S01]  /*10fb0*/  FFMA.FTZ R153, R20, c[0x0][0x2d0], -R149 ;  /* 0x0000b40014997a23 */ /* 0x000fe20000010895 */
[----:B------:R-:W-:Y:S01]  /*10fc0*/  MUFU.EX2 R164, R164 ;  /* 0x000000a400a47308 */ /* 0x000fe20000000800 */
[--C-:B------:R-:W-:Y:S01]  /*10fd0*/  FFMA.FTZ R156, R14, c[0x0][0x2d0], -R171.reuse ;  /* 0x0000b4000e9c7a23 */ /* 0x100fe200000108ab */
[----:B------:R-:W-:Y:S01]  /*10fe0*/  LDSM.16.MT88.4 R20, [R139+0x2800] ;  /* 0x002800008b14783b */ /* 0x000fe20000004200 */
[----:B------:R-:W-:-:S02]  /*10ff0*/  FFMA.FTZ R9, R12, c[0x0][0x2d0], -R171 ;  /* 0x0000b4000c097a23 */ /* 0x000fc400000108ab */
[--C-:B------:R-:W-:Y:S01]  /*11000*/  FFMA.FTZ R155, R18, c[0x0][0x2d0], -R171.reuse ;  /* 0x0000b400129b7a23 */ /* 0x100fe200000108ab */
[----:B------:R-:W4:Y:S01]  /*11010*/  LDSM.16.MT88.4 R12, [R184+0x2800] ;  /* 0x00280000b80c783b */ /* 0x000f220000004200 */
[----:B------:R-:W-:Y:S01]  /*11020*/  FFMA.FTZ R152, R16, c[0x0][0x2d0], -R171 ;  /* 0x0000b40010987a23 */ /* 0x000fe200000108ab */
[----:B------:R-:W5:Y:S01]  /*11030*/  MUFU.EX2 R159, R159 ;  /* 0x0000009f009f7308 */ /* 0x000f620000000800 */
[----:B--2---:R-:W-:Y:S01]  /*11040*/  F2FP.BF16.PACK_AB R100, R163, R166 ;  /* 0x000000a6a364723e */ /* 0x004fe200000010ff */
[----:B------:R-:W2:Y:S01]  /*11050*/  LDSM.16.MT88.4 R16, [R165+0x2800] ;  /* 0x00280000a510783b */ /* 0x000ea20000004200 */
[--C-:B------:R-:W-:Y:S02]  /*11060*/  FFMA.FTZ R167, R236, c[0x0][0x2d0], -R149.reuse ;  /* 0x0000b400eca77a23 */ /* 0x100fe40000010895 */
[--C-:B------:R-:W-:Y:S02]  /*11070*/  FFMA.FTZ R170, R170, c[0x0][0x2d0], -R149.reuse ;  /* 0x0000b400aaaa7a23 */ /* 0x100fe40000010895 */
[--C-:B------:R-:W-:Y:S01]  /*11080*/  FFMA.FTZ R168, R168, c[0x0][0x2d0], -R149.reuse ;  /* 0x0000b400a8a87a23 */ /* 0x100fe20000010895 */
[----:B------:R-:W-:Y:S01]  /*11090*/  MUFU.EX2 R162, R162 ;  /* 0x000000a200a27308 */ /* 0x000fe20000000800 */
[----:B------:R-:W-:-:S02]  /*110a0*/  FFMA.FTZ R169, R234, c[0x0][0x2d0], -R149 ;  /* 0x0000b400eaa97a23 */ /* 0x000fc40000010895 */
[--C-:B------:R-:W-:Y:S02]  /*110b0*/  FFMA.FTZ R174, R174, c[0x0][0x2d0], -R171.reuse ;  /* 0x0000b400aeae7a23 */ /* 0x100fe400000108ab */
[--C-:B------:R-:W-:Y:S02]  /*110c0*/  FFMA.FTZ R175, R230, c[0x0][0x2d0], -R171.reuse ;  /* 0x0000b400e6af7a23 */ /* 0x100fe400000108ab */
[--C-:B------:R-:W-:Y:S01]  /*110d0*/  FFMA.FTZ R177, R226, c[0x0][0x2d0], -R171.reuse ;  /* 0x0000b400e2b17a23 */ /* 0x100fe200000108ab */
[----:B------:R-:W1:Y:S01]  /*110e0*/  MUFU.EX2 R161, R161 ;  /* 0x000000a100a17308 */ /* 0x000e620000000800 */
        /* <DEDUP_REMOVED lines=10> */
[----:B-1----:R-:W-:Y:S01]  /*11190*/  F2FP.BF16.PACK_AB R101, R161, R162 ;  /* 0x000000a2a165723e */ /* 0x002fe200000010ff */
        /* <DEDUP_REMOVED lines=9> */
[----:B------:R-:W1:Y:S01]  /*11230*/  MUFU.EX2 R153, R153 ;  /* 0x0000009900997308 */ /* 0x000e620000000800 */
        /* <DEDUP_REMOVED lines=46> */
[C---:B---3--:R-:W-:Y:S07]  /*11520*/  HMMA.16816.F32.BF16 R96, R100.reuse, R4, RZ ;  /* 0x000000046460723c */ /* 0x048fee00000418ff */
[----:B-1----:R-:W-:Y:S01]  /*11530*/  F2FP.BF16.PACK_AB R4, R153, R158 ;  /* 0x0000009e9904723e */ /* 0x002fe200000010ff */
        /* <DEDUP_REMOVED lines=45> */
[C---:B--2---:R-:W-:Y:S08]  /*11810*/  HMMA.16816.F32.BF16 R96, R4.reuse, R16, R96 ;  /* 0x000000100460723c */ /* 0x044ff00000041860 */
        /* <DEDUP_REMOVED lines=23> */
[C---:B------:R-:W-:Y:S08]  /*11990*/  HMMA.16816.F32.BF16 R112, R4.reuse, R36, R112 ;  /* 0x000000240470723c */ /* 0x040ff00000041870 */
        /* <DEDUP_REMOVED lines=36> */
[----:B--2---:R-:W-:Y:S01]  /*11be0*/  HMMA.16816.F32.BF16 R104, R4, R16, R104 ;  /* 0x000000100468723c */ /* 0x004fe20000041868 */
[----:B------:R-:W-:Y:S02]  /*11bf0*/  FADD.FTZ R227, R178, R181 ;  /* 0x000000b5b2e37221 */ /* 0x000fe40000010000 */
[----:B------:R-:W-:-:S05]  /*11c00*/  FADD.FTZ R230, R171, R182 ;  /* 0x000000b6abe67221 */ /* 0x000fca0000010000 */
        /* <DEDUP_REMOVED lines=23> */
[C---:B------:R-:W-:Y:S08]  /*11d80*/  HMMA.16816.F32.BF16 R92, R4.reuse, R14, R92 ;  /* 0x0000000e045c723c */ /* 0x040ff0000004185c */
[C---:B---3--:R-:W-:Y:S08]  /*11d90*/  HMMA.16816.F32.BF16 R96, R4.reuse, R20, R96 ;  /* 0x000000140460723c */ /* 0x048ff00000041860 */
[----:B------:R-:W-:Y:S07]  /*11da0*/  HMMA.16816.F32.BF16 R100, R4, R22, R100 ;  /* 0x000000160464723c */ /* 0x000fee0000041864 */
[----:B------:R-:W-:-:S04]  /*11db0*/  IADD3 R4, R8, -0x3, RZ ;  /* 0xfffffffd08047810 */ /* 0x000fc80007ffe0ff */
[----:B------:R-:W-:-:S13]  /*11dc0*/  ISETP.GE.AND P0, PT, R4, R223, PT ;  /* 0x000000df0400720c */ /* 0x000fda0003f06270 */
        /* <DEDUP_REMOVED lines=20> */
[----:B------:R-:W-:-:S07]  /*11f10*/  LEA.HI.X R7, R3, R13, R4, 0x6, P3 ;  /* 0x0000000d03077211 */ /* 0x000fce00018f3404 */
[----:B------:R1:W-:Y:S04]  /*11f20*/  LDGSTS.E.BYPASS.LTC128B.128 [R138+0xe100], [R12.64+0x80], !P1 ;  /* 0x0e1000800c8a7fae */ /* 0x0003e8000c901d48 */
[----:B------:R1:W-:Y:S04]  /*11f30*/  LDGSTS.E.BYPASS.LTC128B.128 [R138+0x10100], [R12.64+0x100], !P0 ;  /* 0x101001000c8a7fae */ /* 0x0003e8000c101d48 */
[----:B------:R1:W-:Y:S04]  /*11f40*/  LDGSTS.E.BYPASS.LTC128B.128 [R138+0xd100], [R6.64], !P2 ;  /* 0x0d100000068a7fae */ /* 0x0003e8000d101d48 */
[----:B------:R1:W-:Y:S04]  /*11f50*/  LDGSTS.E.BYPASS.LTC128B.128 [R138+0xf100], [R6.64+0x80], !P1 ;  /* 0x0f100080068a7fae */ /* 0x0003e8000c901d48 */
[----:B------:R1:W-:Y:S02]  /*11f60*/  LDGSTS.E.BYPASS.LTC128B.128 [R138+0x11100], [R6.64+0x100], !P0 ;  /* 0x11100100068a7fae */ /* 0x0003e4000c101d48 */
.L_x_2348:
[----:B------:R-:W-:Y:S05]  /*11f70*/  BSYNC B0 ;  /* 0x0000000000007941 */ /* 0x000fea0003800000 */
.L_x_2347:
[----:B------:R-:W-:Y:S01]  /*11f80*/  ISETP.NE.AND P0, PT, R231, 0x1, PT ;  /* 0x00000001e700780c */ /* 0x000fe20003f05270 */
[----:B------:R-:W-:Y:S01]  /*11f90*/  IMAD.MOV.U32 R4, RZ, RZ, R201 ;  /* 0x000000ffff047224 */ /* 0x000fe200078e00c9 */
[----:B------:R-:W-:Y:S01]  /*11fa0*/  IADD3 R196, R8, -0x2, RZ ;  /* 0xfffffffe08c47810 */ /* 0x000fe20007ffe0ff */
[----:B------:R-:W0:Y:S01]  /*11fb0*/  LDGDEPBAR ;  /* 0x00000000000079af */ /* 0x000e220000000000 */
[----:B------:R-:W-:-:S02]  /*11fc0*/  IMAD.MOV.U32 R191, RZ, RZ, 0x1 ;  /* 0x00000001ffbf7424 */ /* 0x000fc400078e00ff */
[----:B------:R-:W-:-:S07]  /*11fd0*/  IMAD.MOV.U32 R226, RZ, RZ, RZ ;  /* 0x000000ffffe27224 */ /* 0x000fce00078e00ff */
[----:B------:R-:W-:-:S05]  /*11fe0*/  @P0 IMAD.HI.U32 R3, R201, c[0x0][0x2c8], RZ ;  /* 0x0000b200c9030a27 */ /* 0x000fca00078e00ff */
[----:B------:R-:W-:-:S04]  /*11ff0*/  @P0 SHF.R.U32.HI R4, RZ, c[0x0][0x2cc], R3 ;  /* 0x0000b300ff040a19 */ /* 0x000fc80000011603 */
        /* <DEDUP_REMOVED lines=12> */
.L_x_2350:
[----:B------:R-:W-:Y:S04]  /*120c0*/  DEPBAR.LE SB0, 0x2 ;  /* 0x000080800000791a */ /* 0x000fe80000000000 */
[----:B------:R-:W-:Y:S01]  /*120d0*/  WARPSYNC 0xffffffff ;  /* 0xffffffff00007948 */ /* 0x000fe20003800000 */
[----:B------:R-:W-:Y:S01]  /*120e0*/  BAR.SYNC.DEFER_BLOCKING 0x0 ;  /* 0x0000000000007b1d */ /* 0x000fe20000010000 */
[----:B------:R-:W-:Y:S01]  /*120f0*/  IMAD R195, R191, 0x6000, RZ ;  /* 0x00006000bfc37824 */ /* 0x000fe200078e02ff */
[----:B------:R-:W-:Y:S02]  /*12100*/  ISETP.GE.AND P0, PT, R223, R234, PT ;  /* 0x000000eadf00720c */ /* 0x000fe40003f06270 */
[----:B------:R-:W-:Y:S02]  /*12110*/  IADD3 R236, R234, -0x1, RZ ;  /* 0xffffffffeaec7810 */ /* 0x000fe40007ffe0ff */
[----:B------:R-:W-:Y:S02]  /*12120*/  IADD3 R194, R188, R195, RZ ;  /* 0x000000c3bcc27210 */ /* 0x000fe40007ffe0ff */
[----:B------:R-:W-:Y:S02]  /*12130*/  ISETP.NE.AND P6, PT, R231, 0x1, PT ;  /* 0x00000001e700780c */ /* 0x000fe40003fc5270 */
[CC--:B------:R-:W-:Y:S02]  /*12140*/  IADD3 R2, R192.reuse, R194.reuse, RZ ;  /* 0x000000c2c0027210 */ /* 0x0c0fe40007ffe0ff */
[----:B------:R-:W-:Y:S03]  /*12150*/  IADD3 R196, R192, R194, R193 ;  /* 0x000000c2c0c47210 */ /* 0x000fe60007ffe0c1 */
[----:B------:R-:W-:Y:S01]  /*12160*/  @!P0 SHF.R.S32.HI R9, RZ, 0x1f, R236 ;  /* 0x0000001fff098819 */ /* 0x000fe200000114ec */
[----:B------:R-:W-:Y:S01]  /*12170*/  @!P0 IMAD.WIDE.U32 R36, R236, c[0x0][0x208], RZ ;  /* 0x00008200ec248a25 */ /* 0x000fe200078e00ff */
[----:B------:R-:W-:Y:S02]  /*12180*/  @!P0 MOV R0, c[0x0][0x20c] ;  /* 0x0000830000008a02 */ /* 0x000fe40000000f00 */
[----:B------:R-:W-:Y:S01]  /*12190*/  @!P0 ISETP.GE.AND P3, PT, R220, c[0x0][0x1d4], PT ;  /* 0x00007500dc008a0c */ /* 0x000fe20003f66270 */
[----:B------:R-:W-:Y:S01]  /*121a0*/  @!P0 IMAD R9, R9, c[0x0][0x208], RZ ;  /* 0x0000820009098a24 */ /* 0x000fe200078e02ff */
[----:B------:R-:W-:Y:S01]  /*121b0*/  @!P0 SHF.L.U32 R168, R36, 0x6, RZ ;  /* 0x0000000624a88819 */ /* 0x000fe200000006ff */
[----:B------:R-:W-:Y:S01]  /*121c0*/  @!P0 IMAD R172, R226, 0x6000, R10 ;  /* 0x00006000e2ac8824 */ /* 0x000fe200078e020a */
[----:B------:R-:W-:Y:S01]  /*121d0*/  LDSM.16.M88.4 R144, [R190] ;  /* 0x00000000be90783b */ /* 0x000fe20000000200 */
[----:B------:R-:W-:Y:S05]  /*121e0*/  @!P0 IMAD R9, R236, c[0x0][0x20c], R9 ;  /* 0x00008300ec098a24 */ /* 0x000fea00078e0209 */
[----:B------:R-:W-:Y:S01]  /*121f0*/  @!P0 IADD3 R170, R37, R9, RZ ;  /* 0x0000000925aa8210 */ /* 0x000fe20007ffe0ff */
[----:B------:R-:W-:Y:S01]  /*12200*/  @!P0 IMAD.MOV.U32 R37, RZ, RZ, c[0x0][0x208] ;  /* 0x00008200ff258624 */ /* 0x000fe200078e00ff */
[----:B------:R-:W2:Y:S02]  /*12210*/  LDSM.16.M88.4 R148, [R194] ;  /* 0x00000000c294783b */ /* 0x000ea40000000200 */
[----:B------:R-:W-:Y:S02]  /*12220*/  @!P0 SHF.L.U64.HI R170, R36, 0x6, R170 ;  /* 0x0000000624aa8819 */ /* 0x000fe400000102aa */
[C---:B------:R-:W-:Y:S02]  /*12230*/  @!P0 LEA R9, P1, R37.reuse, R168, 0x5 ;  /* 0x000000a825098211 */ /* 0x040fe400078228ff */
[----:B------:R-:W-:Y:S02]  /*12240*/  @!P0 IADD3 R168, P2, R168, R224, RZ ;  /* 0x000000e0a8a88210 */ /* 0x000fe40007f5e0ff */
[----:B------:R-:W3:Y:S01]  /*12250*/  LDSM.16.M88.4 R152, [R194+0x800] ;  /* 0x00080000c298783b */ /* 0x000ee20000000200 */
[----:B------:R-:W-:Y:S02]  /*12260*/  @!P0 LEA.HI.X R0, R37, R170, R0, 0x5, P1 ;  /* 0x000000aa25008211 */ /* 0x000fe400008f2c00 */
[----:B------:R-:W-:Y:S01]  /*12270*/  @!P0 LEA R174, P4, R168, c[0x0][0x1f8], 0x1 ;  /* 0x00007e00a8ae8a11 */ /* 0x000fe200078808ff */
[----:B------:R-:W-:Y:S01]  /*12280*/  @!P0 IMAD.X R169, R170, 0x1, R219, P2 ;  /* 0x00000001aaa98824 */ /* 0x000fe200010e06db */
[----:B------:R-:W-:Y:S02]  /*12290*/  @!P0 ISETP.GE.AND P2, PT, R207, c[0x0][0x1d4], PT ;  /* 0x00007500cf008a0c */ /* 0x000fe40003f46270 */
[----:B------:R-:W-:Y:S01]  /*122a0*/  @!P0 ISETP.GE.AND P1, PT, R206, c[0x0][0x1d4], PT ;  /* 0x00007500ce008a0c */ /* 0x000fe20003f26270 */
[----:B------:R-:W4:Y:S01]  /*122b0*/  LDSM.16.M88.4 R156, [R194+0x1000] ;  /* 0x00100000c29c783b */ /* 0x000f220000000200 */
[----:B------:R-:W-:Y:S02]  /*122c0*/  @!P0 LEA.HI.X R175, R168, c[0x0][0x1fc], R169, 0x1, P4 ;  /* 0x00007f00a8af8a11 */ /* 0x000fe400020f0ca9 */
[----:B------:R-:W-:Y:S04]  /*122d0*/  @!P0 IADD3 R9, P5, R9, R224, RZ ;  /* 0x000000e009098210 */ /* 0x000fe80007fbe0ff */
[C---:B------:R-:W-:Y:S01]  /*122e0*/  @!P0 LEA R176, P4, R9.reuse, c[0x0][0x1f8], 0x1 ;  /* 0x00007e0009b08a11 */ /* 0x040fe200078808ff */
[----:B------:R-:W5:Y:S01]  /*122f0*/  LDSM.16.M88.4 R160, [R194+0x1800] ;  /* 0x00180000c2a0783b */ /* 0x000f620000000200 */
[----:B------:R-:W-:Y:S04]  /*12300*/  @!P0 IADD3.X R0, R0, R219, RZ, P5, !PT ;  /* 0x000000db00008210 */ /* 0x000fe80002ffe4ff */
[----:B------:R-:W-:Y:S01]  /*12310*/  @!P0 LEA.HI.X R177, R9, c[0x0][0x1fc], R0, 0x1, P4 ;  /* 0x00007f0009b18a11 */ /* 0x000fe200020f0c00 */
[C---:B------:R-:W-:Y:S01]  /*12320*/  IMAD.IADD R9, R193.reuse, 0x1, R2 ;  /* 0x00000001c1097824 */ /* 0x040fe200078e0202 */
[----:B------:R-:W-:Y:S01]  /*12330*/  IADD3 R0, R193, R194, RZ ;  /* 0x000000c2c1007210 */ /* 0x000fe20007ffe0ff */
[----:B------:R-:W-:Y:S01]  /*12340*/  LDSM.16.M88.4 R164, [R2] ;  /* 0x0000000002a4783b */ /* 0x000fe20000000200 */
[C---:B-12---:R-:W-:Y:S08]  /*12350*/  HMMA.16816.F32.BF16 R4, R144.reuse, R148, RZ ;  /* 0x000000949004723c */ /* 0x046ff000000418ff */
[C---:B------:R-:W-:Y:S01]  /*12360*/  HMMA.16816.F32.BF16 R12, R144.reuse, R150, RZ ;  /* 0x00000096900c723c */ /* 0x040fe200000418ff */
[----:B------:R-:W1:Y:S07]  /*12370*/  LDSM.16.M88.4 R148, [R187] ;  /* 0x00000000bb94783b */ /* 0x000e6e0000000200 */
[C---:B---3--:R-:W-:Y:S08]  /*12380*/  HMMA.16816.F32.BF16 R16, R144.reuse, R152, RZ ;  /* 0x000000989010723c */ /* 0x048ff000000418ff */
[C---:B------:R-:W-:Y:S01]  /*12390*/  HMMA.16816.F32.BF16 R20, R144.reuse, R154, RZ ;  /* 0x0000009a9014723c */ /* 0x040fe200000418ff */
[----:B------:R-:W2:Y:S07]  /*123a0*/  LDSM.16.M88.4 R152, [R2+0x800] ;  /* 0x000800000298783b */ /* 0x000eae0000000200 */
[C---:B----4-:R-:W-:Y:S08]  /*123b0*/  HMMA.16816.F32.BF16 R24, R144.reuse, R156, RZ ;  /* 0x0000009c9018723c */ /* 0x050ff000000418ff */
[C---:B------:R-:W-:Y:S01]  /*123c0*/  HMMA.16816.F32.BF16 R28, R144.reuse, R158, RZ ;  /* 0x0000009e901c723c */ /* 0x040fe200000418ff */
[----:B------:R-:W3:Y:S07]  /*123d0*/  LDSM.16.M88.4 R156, [R2+0x1000] ;  /* 0x00100000029c783b */ /* 0x000eee0000000200 */
[C---:B-----5:R-:W-:Y:S08]  /*123e0*/  HMMA.16816.F32.BF16 R32, R144.reuse, R160, RZ ;  /* 0x000000a09020723c */ /* 0x060ff000000418ff */
[----:B------:R-:W-:Y:S01]  /*123f0*/  HMMA.16816.F32.BF16 R36, R144, R162, RZ ;  /* 0x000000a29024723c */ /* 0x000fe200000418ff */
[----:B------:R-:W4:Y:S07]  /*12400*/  LDSM.16.M88.4 R144, [R2+0x1800] ;  /* 0x001800000290783b */ /* 0x000f2e0000000200 */
[C---:B-1----:R-:W-:Y:S01]  /*12410*/  HMMA.16816.F32.BF16 R4, R148.reuse, R164, R4 ;  /* 0x000000a49404723c */ /* 0x042fe20000041804 */
[----:B------:R-:W-:Y:S01]  /*12420*/  @!PT LDS RZ, [RZ] ;  /* 0x00000000fffff984 */ /* 0x000fe20000000800 */
[----:B------:R-:W-:Y:S01]  /*12430*/  @!PT LDS RZ, [RZ] ;  /* 0x00000000fffff984 */ /* 0x000fe20000000800 */
[----:B------:R-:W-:Y:S01]  /*12440*/  @!PT LDS RZ, [RZ] ;  /* 0x00000000fffff984 */ /* 0x000fe20000000800 */
[----:B------:R1:W-:Y:S07]  /*12450*/  @!P0 LDGSTS.E.BYPASS.LTC128B.128 [R172], [R174.64], !P3 ;  /* 0x00000000aeac8fae */ /* 0x0003ee000d901d48 */
[C---:B------:R-:W-:Y:S01]  /*12460*/  HMMA.16816.F32.BF16 R12, R148.reuse, R166, R12 ;  /* 0x000000a6940c723c */ /* 0x040fe2000004180c */
[----:B------:R1:W-:Y:S07]  /*12470*/  @!P0 LDGSTS.E.BYPASS.LTC128B.128 [R172+0x2000], [R174.64+0x80], !P2 ;  /* 0x02000080aeac8fae */ /* 0x0003ee000d101d48 */
[C---:B--2---:R-:W-:Y:S01]  /*12480*/  HMMA.16816.F32.BF16 R16, R148.reuse, R152, R16 ;  /* 0x000000989410723c */ /* 0x044fe20000041810 */
[----:B------:R1:W-:Y:S07]  /*12490*/  @!P0 LDGSTS.E.BYPASS.LTC128B.128 [R172+0x4000], [R174.64+0x100], !P1 ;  /* 0x04000100aeac8fae */ /* 0x0003ee000c901d48 */
[C---:B------:R-:W-:Y:S01]  /*124a0*/  HMMA.16816.F32.BF16 R20, R148.reuse, R154, R20 ;  /* 0x0000009a9414723c */ /* 0x040fe20000041814 */
[----:B------:R1:W-:Y:S07]  /*124b0*/  @!P0 LDGSTS.E.BYPASS.LTC128B.128 [R172+0x1000], [R176.64], !P3 ;  /* 0x01000000b0ac8fae */ /* 0x0003ee000d901d48 */
[C---:B---3--:R-:W-:Y:S01]  /*124c0*/  HMMA.16816.F32.BF16 R24, R148.reuse, R156, R24 ;  /* 0x0000009c9418723c */ /* 0x048fe20000041818 */
[----:B------:R1:W-:Y:S07]  /*124d0*/  @!P0 LDGSTS.E.BYPASS.LTC128B.128 [R172+0x3000], [R176.64+0x80], !P2 ;  /* 0x03000080b0ac8fae */ /* 0x0003ee000d101d48 */
[C---:B------:R-:W-:Y:S01]  /*124e0*/  HMMA.16816.F32.BF16 R28, R148.reuse, R158, R28 ;  /* 0x0000009e941c723c */ /* 0x040fe2000004181c */
[----:B------:R1:W-:Y:S07]  /*124f0*/  @!P0 LDGSTS.E.BYPASS.LTC128B.128 [R172+0x5000], [R176.64+0x100], !P1 ;  /* 0x05000100b0ac8fae */ /* 0x0003ee000c901d48 */
[C---:B----4-:R-:W-:Y:S01]  /*12500*/  HMMA.16816.F32.BF16 R32, R148.reuse, R144, R32 ;  /* 0x000000909420723c */ /* 0x050fe20000041820 */
[----:B------:R-:W-:Y:S07]  /*12510*/  LDSM.16.M88.4 R160, [R186] ;  /* 0x00000000baa0783b */ /* 0x000fee0000000200 */
[----:B------:R-:W-:Y:S01]  /*12520*/  HMMA.16816.F32.BF16 R36, R148, R146, R36 ;  /* 0x000000929424723c */ /* 0x000fe20000041824 */
[----:B------:R-:W2:Y:S08]  /*12530*/  LDSM.16.M88.4 R164, [R0] ;  /* 0x0000000000a4783b */ /* 0x000eb00000000200 */
[----:B------:R-:W3:Y:S08]  /*12540*/  LDSM.16.M88.4 R168, [R0+0x800] ;  /* 0x0008000000a8783b */ /* 0x000ef00000000200 */
[----:B------:R-:W4:Y:S08]  /*12550*/  LDSM.16.M88.4 R152, [R0+0x1000] ;  /* 0x001000000098783b */ /* 0x000f300000000200 */
[----:B------:R-:W0:Y:S08]  /*12560*/  LDGDEPBAR ;  /* 0x00000000000079af */ /* 0x000e300000000000 */
[----:B------:R-:W5:Y:S01]  /*12570*/  LDSM.16.M88.4 R156, [R0+0x1800] ;  /* 0x00180000009c783b */ /* 0x000f620000000200 */
[C---:B--2---:R-:W-:Y:S07]  /*12580*/  HMMA.16816.F32.BF16 R4, R160.reuse, R164, R4 ;  /* 0x000000a4a004723c */ /* 0x044fee0000041804 */
[----:B------:R-:W-:Y:S01]  /*12590*/  LDSM.16.M88.4 R144, [R185] ;  /* 0x00000000b990783b */ /* 0x000fe20000000200 */
[C---:B------:R-:W-:Y:S07]  /*125a0*/  HMMA.16816.F32.BF16 R12, R160.reuse, R166, R12 ;  /* 0x000000a6a00c723c */ /* 0x040fee000004180c */
[----:B------:R-:W2:Y:S01]  /*125b0*/  LDSM.16.M88.4 R148, [R9] ;  /* 0x000000000994783b */ /* 0x000ea20000000200 */
[C---:B---3--:R-:W-:Y:S07]  /*125c0*/  HMMA.16816.F32.BF16 R16, R160.reuse, R168, R16 ;  /* 0x000000a8a010723c */ /* 0x048fee0000041810 */
[----:B------:R-:W3:Y:S01]  /*125d0*/  LDSM.16.M88.4 R164, [R9+0x800] ;  /* 0x0008000009a4783b */ /* 0x000ee20000000200 */
[C---:B------:R-:W-:Y:S07]  /*125e0*/  HMMA.16816.F32.BF16 R20, R160.reuse, R170, R20 ;  /* 0x000000aaa014723c */ /* 0x040fee0000041814 */
[----:B------:R-:W3:Y:S01]  /*125f0*/  LDSM.16.M88.4 R168, [R9+0x1000] ;  /* 0x0010000009a8783b */ /* 0x000ee20000000200 */
[C---:B----4-:R-:W-:Y:S07]  /*12600*/  HMMA.16816.F32.BF16 R24, R160.reuse, R152, R24 ;  /* 0x00000098a018723c */ /* 0x050fee0000041818 */
[----:B-1----:R-:W-:Y:S01]  /*12610*/  LDSM.16.M88.4 R172, [R2+0x3800] ;  /* 0x0038000002ac783b */ /* 0x002fe20000000200 */
[C---:B------:R-:W-:Y:S07]  /*12620*/  HMMA.16816.F32.BF16 R28, R160.reuse, R154, R28 ;  /* 0x0000009aa01c723c */ /* 0x040fee000004181c */
[----:B------:R-:W1:Y:S01]  /*12630*/  LDSM.16.M88.4 R152, [R9+0x1800] ;  /* 0x001800000998783b */ /* 0x000e620000000200 */
[C---:B-----5:R-:W-:Y:S07]  /*12640*/  HMMA.16816.F32.BF16 R32, R160.reuse, R156, R32 ;  /* 0x0000009ca020723c */ /* 0x060fee0000041820 */
[----:B------:R-:W-:Y:S01]  /*12650*/  LDSM.16.M88.4 R176, [R186+0x4000] ;  /* 0x00400000bab0783b */ /* 0x000fe20000000200 */
[----:B------:R-:W-:Y:S07]  /*12660*/  HMMA.16816.F32.BF16 R36, R160, R158, R36 ;  /* 0x0000009ea024723c */ /* 0x000fee0000041824 */
[----:B------:R-:W-:Y:S01]  /*12670*/  LDSM.16.M88.4 R156, [R194+0x2000] ;  /* 0x00200000c29c783b */ /* 0x000fe20000000200 */
[C---:B--2---:R-:W-:Y:S07]  /*12680*/  HMMA.16816.F32.BF16 R4, R144.reuse, R148, R4 ;  /* 0x000000949004723c */ /* 0x044fee0000041804 */
[----:B------:R-:W-:Y:S01]  /*12690*/  LDSM.16.M88.4 R160, [R194+0x2800] ;  /* 0x00280000c2a0783b */ /* 0x000fe20000000200 */
[C---:B------:R-:W-:Y:S07]  /*126a0*/  HMMA.16816.F32.BF16 R12, R144.reuse, R150, R12 ;  /* 0x00000096900c723c */ /* 0x040fee000004180c */
[----:B------:R-:W2:Y:S01]  /*126b0*/  LDSM.16.M88.4 R148, [R190+0x4000] ;  /* 0x00400000be94783b */ /* 0x000ea20000000200 */
[C---:B---3--:R-:W-:Y:S07]  /*126c0*/  HMMA.16816.F32.BF16 R16, R144.reuse, R164, R16 ;  /* 0x000000a49010723c */ /* 0x048fee0000041810 */
[----:B------:R-:W-:Y:S01]  /*126d0*/  LDSM.16.M88.4 R180, [R0+0x2000] ;  /* 0x0020000000b4783b */ /* 0x000fe20000000200 */
[C---:B------:R-:W-:Y:S07]  /*126e0*/  HMMA.16816.F32.BF16 R20, R144.reuse, R166, R20 ;  /* 0x000000a69014723c */ /* 0x040fee0000041814 */
[----:B------:R-:W3:Y:S01]  /*126f0*/  LDSM.16.M88.4 R164, [R194+0x3000] ;  /* 0x00300000c2a4783b */ /* 0x000ee20000000200 */
[C---:B------:R-:W-:Y:S08]  /*12700*/  HMMA.16816.F32.BF16 R24, R144.reuse, R168, R24 ;  /* 0x000000a89018723c */ /* 0x040ff00000041818 */
[C---:B------:R-:W-:Y:S01]  /*12710*/  HMMA.16816.F32.BF16 R28, R144.reuse, R170, R28 ;  /* 0x000000aa901c723c */ /* 0x040fe2000004181c */
[----:B------:R-:W-:Y:S07]  /*12720*/  LDSM.16.M88.4 R168, [R2+0x2000] ;  /* 0x0020000002a8783b */ /* 0x000fee0000000200 */
[C---:B-1----:R-:W-:Y:S08]  /*12730*/  HMMA.16816.F32.BF16 R32, R144.reuse, R152, R32 ;  /* 0x000000989020723c */ /* 0x042ff00000041820 */
[----:B------:R-:W-:Y:S01]  /*12740*/  HMMA.16816.F32.BF16 R36, R144, R154, R36 ;  /* 0x0000009a9024723c */ /* 0x000fe20000041824 */
[----:B------:R-:W1:Y:S07]  /*12750*/  LDSM.16.M88.4 R144, [R194+0x3800] ;  /* 0x00380000c290783b */ /* 0x000e6e0000000200 */
[C---:B--2---:R-:W-:Y:S01]  /*12760*/  HMMA.16816.F32.BF16 R4, R148.reuse, R156, R4 ;  /* 0x0000009c9404723c */ /* 0x044fe20000041804 */
[----:B------:R-:W2:Y:S07]  /*12770*/  LDSM.16.M88.4 R152, [R187+0x4000] ;  /* 0x00400000bb98783b */ /* 0x000eae0000000200 */
[C---:B------:R-:W-:Y:S01]  /*12780*/  HMMA.16816.F32.BF16 R12, R148.reuse, R158, R12 ;  /* 0x0000009e940c723c */ /* 0x040fe2000004180c */
[----:B------:R-:W4:Y:S07]  /*12790*/  LDSM.16.M88.4 R156, [R2+0x2800] ;  /* 0x00280000029c783b */ /* 0x000f2e0000000200 */
[C---:B------:R-:W-:Y:S08]  /*127a0*/  HMMA.16816.F32.BF16 R16, R148.reuse, R160, R16 ;  /* 0x000000a09410723c */ /* 0x040ff00000041810 */
[C---:B------:R-:W-:Y:S01]  /*127b0*/  HMMA.16816.F32.BF16 R20, R148.reuse, R162, R20 ;  /* 0x000000a29414723c */ /* 0x040fe20000041814 */
[----:B------:R-:W5:Y:S07]  /*127c0*/  LDSM.16.M88.4 R160, [R2+0x3000] ;  /* 0x0030000002a0783b */ /* 0x000f6e0000000200 */
[C---:B---3--:R-:W-:Y:S08]  /*127d0*/  HMMA.16816.F32.BF16 R24, R148.reuse, R164, R24 ;  /* 0x000000a49418723c */ /* 0x048ff00000041818 */
        /* <DEDUP_REMOVED lines=8> */
[----:B------:R-:W-:Y:S07]  /*12860*/  LDSM.16.M88.4 R168, [R196+0x3000] ;  /* 0x00300000c4a8783b */ /* 0x000fee0000000200 */
[C---:B----4-:R-:W-:Y:S08]  /*12870*/  HMMA.16816.F32.BF16 R16, R152.reuse, R156, R16 ;  /* 0x0000009c9810723c */ /* 0x050ff00000041810 */
[C---:B------:R-:W-:Y:S01]  /*12880*/  HMMA.16816.F32.BF16 R20, R152.reuse, R158, R20 ;  /* 0x0000009e9814723c */ /* 0x040fe20000041814 */
[----:B------:R-:W-:Y:S07]  /*12890*/  LDSM.16.M88.4 R156, [R185+0x4000] ;  /* 0x00400000b99c783b */ /* 0x000fee0000000200 */
[C---:B-----5:R-:W-:Y:S08]  /*128a0*/  HMMA.16816.F32.BF16 R24, R152.reuse, R160, R24 ;  /* 0x000000a09818723c */ /* 0x060ff00000041818 */
        /* <DEDUP_REMOVED lines=21> */
[----:B------:R-:W4:Y:S07]  /*12a00*/  LDSM.16.M88.4 R160, [R194+0x5800] ;  /* 0x00580000c2a0783b */ /* 0x000f2e0000000200 */
[C---:B------:R-:W-:Y:S08]  /*12a10*/  HMMA.16816.F32.BF16 R16, R156.reuse, R164, R16 ;  /* 0x000000a49c10723c */ /* 0x040ff00000041810 */
[C---:B------:R-:W-:Y:S01]  /*12a20*/  HMMA.16816.F32.BF16 R20, R156.reuse, R166, R20 ;  /* 0x000000a69c14723c */ /* 0x040fe20000041814 */
[----:B------:R-:W-:Y:S07]  /*12a30*/  LDSM.16.M88.4 R164, [R2+0x4800] ;  /* 0x0048000002a4783b */ /* 0x000fee0000000200 */
[C---:B------:R-:W-:Y:S08]  /*12a40*/  HMMA.16816.F32.BF16 R24, R156.reuse, R168, R24 ;  /* 0x000000a89c18723c */ /* 0x040ff00000041818 */
[C---:B------:R-:W-:Y:S01]  /*12a50*/  HMMA.16816.F32.BF16 R28, R156.reuse, R170, R28 ;  /* 0x000000aa9c1c723c */ /* 0x040fe2000004181c */
[----:B------:R-:W-:Y:S07]  /*12a60*/  LDSM.16.M88.4 R168, [R0+0x4000] ;  /* 0x0040000000a8783b */ /* 0x000fee0000000200 */
[C---:B-1----:R-:W-:Y:S08]  /*12a70*/  HMMA.16816.F32.BF16 R32, R156.reuse, R144, R32 ;  /* 0x000000909c20723c */ /* 0x042ff00000041820 */
[----:B------:R-:W-:Y:S01]  /*12a80*/  HMMA.16816.F32.BF16 R36, R156, R146, R36 ;  /* 0x000000929c24723c */ /* 0x000fe20000041824 */
[----:B------:R-:W-:Y:S07]  /*12a90*/  LDSM.16.M88.4 R144, [R187+0x8000] ;  /* 0x00800000bb90783b */ /* 0x000fee0000000200 */
[C---:B------:R-:W-:Y:S01]  /*12aa0*/  HMMA.16816.F32.BF16 R4, R172.reuse, R180, R4 ;  /* 0x000000b4ac04723c */ /* 0x040fe20000041804 */
[----:B------:R-:W1:Y:S07]  /*12ab0*/  LDSM.16.M88.4 R156, [R2+0x4000] ;  /* 0x00400000029c783b */ /* 0x000e6e0000000200 */
[C---:B------:R-:W-:Y:S08]  /*12ac0*/  HMMA.16816.F32.BF16 R12, R172.reuse, R182, R12 ;  /* 0x000000b6ac0c723c */ /* 0x040ff0000004180c */
        /* <DEDUP_REMOVED lines=10> */
[----:B------:R-:W1:Y:S07]  /*12b70*/  LDSM.16.M88.4 R172, [R0+0x4800] ;  /* 0x0048000000ac783b */ /* 0x000e6e0000000200 */
[C---:B------:R-:W-:Y:S01]  /*12b80*/  HMMA.16816.F32.BF16 R12, R144.reuse, R158, R12 ;  /* 0x0000009e900c723c */ /* 0x040fe2000004180c */
[----:B------:R-:W5:Y:S07]  /*12b90*/  LDSM.16.M88.4 R156, [R0+0x5800] ;  /* 0x00580000009c783b */ /* 0x000f6e0000000200 */
[C---:B------:R-:W-:Y:S08]  /*12ba0*/  HMMA.16816.F32.BF16 R16, R144.reuse, R164, R16 ;  /* 0x000000a49010723c */ /* 0x040ff00000041810 */
[C---:B------:R-:W-:Y:S01]  /*12bb0*/  HMMA.16816.F32.BF16 R20, R144.reuse, R166, R20 ;  /* 0x000000a69014723c */ /* 0x040fe20000041814 */
[----:B------:R1:W-:Y:S07]  /*12bc0*/  LDSM.16.M88.4 R164, [R9+0x4000] ;  /* 0x0040000009a4783b */ /* 0x0003ee0000000200 */
[C---:B--2---:R-:W-:Y:S08]  /*12bd0*/  HMMA.16816.F32.BF16 R24, R144.reuse, R148, R24 ;  /* 0x000000949018723c */ /* 0x044ff00000041818 */
[C---:B------:R-:W-:Y:S01]  /*12be0*/  HMMA.16816.F32.BF16 R28, R144.reuse, R150, R28 ;  /* 0x00000096901c723c */ /* 0x040fe2000004181c */
[----:B------:R-:W2:Y:S07]  /*12bf0*/  LDSM.16.M88.4 R148, [R185+0x8000] ;  /* 0x00800000b994783b */ /* 0x000eae0000000200 */
[C---:B---3--:R-:W-:Y:S04]  /*12c00*/  HMMA.16816.F32.BF16 R32, R144.reuse, R152, R32 ;  /* 0x000000989020723c */ /* 0x048fe80000041820 */
[----:B-1----:R-:W-:Y:S04]  /*12c10*/  IADD3 R9, R214, R201, RZ ;  /* 0x000000c9d6097210 */ /* 0x002fe80007ffe0ff */
[----:B------:R-:W-:Y:S01]  /*12c20*/  HMMA.16816.F32.BF16 R36, R144, R154, R36 ;  /* 0x0000009a9024723c */ /* 0x000fe20000041824 */
[----:B------:R-:W1:Y:S03]  /*12c30*/  LDSM.16.M88.4 R144, [R196+0x4800] ;  /* 0x00480000c490783b */ /* 0x000e660000000200 */
[----:B------:R-:W-:Y:S04]  /*12c40*/  @P6 IMAD.HI.U32 R0, R9, c[0x0][0x2c8], RZ ;  /* 0x0000b20009006a27 */ /* 0x000fe800078e00ff */
[C---:B----4-:R-:W-:Y:S01]  /*12c50*/  HMMA.16816.F32.BF16 R4, R160.reuse, R168, R4 ;  /* 0x000000a8a004723c */ /* 0x050fe20000041804 */
[----:B------:R-:W3:Y:S04]  /*12c60*/  LDSM.16.M88.4 R152, [R196+0x5000] ;  /* 0x00500000c498783b */ /* 0x000ee80000000200 */
[----:B------:R-:W-:Y:S03]  /*12c70*/  @P6 SHF.R.U32.HI R9, RZ, c[0x0][0x2cc], R0 ;  /* 0x0000b300ff096a19 */ /* 0x000fe60000011600 */
[C---:B------:R-:W-:Y:S02]  /*12c80*/  HMMA.16816.F32.BF16 R12, R160.reuse, R170, R12 ;  /* 0x000000aaa00c723c */ /* 0x040fe4000004180c */
[----:B------:R-:W4:Y:S06]  /*12c90*/  SHFL.IDX PT, R2, R9, RZ, 0x1c1f ;  /* 0x001c1fff09027589 */ /* 0x000f2c00000e0000 */
[C---:B------:R-:W-:Y:S02]  /*12ca0*/  HMMA.16816.F32.BF16 R16, R160.reuse, R172, R16 ;  /* 0x000000aca010723c */ /* 0x040fe40000041810 */
[----:B------:R-:W1:Y:S06]  /*12cb0*/  SHFL.IDX PT, R0, R9, 0x1, 0x1c1f ;  /* 0x003c1f0009007f89 */ /* 0x000e6c00000e0000 */
[C---:B------:R-:W-:Y:S08]  /*12cc0*/  HMMA.16816.F32.BF16 R20, R160.reuse, R174, R20 ;  /* 0x000000aea014723c */ /* 0x040ff00000041814 */
[C---:B------:R-:W-:Y:S08]  /*12cd0*/  HMMA.16816.F32.BF16 R24, R160.reuse, R176, R24 ;  /* 0x000000b0a018723c */ /* 0x040ff00000041818 */
[C---:B------:R-:W-:Y:S08]  /*12ce0*/  HMMA.16816.F32.BF16 R28, R160.reuse, R178, R28 ;  /* 0x000000b2a01c723c */ /* 0x040ff0000004181c */
[C---:B-----5:R-:W-:Y:S08]  /*12cf0*/  HMMA.16816.F32.BF16 R32, R160.reuse, R156, R32 ;  /* 0x0000009ca020723c */ /* 0x060ff00000041820 */
[----:B------:R-:W-:Y:S01]  /*12d00*/  HMMA.16816.F32.BF16 R36, R160, R158, R36 ;  /* 0x0000009ea024723c */ /* 0x000fe20000041824 */
[----:B------:R-:W5:Y:S01]  /*12d10*/  LDSM.16.M88.4 R156, [R196+0x5800] ;  /* 0x00580000c49c783b */ /* 0x000f620000000200 */
[----:B------:R-:W-:Y:S06]  /*12d20*/  DEPBAR.LE SB0, 0x2 ;  /* 0x000080800000791a */ /* 0x000fec0000000000 */
[C---:B--2---:R-:W-:Y:S01]  /*12d30*/  HMMA.16816.F32.BF16 R4, R148.reuse, R164, R4 ;  /* 0x000000a49404723c */ /* 0x044fe20000041804 */
[----:B------:R-:W-:Y:S06]  /*12d40*/  BAR.SYNC.DEFER_BLOCKING 0x0 ;  /* 0x0000000000007b1d */ /* 0x000fec0000010000 */
[----:B------:R-:W-:Y:S01]  /*12d50*/  MOV R165, 0x1 ;  /* 0x0000000100a57802 */ /* 0x000fe20000000f00 */
[C---:B------:R-:W-:Y:S04]  /*12d60*/  HMMA.16816.F32.BF16 R12, R148.reuse, R166, R12 ;  /* 0x000000a6940c723c */ /* 0x040fe8000004180c */
[----:B------:R-:W-:Y:S04]  /*12d70*/  IMAD R165, R234, -0x40, R165 ;  /* 0xffffffc0eaa57824 */ /* 0x000fe800078e02a5 */
[C---:B-1----:R-:W-:Y:S04]  /*12d80*/  HMMA.16816.F32.BF16 R16, R148.reuse, R144, R16 ;  /* 0x000000909410723c */ /* 0x042fe80000041810 */
[----:B------:R-:W-:Y:S04]  /*12d90*/  IADD3 R165, R233, R165, -R213 ;  /* 0x000000a5e9a57210 */ /* 0x000fe80007ffe8d5 */
[C---:B------:R-:W-:Y:S04]  /*12da0*/  HMMA.16816.F32.BF16 R20, R148.reuse, R146, R20 ;  /* 0x000000929414723c */ /* 0x040fe80000041814 */
[----:B------:R-:W-:Y:S04]  /*12db0*/  IADD3 R165, R165, -R232, RZ ;  /* 0x800000e8a5a57210 */ /* 0x000fe80007ffe0ff */
[C---:B---3--:R-:W-:Y:S04]  /*12dc0*/  HMMA.16816.F32.BF16 R24, R148.reuse, R152, R24 ;  /* 0x000000989418723c */ /* 0x048fe80000041818 */
[C---:B----4-:R-:W-:Y:S01]  /*12dd0*/  IMAD.IADD R2, R165.reuse, 0x1, R2 ;  /* 0x00000001a5027824 */ /* 0x050fe200078e0202 */
[----:B------:R-:W-:Y:S03]  /*12de0*/  IADD3 R0, R165, R0, RZ ;  /* 0x00000000a5007210 */ /* 0x000fe60007ffe0ff */
[C---:B------:R-:W-:Y:S03]  /*12df0*/  HMMA.16816.F32.BF16 R28, R148.reuse, R154, R28 ;  /* 0x0000009a941c723c */ /* 0x040fe6000004181c */
[C---:B------:R-:W-:Y:S02]  /*12e00*/  ISETP.GT.AND P3, PT, R2.reuse, RZ, PT ;  /* 0x000000ff0200720c */ /* 0x040fe40003f64270 */
[----:B------:R-:W-:Y:S02]  /*12e10*/  ISETP.GT.AND P2, PT, R2, 0x1, PT ;  /* 0x000000010200780c */ /* 0x000fe40003f44270 */
[C---:B------:R-:W-:Y:S01]  /*12e20*/  ISETP.GT.AND P1, PT, R0.reuse, RZ, PT ;  /* 0x000000ff0000720c */ /* 0x040fe20003f24270 */
[C---:B-----5:R-:W-:Y:S03]  /*12e30*/  HMMA.16816.F32.BF16 R32, R148.reuse, R156, R32 ;  /* 0x0000009c9420723c */ /* 0x060fe60000041820 */
[----:B------:R-:W-:Y:S02]  /*12e40*/  ISETP.GT.AND P0, PT, R0, 0x1, PT ;  /* 0x000000010000780c */ /* 0x000fe40003f04270 */
[----:B------:R-:W-:Y:S02]  /*12e50*/  FSEL R164, R4, -INF , P3 ;  /* 0xff80000004a47808 */ /* 0x000fe40001800000 */
[----:B------:R-:W-:Y:S01]  /*12e60*/  FSEL R4, R5, -INF , P2 ;  /* 0xff80000005047808 */ /* 0x000fe20001000000 */
[----:B------:R-:W-:Y:S03]  /*12e70*/  HMMA.16816.F32.BF16 R36, R148, R158, R36 ;  /* 0x0000009e9424723c */ /* 0x000fe60000041824 */
[----:B------:R-:W-:Y:S01]  /*12e80*/  ISETP.GT.AND P2, PT, R2, 0x9, PT ;  /* 0x000000090200780c */ /* 0x000fe20003f44270 */
[----:B------:R-:W-:Y:S01]  /*12e90*/  IMAD.IADD R156, R139, 0x1, R195 ;  /* 0x000000018b9c7824 */ /* 0x000fe200078e02c3 */
[----:B------:R-:W-:Y:S02]  /*12ea0*/  FSEL R5, R6, -INF , P1 ;  /* 0xff80000006057808 */ /* 0x000fe40000800000 */
[----:B------:R-:W-:Y:S02]  /*12eb0*/  ISETP.GT.AND P1, PT, R0, 0x8, PT ;  /* 0x000000080000780c */ /* 0x000fe40003f24270 */
[----:B------:R-:W-:Y:S02]  /*12ec0*/  FSEL R7, R7, -INF , P0 ;  /* 0xff80000007077808 */ /* 0x000fe40000000000 */
[----:B------:R-:W-:Y:S02]  /*12ed0*/  ISETP.GT.AND P3, PT, R2, 0x8, PT ;  /* 0x000000080200780c */ /* 0x000fe40003f64270 */
[----:B------:R-:W-:Y:S02]  /*12ee0*/  ISETP.GT.AND P0, PT, R0, 0x9, PT ;  /* 0x000000090000780c */ /* 0x000fe40003f04270 */
        /* <DEDUP_REMOVED lines=8> */
[----:B------:R-:W-:Y:S02]  /*12f70*/  FSEL R196, R17, -INF , P2 ;  /* 0xff80000011c47808 */ /* 0x000fe40001000000 */
[----:B------:R-:W-:Y:S02]  /*12f80*/  FMNMX.FTZ R14, R7, R14, !PT ;  /* 0x0000000e070e7209 */ /* 0x000fe40007810000 */
[----:B------:R-:W-:Y:S02]  /*12f90*/  ISETP.GT.AND P3, PT, R2, 0x10, PT ;  /* 0x000000100200780c */ /* 0x000fe40003f64270 */
[----:B------:R-:W-:Y:S02]  /*12fa0*/  ISETP.GT.AND P0, PT, R0, 0x11, PT ;  /* 0x000000110000780c */ /* 0x000fe40003f04270 */
[----:B------:R-:W-:Y:S02]  /*12fb0*/  FMNMX.FTZ R13, R4, R13, !PT ;  /* 0x0000000d040d7209 */ /* 0x000fe40007810000 */
[----:B------:R-:W-:Y:S02]  /*12fc0*/  ISETP.GT.AND P2, PT, R2, 0x19, PT ;  /* 0x000000190200780c */ /* 0x000fe40003f44270 */
[----:B------:R-:W-:Y:S02]  /*12fd0*/  FSEL R239, R18, -INF , P1 ;  /* 0xff80000012ef7808 */ /* 0x000fe40000800000 */
[----:B------:R-:W-:Y:S02]  /*12fe0*/  FSEL R182, R16, -INF , P3 ;  /* 0xff80000010b67808 */ /* 0x000fe40001800000 */
[----:B------:R-:W-:Y:S02]  /*12ff0*/  FSEL R237, R19, -INF , P0 ;  /* 0xff80000013ed7808 */ /* 0x000fe40000000000 */
[----:B------:R-:W-:Y:S02]  /*13000*/  FMNMX.FTZ R13, R12, R13, !PT ;  /* 0x0000000d0c0d7209 */ /* 0x000fe40007810000 */
[----:B------:R-:W-:Y:S02]  /*13010*/  FSEL R238, R21, -INF , P2 ;  /* 0xff80000015ee7808 */ /* 0x000fe40001000000 */
[C---:B------:R-:W-:Y:S02]  /*13020*/  ISETP.GT.AND P2, PT, R2.reuse, 0x20, PT ;  /* 0x000000200200780c */ /* 0x040fe40003f44270 */
[----:B------:R-:W-:Y:S02]  /*13030*/  ISETP.GT.AND P3, PT, R2, 0x18, PT ;  /* 0x000000180200780c */ /* 0x000fe40003f64270 */
[C---:B------:R-:W-:Y:S02]  /*13040*/  ISETP.GT.AND P1, PT, R0.reuse, 0x18, PT ;  /* 0x000000180000780c */ /* 0x040fe40003f24270 */
[----:B------:R-:W-:Y:S02]  /*13050*/  ISETP.GT.AND P0, PT, R0, 0x19, PT ;  /* 0x000000190000780c */ /* 0x000fe40003f04270 */
[----:B------:R-:W-:Y:S02]  /*13060*/  FMNMX.FTZ R14, R9, R14, !PT ;  /* 0x0000000e090e7209 */ /* 0x000fe40007810000 */
[----:B------:R-:W-:Y:S02]  /*13070*/  FSEL R248, R24, -INF , P2 ;  /* 0xff80000018f87808 */ /* 0x000fe40001000000 */
[----:B------:R-:W-:Y:S02]  /*13080*/  ISETP.GT.AND P4, PT, R2, 0x29, PT ;  /* 0x000000290200780c */ /* 0x000fe40003f84270 */
[----:B------:R-:W-:Y:S02]  /*13090*/  FSEL R240, R20, -INF , P3 ;  /* 0xff80000014f07808 */ /* 0x000fe40001800000 */
[----:B------:R-:W-:Y:S02]  /*130a0*/  ISETP.GT.AND P6, PT, R2, 0x30, PT ;  /* 0x000000300200780c */ /* 0x000fe40003fc4270 */
[----:B------:R-:W-:Y:S02]  /*130b0*/  FSEL R251, R22, -INF , P1 ;  /* 0xff80000016fb7808 */ /* 0x000fe40000800000 */
[C---:B------:R-:W-:Y:S02]  /*130c0*/  ISETP.GT.AND P3, PT, R2.reuse, 0x38, PT ;  /* 0x000000380200780c */ /* 0x040fe40003f64270 */
[----:B------:R-:W-:Y:S02]  /*130d0*/  FSEL R241, R23, -INF , P0 ;  /* 0xff80000017f17808 */ /* 0x000fe40000000000 */
[C---:B------:R-:W-:Y:S02]  /*130e0*/  ISETP.GT.AND P2, PT, R2.reuse, 0x39, PT ;  /* 0x000000390200780c */ /* 0x040fe40003f44270 */
[C---:B------:R-:W-:Y:S02]  /*130f0*/  ISETP.GT.AND P1, PT, R2.reuse, 0x21, PT ;  /* 0x000000210200780c */ /* 0x040fe40003f24270 */
[----:B------:R-:W-:Y:S02]  /*13100*/  ISETP.GT.AND P5, PT, R2, 0x31, PT ;  /* 0x000000310200780c */ /* 0x000fe40003fa4270 */
[----:B------:R-:W-:Y:S02]  /*13110*/  FMNMX.FTZ R13, R6, R13, !PT ;  /* 0x0000000d060d7209 */ /* 0x000fe40007810000 */
[----:B------:R-:W-:Y:S02]  /*13120*/  ISETP.GT.AND P0, PT, R2, 0x28, PT ;  /* 0x000000280200780c */ /* 0x000fe40003f04270 */
[----:B------:R-:W-:Y:S02]  /*13130*/  FMNMX.FTZ R2, R15, R14, !PT ;  /* 0x0000000e0f027209 */ /* 0x000fe40007810000 */
[----:B------:R-:W-:Y:S02]  /*13140*/  FMNMX.FTZ R13, R182, R13, !PT ;  /* 0x0000000db60d7209 */ /* 0x000fe40007810000 */
[----:B------:R-:W-:Y:S02]  /*13150*/  FMNMX.FTZ R2, R239, R2, !PT ;  /* 0x00000002ef027209 */ /* 0x000fe40007810000 */
[----:B------:R-:W-:Y:S02]  /*13160*/  FMNMX.FTZ R13, R196, R13, !PT ;  /* 0x0000000dc40d7209 */ /* 0x000fe40007810000 */
[----:B------:R-:W-:Y:S02]  /*13170*/  FMNMX.FTZ R2, R237, R2, !PT ;  /* 0x00000002ed027209 */ /* 0x000fe40007810000 */
[----:B------:R-:W-:Y:S02]  /*13180*/  FSEL R246, R25, -INF , P1 ;  /* 0xff80000019f67808 */ /* 0x000fe40000800000 */
[----:B------:R-:W-:Y:S02]  /*13190*/  ISETP.GT.AND P1, PT, R0, 0x20, PT ;  /* 0x000000200000780c */ /* 0x000fe40003f24270 */
[----:B------:R-:W-:Y:S02]  /*131a0*/  FMNMX.FTZ R2, R251, R2, !PT ;  /* 0x00000002fb027209 */ /* 0x000fe40007810000 */
[----:B------:R-:W-:Y:S02]  /*131b0*/  FMNMX.FTZ R13, R240, R13, !PT ;  /* 0x0000000df00d7209 */ /* 0x000fe40007810000 */
[----:B------:R-:W-:Y:S02]  /*131c0*/  FSEL R249, R26, -INF , P1 ;  /* 0xff8000001af97808 */ /* 0x000fe40000800000 */
[----:B------:R-:W-:Y:S02]  /*131d0*/  FSEL R244, R28, -INF , P0 ;  /* 0xff8000001cf47808 */ /* 0x000fe40000000000 */
[----:B------:R-:W-:Y:S02]  /*131e0*/  ISETP.GT.AND P0, PT, R0, 0x21, PT ;  /* 0x000000210000780c */ /* 0x000fe40003f04270 */
[----:B------:R-:W-:Y:S02]  /*131f0*/  FMNMX.FTZ R2, R241, R2, !PT ;  /* 0x00000002f1027209 */ /* 0x000fe40007810000 */
[----:B------:R-:W-:Y:S02]  /*13200*/  FMNMX.FTZ R13, R238, R13, !PT ;  /* 0x0000000dee0d7209 */ /* 0x000fe40007810000 */
        /* <DEDUP_REMOVED lines=20> */
[----:B------:R-:W-:Y:S01]  /*13350*/  ISETP.GT.AND P1, PT, R0, 0x38, PT ;  /* 0x000000380000780c */ /* 0x000fe20003f24270 */
[----:B------:R-:W-:Y:S01]  /*13360*/  LDSM.16.MT88.4 R32, [R156] ;  /* 0x000000009c20783b */ /* 0x000fe20000004200 */
        /* <DEDUP_REMOVED lines=9> */
[----:B------:R-:W-:Y:S02]  /*13400*/  FMNMX.FTZ R14, R175, R14, !PT ;  /* 0x0000000eaf0e7209 */ /* 0x000fe40007810000 */
[----:B------:R-:W-:Y:S02]  /*13410*/  FMNMX.FTZ R13, R176, R13, !PT ;  /* 0x0000000db00d7209 */ /* 0x000fe40007810000 */
[----:B------:R-:W-:Y:S02]  /*13420*/  FMNMX.FTZ R16, R173, R14, !PT ;  /* 0x0000000ead107209 */ /* 0x000fe40007810000 */
[----:B------:R-:W-:Y:S02]  /*13430*/  FMNMX.FTZ R2, R174, R13, !PT ;  /* 0x0000000dae027209 */ /* 0x000fe40007810000 */
[----:B------:R-:W-:Y:S01]  /*13440*/  IADD3 R158, R184, R195, RZ ;  /* 0x000000c3b89e7210 */ /* 0x000fe20007ffe0ff */
[----:B------:R-:W-:Y:S03]  /*13450*/  SHFL.BFLY PT, R19, R16, 0x2, 0x1f ;  /* 0x0c401f0010137f89 */ /* 0x000fe600000e0000 */
[----:B------:R-:W-:Y:S05]  /*13460*/  IADD3 R157, R189, R158, RZ ;  /* 0x0000009ebd9d7210 */ /* 0x000fea0007ffe0ff */
[----:B------:R-:W1:Y:S08]  /*13470*/  SHFL.BFLY PT, R13, R2, 0x2, 0x1f ;  /* 0x0c401f00020d7f89 */ /* 0x000e7000000e0000 */
[----:B------:R-:W-:Y:S08]  /*13480*/  LDSM.16.MT88.4 R24, [R157] ;  /* 0x000000009d18783b */ /* 0x000ff00000004200 */
[----:B------:R-:W-:Y:S01]  /*13490*/  LDSM.16.MT88.4 R148, [R158+0x3800] ;  /* 0x003800009e94783b */ /* 0x000fe20000004200 */
[----:B-1----:R-:W-:Y:S07]  /*134a0*/  FMNMX.FTZ R17, R2, R13, !PT ;  /* 0x0000000d02117209 */ /* 0x002fee0007810000 */
[----:B------:R-:W-:Y:S01]  /*134b0*/  LDSM.16.MT88.4 R152, [R157+0x3800] ;  /* 0x003800009d98783b */ /* 0x000fe20000004200 */
[----:B------:R-:W-:Y:S07]  /*134c0*/  FMNMX.FTZ R13, R16, R19, !PT ;  /* 0x00000013100d7209 */ /* 0x000fee0007810000 */
[----:B------:R-:W1:Y:S08]  /*134d0*/  SHFL.BFLY PT, R2, R17, 0x1, 0x1f ;  /* 0x0c201f0011027f89 */ /* 0x000e7000000e0000 */
[----:B------:R-:W2:Y:S01]  /*134e0*/  SHFL.BFLY PT, R0, R13, 0x1, 0x1f ;  /* 0x0c201f000d007f89 */ /* 0x000ea200000e0000 */
[----:B-1----:R-:W-:Y:S07]  /*134f0*/  FMNMX.FTZ R2, R17, R2, !PT ;  /* 0x0000000211027209 */ /* 0x002fee0007810000 */
[----:B------:R-:W1:Y:S01]  /*13500*/  LDSM.16.MT88.4 R16, [R158] ;  /* 0x000000009e10783b */ /* 0x000e620000004200 */
[C---:B------:R-:W-:Y:S01]  /*13510*/  FSETP.NEU.FTZ.AND P1, PT, R2.reuse, -INF , PT ;  /* 0xff8000000200780b */ /* 0x040fe20003f3d000 */
[----:B------:R-:W-:Y:S01]  /*13520*/  FMUL.FTZ R177, R2, c[0x0][0x2d0] ;  /* 0x0000b40002b17a20 */ /* 0x000fe20000410000 */
[----:B--2---:R-:W-:Y:S04]  /*13530*/  FMNMX.FTZ R0, R13, R0, !PT ;  /* 0x000000000d007209 */ /* 0x004fe80007810000 */
[----:B------:R-:W-:Y:S02]  /*13540*/  FSEL R177, R177, RZ, P1 ;  /* 0x000000ffb1b17208 */ /* 0x000fe40000800000 */
[C---:B------:R-:W-:Y:S01]  /*13550*/  FSETP.NEU.FTZ.AND P0, PT, R0.reuse, -INF , PT ;  /* 0xff8000000000780b */ /* 0x040fe20003f1d000 */
[----:B------:R-:W-:Y:S02]  /*13560*/  FMUL.FTZ R172, R0, c[0x0][0x2d0] ;  /* 0x0000b40000ac7a20 */ /* 0x000fe40000410000 */
[--C-:B------:R-:W-:Y:S01]  /*13570*/  FFMA.FTZ R170, R4, c[0x0][0x2d0], -R177.reuse ;  /* 0x0000b40004aa7a23 */ /* 0x100fe200000108b1 */
[----:B------:R-:W-:Y:S01]  /*13580*/  FSEL R4, R2, RZ, P1 ;  /* 0x000000ff02047208 */ /* 0x000fe20000800000 */
[--C-:B------:R-:W-:Y:S01]  /*13590*/  FFMA.FTZ R169, R12, c[0x0][0x2d0], -R177.reuse ;  /* 0x0000b4000ca97a23 */ /* 0x100fe200000108b1 */
[----:B------:R-:W-:Y:S01]  /*135a0*/  FSEL R172, R172, RZ, P0 ;  /* 0x000000ffacac7208 */ /* 0x000fe20000000000 */
[----:B------:R-:W-:Y:S02]  /*135b0*/  FFMA.FTZ R171, R164, c[0x0][0x2d0], -R177 ;  /* 0x0000b400a4ab7a23 */ /* 0x000fe400000108b1 */
[----:B------:R-:W-:Y:S01]  /*135c0*/  FADD.FTZ R3, -R4, R3 ;  /* 0x0000000304037221 */ /* 0x000fe20000010100 */
[----:B------:R-:W-:Y:S01]  /*135d0*/  MUFU.EX2 R170, R170 ;  /* 0x000000aa00aa7308 */ /* 0x000fe20000000800 */
[--C-:B------:R-:W-:Y:S01]  /*135e0*/  FFMA.FTZ R167, R5, c[0x0][0x2d0], -R172.reuse ;  /* 0x0000b40005a77a23 */ /* 0x100fe200000108ac */
[----:B------:R-:W-:Y:S01]  /*135f0*/  FSEL R5, R0, RZ, P0 ;  /* 0x000000ff00057208 */ /* 0x000fe20000000000 */
[--C-:B------:R-:W-:Y:S02]  /*13600*/  FFMA.FTZ R166, R7, c[0x0][0x2d0], -R172.reuse ;  /* 0x0000b40007a67a23 */ /* 0x100fe400000108ac */
[----:B------:R-:W-:Y:S02]  /*13610*/  FFMA.FTZ R164, R15, c[0x0][0x2d0], -R172 ;  /* 0x0000b4000fa47a23 */ /* 0x000fe400000108ac */
[----:B------:R-:W-:Y:S02]  /*13620*/  FADD.FTZ R5, -R5, R8 ;  /* 0x0000000805057221 */ /* 0x000fe40000010100 */
[--C-:B------:R-:W-:Y:S01]  /*13630*/  FFMA.FTZ R168, R6, c[0x0][0x2d0], -R177.reuse ;  /* 0x0000b40006a87a23 */ /* 0x100fe200000108b1 */
[----:B------:R-:W2:Y:S01]  /*13640*/  MUFU.EX2 R171, R171 ;  /* 0x000000ab00ab7308 */ /* 0x000ea20000000800 */
[--C-:B------:R-:W-:Y:S02]  /*13650*/  FFMA.FTZ R165, R9, c[0x0][0x2d0], -R172.reuse ;  /* 0x0000b40009a57a23 */ /* 0x100fe400000108ac */
[----:B------:R-:W-:Y:S02]  /*13660*/  FMUL.FTZ R6, R3, c[0x0][0x2d0] ;  /* 0x0000b40003067a20 */ /* 0x000fe40000410000 */
        /* <DEDUP_REMOVED lines=9> */
[----:B------:R-:W3:Y:S01]  /*13700*/  MUFU.EX2 R168, R168 ;  /* 0x000000a800a87308 */ /* 0x000ee20000000800 */
[--C-:B------:R-:W-:Y:S02]  /*13710*/  FFMA.FTZ R241, R241, c[0x0][0x2d0], -R172.reuse ;  /* 0x0000b400f1f17a23 */ /* 0x100fe400000108ac */
[--C-:B------:R-:W-:Y:S01]  /*13720*/  FFMA.FTZ R248, R248, c[0x0][0x2d0], -R177.reuse ;  /* 0x0000b400f8f87a23 */ /* 0x100fe200000108b1 */
[----:B--2---:R-:W-:Y:S01]  /*13730*/  F2FP.BF16.PACK_AB R144, R170, R171 ;  /* 0x000000abaa90723e */ /* 0x004fe200000010ff */
        /* <DEDUP_REMOVED lines=9> */
[----:B------:R-:W2:Y:S01]  /*137d0*/  MUFU.EX2 R166, R166 ;  /* 0x000000a600a67308 */ /* 0x000ea20000000800 */
[--C-:B------:R-:W-:Y:S02]  /*137e0*/  FFMA.FTZ R245, R178, c[0x0][0x2d0], -R177.reuse ;  /* 0x0000b400b2f57a23 */ /* 0x100fe400000108b1 */
[--C-:B------:R-:W-:Y:S01]  /*137f0*/  FFMA.FTZ R178, R181, c[0x0][0x2d0], -R172.reuse ;  /* 0x0000b400b5b27a23 */ /* 0x100fe200000108ac */
[----:B---3--:R-:W-:Y:S01]  /*13800*/  F2FP.BF16.PACK_AB R146, R168, R169 ;  /* 0x000000a9a892723e */ /* 0x008fe200000010ff */
[--C-:B------:R-:W-:Y:S02]  /*13810*/  FFMA.FTZ R179, R179, c[0x0][0x2d0], -R172.reuse ;  /* 0x0000b400b3b37a23 */ /* 0x100fe400000108ac */
[--C-:B------:R-:W-:Y:S02]  /*13820*/  FFMA.FTZ R176, R176, c[0x0][0x2d0], -R177.reuse ;  /* 0x0000b400b0b07a23 */ /* 0x100fe400000108b1 */
[----:B------:R-:W-:Y:S01]  /*13830*/  FFMA.FTZ R177, R174, c[0x0][0x2d0], -R177 ;  /* 0x0000b400aeb17a23 */ /* 0x000fe200000108b1 */
[----:B------:R-:W-:Y:S01]  /*13840*/  MUFU.EX2 R165, R165 ;  /* 0x000000a500a57308 */ /* 0x000fe20000000800 */
[--C-:B------:R-:W-:Y:S02]  /*13850*/  FFMA.FTZ R174, R175, c[0x0][0x2d0], -R172.reuse ;  /* 0x0000b400afae7a23 */ /* 0x100fe400000108ac */
[----:B------:R-:W-:Y:S07]  /*13860*/  FFMA.FTZ R172, R173, c[0x0][0x2d0], -R172 ;  /* 0x0000b400adac7a23 */ /* 0x000fee00000108ac */
[----:B------:R-:W3:Y:S01]  /*13870*/  MUFU.EX2 R164, R164 ;  /* 0x000000a400a47308 */ /* 0x000ee20000000800 */
[----:B--2---:R-:W-:Y:S09]  /*13880*/  F2FP.BF16.PACK_AB R145, R166, R167 ;  /* 0x000000a7a691723e */ /* 0x004ff200000010ff */
[----:B------:R-:W2:Y:S10]  /*13890*/  MUFU.EX2 R8, R6 ;  /* 0x0000000600087308 */ /* 0x000eb40000000800 */
[----:B------:R-:W4:Y:S01]  /*138a0*/  MUFU.EX2 R3, R9 ;  /* 0x0000000900037308 */ /* 0x000f220000000800 */
[----:B---3--:R-:W-:Y:S09]  /*138b0*/  F2FP.BF16.PACK_AB R147, R164, R165 ;  /* 0x000000a5a493723e */ /* 0x008ff200000010ff */
[----:B------:R-:W-:Y:S01]  /*138c0*/  MUFU.EX2 R182, R182 ;  /* 0x000000b600b67308 */ /* 0x000fe20000000800 */
[C---:B--2---:R-:W-:Y:S02]  /*138d0*/  FMUL.FTZ R4, R8.reuse, R132 ;  /* 0x0000008408047220 */ /* 0x044fe40000410000 */
[C---:B------:R-:W-:Y:S02]  /*138e0*/  FMUL.FTZ R5, R8.reuse, R133 ;  /* 0x0000008508057220 */ /* 0x040fe40000410000 */
[C---:B------:R-:W-:Y:S02]  /*138f0*/  FMUL.FTZ R12, R8.reuse, R128 ;  /* 0x00000080080c7220 */ /* 0x040fe40000410000 */
[C---:B------:R-:W-:Y:S03]  /*13900*/  FMUL.FTZ R13, R8.reuse, R129 ;  /* 0x00000081080d7220 */ /* 0x040fe60000410000 */
[----:B------:R-:W2:Y:S01]  /*13910*/  MUFU.EX2 R183, R183 ;  /* 0x000000b700b77308 */ /* 0x000ea20000000800 */
[C---:B------:R-:W-:Y:S02]  /*13920*/  FMUL.FTZ R20, R8.reuse, R108 ;  /* 0x0000006c08147220 */ /* 0x040fe40000410000 */
[----:B----4-:R-:W-:Y:S01]  /*13930*/  FMUL.FTZ R6, R3, R134 ;  /* 0x0000008603067220 */ /* 0x010fe20000410000 */
[----:B------:R-:W-:Y:S01]  /*13940*/  IADD3 R9, R189, R156, RZ ;  /* 0x0000009cbd097210 */ /* 0x000fe20007ffe0ff */
[C---:B------:R-:W-:Y:S02]  /*13950*/  FMUL.FTZ R7, R3.reuse, R135 ;  /* 0x0000008703077220 */ /* 0x040fe40000410000 */
[----:B------:R-:W-:Y:S01]  /*13960*/  LDSM.16.MT88.4 R132, [R157+0x2800] ;  /* 0x002800009d84783b */ /* 0x000fe20000004200 */
[C---:B------:R-:W-:Y:S02]  /*13970*/  FMUL.FTZ R14, R3.reuse, R130 ;  /* 0x00000082030e7220 */ /* 0x040fe40000410000 */
[C---:B------:R-:W-:Y:S01]  /*13980*/  FMUL.FTZ R15, R3.reuse, R131 ;  /* 0x00000083030f7220 */ /* 0x040fe20000410000 */
[----:B------:R-:W-:Y:S01]  /*13990*/  MUFU.EX2 R196, R196 ;  /* 0x000000c400c47308 */ /* 0x000fe20000000800 */
        /* <DEDUP_REMOVED lines=11> */
[----:B------:R-:W3:Y:S01]  /*13a50*/  LDSM.16.MT88.4 R104, [R9] ;  /* 0x000000000968783b */ /* 0x000ee20000004200 */
[C---:B------:R-:W-:Y:S02]  /*13a60*/  FMUL.FTZ R23, R3.reuse, R111 ;  /* 0x0000006f03177220 */ /* 0x040fe40000410000 */
[C---:B------:R-:W-:Y:S02]  /*13a70*/  FMUL.FTZ R28, R8.reuse, R116 ;  /* 0x00000074081c7220 */ /* 0x040fe40000410000 */
[C---:B------:R-:W-:Y:S02]  /*13a80*/  HMMA.16816.F32.BF16 R16, R144.reuse, R24, R16 ;  /* 0x000000189010723c */ /* 0x040fe40000041810 */
[----:B------:R-:W4:Y:S01]  /*13a90*/  MUFU.EX2 R238, R238 ;  /* 0x000000ee00ee7308 */ /* 0x000f220000000800 */
[----:B------:R-:W5:Y:S01]  /*13aa0*/  LDSM.16.MT88.4 R108, [R158+0x2000] ;  /* 0x002000009e6c783b */ /* 0x000f620000004200 */
[C---:B------:R-:W-:Y:S02]  /*13ab0*/  FMUL.FTZ R29, R8.reuse, R117 ;  /* 0x00000075081d7220 */ /* 0x040fe40000410000 */
[C---:B------:R-:W-:Y:S02]  /*13ac0*/  FMUL.FTZ R30, R3.reuse, R118 ;  /* 0x00000076031e7220 */ /* 0x040fe40000410000 */
[C---:B------:R-:W-:Y:S04]  /*13ad0*/  HMMA.16816.F32.BF16 R20, R144.reuse, R26, R20 ;  /* 0x0000001a9014723c */ /* 0x040fe80000041814 */
[C---:B------:R-:W-:Y:S01]  /*13ae0*/  FMUL.FTZ R24, R8.reuse, R112 ;  /* 0x0000007008187220 */ /* 0x040fe20000410000 */
[----:B------:R-:W-:Y:S01]  /*13af0*/  MUFU.EX2 R240, R240 ;  /* 0x000000f000f07308 */ /* 0x000fe20000000800 */
[C---:B------:R-:W-:Y:S02]  /*13b00*/  FMUL.FTZ R25, R8.reuse, R113 ;  /* 0x0000007108197220 */ /* 0x040fe40000410000 */
[C---:B------:R-:W-:Y:S04]  /*13b10*/  FMUL.FTZ R26, R3.reuse, R114 ;  /* 0x00000072031a7220 */ /* 0x040fe80000410000 */
[C---:B------:R-:W-:Y:S02]  /*13b20*/  FMUL.FTZ R27, R3.reuse, R115 ;  /* 0x00000073031b7220 */ /* 0x040fe40000410000 */
[----:B------:R-:W1:Y:S01]  /*13b30*/  LDSM.16.MT88.4 R112, [R157+0x2000] ;  /* 0x002000009d70783b */ /* 0x000e620000004200 */
[C---:B------:R-:W-:Y:S01]  /*13b40*/  FMUL.FTZ R31, R3.reuse, R119 ;  /* 0x00000077031f7220 */ /* 0x040fe20000410000 */
[----:B------:R-:W1:Y:S01]  /*13b50*/  MUFU.EX2 R241, R241 ;  /* 0x000000f100f17308 */ /* 0x000e620000000800 */
[C---:B------:R-:W-:Y:S02]  /*13b60*/  FMUL.FTZ R36, R8.reuse, R124 ;  /* 0x0000007c08247220 */ /* 0x040fe40000410000 */
[C---:B------:R-:W-:Y:S03]  /*13b70*/  HMMA.16816.F32.BF16 R24, R144.reuse, R32, R24 ;  /* 0x000000209018723c */ /* 0x040fe60000041818 */
[----:B------:R-:W-:Y:S01]  /*13b80*/  LDSM.16.MT88.4 R116, [R158+0x800] ;  /* 0x000800009e74783b */ /* 0x000fe20000004200 */
[C---:B------:R-:W-:Y:S02]  /*13b90*/  FMUL.FTZ R37, R8.reuse, R125 ;  /* 0x0000007d08257220 */ /* 0x040fe40000410000 */
[C---:B------:R-:W-:Y:S01]  /*13ba0*/  FMUL.FTZ R38, R3.reuse, R126 ;  /* 0x0000007e03267220 */ /* 0x040fe20000410000 */
[----:B------:R-:W-:Y:S01]  /*13bb0*/  MUFU.EX2 R248, R248 ;  /* 0x000000f800f87308 */ /* 0x000fe20000000800 */
[C---:B------:R-:W-:Y:S04]  /*13bc0*/  HMMA.16816.F32.BF16 R28, R144.reuse, R34, R28 ;  /* 0x00000022901c723c */ /* 0x040fe8000004181c */
[C---:B------:R-:W-:Y:S02]  /*13bd0*/  FMUL.FTZ R32, R8.reuse, R120 ;  /* 0x0000007808207220 */ /* 0x040fe40000410000 */
[C---:B------:R-:W-:Y:S02]  /*13be0*/  FMUL.FTZ R33, R8.reuse, R121 ;  /* 0x0000007908217220 */ /* 0x040fe40000410000 */
[C---:B------:R-:W-:Y:S01]  /*13bf0*/  FMUL.FTZ R34, R3.reuse, R122 ;  /* 0x0000007a03227220 */ /* 0x040fe20000410000 */
[----:B------:R-:W1:Y:S03]  /*13c00*/  MUFU.EX2 R251, R251 ;  /* 0x000000fb00fb7308 */ /* 0x000e660000000800 */
[C---:B------:R-:W-:Y:S02]  /*13c10*/  FMUL.FTZ R35, R3.reuse, R123 ;  /* 0x0000007b03237220 */ /* 0x040fe40000410000 */
[----:B------:R-:W-:Y:S01]  /*13c20*/  LDSM.16.MT88.4 R120, [R157+0x800] ;  /* 0x000800009d78783b */ /* 0x000fe20000004200 */
[C---:B------:R-:W-:Y:S02]  /*13c30*/  FMUL.FTZ R39, R3.reuse, R127 ;  /* 0x0000007f03277220 */ /* 0x040fe40000410000 */
[C---:B------:R-:W-:Y:S02]  /*13c40*/  FMUL.FTZ R40, R8.reuse, R40 ;  /* 0x0000002808287220 */ /* 0x040fe40000410000 */
[C---:B---3--:R-:W-:Y:S01]  /*13c50*/  HMMA.16816.F32.BF16 R32, R144.reuse, R104, R32 ;  /* 0x000000689020723c */ /* 0x048fe20000041820 */
[----:B------:R-:W-:Y:S02]  /*13c60*/  MUFU.EX2 R246, R246 ;  /* 0x000000f600f67308 */ /* 0x000fe40000000800 */
[----:B------:R-:W-:Y:S01]  /*13c70*/  LDSM.16.MT88.4 R124, [R9+0x800] ;  /* 0x00080000097c783b */ /* 0x000fe20000004200 */
[C---:B------:R-:W-:Y:S02]  /*13c80*/  FMUL.FTZ R41, R8.reuse, R41 ;  /* 0x0000002908297220 */ /* 0x040fe40000410000 */
[C---:B------:R-:W-:Y:S02]  /*13c90*/  FMUL.FTZ R42, R3.reuse, R42 ;  /* 0x0000002a032a7220 */ /* 0x040fe40000410000 */
[C---:B------:R-:W-:Y:S03]  /*13ca0*/  HMMA.16816.F32.BF16 R36, R144.reuse, R106, R36 ;  /* 0x0000006a9024723c */ /* 0x040fe60000041824 */
[----:B------:R-:W3:Y:S01]  /*13cb0*/  LDSM.16.MT88.4 R104, [R156+0x2000] ;  /* 0x002000009c68783b */ /* 0x000ee20000004200 */
[C---:B------:R-:W-:Y:S01]  /*13cc0*/  FMUL.FTZ R43, R3.reuse, R43 ;  /* 0x0000002b032b7220 */ /* 0x040fe20000410000 */
[----:B------:R-:W1:Y:S01]  /*13cd0*/  MUFU.EX2 R247, R247 ;  /* 0x000000f700f77308 */ /* 0x000e620000000800 */
[C---:B------:R-:W-:Y:S02]  /*13ce0*/  FMUL.FTZ R44, R8.reuse, R44 ;  /* 0x0000002c082c7220 */ /* 0x040fe40000410000 */
[C---:B------:R-:W-:Y:S03]  /*13cf0*/  FMUL.FTZ R45, R8.reuse, R45 ;  /* 0x0000002d082d7220 */ /* 0x040fe60000410000 */
[C---:B-----5:R-:W-:Y:S03]  /*13d00*/  HMMA.16816.F32.BF16 R40, R144.reuse, R108, R40 ;  /* 0x0000006c9028723c */ /* 0x060fe60000041828 */
[C---:B------:R-:W-:Y:S01]  /*13d10*/  FMUL.FTZ R46, R3.reuse, R46 ;  /* 0x0000002e032e7220 */ /* 0x040fe20000410000 */
[----:B------:R-:W-:Y:S01]  /*13d20*/  MUFU.EX2 R244, R244 ;  /* 0x000000f400f47308 */ /* 0x000fe20000000800 */
[C---:B------:R-:W-:Y:S02]  /*13d30*/  FMUL.FTZ R47, R3.reuse, R47 ;  /* 0x0000002f032f7220 */ /* 0x040fe40000410000 */
[C---:B------:R-:W-:Y:S02]  /*13d40*/  FMUL.FTZ R48, R8.reuse, R48 ;  /* 0x0000003008307220 */ /* 0x040fe40000410000 */
[C---:B------:R-:W-:Y:S03]  /*13d50*/  FMUL.FTZ R49, R8.reuse, R49 ;  /* 0x0000003108317220 */ /* 0x040fe60000410000 */
[C---:B------:R-:W-:Y:S01]  /*13d60*/  HMMA.16816.F32.BF16 R44, R144.reuse, R110, R44 ;  /* 0x0000006e902c723c */ /* 0x040fe2000004182c */
[----:B------:R-:W5:Y:S01]  /*13d70*/  LDSM.16.MT88.4 R108, [R9+0x2000] ;  /* 0x00200000096c783b */ /* 0x000f620000004200 */
[----:B------:R-:W2:Y:S01]  /*13d80*/  MUFU.EX2 R249, R249 ;  /* 0x000000f900f97308 */ /* 0x000ea20000000800 */
[C---:B------:R-:W-:Y:S02]  /*13d90*/  FMUL.FTZ R50, R3.reuse, R50 ;  /* 0x0000003203327220 */ /* 0x040fe40000410000 */
[C---:B------:R-:W-:Y:S02]  /*13da0*/  FMUL.FTZ R51, R3.reuse, R51 ;  /* 0x0000003303337220 */ /* 0x040fe40000410000 */
[C---:B------:R-:W-:Y:S02]  /*13db0*/  FMUL.FTZ R52, R8.reuse, R52 ;  /* 0x0000003408347220 */ /* 0x040fe40000410000 */
[C---:B------:R-:W-:Y:S03]  /*13dc0*/  FMUL.FTZ R53, R8.reuse, R53 ;  /* 0x0000003508357220 */ /* 0x040fe60000410000 */
[C---:B-1----:R-:W-:Y:S01]  /*13dd0*/  HMMA.16816.F32.BF16 R48, R144.reuse, R112, R48 ;  /* 0x000000709030723c */ /* 0x042fe20000041830 */
[----:B------:R-:W-:Y:S02]  /*13de0*/  MUFU.EX2 R242, R242 ;  /* 0x000000f200f27308 */ /* 0x000fe40000000800 */
[C---:B------:R-:W-:Y:S02]  /*13df0*/  FMUL.FTZ R54, R3.reuse, R54 ;  /* 0x0000003603367220 */ /* 0x040fe40000410000 */
[C---:B------:R-:W-:Y:S02]  /*13e00*/  FMUL.FTZ R55, R3.reuse, R55 ;  /* 0x0000003703377220 */ /* 0x040fe40000410000 */
[C---:B------:R-:W-:Y:S02]  /*13e10*/  FMUL.FTZ R56, R8.reuse, R56 ;  /* 0x0000003808387220 */ /* 0x040fe40000410000 */
[C---:B------:R-:W-:Y:S02]  /*13e20*/  FMUL.FTZ R57, R8.reuse, R57 ;  /* 0x0000003908397220 */ /* 0x040fe40000410000 */
[----:B------:R-:W1:Y:S01]  /*13e30*/  MUFU.EX2 R243, R243 ;  /* 0x000000f300f37308 */ /* 0x000e620000000800 */
[C---:B------:R-:W-:Y:S01]  /*13e40*/  HMMA.16816.F32.BF16 R52, R144.reuse, R114, R52 ;  /* 0x000000729034723c */ /* 0x040fe20000041834 */
[----:B------:R-:W1:Y:S02]  /*13e50*/  LDSM.16.MT88.4 R112, [R158+0x4000] ;  /* 0x004000009e70783b */ /* 0x000e640000004200 */
[C---:B------:R-:W-:Y:S02]  /*13e60*/  FMUL.FTZ R58, R3.reuse, R58 ;  /* 0x0000003a033a7220 */ /* 0x040fe40000410000 */
[C---:B------:R-:W-:Y:S02]  /*13e70*/  FMUL.FTZ R59, R3.reuse, R59 ;  /* 0x0000003b033b7220 */ /* 0x040fe40000410000 */
[C---:B------:R-:W-:Y:S02]  /*13e80*/  FMUL.FTZ R60, R8.reuse, R60 ;  /* 0x0000003c083c7220 */ /* 0x040fe40000410000 */
[C---:B------:R-:W-:Y:S01]  /*13e90*/  FMUL.FTZ R61, R8.reuse, R61 ;  /* 0x0000003d083d7220 */ /* 0x040fe20000410000 */
[----:B------:R-:W-:Y:S02]  /*13ea0*/  MUFU.EX2 R180, R180 ;  /* 0x000000b400b47308 */ /* 0x000fe40000000800 */
[C---:B---3--:R-:W-:Y:S03]  /*13eb0*/  HMMA.16816.F32.BF16 R56, R144.reuse, R104, R56 ;  /* 0x000000689038723c */ /* 0x048fe60000041838 */
[C---:B------:R-:W-:Y:S02]  /*13ec0*/  FMUL.FTZ R62, R3.reuse, R62 ;  /* 0x0000003e033e7220 */ /* 0x040fe40000410000 */
[C---:B------:R-:W-:Y:S02]  /*13ed0*/  FMUL.FTZ R63, R3.reuse, R63 ;  /* 0x0000003f033f7220 */ /* 0x040fe40000410000 */
[C---:B------:R-:W-:Y:S01]  /*13ee0*/  FMUL.FTZ R64, R8.reuse, R64 ;  /* 0x0000004008407220 */ /* 0x040fe20000410000 */
[----:B------:R-:W3:Y:S01]  /*13ef0*/  MUFU.EX2 R245, R245 ;  /* 0x000000f500f57308 */ /* 0x000ee20000000800 */
[C---:B------:R-:W-:Y:S03]  /*13f00*/  FMUL.FTZ R65, R8.reuse, R65 ;  /* 0x0000004108417220 */ /* 0x040fe60000410000 */
[C---:B------:R-:W-:Y:S01]  /*13f10*/  HMMA.16816.F32.BF16 R60, R144.reuse, R106, R60 ;  /* 0x0000006a903c723c */ /* 0x040fe2000004183c */
[----:B------:R-:W2:Y:S02]  /*13f20*/  LDSM.16.MT88.4 R104, [R157+0x4000] ;  /* 0x004000009d68783b */ /* 0x000ea40000004200 */
[C---:B------:R-:W-:Y:S02]  /*13f30*/  FMUL.FTZ R66, R3.reuse, R66 ;  /* 0x0000004203427220 */ /* 0x040fe40000410000 */
[C---:B------:R-:W-:Y:S01]  /*13f40*/  FMUL.FTZ R67, R3.reuse, R67 ;  /* 0x0000004303437220 */ /* 0x040fe20000410000 */
[----:B------:R-:W-:Y:S01]  /*13f50*/  MUFU.EX2 R178, R178 ;  /* 0x000000b200b27308 */ /* 0x000fe20000000800 */
[C---:B------:R-:W-:Y:S02]  /*13f60*/  FMUL.FTZ R68, R8.reuse, R68 ;  /* 0x0000004408447220 */ /* 0x040fe40000410000 */
[C---:B------:R-:W-:Y:S03]  /*13f70*/  FMUL.FTZ R69, R8.reuse, R69 ;  /* 0x0000004508457220 */ /* 0x040fe60000410000 */
[C---:B-----5:R-:W-:Y:S03]  /*13f80*/  HMMA.16816.F32.BF16 R64, R144.reuse, R108, R64 ;  /* 0x0000006c9040723c */ /* 0x060fe60000041840 */
[C---:B------:R-:W-:Y:S01]  /*13f90*/  FMUL.FTZ R70, R3.reuse, R70 ;  /* 0x0000004603467220 */ /* 0x040fe20000410000 */
[----:B------:R-:W5:Y:S01]  /*13fa0*/  MUFU.EX2 R179, R179 ;  /* 0x000000b300b37308 */ /* 0x000f620000000800 */
[C---:B------:R-:W-:Y:S02]  /*13fb0*/  FMUL.FTZ R71, R3.reuse, R71 ;  /* 0x0000004703477220 */ /* 0x040fe40000410000 */
[C---:B------:R-:W-:Y:S02]  /*13fc0*/  FMUL.FTZ R72, R8.reuse, R72 ;  /* 0x0000004808487220 */ /* 0x040fe40000410000 */
[C---:B------:R-:W-:Y:S03]  /*13fd0*/  FMUL.FTZ R73, R8.reuse, R73 ;  /* 0x0000004908497220 */ /* 0x040fe60000410000 */
[C---:B------:R-:W-:Y:S01]  /*13fe0*/  HMMA.16816.F32.BF16 R68, R144.reuse, R110, R68 ;  /* 0x0000006e9044723c */ /* 0x040fe20000041844 */
[----:B------:R-:W3:Y:S01]  /*13ff0*/  LDSM.16.MT88.4 R108, [R156+0x4000] ;  /* 0x004000009c6c783b */ /* 0x000ee20000004200 */
[----:B------:R-:W-:Y:S01]  /*14000*/  MUFU.EX2 R176, R176 ;  /* 0x000000b000b07308 */ /* 0x000fe20000000800 */
[C---:B------:R-:W-:Y:S02]  /*14010*/  FMUL.FTZ R74, R3.reuse, R74 ;  /* 0x0000004a034a7220 */ /* 0x040fe40000410000 */
[C---:B------:R-:W-:Y:S02]  /*14020*/  FMUL.FTZ R75, R3.reuse, R75 ;  /* 0x0000004b034b7220 */ /* 0x040fe40000410000 */
[C---:B------:R-:W-:Y:S02]  /*14030*/  FMUL.FTZ R76, R8.reuse, R76 ;  /* 0x0000004c084c7220 */ /* 0x040fe40000410000 */
[C---:B------:R-:W-:Y:S03]  /*14040*/  FMUL.FTZ R77, R8.reuse, R77 ;  /* 0x0000004d084d7220 */ /* 0x040fe60000410000 */
[C---:B-1----:R-:W-:Y:S01]  /*14050*/  HMMA.16816.F32.BF16 R72, R144.reuse, R112, R72 ;  /* 0x000000709048723c */ /* 0x042fe20000041848 */
[----:B------:R-:W1:Y:S02]  /*14060*/  MUFU.EX2 R177, R177 ;  /* 0x000000b100b17308 */ /* 0x000e640000000800 */
[C---:B------:R-:W-:Y:S02]  /*14070*/  FMUL.FTZ R78, R3.reuse, R78 ;  /* 0x0000004e034e7220 */ /* 0x040fe40000410000 */
[C---:B------:R-:W-:Y:S02]  /*14080*/  FMUL.FTZ R79, R3.reuse, R79 ;  /* 0x0000004f034f7220 */ /* 0x040fe40000410000 */
[C---:B------:R-:W-:Y:S02]  /*14090*/  FMUL.FTZ R80, R8.reuse, R80 ;  /* 0x0000005008507220 */ /* 0x040fe40000410000 */
[C---:B------:R-:W-:Y:S02]  /*140a0*/  FMUL.FTZ R81, R8.reuse, R81 ;  /* 0x0000005108517220 */ /* 0x040fe40000410000 */
[----:B------:R-:W-:Y:S01]  /*140b0*/  MUFU.EX2 R174, R174 ;  /* 0x000000ae00ae7308 */ /* 0x000fe20000000800 */
[C---:B------:R-:W-:Y:S01]  /*140c0*/  HMMA.16816.F32.BF16 R76, R144.reuse, R114, R76 ;  /* 0x00000072904c723c */ /* 0x040fe2000004184c */
[----:B------:R-:W1:Y:S02]  /*140d0*/  LDSM.16.MT88.4 R112, [R9+0x4000] ;  /* 0x004000000970783b */ /* 0x000e640000004200 */
[C---:B------:R-:W-:Y:S02]  /*140e0*/  FMUL.FTZ R82, R3.reuse, R82 ;  /* 0x0000005203527220 */ /* 0x040fe40000410000 */
[C---:B------:R-:W-:Y:S02]  /*140f0*/  FMUL.FTZ R83, R3.reuse, R83 ;  /* 0x0000005303537220 */ /* 0x040fe40000410000 */
[C---:B------:R-:W-:Y:S02]  /*14100*/  FMUL.FTZ R84, R8.reuse, R84 ;  /* 0x0000005408547220 */ /* 0x040fe40000410000 */
[C---:B------:R-:W-:Y:S01]  /*14110*/  FMUL.FTZ R85, R8.reuse, R85 ;  /* 0x0000005508557220 */ /* 0x040fe20000410000 */
[----:B------:R-:W1:Y:S02]  /*14120*/  MUFU.EX2 R173, R172 ;  /* 0x000000ac00ad7308 */ /* 0x000e640000000800 */
[C---:B--2---:R-:W-:Y:S03]  /*14130*/  HMMA.16816.F32.BF16 R80, R144.reuse, R104, R80 ;  /* 0x000000689050723c */ /* 0x044fe60000041850 */
[C---:B------:R-:W-:Y:S02]  /*14140*/  FMUL.FTZ R86, R3.reuse, R86 ;  /* 0x0000005603567220 */ /* 0x040fe40000410000 */
[----:B------:R-:W-:Y:S02]  /*14150*/  FMUL.FTZ R87, R3, R87 ;  /* 0x0000005703577220 */ /* 0x000fe40000410000 */
[C---:B------:R-:W-:Y:S01]  /*14160*/  FMUL.FTZ R88, R8.reuse, R88 ;  /* 0x0000005808587220 */ /* 0x040fe20000410000 */
[----:B------:R-:W-:Y:S01]  /*14170*/  F2FP.BF16.PACK_AB R104, R183, R182 ;  /* 0x000000b6b768723e */ /* 0x000fe200000010ff */
[C---:B------:R-:W-:Y:S03]  /*14180*/  FMUL.FTZ R89, R8.reuse, R89 ;  /* 0x0000005908597220 */ /* 0x040fe60000410000 */
[C---:B------:R-:W-:Y:S03]  /*14190*/  HMMA.16816.F32.BF16 R84, R144.reuse, R106, R84 ;  /* 0x0000006a9054723c */ /* 0x040fe60000041854 */
[----:B------:R-:W-:Y:S01]  /*141a0*/  FMUL.FTZ R90, R3, R90 ;  /* 0x0000005a035a7220 */ /* 0x000fe20000410000 */
[----:B------:R-:W-:Y:S01]  /*141b0*/  F2FP.BF16.PACK_AB R105, R237, R196 ;  /* 0x000000c4ed69723e */ /* 0x000fe200000010ff */
[C---:B------:R-:W-:Y:S02]  /*141c0*/  FMUL.FTZ R91, R3.reuse, R91 ;  /* 0x0000005b035b7220 */ /* 0x040fe40000410000 */
[----:B------:R-:W-:Y:S01]  /*141d0*/  FMUL.FTZ R92, R8, R92 ;  /* 0x0000005c085c7220 */ /* 0x000fe20000410000 */
[----:B----4-:R-:W-:Y:S01]  /*141e0*/  F2FP.BF16.PACK_AB R106, R238, R239 ;  /* 0x000000efee6a723e */ /* 0x010fe200000010ff */
[C---:B------:R-:W-:Y:S03]  /*141f0*/  FMUL.FTZ R93, R8.reuse, R93 ;  /* 0x0000005d085d7220 */ /* 0x040fe60000410000 */
[C---:B---3--:R-:W-:Y:S03]  /*14200*/  HMMA.16816.F32.BF16 R88, R144.reuse, R108, R88 ;  /* 0x0000006c9058723c */ /* 0x048fe60000041858 */
[----:B------:R-:W-:Y:S01]  /*14210*/  FMUL.FTZ R94, R3, R94 ;  /* 0x0000005e035e7220 */ /* 0x000fe20000410000 */
[----:B------:R-:W-:Y:S01]  /*14220*/  F2FP.BF16.PACK_AB R107, R241, R240 ;  /* 0x000000f0f16b723e */ /* 0x000fe200000010ff */
        /* <DEDUP_REMOVED lines=12> */
[----:B------:R-:W-:Y:S02]  /*142f0*/  FFMA.FTZ R167, R3, R230, R167 ;  /* 0x000000e603a77223 */ /* 0x000fe400000100a7 */
[----:B------:R-:W-:Y:S03]  /*14300*/  FFMA.FTZ R171, R8, R227, R171 ;  /* 0x000000e308ab7223 */ /* 0x000fe600000100ab */
[----:B------:R-:W-:Y:S01]  /*14310*/  HMMA.16816.F32.BF16 R100, R144, R114, R100 ;  /* 0x000000729064723c */ /* 0x000fe20000041864 */
[----:B------:R-:W1:Y:S02]  /*14320*/  LDSM.16.MT88.4 R112, [R156+0x2800] ;  /* 0x002800009c70783b */ /* 0x000e640000004200 */
[----:B------:R-:W-:Y:S02]  /*14330*/  FADD.FTZ R166, R166, R167 ;  /* 0x000000a7a6a67221 */ /* 0x000fe40000010000 */
[----:B------:R-:W-:Y:S03]  /*14340*/  FADD.FTZ R170, R170, R171 ;  /* 0x000000abaaaa7221 */ /* 0x000fe60000010000 */
[C---:B------:R-:W-:Y:S01]  /*14350*/  HMMA.16816.F32.BF16 R4, R104.reuse, R116, R4 ;  /* 0x000000746804723c */ /* 0x040fe20000041804 */
[----:B------:R-:W-:Y:S04]  /*14360*/  LDSM.16.MT88.4 R144, [R157+0x3000] ;  /* 0x003000009d90783b */ /* 0x000fe80000004200 */
[----:B------:R-:W-:Y:S03]  /*14370*/  FADD.FTZ R169, R169, R170 ;  /* 0x000000aaa9a97221 */ /* 0x000fe60000010000 */
        /* <DEDUP_REMOVED lines=47> */
[C---:B--2---:R-:W-:Y:S03]  /*14670*/  HMMA.16816.F32.BF16 R4, R104.reuse, R108, R4 ;  /* 0x0000006c6804723c */ /* 0x044fe60000041804 */
[----:B------:R-:W-:Y:S05]  /*14680*/  FADD.FTZ R249, R249, R244 ;  /* 0x000000f4f9f97221 */ /* 0x000fea0000010000 */
[C---:B------:R-:W-:Y:S01]  /*14690*/  HMMA.16816.F32.BF16 R12, R104.reuse, R110, R12 ;  /* 0x0000006e680c723c */ /* 0x040fe2000004180c */
[----:B------:R-:W2:Y:S07]  /*146a0*/  LDSM.16.MT88.4 R108, [R9+0x3000] ;  /* 0x00300000096c783b */ /* 0x000eae0000004200 */
[C---:B------:R-:W-:Y:S08]  /*146b0*/  HMMA.16816.F32.BF16 R16, R104.reuse, R124, R16 ;  /* 0x0000007c6810723c */ /* 0x040ff00000041810 */
[C---:B------:R-:W-:Y:S01]  /*146c0*/  HMMA.16816.F32.BF16 R20, R104.reuse, R126, R20 ;  /* 0x0000007e6814723c */ /* 0x040fe20000041814 */
[----:B------:R-:W-:Y:S07]  /*146d0*/  LDSM.16.MT88.4 R124, [R9+0x1800] ;  /* 0x00180000097c783b */ /* 0x000fee0000004200 */
[C---:B----4-:R-:W-:Y:S08]  /*146e0*/  HMMA.16816.F32.BF16 R24, R104.reuse, R120, R24 ;  /* 0x000000786818723c */ /* 0x050ff00000041818 */
        /* <DEDUP_REMOVED lines=10> */
[----:B-----5:R-:W-:Y:S01]  /*14790*/  F2FP.BF16.PACK_AB R145, R179, R178 ;  /* 0x000000b2b391723e */ /* 0x020fe200000010ff */
        /* <DEDUP_REMOVED lines=8> */
[C---:B--2---:R-:W-:Y:S04]  /*14820*/  HMMA.16816.F32.BF16 R64, R104.reuse, R108, R64 ;  /* 0x0000006c6840723c */ /* 0x044fe80000041840 */
[----:B------:R-:W-:Y:S04]  /*14830*/  FADD.FTZ R227, R177, R176 ;  /* 0x000000b0b1e37221 */ /* 0x000fe80000010000 */
        /* <DEDUP_REMOVED lines=8> */
[C---:B-1----:R-:W-:Y:S08]  /*148c0*/  HMMA.16816.F32.BF16 R88, R104.reuse, R112, R88 ;  /* 0x000000706858723c */ /* 0x042ff00000041858 */
[C---:B------:R-:W-:Y:S08]  /*148d0*/  HMMA.16816.F32.BF16 R92, R104.reuse, R114, R92 ;  /* 0x00000072685c723c */ /* 0x040ff0000004185c */
[C---:B--2---:R-:W-:Y:S08]  /*148e0*/  HMMA.16816.F32.BF16 R96, R104.reuse, R108, R96 ;  /* 0x0000006c6860723c */ /* 0x044ff00000041860 */
        /* <DEDUP_REMOVED lines=14> */
[C---:B------:R-:W-:Y:S01]  /*149d0*/  HMMA.16816.F32.BF16 R124, R144.reuse, R126, R36 ;  /* 0x0000007e907c723c */ /* 0x040fe20000041824 */
[----:B------:R-:W-:Y:S02]  /*149e0*/  @P0 IMAD.MOV.U32 R8, RZ, RZ, c[0x0][0x1e0] ;  /* 0x00007800ff080624 */ /* 0x000fe400078e00ff */
        /* <DEDUP_REMOVED lines=20> */
[----:B------:R-:W-:Y:S01]  /*14b30*/  FADD.FTZ R19, R165, R166 ;  /* 0x000000a6a5137221 */ /* 0x000fe20000010000 */
[----:B------:R-:W-:Y:S01]  /*14b40*/  @P0 SHF.L.U32 R17, R24, 0x6, RZ ;  /* 0x0000000618110819 */ /* 0x000fe200000006ff */
[C---:B-----5:R-:W-:Y:S03]  /*14b50*/  HMMA.16816.F32.BF16 R80, R144.reuse, R20, R80 ;  /* 0x000000149050723c */ /* 0x060fe60000041850 */
[----:B------:R-:W-:Y:S01]  /*14b60*/  FADD.FTZ R19, R164, R19 ;  /* 0x00000013a4137221 */ /* 0x000fe20000010000 */
[----:B------:R-:W-:Y:S03]  /*14b70*/  @P0 SHF.L.U64.HI R3, R24, 0x6, R3 ;  /* 0x0000000618030819 */ /* 0x000fe60000010203 */
[----:B------:R-:W-:Y:S01]  /*14b80*/  FADD.FTZ R196, R196, R19 ;  /* 0x00000013c4c47221 */ /* 0x000fe20000010000 */
[C---:B------:R-:W-:Y:S01]  /*14b90*/  @P0 LEA R19, P1, R8.reuse, R17, 0x5 ;  /* 0x0000001108130211 */ /* 0x040fe200078228ff */
[C---:B------:R-:W-:Y:S03]  /*14ba0*/  HMMA.16816.F32.BF16 R84, R144.reuse, R22, R84 ;  /* 0x000000169054723c */ /* 0x040fe60000041854 */
[----:B------:R-:W-:Y:S01]  /*14bb0*/  @P0 LEA.HI.X R21, R8, R3, R16, 0x5, P1 ;  /* 0x0000000308150211 */ /* 0x000fe200008f2c10 */
[----:B------:R-:W-:Y:S01]  /*14bc0*/  FADD.FTZ R237, R237, R196 ;  /* 0x000000c4eded7221 */ /* 0x000fe20000010000 */
[C---:B------:R-:W-:Y:S01]  /*14bd0*/  ISETP.GE.AND P1, PT, R226.reuse, 0x1, PT ;  /* 0x00000001e200780c */ /* 0x040fe20003f26270 */
[----:B------:R-:W-:Y:S01]  /*14be0*/  IMAD.MOV.U32 R196, RZ, RZ, R236 ;  /* 0x000000ffffc47224 */ /* 0x000fe200078e00ec */
[----:B------:R-:W-:Y:S01]  /*14bf0*/  IADD3 R226, R226, 0x1, RZ ;  /* 0x00000001e2e27810 */ /* 0x000fe20007ffe0ff */
[C---:B-1----:R-:W-:Y:S04]  /*14c00*/  HMMA.16816.F32.BF16 R88, R144.reuse, R4, R88 ;  /* 0x000000049058723c */ /* 0x042fe80000041858 */
[----:B------:R-:W-:Y:S01]  /*14c10*/  SEL R226, R226, RZ, !P1 ;  /* 0x000000ffe2e27207 */ /* 0x000fe20004800000 */
[----:B------:R-:W-:Y:S01]  /*14c20*/  FADD.FTZ R240, R240, R237 ;  /* 0x000000edf0f07221 */ /* 0x000fe20000010000 */
[-C--:B------:R-:W-:Y:S02]  /*14c30*/  @P0 IADD3 R17, P1, R17, R228.reuse, RZ ;  /* 0x000000e411110210 */ /* 0x080fe40007f3e0ff */
[----:B------:R-:W-:Y:S01]  /*14c40*/  @P0 IADD3 R19, P5, R19, R228, RZ ;  /* 0x000000e413130210 */ /* 0x000fe20007fbe0ff */
[C---:B------:R-:W-:Y:S03]  /*14c50*/  HMMA.16816.F32.BF16 R92, R144.reuse, R6, R92 ;  /* 0x00000006905c723c */ /* 0x040fe6000004185c */
[----:B------:R-:W-:Y:S01]  /*14c60*/  @P0 LEA R20, P6, R17, c[0x0][0x1c8], 0x1 ;  /* 0x0000720011140a11 */ /* 0x000fe200078c08ff */
[----:B------:R-:W-:Y:S01]  /*14c70*/  FADD.FTZ R241, R241, R240 ;  /* 0x000000f0f1f17221 */ /* 0x000fe20000010000 */
[-C--:B------:R-:W-:Y:S01]  /*14c80*/  @P0 IADD3.X R8, R3, R222.reuse, RZ, P1, !PT ;  /* 0x000000de03080210 */ /* 0x080fe20000ffe4ff */
[----:B------:R-:W-:Y:S01]  /*14c90*/  @P0 IMAD R3, R226, 0x6000, R11 ;  /* 0x00006000e2030824 */ /* 0x000fe200078e020b */
[----:B------:R-:W-:Y:S01]  /*14ca0*/  @P0 IADD3.X R16, R21, R222, RZ, P5, !PT ;  /* 0x000000de15100210 */ /* 0x000fe20002ffe4ff */
[----:B------:R-:W-:Y:S01]  /*14cb0*/  FADD.FTZ R246, R246, R241 ;  /* 0x000000f1f6f67221 */ /* 0x000fe20000010000 */
[----:B------:R-:W-:Y:S02]  /*14cc0*/  @P0 LEA.HI.X R21, R17, c[0x0][0x1cc], R8, 0x1, P6 ;  /* 0x0000730011150a11 */ /* 0x000fe400030f0c08 */
[----:B------:R-:W-:Y:S01]  /*14cd0*/  @P0 ISETP.GE.AND P1, PT, R206, c[0x0][0x1d4], PT ;  /* 0x00007500ce000a0c */ /* 0x000fe20003f26270 */
[C---:B--2---:R-:W-:Y:S02]  /*14ce0*/  HMMA.16816.F32.BF16 R96, R144.reuse, R12, R96 ;  /* 0x0000000c9060723c */ /* 0x044fe40000041860 */
[----:B------:R-:W-:Y:S01]  /*14cf0*/  @!PT LDS RZ, [RZ] ;  /* 0x00000000fffff984 */ /* 0x000fe20000000800 */
[----:B------:R-:W-:Y:S01]  /*14d00*/  @!PT LDS RZ, [RZ] ;  /* 0x00000000fffff984 */ /* 0x000fe20000000800 */
[----:B------:R-:W-:Y:S01]  /*14d10*/  @!PT LDS RZ, [RZ] ;  /* 0x00000000fffff984 */ /* 0x000fe20000000800 */
[----:B------:R1:W-:Y:S01]  /*14d20*/  @P0 LDGSTS.E.BYPASS.LTC128B.128 [R3], [R20.64], !P3 ;  /* 0x0000000014030fae */ /* 0x0003e2000d901d48 */
[----:B------:R-:W-:Y:S01]  /*14d30*/  @P0 LEA R4, P4, R19, c[0x0][0x1c8], 0x1 ;  /* 0x0000720013040a11 */ /* 0x000fe200078808ff */
[----:B------:R-:W-:Y:S01]  /*14d40*/  FADD.FTZ R247, R247, R246 ;  /* 0x000000f6f7f77221 */ /* 0x000fe20000010000 */
[----:B------:R-:W-:Y:S02]  /*14d50*/  IADD3 R6, R191, 0x1, RZ ;  /* 0x00000001bf067810 */ /* 0x000fe40007ffe0ff */
[----:B------:R-:W-:Y:S01]  /*14d60*/  @P0 LEA.HI.X R5, R19, c[0x0][0x1cc], R16, 0x1, P4 ;  /* 0x0000730013050a11 */ /* 0x000fe200020f0c10 */
[----:B------:R-:W-:Y:S01]  /*14d70*/  FADD.FTZ R242, R242, R247 ;  /* 0x000000f7f2f27221 */ /* 0x000fe20000010000 */
[----:B------:R-:W-:Y:S01]  /*14d80*/  HMMA.16816.F32.BF16 R100, R144, R14, R100 ;  /* 0x0000000e9064723c */ /* 0x000fe20000041864 */
[----:B------:R1:W-:Y:S02]  /*14d90*/  @P0 LDGSTS.E.BYPASS.LTC128B.128 [R3+0x2000], [R20.64+0x80], !P2 ;  /* 0x0200008014030fae */ /* 0x0003e4000d101d48 */
[----:B------:R-:W-:Y:S01]  /*14da0*/  FADD.FTZ R243, R243, R242 ;  /* 0x000000f2f3f37221 */ /* 0x000fe20000010000 */
[----:B------:R-:W-:Y:S03]  /*14db0*/  MOV R8, R0 ;  /* 0x0000000000087202 */ /* 0x000fe60000000f00 */
[----:B------:R-:W-:Y:S02]  /*14dc0*/  FADD.FTZ R178, R178, R243 ;  /* 0x000000f3b2b27221 */ /* 0x000fe40000010000 */
[----:B------:R1:W-:Y:S03]  /*14dd0*/  @P0 LDGSTS.E.BYPASS.LTC128B.128 [R3+0x4000], [R20.64+0x100], !P1 ;  /* 0x0400010014030fae */ /* 0x0003e6000c901d48 */
[----:B------:R-:W-:Y:S04]  /*14de0*/  FADD.FTZ R179, R179, R178 ;  /* 0x000000b2b3b37221 */ /* 0x000fe80000010000 */
[----:B------:R-:W-:Y:S01]  /*14df0*/  FADD.FTZ R174, R174, R179 ;  /* 0x000000b3aeae7221 */ /* 0x000fe20000010000 */
[----:B------:R1:W-:Y:S03]  /*14e00*/  @P0 LDGSTS.E.BYPASS.LTC128B.128 [R3+0x1000], [R4.64], !P3 ;  /* 0x0100000004030fae */ /* 0x0003e6000d901d48 */
[----:B------:R-:W-:Y:S05]  /*14e10*/  FADD.FTZ R230, R173, R174 ;  /* 0x000000aeade67221 */ /* 0x000fea0000010000 */
[----:B------:R1:W-:Y:S08]  /*14e20*/  @P0 LDGSTS.E.BYPASS.LTC128B.128 [R3+0x3000], [R4.64+0x80], !P2 ;  /* 0x0300008004030fae */ /* 0x0003f0000d101d48 */
[----:B------:R1:W-:Y:S01]  /*14e30*/  @P0 LDGSTS.E.BYPASS.LTC128B.128 [R3+0x5000], [R4.64+0x100], !P1 ;  /* 0x0500010004030fae */ /* 0x0003e2000c901d48 */
[----:B------:R-:W-:Y:S02]  /*14e40*/  ISETP.GT.AND P0, PT, R234, R235, PT ;  /* 0x000000ebea00720c */ /* 0x000fe40003f04270 */
[----:B------:R-:W-:Y:S02]  /*14e50*/  ISETP.GE.AND P1, PT, R191, 0x1, PT ;  /* 0x00000001bf00780c */ /* 0x000fe40003f26270 */
[----:B------:R-:W-:Y:S02]  /*14e60*/  MOV R234, R236 ;  /* 0x000000ec00ea7202 */ /* 0x000fe40000000f00 */
[----:B------:R-:W-:Y:S01]  /*14e70*/  SEL R191, R6, RZ, !P1 ;  /* 0x000000ff06bf7207 */ /* 0x000fe20004800000 */
[----:B------:R-:W0:Y:S01]  /*14e80*/  LDGDEPBAR ;  /* 0x00000000000079af */ /* 0x000e220000000000 */
[----:B-1----:R-:W-:Y:S05]  /*14e90*/  MOV R3, R2 ;  /* 0x0000000200037202 */ /* 0x002fea0000000f00 */
[----:B------:R-:W-:-:S05]  /*14ea0*/  @P0 BRA `(.L_x_2350) ;  /* 0xffffd21000000947 */ /* 0x000fca000383ffff */
.L_x_2349:
[----:B------:R-:W-:-:S13]  /*14eb0*/  ISETP.GE.AND P0, PT, R196, R223, PT ;  /* 0x000000dfc400720c */ /* 0x000fda0003f06270 */
[----:B------:R-:W-:Y:S05]  /*14ec0*/  @!P0 BRA `(.L_x_2351) ;  /* 0x0000291000008947 */ /* 0x000fea0003800000 */
[----:B------:R-:W-:Y:S02]  /*14ed0*/  MOV R3, R0 ;  /* 0x0000000000037202 */ /* 0x000fe40000000f00 */
[----:B------:R-:W-:Y:S02]  /*14ee0*/  MOV R9, R2 ;  /* 0x0000000200097202 */ /* 0x000fe40000000f00 */
.L_x_2352:
        /* <DEDUP_REMOVED lines=22> */
[----:B-1----:R-:W1:Y:S01]  /*15050*/  LDSM.16.M88.4 R12, [R180] ;  /* 0x00000000b40c783b */ /* 0x002e620000000200 */
[----:B------:R-:W-:Y:S02]  /*15060*/  @!P0 IADD3 R160, P5, R163, R224, RZ ;  /* 0x000000e0a3a08210 */ /* 0x000fe40007fbe0ff */
[----:B------:R-:W-:Y:S02]  /*15070*/  @!P0 LEA R172, P6, R161, c[0x0][0x1f8], 0x1 ;  /* 0x00007e00a1ac8a11 */ /* 0x000fe400078c08ff */
[----:B------:R-:W-:Y:S02]  /*15080*/  @!P0 ISETP.GE.AND P2, PT, R207, c[0x0][0x1d4], PT ;  /* 0x00007500cf008a0c */ /* 0x000fe40003f46270 */
[----:B------:R-:W-:Y:S01]  /*15090*/  @!P0 SHF.L.U64.HI R0, R32, 0x6, R0 ;  /* 0x0000000620008819 */ /* 0x000fe20000010200 */
[----:B------:R-:W2:Y:S03]  /*150a0*/  LDSM.16.M88.4 R20, [R180+0x800] ;  /* 0x00080000b414783b */ /* 0x000ea60000000200 */
[----:B------:R-:W-:Y:S02]  /*150b0*/  @!P0 LEA.HI.X R2, R2, R0, R165, 0x5, P1 ;  /* 0x0000000002028211 */ /* 0x000fe400008f2ca5 */
[----:B------:R-:W-:Y:S02]  /*150c0*/  @!P0 ISETP.GE.AND P1, PT, R206, c[0x0][0x1d4], PT ;  /* 0x00007500ce008a0c */ /* 0x000fe40003f26270 */
[-C--:B------:R-:W-:Y:S01]  /*150d0*/  @!P0 IADD3.X R163, R2, R219.reuse, RZ, P5, !PT ;  /* 0x000000db02a38210 */ /* 0x080fe20002ffe4ff */
[----:B------:R-:W3:Y:S01]  /*150e0*/  LDSM.16.M88.4 R28, [R180+0x1000] ;  /* 0x00100000b41c783b */ /* 0x000ee20000000200 */
[----:B------:R-:W-:Y:S02]  /*150f0*/  IADD3 R2, R193, R8, RZ ;  /* 0x00000008c1027210 */ /* 0x000fe40007ffe0ff */
[----:B------:R-:W-:Y:S02]  /*15100*/  @!P0 IADD3.X R0, R0, R219, RZ, P4, !PT ;  /* 0x000000db00008210 */ /* 0x000fe400027fe4ff */
[C---:B------:R-:W-:Y:S02]  /*15110*/  @!P0 LEA R178, P4, R160.reuse, c[0x0][0x1f8], 0x1 ;  /* 0x00007e00a0b28a11 */ /* 0x040fe400078808ff */
[----:B------:R-:W-:Y:S01]  /*15120*/  @!P0 LEA.HI.X R173, R161, c[0x0][0x1fc], R0, 0x1, P6 ;  /* 0x00007f00a1ad8a11 */ /* 0x000fe200030f0c00 */
[----:B------:R-:W4:Y:S01]  /*15130*/  LDSM.16.M88.4 R144, [R180+0x1800] ;  /* 0x00180000b490783b */ /* 0x000f220000000200 */
[----:B------:R-:W-:Y:S02]  /*15140*/  IADD3 R0, R193, R180, RZ ;  /* 0x000000b4c1007210 */ /* 0x000fe40007ffe0ff */
[----:B------:R-:W-:Y:S05]  /*15150*/  @!P0 LEA.HI.X R179, R160, c[0x0][0x1fc], R163, 0x1, P4 ;  /* 0x00007f00a0b38a11 */ /* 0x000fea00020f0ca3 */
[----:B------:R-:W-:Y:S01]  /*15160*/  LDSM.16.M88.4 R148, [R187] ;  /* 0x00000000bb94783b */ /* 0x000fe20000000200 */
[C---:B-1----:R-:W-:Y:S07]  /*15170*/  HMMA.16816.F32.BF16 R4, R36.reuse, R12, RZ ;  /* 0x0000000c2404723c */ /* 0x042fee00000418ff */
[----:B------:R-:W1:Y:S01]  /*15180*/  LDSM.16.M88.4 R152, [R8] ;  /* 0x000000000898783b */ /* 0x000e620000000200 */
[C---:B------:R-:W-:Y:S07]  /*15190*/  HMMA.16816.F32.BF16 R12, R36.reuse, R14, RZ ;  /* 0x0000000e240c723c */ /* 0x040fee00000418ff */
[----:B------:R-:W5:Y:S01]  /*151a0*/  LDSM.16.M88.4 R156, [R8+0x800] ;  /* 0x00080000089c783b */ /* 0x000f620000000200 */
[C---:B--2---:R-:W-:Y:S07]  /*151b0*/  HMMA.16816.F32.BF16 R16, R36.reuse, R20, RZ ;  /* 0x000000142410723c */ /* 0x044fee00000418ff */
[----:B------:R-:W-:Y:S01]  /*151c0*/  LDSM.16.M88.4 R160, [R8+0x1800] ;  /* 0x0018000008a0783b */ /* 0x000fe20000000200 */
[C---:B------:R-:W-:Y:S08]  /*151d0*/  HMMA.16816.F32.BF16 R20, R36.reuse, R22, RZ ;  /* 0x000000162414723c */ /* 0x040ff000000418ff */
[C---:B---3--:R-:W-:Y:S08]  /*151e0*/  HMMA.16816.F32.BF16 R24, R36.reuse, R28, RZ ;  /* 0x0000001c2418723c */ /* 0x048ff000000418ff */
[C---:B------:R-:W-:Y:S08]  /*151f0*/  HMMA.16816.F32.BF16 R28, R36.reuse, R30, RZ ;  /* 0x0000001e241c723c */ /* 0x040ff000000418ff */
[C---:B----4-:R-:W-:Y:S08]  /*15200*/  HMMA.16816.F32.BF16 R32, R36.reuse, R144, RZ ;  /* 0x000000902420723c */ /* 0x050ff000000418ff */
[----:B------:R-:W-:Y:S01]  /*15210*/  HMMA.16816.F32.BF16 R36, R36, R146, RZ ;  /* 0x000000922424723c */ /* 0x000fe200000418ff */
[----:B------:R-:W2:Y:S07]  /*15220*/  LDSM.16.M88.4 R144, [R8+0x1000] ;  /* 0x001000000890783b */ /* 0x000eae0000000200 */
[C---:B-1----:R-:W-:Y:S01]  /*15230*/  HMMA.16816.F32.BF16 R4, R148.reuse, R152, R4 ;  /* 0x000000989404723c */ /* 0x042fe20000041804 */
[----:B------:R-:W-:Y:S01]  /*15240*/  @!PT LDS RZ, [RZ] ;  /* 0x00000000fffff984 */ /* 0x000fe20000000800 */
[----:B------:R-:W-:Y:S01]  /*15250*/  @!PT LDS RZ, [RZ] ;  /* 0x00000000fffff984 */ /* 0x000fe20000000800 */
[----:B------:R-:W-:Y:S01]  /*15260*/  @!PT LDS RZ, [RZ] ;  /* 0x00000000fffff984 */ /* 0x000fe20000000800 */
[----:B------:R1:W-:Y:S07]  /*15270*/  @!P0 LDGSTS.E.BYPASS.LTC128B.128 [R176], [R172.64], !P3 ;  /* 0x00000000acb08fae */ /* 0x0003ee000d901d48 */
[C---:B------:R-:W-:Y:S01]  /*15280*/  HMMA.16816.F32.BF16 R12, R148.reuse, R154, R12 ;  /* 0x0000009a940c723c */ /* 0x040fe2000004180c */
[----:B------:R1:W-:Y:S07]  /*15290*/  @!P0 LDGSTS.E.BYPASS.LTC128B.128 [R176+0x2000], [R172.64+0x80], !P2 ;  /* 0x02000080acb08fae */ /* 0x0003ee000d101d48 */
[C---:B-----5:R-:W-:Y:S01]  /*152a0*/  HMMA.16816.F32.BF16 R16, R148.reuse, R156, R16 ;  /* 0x0000009c9410723c */ /* 0x060fe20000041810 */
[----:B------:R1:W-:Y:S07]  /*152b0*/  @!P0 LDGSTS.E.BYPASS.LTC128B.128 [R176+0x4000], [R172.64+0x100], !P1 ;  /* 0x04000100acb08fae */ /* 0x0003ee000c901d48 */
[C---:B------:R-:W-:Y:S01]  /*152c0*/  HMMA.16816.F32.BF16 R20, R148.reuse, R158, R20 ;  /* 0x0000009e9414723c */ /* 0x040fe20000041814 */
[----:B------:R3:W-:Y:S07]  /*152d0*/  @!P0 LDGSTS.E.BYPASS.LTC128B.128 [R176+0x1000], [R178.64], !P3 ;  /* 0x01000000b2b08fae */ /* 0x0007ee000d901d48 */
[C---:B--2---:R-:W-:Y:S01]  /*152e0*/  HMMA.16816.F32.BF16 R24, R148.reuse, R144, R24 ;  /* 0x000000909418723c */ /* 0x044fe20000041818 */
[----:B------:R3:W-:Y:S02]  /*152f0*/  @!P0 LDGSTS.E.BYPASS.LTC128B.128 [R176+0x3000], [R178.64+0x80], !P2 ;  /* 0x03000080b2b08fae */ /* 0x0007e4000d101d48 */
[C---:B------:R-:W-:Y:S02]  /*15300*/  ISETP.GE.AND P2, PT, R226.reuse, 0x1, PT ;  /* 0x00000001e200780c */ /* 0x040fe40003f46270 */
[----:B------:R-:W-:Y:S03]  /*15310*/  IADD3 R226, R226, 0x1, RZ ;  /* 0x00000001e2e27810 */ /* 0x000fe60007ffe0ff */
[C---:B------:R-:W-:Y:S01]  /*15320*/  HMMA.16816.F32.BF16 R28, R148.reuse, R146, R28 ;  /* 0x00000092941c723c */ /* 0x040fe2000004181c */
[----:B------:R3:W-:Y:S07]  /*15330*/  @!P0 LDGSTS.E.BYPASS.LTC128B.128 [R176+0x5000], [R178.64+0x100], !P1 ;  /* 0x05000100b2b08fae */ /* 0x0007ee000c901d48 */
[C---:B------:R-:W-:Y:S01]  /*15340*/  HMMA.16816.F32.BF16 R32, R148.reuse, R160, R32 ;  /* 0x000000a09420723c */ /* 0x040fe20000041820 */
[----:B------:R-:W-:Y:S07]  /*15350*/  LDSM.16.M88.4 R152, [R186] ;  /* 0x00000000ba98783b */ /* 0x000fee0000000200 */
[----:B------:R-:W-:Y:S01]  /*15360*/  HMMA.16816.F32.BF16 R36, R148, R162, R36 ;  /* 0x000000a29424723c */ /* 0x000fe20000041824 */
[----:B------:R-:W2:Y:S08]  /*15370*/  LDSM.16.M88.4 R164, [R0] ;  /* 0x0000000000a4783b */ /* 0x000eb00000000200 */
[----:B------:R-:W4:Y:S08]  /*15380*/  LDSM.16.M88.4 R168, [R0+0x800] ;  /* 0x0008000000a8783b */ /* 0x000f300000000200 */
[----:B------:R-:W5:Y:S08]  /*15390*/  LDSM.16.M88.4 R156, [R0+0x1000] ;  /* 0x00100000009c783b */ /* 0x000f700000000200 */
[----:B------:R-:W0:Y:S08]  /*153a0*/  LDGDEPBAR ;  /* 0x00000000000079af */ /* 0x000e300000000000 */
[----:B-1----:R-:W1:Y:S01]  /*153b0*/  LDSM.16.M88.4 R172, [R0+0x1800] ;  /* 0x0018000000ac783b */ /* 0x002e620000000200 */
[C---:B--2---:R-:W-:Y:S07]  /*153c0*/  HMMA.16816.F32.BF16 R4, R152.reuse, R164, R4 ;  /* 0x000000a49804723c */ /* 0x044fee0000041804 */
[----:B------:R-:W-:Y:S01]  /*153d0*/  LDSM.16.M88.4 R144, [R185] ;  /* 0x00000000b990783b */ /* 0x000fe20000000200 */
[C---:B------:R-:W-:Y:S07]  /*153e0*/  HMMA.16816.F32.BF16 R12, R152.reuse, R166, R12 ;  /* 0x000000a6980c723c */ /* 0x040fee000004180c */
[----:B---3--:R-:W2:Y:S01]  /*153f0*/  LDSM.16.M88.4 R176, [R2] ;  /* 0x0000000002b0783b */ /* 0x008ea20000000200 */
[C---:B----4-:R-:W-:Y:S07]  /*15400*/  HMMA.16816.F32.BF16 R16, R152.reuse, R168, R16 ;  /* 0x000000a89810723c */ /* 0x050fee0000041810 */
[----:B------:R-:W3:Y:S01]  /*15410*/  LDSM.16.M88.4 R148, [R2+0x800] ;  /* 0x000800000294783b */ /* 0x000ee20000000200 */
[C---:B------:R-:W-:Y:S07]  /*15420*/  HMMA.16816.F32.BF16 R20, R152.reuse, R170, R20 ;  /* 0x000000aa9814723c */ /* 0x040fee0000041814 */
[----:B------:R-:W4:Y:S01]  /*15430*/  LDSM.16.M88.4 R160, [R2+0x1000] ;  /* 0x0010000002a0783b */ /* 0x000f220000000200 */
[C---:B-----5:R-:W-:Y:S07]  /*15440*/  HMMA.16816.F32.BF16 R24, R152.reuse, R156, R24 ;  /* 0x0000009c9818723c */ /* 0x060fee0000041818 */
[----:B------:R-:W5:Y:S01]  /*15450*/  LDSM.16.M88.4 R164, [R2+0x1800] ;  /* 0x0018000002a4783b */ /* 0x000f620000000200 */
[C---:B------:R-:W-:Y:S07]  /*15460*/  HMMA.16816.F32.BF16 R28, R152.reuse, R158, R28 ;  /* 0x0000009e981c723c */ /* 0x040fee000004181c */
[----:B------:R-:W-:Y:S01]  /*15470*/  LDSM.16.M88.4 R156, [R180+0x2000] ;  /* 0x00200000b49c783b */ /* 0x000fe20000000200 */
[C---:B-1----:R-:W-:Y:S07]  /*15480*/  HMMA.16816.F32.BF16 R32, R152.reuse, R172, R32 ;  /* 0x000000ac9820723c */ /* 0x042fee0000041820 */
[----:B------:R-:W-:Y:S01]  /*15490*/  LDSM.16.M88.4 R168, [R180+0x2800] ;  /* 0x00280000b4a8783b */ /* 0x000fe20000000200 */
[----:B------:R-:W-:Y:S07]  /*154a0*/  HMMA.16816.F32.BF16 R36, R152, R174, R36 ;  /* 0x000000ae9824723c */ /* 0x000fee0000041824 */
[----:B------:R-:W1:Y:S01]  /*154b0*/  LDSM.16.M88.4 R152, [R190+0x4000] ;  /* 0x00400000be98783b */ /* 0x000e620000000200 */
[C---:B--2---:R-:W-:Y:S07]  /*154c0*/  HMMA.16816.F32.BF16 R4, R144.reuse, R176, R4 ;  /* 0x000000b09004723c */ /* 0x044fee0000041804 */
[----:B------:R-:W-:Y:S01]  /*154d0*/  LDSM.16.M88.4 R172, [R187+0x4000] ;  /* 0x00400000bbac783b */ /* 0x000fe20000000200 */
[C---:B------:R-:W-:Y:S07]  /*154e0*/  HMMA.16816.F32.BF16 R12, R144.reuse, R178, R12 ;  /* 0x000000b2900c723c */ /* 0x040fee000004180c */
[----:B------:R-:W-:Y:S01]  /*154f0*/  LDSM.16.M88.4 R176, [R8+0x2000] ;  /* 0x0020000008b0783b */ /* 0x000fe20000000200 */
[C---:B---3--:R-:W-:Y:S08]  /*15500*/  HMMA.16816.F32.BF16 R16, R144.reuse, R148, R16 ;  /* 0x000000949010723c */ /* 0x048ff00000041810 */
[C---:B------:R-:W-:Y:S01]  /*15510*/  HMMA.16816.F32.BF16 R20, R144.reuse, R150, R20 ;  /* 0x000000969014723c */ /* 0x040fe20000041814 */
[----:B------:R-:W2:Y:S07]  /*15520*/  LDSM.16.M88.4 R148, [R180+0x3000] ;  /* 0x00300000b494783b */ /* 0x000eae0000000200 */
[C---:B----4-:R-:W-:Y:S08]  /*15530*/  HMMA.16816.F32.BF16 R24, R144.reuse, R160, R24 ;  /* 0x000000a09018723c */ /* 0x050ff00000041818 */
[C---:B------:R-:W-:Y:S01]  /*15540*/  HMMA.16816.F32.BF16 R28, R144.reuse, R162, R28 ;  /* 0x000000a2901c723c */ /* 0x040fe2000004181c */
[----:B------:R-:W3:Y:S07]  /*15550*/  LDSM.16.M88.4 R160, [R180+0x3800] ;  /* 0x00380000b4a0783b */ /* 0x000eee0000000200 */
[C---:B-----5:R-:W-:Y:S08]  /*15560*/  HMMA.16816.F32.BF16 R32, R144.reuse, R164, R32 ;  /* 0x000000a49020723c */ /* 0x060ff00000041820 */
[----:B------:R-:W-:Y:S01]  /*15570*/  HMMA.16816.F32.BF16 R36, R144, R166, R36 ;  /* 0x000000a69024723c */ /* 0x000fe20000041824 */
[----:B------:R-:W4:Y:S07]  /*15580*/  LDSM.16.M88.4 R144, [R8+0x2800] ;  /* 0x002800000890783b */ /* 0x000f2e0000000200 */
[C---:B-1----:R-:W-:Y:S01]  /*15590*/  HMMA.16816.F32.BF16 R4, R152.reuse, R156, R4 ;  /* 0x0000009c9804723c */ /* 0x042fe20000041804 */
[----:B------:R-:W-:Y:S07]  /*155a0*/  LDSM.16.M88.4 R164, [R8+0x3800] ;  /* 0x0038000008a4783b */ /* 0x000fee0000000200 */
        /* <DEDUP_REMOVED lines=34> */
[C---:B-1----:R-:W-:Y:S08]  /*157d0*/  HMMA.16816.F32.BF16 R32, R148.reuse, R156, R32 ;  /* 0x0000009c9420723c */ /* 0x042ff00000041820 */
[----:B------:R-:W-:Y:S01]  /*157e0*/  HMMA.16816.F32.BF16 R36, R148, R158, R36 ;  /* 0x0000009e9424723c */ /* 0x000fe20000041824 */
[----:B------:R-:W-:Y:S07]  /*157f0*/  LDSM.16.M88.4 R148, [R190+0x8000] ;  /* 0x00800000be94783b */ /* 0x000fee0000000200 */
[C---:B------:R-:W-:Y:S01]  /*15800*/  HMMA.16816.F32.BF16 R4, R160.reuse, R176, R4 ;  /* 0x000000b0a004723c */ /* 0x040fe20000041804 */
[----:B------:R-:W1:Y:S07]  /*15810*/  LDSM.16.M88.4 R156, [R180+0x4000] ;  /* 0x00400000b49c783b */ /* 0x000e6e0000000200 */
[C---:B------:R-:W-:Y:S01]  /*15820*/  HMMA.16816.F32.BF16 R12, R160.reuse, R178, R12 ;  /* 0x000000b2a00c723c */ /* 0x040fe2000004180c */
[----:B------:R-:W-:Y:S07]  /*15830*/  LDSM.16.M88.4 R176, [R8+0x4000] ;  /* 0x0040000008b0783b */ /* 0x000fee0000000200 */
[C---:B-----5:R-:W-:Y:S08]  /*15840*/  HMMA.16816.F32.BF16 R16, R160.reuse, R164, R16 ;  /* 0x000000a4a010723c */ /* 0x060ff00000041810 */
[C---:B------:R-:W-:Y:S01]  /*15850*/  HMMA.16816.F32.BF16 R20, R160.reuse, R166, R20 ;  /* 0x000000a6a014723c */ /* 0x040fe20000041814 */
[----:B------:R-:W4:Y:S07]  /*15860*/  LDSM.16.M88.4 R164, [R180+0x5800] ;  /* 0x00580000b4a4783b */ /* 0x000f2e0000000200 */
[C---:B--2---:R-:W-:Y:S01]  /*15870*/  HMMA.16816.F32.BF16 R24, R160.reuse, R152, R24 ;  /* 0x00000098a018723c */ /* 0x044fe20000041818 */
[----:B------:R-:W-:Y:S07]  /*15880*/  LDSM.16.M88.4 R180, [R2+0x4000] ;  /* 0x0040000002b4783b */ /* 0x000fee0000000200 */
[C---:B------:R-:W-:Y:S01]  /*15890*/  HMMA.16816.F32.BF16 R28, R160.reuse, R154, R28 ;  /* 0x0000009aa01c723c */ /* 0x040fe2000004181c */
[----:B------:R-:W2:Y:S07]  /*158a0*/  LDSM.16.M88.4 R152, [R187+0x8000] ;  /* 0x00800000bb98783b */ /* 0x000eae0000000200 */
[C---:B---3--:R-:W-:Y:S08]  /*158b0*/  HMMA.16816.F32.BF16 R32, R160.reuse, R144, R32 ;  /* 0x00000090a020723c */ /* 0x048ff00000041820 */
[----:B------:R-:W-:Y:S01]  /*158c0*/  HMMA.16816.F32.BF16 R36, R160, R146, R36 ;  /* 0x00000092a024723c */ /* 0x000fe20000041824 */
[----:B------:R-:W3:Y:S07]  /*158d0*/  LDSM.16.M88.4 R144, [R8+0x4800] ;  /* 0x004800000890783b */ /* 0x000eee0000000200 */
[C---:B-1----:R-:W-:Y:S01]  /*158e0*/  HMMA.16816.F32.BF16 R4, R148.reuse, R156, R4 ;  /* 0x0000009c9404723c */ /* 0x042fe20000041804 */
[----:B------:R-:W-:Y:S07]  /*158f0*/  LDSM.16.M88.4 R160, [R8+0x5800] ;  /* 0x0058000008a0783b */ /* 0x000fee0000000200 */
[C---:B------:R-:W-:Y:S01]  /*15900*/  HMMA.16816.F32.BF16 R12, R148.reuse, R158, R12 ;  /* 0x0000009e940c723c */ /* 0x040fe2000004180c */
[----:B------:R-:W1:Y:S07]  /*15910*/  LDSM.16.M88.4 R156, [R8+0x5000] ;  /* 0x00500000089c783b */ /* 0x000e6e0000000200 */
        /* <DEDUP_REMOVED lines=40> */
[----:B------:R-:W-:Y:S04]  /*15ba0*/  FMNMX.FTZ R153, R5, R0, !PT ;  /* 0x0000000005997209 */ /* 0x000fe80007810000 */
        /* <DEDUP_REMOVED lines=38> */
[----:B-1----:R-:W-:Y:S05]  /*15e10*/  FMNMX.FTZ R2, R149, R2, !PT ;  /* 0x0000000295027209 */ /* 0x002fea0007810000 */
[C---:B------:R-:W-:Y:S02]  /*15e20*/  FMUL.FTZ R176, R2.reuse, c[0x0][0x2d0] ;  /* 0x0000b40002b07a20 */ /* 0x040fe40000410000 */
[----:B------:R-:W-:Y:S02]  /*15e30*/  FADD.FTZ R9, -R2, R9 ;  /* 0x0000000902097221 */ /* 0x000fe40000010100 */
[--C-:B------:R-:W-:Y:S01]  /*15e40*/  FFMA.FTZ R169, R12, c[0x0][0x2d0], -R176.reuse ;  /* 0x0000b4000ca97a23 */ /* 0x100fe200000108b0 */
[----:B--2---:R-:W-:Y:S01]  /*15e50*/  FMNMX.FTZ R0, R147, R0, !PT ;  /* 0x0000000093007209 */ /* 0x004fe20007810000 */
[----:B------:R-:W-:Y:S02]  /*15e60*/  IMAD R12, R191, 0x6000, RZ ;  /* 0x00006000bf0c7824 */ /* 0x000fe400078e02ff */
[----:B------:R-:W-:Y:S02]  /*15e70*/  FMUL.FTZ R8, R9, c[0x0][0x2d0] ;  /* 0x0000b40009087a20 */ /* 0x000fe40000410000 */
[----:B------:R-:W-:Y:S01]  /*15e80*/  FADD.FTZ R9, -R0, R3 ;  /* 0x0000000300097221 */ /* 0x000fe20000010100 */
[----:B------:R-:W-:Y:S01]  /*15e90*/  IADD3 R166, R184, R12, RZ ;  /* 0x0000000cb8a67210 */ /* 0x000fe20007ffe0ff */
[----:B------:R-:W-:Y:S01]  /*15ea0*/  FMUL.FTZ R175, R0, c[0x0][0x2d0] ;  /* 0x0000b40000af7a20 */ /* 0x000fe20000410000 */
[----:B------:R-:W-:Y:S01]  /*15eb0*/  MUFU.EX2 R169, R169 ;  /* 0x000000a900a97308 */ /* 0x000fe20000000800 */
[----:B------:R-:W-:Y:S01]  /*15ec0*/  FMUL.FTZ R3, R9, c[0x0][0x2d0] ;  /* 0x0000b40009037a20 */ /* 0x000fe20000410000 */
[----:B------:R-:W-:Y:S01]  /*15ed0*/  IADD3 R9, R189, R166, RZ ;  /* 0x000000a6bd097210 */ /* 0x000fe20007ffe0ff */
[----:B------:R-:W1:Y:S01]  /*15ee0*/  LDSM.16.MT88.4 R144, [R166] ;  /* 0x00000000a690783b */ /* 0x000e620000004200 */
[--C-:B------:R-:W-:Y:S01]  /*15ef0*/  FFMA.FTZ R167, R4, c[0x0][0x2d0], -R176.reuse ;  /* 0x0000b40004a77a23 */ /* 0x100fe200000108b0 */
[----:B------:R-:W-:Y:S01]  /*15f00*/  IADD3 R164, R139, R12, RZ ;  /* 0x0000000c8ba47210 */ /* 0x000fe20007ffe0ff */
[--C-:B------:R-:W-:Y:S02]  /*15f10*/  FFMA.FTZ R168, R5, c[0x0][0x2d0], -R176.reuse ;  /* 0x0000b40005a87a23 */ /* 0x100fe400000108b0 */
[--C-:B------:R-:W-:Y:S01]  /*15f20*/  FFMA.FTZ R170, R13, c[0x0][0x2d0], -R176.reuse ;  /* 0x0000b4000daa7a23 */ /* 0x100fe200000108b0 */
[----:B------:R-:W-:Y:S01]  /*15f30*/  IADD3 R165, R189, R164, RZ ;  /* 0x000000a4bda57210 */ /* 0x000fe20007ffe0ff */
[--C-:B------:R-:W-:Y:S01]  /*15f40*/  FFMA.FTZ R171, R6, c[0x0][0x2d0], -R175.reuse ;  /* 0x0000b40006ab7a23 */ /* 0x100fe200000108af */
[----:B------:R-:W2:Y:S01]  /*15f50*/  MUFU.EX2 R8, R8 ;  /* 0x0000000800087308 */ /* 0x000ea20000000800 */
[--C-:B------:R-:W-:Y:S01]  /*15f60*/  FFMA.FTZ R172, R7, c[0x0][0x2d0], -R175.reuse ;  /* 0x0000b40007ac7a23 */ /* 0x100fe200000108af */
[----:B------:R-:W3:Y:S01]  /*15f70*/  LDSM.16.MT88.4 R148, [R9] ;  /* 0x000000000994783b */ /* 0x000ee20000004200 */
[--C-:B------:R-:W-:Y:S02]  /*15f80*/  FFMA.FTZ R173, R14, c[0x0][0x2d0], -R175.reuse ;  /* 0x0000b4000ead7a23 */ /* 0x100fe400000108af */
[--C-:B------:R-:W-:Y:S02]  /*15f90*/  FFMA.FTZ R174, R15, c[0x0][0x2d0], -R175.reuse ;  /* 0x0000b4000fae7a23 */ /* 0x100fe400000108af */
[--C-:B------:R-:W-:Y:S02]  /*15fa0*/  FFMA.FTZ R177, R16, c[0x0][0x2d0], -R176.reuse ;  /* 0x0000b40010b17a23 */ /* 0x100fe400000108b0 */
[--C-:B------:R-:W-:Y:S01]  /*15fb0*/  FFMA.FTZ R178, R17, c[0x0][0x2d0], -R176.reuse ;  /* 0x0000b40011b27a23 */ /* 0x100fe200000108b0 */
[----:B------:R-:W4:Y:S01]  /*15fc0*/  MUFU.EX2 R3, R3 ;  /* 0x0000000300037308 */ /* 0x000f220000000800 */
[----:B------:R-:W5:Y:S01]  /*15fd0*/  LDSM.16.MT88.4 R152, [R164] ;  /* 0x00000000a498783b */ /* 0x000f620000004200 */
[--C-:B------:R-:W-:Y:S02]  /*15fe0*/  FFMA.FTZ R181, R18, c[0x0][0x2d0], -R175.reuse ;  /* 0x0000b40012b57a23 */ /* 0x100fe400000108af */
[--C-:B------:R-:W-:Y:S02]  /*15ff0*/  FFMA.FTZ R182, R19, c[0x0][0x2d0], -R175.reuse ;  /* 0x0000b40013b67a23 */ /* 0x100fe400000108af */
[--C-:B------:R-:W-:Y:S02]  /*16000*/  FFMA.FTZ R179, R20, c[0x0][0x2d0], -R176.reuse ;  /* 0x0000b40014b37a23 */ /* 0x100fe400000108b0 */
[----:B------:R-:W-:Y:S01]  /*16010*/  FFMA.FTZ R180, R21, c[0x0][0x2d0], -R176 ;  /* 0x0000b40015b47a23 */ /* 0x000fe200000108b0 */
[----:B------:R-:W-:Y:S01]  /*16020*/  LDSM.16.MT88.4 R16, [R165+0x4000] ;  /* 0x00400000a510783b */ /* 0x000fe20000004200 */
[----:B------:R-:W-:Y:S01]  /*16030*/  MUFU.EX2 R167, R167 ;  /* 0x000000a700a77308 */ /* 0x000fe20000000800 */
[--C-:B------:R-:W-:Y:S02]  /*16040*/  FFMA.FTZ R183, R22, c[0x0][0x2d0], -R175.reuse ;  /* 0x0000b40016b77a23 */ /* 0x100fe400000108af */
[--C-:B------:R-:W-:Y:S02]  /*16050*/  FFMA.FTZ R194, R23, c[0x0][0x2d0], -R175.reuse ;  /* 0x0000b40017c27a23 */ /* 0x100fe400000108af */
[C---:B--2---:R-:W-:Y:S02]  /*16060*/  FMUL.FTZ R4, R8.reuse, R132 ;  /* 0x0000008408047220 */ /* 0x044fe40000410000 */
[C---:B------:R-:W-:Y:S01]  /*16070*/  FMUL.FTZ R5, R8.reuse, R133 ;  /* 0x0000008508057220 */ /* 0x040fe20000410000 */
[----:B------:R-:W-:Y:S01]  /*16080*/  LDSM.16.MT88.4 R20, [R9+0x800] ;  /* 0x000800000914783b */ /* 0x000fe20000004200 */
[C---:B------:R-:W-:Y:S01]  /*16090*/  FMUL.FTZ R12, R8.reuse, R128 ;  /* 0x00000080080c7220 */ /* 0x040fe20000410000 */
[----:B------:R-:W2:Y:S01]  /*160a0*/  MUFU.EX2 R168, R168 ;  /* 0x000000a800a87308 */ /* 0x000ea20000000800 */
[C---:B------:R-:W-:Y:S02]  /*160b0*/  FMUL.FTZ R13, R8.reuse, R129 ;  /* 0x00000081080d7220 */ /* 0x040fe40000410000 */
[C---:B------:R-:W-:Y:S02]  /*160c0*/  FMUL.FTZ R104, R8.reuse, R104 ;  /* 0x0000006808687220 */ /* 0x040fe40000410000 */
[C---:B----4-:R-:W-:Y:S01]  /*160d0*/  FMUL.FTZ R6, R3.reuse, R134 ;  /* 0x0000008603067220 */ /* 0x050fe20000410000 */
[----:B------:R-:W-:Y:S01]  /*160e0*/  LDSM.16.MT88.4 R156, [R9+0x2800] ;  /* 0x00280000099c783b */ /* 0x000fe20000004200 */
[C---:B------:R-:W-:Y:S02]  /*160f0*/  FMUL.FTZ R7, R3.reuse, R135 ;  /* 0x0000008703077220 */ /* 0x040fe40000410000 */
[C---:B------:R-:W-:Y:S01]  /*16100*/  FMUL.FTZ R14, R3.reuse, R130 ;  /* 0x00000082030e7220 */ /* 0x040fe20000410000 */
[----:B------:R-:W4:Y:S01]  /*16110*/  MUFU.EX2 R170, R170 ;  /* 0x000000aa00aa7308 */ /* 0x000f220000000800 */
[C---:B------:R-:W-:Y:S02]  /*16120*/  FMUL.FTZ R15, R3.reuse, R131 ;  /* 0x00000083030f7220 */ /* 0x040fe40000410000 */
[C---:B------:R-:W-:Y:S01]  /*16130*/  FMUL.FTZ R105, R8.reuse, R105 ;  /* 0x0000006908697220 */ /* 0x040fe20000410000 */
[----:B------:R-:W1:Y:S01]  /*16140*/  LDSM.16.MT88.4 R128, [R165] ;  /* 0x00000000a580783b */ /* 0x000e620000004200 */
[C---:B------:R-:W-:Y:S02]  /*16150*/  FMUL.FTZ R106, R3.reuse, R106 ;  /* 0x0000006a036a7220 */ /* 0x040fe40000410000 */
[C---:B------:R-:W-:Y:S02]  /*16160*/  FMUL.FTZ R107, R3.reuse, R107 ;  /* 0x0000006b036b7220 */ /* 0x040fe40000410000 */
[C---:B------:R-:W-:Y:S01]  /*16170*/  FMUL.FTZ R108, R8.reuse, R108 ;  /* 0x0000006c086c7220 */ /* 0x040fe20000410000 */
[----:B------:R-:W-:Y:S01]  /*16180*/  MUFU.EX2 R171, R171 ;  /* 0x000000ab00ab7308 */ /* 0x000fe20000000800 */
[----:B------:R-:W-:Y:S01]  /*16190*/  FMUL.FTZ R109, R8, R109 ;  /* 0x0000006d086d7220 */ /* 0x000fe20000410000 */
[----:B------:R-:W-:Y:S01]  /*161a0*/  LDSM.16.MT88.4 R160, [R164+0x2800] ;  /* 0x00280000a4a0783b */ /* 0x000fe20000004200 */
[C---:B------:R-:W-:Y:S01]  /*161b0*/  FMUL.FTZ R110, R3.reuse, R110 ;  /* 0x0000006e036e7220 */ /* 0x040fe20000410000 */
[----:B--2---:R-:W-:Y:S01]  /*161c0*/  F2FP.BF16.PACK_AB R132, R168, R167 ;  /* 0x000000a7a884723e */ /* 0x004fe200000010ff */
[C---:B------:R-:W-:Y:S02]  /*161d0*/  FMUL.FTZ R111, R3.reuse, R111 ;  /* 0x0000006f036f7220 */ /* 0x040fe40000410000 */
[C---:B------:R-:W-:Y:S02]  /*161e0*/  FMUL.FTZ R112, R8.reuse, R112 ;  /* 0x0000007008707220 */ /* 0x040fe40000410000 */
[----:B------:R-:W-:Y:S01]  /*161f0*/  FMUL.FTZ R113, R8, R113 ;  /* 0x0000007108717220 */ /* 0x000fe20000410000 */
[----:B------:R-:W2:Y:S01]  /*16200*/  MUFU.EX2 R172, R172 ;  /* 0x000000ac00ac7308 */ /* 0x000ea20000000800 */
[C---:B------:R-:W-:Y:S02]  /*16210*/  FMUL.FTZ R114, R3.reuse, R114 ;  /* 0x0000007203727220 */ /* 0x040fe40000410000 */
[C---:B------:R-:W-:Y:S01]  /*16220*/  FMUL.FTZ R115, R3.reuse, R115 ;  /* 0x0000007303737220 */ /* 0x040fe20000410000 */
        /* <DEDUP_REMOVED lines=10> */
[----:B------:R-:W4:Y:S01]  /*162d0*/  MUFU.EX2 R174, R174 ;  /* 0x000000ae00ae7308 */ /* 0x000f220000000800 */
        /* <DEDUP_REMOVED lines=14> */
[----:B------:R-:W-:Y:S01]  /*163c0*/  FMUL.FTZ R47, R3, R47 ;  /* 0x0000002f032f7220 */ /* 0x000fe20000410000 */
[----:B----4-:R-:W-:Y:S01]  /*163d0*/  F2FP.BF16.PACK_AB R135, R174, R173 ;  /* 0x000000adae87723e */ /* 0x010fe200000010ff */
[--C-:B------:R-:W-:Y:S02]  /*163e0*/  FFMA.FTZ R231, R34, c[0x0][0x2d0], -R175.reuse ;  /* 0x0000b40022e77a23 */ /* 0x100fe400000108af */
[----:B------:R-:W-:Y:S02]  /*163f0*/  FFMA.FTZ R232, R35, c[0x0][0x2d0], -R175 ;  /* 0x0000b40023e87a23 */ /* 0x000fe400000108af */
        /* <DEDUP_REMOVED lines=18> */
[----:B------:R-:W4:Y:S01]  /*16520*/  MUFU.EX2 R182, R182 ;  /* 0x000000b600b67308 */ /* 0x000f220000000800 */
[C---:B-----5:R-:W-:Y:S04]  /*16530*/  HMMA.16816.F32.BF16 R112, R132.reuse, R152, R112 ;  /* 0x000000988470723c */ /* 0x060fe80000041870 */
[C---:B------:R-:W-:Y:S02]  /*16540*/  FMUL.FTZ R57, R8.reuse, R57 ;  /* 0x0000003908397220 */ /* 0x040fe40000410000 */
[C---:B------:R-:W-:Y:S02]  /*16550*/  FMUL.FTZ R58, R3.reuse, R58 ;  /* 0x0000003a033a7220 */ /* 0x040fe40000410000 */
[C---:B------:R-:W-:Y:S01]  /*16560*/  HMMA.16816.F32.BF16 R116, R132.reuse, R154, R116 ;  /* 0x0000009a8474723c */ /* 0x040fe20000041874 */
[----:B------:R-:W-:Y:S01]  /*16570*/  LDSM.16.MT88.4 R152, [R166+0x2800] ;  /* 0x00280000a698783b */ /* 0x000fe20000004200 */
[----:B------:R-:W-:Y:S02]  /*16580*/  MUFU.EX2 R183, R183 ;  /* 0x000000b700b77308 */ /* 0x000fe40000000800 */
[C---:B------:R-:W-:Y:S02]  /*16590*/  FMUL.FTZ R59, R3.reuse, R59 ;  /* 0x0000003b033b7220 */ /* 0x040fe40000410000 */
[C---:B------:R-:W-:Y:S02]  /*165a0*/  FMUL.FTZ R60, R8.reuse, R60 ;  /* 0x0000003c083c7220 */ /* 0x040fe40000410000 */
[C---:B------:R-:W-:Y:S04]  /*165b0*/  HMMA.16816.F32.BF16 R120, R132.reuse, R128, R120 ;  /* 0x000000808478723c */ /* 0x040fe80000041878 */
[C---:B------:R-:W-:Y:S01]  /*165c0*/  FMUL.FTZ R61, R8.reuse, R61 ;  /* 0x0000003d083d7220 */ /* 0x040fe20000410000 */
[----:B------:R-:W5:Y:S01]  /*165d0*/  MUFU.EX2 R194, R194 ;  /* 0x000000c200c27308 */ /* 0x000f620000000800 */
[C---:B------:R-:W-:Y:S02]  /*165e0*/  FMUL.FTZ R62, R3.reuse, R62 ;  /* 0x0000003e033e7220 */ /* 0x040fe40000410000 */
[C---:B------:R-:W-:Y:S01]  /*165f0*/  HMMA.16816.F32.BF16 R124, R132.reuse, R130, R124 ;  /* 0x00000082847c723c */ /* 0x040fe2000004187c */
[----:B------:R-:W2:Y:S03]  /*16600*/  LDSM.16.MT88.4 R128, [R164+0x2000] ;  /* 0x00200000a480783b */ /* 0x000ea60000004200 */
        /* <DEDUP_REMOVED lines=19> */
[C---:B--2---:R-:W-:Y:S03]  /*16740*/  HMMA.16816.F32.BF16 R56, R132.reuse, R128, R56 ;  /* 0x000000808438723c */ /* 0x044fe60000041838 */
[C---:B------:R-:W-:Y:S02]  /*16750*/  FMUL.FTZ R74, R3.reuse, R74 ;  /* 0x0000004a034a7220 */ /* 0x040fe40000410000 */
[C---:B------:R-:W-:Y:S02]  /*16760*/  FMUL.FTZ R75, R3.reuse, R75 ;  /* 0x0000004b034b7220 */ /* 0x040fe40000410000 */
[C---:B------:R-:W-:Y:S01]  /*16770*/  FMUL.FTZ R76, R8.reuse, R76 ;  /* 0x0000004c084c7220 */ /* 0x040fe20000410000 */
[C---:B------:R-:W-:Y:S01]  /*16780*/  HMMA.16816.F32.BF16 R60, R132.reuse, R130, R60 ;  /* 0x00000082843c723c */ /* 0x040fe2000004183c */
[----:B------:R-:W2:Y:S03]  /*16790*/  LDSM.16.MT88.4 R128, [R9+0x4000] ;  /* 0x004000000980783b */ /* 0x000ea60000004200 */
        /* <DEDUP_REMOVED lines=13> */
[----:B------:R-:W-:Y:S03]  /*16870*/  LDSM.16.MT88.4 R148, [R165+0x800] ;  /* 0x00080000a594783b */ /* 0x000fe60000004200 */
        /* <DEDUP_REMOVED lines=22> */
[----:B------:R-:W-:Y:S03]  /*169e0*/  FMUL.FTZ R101, R8, R101 ;  /* 0x0000006508657220 */ /* 0x000fe60000410000 */
[C---:B------:R-:W-:Y:S03]  /*169f0*/  HMMA.16816.F32.BF16 R96, R132.reuse, R16, R96 ;  /* 0x000000108460723c */ /* 0x040fe60000041860 */
[C---:B------:R-:W-:Y:S02]  /*16a00*/  FMUL.FTZ R102, R3.reuse, R102 ;  /* 0x0000006603667220 */ /* 0x040fe40000410000 */
[C---:B------:R-:W-:Y:S02]  /*16a10*/  FMUL.FTZ R103, R3.reuse, R103 ;  /* 0x0000006703677220 */ /* 0x040fe40000410000 */
[----:B------:R-:W-:Y:S01]  /*16a20*/  F2FP.BF16.PACK_AB R16, R178, R177 ;  /* 0x000000b1b210723e */ /* 0x000fe200000010ff */
[----:B------:R-:W-:Y:S01]  /*16a30*/  FFMA.FTZ R167, R8, R227, R167 ;  /* 0x000000e308a77223 */ /* 0x000fe200000100a7 */
[----:B----4-:R-:W-:Y:S03]  /*16a40*/  F2FP.BF16.PACK_AB R17, R182, R181 ;  /* 0x000000b5b611723e */ /* 0x010fe600000010ff */
[----:B------:R-:W-:Y:S01]  /*16a50*/  HMMA.16816.F32.BF16 R100, R132, R18, R100 ;  /* 0x000000128464723c */ /* 0x000fe20000041864 */
[----:B------:R-:W3:Y:S02]  /*16a60*/  LDSM.16.MT88.4 R132, [R165+0x2800] ;  /* 0x00280000a584783b */ /* 0x000ee40000004200 */
[----:B------:R-:W-:Y:S02]  /*16a70*/  FFMA.FTZ R171, R3, R230, R171 ;  /* 0x000000e603ab7223 */ /* 0x000fe400000100ab */
[----:B------:R-:W-:Y:S02]  /*16a80*/  FADD.FTZ R168, R168, R167 ;  /* 0x000000a7a8a87221 */ /* 0x000fe40000010000 */
[----:B------:R-:W-:Y:S01]  /*16a90*/  F2FP.BF16.PACK_AB R18, R180, R179 ;  /* 0x000000b3b412723e */ /* 0x000fe200000010ff */
[----:B------:R-:W-:Y:S01]  /*16aa0*/  FADD.FTZ R172, R172, R171 ;  /* 0x000000abacac7221 */ /* 0x000fe20000010000 */
[----:B-----5:R-:W-:Y:S03]  /*16ab0*/  F2FP.BF16.PACK_AB R19, R194, R183 ;  /* 0x000000b7c213723e */ /* 0x020fe600000010ff */
        /* <DEDUP_REMOVED lines=31> */
[--C-:B------:R-:W-:Y:S03]  /*16cb0*/  FFMA.FTZ R155, R29, c[0x0][0x2d0], -R176.reuse ;  /* 0x0000b4001d9b7a23 */ /* 0x100fe600000108b0 */
[--C-:B------:R-:W-:Y:S01]  /*16cc0*/  FFMA.FTZ R156, R26, c[0x0][0x2d0], -R175.reuse ;  /* 0x0000b4001a9c7a23 */ /* 0x100fe200000108af */
[C---:B------:R-:W-:Y:S01]  /*16cd0*/  HMMA.16816.F32.BF16 R52, R16.reuse, R158, R52 ;  /* 0x0000009e1034723c */ /* 0x040fe20000041834 */
[----:B------:R-:W4:Y:S03]  /*16ce0*/  MUFU.EX2 R153, R153 ;  /* 0x0000009900997308 */ /* 0x000f260000000800 */
        /* <DEDUP_REMOVED lines=10> */
[----:B------:R-:W5:Y:S01]  /*16d90*/  MUFU.EX2 R155, R155 ;  /* 0x0000009b009b7308 */ /* 0x000f620000000800 */
[----:B------:R-:W-:Y:S01]  /*16da0*/  LDSM.16.MT88.4 R32, [R164+0x1800] ;  /* 0x00180000a420783b */ /* 0x000fe20000004200 */
[--C-:B------:R-:W-:Y:S01]  /*16db0*/  FFMA.FTZ R162, R36, c[0x0][0x2d0], -R176.reuse ;  /* 0x0000b40024a27a23 */ /* 0x100fe200000108b0 */
[C---:B---3--:R-:W-:Y:S04]  /*16dc0*/  HMMA.16816.F32.BF16 R64, R16.reuse, R132, R64 ;  /* 0x000000841040723c */ /* 0x048fe80000041840 */
[----:B------:R-:W-:Y:S03]  /*16dd0*/  FFMA.FTZ R176, R37, c[0x0][0x2d0], -R176 ;  /* 0x0000b40025b07a23 */ /* 0x000fe600000108b0 */
[----:B------:R-:W-:Y:S01]  /*16de0*/  MUFU.EX2 R156, R156 ;  /* 0x0000009c009c7308 */ /* 0x000fe20000000800 */
[C---:B------:R-:W-:Y:S01]  /*16df0*/  HMMA.16816.F32.BF16 R68, R16.reuse, R134, R68 ;  /* 0x000000861044723c */ /* 0x040fe20000041844 */
[----:B------:R-:W3:Y:S07]  /*16e00*/  LDSM.16.MT88.4 R132, [R165+0x4800] ;  /* 0x00480000a584783b */ /* 0x000eee0000004200 */
[C---:B--2---:R-:W-:Y:S01]  /*16e10*/  HMMA.16816.F32.BF16 R72, R16.reuse, R20, R72 ;  /* 0x000000141048723c */ /* 0x044fe20000041848 */
[----:B------:R-:W2:Y:S07]  /*16e20*/  MUFU.EX2 R157, R157 ;  /* 0x0000009d009d7308 */ /* 0x000eae0000000800 */
[C---:B------:R-:W-:Y:S01]  /*16e30*/  HMMA.16816.F32.BF16 R76, R16.reuse, R22, R76 ;  /* 0x00000016104c723c */ /* 0x040fe2000004184c */
[----:B------:R-:W2:Y:S02]  /*16e40*/  LDSM.16.MT88.4 R20, [R166+0x1000] ;  /* 0x00100000a614783b */ /* 0x000ea40000004200 */
[----:B------:R-:W-:Y:S05]  /*16e50*/  MUFU.EX2 R158, R158 ;  /* 0x0000009e009e7308 */ /* 0x000fea0000000800 */
[C---:B------:R-:W-:Y:S05]  /*16e60*/  HMMA.16816.F32.BF16 R80, R16.reuse, R128, R80 ;  /* 0x000000801050723c */ /* 0x040fea0000041850 */
[----:B------:R-:W2:Y:S03]  /*16e70*/  MUFU.EX2 R159, R159 ;  /* 0x0000009f009f7308 */ /* 0x000ea60000000800 */
[C---:B------:R-:W-:Y:S01]  /*16e80*/  HMMA.16816.F32.BF16 R84, R16.reuse, R130, R84 ;  /* 0x000000821054723c */ /* 0x040fe20000041854 */
[----:B------:R-:W2:Y:S06]  /*16e90*/  LDSM.16.MT88.4 R128, [R165+0x1000] ;  /* 0x00100000a580783b */ /* 0x000eac0000004200 */
[----:B------:R-:W-:Y:S01]  /*16ea0*/  MUFU.EX2 R160, R160 ;  /* 0x000000a000a07308 */ /* 0x000fe20000000800 */
[C---:B-1----:R-:W-:Y:S08]  /*16eb0*/  HMMA.16816.F32.BF16 R88, R16.reuse, R144, R88 ;  /* 0x000000901058723c */ /* 0x042ff00000041858 */
[C---:B------:R-:W-:Y:S01]  /*16ec0*/  HMMA.16816.F32.BF16 R92, R16.reuse, R146, R92 ;  /* 0x00000092105c723c */ /* 0x040fe2000004185c */
[----:B------:R-:W-:Y:S01]  /*16ed0*/  LDSM.16.MT88.4 R144, [R9+0x3000] ;  /* 0x003000000990783b */ /* 0x000fe20000004200 */
[----:B------:R-:W1:Y:S06]  /*16ee0*/  MUFU.EX2 R161, R161 ;  /* 0x000000a100a17308 */ /* 0x000e6c0000000800 */
[C---:B---3--:R-:W-:Y:S04]  /*16ef0*/  HMMA.16816.F32.BF16 R96, R16.reuse, R132, R96 ;  /* 0x000000841060723c */ /* 0x048fe80000041860 */
[----:B------:R-:W-:Y:S04]  /*16f00*/  MUFU.EX2 R162, R162 ;  /* 0x000000a200a27308 */ /* 0x000fe80000000800 */
[----:B------:R-:W-:Y:S01]  /*16f10*/  HMMA.16816.F32.BF16 R100, R16, R134, R100 ;  /* 0x000000861064723c */ /* 0x000fe20000041864 */
[----:B------:R-:W3:Y:S05]  /*16f20*/  LDSM.16.MT88.4 R132, [R166+0x3000] ;  /* 0x00300000a684783b */ /* 0x000eea0000004200 */
[----:B------:R-:W1:Y:S01]  /*16f30*/  MUFU.EX2 R163, R176 ;  /* 0x000000b000a37308 */ /* 0x000e620000000800 */
[----:B----4-:R-:W-:Y:S01]  /*16f40*/  F2FP.BF16.PACK_AB R16, R153, R152 ;  /* 0x000000989910723e */ /* 0x010fe200000010ff */
[----:B------:R-:W-:Y:S01]  /*16f50*/  FADD.FTZ R152, R152, R179 ;  /* 0x000000b398987221 */ /* 0x000fe20000010000 */
[----:B-----5:R-:W-:Y:S03]  /*16f60*/  F2FP.BF16.PACK_AB R18, R155, R154 ;  /* 0x0000009a9b12723e */ /* 0x020fe600000010ff */
[----:B--2---:R-:W-:Y:S01]  /*16f70*/  F2FP.BF16.PACK_AB R17, R157, R156 ;  /* 0x0000009c9d11723e */ /* 0x004fe200000010ff */
[----:B------:R-:W-:Y:S01]  /*16f80*/  FADD.FTZ R156, R156, R183 ;  /* 0x000000b79c9c7221 */ /* 0x000fe20000010000 */
[----:B------:R-:W-:Y:S01]  /*16f90*/  F2FP.BF16.PACK_AB R19, R159, R158 ;  /* 0x0000009e9f13723e */ /* 0x000fe200000010ff */
[----:B------:R-:W-:Y:S02]  /*16fa0*/  FADD.FTZ R153, R153, R152 ;  /* 0x0000009899997221 */ /* 0x000fe40000010000 */
[----:B------:R-:W-:Y:S02]  /*16fb0*/  FADD.FTZ R157, R157, R156 ;  /* 0x0000009c9d9d7221 */ /* 0x000fe40000010000 */
[----:B------:R-:W-:Y:S02]  /*16fc0*/  FADD.FTZ R154, R154, R153 ;  /* 0x000000999a9a7221 */ /* 0x000fe40000010000 */
[C---:B------:R-:W-:Y:S03]  /*16fd0*/  HMMA.16816.F32.BF16 R4, R16.reuse, R20, R4 ;  /* 0x000000141004723c */ /* 0x040fe60000041804 */
[----:B------:R-:W-:Y:S02]  /*16fe0*/  FADD.FTZ R158, R158, R157 ;  /* 0x0000009d9e9e7221 */ /* 0x000fe40000010000 */
[----:B------:R-:W-:Y:S02]  /*16ff0*/  FADD.FTZ R155, R155, R154 ;  /* 0x0000009a9b9b7221 */ /* 0x000fe40000010000 */
[----:B------:R-:W-:Y:S01]  /*17000*/  FADD.FTZ R158, R159, R158 ;  /* 0x0000009e9f9e7221 */ /* 0x000fe20000010000 */
        /* <DEDUP_REMOVED lines=9> */
[C---:B------:R-:W-:Y:S01]  /*170a0*/  HMMA.16816.F32.BF16 R124, R16.reuse, R130, R124 ;  /* 0x00000082107c723c */ /* 0x040fe2000004187c */
[----:B------:R-:W1:Y:S07]  /*170b0*/  LDSM.16.MT88.4 R128, [R9+0x5000] ;  /* 0x005000000980783b */ /* 0x000e6e0000004200 */
[C---:B---3--:R-:W-:Y:S07]  /*170c0*/  HMMA.16816.F32.BF16 R40, R16.reuse, R132, R40 ;  /* 0x000000841028723c */ /* 0x048fee0000041828 */
[--C-:B------:R-:W-:Y:S01]  /*170d0*/  FFMA.FTZ R132, R38, c[0x0][0x2d0], -R175.reuse ;  /* 0x0000b40026847a23 */ /* 0x100fe200000108af */
[C---:B------:R-:W-:Y:S03]  /*170e0*/  HMMA.16816.F32.BF16 R44, R16.reuse, R134, R44 ;  /* 0x00000086102c723c */ /* 0x040fe6000004182c */
[----:B------:R-:W-:Y:S01]  /*170f0*/  MUFU.EX2 R176, R132 ;  /* 0x0000008400b07308 */ /* 0x000fe20000000800 */
[----:B------:R-:W-:Y:S02]  /*17100*/  FFMA.FTZ R175, R39, c[0x0][0x2d0], -R175 ;  /* 0x0000b40027af7a23 */ /* 0x000fe400000108af */
[----:B------:R-:W-:Y:S02]  /*17110*/  LDSM.16.MT88.4 R36, [R166+0x3800] ;  /* 0x00380000a624783b */ /* 0x000fe40000004200 */
[C---:B------:R-:W-:Y:S05]  /*17120*/  HMMA.16816.F32.BF16 R48, R16.reuse, R144, R48 ;  /* 0x000000901030723c */ /* 0x040fea0000041830 */
[----:B------:R-:W3:Y:S03]  /*17130*/  MUFU.EX2 R175, R175 ;  /* 0x000000af00af7308 */ /* 0x000ee60000000800 */
[C---:B------:R-:W-:Y:S01]  /*17140*/  HMMA.16816.F32.BF16 R52, R16.reuse, R146, R52 ;  /* 0x000000921034723c */ /* 0x040fe20000041834 */
[----:B------:R-:W-:Y:S07]  /*17150*/  LDSM.16.MT88.4 R144, [R9+0x3800] ;  /* 0x003800000990783b */ /* 0x000fee0000004200 */
[C---:B--2---:R-:W-:Y:S08]  /*17160*/  HMMA.16816.F32.BF16 R56, R16.reuse, R20, R56 ;  /* 0x000000141038723c */ /* 0x044ff00000041838 */
[C---:B------:R-:W-:Y:S01]  /*17170*/  HMMA.16816.F32.BF16 R60, R16.reuse, R22, R60 ;  /* 0x00000016103c723c */ /* 0x040fe2000004183c */
[----:B------:R-:W2:Y:S07]  /*17180*/  LDSM.16.MT88.4 R20, [R164+0x5000] ;  /* 0x00500000a414783b */ /* 0x000eae0000004200 */
[C---:B----4-:R-:W-:Y:S08]  /*17190*/  HMMA.16816.F32.BF16 R64, R16.reuse, R24, R64 ;  /* 0x000000181040723c */ /* 0x050ff00000041840 */
[C---:B------:R-:W-:Y:S01]  /*171a0*/  HMMA.16816.F32.BF16 R68, R16.reuse, R26, R68 ;  /* 0x0000001a1044723c */ /* 0x040fe20000041844 */
[----:B------:R-:W4:Y:S07]  /*171b0*/  LDSM.16.MT88.4 R24, [R165+0x5000] ;  /* 0x00500000a518783b */ /* 0x000f2e0000004200 */
[C---:B-----5:R-:W-:Y:S08]  /*171c0*/  HMMA.16816.F32.BF16 R72, R16.reuse, R28, R72 ;  /* 0x0000001c1048723c */ /* 0x060ff00000041848 */
        /* <DEDUP_REMOVED lines=8> */
[C---:B----4-:R-:W-:Y:S08]  /*17250*/  HMMA.16816.F32.BF16 R96, R16.reuse, R24, R96 ;  /* 0x000000181060723c */ /* 0x050ff00000041860 */
[----:B------:R-:W-:Y:S01]  /*17260*/  HMMA.16816.F32.BF16 R100, R16, R26, R100 ;  /* 0x0000001a1064723c */ /* 0x000fe20000041864 */
[----:B------:R-:W4:Y:S06]  /*17270*/  LDSM.16.MT88.4 R24, [R165+0x3800] ;  /* 0x00380000a518783b */ /* 0x000f2c0000004200 */
[----:B------:R-:W-:Y:S01]  /*17280*/  F2FP.BF16.PACK_AB R16, R161, R160 ;  /* 0x000000a0a110723e */ /* 0x000fe200000010ff */
[----:B------:R-:W-:Y:S01]  /*17290*/  FADD.FTZ R160, R160, R155 ;  /* 0x0000009ba0a07221 */ /* 0x000fe20000010000 */
[----:B------:R-:W-:Y:S03]  /*172a0*/  F2FP.BF16.PACK_AB R18, R163, R162 ;  /* 0x000000a2a312723e */ /* 0x000fe600000010ff */
[C---:B------:R-:W-:Y:S01]  /*172b0*/  F2FP.BF16.PACK_AB R17, R232.reuse, R231 ;  /* 0x000000e7e811723e */ /* 0x040fe200000010ff */
[----:B------:R-:W-:Y:S01]  /*172c0*/  FADD.FTZ R231, R231, R158 ;  /* 0x0000009ee7e77221 */ /* 0x000fe20000010000 */
[----:B---3--:R-:W-:Y:S01]  /*172d0*/  F2FP.BF16.PACK_AB R19, R175, R176 ;  /* 0x000000b0af13723e */ /* 0x008fe200000010ff */
[----:B------:R-:W-:Y:S02]  /*172e0*/  FADD.FTZ R161, R161, R160 ;  /* 0x000000a0a1a17221 */ /* 0x000fe40000010000 */
[----:B------:R-:W-:Y:S02]  /*172f0*/  FADD.FTZ R231, R232, R231 ;  /* 0x000000e7e8e77221 */ /* 0x000fe40000010000 */
[----:B------:R-:W-:Y:S02]  /*17300*/  FADD.FTZ R162, R162, R161 ;  /* 0x000000a1a2a27221 */ /* 0x000fe40000010000 */
[C---:B-1----:R-:W-:Y:S01]  /*17310*/  HMMA.16816.F32.BF16 R132, R16.reuse, R128, R4 ;  /* 0x000000801084723c */ /* 0x042fe20000041804 */
[----:B------:R-:W1:Y:S02]  /*17320*/  LDSM.16.MT88.4 R4, [R166+0x5800] ;  /* 0x00580000a604783b */ /* 0x000e640000004200 */
[----:B------:R-:W-:Y:S02]  /*17330*/  FADD.FTZ R176, R176, R231 ;  /* 0x000000e7b0b07221 */ /* 0x000fe40000010000 */
[----:B------:R-:W-:Y:S02]  /*17340*/  FADD.FTZ R227, R163, R162 ;  /* 0x000000a2a3e37221 */ /* 0x000fe40000010000 */
[----:B------:R-:W-:Y:S01]  /*17350*/  FADD.FTZ R230, R175, R176 ;  /* 0x000000b0afe67221 */ /* 0x000fe20000010000 */
[C---:B------:R-:W-:Y:S01]  /*17360*/  HMMA.16816.F32.BF16 R128, R16.reuse, R130, R12 ;  /* 0x000000821080723c */ /* 0x040fe2000004180c */
[----:B------:R-:W3:Y:S07]  /*17370*/  LDSM.16.MT88.4 R12, [R9+0x5800] ;  /* 0x00580000090c783b */ /* 0x000eee0000004200 */
        /* <DEDUP_REMOVED lines=13> */
[C---:B----4-:R-:W-:Y:S07]  /*17450*/  HMMA.16816.F32.BF16 R64, R16.reuse, R24, R64 ;  /* 0x000000181040723c */ /* 0x050fee0000041840 */
        /* <DEDUP_REMOVED lines=8> */
[----:B------:R-:W-:Y:S01]  /*174e0*/  @P0 MOV R8, c[0x0][0x1e0] ;  /* 0x0000780000080a02 */ /* 0x000fe20000000f00 */
[C---:B---3--:R-:W-:Y:S04]  /*174f0*/  HMMA.16816.F32.BF16 R80, R16.reuse, R12, R80 ;  /* 0x0000000c1050723c */ /* 0x048fe80000041850 */
[----:B------:R-:W-:Y:S03]  /*17500*/  @P0 IMAD R3, R3, c[0x0][0x1e0], RZ ;  /* 0x0000780003030a24 */ /* 0x000fe600078e02ff */
[----:B------:R-:W-:Y:S01]  /*17510*/  @P0 MOV R12, c[0x0][0x1e4] ;  /* 0x00007900000c0a02 */ /* 0x000fe20000000f00 */
[C---:B------:R-:W-:Y:S01]  /*17520*/  @P0 IMAD R3, R24.reuse, c[0x0][0x1e4], R3 ;  /* 0x0000790018030a24 */ /* 0x040fe200078e0203 */
[C---:B------:R-:W-:Y:S03]  /*17530*/  HMMA.16816.F32.BF16 R84, R16.reuse, R14, R84 ;  /* 0x0000000e1054723c */ /* 0x040fe60000041854 */
[----:B------:R-:W-:Y:S05]  /*17540*/  @P0 IMAD.WIDE.U32 R24, R24, c[0x0][0x1e0], RZ ;  /* 0x0000780018180a25 */ /* 0x000fea00078e00ff */
[----:B------:R-:W-:Y:S01]  /*17550*/  @P0 IADD3 R9, R25, R3, RZ ;  /* 0x0000000319090210 */ /* 0x000fe20007ffe0ff */
[C---:B--2---:R-:W-:Y:S03]  /*17560*/  HMMA.16816.F32.BF16 R88, R16.reuse, R20, R88 ;  /* 0x000000141058723c */ /* 0x044fe60000041858 */
[C---:B------:R-:W-:Y:S02]  /*17570*/  @P0 SHF.L.U32 R3, R24.reuse, 0x6, RZ ;  /* 0x0000000618030819 */ /* 0x040fe400000006ff */
[----:B------:R-:W-:Y:S02]  /*17580*/  @P0 SHF.L.U64.HI R9, R24, 0x6, R9 ;  /* 0x0000000618090819 */ /* 0x000fe40000010209 */
[C---:B------:R-:W-:Y:S01]  /*17590*/  @P0 LEA R13, P1, R8.reuse, R3, 0x5 ;  /* 0x00000003080d0211 */ /* 0x040fe200078228ff */
[C---:B------:R-:W-:Y:S04]  /*175a0*/  HMMA.16816.F32.BF16 R92, R16.reuse, R22, R92 ;  /* 0x00000016105c723c */ /* 0x040fe8000004185c */
[----:B------:R-:W-:Y:S02]  /*175b0*/  @P0 LEA.HI.X R15, R8, R9, R12, 0x5, P1 ;  /* 0x00000009080f0211 */ /* 0x000fe400008f2c0c */
[----:B------:R-:W-:Y:S02]  /*175c0*/  P2R R12, PR, RZ, 0x4 ;  /* 0x00000004ff0c7803 */ /* 0x000fe40000000000 */
[----:B------:R-:W-:Y:S01]  /*175d0*/  @P0 IADD3 R13, P5, R13, R228, RZ ;  /* 0x000000e40d0d0210 */ /* 0x000fe20007fbe0ff */
[C---:B-1----:R-:W-:Y:S03]  /*175e0*/  HMMA.16816.F32.BF16 R96, R16.reuse, R4, R96 ;  /* 0x000000041060723c */ /* 0x042fe60000041860 */
[----:B------:R-:W-:Y:S02]  /*175f0*/  @P0 IADD3.X R20, R15, R222, RZ, P5, !PT ;  /* 0x000000de0f140210 */ /* 0x000fe40002ffe4ff */
[----:B------:R-:W-:Y:S02]  /*17600*/  ISETP.NE.AND P5, PT, R12, RZ, PT ;  /* 0x000000ff0c00720c */ /* 0x000fe40003fa5270 */
[----:B------:R-:W-:Y:S01]  /*17610*/  @P0 IADD3 R3, P1, R3, R228, RZ ;  /* 0x000000e403030210 */ /* 0x000fe20007f3e0ff */
[----:B------:R-:W-:Y:S03]  /*17620*/  HMMA.16816.F32.BF16 R100, R16, R6, R100 ;  /* 0x000000061064723c */ /* 0x000fe60000041864 */
[----:B------:R-:W-:Y:S02]  /*17630*/  @P0 ISETP.GE.AND P2, PT, R207, c[0x0][0x1d4], PT ;  /* 0x00007500cf000a0c */ /* 0x000fe40003f46270 */
[----:B------:R-:W-:Y:S02]  /*17640*/  SEL R226, R226, RZ, !P5 ;  /* 0x000000ffe2e27207 */ /* 0x000fe40006800000 */
[----:B------:R-:W-:Y:S02]  /*17650*/  @P0 LEA R24, P6, R3, c[0x0][0x1c8], 0x1 ;  /* 0x0000720003180a11 */ /* 0x000fe400078c08ff */
[----:B------:R-:W-:Y:S02]  /*17660*/  @P0 IADD3.X R14, R9, R222, RZ, P1, !PT ;  /* 0x000000de090e0210 */ /* 0x000fe40000ffe4ff */
[----:B------:R-:W-:Y:S02]  /*17670*/  @P0 ISETP.GE.AND P1, PT, R206, c[0x0][0x1d4], PT ;  /* 0x00007500ce000a0c */ /* 0x000fe40003f26270 */
[----:B------:R-:W-:Y:S01]  /*17680*/  @P0 LEA.HI.X R25, R3, c[0x0][0x1cc], R14, 0x1, P6 ;  /* 0x0000730003190a11 */ /* 0x000fe200030f0c0e */
[----:B------:R-:W-:Y:S01]  /*17690*/  @P0 IMAD R3, R226, 0x6000, R11 ;  /* 0x00006000e2030824 */ /* 0x000fe200078e020b */
[C---:B------:R-:W-:Y:S04]  /*176a0*/  @P0 LEA R8, P4, R13.reuse, c[0x0][0x1c8], 0x1 ;  /* 0x000072000d080a11 */ /* 0x040fe800078808ff */
[----:B------:R-:W-:Y:S01]  /*176b0*/  @!PT LDS RZ, [RZ] ;  /* 0x00000000fffff984 */ /* 0x000fe20000000800 */
[----:B------:R-:W-:Y:S01]  /*176c0*/  @!PT LDS RZ, [RZ] ;  /* 0x00000000fffff984 */ /* 0x000fe20000000800 */
[----:B------:R-:W-:Y:S01]  /*176d0*/  @!PT LDS RZ, [RZ] ;  /* 0x00000000fffff984 */ /* 0x000fe20000000800 */
[----:B------:R1:W-:Y:S01]  /*176e0*/  @P0 LDGSTS.E.BYPASS.LTC128B.128 [R3], [R24.64], !P3 ;  /* 0x0000000018030fae */ /* 0x0003e2000d901d48 */
[----:B------:R-:W-:Y:S07]  /*176f0*/  @P0 LEA.HI.X R9, R13, c[0x0][0x1cc], R20, 0x1, P4 ;  /* 0x000073000d090a11 */ /* 0x000fee00020f0c14 */
[----:B------:R1:W-:Y:S08]  /*17700*/  @P0 LDGSTS.E.BYPASS.LTC128B.128 [R3+0x2000], [R24.64+0x80], !P2 ;  /* 0x0200008018030fae */ /* 0x0003f0000d101d48 */
[----:B------:R1:W-:Y:S08]  /*17710*/  @P0 LDGSTS.E.BYPASS.LTC128B.128 [R3+0x4000], [R24.64+0x100], !P1 ;  /* 0x0400010018030fae */ /* 0x0003f0000c901d48 */
[----:B------:R1:W-:Y:S08]  /*17720*/  @P0 LDGSTS.E.BYPASS.LTC128B.128 [R3+0x1000], [R8.64], !P3 ;  /* 0x0100000008030fae */ /* 0x0003f0000d901d48 */
[----:B------:R1:W-:Y:S08]  /*17730*/  @P0 LDGSTS.E.BYPASS.LTC128B.128 [R3+0x3000], [R8.64+0x80], !P2 ;  /* 0x0300008008030fae */ /* 0x0003f0000d101d48 */
[----:B------:R1:W-:Y:S01]  /*17740*/  @P0 LDGSTS.E.BYPASS.LTC128B.128 [R3+0x5000], [R8.64+0x100], !P1 ;  /* 0x0500010008030fae */ /* 0x0003e2000c901d48 */
[----:B------:R-:W-:Y:S02]  /*17750*/  ISETP.GE.AND P0, PT, R223, R196, PT ;  /* 0x000000c4df00720c */ /* 0x000fe40003f06270 */
[C---:B------:R-:W-:Y:S02]  /*17760*/  ISETP.GE.AND P1, PT, R191.reuse, 0x1, PT ;  /* 0x00000001bf00780c */ /* 0x040fe40003f26270 */
[----:B------:R-:W-:Y:S03]  /*17770*/  MOV R196, R195 ;  /* 0x000000c300c47202 */ /* 0x000fe60000000f00 */
[----:B------:R-:W0:Y:S01]  /*17780*/  LDGDEPBAR ;  /* 0x00000000000079af */ /* 0x000e220000000000 */
[----:B-1----:R-:W-:Y:S02]  /*17790*/  IADD3 R3, R191, 0x1, RZ ;  /* 0x00000001bf037810 */ /* 0x002fe40007ffe0ff */
[----:B------:R-:W-:Y:S02]  /*177a0*/  MOV R9, R2 ;  /* 0x0000000200097202 */ /* 0x000fe40000000f00 */
[----:B------:R-:W-:Y:S02]  /*177b0*/  SEL R191, R3, RZ, !P1 ;  /* 0x000000ff03bf7207 */ /* 0x000fe40004800000 */
[----:B------:R-:W-:Y:S01]  /*177c0*/  MOV R3, R0 ;  /* 0x0000000000037202 */ /* 0x000fe20000000f00 */
[----:B------:R-:W-:-:S05]  /*177d0*/  @!P0 BRA `(.L_x_2352) ;  /* 0xffffd71000008947 */ /* 0x000fca000383ffff */
.L_x_2351:
[----:B------:R-:W-:Y:S02]  /*177e0*/  MOV R5, 0x1f ;  /* 0x0000001f00057802 */ /* 0x000fe40000000f00 */
[----:B------:R-:W-:Y:S01]  /*177f0*/  MOV R4, 0xffffffff ;  /* 0xffffffff00047802 */ /* 0x000fe20000000f00 */
[----:B------:R-:W-:Y:S05]  /*17800*/  BRA.DIV ~URZ, `(.L_x_2353) ;  /* 0x000052627f007947 */ /* 0x000fea000b800000 */
[----:B-1----:R1:W2:Y:S02]  /*17810*/  SHFL.BFLY PT, R7, R227, 0x2, 0x1f ;  /* 0x0c401f00e3077f89 */ /* 0x0022a400000e0000 */
.L_x_2426:
[----:B--2---:R-:W-:Y:S01]  /*17820*/  FADD.FTZ R8, R7, R227 ;  /* 0x000000e307087221 */ /* 0x004fe20000010000 */
[----:B------:R-:W-:Y:S05]  /*17830*/  BRA.DIV ~URZ, `(.L_x_2354) ;  /* 0x000052827f007947 */ /* 0x000fea000b800000 */
[----:B------:R-:W2:Y:S04]  /*17840*/  SHFL.BFLY PT, R5, R230, 0x2, 0x1f ;  /* 0x0c401f00e6057f89 */ /* 0x000ea800000e0000 */
[----:B------:R-:W3:Y:S01]  /*17850*/  SHFL.BFLY PT, R3, R8, 0x1, 0x1f ;  /* 0x0c201f0008037f89 */ /* 0x000ee200000e0000 */
[----:B--2---:R-:W-:-:S02]  /*17860*/  FADD.FTZ R12, R5, R230 ;  /* 0x000000e6050c7221 */ /* 0x004fc40000010000 */
[----:B---3--:R-:W-:-:S03]  /*17870*/  FADD.FTZ R3, R8, R3 ;  /* 0x0000000308037221 */ /* 0x008fc60000010000 */
[----:B------:R2:W3:Y:S04]  /*17880*/  SHFL.BFLY PT, R7, R12, 0x1, 0x1f ;  /* 0x0c201f000c077f89 */ /* 0x0004e800000e0000 */
.L_x_2427:
[----:B------:R-:W-:Y:S01]  /*17890*/  FSETP.NE.FTZ.AND P1, PT, R3, RZ, PT ;  /* 0x000000ff0300720b */ /* 0x000fe20003f35000 */
[----:B--23--:R-:W-:Y:S01]  /*178a0*/  FADD.FTZ R12, R7, R12 ;  /* 0x0000000c070c7221 */ /* 0x00cfe20000010000 */
[----:B------:R-:W-:Y:S02]  /*178b0*/  MOV R13, RZ ;  /* 0x000000ff000d7202 */ /* 0x000fe40000000f00 */
[----:B------:R-:W-:Y:S02]  /*178c0*/  MOV R8, RZ ;  /* 0x000000ff00087202 */ /* 0x000fe40000000f00 */
[----:B------:R-:W-:Y:S02]  /*178d0*/  FSETP.NE.FTZ.AND P0, PT, R12, RZ, PT ;  /* 0x000000ff0c00720b */ /* 0x000fe40003f15000 */
[----:B------:R-:W-:Y:S02]  /*178e0*/  MOV R9, 0xff800000 ;  /* 0xff80000000097802 */ /* 0x000fe40000000f00 */
[----:B------:R-:W-:-:S02]  /*178f0*/  MOV R16, 0xff800000 ;  /* 0xff80000000107802 */ /* 0x000fc40000000f00 */
[----:B------:R-:W-:Y:S01]  /*17900*/  MOV R17, 0x1 ;  /* 0x0000000100117802 */ /* 0x000fe20000000f00 */
        /* <DEDUP_REMOVED lines=57> */
[----:B--2---:R-:W-:-:S02]  /*17ca0*/  @P0 FMUL.FTZ R12, R12, 0.69314718246459960938 ;  /* 0x3f3172180c0c0820 */ /* 0x004fc40000410000 */
        /* <DEDUP_REMOVED lines=50> */
.L_x_2286:
        /* <DEDUP_REMOVED lines=16> */
.L_x_2356:
[----:B------:R-:W-:Y:S05]  /*180d0*/  BSYNC B0 ;  /* 0x0000000000007941 */ /* 0x000fea0003800000 */
.L_x_2355:
        /* <DEDUP_REMOVED lines=8> */
[----:B------:R-:W-:Y:S01]  /*18160*/  IMAD.MOV.U32 R26, RZ, RZ, 0x40 ;  /* 0x00000040ff1a7424 */ /* 0x000fe200078e00ff */
[CC--:B------:R-:W-:Y:S02]  /*18170*/  LEA.HI R12, R0.reuse, R205.reuse, RZ, 0x2 ;  /* 0x000000cd000c7211 */ /* 0x0c0fe400078f10ff */
[----:B------:R-:W-:Y:S02]  /*18180*/  LEA.HI R19, R0, R205, RZ, 0x5 ;  /* 0x000000cd00137211 */ /* 0x000fe400078f28ff */
[----:B------:R-:W-:Y:S02]  /*18190*/  SHF.R.S32.HI R12, RZ, 0x1f, R12 ;  /* 0x0000001fff0c7819 */ /* 0x000fe4000001140c */
[----:B------:R-:W-:-:S02]  /*181a0*/  SHF.R.S32.HI R19, RZ, 0x5, R19 ;  /* 0x00000005ff137819 */ /* 0x000fc40000011413 */
[----:B------:R-:W-:Y:S02]  /*181b0*/  LEA.HI R12, R12, R211, RZ, 0x3 ;  /* 0x000000d30c0c7211 */ /* 0x000fe400078f18ff */
[----:B------:R-:W-:Y:S01]  /*181c0*/  F2FP.BF16.PACK_AB R23, R133, R132 ;  /* 0x000000848517723e */ /* 0x000fe200000010ff */
[----:B------:R-:W-:Y:S01]  /*181d0*/  IMAD.SHL.U32 R19, R19, 0x400, RZ ;  /* 0x0000040013137824 */ /* 0x000fe200078e00ff */
[----:B------:R-:W-:Y:S02]  /*181e0*/  LOP3.LUT R12, R12, 0xfffffff8, RZ, 0xc0, !PT ;  /* 0xfffffff80c0c7812 */ /* 0x000fe400078ec0ff */
[----:B------:R-:W-:Y:S01]  /*181f0*/  F2FP.BF16.PACK_AB R20, R129, R128 ;  /* 0x000000808114723e */ /* 0x000fe200000010ff */
[----:B------:R-:W-:Y:S01]  /*18200*/  IMAD R19, R210, 0x2, R19 ;  /* 0x00000002d2137824 */ /* 0x000fe200078e0213 */
[----:B------:R-:W-:Y:S01]  /*18210*/  F2FP.BF16.PACK_AB R30, R105, R104 ;  /* 0x00000068691e723e */ /* 0x000fe200000010ff */
[----:B------:R-:W-:Y:S01]  /*18220*/  IMAD.IADD R12, R211, 0x1, -R12 ;  /* 0x00000001d30c7824 */ /* 0x000fe200078e0a0c */
[----:B------:R-:W-:-:S02]  /*18230*/  F2FP.BF16.PACK_AB R28, R107, R106 ;  /* 0x0000006a6b1c723e */ /* 0x000fc400000010ff */
[----:B------:R-:W-:Y:S01]  /*18240*/  F2FP.BF16.PACK_AB R22, R111, R110 ;  /* 0x0000006e6f16723e */ /* 0x000fe200000010ff */
[C---:B------:R-:W-:Y:S01]  /*18250*/  IMAD.SHL.U32 R18, R12.reuse, 0x40, RZ ;  /* 0x000000400c127824 */ /* 0x040fe200078e00ff */
[----:B------:R-:W-:Y:S02]  /*18260*/  LOP3.LUT R17, R12, 0x1, RZ, 0xc0, !PT ;  /* 0x000000010c117812 */ /* 0x000fe400078ec0ff */
[----:B------:R-:W-:Y:S02]  /*18270*/  F2FP.BF16.PACK_AB R33, R113, R112 ;  /* 0x000000707121723e */ /* 0x000fe400000010ff */
[----:B------:R-:W-:Y:S02]  /*18280*/  LOP3.LUT R18, R18, 0x1c0, RZ, 0xc0, !PT ;  /* 0x000001c012127812 */ /* 0x000fe400078ec0ff */
[----:B------:R-:W-:Y:S02]  /*18290*/  ISETP.NE.U32.AND P0, PT, R17, 0x1, PT ;  /* 0x000000011100780c */ /* 0x000fe40003f05070 */
[----:B------:R-:W-:-:S02]  /*182a0*/  SHF.R.U32.HI R13, RZ, 0x3, R18 ;  /* 0x00000003ff0d7819 */ /* 0x000fc40000011612 */
[----:B------:R-:W-:Y:S02]  /*182b0*/  R2P PR, R12, 0x6 ;  /* 0x000000060c007804 */ /* 0x000fe40000000000 */
[----:B------:R-:W-:Y:S02]  /*182c0*/  LOP3.LUT R18, R13, R18, RZ, 0xfc, !PT ;  /* 0x000000120d127212 */ /* 0x000fe400078efcff */
[----:B------:R-:W-:Y:S02]  /*182d0*/  F2FP.BF16.PACK_AB R17, R135, R134 ;  /* 0x000000868711723e */ /* 0x000fe400000010ff */
[----:B------:R-:W-:Y:S01]  /*182e0*/  F2FP.BF16.PACK_AB R12, R131, R130 ;  /* 0x00000082830c723e */ /* 0x000fe200000010ff */
[----:B------:R-:W-:Y:S01]  /*182f0*/  IMAD.IADD R18, R19, 0x1, R18 ;  /* 0x0000000113127824 */ /* 0x000fe200078e0212 */
[----:B------:R-:W-:Y:S01]  /*18300*/  SEL R26, R26, 0xffffffc0, !P2 ;  /* 0xffffffc01a1a7807 */ /* 0x000fe20005000000 */
[----:B------:R-:W-:Y:S01]  /*18310*/  IMAD.MOV.U32 R19, RZ, RZ, 0x20 ;  /* 0x00000020ff137424 */ /* 0x000fe200078e00ff */
[----:B------:R-:W-:Y:S01]  /*18320*/  F2FP.BF16.PACK_AB R27, R115, R114 ;  /* 0x00000072731b723e */ /* 0x000fe200000010ff */
[----:B------:R-:W-:Y:S01]  /*18330*/  IMAD.SHL.U32 R24, R18, 0x2, RZ ;  /* 0x0000000212187824 */ /* 0x000fe200078e00ff */
[----:B------:R-:W-:-:S02]  /*18340*/  F2FP.BF16.PACK_AB R18, R109, R108 ;  /* 0x0000006c6d12723e */ /* 0x000fc400000010ff */
[----:B------:R-:W-:Y:S02]  /*18350*/  SEL R19, R19, 0xffffffe0, !P1 ;  /* 0xffffffe013137807 */ /* 0x000fe40004800000 */
[C---:B------:R-:W-:Y:S01]  /*18360*/  IADD3 R13, R24.reuse, 0x80, RZ ;  /* 0x00000080180d7810 */ /* 0x040fe20007ffe0ff */
[----:B------:R2:W-:Y:S01]  /*18370*/  STS [R24+0x80], R23 ;  /* 0x0000801718007388 */ /* 0x0005e20000000800 */
[C---:B------:R-:W-:Y:S02]  /*18380*/  IADD3 R21, R24.reuse, 0x70, RZ ;  /* 0x0000007018157810 */ /* 0x040fe40007ffe0ff */
[----:B------:R-:W-:Y:S01]  /*18390*/  @P0 IADD3 R21, R13, 0x10, RZ ;  /* 0x000000100d150810 */ /* 0x000fe20007ffe0ff */
[----:B------:R-:W-:Y:S01]  /*183a0*/  IMAD.IADD R13, R24, 0x1, R19 ;  /* 0x00000001180d7824 */ /* 0x000fe200078e0213 */
[----:B------:R3:W-:Y:S01]  /*183b0*/  STS [R24+0x480], R17 ;  /* 0x0004801118007388 */ /* 0x0007e20000000800 */
[----:B------:R-:W-:Y:S02]  /*183c0*/  F2FP.BF16.PACK_AB R29, R117, R116 ;  /* 0x00000074751d723e */ /* 0x000fe400000010ff */
[----:B------:R-:W-:Y:S01]  /*183d0*/  IMAD.IADD R19, R19, 0x1, R21 ;  /* 0x0000000113137824 */ /* 0x000fe200078e0215 */
        /* <DEDUP_REMOVED lines=8> */
[----:B------:R-:W-:Y:S01]  /*18460*/  ISETP.NE.U32.AND P0, PT, RZ, c[0x0][0x508], PT ;  /* 0x00014200ff007a0c */ /* 0x000fe20003f05070 */
[----:B------:R1:W-:Y:S01]  /*18470*/  STS [R13+0x480], R28 ;  /* 0x0004801c0d007388 */ /* 0x0003e20000000800 */
[----:B------:R-:W-:-:S02]  /*18480*/  ISETP.NE.U32.AND P2, PT, RZ, c[0x0][0x500], PT ;  /* 0x00014000ff007a0c */ /* 0x000fc40003f45070 */
[----:B------:R-:W-:Y:S01]  /*18490*/  ISETP.NE.AND.EX P1, PT, RZ, c[0x0][0x50c], PT, P0 ;  /* 0x00014300ff007a0c */ /* 0x000fe20003f25300 */
[----:B------:R1:W-:Y:S01]  /*184a0*/  STS [R19], R18 ;  /* 0x0000001213007388 */ /* 0x0003e20000000800 */
[----:B--2---:R-:W-:Y:S02]  /*184b0*/  F2FP.BF16.PACK_AB R23, R123, R122 ;  /* 0x0000007a7b17723e */ /* 0x004fe400000010ff */
[----:B------:R-:W-:Y:S01]  /*184c0*/  ISETP.NE.AND.EX P2, PT, RZ, c[0x0][0x504], PT, P2 ;  /* 0x00014100ff007a0c */ /* 0x000fe20003f45320 */
[----:B------:R2:W-:Y:S01]  /*184d0*/  STS [R19+0x400], R22 ;  /* 0x0004001613007388 */ /* 0x0005e20000000800 */
[--C-:B---3--:R-:W-:Y:S02]  /*184e0*/  IMAD.IADD R17, R19, 0x1, R26.reuse ;  /* 0x0000000113117824 */ /* 0x108fe400078e021a */
[----:B----4-:R-:W-:Y:S02]  /*184f0*/  IMAD.IADD R12, R24, 0x1, R26 ;  /* 0x00000001180c7824 */ /* 0x010fe400078e021a */
[----:B-1----:R-:W-:-:S03]  /*18500*/  IMAD.IADD R20, R26, 0x1, R21 ;  /* 0x000000011a147824 */ /* 0x002fc600078e0215 */
[----:B------:R1:W-:Y:S01]  /*18510*/  STS [R12+0x80], R33 ;  /* 0x000080210c007388 */ /* 0x0003e20000000800 */
[----:B------:R-:W-:-:S03]  /*18520*/  F2FP.BF16.PACK_AB R30, R47, R46 ;  /* 0x0000002e2f1e723e */ /* 0x000fc600000010ff */
[----:B------:R3:W-:Y:S01]  /*18530*/  STS [R12+0x480], R27 ;  /* 0x0004801b0c007388 */ /* 0x0007e20000000800 */
[----:B------:R-:W-:-:S03]  /*18540*/  F2FP.BF16.PACK_AB R28, R45, R44 ;  /* 0x0000002c2d1c723e */ /* 0x000fc600000010ff */
[----:B------:R4:W-:Y:S01]  /*18550*/  STS [R20], R29 ;  /* 0x0000001d14007388 */ /* 0x0009e20000000800 */
[----:B------:R-:W-:Y:S01]  /*18560*/  IMAD.IADD R18, R26, 0x1, R13 ;  /* 0x000000011a127824 */ /* 0x000fe200078e020d */
[----:B------:R-:W-:Y:S02]  /*18570*/  F2FP.BF16.PACK_AB R26, R127, R126 ;  /* 0x0000007e7f1a723e */ /* 0x000fe400000010ff */
[----:B------:R4:W-:Y:S01]  /*18580*/  STS [R20+0x400], R31 ;  /* 0x0004001f14007388 */ /* 0x0009e20000000800 */
[----:B--2---:R-:W-:-:S03]  /*18590*/  F2FP.BF16.PACK_AB R22, R125, R124 ;  /* 0x0000007c7d16723e */ /* 0x004fc600000010ff */
[----:B------:R2:W-:Y:S04]  /*185a0*/  STS [R18+0x80], R25 ;  /* 0x0000801912007388 */ /* 0x0005e80000000800 */
[----:B------:R2:W-:Y:S04]  /*185b0*/  STS [R18+0x480], R23 ;  /* 0x0004801712007388 */ /* 0x0005e80000000800 */
[----:B------:R2:W-:Y:S01]  /*185c0*/  STS [R17], R22 ;  /* 0x0000001611007388 */ /* 0x0005e20000000800 */
[----:B-1----:R-:W-:Y:S02]  /*185d0*/  F2FP.BF16.PACK_AB R33, R67, R66 ;  /* 0x000000424321723e */ /* 0x002fe400000010ff */
[----:B---3--:R-:W-:Y:S01]  /*185e0*/  F2FP.BF16.PACK_AB R27, R41, R40 ;  /* 0x00000028291b723e */ /* 0x008fe200000010ff */
[----:B------:R1:W-:Y:S01]  /*185f0*/  STS [R17+0x400], R26 ;  /* 0x0004001a11007388 */ /* 0x0003e20000000800 */
[----:B----4-:R-:W-:-:S03]  /*18600*/  F2FP.BF16.PACK_AB R29, R43, R42 ;  /* 0x0000002a2b1d723e */ /* 0x010fc600000010ff */
[----:B------:R3:W-:Y:S04]  /*18610*/  STS [R24+0x4080], R27 ;  /* 0x0040801b18007388 */ /* 0x0007e80000000800 */
[----:B------:R4:W-:Y:S01]  /*18620*/  STS [R24+0x4480], R29 ;  /* 0x0044801d18007388 */ /* 0x0009e20000000800 */
[----:B------:R-:W-:-:S03]  /*18630*/  F2FP.BF16.PACK_AB R31, R65, R64 ;  /* 0x00000040411f723e */ /* 0x000fc600000010ff */
[----:B------:R4:W-:Y:S01]  /*18640*/  STS [R21+0x4000], R28 ;  /* 0x0040001c15007388 */ /* 0x0009e20000000800 */
[----:B--2---:R-:W-:-:S03]  /*18650*/  F2FP.BF16.PACK_AB R25, R59, R58 ;  /* 0x0000003a3b19723e */ /* 0x004fc600000010ff */
[----:B------:R2:W-:Y:S01]  /*18660*/  STS [R21+0x4400], R30 ;  /* 0x0044001e15007388 */ /* 0x0005e20000000800 */
[----:B------:R-:W-:Y:S02]  /*18670*/  F2FP.BF16.PACK_AB R23, R57, R56 ;  /* 0x000000383917723e */ /* 0x000fe400000010ff */
[----:B------:R-:W-:Y:S01]  /*18680*/  F2FP.BF16.PACK_AB R22, R53, R52 ;  /* 0x000000343516723e */ /* 0x000fe200000010ff */
[----:B------:R2:W-:Y:S01]  /*18690*/  STS [R13+0x4080], R32 ;  /* 0x004080200d007388 */ /* 0x0005e20000000800 */
[----:B-1----:R-:W-:-:S03]  /*186a0*/  F2FP.BF16.PACK_AB R26, R55, R54 ;  /* 0x00000036371a723e */ /* 0x002fc600000010ff */
[----:B------:R1:W-:Y:S01]  /*186b0*/  STS [R13+0x4480], R34 ;  /* 0x004480220d007388 */ /* 0x0003e20000000800 */
[----:B---3--:R-:W-:-:S03]  /*186c0*/  F2FP.BF16.PACK_AB R27, R61, R60 ;  /* 0x0000003c3d1b723e */ /* 0x008fc600000010ff */
[----:B------:R3:W-:Y:S01]  /*186d0*/  STS [R19+0x4000], R22 ;  /* 0x0040001613007388 */ /* 0x0007e20000000800 */
[----:B----4-:R-:W-:-:S03]  /*186e0*/  F2FP.BF16.PACK_AB R29, R63, R62 ;  /* 0x0000003e3f1d723e */ /* 0x010fc600000010ff */
[----:B------:R4:W-:Y:S01]  /*186f0*/  STS [R19+0x4400], R26 ;  /* 0x0044001a13007388 */ /* 0x0009e20000000800 */
[----:B------:R-:W-:-:S03]  /*18700*/  F2FP.BF16.PACK_AB R28, R77, R76 ;  /* 0x0000004c4d1c723e */ /* 0x000fc600000010ff */
[----:B------:R4:W-:Y:S01]  /*18710*/  STS [R12+0x4080], R23 ;  /* 0x004080170c007388 */ /* 0x0009e20000000800 */
[----:B--2---:R-:W-:-:S03]  /*18720*/  F2FP.BF16.PACK_AB R30, R79, R78 ;  /* 0x0000004e4f1e723e */ /* 0x004fc600000010ff */
[----:B------:R2:W-:Y:S04]  /*18730*/  STS [R12+0x4480], R25 ;  /* 0x004480190c007388 */ /* 0x0005e80000000800 */
[----:B------:R2:W-:Y:S01]  /*18740*/  STS [R20+0x4000], R27 ;  /* 0x0040001b14007388 */ /* 0x0005e20000000800 */
[----:B------:R-:W-:-:S03]  /*18750*/  F2FP.BF16.PACK_AB R32, R3, R2 ;  /* 0x000000020320723e */ /* 0x000fc600000010ff */
[----:B------:R2:W-:Y:S01]  /*18760*/  STS [R20+0x4400], R29 ;  /* 0x0044001d14007388 */ /* 0x0005e20000000800 */
[----:B-1----:R-:W-:-:S03]  /*18770*/  F2FP.BF16.PACK_AB R34, R15, R14 ;  /* 0x0000000e0f22723e */ /* 0x002fc600000010ff */
[----:B------:R1:W-:Y:S01]  /*18780*/  STS [R18+0x4080], R31 ;  /* 0x0040801f12007388 */ /* 0x0003e20000000800 */
[----:B---3--:R-:W-:-:S03]  /*18790*/  F2FP.BF16.PACK_AB R22, R69, R68 ;  /* 0x000000444516723e */ /* 0x008fc600000010ff */
[----:B------:R-:W-:Y:S01]  /*187a0*/  STS [R18+0x4480], R33 ;  /* 0x0044802112007388 */ /* 0x000fe20000000800 */
[----:B----4-:R-:W-:-:S03]  /*187b0*/  F2FP.BF16.PACK_AB R26, R71, R70 ;  /* 0x00000046471a723e */ /* 0x010fc600000010ff */
[----:B------:R3:W-:Y:S01]  /*187c0*/  STS [R17+0x4000], R22 ;  /* 0x0040001611007388 */ /* 0x0007e20000000800 */
[----:B------:R-:W-:-:S03]  /*187d0*/  F2FP.BF16.PACK_AB R23, R73, R72 ;  /* 0x000000484917723e */ /* 0x000fc600000010ff */
[----:B------:R-:W-:Y:S01]  /*187e0*/  STS [R17+0x4400], R26 ;  /* 0x0044001a11007388 */ /* 0x000fe20000000800 */
[----:B--2---:R-:W-:-:S03]  /*187f0*/  F2FP.BF16.PACK_AB R25, R75, R74 ;  /* 0x0000004a4b19723e */ /* 0x004fc600000010ff */
[----:B------:R2:W-:Y:S01]  /*18800*/  STS [R24+0x8080], R23 ;  /* 0x0080801718007388 */ /* 0x0005e20000000800 */
[----:B------:R-:W-:-:S03]  /*18810*/  F2FP.BF16.PACK_AB R27, R95, R94 ;  /* 0x0000005e5f1b723e */ /* 0x000fc600000010ff */
[----:B------:R4:W-:Y:S01]  /*18820*/  STS [R24+0x8480], R25 ;  /* 0x0084801918007388 */ /* 0x0009e20000000800 */
[----:B------:R-:W-:-:S03]  /*18830*/  F2FP.BF16.PACK_AB R29, R93, R92 ;  /* 0x0000005c5d1d723e */ /* 0x000fc600000010ff */
[----:B------:R-:W-:Y:S01]  /*18840*/  STS [R21+0x8000], R28 ;  /* 0x0080001c15007388 */ /* 0x000fe20000000800 */
[----:B-1----:R-:W-:-:S03]  /*18850*/  F2FP.BF16.PACK_AB R31, R99, R98 ;  /* 0x00000062631f723e */ /* 0x002fc600000010ff */
[----:B------:R1:W-:Y:S04]  /*18860*/  STS [R21+0x8400], R30 ;  /* 0x0084001e15007388 */ /* 0x0003e80000000800 */
[----:B------:R1:W-:Y:S01]  /*18870*/  STS [R13+0x8080], R32 ;  /* 0x008080200d007388 */ /* 0x0003e20000000800 */
[----:B---3--:R-:W-:-:S03]  /*18880*/  F2FP.BF16.PACK_AB R22, R87, R86 ;  /* 0x000000565716723e */ /* 0x008fc600000010ff */
[----:B------:R3:W-:Y:S04]  /*18890*/  STS [R13+0x8480], R34 ;  /* 0x008480220d007388 */ /* 0x0007e80000000800 */
[----:B------:R3:W-:Y:S01]  /*188a0*/  STS [R19+0x8400], R22 ;  /* 0x0084001613007388 */ /* 0x0007e20000000800 */
[----:B--2---:R-:W-:-:S03]  /*188b0*/  F2FP.BF16.PACK_AB R23, R7, R6 ;  /* 0x000000060717723e */ /* 0x004fc600000010ff */
[----:B------:R2:W-:Y:S01]  /*188c0*/  STS [R19+0x8000], R36 ;  /* 0x0080002413007388 */ /* 0x0005e20000000800 */
[----:B----4-:R-:W-:Y:S02]  /*188d0*/  F2FP.BF16.PACK_AB R25, R91, R90 ;  /* 0x0000005a5b19723e */ /* 0x010fe400000010ff */
[----:B------:R-:W-:Y:S01]  /*188e0*/  F2FP.BF16.PACK_AB R24, R101, R100 ;  /* 0x000000646518723e */ /* 0x000fe200000010ff */
[----:B------:R4:W-:Y:S04]  /*188f0*/  STS [R12+0x8080], R23 ;  /* 0x008080170c007388 */ /* 0x0009e80000000800 */
[----:B------:R4:W-:Y:S01]  /*18900*/  STS [R12+0x8480], R25 ;  /* 0x008480190c007388 */ /* 0x0009e20000000800 */
[----:B-1----:R-:W-:-:S03]  /*18910*/  F2FP.BF16.PACK_AB R21, R97, R96 ;  /* 0x000000606115723e */ /* 0x002fc600000010ff */
[----:B------:R-:W-:Y:S01]  /*18920*/  STS [R20+0x8000], R29 ;  /* 0x0080001d14007388 */ /* 0x000fe20000000800 */
[----:B------:R-:W-:-:S03]  /*18930*/  @P1 LEA R32, P0, R216, c[0x0][0x508], 0x2 ;  /* 0x00014200d8201a11 */ /* 0x000fc600078010ff */
[----:B------:R-:W-:Y:S01]  /*18940*/  STS [R20+0x8400], R27 ;  /* 0x0084001b14007388 */ /* 0x000fe20000000800 */
[----:B---3--:R-:W-:-:S03]  /*18950*/  IMAD.MOV.U32 R13, RZ, RZ, RZ ;  /* 0x000000ffff0d7224 */ /* 0x008fc600078e00ff */
[----:B------:R1:W-:Y:S01]  /*18960*/  STS [R18+0x8080], R21 ;  /* 0x0080801512007388 */ /* 0x0003e20000000800 */
[----:B------:R-:W-:-:S03]  /*18970*/  F2FP.BF16.PACK_AB R22, R103, R102 ;  /* 0x000000666716723e */ /* 0x000fc600000010ff */
[----:B------:R3:W-:Y:S01]  /*18980*/  STS [R18+0x8480], R31 ;  /* 0x0084801f12007388 */ /* 0x0007e20000000800 */
[----:B--2---:R-:W-:-:S03]  /*18990*/  SHF.R.S32.HI R19, RZ, 0x1f, R216 ;  /* 0x0000001fff137819 */ /* 0x004fc600000114d8 */
[----:B------:R3:W-:Y:S01]  /*189a0*/  STS [R17+0x8000], R24 ;  /* 0x0080001811007388 */ /* 0x0007e20000000800 */
[----:B----4-:R-:W-:Y:S01]  /*189b0*/  IMAD.MOV.U32 R23, RZ, RZ, 0x4 ;  /* 0x00000004ff177424 */ /* 0x010fe200078e00ff */
[----:B------:R-:W-:Y:S02]  /*189c0*/  @P1 LEA.HI.X R33, R216, c[0x0][0x50c], R19, 0x2, P0 ;  /* 0x00014300d8211a11 */ /* 0x000fe400000f1413 */
[----:B------:R3:W-:Y:S01]  /*189d0*/  STS [R17+0x8400], R22 ;  /* 0x0084001611007388 */ /* 0x0007e20000000800 */
[----:B------:R-:W-:-:S03]  /*189e0*/  IMAD.MOV.U32 R12, RZ, RZ, c[0x0][0x388] ;  /* 0x0000e200ff0c7624 */ /* 0x000fc600078e00ff */
[----:B------:R-:W-:Y:S01]  /*189f0*/  BAR.SYNC.DEFER_BLOCKING 0x1, 0x100 ;  /* 0x0044000000007b1d */ /* 0x000fe20000010000 */
[----:B-1----:R-:W-:-:S05]  /*18a00*/  IMAD.WIDE R20, R216, R23, c[0x0][0x500] ;  /* 0x00014000d8147625 */ /* 0x002fca00078e0217 */
        /* <DEDUP_REMOVED lines=9> */
.L_x_2359:
[----:B------:R-:W-:Y:S01]  /*18aa0*/  IMAD.MOV.U32 R34, RZ, RZ, 0x368 ;  /* 0x00000368ff227424 */ /* 0x000fe200078e00ff */
[----:B------:R-:W-:Y:S01]  /*18ab0*/  ISETP.GT.AND P2, PT, R202, 0x1, PT ;  /* 0x00000001ca00780c */ /* 0x000fe20003f44270 */
[----:B---3--:R-:W-:Y:S01]  /*18ac0*/  IMAD.MOV.U32 R17, RZ, RZ, c[0x0][0x4e8] ;  /* 0x00013a00ff117624 */ /* 0x008fe200078e00ff */
[----:B------:R-:W-:Y:S01]  /*18ad0*/  ISETP.NE.U32.AND P0, PT, RZ, c[0x0][0x500], PT ;  /* 0x00014000ff007a0c */ /* 0x000fe20003f05070 */
[----:B-----5:R-:W-:Y:S01]  /*18ae0*/  IMAD R12, R12, c[0x0][0x4e8], RZ ;  /* 0x00013a000c0c7a24 */ /* 0x020fe200078e02ff */
[----:B------:R-:W-:-:S02]  /*18af0*/  SEL R34, R34, 0x328, P2 ;  /* 0x0000032822227807 */ /* 0x000fc40001000000 */
[----:B------:R-:W-:Y:S02]  /*18b00*/  ISETP.NE.AND.EX P0, PT, RZ, c[0x0][0x504], PT, P0 ;  /* 0x00014100ff007a0c */ /* 0x000fe40003f05300 */
[----:B------:R-:W1:Y:S01]  /*18b10*/  LDC.64 R20, c[0x0][R34+0x170] ;  /* 0x00005c0022147b82 */ /* 0x000e620000000a00 */
[----:B------:R-:W-:Y:S01]  /*18b20*/  ISETP.NE.AND P3, PT, R17, 0x1, PT ;  /* 0x000000011100780c */ /* 0x000fe20003f65270 */
[----:B------:R-:W-:Y:S01]  /*18b30*/  IMAD.IADD R17, R214, 0x1, R201 ;  /* 0x00000001d6117824 */ /* 0x000fe200078e02c9 */
[----:B------:R-:W-:Y:S02]  /*18b40*/  SEL R216, R216, RZ, !P0 ;  /* 0x000000ffd8d87207 */ /* 0x000fe40004000000 */
[----:B------:R-:W-:Y:S01]  /*18b50*/  SEL R18, R19, RZ, !P0 ;  /* 0x000000ff13127207 */ /* 0x000fe20004000000 */
[----:B------:R-:W-:Y:S01]  /*18b60*/  IMAD.MOV.U32 R24, RZ, RZ, R17 ;  /* 0x000000ffff187224 */ /* 0x000fe200078e0011 */
[----:B------:R-:W-:Y:S01]  /*18b70*/  SEL R25, R218, RZ, P2 ;  /* 0x000000ffda197207 */ /* 0x000fe20001000000 */
[----:B------:R-:W2:Y:S08]  /*18b80*/  LDC.64 R22, c[0x0][R34+0x168] ;  /* 0x00005a0022167b82 */ /* 0x000eb00000000a00 */
[----:B------:R-:W3:Y:S08]  /*18b90*/  LDC.64 R28, c[0x0][R34+0x178] ;  /* 0x00005e00221c7b82 */ /* 0x000ef00000000a00 */
[----:B------:R-:W4:Y:S01]  /*18ba0*/  LDC.64 R26, c[0x0][R34+0x160] ;  /* 0x00005800221a7b82 */ /* 0x000f220000000a00 */
[----:B-1----:R-:W-:-:S02]  /*18bb0*/  IMAD R19, R21, R216, RZ ;  /* 0x000000d815137224 */ /* 0x002fc400078e02ff */
[----:B------:R-:W-:-:S04]  /*18bc0*/  IMAD.WIDE.U32 R32, R20, R216, RZ ;  /* 0x000000d814207225 */ /* 0x000fc800078e00ff */
[----:B------:R-:W-:Y:S02]  /*18bd0*/  IMAD R19, R20, R18, R19 ;  /* 0x0000001214137224 */ /* 0x000fe400078e0213 */
[----:B------:R-:W-:-:S04]  /*18be0*/  @P3 IMAD.HI.U32 R18, R17, c[0x0][0x4ec], RZ ;  /* 0x00013b0011123a27 */ /* 0x000fc800078e00ff */
[-C--:B--2---:R-:W-:Y:S01]  /*18bf0*/  IMAD.WIDE.U32 R30, R22, R217.reuse, RZ ;  /* 0x000000d9161e7225 */ /* 0x084fe200078e00ff */
[----:B------:R-:W-:Y:S02]  /*18c00*/  @P3 SHF.R.U32.HI R24, RZ, c[0x0][0x4f0], R18 ;  /* 0x00013c00ff183a19 */ /* 0x000fe40000011612 */
[--C-:B------:R-:W-:Y:S01]  /*18c10*/  SHF.R.S32.HI R18, RZ, 0x1f, R13.reuse ;  /* 0x0000001fff127819 */ /* 0x100fe2000001140d */
[----:B------:R-:W-:Y:S01]  /*18c20*/  IMAD R20, R23, R217, RZ ;  /* 0x000000d917147224 */ /* 0x000fe200078e02ff */
[----:B------:R-:W-:Y:S01]  /*18c30*/  IADD3 R23, P1, P0, R32, R30, R13 ;  /* 0x0000001e20177210 */ /* 0x000fe2000783e00d */
[----:B------:R-:W-:Y:S02]  /*18c40*/  IMAD.IADD R19, R33, 0x1, R19 ;  /* 0x0000000121137824 */ /* 0x000fe400078e0213 */
[----:B------:R-:W-:Y:S02]  /*18c50*/  IMAD.IADD R20, R31, 0x1, R20 ;  /* 0x000000011f147824 */ /* 0x000fe400078e0214 */
[----:B---3--:R-:W-:-:S02]  /*18c60*/  IMAD R21, R29, R25, RZ ;  /* 0x000000191d157224 */ /* 0x008fc400078e02ff */
[----:B------:R-:W-:Y:S01]  /*18c70*/  IMAD.MOV R22, RZ, RZ, -R24 ;  /* 0x000000ffff167224 */ /* 0x000fe200078e0a18 */
[----:B------:R-:W-:Y:S01]  /*18c80*/  IADD3.X R19, R19, R20, R18, P1, P0 ;  /* 0x0000001413137210 */ /* 0x000fe20000fe0412 */
[----:B------:R-:W-:-:S04]  /*18c90*/  IMAD.WIDE.U32 R28, R28, R25, RZ ;  /* 0x000000191c1c7225 */ /* 0x000fc800078e00ff */
[----:B------:R-:W-:Y:S01]  /*18ca0*/  IMAD R25, R22, c[0x0][0x4e8], R17 ;  /* 0x00013a0016197a24 */ /* 0x000fe200078e0211 */
[----:B------:R-:W-:Y:S01]  /*18cb0*/  IADD3 R28, P1, P0, R24, R23, R28 ;  /* 0x00000017181c7210 */ /* 0x000fe2000783e01c */
[----:B------:R-:W-:Y:S01]  /*18cc0*/  IMAD.IADD R20, R29, 0x1, R21 ;  /* 0x000000011d147824 */ /* 0x000fe200078e0215 */
[----:B------:R-:W-:Y:S01]  /*18cd0*/  SHF.R.S32.HI R22, RZ, 0x1f, R24 ;  /* 0x0000001fff167819 */ /* 0x000fe20000011418 */
        /* <DEDUP_REMOVED lines=14> */
[----:B------:R-:W-:Y:S01]  /*18dc0*/  IMAD.IADD R21, R208, 0x1, R201 ;  /* 0x00000001d0157824 */ /* 0x000fe200078e02c9 */
        /* <DEDUP_REMOVED lines=9> */
[----:B------:R-:W-:Y:S02]  /*18e60*/  ISETP.GE.AND P0, PT, R21, R12, PT ;  /* 0x0000000c1500720c */ /* 0x000fe40003f06270 */
[----:B-1----:R-:W-:Y:S01]  /*18e70*/  P2R R9, PR, RZ, 0x2 ;  /* 0x00000002ff097803 */ /* 0x002fe20000000000 */
[----:B------:R-:W-:Y:S05]  /*18e80*/  @P2 BRA `(.L_x_2360) ;  /* 0x0000084000002947 */ /* 0x000fea0003800000 */
[-C--:B------:R-:W-:Y:S01]  /*18e90*/  LEA.HI R0, R0, R205.reuse, RZ, 0x3 ;  /* 0x000000cd00007211 */ /* 0x080fe200078f18ff */
[----:B------:R-:W-:Y:S01]  /*18ea0*/  IMAD R18, R18, c[0x0][0x3a0], RZ ;  /* 0x0000e80012127a24 */ /* 0x000fe200078e02ff */
[----:B------:R1:W3:Y:S01]  /*18eb0*/  LDS.128 R64, [R138+0x80] ;  /* 0x000080008a407984 */ /* 0x0002e20000000c00 */
[C---:B------:R-:W-:Y:S01]  /*18ec0*/  IMAD.WIDE.U32 R4, R13.reuse, c[0x0][0x3a0], RZ ;  /* 0x0000e8000d047a25 */ /* 0x040fe200078e00ff */
[----:B------:R-:W-:Y:S02]  /*18ed0*/  LOP3.LUT R2, R0, 0xfffffff8, RZ, 0xc0, !PT ;  /* 0xfffffff800027812 */ /* 0x000fe400078ec0ff */
[----:B------:R-:W-:Y:S01]  /*18ee0*/  SHF.R.S32.HI R0, RZ, 0x3, R0 ;  /* 0x00000003ff007819 */ /* 0x000fe20000011400 */
[----:B------:R-:W-:Y:S01]  /*18ef0*/  IMAD R13, R13, c[0x0][0x3a4], R18 ;  /* 0x0000e9000d0d7a24 */ /* 0x000fe200078e0212 */
[----:B------:R-:W-:Y:S01]  /*18f00*/  IADD3 R3, -R2, R205, RZ ;  /* 0x000000cd02037210 */ /* 0x000fe20007ffe1ff */
[----:B------:R1:W4:Y:S03]  /*18f10*/  LDS.128 R60, [R138+0x1080] ;  /* 0x001080008a3c7984 */ /* 0x0003260000000c00 */
[----:B------:R-:W-:Y:S01]  /*18f20*/  IADD3 R5, R5, R13, RZ ;  /* 0x0000000d05057210 */ /* 0x000fe20007ffe0ff */
[----:B------:R1:W2:Y:S01]  /*18f30*/  LDS.128 R56, [R138+0x2080] ;  /* 0x002080008a387984 */ /* 0x0002a20000000c00 */
[----:B------:R-:W-:-:S02]  /*18f40*/  LEA R2, R3, R0, 0x5 ;  /* 0x0000000003027211 */ /* 0x000fc400078e28ff */
[----:B------:R-:W-:Y:S01]  /*18f50*/  SHF.R.S32.HI R3, RZ, 0x1f, R216 ;  /* 0x0000001fff037819 */ /* 0x000fe200000114d8 */
[----:B------:R-:W-:Y:S01]  /*18f60*/  IMAD.WIDE.U32 R6, R217, c[0x0][0x3e8], R4 ;  /* 0x0000fa00d9067a25 */ /* 0x000fe200078e0004 */
[----:B------:R-:W-:Y:S01]  /*18f70*/  IADD3 R2, R201, R2, RZ ;  /* 0x00000002c9027210 */ /* 0x000fe20007ffe0ff */
[----:B------:R1:W1:Y:S01]  /*18f80*/  LDS.128 R52, [R138+0x3080] ;  /* 0x003080008a347984 */ /* 0x0002620000000c00 */
[----:B------:R-:W-:Y:S01]  /*18f90*/  IADD3 R201, R0, R201, RZ ;  /* 0x000000c900c97210 */ /* 0x000fe20007ffe0ff */
[----:B------:R-:W-:Y:S02]  /*18fa0*/  IMAD R7, R217, c[0x0][0x3ec], R7 ;  /* 0x0000fb00d9077a24 */ /* 0x000fe400078e0207 */
[----:B------:R-:W-:Y:S01]  /*18fb0*/  IMAD R3, R3, c[0x0][0x3f0], RZ ;  /* 0x0000fc0003037a24 */ /* 0x000fe200078e02ff */
[----:B------:R1:W1:Y:S01]  /*18fc0*/  LDS.128 R48, [R138+0x4080] ;  /* 0x004080008a307984 */ /* 0x0002620000000c00 */
[----:B------:R-:W-:-:S03]  /*18fd0*/  @P3 IMAD.HI.U32 R4, R2, c[0x0][0x4ec], RZ ;  /* 0x00013b0002043a27 */ /* 0x000fc600078e00ff */
[----:B------:R1:W1:Y:S01]  /*18fe0*/  LDS.128 R44, [R138+0x5080] ;  /* 0x005080008a2c7984 */ /* 0x0002620000000c00 */
[----:B------:R-:W-:Y:S01]  /*18ff0*/  IMAD.MOV.U32 R9, RZ, RZ, R2 ;  /* 0x000000ffff097224 */ /* 0x000fe200078e0002 */
[----:B------:R-:W-:Y:S01]  /*19000*/  @P3 SHF.R.U32.HI R9, RZ, c[0x0][0x4f0], R4 ;  /* 0x00013c00ff093a19 */ /* 0x000fe20000011604 */
[C---:B------:R-:W-:Y:S01]  /*19010*/  IMAD R3, R216.reuse, c[0x0][0x3f4], R3 ;  /* 0x0000fd00d8037a24 */ /* 0x040fe200078e0203 */
[----:B------:R1:W1:Y:S01]  /*19020*/  LDS.128 R40, [R138+0x6080] ;  /* 0x006080008a287984 */ /* 0x0002620000000c00 */
[----:B------:R-:W-:Y:S01]  /*19030*/  IMAD.WIDE.U32 R216, R216, c[0x0][0x3f0], R6 ;  /* 0x0000fc00d8d87a25 */ /* 0x000fe200078e0006 */
[----:B------:R-:W-:Y:S02]  /*19040*/  IADD3 R13, -R9, RZ, RZ ;  /* 0x000000ff090d7210 */ /* 0x000fe40007ffe1ff */
[----:B------:R1:W1:Y:S01]  /*19050*/  LDS.128 R36, [R138+0x7080] ;  /* 0x007080008a247984 */ /* 0x0002620000000c00 */
[----:B------:R-:W-:Y:S02]  /*19060*/  SHF.R.S32.HI R14, RZ, 0x1f, R9 ;  /* 0x0000001fff0e7819 */ /* 0x000fe40000011409 */
[----:B------:R-:W-:Y:S01]  /*19070*/  IADD3 R3, R217, R3, RZ ;  /* 0x00000003d9037210 */ /* 0x000fe20007ffe0ff */
[----:B------:R1:W1:Y:S01]  /*19080*/  LDS.128 R32, [R138+0x8080] ;  /* 0x008080008a207984 */ /* 0x0002620000000c00 */
[----:B------:R-:W-:-:S02]  /*19090*/  IMAD R13, R13, c[0x0][0x4e8], R2 ;  /* 0x00013a000d0d7a24 */ /* 0x000fc400078e0202 */
[----:B------:R-:W-:Y:S01]  /*190a0*/  IMAD R14, R14, c[0x0][0x3e0], RZ ;  /* 0x0000f8000e0e7a24 */ /* 0x000fe200078e02ff */
[----:B------:R1:W1:Y:S01]  /*190b0*/  LDS.128 R28, [R138+0x9080] ;  /* 0x009080008a1c7984 */ /* 0x0002620000000c00 */
[----:B------:R-:W-:Y:S02]  /*190c0*/  IMAD.MOV.U32 R2, RZ, RZ, R216 ;  /* 0x000000ffff027224 */ /* 0x000fe400078e00d8 */
[C---:B------:R-:W-:Y:S01]  /*190d0*/  IMAD R14, R9.reuse, c[0x0][0x3e4], R14 ;  /* 0x0000f900090e7a24 */ /* 0x040fe200078e020e */
[----:B--2---:R2:W1:Y:S01]  /*190e0*/  LDS.128 R24, [R138+0xa080] ;  /* 0x00a080008a187984 */ /* 0x0044620000000c00 */
        /* <DEDUP_REMOVED lines=12> */
.L_x_2428:
[----:B------:R-:W-:Y:S05]  /*191b0*/  BRA.DIV ~URZ, `(.L_x_2362) ;  /* 0x00003a527f007947 */ /* 0x000fea000b800000 */
[----:B------:R2:W3:Y:S02]  /*191c0*/  SHFL.IDX PT, R17, R2, RZ, 0x181f ;  /* 0x00181fff02117589 */ /* 0x0004e400000e0000 */
.L_x_2429:
        /* <DEDUP_REMOVED lines=18> */
.L_x_2364:
[----:B------:R-:W-:Y:S05]  /*192f0*/  BSYNC B0 ;  /* 0x0000000000007941 */ /* 0x000fea0003800000 */
.L_x_2363:
[----:B------:R-:W-:Y:S05]  /*19300*/  BRA.DIV ~URZ, `(.L_x_2365) ;  /* 0x000039627f007947 */ /* 0x000fea000b800000 */
[----:B----4-:R4:W2:Y:S04]  /*19310*/  SHFL.IDX PT, R15, R13, 0x1, 0x181f ;  /* 0x00381f000d0f7f89 */ /* 0x0108a800000e0000 */
[----:B---3--:R4:W3:Y:S02]  /*19320*/  SHFL.IDX PT, R19, R2, 0x1, 0x181f ;  /* 0x00381f0002137f89 */ /* 0x0088e400000e0000 */
.L_x_2430:
        /* <DEDUP_REMOVED lines=16> */
.L_x_2367:
[----:B------:R-:W-:Y:S05]  /*19430*/  BSYNC B0 ;  /* 0x0000000000007941 */ /* 0x000fea0003800000 */
.L_x_2366:
[----:B------:R-:W-:Y:S05]  /*19440*/  BRA.DIV ~URZ, `(.L_x_2368) ;  /* 0x000038f27f007947 */ /* 0x000fea000b800000 */
[----:B--2---:R2:W4:Y:S02]  /*19450*/  SHFL.IDX PT, R15, R13, 0x2, 0x181f ;  /* 0x00581f000d0f7f89 */ /* 0x00452400000e0000 */
.L_x_2431:
[----:B------:R-:W-:Y:S05]  /*19460*/  BRA.DIV ~URZ, `(.L_x_2369) ;  /* 0x000039427f007947 */ /* 0x000fea000b800000 */
[----:B---3--:R3:W2:Y:S02]  /*19470*/  SHFL.IDX PT, R19, R2, 0x2, 0x181f ;  /* 0x00581f0002137f89 */ /* 0x0086a400000e0000 */
.L_x_2432:
        /* <DEDUP_REMOVED lines=16> */
.L_x_2371:
[----:B------:R-:W-:Y:S05]  /*19580*/  BSYNC B0 ;  /* 0x0000000000007941 */ /* 0x000fea0003800000 */
.L_x_2370:
[----:B------:R-:W-:Y:S05]  /*19590*/  BRA.DIV ~URZ, `(.L_x_2372) ;  /* 0x000038827f007947 */ /* 0x000fea000b800000 */
[----:B--2-4-:R-:W2:Y:S04]  /*195a0*/  SHFL.IDX PT, R13, R13, 0x3, 0x181f ;  /* 0x00781f000d0d7f89 */ /* 0x014ea800000e0000 */
[----:B------:R4:W3:Y:S02]  /*195b0*/  SHFL.IDX PT, R17, R2, 0x3, 0x181f ;  /* 0x00781f0002117f89 */ /* 0x0008e400000e0000 */
.L_x_2433:
[----:B------:R-:W-:-:S04]  /*195c0*/  IADD3 R201, R201, 0x60, RZ ;  /* 0x00000060c9c97810 */ /* 0x000fc80007ffe0ff */
[----:B------:R-:W-:-:S13]  /*195d0*/  ISETP.GE.AND P0, PT, R201, R12, PT ;  /* 0x0000000cc900720c */ /* 0x000fda0003f06270 */
[----:B------:R-:W-:Y:S05]  /*195e0*/  @P0 BRA `(.L_x_2373) ;  /* 0x00001ec000000947 */ /* 0x000fea0003800000 */
[----:B------:R-:W-:Y:S02]  /*195f0*/  ISETP.GE.AND P1, PT, R220, c[0x0][0x3c8], PT ;  /* 0x0000f200dc007a0c */ /* 0x000fe40003f26270 */
[----:B------:R-:W-:-:S11]  /*19600*/  ISETP.GE.AND P0, PT, R207, c[0x0][0x3c8], PT ;  /* 0x0000f200cf007a0c */ /* 0x000fd60003f06270 */
[CC--:B---3--:R-:W-:Y:S02]  /*19610*/  @!P1 LEA R20, P3, R220.reuse, R17.reuse, 0x1 ;  /* 0x00000011dc149211 */ /* 0x0c8fe400078608ff */
[C---:B------:R-:W-:Y:S02]  /*19620*/  @!P0 LEA R18, P2, R207.reuse, R17, 0x1 ;  /* 0x00000011cf128211 */ /* 0x040fe400078408ff */
[-C--:B--2---:R-:W-:Y:S02]  /*19630*/  @!P1 LEA.HI.X R21, R220, R13.reuse, R9, 0x1, P3 ;  /* 0x0000000ddc159211 */ /* 0x084fe400018f0c09 */
[----:B------:R-:W-:-:S03]  /*19640*/  @!P0 LEA.HI.X R19, R207, R13, R14, 0x1, P2 ;  /* 0x0000000dcf138211 */ /* 0x000fc600010f0c0e */
[----:B-1----:R1:W-:Y:S04]  /*19650*/  @!P1 ST.E.128 [R20.64], R52 ;  /* 0x0000003414009985 */ /* 0x0023e8000c101d08 */
[----:B------:R1:W-:Y:S01]  /*19660*/  @!P0 ST.E.128 [R18.64], R36 ;  /* 0x0000002412008985 */ /* 0x0003e2000c101d08 */
[----:B------:R-:W-:-:S13]  /*19670*/  ISETP.GE.AND P0, PT, R206, c[0x0][0x3c8], PT ;  /* 0x0000f200ce007a0c */ /* 0x000fda0003f06270 */
[----:B------:R-:W-:Y:S05]  /*19680*/  @P0 BRA `(.L_x_2373) ;  /* 0x00001e2000000947 */ /* 0x000fea0003800000 */
[----:B----4-:R-:W-:-:S04]  /*19690*/  LEA R2, P0, R206, R17, 0x1 ;  /* 0x00000011ce027211 */ /* 0x010fc800078008ff */
[----:B------:R-:W-:-:S05]  /*196a0*/  LEA.HI.X R3, R206, R13, R3, 0x1, P0 ;  /* 0x0000000dce037211 */ /* 0x000fca00000f0c03 */
[----:B------:R2:W-:Y:S01]  /*196b0*/  ST.E.128 [R2.64], R4 ;  /* 0x0000000402007985 */ /* 0x0005e2000c101d08 */
[----:B------:R-:W-:Y:S05]  /*196c0*/  BRA `(.L_x_2373) ;  /* 0x00001de000007947 */ /* 0x000fea0003800000 */
.L_x_2360:
[----:B------:R-:W-:Y:S01]  /*196d0*/  IMAD R18, R18, c[0x0][0x408], RZ ;  /* 0x0001020012127a24 */ /* 0x000fe200078e02ff */
[----:B------:R-:W-:Y:S01]  /*196e0*/  SHF.R.S32.HI R0, RZ, 0x1f, R216 ;  /* 0x0000001fff007819 */ /* 0x000fe200000114d8 */
[----:B------:R-:W-:Y:S01]  /*196f0*/  IMAD.WIDE.U32 R20, R13, c[0x0][0x408], RZ ;  /* 0x000102000d147a25 */ /* 0x000fe200078e00ff */
[----:B------:R-:W-:-:S03]  /*19700*/  MOV R12, R17 ;  /* 0x00000011000c7202 */ /* 0x000fc60000000f00 */
[----:B------:R-:W-:Y:S02]  /*19710*/  IMAD R18, R13, c[0x0][0x40c], R18 ;  /* 0x000103000d127a24 */ /* 0x000fe400078e0212 */
[----:B------:R-:W-:Y:S02]  /*19720*/  IMAD R13, R0, c[0x0][0x440], RZ ;  /* 0x00011000000d7a24 */ /* 0x000fe400078e02ff */
[----:B------:R-:W-:Y:S01]  /*19730*/  @P3 IMAD.HI.U32 R0, R17, c[0x0][0x4ec], RZ ;  /* 0x00013b0011003a27 */ /* 0x000fe200078e00ff */
[----:B------:R-:W-:-:S03]  /*19740*/  IADD3 R21, R21, R18, RZ ;  /* 0x0000001215157210 */ /* 0x000fc60007ffe0ff */
[----:B------:R-:W-:Y:S01]  /*19750*/  IMAD R13, R216, c[0x0][0x444], R13 ;  /* 0x00011100d80d7a24 */ /* 0x000fe200078e020d */
[----:B------:R-:W-:Y:S01]  /*19760*/  @P3 SHF.R.U32.HI R12, RZ, c[0x0][0x4f0], R0 ;  /* 0x00013c00ff0c3a19 */ /* 0x000fe20000011600 */
[----:B------:R-:W-:-:S03]  /*19770*/  IMAD.WIDE.U32 R18, R217, c[0x0][0x438], R20 ;  /* 0x00010e00d9127a25 */ /* 0x000fc600078e0014 */
[----:B------:R-:W-:Y:S01]  /*19780*/  IADD3 R0, -R12, RZ, RZ ;  /* 0x000000ff0c007210 */ /* 0x000fe20007ffe1ff */
[----:B------:R-:W-:-:S04]  /*19790*/  IMAD R19, R217, c[0x0][0x43c], R19 ;  /* 0x00010f00d9137a24 */ /* 0x000fc800078e0213 */
        /* <DEDUP_REMOVED lines=12> */
[----:B--2---:R-:W-:-:S04]  /*19860*/  IMAD.WIDE.U32 R16, R0, c[0x0][0x428], R18 ;  /* 0x00010a0000107a25 */ /* 0x004fc800078e0012 */
[----:B------:R-:W-:Y:S01]  /*19870*/  IMAD R0, R0, c[0x0][0x42c], R13 ;  /* 0x00010b0000007a24 */ /* 0x000fe200078e020d */
[----:B------:R-:W-:-:S04]  /*19880*/  LEA R163, P1, R16, c[0x0][0x400], 0x2 ;  /* 0x0001000010a37a11 */ /* 0x000fc800078210ff */
[----:B------:R-:W-:-:S04]  /*19890*/  IADD3 R0, R17, R0, RZ ;  /* 0x0000000011007210 */ /* 0x000fc80007ffe0ff */
[----:B------:R-:W-:Y:S01]  /*198a0*/  LEA.HI.X R162, R16, c[0x0][0x404], R0, 0x2, P1 ;  /* 0x0001010010a27a11 */ /* 0x000fe200008f1400 */
[----:B------:R-:W-:Y:S05]  /*198b0*/  BRA.DIV ~URZ, `(.L_x_2374) ;  /* 0x000036227f007947 */ /* 0x000fea000b800000 */
[----:B------:R1:W2:Y:S02]  /*198c0*/  SHFL.IDX PT, R165, R162, RZ, 0x1c1f ;  /* 0x001c1fffa2a57589 */ /* 0x0002a400000e0000 */
.L_x_2434:
[----:B------:R-:W-:Y:S05]  /*198d0*/  BRA.DIV ~URZ, `(.L_x_2375) ;  /* 0x000036727f007947 */ /* 0x000fea000b800000 */
[----:B------:R3:W4:Y:S02]  /*198e0*/  SHFL.IDX PT, R17, R163, RZ, 0x1c1f ;  /* 0x001c1fffa3117589 */ /* 0x00072400000e0000 */
.L_x_2435:
        /* <DEDUP_REMOVED lines=54> */
[-C--:B------:R-:W-:Y:S02]  /*19c50*/  @!P0 LEA R18, P2, R161, R17.reuse, 0x2 ;  /* 0x00000011a1128211 */ /* 0x080fe400078410ff */
[----:B--2---:R-:W-:Y:S01]  /*19c60*/  @!P1 IMAD.WIDE R20, R213, 0x4, R164 ;  /* 0x00000004d5149825 */ /* 0x004fe200078e02a4 */
[----:B------:R-:W-:Y:S02]  /*19c70*/  @!P3 LEA R166, P5, R159, R17, 0x2 ;  /* 0x000000119fa6b211 */ /* 0x000fe400078a10ff */
[----:B------:R-:W-:Y:S02]  /*19c80*/  @!P0 LEA.HI.X R19, R161, R165, R158, 0x2, P2 ;  /* 0x000000a5a1138211 */ /* 0x000fe400010f149e */
[----:B------:R-:W-:Y:S01]  /*19c90*/  ISETP.GE.AND P2, PT, R148, c[0x0][0x3c8], PT ;  /* 0x0000f20094007a0c */ /* 0x000fe20003f46270 */
[----:B------:R2:W-:Y:S01]  /*19ca0*/  @!P1 ST.E.64 [R20.64], R132 ;  /* 0x0000008414009985 */ /* 0x0005e2000c101b08 */
[----:B------:R-:W-:-:S02]  /*19cb0*/  ISETP.GE.AND P1, PT, R144, c[0x0][0x3c8], PT ;  /* 0x0000f20090007a0c */ /* 0x000fc40003f26270 */
[----:B------:R-:W-:Y:S01]  /*19cc0*/  @!P3 LEA.HI.X R167, R159, R165, R156, 0x2, P5 ;  /* 0x000000a59fa7b211 */ /* 0x000fe200028f149c */
[----:B------:R4:W-:Y:S01]  /*19cd0*/  @!P0 ST.E.64 [R18.64], R128 ;  /* 0x0000008012008985 */ /* 0x0009e2000c101b08 */
[----:B------:R-:W-:-:S03]  /*19ce0*/  @!P4 LEA R168, P0, R154, R17, 0x2 ;  /* 0x000000119aa8c211 */ /* 0x000fc600078010ff */
[----:B------:R5:W-:Y:S01]  /*19cf0*/  @!P3 ST.E.64 [R166.64], R104 ;  /* 0x00000068a600b985 */ /* 0x000be2000c101b08 */
[----:B------:R-:W-:Y:S02]  /*19d00*/  @!P4 LEA.HI.X R169, R154, R165, R153, 0x2, P0 ;  /* 0x000000a59aa9c211 */ /* 0x000fe400000f1499 */
        /* <DEDUP_REMOVED lines=9> */
[-C--:B----4-:R-:W-:Y:S02]  /*19da0*/  @!P3 LEA R18, P5, R88, R17.reuse, 0x2 ;  /* 0x000000115812b211 */ /* 0x090fe400078a10ff */
[----:B-----5:R-:W-:Y:S01]  /*19db0*/  @!P4 LEA R104, P0, R38, R17, 0x2 ;  /* 0x000000112668c211 */ /* 0x020fe200078010ff */
[----:B------:R2:W-:Y:S01]  /*19dc0*/  @!P1 ST.E.64 [R20.64], R116 ;  /* 0x0000007414009985 */ /* 0x0005e2000c101b08 */
[----:B------:R-:W-:Y:S02]  /*19dd0*/  ISETP.GE.AND P1, PT, R31, c[0x0][0x3c8], PT ;  /* 0x0000f2001f007a0c */ /* 0x000fe40003f26270 */
[-C--:B------:R-:W-:Y:S02]  /*19de0*/  @!P3 LEA.HI.X R19, R88, R165.reuse, R85, 0x2, P5 ;  /* 0x000000a55813b211 */ /* 0x080fe400028f1455 */
[----:B------:R-:W-:-:S02]  /*19df0*/  @!P4 LEA.HI.X R105, R38, R165, R37, 0x2, P0 ;  /* 0x000000a52669c211 */ /* 0x000fc400000f1425 */
[C---:B-1----:R-:W-:Y:S01]  /*19e00*/  @!P2 LEA R108, P5, R36.reuse, R17, 0x2 ;  /* 0x00000011246ca211 */ /* 0x042fe200078a10ff */
[----:B------:R1:W-:Y:S01]  /*19e10*/  @!P3 ST.E.64 [R18.64], R120 ;  /* 0x000000781200b985 */ /* 0x0003e2000c101b08 */
[----:B------:R-:W-:Y:S02]  /*19e20*/  ISETP.GE.AND P3, PT, R29, c[0x0][0x3c8], PT ;  /* 0x0000f2001d007a0c */ /* 0x000fe40003f66270 */
[----:B------:R-:W-:Y:S01]  /*19e30*/  @!P2 LEA.HI.X R109, R36, R165, R35, 0x2, P5 ;  /* 0x000000a5246da211 */ /* 0x000fe200028f1423 */
[----:B------:R4:W-:Y:S01]  /*19e40*/  @!P4 ST.E.64 [R104.64], R124 ;  /* 0x0000007c6800c985 */ /* 0x0009e2000c101b08 */
[----:B------:R-:W-:Y:S02]  /*19e50*/  ISETP.GE.AND P4, PT, R27, c[0x0][0x3c8], PT ;  /* 0x0000f2001b007a0c */ /* 0x000fe40003f86270 */
[----:B---3--:R-:W-:Y:S01]  /*19e60*/  @!P1 LEA R112, P0, R31, R17, 0x2 ;  /* 0x000000111f709211 */ /* 0x008fe200078010ff */
[----:B------:R3:W-:Y:S01]  /*19e70*/  @!P2 ST.E.64 [R108.64], R40 ;  /* 0x000000286c00a985 */ /* 0x0007e2000c101b08 */
[----:B------:R-:W-:-:S02]  /*19e80*/  ISETP.GE.AND P2, PT, R25, c[0x0][0x3c8], PT ;  /* 0x0000f20019007a0c */ /* 0x000fc40003f46270 */
[----:B------:R-:W-:-:S05]  /*19e90*/  @!P1 LEA.HI.X R113, R31, R165, R30, 0x2, P0 ;  /* 0x000000a51f719211 */ /* 0x000fca00000f141e */
        /* <DEDUP_REMOVED lines=8> */
[-C--:B----4-:R-:W-:Y:S02]  /*19f20*/  @!P2 LEA R104, P5, R25, R17.reuse, 0x2 ;  /* 0x000000111968a211 */ /* 0x090fe400078a10ff */
[----:B---3--:R-:W-:Y:S01]  /*19f30*/  @!P1 LEA R40, P0, R23, R17, 0x2 ;  /* 0x0000001117289211 */ /* 0x008fe200078010ff */
[----:B------:R2:W-:Y:S01]  /*19f40*/  @!P4 ST.E.64 [R18.64], R52 ;  /* 0x000000341200c985 */ /* 0x0005e2000c101b08 */
[----:B------:R-:W-:Y:S02]  /*19f50*/  @!P2 LEA.HI.X R105, R25, R165, R24, 0x2, P5 ;  /* 0x000000a51969a211 */ /* 0x000fe400028f1418 */
[----:B------:R-:W-:-:S02]  /*19f60*/  ISETP.GE.AND P4, PT, R150, c[0x0][0x3c8], PT ;  /* 0x0000f20096007a0c */ /* 0x000fc40003f86270 */
[----:B------:R-:W-:Y:S01]  /*19f70*/  @!P1 LEA.HI.X R41, R23, R165, R22, 0x2, P0 ;  /* 0x000000a517299211 */ /* 0x000fe200000f1416 */
[----:B------:R-:W-:Y:S01]  /*19f80*/  @!P2 ST.E.64 [R104.64], R56 ;  /* 0x000000386800a985 */ /* 0x000fe2000c101b08 */
[----:B------:R-:W-:Y:S02]  /*19f90*/  ISETP.GE.AND P2, PT, R160, c[0x0][0x3c8], PT ;  /* 0x0000f200a0007a0c */ /* 0x000fe40003f46270 */
[C---:B-----5:R-:W-:Y:S01]  /*19fa0*/  @!P3 LEA R44, P5, R13.reuse, R17, 0x2 ;  /* 0x000000110d2cb211 */ /* 0x060fe200078a10ff */
[----:B------:R3:W-:Y:S01]  /*19fb0*/  @!P1 ST.E.64 [R40.64], R60 ;  /* 0x0000003c28009985 */ /* 0x0007e2000c101b08 */
[----:B------:R-:W-:Y:S02]  /*19fc0*/  ISETP.GE.AND P1, PT, R152, c[0x0][0x3c8], PT ;  /* 0x0000f20098007a0c */ /* 0x000fe40003f26270 */
[----:B------:R-:W-:Y:S02]  /*19fd0*/  @!P3 LEA.HI.X R45, R13, R165, R12, 0x2, P5 ;  /* 0x000000a50d2db211 */ /* 0x000fe400028f140c */
[----:B------:R-:W-:-:S03]  /*19fe0*/  ISETP.GE.AND P5, PT, R84, c[0x0][0x3c8], PT ;  /* 0x0000f20054007a0c */ /* 0x000fc60003fa6270 */
[----:B------:R4:W-:Y:S01]  /*19ff0*/  @!P3 ST.E.64 [R44.64], R64 ;  /* 0x000000402c00b985 */ /* 0x0009e2000c101b08 */
[----:B-1----:R-:W-:-:S05]  /*1a000*/  @!P4 LEA R20, P0, R150, R17, 0x2 ;  /* 0x000000119614c211 */ /* 0x002fca00078010ff */
[----:B------:R-:W-:Y:S02]  /*1a010*/  @!P1 LEA R48, P3, R152, R17, 0x2 ;  /* 0x0000001198309211 */ /* 0x000fe400078610ff */
[-C--:B------:R-:W-:Y:S02]  /*1a020*/  @!P4 LEA.HI.X R21, R150, R165.reuse, R149, 0x2, P0 ;  /* 0x000000a59615c211 */ /* 0x080fe400000f1495 */
[----:B------:R-:W-:Y:S02]  /*1a030*/  @!P1 LEA.HI.X R49, R152, R165, R151, 0x2, P3 ;  /* 0x000000a598319211 */ /* 0x000fe400018f1497 */
[----:B--2---:R-:W-:Y:S01]  /*1a040*/  @!P2 LEA R18, P0, R160, R17, 0x2 ;  /* 0x00000011a012a211 */ /* 0x004fe200078010ff */
[----:B------:R1:W-:Y:S01]  /*1a050*/  @!P4 ST.E.64 [R20.64], R68 ;  /* 0x000000441400c985 */ /* 0x0003e2000c101b08 */
[----:B------:R-:W-:Y:S02]  /*1a060*/  ISETP.GE.AND P4, PT, R82, c[0x0][0x3c8], PT ;  /* 0x0000f20052007a0c */ /* 0x000fe40003f86270 */
[----:B------:R-:W-:-:S05]  /*1a070*/  @!P2 LEA.HI.X R19, R160, R165, R155, 0x2, P0 ;  /* 0x000000a5a013a211 */ /* 0x000fca00000f149b */
[----:B------:R2:W-:Y:S01]  /*1a080*/  @!P2 ST.E.64 [R18.64], R72 ;  /* 0x000000481200a985 */ /* 0x0005e2000c101b08 */
[----:B---3--:R-:W-:Y:S02]  /*1a090*/  @!P6 LEA R40, P0, R146, R17, 0x2 ;  /* 0x000000119228e211 */ /* 0x008fe400078010ff */
[----:B------:R-:W-:Y:S01]  /*1a0a0*/  ISETP.GE.AND P2, PT, R80, c[0x0][0x3c8], PT ;  /* 0x0000f20050007a0c */ /* 0x000fe20003f46270 */
[----:B------:R3:W-:Y:S01]  /*1a0b0*/  @!P1 ST.E.64 [R48.64], R76 ;  /* 0x0000004c30009985 */ /* 0x0007e2000c101b08 */
[----:B------:R-:W-:Y:S02]  /*1a0c0*/  @!P6 LEA.HI.X R41, R146, R165, R145, 0x2, P0 ;  /* 0x000000a59229e211 */ /* 0x000fe400000f1491 */
[----:B------:R-:W-:Y:S02]  /*1a0d0*/  ISETP.GE.AND P1, PT, R33, c[0x0][0x3c8], PT ;  /* 0x0000f20021007a0c */ /* 0x000fe40003f26270 */
[----:B------:R-:W-:Y:S01]  /*1a0e0*/  ISETP.GE.AND P0, PT, R157, c[0x0][0x3c8], PT ;  /* 0x0000f2009d007a0c */ /* 0x000fe20003f06270 */
[----:B------:R3:W-:Y:S01]  /*1a0f0*/  @!P6 ST.E.64 [R40.64], R2 ;  /* 0x000000022800e985 */ /* 0x0007e2000c101b08 */
[----:B----4-:R-:W-:-:S04]  /*1a100*/  @!P4 LEA R44, P6, R82, R17, 0x2 ;  /* 0x00000011522cc211 */ /* 0x010fc800078c10ff */
[----:B------:R-:W-:Y:S02]  /*1a110*/  @!P4 LEA.HI.X R45, R82, R165, R81, 0x2, P6 ;  /* 0x000000a5522dc211 */ /* 0x000fe400030f1451 */
[----:B-1----:R-:W-:-:S04]  /*1a120*/  @!P5 LEA R20, P3, R84, R17, 0x2 ;  /* 0x000000115414d211 */ /* 0x002fc800078610ff */
[----:B------:R-:W-:Y:S02]  /*1a130*/  @!P5 LEA.HI.X R21, R84, R165, R83, 0x2, P3 ;  /* 0x000000a55415d211 */ /* 0x000fe400018f1453 */
[----:B--2---:R-:W-:-:S03]  /*1a140*/  @!P2 LEA R18, P3, R80, R17, 0x2 ;  /* 0x000000115012a211 */ /* 0x004fc600078610ff */
[----:B------:R1:W-:Y:S01]  /*1a150*/  @!P5 ST.E.64 [R20.64], R4 ;  /* 0x000000041400d985 */ /* 0x0003e2000c101b08 */
[----:B------:R-:W-:Y:S02]  /*1a160*/  @!P1 LEA R16, P5, R33, R17, 0x2 ;  /* 0x0000001121109211 */ /* 0x000fe400078a10ff */
[----:B------:R-:W-:Y:S01]  /*1a170*/  @!P2 LEA.HI.X R19, R80, R165, R39, 0x2, P3 ;  /* 0x000000a55013a211 */ /* 0x000fe200018f1427 */
[----:B------:R1:W-:Y:S01]  /*1a180*/  @!P4 ST.E.64 [R44.64], R6 ;  /* 0x000000062c00c985 */ /* 0x0003e2000c101b08 */
[----:B---3--:R-:W-:Y:S02]  /*1a190*/  @!P0 LEA R48, P3, R157, R17, 0x2 ;  /* 0x000000119d308211 */ /* 0x008fe400078610ff */
[-C--:B------:R-:W-:Y:S01]  /*1a1a0*/  @!P1 LEA.HI.X R17, R33, R165.reuse, R32, 0x2, P5 ;  /* 0x000000a521119211 */ /* 0x080fe200028f1420 */
[----:B------:R1:W-:Y:S01]  /*1a1b0*/  @!P2 ST.E.64 [R18.64], R92 ;  /* 0x0000005c1200a985 */ /* 0x0003e2000c101b08 */
[----:B------:R-:W-:-:S03]  /*1a1c0*/  @!P0 LEA.HI.X R49, R157, R165, R34, 0x2, P3 ;  /* 0x000000a59d318211 */ /* 0x000fc600018f1422 */
[----:B------:R1:W-:Y:S04]  /*1a1d0*/  @!P1 ST.E.64 [R16.64], R96 ;  /* 0x0000006010009985 */ /* 0x0003e8000c101b08 */
[----:B------:R1:W-:Y:S02]  /*1a1e0*/  @!P0 ST.E.64 [R48.64], R100 ;  /* 0x0000006430008985 */ /* 0x0003e4000c101b08 */
.L_x_2377:
[----:B------:R-:W-:Y:S05]  /*1a1f0*/  BSYNC B0 ;  /* 0x0000000000007941 */ /* 0x000fea0003800000 */
.L_x_2376:
[----:B------:R-:W-:Y:S05]  /*1a200*/  BRA.DIV ~URZ, `(.L_x_2378) ;  /* 0x00002da27f007947 */ /* 0x000fea000b800000 */
[----:B------:R1:W3:Y:S04]  /*1a210*/  SHFL.IDX PT, R3, R162, 0x1, 0x1c1f ;  /* 0x003c1f00a2037f89 */ /* 0x0002e800000e0000 */
[----:B-1--4-:R1:W4:Y:S02]  /*1a220*/  SHFL.IDX PT, R17, R163, 0x1, 0x1c1f ;  /* 0x003c1f00a3117f89 */ /* 0x01232400000e0000 */
.L_x_2436:
[----:B------:R-:W-:-:S13]  /*1a230*/  ISETP.NE.AND P0, PT, R9, RZ, PT ;  /* 0x000000ff0900720c */ /* 0x000fda0003f05270 */
[----:B------:R-:W-:Y:S05]  /*1a240*/  @P0 BRA `(.L_x_2373) ;  /* 0x0000126000000947 */ /* 0x000fea0003800000 */
[----:B------:R-:W-:Y:S02]  /*1a250*/  ISETP.GE.AND P3, PT, R161, c[0x0][0x3c8], PT ;  /* 0x0000f200a1007a0c */ /* 0x000fe40003f66270 */
[----:B------:R-:W-:Y:S02]  /*1a260*/  ISETP.GE.AND P2, PT, R159, c[0x0][0x3c8], PT ;  /* 0x0000f2009f007a0c */ /* 0x000fe40003f46270 */
[----:B------:R-:W-:Y:S02]  /*1a270*/  ISETP.GE.AND P1, PT, R154, c[0x0][0x3c8], PT ;  /* 0x0000f2009a007a0c */ /* 0x000fe40003f26270 */
[----:B------:R-:W-:Y:S02]  /*1a280*/  ISETP.GE.AND P4, PT, R213, c[0x0][0x3c8], PT ;  /* 0x0000f200d5007a0c */ /* 0x000fe40003f86270 */
[----:B------:R-:W-:-:S05]  /*1a290*/  ISETP.GE.AND P0, PT, R148, c[0x0][0x3c8], PT ;  /* 0x0000f20094007a0c */ /* 0x000fca0003f06270 */
[-C--:B----4-:R-:W-:Y:S02]  /*1a2a0*/  @!P3 LEA R6, P6, R161, R17.reuse, 0x2 ;  /* 0x00000011a106b211 */ /* 0x090fe400078c10ff */
[----:B------:R-:W-:Y:S02]  /*1a2b0*/  @!P2 LEA R4, P5, R159, R17, 0x2 ;  /* 0x000000119f04a211 */ /* 0x000fe400078a10ff */
[----:B---3--:R-:W-:Y:S02]  /*1a2c0*/  @!P3 LEA.HI.X R7, R161, R3, R158, 0x2, P6 ;  /* 0x00000003a107b211 */ /* 0x008fe400030f149e */
[----:B------:R-:W-:Y:S01]  /*1a2d0*/  @!P1 LEA R20, P6, R154, R17, 0x2 ;  /* 0x000000119a149211 */ /* 0x000fe200078c10ff */
[----:B------:R-:W-:Y:S01]  /*1a2e0*/  @!P4 IMAD.MOV.U32 R2, RZ, RZ, R17 ;  /* 0x000000ffff02c224 */ /* 0x000fe200078e0011 */
[----:B------:R-:W-:Y:S02]  /*1a2f0*/  @!P2 LEA.HI.X R5, R159, R3, R156, 0x2, P5 ;  /* 0x000000039f05a211 */ /* 0x000fe400028f149c */
        /* <DEDUP_REMOVED lines=13> */
[-C--:B------:R-:W-:Y:S02]  /*1a3d0*/  @!P5 LEA R44, P1, R88, R17.reuse, 0x2 ;  /* 0x00000011582cd211 */ /* 0x080fe400078210ff */
[----:B------:R5:W-:Y:S01]  /*1a3e0*/  @!P0 ST.E.64 [R18.64], R114 ;  /* 0x0000007212008985 */ /* 0x000be2000c101b08 */
[----:B------:R-:W-:Y:S02]  /*1a3f0*/  @!P6 LEA R48, P0, R144, R17, 0x2 ;  /* 0x000000119030e211 */ /* 0x000fe400078010ff */
[-C--:B------:R-:W-:Y:S02]  /*1a400*/  @!P5 LEA.HI.X R45, R88, R3.reuse, R85, 0x2, P1 ;  /* 0x00000003582dd211 */ /* 0x080fe400008f1455 */
[----:B------:R-:W-:Y:S02]  /*1a410*/  @!P6 LEA.HI.X R49, R144, R3, R89, 0x2, P0 ;  /* 0x000000039031e211 */ /* 0x000fe400000f1459 */
[----:B------:R-:W-:-:S03]  /*1a420*/  ISETP.GE.AND P1, PT, R29, c[0x0][0x3c8], PT ;  /* 0x0000f2001d007a0c */ /* 0x000fc60003f26270 */
[----:B------:R-:W-:Y:S01]  /*1a430*/  @!P6 ST.E.64 [R48.64], R118 ;  /* 0x000000763000e985 */ /* 0x000fe2000c101b08 */
[----:B------:R-:W-:Y:S02]  /*1a440*/  ISETP.GE.AND P6, PT, R27, c[0x0][0x3c8], PT ;  /* 0x0000f2001b007a0c */ /* 0x000fe40003fc6270 */
[C---:B---3--:R-:W-:Y:S01]  /*1a450*/  @!P4 LEA R40, P0, R38.reuse, R17, 0x2 ;  /* 0x000000112628c211 */ /* 0x048fe200078010ff */
[----:B------:R-:W-:Y:S01]  /*1a460*/  @!P5 ST.E.64 [R44.64], R122 ;  /* 0x0000007a2c00d985 */ /* 0x000fe2000c101b08 */
[----:B------:R-:W-:Y:S02]  /*1a470*/  ISETP.GE.AND P5, PT, R25, c[0x0][0x3c8], PT ;  /* 0x0000f20019007a0c */ /* 0x000fe40003fa6270 */
[----:B------:R-:W-:Y:S02]  /*1a480*/  @!P4 LEA.HI.X R41, R38, R3, R37, 0x2, P0 ;  /* 0x000000032629c211 */ /* 0x000fe400000f1425 */
[----:B----4-:R-:W-:-:S03]  /*1a490*/  @!P3 LEA R4, P0, R36, R17, 0x2 ;  /* 0x000000112404b211 */ /* 0x010fc600078010ff */
[----:B------:R-:W-:Y:S01]  /*1a4a0*/  @!P4 ST.E.64 [R40.64], R126 ;  /* 0x0000007e2800c985 */ /* 0x000fe2000c101b08 */
[----:B------:R-:W-:Y:S02]  /*1a4b0*/  ISETP.GE.AND P4, PT, R23, c[0x0][0x3c8], PT ;  /* 0x0000f20017007a0c */ /* 0x000fe40003f86270 */
[----:B------:R-:W-:Y:S02]  /*1a4c0*/  @!P3 LEA.HI.X R5, R36, R3, R35, 0x2, P0 ;  /* 0x000000032405b211 */ /* 0x000fe400000f1423 */
[----:B------:R-:W-:-:S03]  /*1a4d0*/  @!P2 LEA R6, P0, R31, R17, 0x2 ;  /* 0x000000111f06a211 */ /* 0x000fc600078010ff */
[----:B------:R3:W-:Y:S01]  /*1a4e0*/  @!P3 ST.E.64 [R4.64], R42 ;  /* 0x0000002a0400b985 */ /* 0x0007e2000c101b08 */
[----:B------:R-:W-:Y:S02]  /*1a4f0*/  @!P2 LEA.HI.X R7, R31, R3, R30, 0x2, P0 ;  /* 0x000000031f07a211 */ /* 0x000fe400000f141e */
[----:B-----5:R-:W-:Y:S02]  /*1a500*/  @!P1 LEA R18, P0, R29, R17, 0x2 ;  /* 0x000000111d129211 */ /* 0x020fe400078010ff */
[----:B------:R-:W-:Y:S01]  /*1a510*/  ISETP.GE.AND P3, PT, R13, c[0x0][0x3c8], PT ;  /* 0x0000f2000d007a0c */ /* 0x000fe20003f66270 */
[----:B------:R4:W-:Y:S01]  /*1a520*/  @!P2 ST.E.64 [R6.64], R46 ;  /* 0x0000002e0600a985 */ /* 0x0009e2000c101b08 */
[----:B------:R-:W-:Y:S02]  /*1a530*/  @!P1 LEA.HI.X R19, R29, R3, R28, 0x2, P0 ;  /* 0x000000031d139211 */ /* 0x000fe400000f141c */
[-C--:B------:R-:W-:Y:S02]  /*1a540*/  @!P6 LEA R28, P0, R27, R17.reuse, 0x2 ;  /* 0x000000111b1ce211 */ /* 0x080fe400078010ff */
[----:B------:R-:W-:Y:S01]  /*1a550*/  ISETP.GE.AND P2, PT, R150, c[0x0][0x3c8], PT ;  /* 0x0000f20096007a0c */ /* 0x000fe20003f46270 */
[----:B------:R5:W-:Y:S01]  /*1a560*/  @!P1 ST.E.64 [R18.64], R50 ;  /* 0x0000003212009985 */ /* 0x000be2000c101b08 */
[----:B------:R-:W-:-:S02]  /*1a570*/  @!P5 LEA R20, P1, R25, R17, 0x2 ;  /* 0x000000111914d211 */ /* 0x000fc400078210ff */
        /* <DEDUP_REMOVED lines=10> */
[C---:B---3--:R-:W-:Y:S02]  /*1a620*/  @!P3 LEA R4, P0, R13.reuse, R17, 0x2 ;  /* 0x000000110d04b211 */ /* 0x048fe400078010ff */
[----:B------:R-:W-:Y:S02]  /*1a630*/  ISETP.GE.AND P4, PT, R84, c[0x0][0x3c8], PT ;  /* 0x0000f20054007a0c */ /* 0x000fe40003f86270 */
[----:B------:R-:W-:Y:S02]  /*1a640*/  @!P3 LEA.HI.X R5, R13, R3, R12, 0x2, P0 ;  /* 0x000000030d05b211 */ /* 0x000fe400000f140c */
[----:B----4-:R-:W-:-:S03]  /*1a650*/  @!P2 LEA R6, P0, R150, R17, 0x2 ;  /* 0x000000119606a211 */ /* 0x010fc600078010ff */
        /* <DEDUP_REMOVED lines=9> */
[----:B-----5:R-:W-:-:S02]  /*1a6f0*/  @!P5 LEA R18, P1, R146, R17, 0x2 ;  /* 0x000000119212d211 */ /* 0x020fc400078210ff */
[----:B------:R-:W-:Y:S02]  /*1a700*/  @!P6 LEA.HI.X R23, R152, R3, R151, 0x2, P0 ;  /* 0x000000039817e211 */ /* 0x000fe400000f1497 */
[----:B-1----:R-:W-:Y:S02]  /*1a710*/  @!P4 LEA R20, P0, R84, R17, 0x2 ;  /* 0x000000115414c211 */ /* 0x002fe400078010ff */
[-C--:B------:R-:W-:Y:S01]  /*1a720*/  @!P5 LEA.HI.X R19, R146, R3.reuse, R145, 0x2, P1 ;  /* 0x000000039213d211 */ /* 0x080fe200008f1491 */
[----:B------:R1:W-:Y:S01]  /*1a730*/  @!P6 ST.E.64 [R22.64], R78 ;  /* 0x0000004e1600e985 */ /* 0x0003e2000c101b08 */
[----:B------:R-:W-:Y:S02]  /*1a740*/  ISETP.GE.AND P1, PT, R33, c[0x0][0x3c8], PT ;  /* 0x0000f20021007a0c */ /* 0x000fe40003f26270 */
[----:B------:R-:W-:Y:S01]  /*1a750*/  @!P4 LEA.HI.X R21, R84, R3, R83, 0x2, P0 ;  /* 0x000000035415c211 */ /* 0x000fe200000f1453 */
[----:B------:R1:W-:Y:S04]  /*1a760*/  @!P5 ST.E.64 [R18.64], R14 ;  /* 0x0000000e1200d985 */ /* 0x0003e8000c101b08 */
[----:B------:R1:W-:Y:S01]  /*1a770*/  @!P4 ST.E.64 [R20.64], R86 ;  /* 0x000000561400c985 */ /* 0x0003e2000c101b08 */
[----:B---3--:R-:W-:-:S04]  /*1a780*/  @!P3 LEA R4, P0, R82, R17, 0x2 ;  /* 0x000000115204b211 */ /* 0x008fc800078010ff */
[----:B------:R-:W-:Y:S02]  /*1a790*/  @!P3 LEA.HI.X R5, R82, R3, R81, 0x2, P0 ;  /* 0x000000035205b211 */ /* 0x000fe400000f1451 */
[----:B----4-:R-:W-:-:S03]  /*1a7a0*/  @!P2 LEA R6, P0, R80, R17, 0x2 ;  /* 0x000000115006a211 */ /* 0x010fc600078010ff */
[----:B------:R1:W-:Y:S01]  /*1a7b0*/  @!P3 ST.E.64 [R4.64], R90 ;  /* 0x0000005a0400b985 */ /* 0x0003e2000c101b08 */
[----:B------:R-:W-:Y:S02]  /*1a7c0*/  @!P2 LEA.HI.X R7, R80, R3, R39, 0x2, P0 ;  /* 0x000000035007a211 */ /* 0x000fe400000f1427 */
[----:B--2---:R-:W-:-:S03]  /*1a7d0*/  @!P1 LEA R12, P0, R33, R17, 0x2 ;  /* 0x00000011210c9211 */ /* 0x004fc600078010ff */
        /* <DEDUP_REMOVED lines=9> */
.L_x_2358:
        /* <DEDUP_REMOVED lines=20> */
.L_x_2379:
[----:B------:R-:W-:Y:S01]  /*1a9b0*/  ISETP.GT.AND P0, PT, R205, 0x7f, PT ;  /* 0x0000007fcd00780c */ /* 0x000fe20003f04270 */
[----:B------:R-:W-:Y:S01]  /*1a9c0*/  BSSY B0, `(.L_x_2380) ;  /* 0x0000034000007945 */ /* 0x000fe20003800000 */
[----:B------:R-:W-:Y:S02]  /*1a9d0*/  SEL R216, R216, RZ, !P2 ;  /* 0x000000ffd8d87207 */ /* 0x000fe40005000000 */
[----:B--2---:R-:W-:-:S02]  /*1a9e0*/  SEL R4, R3, RZ, !P2 ;  /* 0x000000ff03047207 */ /* 0x004fc40005000000 */
[----:B-----5:R-:W-:-:S07]  /*1a9f0*/  SHF.R.S32.HI R5, RZ, 0x1f, R0 ;  /* 0x0000001fff057819 */ /* 0x020fce0000011400 */
        /* <DEDUP_REMOVED lines=11> */
[----:B------:R-:W-:Y:S02]  /*1aab0*/  SEL R218, R218, RZ, P2 ;  /* 0x000000ffdada7207 */ /* 0x000fe40001000000 */
[----:B------:R-:W-:-:S05]  /*1aac0*/  MOV R6, R3 ;  /* 0x0000000300067202 */ /* 0x000fca0000000f00 */
        /* <DEDUP_REMOVED lines=16> */
[----:B------:R-:W-:Y:S01]  /*1abd0*/  IMAD.MOV R14, RZ, RZ, -R6 ;  /* 0x000000ffff0e7224 */ /* 0x000fe200078e0a06 */
        /* <DEDUP_REMOVED lines=8> */
[C---:B------:R-:W-:Y:S02]  /*1ac60*/  IMAD R9, R16.reuse, R13, R9 ;  /* 0x0000000d10097224 */ /* 0x040fe400078e0209 */
[----:B------:R-:W-:Y:S01]  /*1ac70*/  IMAD.WIDE.U32 R18, R16, R3, R18 ;  /* 0x0000000310127225 */ /* 0x000fe200078e0012 */
[----:B------:R-:W-:Y:S02]  /*1ac80*/  MOV R3, c[0x0][0x4ac] ;  /* 0x00012b0000037a02 */ /* 0x000fe40000000f00 */
[----:B------:R-:W-:Y:S01]  /*1ac90*/  SEL R6, R6, c[0x0][0x450], P2 ;  /* 0x0001140006067a07 */ /* 0x000fe20001000000 */
[----:B------:R-:W-:Y:S01]  /*1aca0*/  IMAD.IADD R12, R19, 0x1, R9 ;  /* 0x00000001130c7824 */ /* 0x000fe200078e0209 */
[----:B------:R-:W-:-:S02]  /*1acb0*/  SEL R3, R3, c[0x0][0x454], P2 ;  /* 0x0001150003037a07 */ /* 0x000fc40001000000 */
[----:B------:R-:W-:-:S04]  /*1acc0*/  LEA R6, P0, R18, R6, 0x2 ;  /* 0x0000000612067211 */ /* 0x000fc800078010ff */
[----:B------:R-:W-:Y:S02]  /*1acd0*/  LEA.HI.X R7, R18, R3, R12, 0x2, P0 ;  /* 0x0000000312077211 */ /* 0x000fe400000f140c */
[----:B------:R-:W-:-:S05]  /*1ace0*/  MOV R3, 0xff800000 ;  /* 0xff80000000037802 */ /* 0x000fca0000000f00 */
[----:B------:R2:W-:Y:S02]  /*1acf0*/  STG.E [R6.64], R3 ;  /* 0x0000000306007986 */ /* 0x0005e4000c101908 */
.L_x_2381:
[----:B------:R-:W-:Y:S05]  /*1ad00*/  BSYNC B0 ;  /* 0x0000000000007941 */ /* 0x000fea0003800000 */
.L_x_2380:
[----:B------:R-:W-:-:S13]  /*1ad10*/  ISETP.GT.AND P0, PT, R202, 0x1, PT ;  /* 0x00000001ca00780c */ /* 0x000fda0003f04270 */
[----:B------:R-:W-:Y:S05]  /*1ad20*/  @P0 BRA `(.L_x_2373) ;  /* 0x0000078000000947 */ /* 0x000fea0003800000 */
[----:B------:R-:W-:Y:S01]  /*1ad30*/  SHF.R.S32.HI R12, RZ, 0x1f, R205 ;  /* 0x0000001fff0c7819 */ /* 0x000fe200000114cd */
[----:B------:R-:W-:Y:S02]  /*1ad40*/  IMAD R5, R5, c[0x0][0x3a0], RZ ;  /* 0x0000e80005057a24 */ /* 0x000fe400078e02ff */
[----:B------:R-:W-:Y:S01]  /*1ad50*/  IMAD.WIDE.U32 R14, R0, c[0x0][0x3a0], RZ ;  /* 0x0000e800000e7a25 */ /* 0x000fe200078e00ff */
[----:B--2---:R-:W-:-:S03]  /*1ad60*/  LEA.HI R3, R12, R205, RZ, 0x3 ;  /* 0x000000cd0c037211 */ /* 0x004fc600078f18ff */
[----:B------:R-:W-:Y:S01]  /*1ad70*/  IMAD R6, R0, c[0x0][0x3a4], R5 ;  /* 0x0000e90000067a24 */ /* 0x000fe200078e0205 */
[----:B------:R-:W-:Y:S02]  /*1ad80*/  MOV R5, c[0x0][0x4e8] ;  /* 0x00013a0000057a02 */ /* 0x000fe40000000f00 */
[----:B------:R-:W-:Y:S02]  /*1ad90*/  LOP3.LUT R0, R3, 0xfffffff8, RZ, 0xc0, !PT ;  /* 0xfffffff803007812 */ /* 0x000fe400078ec0ff */
[----:B------:R-:W-:Y:S02]  /*1ada0*/  IADD3 R15, R15, R6, RZ ;  /* 0x000000060f0f7210 */ /* 0x000fe40007ffe0ff */
[----:B------:R-:W-:Y:S02]  /*1adb0*/  SHF.R.S32.HI R6, RZ, 0x3, R3 ;  /* 0x00000003ff067819 */ /* 0x000fe40000011403 */
[----:B------:R-:W-:Y:S01]  /*1adc0*/  ISETP.NE.AND P0, PT, R5, 0x1, PT ;  /* 0x000000010500780c */ /* 0x000fe20003f05270 */
[----:B------:R-:W-:Y:S01]  /*1add0*/  IMAD.WIDE.U32 R12, R217, c[0x0][0x3e8], R14 ;  /* 0x0000fa00d90c7a25 */ /* 0x000fe200078e000e */
[----:B------:R-:W-:-:S03]  /*1ade0*/  IADD3 R3, -R0, R205, RZ ;  /* 0x000000cd00037210 */ /* 0x000fc60007ffe1ff */
[----:B------:R-:W-:Y:S01]  /*1adf0*/  IMAD R13, R217, c[0x0][0x3ec], R13 ;  /* 0x0000fb00d90d7a24 */ /* 0x000fe200078e020d */
[----:B------:R-:W-:Y:S01]  /*1ae00*/  LEA R0, R3, R6, 0x5 ;  /* 0x0000000603007211 */ /* 0x000fe200078e28ff */
[----:B------:R-:W-:Y:S02]  /*1ae10*/  IMAD R3, R4, c[0x0][0x3f0], RZ ;  /* 0x0000fc0004037a24 */ /* 0x000fe400078e02ff */
[----:B------:R-:W-:-:S04]  /*1ae20*/  IMAD.WIDE.U32 R12, R216, c[0x0][0x3f0], R12 ;  /* 0x0000fc00d80c7a25 */ /* 0x000fc800078e000c */
[----:B------:R-:W-:Y:S01]  /*1ae30*/  IMAD.IADD R0, R201, 0x1, R0 ;  /* 0x00000001c9007824 */ /* 0x000fe200078e0200 */
[----:B------:R-:W-:Y:S01]  /*1ae40*/  IADD3 R201, R6, R201, RZ ;  /* 0x000000c906c97210 */ /* 0x000fe20007ffe0ff */
[----:B------:R-:W-:Y:S02]  /*1ae50*/  IMAD R3, R216, c[0x0][0x3f4], R3 ;  /* 0x0000fd00d8037a24 */ /* 0x000fe400078e0203 */
[----:B------:R-:W-:Y:S01]  /*1ae60*/  @P0 IMAD.HI.U32 R4, R0, c[0x0][0x4ec], RZ ;  /* 0x00013b0000040a27 */ /* 0x000fe200078e00ff */
[----:B------:R-:W-:Y:S02]  /*1ae70*/  MOV R5, R0 ;  /* 0x0000000000057202 */ /* 0x000fe40000000f00 */
[----:B------:R-:W-:Y:S02]  /*1ae80*/  IADD3 R13, R13, R3, RZ ;  /* 0x000000030d0d7210 */ /* 0x000fe40007ffe0ff */
        /* <DEDUP_REMOVED lines=17> */
.L_x_2437:
[----:B------:R-:W-:Y:S05]  /*1afa0*/  BRA.DIV ~URZ, `(.L_x_2383) ;  /* 0x000021327f007947 */ /* 0x000fea000b800000 */
[----:B------:R4:W1:Y:S02]  /*1afb0*/  SHFL.IDX PT, R17, R3, RZ, 0x181f ;  /* 0x00181fff03117589 */ /* 0x00086400000e0000 */
.L_x_2438:
        /* <DEDUP_REMOVED lines=19> */
.L_x_2385:
[----:B------:R-:W-:Y:S05]  /*1b0f0*/  BSYNC B0 ;  /* 0x0000000000007941 */ /* 0x000fea0003800000 */
.L_x_2384:
[----:B------:R-:W-:Y:S05]  /*1b100*/  BRA.DIV ~URZ, `(.L_x_2386) ;  /* 0x000020327f007947 */ /* 0x000fea000b800000 */
[----:B---3--:R3:W2:Y:S04]  /*1b110*/  SHFL.IDX PT, R5, R4, 0x1, 0x181f ;  /* 0x00381f0004057f89 */ /* 0x0086a800000e0000 */
[----:B-1----:R3:W1:Y:S02]  /*1b120*/  SHFL.IDX PT, R17, R3, 0x1, 0x181f ;  /* 0x00381f0003117f89 */ /* 0x00266400000e0000 */
.L_x_2439:
        /* <DEDUP_REMOVED lines=16> */
.L_x_2388:
[----:B------:R-:W-:Y:S05]  /*1b230*/  BSYNC B0 ;  /* 0x0000000000007941 */ /* 0x000fea0003800000 */
.L_x_2387:
[----:B------:R-:W-:Y:S05]  /*1b240*/  BRA.DIV ~URZ, `(.L_x_2389) ;  /* 0x00001fb27f007947 */ /* 0x000fea000b800000 */
[----:B--2---:R2:W3:Y:S02]  /*1b250*/  SHFL.IDX PT, R5, R4, 0x2, 0x181f ;  /* 0x00581f0004057f89 */ /* 0x0044e400000e0000 */
.L_x_2440:
[----:B------:R-:W-:Y:S05]  /*1b260*/  BRA.DIV ~URZ, `(.L_x_2390) ;  /* 0x000020027f007947 */ /* 0x000fea000b800000 */
[----:B-1----:R1:W2:Y:S02]  /*1b270*/  SHFL.IDX PT, R17, R3, 0x2, 0x181f ;  /* 0x00581f0003117f89 */ /* 0x0022a400000e0000 */
.L_x_2441:
        /* <DEDUP_REMOVED lines=16> */
.L_x_2392:
[----:B------:R-:W-:Y:S05]  /*1b380*/  BSYNC B0 ;  /* 0x0000000000007941 */ /* 0x000fea0003800000 */
.L_x_2391:
[----:B------:R-:W-:Y:S05]  /*1b390*/  BRA.DIV ~URZ, `(.L_x_2393) ;  /* 0x00001f327f007947 */ /* 0x000fea000b800000 */
[----:B--23--:R-:W2:Y:S04]  /*1b3a0*/  SHFL.IDX PT, R4, R4, 0x3, 0x181f ;  /* 0x00781f0004047f89 */ /* 0x00cea800000e0000 */
[----:B------:R3:W1:Y:S02]  /*1b3b0*/  SHFL.IDX PT, R17, R3, 0x3, 0x181f ;  /* 0x00781f0003117f89 */ /* 0x00066400000e0000 */
.L_x_2442:
        /* <DEDUP_REMOVED lines=15> */
.L_x_2373:
[----:B------:R-:W-:Y:S05]  /*1b4b0*/  BSYNC B1 ;  /* 0x0000000000017941 */ /* 0x000fea0003800000 */
.L_x_2357:
[----:B------:R-:W-:-:S13]  /*1b4c0*/  ISETP.NE.AND P0, PT, R212, RZ, PT ;  /* 0x000000ffd400720c */ /* 0x000fda0003f05270 */
[----:B------:R-:W-:Y:S01]  /*1b4d0*/  @P0 WARPSYNC 0xffffffff ;  /* 0xffffffff00000948 */ /* 0x000fe20003800000 */
[----:B------:R-:W-:Y:S06]  /*1b4e0*/  @P0 BAR.SYNC.DEFER_BLOCKING 0x5, 0x100 ;  /* 0x0144000000000b1d */ /* 0x000fec0000010000 */
[----:B------:R-:W4:Y:S04]  /*1b4f0*/  @P0 LDS.128 R200, [0x24100] ;  /* 0x02410000ffc80984 */ /* 0x000f280000000c00 */
[----:B------:R-:W-:Y:S06]  /*1b500*/  @P0 BAR.ARV 0x4, 0x100 ;  /* 0x0104000000000b1d */ /* 0x000fec0000002000 */
[----:B------:R-:W-:Y:S05]  /*1b510*/  @P0 BRA `(.L_x_2394) ;  /* 0x00000e9000000947 */ /* 0x000fea0003800000 */
[----:B--234-:R-:W-:Y:S01]  /*1b520*/  LOP3.LUT R2, R205, 0x1f, RZ, 0xc0, !PT ;  /* 0x0000001fcd027812 */ /* 0x01cfe200078ec0ff */
[----:B-1----:R-:W-:-:S03]  /*1b530*/  IMAD.MOV.U32 R4, RZ, RZ, RZ ;  /* 0x000000ffff047224 */ /* 0x002fc600078e00ff */
[----:B------:R-:W-:Y:S01]  /*1b540*/  ISETP.NE.AND P6, PT, R2, 0x1f, PT ;  /* 0x0000001f0200780c */ /* 0x000fe20003fc5270 */
[----:B------:R-:W-:Y:S10]  /*1b550*/  BRA.DIV ~URZ, `(.L_x_2395) ;  /* 0x00001e327f007947 */ /* 0x000ff4000b800000 */
[----:B------:R1:W2:Y:S02]  /*1b560*/  SHFL.IDX PT, R3, R8, RZ, 0x1f ;  /* 0x00001fff08037589 */ /* 0x0002a400000e0000 */
.L_x_2443:
[----:B------:R-:W-:Y:S05]  /*1b570*/  BRA.DIV ~URZ, `(.L_x_2396) ;  /* 0x00001e827f007947 */ /* 0x000fea000b800000 */
[----:B-1----:R-:W1:Y:S02]  /*1b580*/  SHFL.IDX PT, R8, R8, 0x1, 0x1f ;  /* 0x00201f0008087f89 */ /* 0x002e6400000e0000 */
.L_x_2444:
        /* <DEDUP_REMOVED lines=18> */
.L_x_2445:
        /* <DEDUP_REMOVED lines=16> */
.L_x_2446:
[----:B----4-:R-:W-:Y:S01]  /*1b7b0*/  IMAD R5, R17, c[0x0][0x538], RZ ;  /* 0x00014e0011057a24 */ /* 0x010fe200078e02ff */
[----:B------:R-:W-:Y:S04]  /*1b7c0*/  BSSY B1, `(.L_x_2399) ;  /* 0x00000b9000017945 */ /* 0x000fe80003800000 */
[----:B-1----:R-:W-:-:S04]  /*1b7d0*/  IADD3 R200, R5, R8, RZ ;  /* 0x0000000805c87210 */ /* 0x002fc80007ffe0ff */
[----:B--2---:R-:W-:-:S13]  /*1b7e0*/  ISETP.GT.AND P0, PT, R200, R3, PT ;  /* 0x00000003c800720c */ /* 0x004fda0003f04270 */
[----:B------:R-:W-:Y:S05]  /*1b7f0*/  @P0 BRA `(.L_x_2400) ;  /* 0x0000024000000947 */ /* 0x000fea0003800000 */
.L_x_2404:
        /* <DEDUP_REMOVED lines=16> */
.L_x_2447:
        /* <DEDUP_REMOVED lines=16> */
.L_x_2448:
[----:B--2---:R-:W-:-:S05]  /*1ba00*/  IMAD R5, R17, c[0x0][0x538], RZ ;  /* 0x00014e0011057a24 */ /* 0x004fca00078e02ff */
[----:B------:R-:W-:-:S04]  /*1ba10*/  IADD3 R200, R5, R200, RZ ;  /* 0x000000c805c87210 */ /* 0x000fc80007ffe0ff */
[----:B------:R-:W-:-:S13]  /*1ba20*/  ISETP.GT.AND P0, PT, R200, R3, PT ;  /* 0x00000003c800720c */ /* 0x000fda0003f04270 */
[----:B-1----:R-:W-:Y:S05]  /*1ba30*/  @!P0 BRA `(.L_x_2404) ;  /* 0xfffffdc000008947 */ /* 0x002fea000383ffff */
.L_x_2400:
[----:B------:R-:W-:-:S05]  /*1ba40*/  IADD3 R200, -R5, R200, RZ ;  /* 0x000000c805c87210 */ /* 0x000fca0007ffe1ff */
[----:B------:R-:W-:-:S05]  /*1ba50*/  IMAD R0, R7, c[0x0][0x538], R200 ;  /* 0x00014e0007007a24 */ /* 0x000fca00078e02c8 */
[----:B------:R-:W-:Y:S01]  /*1ba60*/  ISETP.GT.AND P0, PT, R0, R3, PT ;  /* 0x000000030000720c */ /* 0x000fe20003f04270 */
[----:B------:R-:W-:-:S12]  /*1ba70*/  BRA.DIV ~URZ, `(.L_x_2405) ;  /* 0x00001dd27f007947 */ /* 0x000fd8000b800000 */
[----:B------:R-:W-:-:S04]  /*1ba80*/  VOTE.ANY R5, PT, !P0 ;  /* 0x0000000000057806 */ /* 0x000fc800040e0100 */
.L_x_2449:
[----:B------:R-:W1:Y:S02]  /*1ba90*/  POPC R16, R5 ;  /* 0x0000000500107309 */ /* 0x000e640000000000 */
[----:B-1----:R-:W-:Y:S01]  /*1baa0*/  IADD3 R203, R16, R203, RZ ;  /* 0x000000cb10cb7210 */ /* 0x002fe20007ffe0ff */
[----:B------:R-:W-:Y:S05]  /*1bab0*/  BRA.DIV ~URZ, `(.L_x_2406) ;  /* 0x00001dd27f007947 */ /* 0x000fea000b800000 */
[----:B------:R1:W2:Y:S04]  /*1bac0*/  SHFL.IDX PT, R201, R201, R16, 0x1f ;  /* 0x00001f10c9c97589 */ /* 0x0002a800000e0000 */
[----:B------:R1:W4:Y:S02]  /*1bad0*/  SHFL.IDX PT, R4, R4, R16, 0x1f ;  /* 0x00001f1004047589 */ /* 0x00032400000e0000 */
.L_x_2450:
[----:B------:R-:W-:Y:S01]  /*1bae0*/  ISETP.NE.AND P0, PT, R5, RZ, PT ;  /* 0x000000ff0500720c */ /* 0x000fe20003f05270 */
[----:B------:R-:W-:-:S12]  /*1baf0*/  BSSY B0, `(.L_x_2407) ;  /* 0x0000005000007945 */ /* 0x000fd80003800000 */
[----:B------:R-:W-:Y:S05]  /*1bb00*/  @!P0 BRA `(.L_x_2408) ;  /* 0x0000003000008947 */ /* 0x000fea0003800000 */
[----:B-1----:R-:W-:Y:S01]  /*1bb10*/  IADD3 R16, R16, -0x1, RZ ;  /* 0xffffffff10107810 */ /* 0x002fe20007ffe0ff */
[----:B------:R-:W-:Y:S05]  /*1bb20*/  BRA.DIV ~URZ, `(.L_x_2409) ;  /* 0x00001e127f007947 */ /* 0x000fea000b800000 */
[----:B------:R1:W3:Y:S02]  /*1bb30*/  SHFL.IDX PT, R9, R7, R16, 0x1f ;  /* 0x00001f1007097589 */ /* 0x0002e400000e0000 */
.L_x_2408:
[----:B------:R-:W-:Y:S05]  /*1bb40*/  BSYNC B0 ;  /* 0x0000000000007941 */ /* 0x000fea0003800000 */
.L_x_2407:
[----:B----4-:R-:W-:Y:S01]  /*1bb50*/  ISETP.NE.AND P0, PT, R4, 0x1, PT ;  /* 0x000000010400780c */ /* 0x010fe20003f05270 */
[----:B---3--:R-:W-:Y:S01]  /*1bb60*/  IMAD R200, R9, c[0x0][0x538], R200 ;  /* 0x00014e0009c87a24 */ /* 0x008fe200078e02c8 */
[----:B------:R-:W-:Y:S04]  /*1bb70*/  BSSY B0, `(.L_x_2410) ;  /* 0x0000076000007945 */ /* 0x000fe80003800000 */
[----:B------:R-:W-:-:S07]  /*1bb80*/  IADD3 R6, -R200, R3, RZ ;  /* 0x00000003c8067210 */ /* 0x000fce0007ffe1ff */
[----:B------:R-:W-:Y:S05]  /*1bb90*/  @!P0 BRA `(.L_x_2411) ;  /* 0x0000037000008947 */ /* 0x000fea0003800000 */
[-C--:B-12---:R-:W-:Y:S02]  /*1bba0*/  IABS R7, R201.reuse ;  /* 0x000000c900077213 */ /* 0x086fe40000000000 */
        /* <DEDUP_REMOVED lines=54> */
.L_x_2411:
[----:B------:R-:W-:-:S04]  /*1bf10*/  IMAD.MOV.U32 R0, RZ, RZ, 0x4 ;  /* 0x00000004ff007424 */ /* 0x000fc800078e00ff */
[----:B------:R-:W-:-:S05]  /*1bf20*/  IMAD.WIDE R14, R203, R0, c[0x0][0x590] ;  /* 0x00016400cb0e7625 */ /* 0x000fca00078e0200 */
[----:B------:R-:W3:Y:S01]  /*1bf30*/  LDG.E R4, [R14.64] ;  /* 0x000000080e047981 */ /* 0x000ee2000c1e1900 */
[----:B------:R-:W-:Y:S01]  /*1bf40*/  IABS R5, R6 ;  /* 0x0000000600057213 */ /* 0x000fe20000000000 */
[----:B--23--:R-:W-:-:S05]  /*1bf50*/  IMAD R3, R4, R201, RZ ;  /* 0x000000c904037224 */ /* 0x00cfca00078e02ff */
[-C--:B-1----:R-:W-:Y:S02]  /*1bf60*/  IABS R7, R3.reuse ;  /* 0x0000000300077213 */ /* 0x082fe40000000000 */
        /* <DEDUP_REMOVED lines=54> */
.L_x_2412:
[----:B------:R-:W-:Y:S05]  /*1c2d0*/  BSYNC B0 ;  /* 0x0000000000007941 */ /* 0x000fea0003800000 */
.L_x_2410:
[----:B------:R-:W-:-:S04]  /*1c2e0*/  LOP3.LUT R12, RZ, R12, RZ, 0x33, !PT ;  /* 0x0000000cff0c7212 */ /* 0x000fc800078e33ff */
[----:B------:R-:W-:Y:S01]  /*1c2f0*/  IADD3 R201, R12, R201, RZ ;  /* 0x000000c90cc97210 */ /* 0x000fe20007ffe0ff */
[----:B------:R-:W-:Y:S05]  /*1c300*/  BRA `(.L_x_2413) ;  /* 0x0000004000007947 */ /* 0x000fea0003800000 */
.L_x_2401:
[----:B------:R-:W-:Y:S01]  /*1c310*/  IMAD.MOV.U32 R200, RZ, RZ, R3 ;  /* 0x000000ffffc87224 */ /* 0x000fe200078e0003 */
[----:B------:R-:W-:Y:S01]  /*1c320*/  MOV R202, RZ ;  /* 0x000000ff00ca7202 */ /* 0x000fe20000000f00 */
[----:B------:R-:W-:Y:S01]  /*1c330*/  IMAD.MOV.U32 R201, RZ, RZ, RZ ;  /* 0x000000ffffc97224 */ /* 0x000fe200078e00ff */
[----:B------:R-:W-:Y:S02]  /*1c340*/  MOV R203, c[0x0][0x53c] ;  /* 0x00014f0000cb7a02 */ /* 0x000fe40000000f00 */
.L_x_2413:
[----:B------:R-:W-:Y:S05]  /*1c350*/  BSYNC B1 ;  /* 0x0000000000017941 */ /* 0x000fea0003800000 */
.L_x_2399:
[----:B------:R-:W-:Y:S01]  /*1c360*/  WARPSYNC 0xffffffff ;  /* 0xffffffff00007948 */ /* 0x000fe20003800000 */
[----:B------:R-:W-:Y:S01]  /*1c370*/  BAR.SYNC.DEFER_BLOCKING 0x4, 0x100 ;  /* 0x0104000000007b1d */ /* 0x000fe20000010000 */
[----:B------:R-:W-:-:S13]  /*1c380*/  ISETP.NE.AND P0, PT, R2, RZ, PT ;  /* 0x000000ff0200720c */ /* 0x000fda0003f05270 */
[----:B------:R1:W-:Y:S04]  /*1c390*/  @!P0 STS.128 [0x24100], R200 ;  /* 0x024100c8ff008388 */ /* 0x0003e80000000c00 */
[----:B------:R-:W-:Y:S06]  /*1c3a0*/  BAR.ARV 0x5, 0x100 ;  /* 0x0144000000007b1d */ /* 0x000fec0000002000 */
.L_x_2394:
[----:B----4-:R-:W-:-:S13]  /*1c3b0*/  ISETP.GE.AND P0, PT, R203, c[0x0][0x53c], PT ;  /* 0x00014f00cb007a0c */ /* 0x010fda0003f06270 */
[----:B-123--:R-:W-:Y:S01]  /*1c3c0*/  @P0 CALL.REL.NOINC `(.L_x_2414) ;  /* 0x0000001000000944 */ /* 0x00efe20003c00000 */
[----:B------:R-:W-:Y:S05]  /*1c3d0*/  BRA `(.L_x_2415) ;  /* 0xfffe50f000007947 */ /* 0x000fea000383ffff */
.L_x_2414:
[----:B------:R-:W-:Y:S05]  /*1c3e0*/  EXIT ;  /* 0x000000000000794d */ /* 0x000fea0003800000 */
.L_x_2241:
[----:B------:R-:W-:Y:S02]  /*1c3f0*/  MOV R5, 0x1 ;  /* 0x0000000100057802 */ /* 0x000fe40000000f00 */
[----:B------:R-:W-:Y:S02]  /*1c400*/  MOV R0, 0x1c420 ;  /* 0x0001c42000007802 */ /* 0x000fe40000000f00 */
[----:B------:R-:W-:Y:S05]  /*1c410*/  CALL.REL.NOINC `($__internal_50_$__cuda_sm70_shflsync_up_p) ;  /* 0x0000162000007944 */ /* 0x000fea0003c00000 */
[----:B-12---:R-:W-:Y:S05]  /*1c420*/  BRA `(.L_x_2416) ;  /* 0xfffe404000007947 */ /* 0x006fea000383ffff */
.L_x_2242:
[----:B------:R-:W-:Y:S02]  /*1c430*/  MOV R5, 0x2 ;  /* 0x0000000200057802 */ /* 0x000fe40000000f00 */
[----:B------:R-:W-:Y:S02]  /*1c440*/  MOV R0, 0x1c460 ;  /* 0x0001c46000007802 */ /* 0x000fe40000000f00 */
[----:B------:R-:W-:Y:S05]  /*1c450*/  CALL.REL.NOINC `($__internal_50_$__cuda_sm70_shflsync_up_p) ;  /* 0x000015e000007944 */ /* 0x000fea0003c00000 */
[----:B--2---:R-:W-:Y:S01]  /*1c460*/  SEL R0, R5, RZ, P4 ;  /* 0x000000ff05007207 */ /* 0x004fe20002000000 */
[----:B------:R-:W-:-:S04]  /*1c470*/  IMAD.MOV.U32 R5, RZ, RZ, 0x4 ;  /* 0x00000004ff057424 */ /* 0x000fc800078e00ff */
[----:B-1----:R-:W-:Y:S01]  /*1c480*/  IMAD.IADD R7, R7, 0x1, R0 ;  /* 0x0000000107077824 */ /* 0x002fe200078e0200 */
        /* <DEDUP_REMOVED lines=13> */
[----:B------:R-:W-:Y:S01]  /*1c560*/  IMAD.MOV.U32 R16, RZ, RZ, 0x1f ;  /* 0x0000001fff107424 */ /* 0x000fe200078e00ff */
[----:B------:R-:W-:-:S03]  /*1c570*/  MOV R17, 0x1f ;  /* 0x0000001f00117802 */ /* 0x000fc60000000f00 */
[----:B-1----:R-:W-:Y:S01]  /*1c580*/  IMAD.IADD R7, R7, 0x1, R0 ;  /* 0x0000000107077824 */ /* 0x002fe200078e0200 */
[----:B------:R-:W-:-:S03]  /*1c590*/  MOV R0, 0x1c5c0 ;  /* 0x0001c5c000007802 */ /* 0x000fc60000000f00 */
[----:B------:R-:W-:Y:S02]  /*1c5a0*/  IMAD.MOV.U32 R19, RZ, RZ, R7 ;  /* 0x000000ffff137224 */ /* 0x000fe400078e0007 */
[----:B------:R-:W-:Y:S05]  /*1c5b0*/  CALL.REL.NOINC `($__internal_49_$__cuda_sm70_shflsync_idx_p) ;  /* 0x0000143000007944 */ /* 0x000fea0003c00000 */
[----:B-12---:R-:W-:Y:S05]  /*1c5c0*/  BRA `(.L_x_2417) ;  /* 0xfffe3fa000007947 */ /* 0x006fea000383ffff */
.L_x_2244:
[----:B------:R-:W-:Y:S02]  /*1c5d0*/  SEL R5, RZ, 0x1, P0 ;  /* 0x00000001ff057807 */ /* 0x000fe40000000000 */
[----:B------:R-:W-:Y:S02]  /*1c5e0*/  MOV R0, 0x1c600 ;  /* 0x0001c60000007802 */ /* 0x000fe40000000f00 */
[----:B------:R-:W-:Y:S05]  /*1c5f0*/  CALL.REL.NOINC `($__internal_51_$__cuda_sm70_votesync_ballot) ;  /* 0x0000149000007944 */ /* 0x000fea0003c00000 */
[----:B------:R-:W-:Y:S05]  /*1c600*/  BRA `(.L_x_2418) ;  /* 0xfffe3ff000007947 */ /* 0x000fea000383ffff */
.L_x_2245:
[----:B------:R-:W-:Y:S01]  /*1c610*/  IMAD.MOV.U32 R19, RZ, RZ, R4 ;  /* 0x000000ffff137224 */ /* 0x000fe200078e0004 */
[----:B------:R-:W-:Y:S02]  /*1c620*/  MOV R17, 0x1f ;  /* 0x0000001f00117802 */ /* 0x000fe40000000f00 */
[----:B------:R-:W-:Y:S02]  /*1c630*/  MOV R0, 0x1c650 ;  /* 0x0001c65000007802 */ /* 0x000fe40000000f00 */
[----:B------:R-:W-:Y:S05]  /*1c640*/  CALL.REL.NOINC `($__internal_49_$__cuda_sm70_shflsync_idx_p) ;  /* 0x000013a000007944 */ /* 0x000fea0003c00000 */
[----:B--2---:R-:W-:Y:S01]  /*1c650*/  IMAD.MOV.U32 R4, RZ, RZ, R17 ;  /* 0x000000ffff047224 */ /* 0x004fe200078e0011 */
[----:B------:R-:W-:Y:S01]  /*1c660*/  MOV R9, RZ ;  /* 0x000000ff00097202 */ /* 0x000fe20000000f00 */
[----:B-1----:R-:W-:Y:S01]  /*1c670*/  IMAD.MOV.U32 R19, RZ, RZ, R3 ;  /* 0x000000ffff137224 */ /* 0x002fe200078e0003 */
[----:B------:R-:W-:Y:S02]  /*1c680*/  MOV R17, 0x1f ;  /* 0x0000001f00117802 */ /* 0x000fe40000000f00 */
[----:B------:R-:W-:-:S02]  /*1c690*/  MOV R0, 0x1c6b0 ;  /* 0x0001c6b000007802 */ /* 0x000fc40000000f00 */
[----:B------:R-:W-:Y:S05]  /*1c6a0*/  CALL.REL.NOINC `($__internal_49_$__cuda_sm70_shflsync_idx_p) ;  /* 0x0000134000007944 */ /* 0x000fea0003c00000 */
[----:B--2---:R-:W-:Y:S01]  /*1c6b0*/  MOV R3, R17 ;  /* 0x0000001100037202 */ /* 0x004fe20000000f00 */
[----:B-1----:R-:W-:Y:S05]  /*1c6c0*/  BRA `(.L_x_2419) ;  /* 0xfffe3f9000007947 */ /* 0x002fea000383ffff */
.L_x_2248:
[----:B------:R-:W-:Y:S01]  /*1c6d0*/  IMAD.MOV.U32 R19, RZ, RZ, R7 ;  /* 0x000000ffff137224 */ /* 0x000fe200078e0007 */
[----:B------:R-:W-:-:S02]  /*1c6e0*/  MOV R17, 0x1f ;  /* 0x0000001f00117802 */ /* 0x000fc40000000f00 */
[----:B------:R-:W-:Y:S02]  /*1c6f0*/  MOV R0, 0x1c710 ;  /* 0x0001c71000007802 */ /* 0x000fe40000000f00 */
[----:B--23--:R-:W-:Y:S05]  /*1c700*/  CALL.REL.NOINC `($__internal_49_$__cuda_sm70_shflsync_idx_p) ;  /* 0x000012e000007944 */ /* 0x00cfea0003c00000 */
[----:B--2---:R-:W-:Y:S01]  /*1c710*/  MOV R9, R17 ;  /* 0x0000001100097202 */ /* 0x004fe20000000f00 */
[----:B-1----:R-:W-:Y:S05]  /*1c720*/  BRA `(.L_x_2247) ;  /* 0xfffe3f9000007947 */ /* 0x002fea000383ffff */
.L_x_2287:
[----:B------:R-:W-:Y:S01]  /*1c730*/  IMAD.MOV.U32 R19, RZ, RZ, R7 ;  /* 0x000000ffff137224 */ /* 0x000fe200078e0007 */
[----:B------:R-:W-:Y:S01]  /*1c740*/  MOV R16, RZ ;  /* 0x000000ff00107202 */ /* 0x000fe20000000f00 */
[----:B------:R-:W-:Y:S01]  /*1c750*/  IMAD.MOV.U32 R17, RZ, RZ, 0x181f ;  /* 0x0000181fff117424 */ /* 0x000fe200078e00ff */
[----:B------:R-:W-:Y:S02]  /*1c760*/  MOV R0, 0x1c780 ;  /* 0x0001c78000007802 */ /* 0x000fe40000000f00 */
[----:B-----5:R-:W-:Y:S05]  /*1c770*/  CALL.REL.NOINC `($__internal_49_$__cuda_sm70_shflsync_idx_p) ;  /* 0x0000127000007944 */ /* 0x020fea0003c00000 */
[----:B--2---:R-:W-:Y:S01]  /*1c780*/  MOV R15, R17 ;  /* 0x00000011000f7202 */ /* 0x004fe20000000f00 */
[----:B-1----:R-:W-:Y:S05]  /*1c790*/  BRA `(.L_x_2420) ;  /* 0xfffeb3e000007947 */ /* 0x002fea000383ffff */
.L_x_2288:
[----:B------:R-:W-:Y:S01]  /*1c7a0*/  IMAD.MOV.U32 R19, RZ, RZ, R14 ;  /* 0x000000ffff137224 */ /* 0x000fe200078e000e */
[----:B------:R-:W-:Y:S01]  /*1c7b0*/  MOV R16, RZ ;  /* 0x000000ff00107202 */ /* 0x000fe20000000f00 */
[----:B------:R-:W-:Y:S01]  /*1c7c0*/  IMAD.MOV.U32 R17, RZ, RZ, 0x181f ;  /* 0x0000181fff117424 */ /* 0x000fe200078e00ff */
[----:B------:R-:W-:Y:S02]  /*1c7d0*/  MOV R0, 0x1c7f0 ;  /* 0x0001c7f000007802 */ /* 0x000fe40000000f00 */
[----:B-12--5:R-:W-:Y:S05]  /*1c7e0*/  CALL.REL.NOINC `($__internal_49_$__cuda_sm70_shflsync_idx_p) ;  /* 0x0000120000007944 */ /* 0x026fea0003c00000 */
[----:B-12---:R-:W-:Y:S05]  /*1c7f0*/  BRA `(.L_x_2421) ;  /* 0xfffeb3a000007947 */ /* 0x006fea000383ffff */
.L_x_2291:
[----:B--2---:R-:W-:Y:S01]  /*1c800*/  IMAD.MOV.U32 R19, RZ, RZ, R7 ;  /* 0x000000ffff137224 */ /* 0x004fe200078e0007 */
[----:B------:R-:W-:Y:S01]  /*1c810*/  MOV R16, 0x1 ;  /* 0x0000000100107802 */ /* 0x000fe20000000f00 */
[----:B----4-:R-:W-:Y:S01]  /*1c820*/  IMAD.MOV.U32 R17, RZ, RZ, 0x181f ;  /* 0x0000181fff117424 */ /* 0x010fe200078e00ff */
[----:B------:R-:W-:-:S02]  /*1c830*/  MOV R0, 0x1c850 ;  /* 0x0001c85000007802 */ /* 0x000fc40000000f00 */
[----:B-1-3-5:R-:W-:Y:S05]  /*1c840*/  CALL.REL.NOINC `($__internal_49_$__cuda_sm70_shflsync_idx_p) ;  /* 0x000011a000007944 */ /* 0x02afea0003c00000 */
[----:B--2---:R-:W-:Y:S01]  /*1c850*/  IMAD.MOV.U32 R15, RZ, RZ, R17 ;  /* 0x000000ffff0f7224 */ /* 0x004fe200078e0011 */
[----:B-1----:R-:W-:Y:S01]  /*1c860*/  MOV R16, 0x1 ;  /* 0x0000000100107802 */ /* 0x002fe20000000f00 */
[----:B------:R-:W-:Y:S01]  /*1c870*/  IMAD.MOV.U32 R19, RZ, RZ, R14 ;  /* 0x000000ffff137224 */ /* 0x000fe200078e000e */
[----:B------:R-:W-:-:S02]  /*1c880*/  MOV R17, 0x181f ;  /* 0x0000181f00117802 */ /* 0x000fc40000000f00 */
[----:B------:R-:W-:Y:S02]  /*1c890*/  MOV R0, 0x1c8b0 ;  /* 0x0001c8b000007802 */ /* 0x000fe40000000f00 */
[----:B------:R-:W-:Y:S05]  /*1c8a0*/  CALL.REL.NOINC `($__internal_49_$__cuda_sm70_shflsync_idx_p) ;  /* 0x0000114000007944 */ /* 0x000fea0003c00000 */
[----:B-12---:R-:W-:Y:S01]  /*1c8b0*/  MOV R19, R17 ;  /* 0x0000001100137202 */ /* 0x006fe20000000f00 */
[----:B------:R-:W-:Y:S05]  /*1c8c0*/  BRA `(.L_x_2422) ;  /* 0xfffeb43000007947 */ /* 0x000fea000383ffff */
.L_x_2294:
[----:B-1-3--:R-:W-:Y:S01]  /*1c8d0*/  IMAD.MOV.U32 R19, RZ, RZ, R7 ;  /* 0x000000ffff137224 */ /* 0x00afe200078e0007 */
[----:B------:R-:W-:Y:S01]  /*1c8e0*/  MOV R16, 0x2 ;  /* 0x0000000200107802 */ /* 0x000fe20000000f00 */
[----:B------:R-:W-:Y:S01]  /*1c8f0*/  IMAD.MOV.U32 R17, RZ, RZ, 0x181f ;  /* 0x0000181fff117424 */ /* 0x000fe200078e00ff */
[----:B------:R-:W-:Y:S02]  /*1c900*/  MOV R0, 0x1c920 ;  /* 0x0001c92000007802 */ /* 0x000fe40000000f00 */
[----:B--2--5:R-:W-:Y:S05]  /*1c910*/  CALL.REL.NOINC `($__internal_49_$__cuda_sm70_shflsync_idx_p) ;  /* 0x000010d000007944 */ /* 0x024fea0003c00000 */
[----:B--2---:R-:W-:Y:S01]  /*1c920*/  MOV R15, R17 ;  /* 0x00000011000f7202 */ /* 0x004fe20000000f00 */
[----:B-1----:R-:W-:Y:S05]  /*1c930*/  BRA `(.L_x_2423) ;  /* 0xfffeb4f000007947 */ /* 0x002fea000383ffff */
.L_x_2295:
[----:B---3--:R-:W-:Y:S01]  /*1c940*/  IMAD.MOV.U32 R19, RZ, RZ, R14 ;  /* 0x000000ffff137224 */ /* 0x008fe200078e000e */
[----:B------:R-:W-:Y:S01]  /*1c950*/  MOV R16, 0x2 ;  /* 0x0000000200107802 */ /* 0x000fe20000000f00 */
[----:B------:R-:W-:Y:S01]  /*1c960*/  IMAD.MOV.U32 R17, RZ, RZ, 0x181f ;  /* 0x0000181fff117424 */ /* 0x000fe200078e00ff */
[----:B------:R-:W-:Y:S02]  /*1c970*/  MOV R0, 0x1c990 ;  /* 0x0001c99000007802 */ /* 0x000fe40000000f00 */
[----:B-12-45:R-:W-:Y:S05]  /*1c980*/  CALL.REL.NOINC `($__internal_49_$__cuda_sm70_shflsync_idx_p) ;  /* 0x0000106000007944 */ /* 0x036fea0003c00000 */
[----:B-12---:R-:W-:Y:S01]  /*1c990*/  MOV R19, R17 ;  /* 0x0000001100137202 */ /* 0x006fe20000000f00 */
[----:B------:R-:W-:Y:S05]  /*1c9a0*/  BRA `(.L_x_2424) ;  /* 0xfffeb4a000007947 */ /* 0x000fea000383ffff */
.L_x_2298:
[----:B-1----:R-:W-:Y:S01]  /*1c9b0*/  IMAD.MOV.U32 R19, RZ, RZ, R7 ;  /* 0x000000ffff137224 */ /* 0x002fe200078e0007 */
[----:B------:R-:W-:Y:S01]  /*1c9c0*/  MOV R16, 0x3 ;  /* 0x0000000300107802 */ /* 0x000fe20000000f00 */
[----:B------:R-:W-:Y:S01]  /*1c9d0*/  IMAD.MOV.U32 R17, RZ, RZ, 0x181f ;  /* 0x0000181fff117424 */ /* 0x000fe200078e00ff */
[----:B------:R-:W-:-:S02]  /*1c9e0*/  MOV R0, 0x1ca00 ;  /* 0x0001ca0000007802 */ /* 0x000fc40000000f00 */
[----:B--2345:R-:W-:Y:S05]  /*1c9f0*/  CALL.REL.NOINC `($__internal_49_$__cuda_sm70_shflsync_idx_p) ;  /* 0x00000ff000007944 */ /* 0x03cfea0003c00000 */
[----:B--2---:R-:W-:Y:S01]  /*1ca00*/  IMAD.MOV.U32 R7, RZ, RZ, R17 ;  /* 0x000000ffff077224 */ /* 0x004fe200078e0011 */
[----:B-1----:R-:W-:Y:S01]  /*1ca10*/  MOV R16, 0x3 ;  /* 0x0000000300107802 */ /* 0x002fe20000000f00 */
[----:B------:R-:W-:Y:S01]  /*1ca20*/  IMAD.MOV.U32 R19, RZ, RZ, R14 ;  /* 0x000000ffff137224 */ /* 0x000fe200078e000e */
[----:B------:R-:W-:-:S02]  /*1ca30*/  MOV R17, 0x181f ;  /* 0x0000181f00117802 */ /* 0x000fc40000000f00 */
[----:B------:R-:W-:Y:S02]  /*1ca40*/  MOV R0, 0x1ca60 ;  /* 0x0001ca6000007802 */ /* 0x000fe40000000f00 */
[----:B------:R-:W-:Y:S05]  /*1ca50*/  CALL.REL.NOINC `($__internal_49_$__cuda_sm70_shflsync_idx_p) ;  /* 0x00000f9000007944 */ /* 0x000fea0003c00000 */
[----:B-12---:R-:W-:Y:S05]  /*1ca60*/  BRA `(.L_x_2425) ;  /* 0xfffeb52000007947 */ /* 0x006fea000383ffff */
.L_x_2353:
[----:B------:R-:W-:Y:S01]  /*1ca70*/  IMAD.MOV.U32 R8, RZ, RZ, R227 ;  /* 0x000000ffff087224 */ /* 0x000fe200078e00e3 */
[----:B-1----:R-:W-:Y:S02]  /*1ca80*/  MOV R7, 0x2 ;  /* 0x0000000200077802 */ /* 0x002fe40000000f00 */
[----:B------:R-:W-:Y:S02]  /*1ca90*/  MOV R6, 0x1cab0 ;  /* 0x0001cab000067802 */ /* 0x000fe40000000f00 */
[----:B------:R-:W-:Y:S05]  /*1caa0*/  CALL.REL.NOINC `($__internal_48_$__cuda_sm70_shflsync_bfly_p) ;  /* 0x00000ef000007944 */ /* 0x000fea0003c00000 */
[----:B-12---:R-:W-:Y:S05]  /*1cab0*/  BRA `(.L_x_2426) ;  /* 0xffffad6000007947 */ /* 0x006fea000383ffff */
.L_x_2354:
[----:B------:R-:W-:Y:S02]  /*1cac0*/  MOV R7, 0x1 ;  /* 0x0000000100077802 */ /* 0x000fe40000000f00 */
[----:B------:R-:W-:Y:S02]  /*1cad0*/  MOV R6, 0x1caf0 ;  /* 0x0001caf000067802 */ /* 0x000fe40000000f00 */
[----:B-1----:R-:W-:Y:S05]  /*1cae0*/  CALL.REL.NOINC `($__internal_48_$__cuda_sm70_shflsync_bfly_p) ;  /* 0x00000eb000007944 */ /* 0x002fea0003c00000 */
[----:B--2---:R-:W-:Y:S01]  /*1caf0*/  FADD.FTZ R3, R8, R7 ;  /* 0x0000000708037221 */ /* 0x004fe20000010000 */
[----:B-1----:R-:W-:Y:S02]  /*1cb00*/  MOV R8, R230 ;  /* 0x000000e600087202 */ /* 0x002fe40000000f00 */
[----:B------:R-:W-:Y:S02]  /*1cb10*/  MOV R7, 0x2 ;  /* 0x0000000200077802 */ /* 0x000fe40000000f00 */
[----:B------:R-:W-:-:S02]  /*1cb20*/  MOV R6, 0x1cb40 ;  /* 0x0001cb4000067802 */ /* 0x000fc40000000f00 */
[----:B------:R-:W-:Y:S05]  /*1cb30*/  CALL.REL.NOINC `($__internal_48_$__cuda_sm70_shflsync_bfly_p) ;  /* 0x00000e6000007944 */ /* 0x000fea0003c00000 */
[----:B--2---:R-:W-:Y:S01]  /*1cb40*/  FADD.FTZ R12, R230, R7 ;  /* 0x00000007e60c7221 */ /* 0x004fe20000010000 */
[----:B------:R-:W-:-:S02]  /*1cb50*/  MOV R7, 0x1 ;  /* 0x0000000100077802 */ /* 0x000fc40000000f00 */
[----:B------:R-:W-:Y:S02]  /*1cb60*/  MOV R6, 0x1cb90 ;  /* 0x0001cb9000067802 */ /* 0x000fe40000000f00 */
[----:B-1----:R-:W-:Y:S02]  /*1cb70*/  MOV R8, R12 ;  /* 0x0000000c00087202 */ /* 0x002fe40000000f00 */
[----:B------:R-:W-:Y:S05]  /*1cb80*/  CALL.REL.NOINC `($__internal_48_$__cuda_sm70_shflsync_bfly_p) ;  /* 0x00000e1000007944 */ /* 0x000fea0003c00000 */
[----:B-12---:R-:W-:Y:S05]  /*1cb90*/  BRA `(.L_x_2427) ;  /* 0xffffacf000007947 */ /* 0x006fea000383ffff */
.L_x_2361:
[----:B---34-:R-:W-:Y:S01]  /*1cba0*/  IMAD.MOV.U32 R19, RZ, RZ, R13 ;  /* 0x000000ffff137224 */ /* 0x018fe200078e000d */
[----:B------:R-:W-:Y:S01]  /*1cbb0*/  MOV R16, RZ ;  /* 0x000000ff00107202 */ /* 0x000fe20000000f00 */
[----:B------:R-:W-:Y:S01]  /*1cbc0*/  IMAD.MOV.U32 R17, RZ, RZ, 0x181f ;  /* 0x0000181fff117424 */ /* 0x000fe200078e00ff */
[----:B------:R-:W-:Y:S02]  /*1cbd0*/  MOV R0, 0x1cbf0 ;  /* 0x0001cbf000007802 */ /* 0x000fe40000000f00 */
[----:B-12---:R-:W-:Y:S05]  /*1cbe0*/  CALL.REL.NOINC `($__internal_49_$__cuda_sm70_shflsync_idx_p) ;  /* 0x00000e0000007944 */ /* 0x006fea0003c00000 */
[----:B--2---:R-:W-:Y:S01]  /*1cbf0*/  MOV R15, R17 ;  /* 0x00000011000f7202 */ /* 0x004fe20000000f00 */
[----:B-1----:R-:W-:Y:S05]  /*1cc00*/  BRA `(.L_x_2428) ;  /* 0xffffc5a000007947 */ /* 0x002fea000383ffff */
.L_x_2362:
[----:B------:R-:W-:Y:S01]  /*1cc10*/  IMAD.MOV.U32 R19, RZ, RZ, R2 ;  /* 0x000000ffff137224 */ /* 0x000fe200078e0002 */
[----:B------:R-:W-:Y:S01]  /*1cc20*/  MOV R16, RZ ;  /* 0x000000ff00107202 */ /* 0x000fe20000000f00 */
[----:B------:R-:W-:Y:S01]  /*1cc30*/  IMAD.MOV.U32 R17, RZ, RZ, 0x181f ;  /* 0x0000181fff117424 */ /* 0x000fe200078e00ff */
[----:B------:R-:W-:Y:S02]  /*1cc40*/  MOV R0, 0x1cc60 ;  /* 0x0001cc6000007802 */ /* 0x000fe40000000f00 */
[----:B-1234-:R-:W-:Y:S05]  /*1cc50*/  CALL.REL.NOINC `($__internal_49_$__cuda_sm70_shflsync_idx_p) ;  /* 0x00000d9000007944 */ /* 0x01efea0003c00000 */
[----:B-12---:R-:W-:Y:S05]  /*1cc60*/  BRA `(.L_x_2429) ;  /* 0xffffc56000007947 */ /* 0x006fea000383ffff */
.L_x_2365:
[----:B---3--:R-:W-:Y:S01]  /*1cc70*/  IMAD.MOV.U32 R19, RZ, RZ, R13 ;  /* 0x000000ffff137224 */ /* 0x008fe200078e000d */
[----:B------:R-:W-:Y:S01]  /*1cc80*/  MOV R16, 0x1 ;  /* 0x0000000100107802 */ /* 0x000fe20000000f00 */
[----:B------:R-:W-:Y:S01]  /*1cc90*/  IMAD.MOV.U32 R17, RZ, RZ, 0x181f ;  /* 0x0000181fff117424 */ /* 0x000fe200078e00ff */
[----:B------:R-:W-:-:S02]  /*1cca0*/  MOV R0, 0x1ccc0 ;  /* 0x0001ccc000007802 */ /* 0x000fc40000000f00 */
[----:B-12-4-:R-:W-:Y:S05]  /*1ccb0*/  CALL.REL.NOINC `($__internal_49_$__cuda_sm70_shflsync_idx_p) ;  /* 0x00000d3000007944 */ /* 0x016fea0003c00000 */
        /* <DEDUP_REMOVED lines=8> */
.L_x_2368:
[----:B--23--:R-:W-:Y:S01]  /*1cd40*/  IMAD.MOV.U32 R19, RZ, RZ, R13 ;  /* 0x000000ffff137224 */ /* 0x00cfe200078e000d */
[----:B------:R-:W-:Y:S01]  /*1cd50*/  MOV R16, 0x2 ;  /* 0x0000000200107802 */ /* 0x000fe20000000f00 */
[----:B------:R-:W-:Y:S01]  /*1cd60*/  IMAD.MOV.U32 R17, RZ, RZ, 0x181f ;  /* 0x0000181fff117424 */ /* 0x000fe200078e00ff */
[----:B------:R-:W-:Y:S02]  /*1cd70*/  MOV R0, 0x1cd90 ;  /* 0x0001cd9000007802 */ /* 0x000fe40000000f00 */
[----:B-1--4-:R-:W-:Y:S05]  /*1cd80*/  CALL.REL.NOINC `($__internal_49_$__cuda_sm70_shflsync_idx_p) ;  /* 0x00000c6000007944 */ /* 0x012fea0003c00000 */
[----:B--2---:R-:W-:Y:S01]  /*1cd90*/  MOV R15, R17 ;  /* 0x00000011000f7202 */ /* 0x004fe20000000f00 */
[----:B-1----:R-:W-:Y:S05]  /*1cda0*/  BRA `(.L_x_2431) ;  /* 0xffffc6b000007947 */ /* 0x002fea000383ffff */
.L_x_2369:
[----:B---3--:R-:W-:Y:S01]  /*1cdb0*/  IMAD.MOV.U32 R19, RZ, RZ, R2 ;  /* 0x000000ffff137224 */ /* 0x008fe200078e0002 */
[----:B------:R-:W-:Y:S01]  /*1cdc0*/  MOV R16, 0x2 ;  /* 0x0000000200107802 */ /* 0x000fe20000000f00 */
[----:B------:R-:W-:Y:S01]  /*1cdd0*/  IMAD.MOV.U32 R17, RZ, RZ, 0x181f ;  /* 0x0000181fff117424 */ /* 0x000fe200078e00ff */
[----:B------:R-:W-:Y:S02]  /*1cde0*/  MOV R0, 0x1ce00 ;  /* 0x0001ce0000007802 */ /* 0x000fe40000000f00 */
[----:B-12-4-:R-:W-:Y:S05]  /*1cdf0*/  CALL.REL.NOINC `($__internal_49_$__cuda_sm70_shflsync_idx_p) ;  /* 0x00000bf000007944 */ /* 0x016fea0003c00000 */
[----:B-12---:R-:W-:Y:S01]  /*1ce00*/  MOV R19, R17 ;  /* 0x0000001100137202 */ /* 0x006fe20000000f00 */
[----:B------:R-:W-:Y:S05]  /*1ce10*/  BRA `(.L_x_2432) ;  /* 0xffffc66000007947 */ /* 0x000fea000383ffff */
.L_x_2372:
[----:B--2---:R-:W-:Y:S01]  /*1ce20*/  IMAD.MOV.U32 R19, RZ, RZ, R13 ;  /* 0x000000ffff137224 */ /* 0x004fe200078e000d */
        /* <DEDUP_REMOVED lines=10> */
[----:B-12---:R-:W-:Y:S05]  /*1ced0*/  BRA `(.L_x_2433) ;  /* 0xffffc6e000007947 */ /* 0x006fea000383ffff */
.L_x_2374:
[----:B------:R-:W-:Y:S01]  /*1cee0*/  IMAD.MOV.U32 R19, RZ, RZ, R162 ;  /* 0x000000ffff137224 */ /* 0x000fe200078e00a2 */
[----:B------:R-:W-:Y:S01]  /*1cef0*/  MOV R16, RZ ;  /* 0x000000ff00107202 */ /* 0x000fe20000000f00 */
[----:B------:R-:W-:Y:S01]  /*1cf00*/  IMAD.MOV.U32 R17, RZ, RZ, 0x1c1f ;  /* 0x00001c1fff117424 */ /* 0x000fe200078e00ff */
[----:B------:R-:W-:Y:S02]  /*1cf10*/  MOV R0, 0x1cf30 ;  /* 0x0001cf3000007802 */ /* 0x000fe40000000f00 */
[----:B------:R-:W-:Y:S05]  /*1cf20*/  CALL.REL.NOINC `($__internal_49_$__cuda_sm70_shflsync_idx_p) ;  /* 0x00000ac000007944 */ /* 0x000fea0003c00000 */
[----:B--2---:R-:W-:Y:S01]  /*1cf30*/  MOV R165, R17 ;  /* 0x0000001100a57202 */ /* 0x004fe20000000f00 */
[----:B-1----:R-:W-:Y:S05]  /*1cf40*/  BRA `(.L_x_2434) ;  /* 0xffffc98000007947 */ /* 0x002fea000383ffff */
.L_x_2375:
[----:B------:R-:W-:Y:S01]  /*1cf50*/  IMAD.MOV.U32 R19, RZ, RZ, R163 ;  /* 0x000000ffff137224 */ /* 0x000fe200078e00a3 */
[----:B------:R-:W-:Y:S01]  /*1cf60*/  MOV R16, RZ ;  /* 0x000000ff00107202 */ /* 0x000fe20000000f00 */
[----:B------:R-:W-:Y:S01]  /*1cf70*/  IMAD.MOV.U32 R17, RZ, RZ, 0x1c1f ;  /* 0x00001c1fff117424 */ /* 0x000fe200078e00ff */
[----:B------:R-:W-:Y:S02]  /*1cf80*/  MOV R0, 0x1cfa0 ;  /* 0x0001cfa000007802 */ /* 0x000fe40000000f00 */
[----:B-12---:R-:W-:Y:S05]  /*1cf90*/  CALL.REL.NOINC `($__internal_49_$__cuda_sm70_shflsync_idx_p) ;  /* 0x00000a5000007944 */ /* 0x006fea0003c00000 */
[----:B-12---:R-:W-:Y:S05]  /*1cfa0*/  BRA `(.L_x_2435) ;  /* 0xffffc94000007947 */ /* 0x006fea000383ffff */
.L_x_2378:
[----:B-1----:R-:W-:Y:S01]  /*1cfb0*/  IMAD.MOV.U32 R19, RZ, RZ, R162 ;  /* 0x000000ffff137224 */ /* 0x002fe200078e00a2 */
[----:B------:R-:W-:Y:S01]  /*1cfc0*/  MOV R16, 0x1 ;  /* 0x0000000100107802 */ /* 0x000fe20000000f00 */
[----:B----4-:R-:W-:Y:S01]  /*1cfd0*/  IMAD.MOV.U32 R17, RZ, RZ, 0x1c1f ;  /* 0x00001c1fff117424 */ /* 0x010fe200078e00ff */
[----:B------:R-:W-:-:S02]  /*1cfe0*/  MOV R0, 0x1d000 ;  /* 0x0001d00000007802 */ /* 0x000fc40000000f00 */
[----:B--23--:R-:W-:Y:S05]  /*1cff0*/  CALL.REL.NOINC `($__internal_49_$__cuda_sm70_shflsync_idx_p) ;  /* 0x000009f000007944 */ /* 0x00cfea0003c00000 */
[----:B--2---:R-:W-:Y:S01]  /*1d000*/  IMAD.MOV.U32 R3, RZ, RZ, R17 ;  /* 0x000000ffff037224 */ /* 0x004fe200078e0011 */
[----:B-1----:R-:W-:Y:S01]  /*1d010*/  MOV R16, 0x1 ;  /* 0x0000000100107802 */ /* 0x002fe20000000f00 */
[----:B------:R-:W-:Y:S01]  /*1d020*/  IMAD.MOV.U32 R19, RZ, RZ, R163 ;  /* 0x000000ffff137224 */ /* 0x000fe200078e00a3 */
[----:B------:R-:W-:-:S02]  /*1d030*/  MOV R17, 0x1c1f ;  /* 0x00001c1f00117802 */ /* 0x000fc40000000f00 */
[----:B------:R-:W-:Y:S02]  /*1d040*/  MOV R0, 0x1d060 ;  /* 0x0001d06000007802 */ /* 0x000fe40000000f00 */
[----:B------:R-:W-:Y:S05]  /*1d050*/  CALL.REL.NOINC `($__internal_49_$__cuda_sm70_shflsync_idx_p) ;  /* 0x0000099000007944 */ /* 0x000fea0003c00000 */
[----:B-12---:R-:W-:Y:S05]  /*1d060*/  BRA `(.L_x_2436) ;  /* 0xffffd1c000007947 */ /* 0x006fea000383ffff */
.L_x_2382:
[----:B------:R-:W-:Y:S01]  /*1d070*/  IMAD.MOV.U32 R19, RZ, RZ, R4 ;  /* 0x000000ffff137224 */ /* 0x000fe200078e0004 */
[----:B------:R-:W-:Y:S01]  /*1d080*/  MOV R16, RZ ;  /* 0x000000ff00107202 */ /* 0x000fe20000000f00 */
[----:B------:R-:W-:Y:S01]  /*1d090*/  IMAD.MOV.U32 R17, RZ, RZ, 0x181f ;  /* 0x0000181fff117424 */ /* 0x000fe200078e00ff */
[----:B------:R-:W-:Y:S02]  /*1d0a0*/  MOV R0, 0x1d0c0 ;  /* 0x0001d0c000007802 */ /* 0x000fe40000000f00 */
[----:B-1----:R-:W-:Y:S05]  /*1d0b0*/  CALL.REL.NOINC `($__internal_49_$__cuda_sm70_shflsync_idx_p) ;  /* 0x0000093000007944 */ /* 0x002fea0003c00000 */
[----:B--2---:R-:W-:Y:S01]  /*1d0c0*/  MOV R5, R17 ;  /* 0x0000001100057202 */ /* 0x004fe20000000f00 */
[----:B-1----:R-:W-:Y:S05]  /*1d0d0*/  BRA `(.L_x_2437) ;  /* 0xffffdec000007947 */ /* 0x002fea000383ffff */
.L_x_2383:
[----:B------:R-:W-:Y:S01]  /*1d0e0*/  IMAD.MOV.U32 R19, RZ, RZ, R3 ;  /* 0x000000ffff137224 */ /* 0x000fe200078e0003 */
[----:B------:R-:W-:Y:S01]  /*1d0f0*/  MOV R16, RZ ;  /* 0x000000ff00107202 */ /* 0x000fe20000000f00 */
[----:B------:R-:W-:Y:S01]  /*1d100*/  IMAD.MOV.U32 R17, RZ, RZ, 0x181f ;  /* 0x0000181fff117424 */ /* 0x000fe200078e00ff */
[----:B------:R-:W-:Y:S02]  /*1d110*/  MOV R0, 0x1d130 ;  /* 0x0001d13000007802 */ /* 0x000fe40000000f00 */
[----:B-123--:R-:W-:Y:S05]  /*1d120*/  CALL.REL.NOINC `($__internal_49_$__cuda_sm70_shflsync_idx_p) ;  /* 0x000008c000007944 */ /* 0x00efea0003c00000 */
[----:B-12---:R-:W-:Y:S05]  /*1d130*/  BRA `(.L_x_2438) ;  /* 0xffffde8000007947 */ /* 0x006fea000383ffff */
.L_x_2386:
[----:B------:R-:W-:Y:S01]  /*1d140*/  IMAD.MOV.U32 R19, RZ, RZ, R4 ;  /* 0x000000ffff137224 */ /* 0x000fe200078e0004 */
[----:B-1----:R-:W-:Y:S01]  /*1d150*/  MOV R16, 0x1 ;  /* 0x0000000100107802 */ /* 0x002fe20000000f00 */
[----:B------:R-:W-:Y:S01]  /*1d160*/  IMAD.MOV.U32 R17, RZ, RZ, 0x181f ;  /* 0x0000181fff117424 */ /* 0x000fe200078e00ff */
[----:B------:R-:W-:-:S02]  /*1d170*/  MOV R0, 0x1d190 ;  /* 0x0001d19000007802 */ /* 0x000fc40000000f00 */
[----:B--234-:R-:W-:Y:S05]  /*1d180*/  CALL.REL.NOINC `($__internal_49_$__cuda_sm70_shflsync_idx_p) ;  /* 0x0000086000007944 */ /* 0x01cfea0003c00000 */
[----:B--2---:R-:W-:Y:S01]  /*1d190*/  IMAD.MOV.U32 R5, RZ, RZ, R17 ;  /* 0x000000ffff057224 */ /* 0x004fe200078e0011 */
[----:B-1----:R-:W-:Y:S01]  /*1d1a0*/  MOV R16, 0x1 ;  /* 0x0000000100107802 */ /* 0x002fe20000000f00 */
[----:B------:R-:W-:Y:S01]  /*1d1b0*/  IMAD.MOV.U32 R19, RZ, RZ, R3 ;  /* 0x000000ffff137224 */ /* 0x000fe200078e0003 */
[----:B------:R-:W-:-:S02]  /*1d1c0*/  MOV R17, 0x181f ;  /* 0x0000181f00117802 */ /* 0x000fc40000000f00 */
[----:B------:R-:W-:Y:S02]  /*1d1d0*/  MOV R0, 0x1d1f0 ;  /* 0x0001d1f000007802 */ /* 0x000fe40000000f00 */
[----:B------:R-:W-:Y:S05]  /*1d1e0*/  CALL.REL.NOINC `($__internal_49_$__cuda_sm70_shflsync_idx_p) ;  /* 0x0000080000007944 */ /* 0x000fea0003c00000 */
[----:B-12---:R-:W-:Y:S05]  /*1d1f0*/  BRA `(.L_x_2439) ;  /* 0xffffdf3000007947 */ /* 0x006fea000383ffff */
.L_x_2389:
[----:B------:R-:W-:Y:S01]  /*1d200*/  IMAD.MOV.U32 R19, RZ, RZ, R4 ;  /* 0x000000ffff137224 */ /* 0x000fe200078e0004 */
[----:B-1----:R-:W-:Y:S01]  /*1d210*/  MOV R16, 0x2 ;  /* 0x0000000200107802 */ /* 0x002fe20000000f00 */
[----:B------:R-:W-:Y:S01]  /*1d220*/  IMAD.MOV.U32 R17, RZ, RZ, 0x181f ;  /* 0x0000181fff117424 */ /* 0x000fe200078e00ff */
[----:B------:R-:W-:Y:S02]  /*1d230*/  MOV R0, 0x1d250 ;  /* 0x0001d25000007802 */ /* 0x000fe40000000f00 */
[----:B--234-:R-:W-:Y:S05]  /*1d240*/  CALL.REL.NOINC `($__internal_49_$__cuda_sm70_shflsync_idx_p) ;  /* 0x000007a000007944 */ /* 0x01cfea0003c00000 */
[----:B--2---:R-:W-:Y:S01]  /*1d250*/  MOV R5, R17 ;  /* 0x0000001100057202 */ /* 0x004fe20000000f00 */
[----:B-1----:R-:W-:Y:S05]  /*1d260*/  BRA `(.L_x_2440) ;  /* 0xffffdff000007947 */ /* 0x002fea000383ffff */
.L_x_2390:
[----:B------:R-:W-:Y:S01]  /*1d270*/  IMAD.MOV.U32 R19, RZ, RZ, R3 ;  /* 0x000000ffff137224 */ /* 0x000fe200078e0003 */
[----:B-1----:R-:W-:Y:S01]  /*1d280*/  MOV R16, 0x2 ;  /* 0x0000000200107802 */ /* 0x002fe20000000f00 */
[----:B------:R-:W-:Y:S01]  /*1d290*/  IMAD.MOV.U32 R17, RZ, RZ, 0x181f ;  /* 0x0000181fff117424 */ /* 0x000fe200078e00ff */
[----:B------:R-:W-:Y:S02]  /*1d2a0*/  MOV R0, 0x1d2c0 ;  /* 0x0001d2c000007802 */ /* 0x000fe40000000f00 */
[----:B--234-:R-:W-:Y:S05]  /*1d2b0*/  CALL.REL.NOINC `($__internal_49_$__cuda_sm70_shflsync_idx_p) ;  /* 0x0000073000007944 */ /* 0x01cfea0003c00000 */
[----:B-12---:R-:W-:Y:S05]  /*1d2c0*/  BRA `(.L_x_2441) ;  /* 0xffffdfb000007947 */ /* 0x006fea000383ffff */
.L_x_2393:
[----:B------:R-:W-:Y:S01]  /*1d2d0*/  IMAD.MOV.U32 R19, RZ, RZ, R4 ;  /* 0x000000ffff137224 */ /* 0x000fe200078e0004 */
[----:B--2---:R-:W-:Y:S01]  /*1d2e0*/  MOV R16, 0x3 ;  /* 0x0000000300107802 */ /* 0x004fe20000000f00 */
        /* <DEDUP_REMOVED lines=10> */
.L_x_2395:
[----:B------:R-:W-:Y:S01]  /*1d390*/  IMAD.MOV.U32 R19, RZ, RZ, R8 ;  /* 0x000000ffff137224 */ /* 0x000fe200078e0008 */
[----:B------:R-:W-:Y:S01]  /*1d3a0*/  MOV R16, RZ ;  /* 0x000000ff00107202 */ /* 0x000fe20000000f00 */
[----:B------:R-:W-:Y:S01]  /*1d3b0*/  IMAD.MOV.U32 R17, RZ, RZ, 0x1f ;  /* 0x0000001fff117424 */ /* 0x000fe200078e00ff */
[----:B------:R-:W-:Y:S02]  /*1d3c0*/  MOV R0, 0x1d3e0 ;  /* 0x0001d3e000007802 */ /* 0x000fe40000000f00 */
[----:B------:R-:W-:Y:S05]  /*1d3d0*/  CALL.REL.NOINC `($__internal_49_$__cuda_sm70_shflsync_idx_p) ;  /* 0x0000061000007944 */ /* 0x000fea0003c00000 */
[----:B--2---:R-:W-:Y:S01]  /*1d3e0*/  MOV R3, R17 ;  /* 0x0000001100037202 */ /* 0x004fe20000000f00 */
[----:B-1----:R-:W-:Y:S05]  /*1d3f0*/  BRA `(.L_x_2443) ;  /* 0xffffe17000007947 */ /* 0x002fea000383ffff */
.L_x_2396:
[----:B------:R-:W-:Y:S01]  /*1d400*/  IMAD.MOV.U32 R19, RZ, RZ, R8 ;  /* 0x000000ffff137224 */ /* 0x000fe200078e0008 */
[----:B------:R-:W-:Y:S01]  /*1d410*/  MOV R16, 0x1 ;  /* 0x0000000100107802 */ /* 0x000fe20000000f00 */
[----:B------:R-:W-:Y:S01]  /*1d420*/  IMAD.MOV.U32 R17, RZ, RZ, 0x1f ;  /* 0x0000001fff117424 */ /* 0x000fe200078e00ff */
[----:B------:R-:W-:Y:S02]  /*1d430*/  MOV R0, 0x1d450 ;  /* 0x0001d45000007802 */ /* 0x000fe40000000f00 */
[----:B-12---:R-:W-:Y:S05]  /*1d440*/  CALL.REL.NOINC `($__internal_49_$__cuda_sm70_shflsync_idx_p) ;  /* 0x000005a000007944 */ /* 0x006fea0003c00000 */
[----:B--2---:R-:W-:Y:S01]  /*1d450*/  MOV R8, R17 ;  /* 0x0000001100087202 */ /* 0x004fe20000000f00 */
[----:B-1----:R-:W-:Y:S05]  /*1d460*/  BRA `(.L_x_2444) ;  /* 0xffffe12000007947 */ /* 0x002fea000383ffff */
.L_x_2397:
[----:B------:R-:W-:Y:S02]  /*1d470*/  MOV R5, 0x1 ;  /* 0x0000000100057802 */ /* 0x000fe40000000f00 */
[----:B------:R-:W-:-:S02]  /*1d480*/  MOV R0, 0x1d4a0 ;  /* 0x0001d4a000007802 */ /* 0x000fc40000000f00 */
[----:B-12---:R-:W-:Y:S05]  /*1d490*/  CALL.REL.NOINC `($__internal_50_$__cuda_sm70_shflsync_up_p) ;  /* 0x000005a000007944 */ /* 0x006fea0003c00000 */
[----:B-12---:R-:W-:Y:S05]  /*1d4a0*/  BRA `(.L_x_2445) ;  /* 0xffffe20000007947 */ /* 0x006fea000383ffff */
.L_x_2398:
[----:B------:R-:W-:Y:S02]  /*1d4b0*/  MOV R5, 0x2 ;  /* 0x0000000200057802 */ /* 0x000fe40000000f00 */
[----:B------:R-:W-:-:S02]  /*1d4c0*/  MOV R0, 0x1d4e0 ;  /* 0x0001d4e000007802 */ /* 0x000fc40000000f00 */
[----:B-12---:R-:W-:Y:S05]  /*1d4d0*/  CALL.REL.NOINC `($__internal_50_$__cuda_sm70_shflsync_up_p) ;  /* 0x0000056000007944 */ /* 0x006fea0003c00000 */
        /* <DEDUP_REMOVED lines=23> */
.L_x_2402:
[----:B---3--:R-:W-:Y:S01]  /*1d650*/  IMAD.MOV.U32 R7, RZ, RZ, R6 ;  /* 0x000000ffff077224 */ /* 0x008fe200078e0006 */
[----:B------:R-:W-:Y:S02]  /*1d660*/  MOV R5, 0x1 ;  /* 0x0000000100057802 */ /* 0x000fe40000000f00 */
[----:B------:R-:W-:Y:S02]  /*1d670*/  MOV R0, 0x1d690 ;  /* 0x0001d69000007802 */ /* 0x000fe40000000f00 */
[----:B------:R-:W-:Y:S05]  /*1d680*/  CALL.REL.NOINC `($__internal_50_$__cuda_sm70_shflsync_up_p) ;  /* 0x000003b000007944 */ /* 0x000fea0003c00000 */
[----:B-12---:R-:W-:Y:S05]  /*1d690*/  BRA `(.L_x_2447) ;  /* 0xffffe26000007947 */ /* 0x006fea000383ffff */
.L_x_2403:
[----:B---3--:R-:W-:Y:S01]  /*1d6a0*/  IMAD.MOV.U32 R7, RZ, RZ, R6 ;  /* 0x000000ffff077224 */ /* 0x008fe200078e0006 */
[----:B------:R-:W-:Y:S02]  /*1d6b0*/  MOV R5, 0x2 ;  /* 0x0000000200057802 */ /* 0x000fe40000000f00 */
[----:B------:R-:W-:Y:S02]  /*1d6c0*/  MOV R0, 0x1d6e0 ;  /* 0x0001d6e000007802 */ /* 0x000fe40000000f00 */
[----:B------:R-:W-:Y:S05]  /*1d6d0*/  CALL.REL.NOINC `($__internal_50_$__cuda_sm70_shflsync_up_p) ;  /* 0x0000036000007944 */ /* 0x000fea0003c00000 */
[----:B-12---:R-:W-:Y:S01]  /*1d6e0*/  SEL R7, R5, RZ, P1 ;  /* 0x000000ff05077207 */ /* 0x006fe20000800000 */
[----:B------:R-:W-:Y:S01]  /*1d6f0*/  IMAD.MOV.U32 R5, RZ, RZ, 0x4 ;  /* 0x00000004ff057424 */ /* 0x000fe200078e00ff */
[----:B------:R-:W-:-:S03]  /*1d700*/  MOV R0, 0x1d730 ;  /* 0x0001d73000007802 */ /* 0x000fc60000000f00 */
[----:B------:R-:W-:Y:S02]  /*1d710*/  IMAD.IADD R7, R6, 0x1, R7 ;  /* 0x0000000106077824 */ /* 0x000fe400078e0207 */
        /* <DEDUP_REMOVED lines=19> */
.L_x_2405:
[----:B------:R-:W-:Y:S02]  /*1d850*/  SEL R5, RZ, 0x1, P0 ;  /* 0x00000001ff057807 */ /* 0x000fe40000000000 */
[----:B------:R-:W-:Y:S02]  /*1d860*/  MOV R0, 0x1d880 ;  /* 0x0001d88000007802 */ /* 0x000fe40000000f00 */
[----:B---3--:R-:W-:Y:S05]  /*1d870*/  CALL.REL.NOINC `($__internal_51_$__cuda_sm70_votesync_ballot) ;  /* 0x0000021000007944 */ /* 0x008fea0003c00000 */
[----:B------:R-:W-:Y:S05]  /*1d880*/  BRA `(.L_x_2449) ;  /* 0xffffe20000007947 */ /* 0x000fea000383ffff */
.L_x_2406:
[----:B------:R-:W-:Y:S01]  /*1d890*/  IMAD.MOV.U32 R19, RZ, RZ, R201 ;  /* 0x000000ffff137224 */ /* 0x000fe200078e00c9 */
[----:B------:R-:W-:Y:S02]  /*1d8a0*/  MOV R17, 0x1f ;  /* 0x0000001f00117802 */ /* 0x000fe40000000f00 */
[----:B------:R-:W-:Y:S02]  /*1d8b0*/  MOV R0, 0x1d8d0 ;  /* 0x0001d8d000007802 */ /* 0x000fe40000000f00 */
[----:B---3--:R-:W-:Y:S05]  /*1d8c0*/  CALL.REL.NOINC `($__internal_49_$__cuda_sm70_shflsync_idx_p) ;  /* 0x0000012000007944 */ /* 0x008fea0003c00000 */
[----:B--2---:R-:W-:Y:S01]  /*1d8d0*/  IMAD.MOV.U32 R201, RZ, RZ, R17 ;  /* 0x000000ffffc97224 */ /* 0x004fe200078e0011 */
[----:B-1----:R-:W-:Y:S01]  /*1d8e0*/  MOV R19, R4 ;  /* 0x0000000400137202 */ /* 0x002fe20000000f00 */
[----:B------:R-:W-:Y:S01]  /*1d8f0*/  IMAD.MOV.U32 R17, RZ, RZ, 0x1f ;  /* 0x0000001fff117424 */ /* 0x000fe200078e00ff */
[----:B------:R-:W-:Y:S02]  /*1d900*/  MOV R0, 0x1d920 ;  /* 0x0001d92000007802 */ /* 0x000fe40000000f00 */
[----:B------:R-:W-:Y:S05]  /*1d910*/  CALL.REL.NOINC `($__internal_49_$__cuda_sm70_shflsync_idx_p) ;  /* 0x000000d000007944 */ /* 0x000fea0003c00000 */
[----:B--2---:R-:W-:Y:S01]  /*1d920*/  MOV R4, R17 ;  /* 0x0000001100047202 */ /* 0x004fe20000000f00 */
[----:B-1----:R-:W-:Y:S05]  /*1d930*/  BRA `(.L_x_2450) ;  /* 0xffffe1a000007947 */ /* 0x002fea000383ffff */
.L_x_2409:
[----:B------:R-:W-:Y:S01]  /*1d940*/  IMAD.MOV.U32 R19, RZ, RZ, R7 ;  /* 0x000000ffff137224 */ /* 0x000fe200078e0007 */
[----:B------:R-:W-:-:S02]  /*1d950*/  MOV R17, 0x1f ;  /* 0x0000001f00117802 */ /* 0x000fc40000000f00 */
[----:B------:R-:W-:Y:S02]  /*1d960*/  MOV R0, 0x1d980 ;  /* 0x0001d98000007802 */ /* 0x000fe40000000f00 */
[----:B--234-:R-:W-:Y:S05]  /*1d970*/  CALL.REL.NOINC `($__internal_49_$__cuda_sm70_shflsync_idx_p) ;  /* 0x0000007000007944 */ /* 0x01cfea0003c00000 */
[----:B--2---:R-:W-:Y:S01]  /*1d980*/  MOV R9, R17 ;  /* 0x0000001100097202 */ /* 0x004fe20000000f00 */
[----:B-1----:R-:W-:Y:S05]  /*1d990*/  BRA `(.L_x_2408) ;  /* 0xffffe1a000007947 */ /* 0x002fea000383ffff */
        .weak           $__internal_48_$__cuda_sm70_shflsync_bfly_p
        .type           $__internal_48_$__cuda_sm70_shflsync_bfly_p,@function
        .size           $__internal_48_$__cuda_sm70_shflsync_bfly_p,($__internal_49_$__cuda_sm70_shflsync_idx_p - $__internal_48_$__cuda_sm70_shflsync_bfly_p)
$__internal_48_$__cuda_sm70_shflsync_bfly_p:
[----:B------:R-:W-:Y:S01]  /*1d9a0*/  MOV R14, R6 ;  /* 0x00000006000e7202 */ /* 0x000fe20000000f00 */
[----:B------:R-:W-:Y:S04]  /*1d9b0*/  WARPSYNC R4 ;  /* 0x0000000400007348 */ /* 0x000fe80003800000 */
[----:B------:R-:W-:Y:S01]  /*1d9c0*/  MOV R15, 0x0 ;  /* 0x00000000000f7802 */ /* 0x000fe20000000f00 */
[----:B------:R1:W2:Y:S03]  /*1d9d0*/  SHFL.BFLY PT, R7, R8, R7, R5 ;  /* 0x0c00000708077389 */ /* 0x0002a600000e0005 */
[----:B------:R-:W-:Y:S05]  /*1d9e0*/  RET.REL.NODEC R14 `(_ZN7cutlass13device_kernelIN5flash19enable_sm80_to_sm89INS1_16FlashAttnFwdSm80INS1_25CollectiveMainloopFwdSm80ILi8ELi2ELb0EN4cute5tupleIJNS5_1CILi128EEENS7_ILi64EEENS7_ILi192EEEEEELi192ENS_10bfloat16_tEfNS_4arch4Sm80ELb1ELb0ELb0ELb1ELb0ELb1ELb1ELb1EEENS1_21CollectiveEpilogueFwdINS6_IJS8_SA_S9_EEENS6_IJNS7_ILi1EEESI_SI_EEESC_SE_Li256ELb1ELb1ELb1ELb0EEENS1_36VarlenDynamicPersistentTileSchedulerILi128ELi64ELi256ELi256ELb1ELb1ELb0ELb1ELb1ELb1EEEEEEEEEvNT_6ParamsE) ;  /* 0xfffe26100e007950 */ /* 0x000fea0003c3ffff */
        .weak           $__internal_49_$__cuda_sm70_shflsync_idx_p
        .type           $__internal_49_$__cuda_sm70_shflsync_idx_p,@function
        .size           $__internal_49_$__cuda_sm70_shflsync_idx_p,($__internal_50_$__cuda_sm70_shflsync_up_p - $__internal_49_$__cuda_sm70_shflsync_idx_p)
$__internal_49_$__cuda_sm70_shflsync_idx_p:
[----:B------:R-:W-:Y:S01]  /*1d9f0*/  MOV R20, R0 ;  /* 0x0000000000147202 */ /* 0x000fe20000000f00 */
[----:B------:R-:W-:Y:S04]  /*1da00*/  WARPSYNC R198 ;  /* 0x000000c600007348 */ /* 0x000fe80003800000 */
[----:B------:R-:W-:Y:S01]  /*1da10*/  MOV R21, 0x0 ;  /* 0x0000000000157802 */ /* 0x000fe20000000f00 */
[----:B------:R1:W2:Y:S03]  /*1da20*/  SHFL.IDX PT, R17, R19, R16, R17 ;  /* 0x0000001013117389 */ /* 0x0002a600000e0011 */
[----:B------:R-:W-:Y:S05]  /*1da30*/  RET.REL.NODEC R20 `(_ZN7cutlass13device_kernelIN5flash19enable_sm80_to_sm89INS1_16FlashAttnFwdSm80INS1_25CollectiveMainloopFwdSm80ILi8ELi2ELb0EN4cute5tupleIJNS5_1CILi128EEENS7_ILi64EEENS7_ILi192EEEEEELi192ENS_10bfloat16_tEfNS_4arch4Sm80ELb1ELb0ELb0ELb1ELb0ELb1ELb1ELb1EEENS1_21CollectiveEpilogueFwdINS6_IJS8_SA_S9_EEENS6_IJNS7_ILi1EEESI_SI_EEESC_SE_Li256ELb1ELb1ELb1ELb0EEENS1_36VarlenDynamicPersistentTileSchedulerILi128ELi64ELi256ELi256ELb1ELb1ELb0ELb1ELb1ELb1EEEEEEEEEvNT_6ParamsE) ;  /* 0xfffe25c014007950 */ /* 0x000fea0003c3ffff */
        .weak           $__internal_50_$__cuda_sm70_shflsync_up_p
        .type           $__internal_50_$__cuda_sm70_shflsync_up_p,@function
        .size           $__internal_50_$__cuda_sm70_shflsync_up_p,($__internal_51_$__cuda_sm70_votesync_ballot - $__internal_50_$__cuda_sm70_shflsync_up_p)
$__internal_50_$__cuda_sm70_shflsync_up_p:
[----:B------:R-:W-:Y:S01]  /*1da40*/  MOV R12, R0 ;  /* 0x00000000000c7202 */ /* 0x000fe20000000f00 */
[----:B------:R-:W-:Y:S04]  /*1da50*/  WARPSYNC R199 ;  /* 0x000000c700007348 */ /* 0x000fe80003800000 */
[----:B------:R-:W-:Y:S01]  /*1da60*/  MOV R13, 0x0 ;  /* 0x00000000000d7802 */ /* 0x000fe20000000f00 */
[----:B------:R1:W2:Y:S03]  /*1da70*/  SHFL.UP PT, R5, R7, R5, R204 ;  /* 0x0400000507057389 */ /* 0x0002a600000e00cc */
[----:B------:R-:W-:Y:S05]  /*1da80*/  RET.REL.NODEC R12 `(_ZN7cutlass13device_kernelIN5flash19enable_sm80_to_sm89INS1_16FlashAttnFwdSm80INS1_25CollectiveMainloopFwdSm80ILi8ELi2ELb0EN4cute5tupleIJNS5_1CILi128EEENS7_ILi64EEENS7_ILi192EEEEEELi192ENS_10bfloat16_tEfNS_4arch4Sm80ELb1ELb0ELb0ELb1ELb0ELb1ELb1ELb1EEENS1_21CollectiveEpilogueFwdINS6_IJS8_SA_S9_EEENS6_IJNS7_ILi1EEESI_SI_EEESC_SE_Li256ELb1ELb1ELb1ELb0EEENS1_36VarlenDynamicPersistentTileSchedulerILi128ELi64ELi256ELi256ELb1ELb1ELb0ELb1ELb1ELb1EEEEEEEEEvNT_6ParamsE) ;  /* 0xfffe25700c007950 */ /* 0x000fea0003c3ffff */
        .weak           $__internal_51_$__cuda_sm70_votesync_ballot
        .type           $__internal_51_$__cuda_sm70_votesync_ballot,@function
        .size           $__internal_51_$__cuda_sm70_votesync_ballot,(.L_x_2517 - $__internal_51_$__cuda_sm70_votesync_ballot)
$__internal_51_$__cuda_sm70_votesync_ballot:
[----:B------:R-:W-:Y:S01]  /*1da90*/  ISETP.NE.U32.AND P0, PT, R5, 0x1, PT ;  /* 0x000000010500780c */ /* 0x000fe20003f05070 */
[----:B------:R-:W-:Y:S01]  /*1daa0*/  IMAD.MOV.U32 R12, RZ, RZ, R0 ;  /* 0x000000ffff0c7224 */ /* 0x000fe200078e0000 */
[----:B------:R-:W-:Y:S04]  /*1dab0*/  WARPSYNC R197 ;  /* 0x000000c500007348 */ /* 0x000fe80003800000 */
[----:B------:R-:W-:-:S07]  /*1dac0*/  IMAD.MOV.U32 R13, RZ, RZ, 0x0 ;  /* 0x00000000ff0d7424 */ /* 0x000fce00078e00ff */
[----:B------:R-:W-:-:S04]  /*1dad0*/  VOTE.ANY R6, PT, !P0 ;  /* 0x0000000000067806 */ /* 0x000fc800040e0100 */
[----:B------:R-:W-:Y:S01]  /*1dae0*/  LOP3.LUT R5, R6, R197, RZ, 0xc0, !PT ;  /* 0x000000c506057212 */ /* 0x000fe200078ec0ff */
[----:B------:R-:W-:Y:S06]  /*1daf0*/  RET.REL.NODEC R12 `(_ZN7cutlass13device_kernelIN5flash19enable_sm80_to_sm89INS1_16FlashAttnFwdSm80INS1_25CollectiveMainloopFwdSm80ILi8ELi2ELb0EN4cute5tupleIJNS5_1CILi128EEENS7_ILi64EEENS7_ILi192EEEEEELi192ENS_10bfloat16_tEfNS_4arch4Sm80ELb1ELb0ELb0ELb1ELb0ELb1ELb1ELb1EEENS1_21CollectiveEpilogueFwdINS6_IJS8_SA_S9_EEENS6_IJNS7_ILi1EEESI_SI_EEESC_SE_Li256ELb1ELb1ELb1ELb0EEENS1_36VarlenDynamicPersistentTileSchedulerILi128ELi64ELi256ELi256ELb1ELb1ELb0ELb1ELb1ELb1EEEEEEEEEvNT_6ParamsE) ;  /* 0xfffe25000c007950 */ /* 0x000fec0003c3ffff */
.L_x_2451:
        /* <DEDUP_REMOVED lines=16> */
.L_x_2517:


//--------------------- .nv.shared._ZN7cutlass13device_kernelIN5flash19enable_sm80_to_sm89INS1_16FlashAttnFwdSm80INS1_25CollectiveMainloopFwdSm80ILi8ELi1ELb1EN4cute5tupleIJNS5_1CILi128EEENS7_ILi96EEENS7_ILi192EEEEEELi192ENS_10bfloat16_tEfNS_4arch4Sm80ELb0ELb0ELb0ELb0ELb0ELb0ELb1ELb1EEENS1_21CollectiveEpilogueFwdINS6_IJS8_SA_S9_EEENS6_IJNS7_ILi1EEESI_SI_EEESC_SE_Li256ELb0ELb1ELb1ELb0EEENS1_19SingleTileSchedulerILb0ELb1ELb1ELi128EEEEEEEEEvNT_6ParamsE --------------------------
	.section	.nv.shared._ZN7cutlass13device_kernelIN5flash19enable_sm80_to_sm89INS1_16FlashAttnFwdSm80INS1_25CollectiveMainloopFwdSm80ILi8ELi1ELb1EN4cute5tupleIJNS5_1CILi128EEENS7_ILi96EEENS7_ILi192EEEEEELi192ENS_10bfloat16_tEfNS_4arch4Sm80ELb0ELb0ELb0ELb0ELb0ELb0ELb1ELb1EEENS1_21CollectiveEpilogueFwdINS6_IJS8_SA_S9_EEENS6_IJNS7_ILi1EEESI_SI_EEESC_SE_Li256ELb0ELb1ELb1ELb0EEENS1_19SingleTileSchedulerILb0ELb1ELb1ELi128EEEEEEEEEvNT_6ParamsE,"aw",@nobits
	.sectionflags	@""
	.align	16


//--------------------- .nv.global                --------------------------
	.section	.nv.global,"aw",@nobits
.nv.global:
	.type		_ZN72_INTERNAL_05d41440_36_flash_fwd_hdim192_bf16_split_sm80_cu_9afb97bd_35914cute1_E,@object
	.size		_ZN72_INTERNAL_05d41440_36_flash_fwd_hdim192_bf16_split_sm80_cu_9afb97bd_35914cute1_E,(_ZN72_INTERNAL_05d41440_36_flash_fwd_hdim192_bf16_split_sm80_cu_9afb97bd_35914cuda3std3__45__cpo6cbeginE - _ZN72_INTERNAL_05d41440_36_flash_fwd_hdim192_bf16_split_sm80_cu_9afb97bd_35914cute1_E)
_ZN72_INTERNAL_05d41440_36_flash_fwd_hdim192_bf16_split_sm80_cu_9afb97bd_35914cute1_E:
	.zero		1
	.type		_ZN72_INTERNAL_05d41440_36_flash_fwd_hdim192_bf16_split_sm80_cu_9afb97bd_35914cuda3std3__45__cpo6cbeginE,@object
	.size		_ZN72_INTERNAL_05d41440_36_flash_fwd_hdim192_bf16_split_sm80_cu_9afb97bd_35914cuda3std3__45__cpo6cbeginE,(_ZN72_INTERNAL_05d41440_36_flash_fwd_hdim192_bf16_split_sm80_cu_9afb97bd_35914cuda3std3__48in_placeE - _ZN72_INTERNAL_05d41440_36_flash_fwd_hdim192_bf16_split_sm80_cu_9afb97bd_35914cuda3std3__45__cpo6cbeginE)
_ZN72_INTERNAL_05d41440_36_flash_fwd_hdim192_bf16_split_sm80_cu_9afb97bd_35914cuda3std3__45__cpo6cbeginE:
	.zero		1
	.type		_ZN72_INTERNAL_05d41440_36_flash_fwd_hdim192_bf16_split_sm80_cu_9afb97bd_35914cuda3std3__48in_placeE,@object
	.size		_ZN72_INTERNAL_05d41440_36_flash_fwd_hdim192_bf16_split_sm80_cu_9afb97bd_35914cuda3std3__48in_placeE,(_ZN72_INTERNAL_05d41440_36_flash_fwd_hdim192_bf16_split_sm80_cu_9afb97bd_35914cuda3std6ranges3__45__cpo9iter_moveE - _ZN72_INTERNAL_05d41440_36_flash_fwd_hdim192_bf16_split_sm80_cu_9afb97bd_35914cuda3std3__48in_placeE)
_ZN72_INTERNAL_05d41440_36_flash_fwd_hdim192_bf16_split_sm80_cu_9afb97bd_35914cuda3std3__48in_placeE:
	.zero		1
	.type		_ZN72_INTERNAL_05d41440_36_flash_fwd_hdim192_bf16_split_sm80_cu_9afb97bd_35914cuda3std6ranges3__45__cpo9iter_moveE,@object
	.size		_ZN72_INTERNAL_05d41440_36_flash_fwd_hdim192_bf16_split_sm80_cu_9afb97bd_35914cuda3std6ranges3__45__cpo9iter_moveE,(_ZN72_INTERNAL_05d41440_36_flash_fwd_hdim192_bf16_split_sm80_cu_9afb97bd_35914cuda3std3__45__cpo5beginE - _ZN72_INTERNAL_05d41440_36_flash_fwd_hdim192_bf16_split_sm80_cu_9afb97bd_35914cuda3std6ranges3__45__cpo9iter_moveE)
_ZN72_INTERNAL_05d41440_36_flash_fwd_hdim192_bf16_split_sm80_cu_9afb97bd_35914cuda3std6ranges3__45__cpo9iter_moveE:
	.zero		1
	.type		_ZN72_INTERNAL_05d41440_36_flash_fwd_hdim192_bf16_split_sm80_cu_9afb97bd_35914cuda3std3__45__cpo5beginE,@object
	.size		_ZN72_INTERNAL_05d41440_36_flash_fwd_hdim192_bf16_split_sm80_cu_9afb97bd_35914cuda3std3__45__cpo5beginE,(_ZN72_INTERNAL_05d41440_36_flash_fwd_hdim192_bf16_split_sm80_cu_9afb97bd_35914cuda3std3__474_GLOBAL__N__05d41440_36_flash_fwd_hdim192_bf16_split_sm80_cu_9afb97bd_35916ignoreE - _ZN72_INTERNAL_05d41440_36_flash_fwd_hdim192_bf16_split_sm80_cu_9afb97bd_35914cuda3std3__45__cpo5beginE)
_ZN72_INTERNAL_05d41440_36_flash_fwd_hdim192_bf16_split_sm80_cu_9afb97bd_35914cuda3std3__45__cpo5beginE:
	.zero		1
	.type		_ZN72_INTERNAL_05d41440_36_flash_fwd_hdim192_bf16_split_sm80_cu_9afb97bd_35914cuda3std3__474_GLOBAL__N__05d41440_36_flash_fwd_hdim192_bf16_split_sm80_cu_9afb97bd_35916ignoreE,@object
	.size		_ZN72_INTERNAL_05d41440_36_flash_fwd_hdim192_bf16_split_sm80_cu_9afb97bd_35914cuda3std3__474_GLOBAL__N__05d41440_36_flash_fwd_hdim192_bf16_split_sm80_cu_9afb97bd_35916ignoreE,(_ZN72_INTERNAL_05d41440_36_flash_fwd_hdim192_bf16_split_sm80_cu_9afb97bd_35914cute7productE - _ZN72_INTERNAL_05d41440_36_flash_fwd_hdim192_bf16_split_sm80_cu_9afb97bd_35914cuda3std3__474_GLOBAL__N__05d41440_36_flash_fwd_hdim192_bf16_split_sm80_cu_9afb97bd_35916ignoreE)
_ZN72_INTERNAL_05d41440_36_flash_fwd_hdim192_bf16_split_sm80_cu_9afb97bd_35914cuda3std3__474_GLOBAL__N__05d41440_36_flash_fwd_hdim192_bf16_split_sm80_cu_9afb97bd_35916ignoreE:
	.zero		1
	.type		_ZN72_INTERNAL_05d41440_36_flash_fwd_hdim192_bf16_split_sm80_cu_9afb97bd_35914cute7productE,@object
	.size		_ZN72_INTERNAL_05d41440_36_flash_fwd_hdim192_bf16_split_sm80_cu_9afb97bd_35914cute7productE,(_ZN72_INTERNAL_05d41440_36_flash_fwd_hdim192_bf16_split_sm80_cu_9afb97bd_35914cuda3std3__45__cpo3endE - _ZN72_INTERNAL_05d41440_36_flash_fwd_hdim192_bf16_split_sm80_cu_9afb97bd_35914cute7productE)
_ZN72_INTERNAL_05d41440_36_flash_fwd_hdim192_bf16_split_sm80_cu_9afb97bd_35914cute7productE:
	.zero		1
	.type		_ZN72_INTERNAL_05d41440_36_flash_fwd_hdim192_bf16_split_sm80_cu_9afb97bd_35914cuda3std3__45__cpo3endE,@object
	.size		_ZN72_INTERNAL_05d41440_36_flash_fwd_hdim192_bf16_split_sm80_cu_9afb97bd_35914cuda3std3__45__cpo3endE,(_ZN72_INTERNAL_05d41440_36_flash_fwd_hdim192_bf16_split_sm80_cu_9afb97bd_35914cuda3std3__419piecewise_constructE - _ZN72_INTERNAL_05d41440_36_flash_fwd_hdim192_bf16_split_sm80_cu_9afb97bd_35914cuda3std3__45__cpo3endE)
_ZN72_INTERNAL_05d41440_36_flash_fwd_hdim192_bf16_split_sm80_cu_9afb97bd_35914cuda3std3__45__cpo3endE:
	.zero		1
	.type		_ZN72_INTERNAL_05d41440_36_flash_fwd_hdim192_bf16_split_sm80_cu_9afb97bd_35914cuda3std3__419piecewise_constructE,@object
	.size		_ZN72_INTERNAL_05d41440_36_flash_fwd_hdim192_bf16_split_sm80_cu_9afb97bd_35914cuda3std3__419piecewise_constructE,(_ZN72_INTERNAL_05d41440_36_flash_fwd_hdim192_bf16_split_sm80_cu_9afb97bd_35914cuda3std3__45__cpo4cendE - _ZN72_INTERNAL_05d41440_36_flash_fwd_hdim192_bf16_split_sm80_cu_9afb97bd_35914cuda3std3__419piecewise_constructE)
_ZN72_INTERNAL_05d41440_36_flash_fwd_hdim192_bf16_split_sm80_cu_9afb97bd_35914cuda3std3__419piecewise_constructE:
	.zero		1
	.type		_ZN72_INTERNAL_05d41440_36_flash_fwd_hdim192_bf16_split_sm80_cu_9afb97bd_35914cuda3std3__45__cpo4cendE,@object
	.size		_ZN72_INTERNAL_05d41440_36_flash_fwd_hdim192_bf16_split_sm80_cu_9afb97bd_35914cuda3std3__45__cpo4cendE,(_ZN72_INTERNAL_05d41440_36_flash_fwd_hdim192_bf16_split_sm80_cu_9afb97bd_35914cuda3std6ranges3__45__cpo4swapE - _ZN72_INTERNAL_05d41440_36_flash_fwd_hdim192_bf16_split_sm80_cu_9afb97bd_35914cuda3std3__45__cpo4cendE)
_ZN72_INTERNAL_05d41440_36_flash_fwd_hdim192_bf16_split_sm80_cu_9afb97bd_35914cuda3std3__45__cpo4cendE:
	.zero		1
	.type		_ZN72_INTERNAL_05d41440_36_flash_fwd_hdim192_bf16_split_sm80_cu_9afb97bd_35914cuda3std6ranges3__45__cpo4swapE,@object
	.size		_ZN72_INTERNAL_05d41440_36_flash_fwd_hdim192_bf16_split_sm80_cu_9afb97bd_35914cuda3std6ranges3__45__cpo4swapE,(.L_7 - _ZN72_INTERNAL_05d41440_36_flash_fwd_hdim192_bf16_split_sm80_cu_9afb97bd_35914cuda3std6ranges3__45__cpo4swapE)
_ZN72_INTERNAL_05d41440_36_flash_fwd_hdim192_bf16_split_sm80_cu_9afb97bd_35914cuda3std6ranges3__45__cpo4swapE:
	.zero		1
.L_7:


//--------------------- .nv.shared._ZN7cutlass13device_kernelIN5flash19enable_sm80_to_sm89INS1_16FlashAttnFwdSm80INS1_25CollectiveMainloopFwdSm80ILi8ELi1ELb0EN4cute5tupleIJNS5_1CILi128EEENS7_ILi64EEENS7_ILi192EEEEEELi192ENS_10bfloat16_tEfNS_4arch4Sm80ELb0ELb0ELb0ELb1ELb0ELb0ELb1ELb1EEENS1_21CollectiveEpilogueFwdINS6_IJS8_SA_S9_EEENS6_IJNS7_ILi1EEESI_SI_EEESC_SE_Li256ELb1ELb1ELb1ELb0EEENS1_36VarlenDynamicPersistentTileSchedulerILi128ELi64ELi256ELi256ELb1ELb1ELb0ELb0ELb1ELb1EEEEEEEEEvNT_6ParamsE --------------------------
	.section	.nv.shared._ZN7cutlass13device_kernelIN5flash19enable_sm80_to_sm89INS1_16FlashAttnFwdSm80INS1_25CollectiveMainloopFwdSm80ILi8ELi1ELb0EN4cute5tupleIJNS5_1CILi128EEENS7_ILi64EEENS7_ILi192EEEEEELi192ENS_10bfloat16_tEfNS_4arch4Sm80ELb0ELb0ELb0ELb1ELb0ELb0ELb1ELb1EEENS1_21CollectiveEpilogueFwdINS6_IJS8_SA_S9_EEENS6_IJNS7_ILi1EEESI_SI_EEESC_SE_Li256ELb1ELb1ELb1ELb0EEENS1_36VarlenDynamicPersistentTileSchedulerILi128ELi64ELi256ELi256ELb1ELb1ELb0ELb0ELb1ELb1EEEEEEEEEvNT_6ParamsE,"aw",@nobits
	.sectionflags	@""
	.align	16


//--------------------- .nv.shared._ZN7cutlass13device_kernelIN5flash19enable_sm80_to_sm89INS1_16FlashAttnFwdSm80INS1_25CollectiveMainloopFwdSm80ILi8ELi1ELb0EN4cute5tupleIJNS5_1CILi128EEENS7_ILi64EEENS7_ILi192EEEEEELi192ENS_10bfloat16_tEfNS_4arch4Sm80ELb0ELb0ELb0ELb1ELb0ELb1ELb1ELb1EEENS1_21CollectiveEpilogueFwdINS6_IJS8_SA_S9_EEENS6_IJNS7_ILi1EEESI_SI_EEESC_SE_Li256ELb1ELb1ELb1ELb0EEENS1_36VarlenDynamicPersistentTileSchedulerILi128ELi64ELi256ELi256ELb1ELb1ELb0ELb0ELb1ELb1EEEEEEEEEvNT_6ParamsE --------------------------
	.section	.nv.shared._ZN7cutlass13device_kernelIN5flash19enable_sm80_to_sm89INS1_16FlashAttnFwdSm80INS1_25CollectiveMainloopFwdSm80ILi8ELi1ELb0EN4cute5tupleIJNS5_1CILi128EEENS7_ILi64EEENS7_ILi192EEEEEELi192ENS_10bfloat16_tEfNS_4arch4Sm80ELb0ELb0ELb0ELb1ELb0ELb1ELb1ELb1EEENS1_21CollectiveEpilogueFwdINS6_IJS8_SA_S9_EEENS6_IJNS7_ILi1EEESI_SI_EEESC_SE_Li256ELb1ELb1ELb1ELb0EEENS1_36VarlenDynamicPersistentTileSchedulerILi128ELi64ELi256ELi256ELb1ELb1ELb0ELb0ELb1ELb1EEEEEEEEEvNT_6ParamsE,"aw",@nobits
	.sectionflags	@""
	.align	16


//--------------------- .nv.shared._ZN7cutlass13device_kernelIN5flash19enable_sm80_to_sm89INS1_16FlashAttnFwdSm80INS1_25CollectiveMainloopFwdSm80ILi8ELi1ELb0EN4cute5tupleIJNS5_1CILi128EEENS7_ILi64EEENS7_ILi192EEEEEELi192ENS_10bfloat16_tEfNS_4arch4Sm80ELb0ELb1ELb0ELb0ELb0ELb0ELb1ELb1EEENS1_21CollectiveEpilogueFwdINS6_IJS8_SA_S9_EEENS6_IJNS7_ILi1EEESI_SI_EEESC_SE_Li256ELb0ELb1ELb1ELb0EEENS1_19SingleTileSchedulerILb0ELb1ELb1ELi128EEEEEEEEEvNT_6ParamsE --------------------------
	.section	.nv.shared._ZN7cutlass13device_kernelIN5flash19enable_sm80_to_sm89INS1_16FlashAttnFwdSm80INS1_25CollectiveMainloopFwdSm80ILi8ELi1ELb0EN4cute5tupleIJNS5_1CILi128EEENS7_ILi64EEENS7_ILi192EEEEEELi192ENS_10bfloat16_tEfNS_4arch4Sm80ELb0ELb1ELb0ELb0ELb0ELb0ELb1ELb1EEENS1_21CollectiveEpilogueFwdINS6_IJS8_SA_S9_EEENS6_IJNS7_ILi1EEESI_SI_EEESC_SE_Li256ELb0ELb1ELb1ELb0EEENS1_19SingleTileSchedulerILb0ELb1ELb1ELi128EEEEEEEEEvNT_6ParamsE,"aw",@nobits
	.sectionflags	@""
	.align	16


//--------------------- .nv.shared._ZN7cutlass13device_kernelIN5flash19enable_sm80_to_sm89INS1_16FlashAttnFwdSm80INS1_25CollectiveMainloopFwdSm80ILi8ELi1ELb0EN4cute5tupleIJNS5_1CILi128EEENS7_ILi64EEENS7_ILi192EEEEEELi192ENS_10bfloat16_tEfNS_4arch4Sm80ELb0ELb1ELb0ELb1ELb0ELb0ELb1ELb1EEENS1_21CollectiveEpilogueFwdINS6_IJS8_SA_S9_EEENS6_IJNS7_ILi1EEESI_SI_EEESC_SE_Li256ELb1ELb1ELb1ELb0EEENS1_36VarlenDynamicPersistentTileSchedulerILi128ELi64ELi256ELi256ELb1ELb1ELb0ELb1ELb0ELb1EEEEEEEEEvNT_6ParamsE --------------------------
	.section	.nv.shared._ZN7cutlass13device_kernelIN5flash19enable_sm80_to_sm89INS1_16FlashAttnFwdSm80INS1_25CollectiveMainloopFwdSm80ILi8ELi1ELb0EN4cute5tupleIJNS5_1CILi128EEENS7_ILi64EEENS7_ILi192EEEEEELi192ENS_10bfloat16_tEfNS_4arch4Sm80ELb0ELb1ELb0ELb1ELb0ELb0ELb1ELb1EEENS1_21CollectiveEpilogueFwdINS6_IJS8_SA_S9_EEENS6_IJNS7_ILi1EEESI_SI_EEESC_SE_Li256ELb1ELb1ELb1ELb0EEENS1_36VarlenDynamicPersistentTileSchedulerILi128ELi64ELi256ELi256ELb1ELb1ELb0ELb1ELb0ELb1EEEEEEEEEvNT_6ParamsE,"aw",@nobits
	.sectionflags	@""
	.align	16


//--------------------- .nv.shared._ZN7cutlass13device_kernelIN5flash19enable_sm80_to_sm89INS1_16FlashAttnFwdSm80INS1_25CollectiveMainloopFwdSm80ILi8ELi1ELb0EN4cute5tupleIJNS5_1CILi128EEENS7_ILi64EEENS7_ILi192EEEEEELi192ENS_10bfloat16_tEfNS_4arch4Sm80ELb0ELb1ELb0ELb1ELb0ELb1ELb1ELb1EEENS1_21CollectiveEpilogueFwdINS6_IJS8_SA_S9_EEENS6_IJNS7_ILi1EEESI_SI_EEESC_SE_Li256ELb1ELb1ELb1ELb0EEENS1_36VarlenDynamicPersistentTileSchedulerILi128ELi64ELi256ELi256ELb1ELb1ELb0ELb1ELb0ELb1EEEEEEEEEvNT_6ParamsE --------------------------
	.section	.nv.shared._ZN7cutlass13device_kernelIN5flash19enable_sm80_to_sm89INS1_16FlashAttnFwdSm80INS1_25CollectiveMainloopFwdSm80ILi8ELi1ELb0EN4cute5tupleIJNS5_1CILi128EEENS7_ILi64EEENS7_ILi192EEEEEELi192ENS_10bfloat16_tEfNS_4arch4Sm80ELb0ELb1ELb0ELb1ELb0ELb1ELb1ELb1EEENS1_21CollectiveEpilogueFwdINS6_IJS8_SA_S9_EEENS6_IJNS7_ILi1EEESI_SI_EEESC_SE_Li256ELb1ELb1ELb1ELb0EEENS1_36VarlenDynamicPersistentTileSchedulerILi128ELi64ELi256ELi256ELb1ELb1ELb0ELb1ELb0ELb1EEEEEEEEEvNT_6ParamsE,"aw",@nobits
	.sectionflags	@""
	.align	16


//--------------------- .nv.shared._ZN7cutlass13device_kernelIN5flash19enable_sm80_to_sm89INS1_16FlashAttnFwdSm80INS1_25CollectiveMainloopFwdSm80ILi8ELi1ELb1EN4cute5tupleIJNS5_1CILi128EEENS7_ILi96EEENS7_ILi192EEEEEELi192ENS_10bfloat16_tEfNS_4arch4Sm80ELb1ELb0ELb0ELb0ELb0ELb0ELb1ELb1EEENS1_21CollectiveEpilogueFwdINS6_IJS8_SA_S9_EEENS6_IJNS7_ILi1EEESI_SI_EEESC_SE_Li256ELb0ELb1ELb1ELb0EEENS1_30DynamicPersistentTileSchedulerILi256ELi256ELb1ELb1ELb0EEEEEEEEEvNT_6ParamsE --------------------------
	.section	.nv.shared._ZN7cutlass13device_kernelIN5flash19enable_sm80_to_sm89INS1_16FlashAttnFwdSm80INS1_25CollectiveMainloopFwdSm80ILi8ELi1ELb1EN4cute5tupleIJNS5_1CILi128EEENS7_ILi96EEENS7_ILi192EEEEEELi192ENS_10bfloat16_tEfNS_4arch4Sm80ELb1ELb0ELb0ELb0ELb0ELb0ELb1ELb1EEENS1_21CollectiveEpilogueFwdINS6_IJS8_SA_S9_EEENS6_IJNS7_ILi1EEESI_SI_EEESC_SE_Li256ELb0ELb1ELb1ELb0EEENS1_30DynamicPersistentTileSchedulerILi256ELi256ELb1ELb1ELb0EEEEEEEEEvNT_6ParamsE,"aw",@nobits
	.sectionflags	@""
	.align	16


//--------------------- .nv.shared._ZN7cutlass13device_kernelIN5flash19enable_sm80_to_sm89INS1_16FlashAttnFwdSm80INS1_25CollectiveMainloopFwdSm80ILi8ELi1ELb0EN4cute5tupleIJNS5_1CILi128EEENS7_ILi64EEENS7_ILi192EEEEEELi192ENS_10bfloat16_tEfNS_4arch4Sm80ELb1ELb0ELb0ELb1ELb0ELb0ELb1ELb1EEENS1_21CollectiveEpilogueFwdINS6_IJS8_SA_S9_EEENS6_IJNS7_ILi1EEESI_SI_EEESC_SE_Li256ELb1ELb1ELb1ELb0EEENS1_36VarlenDynamicPersistentTileSchedulerILi128ELi64ELi256ELi256ELb1ELb1ELb0ELb1ELb1ELb1EEEEEEEEEvNT_6ParamsE --------------------------
	.section	.nv.shared._ZN7cutlass13device_kernelIN5flash19enable_sm80_to_sm89INS1_16FlashAttnFwdSm80INS1_25CollectiveMainloopFwdSm80ILi8ELi1ELb0EN4cute5tupleIJNS5_1CILi128EEENS7_ILi64EEENS7_ILi192EEEEEELi192ENS_10bfloat16_tEfNS_4arch4Sm80ELb1ELb0ELb0ELb1ELb0ELb0ELb1ELb1EEENS1_21CollectiveEpilogueFwdINS6_IJS8_SA_S9_EEENS6_IJNS7_ILi1EEESI_SI_EEESC_SE_Li256ELb1ELb1ELb1ELb0EEENS1_36VarlenDynamicPersistentTileSchedulerILi128ELi64ELi256ELi256ELb1ELb1ELb0ELb1ELb1ELb1EEEEEEEEEvNT_6ParamsE,"aw",@nobits
	.sectionflags	@""
	.align	16


//--------------------- .nv.shared._ZN7cutlass13device_kernelIN5flash19enable_sm80_to_sm89INS1_16FlashAttnFwdSm80INS1_25CollectiveMainloopFwdSm80ILi8ELi1ELb0EN4cute5tupleIJNS5_1CILi128EEENS7_ILi64EEENS7_ILi192EEEEEELi192ENS_10bfloat16_tEfNS_4arch4Sm80ELb1ELb0ELb0ELb1ELb0ELb1ELb1ELb1EEENS1_21CollectiveEpilogueFwdINS6_IJS8_SA_S9_EEENS6_IJNS7_ILi1EEESI_SI_EEESC_SE_Li256ELb1ELb1ELb1ELb0EEENS1_36VarlenDynamicPersistentTileSchedulerILi128ELi64ELi256ELi256ELb1ELb1ELb0ELb1ELb1ELb1EEEEEEEEEvNT_6ParamsE --------------------------
	.section	.nv.shared._ZN7cutlass13device_kernelIN5flash19enable_sm80_to_sm89INS1_16FlashAttnFwdSm80INS1_25CollectiveMainloopFwdSm80ILi8ELi1ELb0EN4cute5tupleIJNS5_1CILi128EEENS7_ILi64EEENS7_ILi192EEEEEELi192ENS_10bfloat16_tEfNS_4arch4Sm80ELb1ELb0ELb0ELb1ELb0ELb1ELb1ELb1EEENS1_21CollectiveEpilogueFwdINS6_IJS8_SA_S9_EEENS6_IJNS7_ILi1EEESI_SI_EEESC_SE_Li256ELb1ELb1ELb1ELb0EEENS1_36VarlenDynamicPersistentTileSchedulerILi128ELi64ELi256ELi256ELb1ELb1ELb0ELb1ELb1ELb1EEEEEEEEEvNT_6ParamsE,"aw",@nobits
	.sectionflags	@""
	.align	16


//--------------------- .nv.shared._ZN7cutlass13device_kernelIN5flash19enable_sm80_to_sm89INS1_16FlashAttnFwdSm80INS1_25CollectiveMainloopFwdSm80ILi8ELi2ELb1EN4cute5tupleIJNS5_1CILi128EEENS7_ILi96EEENS7_ILi192EEEEEELi192ENS_10bfloat16_tEfNS_4arch4Sm80ELb0ELb0ELb0ELb0ELb0ELb0ELb1ELb1EEENS1_21CollectiveEpilogueFwdINS6_IJS8_SA_S9_EEENS6_IJNS7_ILi1EEESI_SI_EEESC_SE_Li256ELb0ELb1ELb1ELb0EEENS1_19SingleTileSchedulerILb0ELb1ELb1ELi128EEEEEEEEEvNT_6ParamsE --------------------------
	.section	.nv.shared._ZN7cutlass13device_kernelIN5flash19enable_sm80_to_sm89INS1_16FlashAttnFwdSm80INS1_25CollectiveMainloopFwdSm80ILi8ELi2ELb1EN4cute5tupleIJNS5_1CILi128EEENS7_ILi96EEENS7_ILi192EEEEEELi192ENS_10bfloat16_tEfNS_4arch4Sm80ELb0ELb0ELb0ELb0ELb0ELb0ELb1ELb1EEENS1_21CollectiveEpilogueFwdINS6_IJS8_SA_S9_EEENS6_IJNS7_ILi1EEESI_SI_EEESC_SE_Li256ELb0ELb1ELb1ELb0EEENS1_19SingleTileSchedulerILb0ELb1ELb1ELi128EEEEEEEEEvNT_6ParamsE,"aw",@nobits
	.sectionflags	@""
	.align	16


//--------------------- .nv.shared._ZN7cutlass13device_kernelIN5flash19enable_sm80_to_sm89INS1_16FlashAttnFwdSm80INS1_25CollectiveMainloopFwdSm80ILi8ELi2ELb0EN4cute5tupleIJNS5_1CILi128EEENS7_ILi64EEENS7_ILi192EEEEEELi192ENS_10bfloat16_tEfNS_4arch4Sm80ELb0ELb0ELb0ELb1ELb0ELb0ELb1ELb1EEENS1_21CollectiveEpilogueFwdINS6_IJS8_SA_S9_EEENS6_IJNS7_ILi1EEESI_SI_EEESC_SE_Li256ELb1ELb1ELb1ELb0EEENS1_36VarlenDynamicPersistentTileSchedulerILi128ELi64ELi256ELi256ELb1ELb1ELb0ELb0ELb1ELb1EEEEEEEEEvNT_6ParamsE --------------------------
	.section	.nv.shared._ZN7cutlass13device_kernelIN5flash19enable_sm80_to_sm89INS1_16FlashAttnFwdSm80INS1_25CollectiveMainloopFwdSm80ILi8ELi2ELb0EN4cute5tupleIJNS5_1CILi128EEENS7_ILi64EEENS7_ILi192EEEEEELi192ENS_10bfloat16_tEfNS_4arch4Sm80ELb0ELb0ELb0ELb1ELb0ELb0ELb1ELb1EEENS1_21CollectiveEpilogueFwdINS6_IJS8_SA_S9_EEENS6_IJNS7_ILi1EEESI_SI_EEESC_SE_Li256ELb1ELb1ELb1ELb0EEENS1_36VarlenDynamicPersistentTileSchedulerILi128ELi64ELi256ELi256ELb1ELb1ELb0ELb0ELb1ELb1EEEEEEEEEvNT_6ParamsE,"aw",@nobits
	.sectionflags	@""
	.align	16


//--------------------- .nv.shared._ZN7cutlass13device_kernelIN5flash19enable_sm80_to_sm89INS1_16FlashAttnFwdSm80INS1_25CollectiveMainloopFwdSm80ILi8ELi2ELb0EN4cute5tupleIJNS5_1CILi128EEENS7_ILi64EEENS7_ILi192EEEEEELi192ENS_10bfloat16_tEfNS_4arch4Sm80ELb0ELb0ELb0ELb1ELb0ELb1ELb1ELb1EEENS1_21CollectiveEpilogueFwdINS6_IJS8_SA_S9_EEENS6_IJNS7_ILi1EEESI_SI_EEESC_SE_Li256ELb1ELb1ELb1ELb0EEENS1_36VarlenDynamicPersistentTileSchedulerILi128ELi64ELi256ELi256ELb1ELb1ELb0ELb0ELb1ELb1EEEEEEEEEvNT_6ParamsE --------------------------
	.section	.nv.shared._ZN7cutlass13device_kernelIN5flash19enable_sm80_to_sm89INS1_16FlashAttnFwdSm80INS1_25CollectiveMainloopFwdSm80ILi8ELi2ELb0EN4cute5tupleIJNS5_1CILi128EEENS7_ILi64EEENS7_ILi192EEEEEELi192ENS_10bfloat16_tEfNS_4arch4Sm80ELb0ELb0ELb0ELb1ELb0ELb1ELb1ELb1EEENS1_21CollectiveEpilogueFwdINS6_IJS8_SA_S9_EEENS6_IJNS7_ILi1EEESI_SI_EEESC_SE_Li256ELb1ELb1ELb1ELb0EEENS1_36VarlenDynamicPersistentTileSchedulerILi128ELi64ELi256ELi256ELb1ELb1ELb0ELb0ELb1ELb1EEEEEEEEEvNT_6ParamsE,"aw",@nobits
	.sectionflags	@""
	.align	16


//--------------------- .nv.shared._ZN7cutlass13device_kernelIN5flash19enable_sm80_to_sm89INS1_16FlashAttnFwdSm80INS1_25CollectiveMainloopFwdSm80ILi8ELi2ELb0EN4cute5tupleIJNS5_1CILi128EEENS7_ILi64EEENS7_ILi192EEEEEELi192ENS_10bfloat16_tEfNS_4arch4Sm80ELb0ELb1ELb0ELb0ELb0ELb0ELb1ELb1EEENS1_21CollectiveEpilogueFwdINS6_IJS8_SA_S9_EEENS6_IJNS7_ILi1EEESI_SI_EEESC_SE_Li256ELb0ELb1ELb1ELb0EEENS1_19SingleTileSchedulerILb0ELb1ELb1ELi128EEEEEEEEEvNT_6ParamsE --------------------------
	.section	.nv.shared._ZN7cutlass13device_kernelIN5flash19enable_sm80_to_sm89INS1_16FlashAttnFwdSm80INS1_25CollectiveMainloopFwdSm80ILi8ELi2ELb0EN4cute5tupleIJNS5_1CILi128EEENS7_ILi64EEENS7_ILi192EEEEEELi192ENS_10bfloat16_tEfNS_4arch4Sm80ELb0ELb1ELb0ELb0ELb0ELb0ELb1ELb1EEENS1_21CollectiveEpilogueFwdINS6_IJS8_SA_S9_EEENS6_IJNS7_ILi1EEESI_SI_EEESC_SE_Li256ELb0ELb1ELb1ELb0EEENS1_19SingleTileSchedulerILb0ELb1ELb1ELi128EEEEEEEEEvNT_6ParamsE,"aw",@nobits
	.sectionflags	@""
	.align	16


//--------------------- .nv.shared._ZN7cutlass13device_kernelIN5flash19enable_sm80_to_sm89INS1_16FlashAttnFwdSm80INS1_25CollectiveMainloopFwdSm80ILi8ELi2ELb0EN4cute5tupleIJNS5_1CILi128EEENS7_ILi64EEENS7_ILi192EEEEEELi192ENS_10bfloat16_tEfNS_4arch4Sm80ELb0ELb1ELb0ELb1ELb0ELb0ELb1ELb1EEENS1_21CollectiveEpilogueFwdINS6_IJS8_SA_S9_EEENS6_IJNS7_ILi1EEESI_SI_EEESC_SE_Li256ELb1ELb1ELb1ELb0EEENS1_36VarlenDynamicPersistentTileSchedulerILi128ELi64ELi256ELi256ELb1ELb1ELb0ELb1ELb0ELb1EEEEEEEEEvNT_6ParamsE --------------------------
	.section	.nv.shared._ZN7cutlass13device_kernelIN5flash19enable_sm80_to_sm89INS1_16FlashAttnFwdSm80INS1_25CollectiveMainloopFwdSm80ILi8ELi2ELb0EN4cute5tupleIJNS5_1CILi128EEENS7_ILi64EEENS7_ILi192EEEEEELi192ENS_10bfloat16_tEfNS_4arch4Sm80ELb0ELb1ELb0ELb1ELb0ELb0ELb1ELb1EEENS1_21CollectiveEpilogueFwdINS6_IJS8_SA_S9_EEENS6_IJNS7_ILi1EEESI_SI_EEESC_SE_Li256ELb1ELb1ELb1ELb0EEENS1_36VarlenDynamicPersistentTileSchedulerILi128ELi64ELi256ELi256ELb1ELb1ELb0ELb1ELb0ELb1EEEEEEEEEvNT_6ParamsE,"aw",@nobits
	.sectionflags	@""
	.align	16


//--------------------- .nv.shared._ZN7cutlass13device_kernelIN5flash19enable_sm80_to_sm89INS1_16FlashAttnFwdSm80INS1_25CollectiveMainloopFwdSm80ILi8ELi2ELb0EN4cute5tupleIJNS5_1CILi128EEENS7_ILi64EEENS7_ILi192EEEEEELi192ENS_10bfloat16_tEfNS_4arch4Sm80ELb0ELb1ELb0ELb1ELb0ELb1ELb1ELb1EEENS1_21CollectiveEpilogueFwdINS6_IJS8_SA_S9_EEENS6_IJNS7_ILi1EEESI_SI_EEESC_SE_Li256ELb1ELb1ELb1ELb0EEENS1_36VarlenDynamicPersistentTileSchedulerILi128ELi64ELi256ELi256ELb1ELb1ELb0ELb1ELb0ELb1EEEEEEEEEvNT_6ParamsE --------------------------
	.section	.nv.shared._ZN7cutlass13device_kernelIN5flash19enable_sm80_to_sm89INS1_16FlashAttnFwdSm80INS1_25CollectiveMainloopFwdSm80ILi8ELi2ELb0EN4cute5tupleIJNS5_1CILi128EEENS7_ILi64EEENS7_ILi192EEEEEELi192ENS_10bfloat16_tEfNS_4arch4Sm80ELb0ELb1ELb0ELb1ELb0ELb1ELb1ELb1EEENS1_21CollectiveEpilogueFwdINS6_IJS8_SA_S9_EEENS6_IJNS7_ILi1EEESI_SI_EEESC_SE_Li256ELb1ELb1ELb1ELb0EEENS1_36VarlenDynamicPersistentTileSchedulerILi128ELi64ELi256ELi256ELb1ELb1ELb0ELb1ELb0ELb1EEEEEEEEEvNT_6ParamsE,"aw",@nobits
	.sectionflags	@""
	.align	16


//--------------------- .nv.shared._ZN7cutlass13device_kernelIN5flash19enable_sm80_to_sm89INS1_16FlashAttnFwdSm80INS1_25CollectiveMainloopFwdSm80ILi8ELi2ELb1EN4cute5tupleIJNS5_1CILi128EEENS7_ILi96EEENS7_ILi192EEEEEELi192ENS_10bfloat16_tEfNS_4arch4Sm80ELb1ELb0ELb0ELb0ELb0ELb0ELb1ELb1EEENS1_21CollectiveEpilogueFwdINS6_IJS8_SA_S9_EEENS6_IJNS7_ILi1EEESI_SI_EEESC_SE_Li256ELb0ELb1ELb1ELb0EEENS1_30DynamicPersistentTileSchedulerILi256ELi256ELb1ELb1ELb0EEEEEEEEEvNT_6ParamsE --------------------------
	.section	.nv.shared._ZN7cutlass13device_kernelIN5flash19enable_sm80_to_sm89INS1_16FlashAttnFwdSm80INS1_25CollectiveMainloopFwdSm80ILi8ELi2ELb1EN4cute5tupleIJNS5_1CILi128EEENS7_ILi96EEENS7_ILi192EEEEEELi192ENS_10bfloat16_tEfNS_4arch4Sm80ELb1ELb0ELb0ELb0ELb0ELb0ELb1ELb1EEENS1_21CollectiveEpilogueFwdINS6_IJS8_SA_S9_EEENS6_IJNS7_ILi1EEESI_SI_EEESC_SE_Li256ELb0ELb1ELb1ELb0EEENS1_30DynamicPersistentTileSchedulerILi256ELi256ELb1ELb1ELb0EEEEEEEEEvNT_6ParamsE,"aw",@nobits
	.sectionflags	@""
	.align	16


//--------------------- .nv.shared._ZN7cutlass13device_kernelIN5flash19enable_sm80_to_sm89INS1_16FlashAttnFwdSm80INS1_25CollectiveMainloopFwdSm80ILi8ELi2ELb0EN4cute5tupleIJNS5_1CILi128EEENS7_ILi64EEENS7_ILi192EEEEEELi192ENS_10bfloat16_tEfNS_4arch4Sm80ELb1ELb0ELb0ELb1ELb0ELb0ELb1ELb1EEENS1_21CollectiveEpilogueFwdINS6_IJS8_SA_S9_EEENS6_IJNS7_ILi1EEESI_SI_EEESC_SE_Li256ELb1ELb1ELb1ELb0EEENS1_36VarlenDynamicPersistentTileSchedulerILi128ELi64ELi256ELi256ELb1ELb1ELb0ELb1ELb1ELb1EEEEEEEEEvNT_6ParamsE --------------------------
	.section	.nv.shared._ZN7cutlass13device_kernelIN5flash19enable_sm80_to_sm89INS1_16FlashAttnFwdSm80INS1_25CollectiveMainloopFwdSm80ILi8ELi2ELb0EN4cute5tupleIJNS5_1CILi128EEENS7_ILi64EEENS7_ILi192EEEEEELi192ENS_10bfloat16_tEfNS_4arch4Sm80ELb1ELb0ELb0ELb1ELb0ELb0ELb1ELb1EEENS1_21CollectiveEpilogueFwdINS6_IJS8_SA_S9_EEENS6_IJNS7_ILi1EEESI_SI_EEESC_SE_Li256ELb1ELb1ELb1ELb0EEENS1_36VarlenDynamicPersistentTileSchedulerILi128ELi64ELi256ELi256ELb1ELb1ELb0ELb1ELb1ELb1EEEEEEEEEvNT_6ParamsE,"aw",@nobits
	.sectionflags	@""
	.align	16


//--------------------- .nv.shared._ZN7cutlass13device_kernelIN5flash19enable_sm80_to_sm89INS1_16FlashAttnFwdSm80INS1_25CollectiveMainloopFwdSm80ILi8ELi2ELb0EN4cute5tupleIJNS5_1CILi128EEENS7_ILi64EEENS7_ILi192EEEEEELi192ENS_10bfloat16_tEfNS_4arch4Sm80ELb1ELb0ELb0ELb1ELb0ELb1ELb1ELb1EEENS1_21CollectiveEpilogueFwdINS6_IJS8_SA_S9_EEENS6_IJNS7_ILi1EEESI_SI_EEESC_SE_Li256ELb1ELb1ELb1ELb0EEENS1_36VarlenDynamicPersistentTileSchedulerILi128ELi64ELi256ELi256ELb1ELb1ELb0ELb1ELb1ELb1EEEEEEEEEvNT_6ParamsE --------------------------
	.section	.nv.shared._ZN7cutlass13device_kernelIN5flash19enable_sm80_to_sm89INS1_16FlashAttnFwdSm80INS1_25CollectiveMainloopFwdSm80ILi8ELi2ELb0EN4cute5tupleIJNS5_1CILi128EEENS7_ILi64EEENS7_ILi192EEEEEELi192ENS_10bfloat16_tEfNS_4arch4Sm80ELb1ELb0ELb0ELb1ELb0ELb1ELb1ELb1EEENS1_21CollectiveEpilogueFwdINS6_IJS8_SA_S9_EEENS6_IJNS7_ILi1EEESI_SI_EEESC_SE_Li256ELb1ELb1ELb1ELb0EEENS1_36VarlenDynamicPersistentTileSchedulerILi128ELi64ELi256ELi256ELb1ELb1ELb0ELb1ELb1ELb1EEEEEEEEEvNT_6ParamsE,"aw",@nobits
	.sectionflags	@""
	.align	16
